	.target	sm_80

	.elftype	@"ET_EXEC"


//--------------------- .note.nv.tkinfo           --------------------------
	.section	.note.nv.tkinfo,"",@"SHT_NOTE"
	.sectionflags	@"SHF_NOTE_NV_TKINFO"
	.tkinfo
        /*0018*/ 	.word	0x00000002
        /*0030*/ 	.string	""
        /*0030*/ 	.string	"ptxas"
        /*0030*/ 	.string	"Cuda compilation tools, release 13.0, V13.0.88"
        /*0030*/ 	.string	"Build cuda_13.0.r13.0/compiler.36424714_0"
        /*0030*/ 	.string	"-arch sm_80 -m 64 "



//--------------------- .note.nv.cuinfo           --------------------------
	.section	.note.nv.cuinfo,"",@"SHT_NOTE"
	.sectionflags	@"SHF_NOTE_NV_CUINFO"
        /*0018*/ 	.short	0x0002
        /*001a*/ 	.short	0x0050
        /*001c*/ 	.short	0x0082
	.zero		2


//--------------------- .nv.info                  --------------------------
	.section	.nv.info,"",@"SHT_CUDA_INFO"
	.align	4


	//----- nvinfo : EIATTR_REGCOUNT
	.align		4
        /*0000*/ 	.byte	0x04, 0x2f
        /*0002*/ 	.short	(.L_12 - .L_11)
	.align		4
.L_11:
        /*0004*/ 	.word	index@(_ZN7cutlass13device_kernelIN5flash19enable_sm80_to_sm89INS1_16FlashAttnFwdSm80INS1_25CollectiveMainloopFwdSm80ILi4ELi1ELb0EN4cute5tupleIJNS5_1CILi128EEENS7_ILi64EEES8_EEELi128ENS_10bfloat16_tEfNS_4arch4Sm80ELb1ELb0ELb0ELb1ELb0ELb1ELb1ELb0EEENS1_21CollectiveEpilogueFwdINS6_IJS8_S8_S9_EEENS6_IJNS7_ILi1EEESH_SH_EEESB_SD_Li128ELb1ELb1ELb0ELb0EEENS1_19SingleTileSchedulerILb1ELb0ELb1ELi128EEEEEEEEEvNT_6ParamsE)
        /*0008*/ 	.word	0x000000ff


	//----- nvinfo : EIATTR_FRAME_SIZE
	.align		4
.L_12:
        /*000c*/ 	.byte	0x04, 0x11
        /*000e*/ 	.short	(.L_14 - .L_13)
	.align		4
.L_13:
        /*0010*/ 	.word	index@(_ZN7cutlass13device_kernelIN5flash19enable_sm80_to_sm89INS1_16FlashAttnFwdSm80INS1_25CollectiveMainloopFwdSm80ILi4ELi1ELb0EN4cute5tupleIJNS5_1CILi128EEENS7_ILi64EEES8_EEELi128ENS_10bfloat16_tEfNS_4arch4Sm80ELb1ELb0ELb0ELb1ELb0ELb1ELb1ELb0EEENS1_21CollectiveEpilogueFwdINS6_IJS8_S8_S9_EEENS6_IJNS7_ILi1EEESH_SH_EEESB_SD_Li128ELb1ELb1ELb0ELb0EEENS1_19SingleTileSchedulerILb1ELb0ELb1ELi128EEEEEEEEEvNT_6ParamsE)
        /*0014*/ 	.word	0x000000a0


	//----- nvinfo : EIATTR_REGCOUNT
	.align		4
.L_14:
        /*0018*/ 	.byte	0x04, 0x2f
        /*001a*/ 	.short	(.L_16 - .L_15)
	.align		4
.L_15:
        /*001c*/ 	.word	index@(_ZN7cutlass13device_kernelIN5flash19enable_sm80_to_sm89INS1_16FlashAttnFwdSm80INS1_25CollectiveMainloopFwdSm80ILi4ELi1ELb0EN4cute5tupleIJNS5_1CILi128EEENS7_ILi64EEES8_EEELi128ENS_10bfloat16_tEfNS_4arch4Sm80ELb1ELb0ELb0ELb1ELb0ELb0ELb1ELb0EEENS1_21CollectiveEpilogueFwdINS6_IJS8_S8_S9_EEENS6_IJNS7_ILi1EEESH_SH_EEESB_SD_Li128ELb1ELb1ELb0ELb0EEENS1_19SingleTileSchedulerILb1ELb0ELb1ELi128EEEEEEEEEvNT_6ParamsE)
        /*0020*/ 	.word	0x000000ff


	//----- nvinfo : EIATTR_FRAME_SIZE
	.align		4
.L_16:
        /*0024*/ 	.byte	0x04, 0x11
        /*0026*/ 	.short	(.L_18 - .L_17)
	.align		4
.L_17:
        /*0028*/ 	.word	index@(_ZN7cutlass13device_kernelIN5flash19enable_sm80_to_sm89INS1_16FlashAttnFwdSm80INS1_25CollectiveMainloopFwdSm80ILi4ELi1ELb0EN4cute5tupleIJNS5_1CILi128EEENS7_ILi64EEES8_EEELi128ENS_10bfloat16_tEfNS_4arch4Sm80ELb1ELb0ELb0ELb1ELb0ELb0ELb1ELb0EEENS1_21CollectiveEpilogueFwdINS6_IJS8_S8_S9_EEENS6_IJNS7_ILi1EEESH_SH_EEESB_SD_Li128ELb1ELb1ELb0ELb0EEENS1_19SingleTileSchedulerILb1ELb0ELb1ELi128EEEEEEEEEvNT_6ParamsE)
        /*002c*/ 	.word	0x000000c8


	//----- nvinfo : EIATTR_REGCOUNT
	.align		4
.L_18:
        /*0030*/ 	.byte	0x04, 0x2f
        /*0032*/ 	.short	(.L_20 - .L_19)
	.align		4
.L_19:
        /*0034*/ 	.word	index@(_ZN7cutlass13device_kernelIN5flash19enable_sm80_to_sm89INS1_16FlashAttnFwdSm80INS1_25CollectiveMainloopFwdSm80ILi4ELi1ELb0EN4cute5tupleIJNS5_1CILi128EEENS7_ILi64EEES8_EEELi128ENS_10bfloat16_tEfNS_4arch4Sm80ELb1ELb0ELb0ELb0ELb0ELb0ELb1ELb0EEENS1_21CollectiveEpilogueFwdINS6_IJS8_S8_S9_EEENS6_IJNS7_ILi1EEESH_SH_EEESB_SD_Li128ELb0ELb1ELb0ELb0EEENS1_30DynamicPersistentTileSchedulerILi128ELi128ELb0ELb1ELb0EEEEEEEEEvNT_6ParamsE)
        /*0038*/ 	.word	0x000000ff


	//----- nvinfo : EIATTR_FRAME_SIZE
	.align		4
.L_20:
        /*003c*/ 	.byte	0x04, 0x11
        /*003e*/ 	.short	(.L_22 - .L_21)
	.align		4
.L_21:
        /*0040*/ 	.word	index@($__internal_5_$__cuda_sm70_shflsync_idx_p)
        /*0044*/ 	.word	0x00000000


	//----- nvinfo : EIATTR_FRAME_SIZE
	.align		4
.L_22:
        /*0048*/ 	.byte	0x04, 0x11
        /*004a*/ 	.short	(.L_24 - .L_23)
	.align		4
.L_23:
        /*004c*/ 	.word	index@($__internal_4_$__cuda_sm70_shflsync_bfly_p)
        /*0050*/ 	.word	0x00000000


	//----- nvinfo : EIATTR_FRAME_SIZE
	.align		4
.L_24:
        /*0054*/ 	.byte	0x04, 0x11
        /*0056*/ 	.short	(.L_26 - .L_25)
	.align		4
.L_25:
        /*0058*/ 	.word	index@(_ZN7cutlass13device_kernelIN5flash19enable_sm80_to_sm89INS1_16FlashAttnFwdSm80INS1_25CollectiveMainloopFwdSm80ILi4ELi1ELb0EN4cute5tupleIJNS5_1CILi128EEENS7_ILi64EEES8_EEELi128ENS_10bfloat16_tEfNS_4arch4Sm80ELb1ELb0ELb0ELb0ELb0ELb0ELb1ELb0EEENS1_21CollectiveEpilogueFwdINS6_IJS8_S8_S9_EEENS6_IJNS7_ILi1EEESH_SH_EEESB_SD_Li128ELb0ELb1ELb0ELb0EEENS1_30DynamicPersistentTileSchedulerILi128ELi128ELb0ELb1ELb0EEEEEEEEEvNT_6ParamsE)
        /*005c*/ 	.word	0x000000b0


	//----- nvinfo : EIATTR_REGCOUNT
	.align		4
.L_26:
        /*0060*/ 	.byte	0x04, 0x2f
        /*0062*/ 	.short	(.L_28 - .L_27)
	.align		4
.L_27:
        /*0064*/ 	.word	index@(_ZN7cutlass13device_kernelIN5flash19enable_sm80_to_sm89INS1_16FlashAttnFwdSm80INS1_25CollectiveMainloopFwdSm80ILi4ELi1ELb0EN4cute5tupleIJNS5_1CILi128EEENS7_ILi48EEES8_EEELi128ENS_10bfloat16_tEfNS_4arch4Sm80ELb0ELb1ELb0ELb1ELb0ELb1ELb1ELb0EEENS1_21CollectiveEpilogueFwdINS6_IJS8_S8_S9_EEENS6_IJNS7_ILi1EEESH_SH_EEESB_SD_Li128ELb1ELb1ELb0ELb0EEENS1_19SingleTileSchedulerILb1ELb0ELb1ELi128EEEEEEEEEvNT_6ParamsE)
        /*0068*/ 	.word	0x000000ff


	//----- nvinfo : EIATTR_FRAME_SIZE
	.align		4
.L_28:
        /*006c*/ 	.byte	0x04, 0x11
        /*006e*/ 	.short	(.L_30 - .L_29)
	.align		4
.L_29:
        /*0070*/ 	.word	index@($__internal_3_$__cuda_sm70_shflsync_idx_p)
        /*0074*/ 	.word	0x00000000


	//----- nvinfo : EIATTR_FRAME_SIZE
	.align		4
.L_30:
        /*0078*/ 	.byte	0x04, 0x11
        /*007a*/ 	.short	(.L_32 - .L_31)
	.align		4
.L_31:
        /*007c*/ 	.word	index@($__internal_2_$__cuda_sm70_shflsync_bfly_p)
        /*0080*/ 	.word	0x00000000


	//----- nvinfo : EIATTR_FRAME_SIZE
	.align		4
.L_32:
        /*0084*/ 	.byte	0x04, 0x11
        /*0086*/ 	.short	(.L_34 - .L_33)
	.align		4
.L_33:
        /*0088*/ 	.word	index@($_ZN7cutlass13device_kernelIN5flash19enable_sm80_to_sm89INS1_16FlashAttnFwdSm80INS1_25CollectiveMainloopFwdSm80ILi4ELi1ELb0EN4cute5tupleIJNS5_1CILi128EEENS7_ILi48EEES8_EEELi128ENS_10bfloat16_tEfNS_4arch4Sm80ELb0ELb1ELb0ELb1ELb0ELb1ELb1ELb0EEENS1_21CollectiveEpilogueFwdINS6_IJS8_S8_S9_EEENS6_IJNS7_ILi1EEESH_SH_EEESB_SD_Li128ELb1ELb1ELb0ELb0EEENS1_19SingleTileSchedulerILb1ELb0ELb1ELi128EEEEEEEEEvNT_6ParamsE$_ZZN5flash25CollectiveMainloopFwdSm80ILi4ELi1ELb0EN4cute5tupleIJNS1_1CILi128EEENS3_ILi48EEES4_EEELi128EN7cutlass10bfloat16_tEfNS7_4arch4Sm80ELb0ELb1ELb0ELb1ELb0ELb1ELb1ELb0EE3mmaINS_16FlashAttnFwdSm80ISB_NS_21CollectiveEpilogueFwdINS2_IJS4_S4_S5_EEENS2_IJNS3_ILi1EEESG_SG_EEES8_SA_Li128ELb1ELb1ELb0ELb0EEENS_19SingleTileSchedulerILb1ELb0ELb1ELi128EEEE13SharedStorageENS1_6TensorINS1_11ArrayEngineIfLm128EEENS1_6LayoutINS2_IJNS2_IJNS3_ILi2EEESR_EEESR_NS3_ILi16EEEEEENS2_IJNS2_IJSG_SR_EEENS3_ILi4EEENS3_ILi8EEEEEEEEEENS_7SoftmaxILi4ELi0EEEEEbRKNSB_6ParamsERT0_RT1_iRKNS_16SeqlenInfoQKNewKILb1ELb1EEENS2_IJiiiiEEERT_ENKUlvE_clEv)
        /*008c*/ 	.word	0x00000000


	//----- nvinfo : EIATTR_FRAME_SIZE
	.align		4
.L_34:
        /*0090*/ 	.byte	0x04, 0x11
        /*0092*/ 	.short	(.L_36 - .L_35)
	.align		4
.L_35:
        /*0094*/ 	.word	index@(_ZN7cutlass13device_kernelIN5flash19enable_sm80_to_sm89INS1_16FlashAttnFwdSm80INS1_25CollectiveMainloopFwdSm80ILi4ELi1ELb0EN4cute5tupleIJNS5_1CILi128EEENS7_ILi48EEES8_EEELi128ENS_10bfloat16_tEfNS_4arch4Sm80ELb0ELb1ELb0ELb1ELb0ELb1ELb1ELb0EEENS1_21CollectiveEpilogueFwdINS6_IJS8_S8_S9_EEENS6_IJNS7_ILi1EEESH_SH_EEESB_SD_Li128ELb1ELb1ELb0ELb0EEENS1_19SingleTileSchedulerILb1ELb0ELb1ELi128EEEEEEEEEvNT_6ParamsE)
        /*0098*/ 	.word	0x000000f8


	//----- nvinfo : EIATTR_REGCOUNT
	.align		4
.L_36:
        /*009c*/ 	.byte	0x04, 0x2f
        /*009e*/ 	.short	(.L_38 - .L_37)
	.align		4
.L_37:
        /*00a0*/ 	.word	index@(_ZN7cutlass13device_kernelIN5flash19enable_sm80_to_sm89INS1_16FlashAttnFwdSm80INS1_25CollectiveMainloopFwdSm80ILi4ELi1ELb0EN4cute5tupleIJNS5_1CILi128EEENS7_ILi48EEES8_EEELi128ENS_10bfloat16_tEfNS_4arch4Sm80ELb0ELb1ELb0ELb1ELb0ELb0ELb1ELb0EEENS1_21CollectiveEpilogueFwdINS6_IJS8_S8_S9_EEENS6_IJNS7_ILi1EEESH_SH_EEESB_SD_Li128ELb1ELb1ELb0ELb0EEENS1_19SingleTileSchedulerILb1ELb0ELb1ELi128EEEEEEEEEvNT_6ParamsE)
        /*00a4*/ 	.word	0x000000ff


	//----- nvinfo : EIATTR_FRAME_SIZE
	.align		4
.L_38:
        /*00a8*/ 	.byte	0x04, 0x11
        /*00aa*/ 	.short	(.L_40 - .L_39)
	.align		4
.L_39:
        /*00ac*/ 	.word	index@(_ZN7cutlass13device_kernelIN5flash19enable_sm80_to_sm89INS1_16FlashAttnFwdSm80INS1_25CollectiveMainloopFwdSm80ILi4ELi1ELb0EN4cute5tupleIJNS5_1CILi128EEENS7_ILi48EEES8_EEELi128ENS_10bfloat16_tEfNS_4arch4Sm80ELb0ELb1ELb0ELb1ELb0ELb0ELb1ELb0EEENS1_21CollectiveEpilogueFwdINS6_IJS8_S8_S9_EEENS6_IJNS7_ILi1EEESH_SH_EEESB_SD_Li128ELb1ELb1ELb0ELb0EEENS1_19SingleTileSchedulerILb1ELb0ELb1ELi128EEEEEEEEEvNT_6ParamsE)
        /*00b0*/ 	.word	0x00000078


	//----- nvinfo : EIATTR_REGCOUNT
	.align		4
.L_40:
        /*00b4*/ 	.byte	0x04, 0x2f
        /*00b6*/ 	.short	(.L_42 - .L_41)
	.align		4
.L_41:
        /*00b8*/ 	.word	index@(_ZN7cutlass13device_kernelIN5flash19enable_sm80_to_sm89INS1_16FlashAttnFwdSm80INS1_25CollectiveMainloopFwdSm80ILi4ELi1ELb0EN4cute5tupleIJNS5_1CILi128EEENS7_ILi48EEES8_EEELi128ENS_10bfloat16_tEfNS_4arch4Sm80ELb0ELb1ELb0ELb0ELb0ELb0ELb1ELb0EEENS1_21CollectiveEpilogueFwdINS6_IJS8_S8_S9_EEENS6_IJNS7_ILi1EEESH_SH_EEESB_SD_Li128ELb0ELb1ELb0ELb0EEENS1_19SingleTileSchedulerILb0ELb0ELb1ELi128EEEEEEEEEvNT_6ParamsE)
        /*00bc*/ 	.word	0x000000ff


	//----- nvinfo : EIATTR_FRAME_SIZE
	.align		4
.L_42:
        /*00c0*/ 	.byte	0x04, 0x11
        /*00c2*/ 	.short	(.L_44 - .L_43)
	.align		4
.L_43:
        /*00c4*/ 	.word	index@(_ZN7cutlass13device_kernelIN5flash19enable_sm80_to_sm89INS1_16FlashAttnFwdSm80INS1_25CollectiveMainloopFwdSm80ILi4ELi1ELb0EN4cute5tupleIJNS5_1CILi128EEENS7_ILi48EEES8_EEELi128ENS_10bfloat16_tEfNS_4arch4Sm80ELb0ELb1ELb0ELb0ELb0ELb0ELb1ELb0EEENS1_21CollectiveEpilogueFwdINS6_IJS8_S8_S9_EEENS6_IJNS7_ILi1EEESH_SH_EEESB_SD_Li128ELb0ELb1ELb0ELb0EEENS1_19SingleTileSchedulerILb0ELb0ELb1ELi128EEEEEEEEEvNT_6ParamsE)
        /*00c8*/ 	.word	0x00000080


	//----- nvinfo : EIATTR_REGCOUNT
	.align		4
.L_44:
        /*00cc*/ 	.byte	0x04, 0x2f
        /*00ce*/ 	.short	(.L_46 - .L_45)
	.align		4
.L_45:
        /*00d0*/ 	.word	index@(_ZN7cutlass13device_kernelIN5flash19enable_sm80_to_sm89INS1_16FlashAttnFwdSm80INS1_25CollectiveMainloopFwdSm80ILi4ELi1ELb0EN4cute5tupleIJNS5_1CILi128EEENS7_ILi64EEES8_EEELi128ENS_10bfloat16_tEfNS_4arch4Sm80ELb0ELb0ELb0ELb1ELb0ELb1ELb1ELb0EEENS1_21CollectiveEpilogueFwdINS6_IJS8_S8_S9_EEENS6_IJNS7_ILi1EEESH_SH_EEESB_SD_Li128ELb1ELb1ELb0ELb0EEENS1_19SingleTileSchedulerILb1ELb0ELb1ELi128EEEEEEEEEvNT_6ParamsE)
        /*00d4*/ 	.word	0x000000ff


	//----- nvinfo : EIATTR_FRAME_SIZE
	.align		4
.L_46:
        /*00d8*/ 	.byte	0x04, 0x11
        /*00da*/ 	.short	(.L_48 - .L_47)
	.align		4
.L_47:
        /*00dc*/ 	.word	index@(_ZN7cutlass13device_kernelIN5flash19enable_sm80_to_sm89INS1_16FlashAttnFwdSm80INS1_25CollectiveMainloopFwdSm80ILi4ELi1ELb0EN4cute5tupleIJNS5_1CILi128EEENS7_ILi64EEES8_EEELi128ENS_10bfloat16_tEfNS_4arch4Sm80ELb0ELb0ELb0ELb1ELb0ELb1ELb1ELb0EEENS1_21CollectiveEpilogueFwdINS6_IJS8_S8_S9_EEENS6_IJNS7_ILi1EEESH_SH_EEESB_SD_Li128ELb1ELb1ELb0ELb0EEENS1_19SingleTileSchedulerILb1ELb0ELb1ELi128EEEEEEEEEvNT_6ParamsE)
        /*00e0*/ 	.word	0x000000a8


	//----- nvinfo : EIATTR_REGCOUNT
	.align		4
.L_48:
        /*00e4*/ 	.byte	0x04, 0x2f
        /*00e6*/ 	.short	(.L_50 - .L_49)
	.align		4
.L_49:
        /*00e8*/ 	.word	index@(_ZN7cutlass13device_kernelIN5flash19enable_sm80_to_sm89INS1_16FlashAttnFwdSm80INS1_25CollectiveMainloopFwdSm80ILi4ELi1ELb0EN4cute5tupleIJNS5_1CILi128EEENS7_ILi64EEES8_EEELi128ENS_10bfloat16_tEfNS_4arch4Sm80ELb0ELb0ELb0ELb1ELb0ELb0ELb1ELb0EEENS1_21CollectiveEpilogueFwdINS6_IJS8_S8_S9_EEENS6_IJNS7_ILi1EEESH_SH_EEESB_SD_Li128ELb1ELb1ELb0ELb0EEENS1_19SingleTileSchedulerILb1ELb0ELb1ELi128EEEEEEEEEvNT_6ParamsE)
        /*00ec*/ 	.word	0x000000ff


	//----- nvinfo : EIATTR_FRAME_SIZE
	.align		4
.L_50:
        /*00f0*/ 	.byte	0x04, 0x11
        /*00f2*/ 	.short	(.L_52 - .L_51)
	.align		4
.L_51:
        /*00f4*/ 	.word	index@(_ZN7cutlass13device_kernelIN5flash19enable_sm80_to_sm89INS1_16FlashAttnFwdSm80INS1_25CollectiveMainloopFwdSm80ILi4ELi1ELb0EN4cute5tupleIJNS5_1CILi128EEENS7_ILi64EEES8_EEELi128ENS_10bfloat16_tEfNS_4arch4Sm80ELb0ELb0ELb0ELb1ELb0ELb0ELb1ELb0EEENS1_21CollectiveEpilogueFwdINS6_IJS8_S8_S9_EEENS6_IJNS7_ILi1EEESH_SH_EEESB_SD_Li128ELb1ELb1ELb0ELb0EEENS1_19SingleTileSchedulerILb1ELb0ELb1ELi128EEEEEEEEEvNT_6ParamsE)
        /*00f8*/ 	.word	0x00000090


	//----- nvinfo : EIATTR_REGCOUNT
	.align		4
.L_52:
        /*00fc*/ 	.byte	0x04, 0x2f
        /*00fe*/ 	.short	(.L_54 - .L_53)
	.align		4
.L_53:
        /*0100*/ 	.word	index@(_ZN7cutlass13device_kernelIN5flash19enable_sm80_to_sm89INS1_16FlashAttnFwdSm80INS1_25CollectiveMainloopFwdSm80ILi4ELi1ELb0EN4cute5tupleIJNS5_1CILi128EEENS7_ILi64EEES8_EEELi128ENS_10bfloat16_tEfNS_4arch4Sm80ELb0ELb0ELb0ELb0ELb0ELb0ELb1ELb0EEENS1_21CollectiveEpilogueFwdINS6_IJS8_S8_S9_EEENS6_IJNS7_ILi1EEESH_SH_EEESB_SD_Li128ELb0ELb1ELb0ELb0EEENS1_19SingleTileSchedulerILb0ELb0ELb1ELi128EEEEEEEEEvNT_6ParamsE)
        /*0104*/ 	.word	0x000000ff


	//----- nvinfo : EIATTR_FRAME_SIZE
	.align		4
.L_54:
        /*0108*/ 	.byte	0x04, 0x11
        /*010a*/ 	.short	(.L_56 - .L_55)
	.align		4
.L_55:
        /*010c*/ 	.word	index@(_ZN7cutlass13device_kernelIN5flash19enable_sm80_to_sm89INS1_16FlashAttnFwdSm80INS1_25CollectiveMainloopFwdSm80ILi4ELi1ELb0EN4cute5tupleIJNS5_1CILi128EEENS7_ILi64EEES8_EEELi128ENS_10bfloat16_tEfNS_4arch4Sm80ELb0ELb0ELb0ELb0ELb0ELb0ELb1ELb0EEENS1_21CollectiveEpilogueFwdINS6_IJS8_S8_S9_EEENS6_IJNS7_ILi1EEESH_SH_EEESB_SD_Li128ELb0ELb1ELb0ELb0EEENS1_19SingleTileSchedulerILb0ELb0ELb1ELi128EEEEEEEEEvNT_6ParamsE)
        /*0110*/ 	.word	0x00000058


	//----- nvinfo : EIATTR_REGCOUNT
	.align		4
.L_56:
        /*0114*/ 	.byte	0x04, 0x2f
        /*0116*/ 	.short	(.L_58 - .L_57)
	.align		4
.L_57:
        /*0118*/ 	.word	index@(_ZN7cutlass13device_kernelIN5flash19enable_sm80_to_sm89INS1_16FlashAttnFwdSm80INS1_25CollectiveMainloopFwdSm80ILi8ELi1ELb1EN4cute5tupleIJNS5_1CILi128EEES8_S8_EEELi128ENS_10bfloat16_tEfNS_4arch4Sm80ELb1ELb0ELb0ELb1ELb0ELb1ELb1ELb0EEENS1_21CollectiveEpilogueFwdIS9_NS6_IJNS7_ILi1EEESF_SF_EEESA_SC_Li256ELb1ELb1ELb0ELb0EEENS1_19SingleTileSchedulerILb1ELb0ELb1ELi128EEEEEEEEEvNT_6ParamsE)
        /*011c*/ 	.word	0x000000ff


	//----- nvinfo : EIATTR_FRAME_SIZE
	.align		4
.L_58:
        /*0120*/ 	.byte	0x04, 0x11
        /*0122*/ 	.short	(.L_60 - .L_59)
	.align		4
.L_59:
        /*0124*/ 	.word	index@(_ZN7cutlass13device_kernelIN5flash19enable_sm80_to_sm89INS1_16FlashAttnFwdSm80INS1_25CollectiveMainloopFwdSm80ILi8ELi1ELb1EN4cute5tupleIJNS5_1CILi128EEES8_S8_EEELi128ENS_10bfloat16_tEfNS_4arch4Sm80ELb1ELb0ELb0ELb1ELb0ELb1ELb1ELb0EEENS1_21CollectiveEpilogueFwdIS9_NS6_IJNS7_ILi1EEESF_SF_EEESA_SC_Li256ELb1ELb1ELb0ELb0EEENS1_19SingleTileSchedulerILb1ELb0ELb1ELi128EEEEEEEEEvNT_6ParamsE)
        /*0128*/ 	.word	0x00000060


	//----- nvinfo : EIATTR_REGCOUNT
	.align		4
.L_60:
        /*012c*/ 	.byte	0x04, 0x2f
        /*012e*/ 	.short	(.L_62 - .L_61)
	.align		4
.L_61:
        /*0130*/ 	.word	index@(_ZN7cutlass13device_kernelIN5flash19enable_sm80_to_sm89INS1_16FlashAttnFwdSm80INS1_25CollectiveMainloopFwdSm80ILi8ELi1ELb1EN4cute5tupleIJNS5_1CILi128EEES8_S8_EEELi128ENS_10bfloat16_tEfNS_4arch4Sm80ELb1ELb0ELb0ELb1ELb0ELb0ELb1ELb0EEENS1_21CollectiveEpilogueFwdIS9_NS6_IJNS7_ILi1EEESF_SF_EEESA_SC_Li256ELb1ELb1ELb0ELb0EEENS1_19SingleTileSchedulerILb1ELb0ELb1ELi128EEEEEEEEEvNT_6ParamsE)
        /*0134*/ 	.word	0x000000ff


	//----- nvinfo : EIATTR_FRAME_SIZE
	.align		4
.L_62:
        /*0138*/ 	.byte	0x04, 0x11
        /*013a*/ 	.short	(.L_64 - .L_63)
	.align		4
.L_63:
        /*013c*/ 	.word	index@(_ZN7cutlass13device_kernelIN5flash19enable_sm80_to_sm89INS1_16FlashAttnFwdSm80INS1_25CollectiveMainloopFwdSm80ILi8ELi1ELb1EN4cute5tupleIJNS5_1CILi128EEES8_S8_EEELi128ENS_10bfloat16_tEfNS_4arch4Sm80ELb1ELb0ELb0ELb1ELb0ELb0ELb1ELb0EEENS1_21CollectiveEpilogueFwdIS9_NS6_IJNS7_ILi1EEESF_SF_EEESA_SC_Li256ELb1ELb1ELb0ELb0EEENS1_19SingleTileSchedulerILb1ELb0ELb1ELi128EEEEEEEEEvNT_6ParamsE)
        /*0140*/ 	.word	0x00000000


	//----- nvinfo : EIATTR_REGCOUNT
	.align		4
.L_64:
        /*0144*/ 	.byte	0x04, 0x2f
        /*0146*/ 	.short	(.L_66 - .L_65)
	.align		4
.L_65:
        /*0148*/ 	.word	index@(_ZN7cutlass13device_kernelIN5flash19enable_sm80_to_sm89INS1_16FlashAttnFwdSm80INS1_25CollectiveMainloopFwdSm80ILi8ELi1ELb1EN4cute5tupleIJNS5_1CILi128EEES8_S8_EEELi128ENS_10bfloat16_tEfNS_4arch4Sm80ELb1ELb0ELb0ELb0ELb0ELb0ELb1ELb0EEENS1_21CollectiveEpilogueFwdIS9_NS6_IJNS7_ILi1EEESF_SF_EEESA_SC_Li256ELb0ELb1ELb0ELb0EEENS1_30DynamicPersistentTileSchedulerILi256ELi256ELb0ELb1ELb0EEEEEEEEEvNT_6ParamsE)
        /*014c*/ 	.word	0x000000ff


	//----- nvinfo : EIATTR_FRAME_SIZE
	.align		4
.L_66:
        /*0150*/ 	.byte	0x04, 0x11
        /*0152*/ 	.short	(.L_68 - .L_67)
	.align		4
.L_67:
        /*0154*/ 	.word	index@($__internal_1_$__cuda_sm70_shflsync_idx_p)
        /*0158*/ 	.word	0x00000000


	//----- nvinfo : EIATTR_FRAME_SIZE
	.align		4
.L_68:
        /*015c*/ 	.byte	0x04, 0x11
        /*015e*/ 	.short	(.L_70 - .L_69)
	.align		4
.L_69:
        /*0160*/ 	.word	index@($__internal_0_$__cuda_sm70_shflsync_bfly_p)
        /*0164*/ 	.word	0x00000000


	//----- nvinfo : EIATTR_FRAME_SIZE
	.align		4
.L_70:
        /*0168*/ 	.byte	0x04, 0x11
        /*016a*/ 	.short	(.L_72 - .L_71)
	.align		4
.L_71:
        /*016c*/ 	.word	index@(_ZN7cutlass13device_kernelIN5flash19enable_sm80_to_sm89INS1_16FlashAttnFwdSm80INS1_25CollectiveMainloopFwdSm80ILi8ELi1ELb1EN4cute5tupleIJNS5_1CILi128EEES8_S8_EEELi128ENS_10bfloat16_tEfNS_4arch4Sm80ELb1ELb0ELb0ELb0ELb0ELb0ELb1ELb0EEENS1_21CollectiveEpilogueFwdIS9_NS6_IJNS7_ILi1EEESF_SF_EEESA_SC_Li256ELb0ELb1ELb0ELb0EEENS1_30DynamicPersistentTileSchedulerILi256ELi256ELb0ELb1ELb0EEEEEEEEEvNT_6ParamsE)
        /*0170*/ 	.word	0x00000080


	//----- nvinfo : EIATTR_REGCOUNT
	.align		4
.L_72:
        /*0174*/ 	.byte	0x04, 0x2f
        /*0176*/ 	.short	(.L_74 - .L_73)
	.align		4
.L_73:
        /*0178*/ 	.word	index@(_ZN7cutlass13device_kernelIN5flash19enable_sm80_to_sm89INS1_16FlashAttnFwdSm80INS1_25CollectiveMainloopFwdSm80ILi8ELi1ELb1EN4cute5tupleIJNS5_1CILi128EEENS7_ILi96EEES8_EEELi128ENS_10bfloat16_tEfNS_4arch4Sm80ELb0ELb1ELb0ELb1ELb0ELb1ELb1ELb0EEENS1_21CollectiveEpilogueFwdINS6_IJS8_S8_S9_EEENS6_IJNS7_ILi1EEESH_SH_EEESB_SD_Li256ELb1ELb1ELb0ELb0EEENS1_19SingleTileSchedulerILb1ELb0ELb1ELi128EEEEEEEEEvNT_6ParamsE)
        /*017c*/ 	.word	0x000000fe


	//----- nvinfo : EIATTR_FRAME_SIZE
	.align		4
.L_74:
        /*0180*/ 	.byte	0x04, 0x11
        /*0182*/ 	.short	(.L_76 - .L_75)
	.align		4
.L_75:
        /*0184*/ 	.word	index@(_ZN7cutlass13device_kernelIN5flash19enable_sm80_to_sm89INS1_16FlashAttnFwdSm80INS1_25CollectiveMainloopFwdSm80ILi8ELi1ELb1EN4cute5tupleIJNS5_1CILi128EEENS7_ILi96EEES8_EEELi128ENS_10bfloat16_tEfNS_4arch4Sm80ELb0ELb1ELb0ELb1ELb0ELb1ELb1ELb0EEENS1_21CollectiveEpilogueFwdINS6_IJS8_S8_S9_EEENS6_IJNS7_ILi1EEESH_SH_EEESB_SD_Li256ELb1ELb1ELb0ELb0EEENS1_19SingleTileSchedulerILb1ELb0ELb1ELi128EEEEEEEEEvNT_6ParamsE)
        /*0188*/ 	.word	0x00000000


	//----- nvinfo : EIATTR_REGCOUNT
	.align		4
.L_76:
        /*018c*/ 	.byte	0x04, 0x2f
        /*018e*/ 	.short	(.L_78 - .L_77)
	.align		4
.L_77:
        /*0190*/ 	.word	index@(_ZN7cutlass13device_kernelIN5flash19enable_sm80_to_sm89INS1_16FlashAttnFwdSm80INS1_25CollectiveMainloopFwdSm80ILi8ELi1ELb1EN4cute5tupleIJNS5_1CILi128EEENS7_ILi96EEES8_EEELi128ENS_10bfloat16_tEfNS_4arch4Sm80ELb0ELb1ELb0ELb1ELb0ELb0ELb1ELb0EEENS1_21CollectiveEpilogueFwdINS6_IJS8_S8_S9_EEENS6_IJNS7_ILi1EEESH_SH_EEESB_SD_Li256ELb1ELb1ELb0ELb0EEENS1_19SingleTileSchedulerILb1ELb0ELb1ELi128EEEEEEEEEvNT_6ParamsE)
        /*0194*/ 	.word	0x000000fc


	//----- nvinfo : EIATTR_FRAME_SIZE
	.align		4
.L_78:
        /*0198*/ 	.byte	0x04, 0x11
        /*019a*/ 	.short	(.L_80 - .L_79)
	.align		4
.L_79:
        /*019c*/ 	.word	index@(_ZN7cutlass13device_kernelIN5flash19enable_sm80_to_sm89INS1_16FlashAttnFwdSm80INS1_25CollectiveMainloopFwdSm80ILi8ELi1ELb1EN4cute5tupleIJNS5_1CILi128EEENS7_ILi96EEES8_EEELi128ENS_10bfloat16_tEfNS_4arch4Sm80ELb0ELb1ELb0ELb1ELb0ELb0ELb1ELb0EEENS1_21CollectiveEpilogueFwdINS6_IJS8_S8_S9_EEENS6_IJNS7_ILi1EEESH_SH_EEESB_SD_Li256ELb1ELb1ELb0ELb0EEENS1_19SingleTileSchedulerILb1ELb0ELb1ELi128EEEEEEEEEvNT_6ParamsE)
        /*01a0*/ 	.word	0x00000000


	//----- nvinfo : EIATTR_REGCOUNT
	.align		4
.L_80:
        /*01a4*/ 	.byte	0x04, 0x2f
        /*01a6*/ 	.short	(.L_82 - .L_81)
	.align		4
.L_81:
        /*01a8*/ 	.word	index@(_ZN7cutlass13device_kernelIN5flash19enable_sm80_to_sm89INS1_16FlashAttnFwdSm80INS1_25CollectiveMainloopFwdSm80ILi8ELi1ELb1EN4cute5tupleIJNS5_1CILi128EEENS7_ILi96EEES8_EEELi128ENS_10bfloat16_tEfNS_4arch4Sm80ELb0ELb1ELb0ELb0ELb0ELb0ELb1ELb0EEENS1_21CollectiveEpilogueFwdINS6_IJS8_S8_S9_EEENS6_IJNS7_ILi1EEESH_SH_EEESB_SD_Li256ELb0ELb1ELb0ELb0EEENS1_19SingleTileSchedulerILb0ELb0ELb1ELi128EEEEEEEEEvNT_6ParamsE)
        /*01ac*/ 	.word	0x000000f8


	//----- nvinfo : EIATTR_FRAME_SIZE
	.align		4
.L_82:
        /*01b0*/ 	.byte	0x04, 0x11
        /*01b2*/ 	.short	(.L_84 - .L_83)
	.align		4
.L_83:
        /*01b4*/ 	.word	index@(_ZN7cutlass13device_kernelIN5flash19enable_sm80_to_sm89INS1_16FlashAttnFwdSm80INS1_25CollectiveMainloopFwdSm80ILi8ELi1ELb1EN4cute5tupleIJNS5_1CILi128EEENS7_ILi96EEES8_EEELi128ENS_10bfloat16_tEfNS_4arch4Sm80ELb0ELb1ELb0ELb0ELb0ELb0ELb1ELb0EEENS1_21CollectiveEpilogueFwdINS6_IJS8_S8_S9_EEENS6_IJNS7_ILi1EEESH_SH_EEESB_SD_Li256ELb0ELb1ELb0ELb0EEENS1_19SingleTileSchedulerILb0ELb0ELb1ELi128EEEEEEEEEvNT_6ParamsE)
        /*01b8*/ 	.word	0x00000000


	//----- nvinfo : EIATTR_REGCOUNT
	.align		4
.L_84:
        /*01bc*/ 	.byte	0x04, 0x2f
        /*01be*/ 	.short	(.L_86 - .L_85)
	.align		4
.L_85:
        /*01c0*/ 	.word	index@(_ZN7cutlass13device_kernelIN5flash19enable_sm80_to_sm89INS1_16FlashAttnFwdSm80INS1_25CollectiveMainloopFwdSm80ILi8ELi1ELb1EN4cute5tupleIJNS5_1CILi128EEES8_S8_EEELi128ENS_10bfloat16_tEfNS_4arch4Sm80ELb0ELb0ELb0ELb1ELb0ELb1ELb1ELb0EEENS1_21CollectiveEpilogueFwdIS9_NS6_IJNS7_ILi1EEESF_SF_EEESA_SC_Li256ELb1ELb1ELb0ELb0EEENS1_19SingleTileSchedulerILb1ELb0ELb1ELi128EEEEEEEEEvNT_6ParamsE)
        /*01c4*/ 	.word	0x000000ff


	//----- nvinfo : EIATTR_FRAME_SIZE
	.align		4
.L_86:
        /*01c8*/ 	.byte	0x04, 0x11
        /*01ca*/ 	.short	(.L_88 - .L_87)
	.align		4
.L_87:
        /*01cc*/ 	.word	index@(_ZN7cutlass13device_kernelIN5flash19enable_sm80_to_sm89INS1_16FlashAttnFwdSm80INS1_25CollectiveMainloopFwdSm80ILi8ELi1ELb1EN4cute5tupleIJNS5_1CILi128EEES8_S8_EEELi128ENS_10bfloat16_tEfNS_4arch4Sm80ELb0ELb0ELb0ELb1ELb0ELb1ELb1ELb0EEENS1_21CollectiveEpilogueFwdIS9_NS6_IJNS7_ILi1EEESF_SF_EEESA_SC_Li256ELb1ELb1ELb0ELb0EEENS1_19SingleTileSchedulerILb1ELb0ELb1ELi128EEEEEEEEEvNT_6ParamsE)
        /*01d0*/ 	.word	0x00000008


	//----- nvinfo : EIATTR_REGCOUNT
	.align		4
.L_88:
        /*01d4*/ 	.byte	0x04, 0x2f
        /*01d6*/ 	.short	(.L_90 - .L_89)
	.align		4
.L_89:
        /*01d8*/ 	.word	index@(_ZN7cutlass13device_kernelIN5flash19enable_sm80_to_sm89INS1_16FlashAttnFwdSm80INS1_25CollectiveMainloopFwdSm80ILi8ELi1ELb1EN4cute5tupleIJNS5_1CILi128EEES8_S8_EEELi128ENS_10bfloat16_tEfNS_4arch4Sm80ELb0ELb0ELb0ELb1ELb0ELb0ELb1ELb0EEENS1_21CollectiveEpilogueFwdIS9_NS6_IJNS7_ILi1EEESF_SF_EEESA_SC_Li256ELb1ELb1ELb0ELb0EEENS1_19SingleTileSchedulerILb1ELb0ELb1ELi128EEEEEEEEEvNT_6ParamsE)
        /*01dc*/ 	.word	0x000000ff


	//----- nvinfo : EIATTR_FRAME_SIZE
	.align		4
.L_90:
        /*01e0*/ 	.byte	0x04, 0x11
        /*01e2*/ 	.short	(.L_92 - .L_91)
	.align		4
.L_91:
        /*01e4*/ 	.word	index@(_ZN7cutlass13device_kernelIN5flash19enable_sm80_to_sm89INS1_16FlashAttnFwdSm80INS1_25CollectiveMainloopFwdSm80ILi8ELi1ELb1EN4cute5tupleIJNS5_1CILi128EEES8_S8_EEELi128ENS_10bfloat16_tEfNS_4arch4Sm80ELb0ELb0ELb0ELb1ELb0ELb0ELb1ELb0EEENS1_21CollectiveEpilogueFwdIS9_NS6_IJNS7_ILi1EEESF_SF_EEESA_SC_Li256ELb1ELb1ELb0ELb0EEENS1_19SingleTileSchedulerILb1ELb0ELb1ELi128EEEEEEEEEvNT_6ParamsE)
        /*01e8*/ 	.word	0x00000000


	//----- nvinfo : EIATTR_REGCOUNT
	.align		4
.L_92:
        /*01ec*/ 	.byte	0x04, 0x2f
        /*01ee*/ 	.short	(.L_94 - .L_93)
	.align		4
.L_93:
        /*01f0*/ 	.word	index@(_ZN7cutlass13device_kernelIN5flash19enable_sm80_to_sm89INS1_16FlashAttnFwdSm80INS1_25CollectiveMainloopFwdSm80ILi8ELi1ELb1EN4cute5tupleIJNS5_1CILi128EEES8_S8_EEELi128ENS_10bfloat16_tEfNS_4arch4Sm80ELb0ELb0ELb0ELb0ELb0ELb0ELb1ELb0EEENS1_21CollectiveEpilogueFwdIS9_NS6_IJNS7_ILi1EEESF_SF_EEESA_SC_Li256ELb0ELb1ELb0ELb0EEENS1_19SingleTileSchedulerILb0ELb0ELb1ELi128EEEEEEEEEvNT_6ParamsE)
        /*01f4*/ 	.word	0x000000ff


	//----- nvinfo : EIATTR_FRAME_SIZE
	.align		4
.L_94:
        /*01f8*/ 	.byte	0x04, 0x11
        /*01fa*/ 	.short	(.L_96 - .L_95)
	.align		4
.L_95:
        /*01fc*/ 	.word	index@(_ZN7cutlass13device_kernelIN5flash19enable_sm80_to_sm89INS1_16FlashAttnFwdSm80INS1_25CollectiveMainloopFwdSm80ILi8ELi1ELb1EN4cute5tupleIJNS5_1CILi128EEES8_S8_EEELi128ENS_10bfloat16_tEfNS_4arch4Sm80ELb0ELb0ELb0ELb0ELb0ELb0ELb1ELb0EEENS1_21CollectiveEpilogueFwdIS9_NS6_IJNS7_ILi1EEESF_SF_EEESA_SC_Li256ELb0ELb1ELb0ELb0EEENS1_19SingleTileSchedulerILb0ELb0ELb1ELi128EEEEEEEEEvNT_6ParamsE)
        /*0200*/ 	.word	0x00000010


	//----- nvinfo : EIATTR_MIN_STACK_SIZE
	.align		4
.L_96:
        /*0204*/ 	.byte	0x04, 0x12
        /*0206*/ 	.short	(.L_98 - .L_97)
	.align		4
.L_97:
        /*0208*/ 	.word	index@(_ZN7cutlass13device_kernelIN5flash19enable_sm80_to_sm89INS1_16FlashAttnFwdSm80INS1_25CollectiveMainloopFwdSm80ILi8ELi1ELb1EN4cute5tupleIJNS5_1CILi128EEES8_S8_EEELi128ENS_10bfloat16_tEfNS_4arch4Sm80ELb0ELb0ELb0ELb0ELb0ELb0ELb1ELb0EEENS1_21CollectiveEpilogueFwdIS9_NS6_IJNS7_ILi1EEESF_SF_EEESA_SC_Li256ELb0ELb1ELb0ELb0EEENS1_19SingleTileSchedulerILb0ELb0ELb1ELi128EEEEEEEEEvNT_6ParamsE)
        /*020c*/ 	.word	0x00000010


	//----- nvinfo : EIATTR_MIN_STACK_SIZE
	.align		4
.L_98:
        /*0210*/ 	.byte	0x04, 0x12
        /*0212*/ 	.short	(.L_100 - .L_99)
	.align		4
.L_99:
        /*0214*/ 	.word	index@(_ZN7cutlass13device_kernelIN5flash19enable_sm80_to_sm89INS1_16FlashAttnFwdSm80INS1_25CollectiveMainloopFwdSm80ILi8ELi1ELb1EN4cute5tupleIJNS5_1CILi128EEES8_S8_EEELi128ENS_10bfloat16_tEfNS_4arch4Sm80ELb0ELb0ELb0ELb1ELb0ELb0ELb1ELb0EEENS1_21CollectiveEpilogueFwdIS9_NS6_IJNS7_ILi1EEESF_SF_EEESA_SC_Li256ELb1ELb1ELb0ELb0EEENS1_19SingleTileSchedulerILb1ELb0ELb1ELi128EEEEEEEEEvNT_6ParamsE)
        /*0218*/ 	.word	0x00000000


	//----- nvinfo : EIATTR_MIN_STACK_SIZE
	.align		4
.L_100:
        /*021c*/ 	.byte	0x04, 0x12
        /*021e*/ 	.short	(.L_102 - .L_101)
	.align		4
.L_101:
        /*0220*/ 	.word	index@(_ZN7cutlass13device_kernelIN5flash19enable_sm80_to_sm89INS1_16FlashAttnFwdSm80INS1_25CollectiveMainloopFwdSm80ILi8ELi1ELb1EN4cute5tupleIJNS5_1CILi128EEES8_S8_EEELi128ENS_10bfloat16_tEfNS_4arch4Sm80ELb0ELb0ELb0ELb1ELb0ELb1ELb1ELb0EEENS1_21CollectiveEpilogueFwdIS9_NS6_IJNS7_ILi1EEESF_SF_EEESA_SC_Li256ELb1ELb1ELb0ELb0EEENS1_19SingleTileSchedulerILb1ELb0ELb1ELi128EEEEEEEEEvNT_6ParamsE)
        /*0224*/ 	.word	0x00000008


	//----- nvinfo : EIATTR_MIN_STACK_SIZE
	.align		4
.L_102:
        /*0228*/ 	.byte	0x04, 0x12
        /*022a*/ 	.short	(.L_104 - .L_103)
	.align		4
.L_103:
        /*022c*/ 	.word	index@(_ZN7cutlass13device_kernelIN5flash19enable_sm80_to_sm89INS1_16FlashAttnFwdSm80INS1_25CollectiveMainloopFwdSm80ILi8ELi1ELb1EN4cute5tupleIJNS5_1CILi128EEENS7_ILi96EEES8_EEELi128ENS_10bfloat16_tEfNS_4arch4Sm80ELb0ELb1ELb0ELb0ELb0ELb0ELb1ELb0EEENS1_21CollectiveEpilogueFwdINS6_IJS8_S8_S9_EEENS6_IJNS7_ILi1EEESH_SH_EEESB_SD_Li256ELb0ELb1ELb0ELb0EEENS1_19SingleTileSchedulerILb0ELb0ELb1ELi128EEEEEEEEEvNT_6ParamsE)
        /*0230*/ 	.word	0x00000000


	//----- nvinfo : EIATTR_MIN_STACK_SIZE
	.align		4
.L_104:
        /*0234*/ 	.byte	0x04, 0x12
        /*0236*/ 	.short	(.L_106 - .L_105)
	.align		4
.L_105:
        /*0238*/ 	.word	index@(_ZN7cutlass13device_kernelIN5flash19enable_sm80_to_sm89INS1_16FlashAttnFwdSm80INS1_25CollectiveMainloopFwdSm80ILi8ELi1ELb1EN4cute5tupleIJNS5_1CILi128EEENS7_ILi96EEES8_EEELi128ENS_10bfloat16_tEfNS_4arch4Sm80ELb0ELb1ELb0ELb1ELb0ELb0ELb1ELb0EEENS1_21CollectiveEpilogueFwdINS6_IJS8_S8_S9_EEENS6_IJNS7_ILi1EEESH_SH_EEESB_SD_Li256ELb1ELb1ELb0ELb0EEENS1_19SingleTileSchedulerILb1ELb0ELb1ELi128EEEEEEEEEvNT_6ParamsE)
        /*023c*/ 	.word	0x00000000


	//----- nvinfo : EIATTR_MIN_STACK_SIZE
	.align		4
.L_106:
        /*0240*/ 	.byte	0x04, 0x12
        /*0242*/ 	.short	(.L_108 - .L_107)
	.align		4
.L_107:
        /*0244*/ 	.word	index@(_ZN7cutlass13device_kernelIN5flash19enable_sm80_to_sm89INS1_16FlashAttnFwdSm80INS1_25CollectiveMainloopFwdSm80ILi8ELi1ELb1EN4cute5tupleIJNS5_1CILi128EEENS7_ILi96EEES8_EEELi128ENS_10bfloat16_tEfNS_4arch4Sm80ELb0ELb1ELb0ELb1ELb0ELb1ELb1ELb0EEENS1_21CollectiveEpilogueFwdINS6_IJS8_S8_S9_EEENS6_IJNS7_ILi1EEESH_SH_EEESB_SD_Li256ELb1ELb1ELb0ELb0EEENS1_19SingleTileSchedulerILb1ELb0ELb1ELi128EEEEEEEEEvNT_6ParamsE)
        /*0248*/ 	.word	0x00000000


	//----- nvinfo : EIATTR_MIN_STACK_SIZE
	.align		4
.L_108:
        /*024c*/ 	.byte	0x04, 0x12
        /*024e*/ 	.short	(.L_110 - .L_109)
	.align		4
.L_109:
        /*0250*/ 	.word	index@(_ZN7cutlass13device_kernelIN5flash19enable_sm80_to_sm89INS1_16FlashAttnFwdSm80INS1_25CollectiveMainloopFwdSm80ILi8ELi1ELb1EN4cute5tupleIJNS5_1CILi128EEES8_S8_EEELi128ENS_10bfloat16_tEfNS_4arch4Sm80ELb1ELb0ELb0ELb0ELb0ELb0ELb1ELb0EEENS1_21CollectiveEpilogueFwdIS9_NS6_IJNS7_ILi1EEESF_SF_EEESA_SC_Li256ELb0ELb1ELb0ELb0EEENS1_30DynamicPersistentTileSchedulerILi256ELi256ELb0ELb1ELb0EEEEEEEEEvNT_6ParamsE)
        /*0254*/ 	.word	0x00000080


	//----- nvinfo : EIATTR_MIN_STACK_SIZE
	.align		4
.L_110:
        /*0258*/ 	.byte	0x04, 0x12
        /*025a*/ 	.short	(.L_112 - .L_111)
	.align		4
.L_111:
        /*025c*/ 	.word	index@(_ZN7cutlass13device_kernelIN5flash19enable_sm80_to_sm89INS1_16FlashAttnFwdSm80INS1_25CollectiveMainloopFwdSm80ILi8ELi1ELb1EN4cute5tupleIJNS5_1CILi128EEES8_S8_EEELi128ENS_10bfloat16_tEfNS_4arch4Sm80ELb1ELb0ELb0ELb1ELb0ELb0ELb1ELb0EEENS1_21CollectiveEpilogueFwdIS9_NS6_IJNS7_ILi1EEESF_SF_EEESA_SC_Li256ELb1ELb1ELb0ELb0EEENS1_19SingleTileSchedulerILb1ELb0ELb1ELi128EEEEEEEEEvNT_6ParamsE)
        /*0260*/ 	.word	0x00000000


	//----- nvinfo : EIATTR_MIN_STACK_SIZE
	.align		4
.L_112:
        /*0264*/ 	.byte	0x04, 0x12
        /*0266*/ 	.short	(.L_114 - .L_113)
	.align		4
.L_113:
        /*0268*/ 	.word	index@(_ZN7cutlass13device_kernelIN5flash19enable_sm80_to_sm89INS1_16FlashAttnFwdSm80INS1_25CollectiveMainloopFwdSm80ILi8ELi1ELb1EN4cute5tupleIJNS5_1CILi128EEES8_S8_EEELi128ENS_10bfloat16_tEfNS_4arch4Sm80ELb1ELb0ELb0ELb1ELb0ELb1ELb1ELb0EEENS1_21CollectiveEpilogueFwdIS9_NS6_IJNS7_ILi1EEESF_SF_EEESA_SC_Li256ELb1ELb1ELb0ELb0EEENS1_19SingleTileSchedulerILb1ELb0ELb1ELi128EEEEEEEEEvNT_6ParamsE)
        /*026c*/ 	.word	0x00000060


	//----- nvinfo : EIATTR_MIN_STACK_SIZE
	.align		4
.L_114:
        /*0270*/ 	.byte	0x04, 0x12
        /*0272*/ 	.short	(.L_116 - .L_115)
	.align		4
.L_115:
        /*0274*/ 	.word	index@(_ZN7cutlass13device_kernelIN5flash19enable_sm80_to_sm89INS1_16FlashAttnFwdSm80INS1_25CollectiveMainloopFwdSm80ILi4ELi1ELb0EN4cute5tupleIJNS5_1CILi128EEENS7_ILi64EEES8_EEELi128ENS_10bfloat16_tEfNS_4arch4Sm80ELb0ELb0ELb0ELb0ELb0ELb0ELb1ELb0EEENS1_21CollectiveEpilogueFwdINS6_IJS8_S8_S9_EEENS6_IJNS7_ILi1EEESH_SH_EEESB_SD_Li128ELb0ELb1ELb0ELb0EEENS1_19SingleTileSchedulerILb0ELb0ELb1ELi128EEEEEEEEEvNT_6ParamsE)
        /*0278*/ 	.word	0x00000058


	//----- nvinfo : EIATTR_MIN_STACK_SIZE
	.align		4
.L_116:
        /*027c*/ 	.byte	0x04, 0x12
        /*027e*/ 	.short	(.L_118 - .L_117)
	.align		4
.L_117:
        /*0280*/ 	.word	index@(_ZN7cutlass13device_kernelIN5flash19enable_sm80_to_sm89INS1_16FlashAttnFwdSm80INS1_25CollectiveMainloopFwdSm80ILi4ELi1ELb0EN4cute5tupleIJNS5_1CILi128EEENS7_ILi64EEES8_EEELi128ENS_10bfloat16_tEfNS_4arch4Sm80ELb0ELb0ELb0ELb1ELb0ELb0ELb1ELb0EEENS1_21CollectiveEpilogueFwdINS6_IJS8_S8_S9_EEENS6_IJNS7_ILi1EEESH_SH_EEESB_SD_Li128ELb1ELb1ELb0ELb0EEENS1_19SingleTileSchedulerILb1ELb0ELb1ELi128EEEEEEEEEvNT_6ParamsE)
        /*0284*/ 	.word	0x00000090


	//----- nvinfo : EIATTR_MIN_STACK_SIZE
	.align		4
.L_118:
        /*0288*/ 	.byte	0x04, 0x12
        /*028a*/ 	.short	(.L_120 - .L_119)
	.align		4
.L_119:
        /*028c*/ 	.word	index@(_ZN7cutlass13device_kernelIN5flash19enable_sm80_to_sm89INS1_16FlashAttnFwdSm80INS1_25CollectiveMainloopFwdSm80ILi4ELi1ELb0EN4cute5tupleIJNS5_1CILi128EEENS7_ILi64EEES8_EEELi128ENS_10bfloat16_tEfNS_4arch4Sm80ELb0ELb0ELb0ELb1ELb0ELb1ELb1ELb0EEENS1_21CollectiveEpilogueFwdINS6_IJS8_S8_S9_EEENS6_IJNS7_ILi1EEESH_SH_EEESB_SD_Li128ELb1ELb1ELb0ELb0EEENS1_19SingleTileSchedulerILb1ELb0ELb1ELi128EEEEEEEEEvNT_6ParamsE)
        /*0290*/ 	.word	0x000000a8


	//----- nvinfo : EIATTR_MIN_STACK_SIZE
	.align		4
.L_120:
        /*0294*/ 	.byte	0x04, 0x12
        /*0296*/ 	.short	(.L_122 - .L_121)
	.align		4
.L_121:
        /*0298*/ 	.word	index@(_ZN7cutlass13device_kernelIN5flash19enable_sm80_to_sm89INS1_16FlashAttnFwdSm80INS1_25CollectiveMainloopFwdSm80ILi4ELi1ELb0EN4cute5tupleIJNS5_1CILi128EEENS7_ILi48EEES8_EEELi128ENS_10bfloat16_tEfNS_4arch4Sm80ELb0ELb1ELb0ELb0ELb0ELb0ELb1ELb0EEENS1_21CollectiveEpilogueFwdINS6_IJS8_S8_S9_EEENS6_IJNS7_ILi1EEESH_SH_EEESB_SD_Li128ELb0ELb1ELb0ELb0EEENS1_19SingleTileSchedulerILb0ELb0ELb1ELi128EEEEEEEEEvNT_6ParamsE)
        /*029c*/ 	.word	0x00000080


	//----- nvinfo : EIATTR_MIN_STACK_SIZE
	.align		4
.L_122:
        /*02a0*/ 	.byte	0x04, 0x12
        /*02a2*/ 	.short	(.L_124 - .L_123)
	.align		4
.L_123:
        /*02a4*/ 	.word	index@(_ZN7cutlass13device_kernelIN5flash19enable_sm80_to_sm89INS1_16FlashAttnFwdSm80INS1_25CollectiveMainloopFwdSm80ILi4ELi1ELb0EN4cute5tupleIJNS5_1CILi128EEENS7_ILi48EEES8_EEELi128ENS_10bfloat16_tEfNS_4arch4Sm80ELb0ELb1ELb0ELb1ELb0ELb0ELb1ELb0EEENS1_21CollectiveEpilogueFwdINS6_IJS8_S8_S9_EEENS6_IJNS7_ILi1EEESH_SH_EEESB_SD_Li128ELb1ELb1ELb0ELb0EEENS1_19SingleTileSchedulerILb1ELb0ELb1ELi128EEEEEEEEEvNT_6ParamsE)
        /*02a8*/ 	.word	0x00000078


	//----- nvinfo : EIATTR_MIN_STACK_SIZE
	.align		4
.L_124:
        /*02ac*/ 	.byte	0x04, 0x12
        /*02ae*/ 	.short	(.L_126 - .L_125)
	.align		4
.L_125:
        /*02b0*/ 	.word	index@(_ZN7cutlass13device_kernelIN5flash19enable_sm80_to_sm89INS1_16FlashAttnFwdSm80INS1_25CollectiveMainloopFwdSm80ILi4ELi1ELb0EN4cute5tupleIJNS5_1CILi128EEENS7_ILi48EEES8_EEELi128ENS_10bfloat16_tEfNS_4arch4Sm80ELb0ELb1ELb0ELb1ELb0ELb1ELb1ELb0EEENS1_21CollectiveEpilogueFwdINS6_IJS8_S8_S9_EEENS6_IJNS7_ILi1EEESH_SH_EEESB_SD_Li128ELb1ELb1ELb0ELb0EEENS1_19SingleTileSchedulerILb1ELb0ELb1ELi128EEEEEEEEEvNT_6ParamsE)
        /*02b4*/ 	.word	0x000000f8


	//----- nvinfo : EIATTR_MIN_STACK_SIZE
	.align		4
.L_126:
        /*02b8*/ 	.byte	0x04, 0x12
        /*02ba*/ 	.short	(.L_128 - .L_127)
	.align		4
.L_127:
        /*02bc*/ 	.word	index@(_ZN7cutlass13device_kernelIN5flash19enable_sm80_to_sm89INS1_16FlashAttnFwdSm80INS1_25CollectiveMainloopFwdSm80ILi4ELi1ELb0EN4cute5tupleIJNS5_1CILi128EEENS7_ILi64EEES8_EEELi128ENS_10bfloat16_tEfNS_4arch4Sm80ELb1ELb0ELb0ELb0ELb0ELb0ELb1ELb0EEENS1_21CollectiveEpilogueFwdINS6_IJS8_S8_S9_EEENS6_IJNS7_ILi1EEESH_SH_EEESB_SD_Li128ELb0ELb1ELb0ELb0EEENS1_30DynamicPersistentTileSchedulerILi128ELi128ELb0ELb1ELb0EEEEEEEEEvNT_6ParamsE)
        /*02c0*/ 	.word	0x000000b0


	//----- nvinfo : EIATTR_MIN_STACK_SIZE
	.align		4
.L_128:
        /*02c4*/ 	.byte	0x04, 0x12
        /*02c6*/ 	.short	(.L_130 - .L_129)
	.align		4
.L_129:
        /*02c8*/ 	.word	index@(_ZN7cutlass13device_kernelIN5flash19enable_sm80_to_sm89INS1_16FlashAttnFwdSm80INS1_25CollectiveMainloopFwdSm80ILi4ELi1ELb0EN4cute5tupleIJNS5_1CILi128EEENS7_ILi64EEES8_EEELi128ENS_10bfloat16_tEfNS_4arch4Sm80ELb1ELb0ELb0ELb1ELb0ELb0ELb1ELb0EEENS1_21CollectiveEpilogueFwdINS6_IJS8_S8_S9_EEENS6_IJNS7_ILi1EEESH_SH_EEESB_SD_Li128ELb1ELb1ELb0ELb0EEENS1_19SingleTileSchedulerILb1ELb0ELb1ELi128EEEEEEEEEvNT_6ParamsE)
        /*02cc*/ 	.word	0x000000c8


	//----- nvinfo : EIATTR_MIN_STACK_SIZE
	.align		4
.L_130:
        /*02d0*/ 	.byte	0x04, 0x12
        /*02d2*/ 	.short	(.L_132 - .L_131)
	.align		4
.L_131:
        /*02d4*/ 	.word	index@(_ZN7cutlass13device_kernelIN5flash19enable_sm80_to_sm89INS1_16FlashAttnFwdSm80INS1_25CollectiveMainloopFwdSm80ILi4ELi1ELb0EN4cute5tupleIJNS5_1CILi128EEENS7_ILi64EEES8_EEELi128ENS_10bfloat16_tEfNS_4arch4Sm80ELb1ELb0ELb0ELb1ELb0ELb1ELb1ELb0EEENS1_21CollectiveEpilogueFwdINS6_IJS8_S8_S9_EEENS6_IJNS7_ILi1EEESH_SH_EEESB_SD_Li128ELb1ELb1ELb0ELb0EEENS1_19SingleTileSchedulerILb1ELb0ELb1ELi128EEEEEEEEEvNT_6ParamsE)
        /*02d8*/ 	.word	0x000000a0
.L_132:


//--------------------- .nv.info._ZN7cutlass13device_kernelIN5flash19enable_sm80_to_sm89INS1_16FlashAttnFwdSm80INS1_25CollectiveMainloopFwdSm80ILi8ELi1ELb1EN4cute5tupleIJNS5_1CILi128EEES8_S8_EEELi128ENS_10bfloat16_tEfNS_4arch4Sm80ELb0ELb0ELb0ELb0ELb0ELb0ELb1ELb0EEENS1_21CollectiveEpilogueFwdIS9_NS6_IJNS7_ILi1EEESF_SF_EEESA_SC_Li256ELb0ELb1ELb0ELb0EEENS1_19SingleTileSchedulerILb0ELb0ELb1ELi128EEEEEEEEEvNT_6ParamsE --------------------------
	.section	.nv.info._ZN7cutlass13device_kernelIN5flash19enable_sm80_to_sm89INS1_16FlashAttnFwdSm80INS1_25CollectiveMainloopFwdSm80ILi8ELi1ELb1EN4cute5tupleIJNS5_1CILi128EEES8_S8_EEELi128ENS_10bfloat16_tEfNS_4arch4Sm80ELb0ELb0ELb0ELb0ELb0ELb0ELb1ELb0EEENS1_21CollectiveEpilogueFwdIS9_NS6_IJNS7_ILi1EEESF_SF_EEESA_SC_Li256ELb0ELb1ELb0ELb0EEENS1_19SingleTileSchedulerILb0ELb0ELb1ELi128EEEEEEEEEvNT_6ParamsE,"",@"SHT_CUDA_INFO"
	.sectionflags	@""
	.align	4


	//----- nvinfo : EIATTR_CUDA_API_VERSION
	.align		4
        /*0000*/ 	.byte	0x04, 0x37
        /*0002*/ 	.short	(.L_134 - .L_133)
.L_133:
        /*0004*/ 	.word	0x00000082


	//----- nvinfo : EIATTR_SW2861232_WAR
	.align		4
.L_134:
        /*0008*/ 	.byte	0x01, 0x35
	.zero		2


	//----- nvinfo : EIATTR_PARAM_CBANK
	.align		4
        /*000c*/ 	.byte	0x04, 0x0a
        /*000e*/ 	.short	(.L_136 - .L_135)
	.align		4
.L_135:
        /*0010*/ 	.word	index@(.nv.constant0._ZN7cutlass13device_kernelIN5flash19enable_sm80_to_sm89INS1_16FlashAttnFwdSm80INS1_25CollectiveMainloopFwdSm80ILi8ELi1ELb1EN4cute5tupleIJNS5_1CILi128EEES8_S8_EEELi128ENS_10bfloat16_tEfNS_4arch4Sm80ELb0ELb0ELb0ELb0ELb0ELb0ELb1ELb0EEENS1_21CollectiveEpilogueFwdIS9_NS6_IJNS7_ILi1EEESF_SF_EEESA_SC_Li256ELb0ELb1ELb0ELb0EEENS1_19SingleTileSchedulerILb0ELb0ELb1ELi128EEEEEEEEEvNT_6ParamsE)
        /*0014*/ 	.short	0x0160
        /*0016*/ 	.short	0x0418


	//----- nvinfo : EIATTR_CBANK_PARAM_SIZE
	.align		4
.L_136:
        /*0018*/ 	.byte	0x03, 0x19
        /*001a*/ 	.short	0x0418


	//----- nvinfo : EIATTR_KPARAM_INFO
	.align		4
        /*001c*/ 	.byte	0x04, 0x17
        /*001e*/ 	.short	(.L_138 - .L_137)
.L_137:
        /*0020*/ 	.word	0x00000000
        /*0024*/ 	.short	0x0000
        /*0026*/ 	.short	0x0000
        /*0028*/ 	.byte	0x00, 0xf0, 0x61, 0x10


	//----- nvinfo : EIATTR_MAXREG_COUNT
	.align		4
.L_138:
        /*002c*/ 	.byte	0x03, 0x1b
        /*002e*/ 	.short	0x00ff


	//----- nvinfo : EIATTR_NUM_BARRIERS
	.align		4
        /*0030*/ 	.byte	0x02, 0x4c
        /*0032*/ 	.byte	0x02
	.zero		1


	//----- nvinfo : EIATTR_ANNOTATIONS
	.align		4
        /*0034*/ 	.byte	0x04, 0x55
        /*0036*/ 	.short	(.L_140 - .L_139)


	//   ....[0]....
.L_139:
        /*0038*/ 	.word	0x00000001
        /*003c*/ 	.byte	0x50, 0x03, 0x00, 0x00, 0x01, 0x00, 0x00, 0x00, 0x10, 0x04, 0x00, 0x00, 0x01, 0x00, 0x00, 0x00
        /*004c*/ 	.byte	0xd0, 0x24, 0x00, 0x00, 0x01, 0x00, 0x00, 0x00, 0xe0, 0x84, 0x00, 0x00, 0x01, 0x00, 0x00, 0x00
        /*005c*/ 	.byte	0x00, 0x85, 0x00, 0x00, 0x01, 0x00, 0x00, 0x00, 0x90, 0x8a, 0x00, 0x00


	//----- nvinfo : EIATTR_MERCURY_ISA_VERSION
	.align		4
.L_140:
        /*0068*/ 	.byte	0x03, 0x5f
        /*006a*/ 	.short	0x0000


	//----- nvinfo : EIATTR_INT_WARP_WIDE_INSTR_OFFSETS
	.align		4
        /*006c*/ 	.byte	0x04, 0x31
        /*006e*/ 	.short	(.L_142 - .L_141)


	//   ....[0]....
.L_141:
        /*0070*/ 	.word	0x00000ac0


	//----- nvinfo : EIATTR_COOP_GROUP_MASK_REGIDS
	.align		4
.L_142:
        /*0074*/ 	.byte	0x04, 0x29
        /*0076*/ 	.short	(.L_144 - .L_143)


	//   ....[0]....
.L_143:
        /*0078*/ 	.word	0xffffffff


	//   ....[1]....
        /*007c*/ 	.word	0xffffffff


	//   ....[2]....
        /*0080*/ 	.word	0xffffffff


	//   ....[3]....
        /*0084*/ 	.word	0xffffffff


	//   ....[4]....
        /*0088*/ 	.word	0xffffffff


	//   ....[5]....
        /*008c*/ 	.word	0xffffffff


	//   ....[6]....
        /*0090*/ 	.word	0xffffffff


	//   ....[7]....
        /*0094*/ 	.word	0xffffffff


	//   ....[8]....
        /*0098*/ 	.word	0xffffffff


	//   ....[9]....
        /*009c*/ 	.word	0xffffffff


	//   ....[10]....
        /*00a0*/ 	.word	0xffffffff


	//   ....[11]....
        /*00a4*/ 	.word	0xffffffff


	//   ....[12]....
        /*00a8*/ 	.word	0xffffffff


	//   ....[13]....
        /*00ac*/ 	.word	0xffffffff


	//   ....[14]....
        /*00b0*/ 	.word	0xffffffff


	//   ....[15]....
        /*00b4*/ 	.word	0xffffffff


	//   ....[16]....
        /*00b8*/ 	.word	0xffffffff


	//   ....[17]....
        /*00bc*/ 	.word	0xffffffff


	//   ....[18]....
        /*00c0*/ 	.word	0xffffffff


	//   ....[19]....
        /*00c4*/ 	.word	0xffffffff


	//   ....[20]....
        /*00c8*/ 	.word	0xffffffff


	//   ....[21]....
        /*00cc*/ 	.word	0xffffffff


	//   ....[22]....
        /*00d0*/ 	.word	0xffffffff


	//   ....[23]....
        /*00d4*/ 	.word	0xffffffff


	//   ....[24]....
        /*00d8*/ 	.word	0xffffffff


	//   ....[25]....
        /*00dc*/ 	.word	0xffffffff


	//   ....[26]....
        /*00e0*/ 	.word	0xffffffff


	//   ....[27]....
        /*00e4*/ 	.word	0xffffffff


	//   ....[28]....
        /*00e8*/ 	.word	0xffffffff


	//   ....[29]....
        /*00ec*/ 	.word	0xffffffff


	//   ....[30]....
        /*00f0*/ 	.word	0xffffffff


	//   ....[31]....
        /*00f4*/ 	.word	0xffffffff


	//----- nvinfo : EIATTR_COOP_GROUP_INSTR_OFFSETS
	.align		4
.L_144:
        /*00f8*/ 	.byte	0x04, 0x28
        /*00fa*/ 	.short	(.L_146 - .L_145)


	//   ....[0]....
.L_145:
        /*00fc*/ 	.word	0x000005f0


	//   ....[1]....
        /*0100*/ 	.word	0x00000640


	//   ....[2]....
        /*0104*/ 	.word	0x00000680


	//   ....[3]....
        /*0108*/ 	.word	0x000006c0


	//   ....[4]....
        /*010c*/ 	.word	0x000006f0


	//   ....[5]....
        /*0110*/ 	.word	0x00000740


	//   ....[6]....
        /*0114*/ 	.word	0x00000760


	//   ....[7]....
        /*0118*/ 	.word	0x000007f0


	//   ....[8]....
        /*011c*/ 	.word	0x00002ee0


	//   ....[9]....
        /*0120*/ 	.word	0x00002f90


	//   ....[10]....
        /*0124*/ 	.word	0x00002fa0


	//   ....[11]....
        /*0128*/ 	.word	0x00002fd0


	//   ....[12]....
        /*012c*/ 	.word	0x000063d0


	//   ....[13]....
        /*0130*/ 	.word	0x000063f0


	//   ....[14]....
        /*0134*/ 	.word	0x00006410


	//   ....[15]....
        /*0138*/ 	.word	0x00006430


	//   ....[16]....
        /*013c*/ 	.word	0x00008520


	//   ....[17]....
        /*0140*/ 	.word	0x00008530


	//   ....[18]....
        /*0144*/ 	.word	0x00008580


	//   ....[19]....
        /*0148*/ 	.word	0x000085a0


	//   ....[20]....
        /*014c*/ 	.word	0x00009570


	//   ....[21]....
        /*0150*/ 	.word	0x00009580


	//   ....[22]....
        /*0154*/ 	.word	0x000095a0


	//   ....[23]....
        /*0158*/ 	.word	0x000095b0


	//   ....[24]....
        /*015c*/ 	.word	0x00009690


	//   ....[25]....
        /*0160*/ 	.word	0x000096b0


	//   ....[26]....
        /*0164*/ 	.word	0x000097a0


	//   ....[27]....
        /*0168*/ 	.word	0x000097d0


	//   ....[28]....
        /*016c*/ 	.word	0x000098a0


	//   ....[29]....
        /*0170*/ 	.word	0x000098d0


	//   ....[30]....
        /*0174*/ 	.word	0x000099a0


	//   ....[31]....
        /*0178*/ 	.word	0x000099c0


	//----- nvinfo : EIATTR_EXIT_INSTR_OFFSETS
	.align		4
.L_146:
        /*017c*/ 	.byte	0x04, 0x1c
        /*017e*/ 	.short	(.L_148 - .L_147)


	//   ....[0]....
.L_147:
        /*0180*/ 	.word	0x00000040


	//   ....[1]....
        /*0184*/ 	.word	0x000099d0


	//   ....[2]....
        /*0188*/ 	.word	0x00009a20


	//   ....[3]....
        /*018c*/ 	.word	0x00009a80


	//----- nvinfo : EIATTR_CTAIDZ_USED
	.align		4
.L_148:
        /*0190*/ 	.byte	0x01, 0x04
	.zero		2


	//----- nvinfo : EIATTR_MAX_THREADS
	.align		4
        /*0194*/ 	.byte	0x04, 0x05
        /*0196*/ 	.short	(.L_150 - .L_149)
.L_149:
        /*0198*/ 	.word	0x00000100
        /*019c*/ 	.word	0x00000001
        /*01a0*/ 	.word	0x00000001


	//----- nvinfo : EIATTR_CRS_STACK_SIZE
	.align		4
.L_150:
        /*01a4*/ 	.byte	0x04, 0x1e
        /*01a6*/ 	.short	(.L_152 - .L_151)
.L_151:
        /*01a8*/ 	.word	0x00000000
.L_152:


//--------------------- .nv.info._ZN7cutlass13device_kernelIN5flash19enable_sm80_to_sm89INS1_16FlashAttnFwdSm80INS1_25CollectiveMainloopFwdSm80ILi8ELi1ELb1EN4cute5tupleIJNS5_1CILi128EEES8_S8_EEELi128ENS_10bfloat16_tEfNS_4arch4Sm80ELb0ELb0ELb0ELb1ELb0ELb0ELb1ELb0EEENS1_21CollectiveEpilogueFwdIS9_NS6_IJNS7_ILi1EEESF_SF_EEESA_SC_Li256ELb1ELb1ELb0ELb0EEENS1_19SingleTileSchedulerILb1ELb0ELb1ELi128EEEEEEEEEvNT_6ParamsE --------------------------
	.section	.nv.info._ZN7cutlass13device_kernelIN5flash19enable_sm80_to_sm89INS1_16FlashAttnFwdSm80INS1_25CollectiveMainloopFwdSm80ILi8ELi1ELb1EN4cute5tupleIJNS5_1CILi128EEES8_S8_EEELi128ENS_10bfloat16_tEfNS_4arch4Sm80ELb0ELb0ELb0ELb1ELb0ELb0ELb1ELb0EEENS1_21CollectiveEpilogueFwdIS9_NS6_IJNS7_ILi1EEESF_SF_EEESA_SC_Li256ELb1ELb1ELb0ELb0EEENS1_19SingleTileSchedulerILb1ELb0ELb1ELi128EEEEEEEEEvNT_6ParamsE,"",@"SHT_CUDA_INFO"
	.sectionflags	@""
	.align	4


	//----- nvinfo : EIATTR_CUDA_API_VERSION
	.align		4
        /*0000*/ 	.byte	0x04, 0x37
        /*0002*/ 	.short	(.L_154 - .L_153)
.L_153:
        /*0004*/ 	.word	0x00000082


	//----- nvinfo : EIATTR_SW2861232_WAR
	.align		4
.L_154:
        /*0008*/ 	.byte	0x01, 0x35
	.zero		2


	//----- nvinfo : EIATTR_PARAM_CBANK
	.align		4
        /*000c*/ 	.byte	0x04, 0x0a
        /*000e*/ 	.short	(.L_156 - .L_155)
	.align		4
.L_155:
        /*0010*/ 	.word	index@(.nv.constant0._ZN7cutlass13device_kernelIN5flash19enable_sm80_to_sm89INS1_16FlashAttnFwdSm80INS1_25CollectiveMainloopFwdSm80ILi8ELi1ELb1EN4cute5tupleIJNS5_1CILi128EEES8_S8_EEELi128ENS_10bfloat16_tEfNS_4arch4Sm80ELb0ELb0ELb0ELb1ELb0ELb0ELb1ELb0EEENS1_21CollectiveEpilogueFwdIS9_NS6_IJNS7_ILi1EEESF_SF_EEESA_SC_Li256ELb1ELb1ELb0ELb0EEENS1_19SingleTileSchedulerILb1ELb0ELb1ELi128EEEEEEEEEvNT_6ParamsE)
        /*0014*/ 	.short	0x0160
        /*0016*/ 	.short	0x0418


	//----- nvinfo : EIATTR_CBANK_PARAM_SIZE
	.align		4
.L_156:
        /*0018*/ 	.byte	0x03, 0x19
        /*001a*/ 	.short	0x0418


	//----- nvinfo : EIATTR_KPARAM_INFO
	.align		4
        /*001c*/ 	.byte	0x04, 0x17
        /*001e*/ 	.short	(.L_158 - .L_157)
.L_157:
        /*0020*/ 	.word	0x00000000
        /*0024*/ 	.short	0x0000
        /*0026*/ 	.short	0x0000
        /*0028*/ 	.byte	0x00, 0xf0, 0x61, 0x10


	//----- nvinfo : EIATTR_MAXREG_COUNT
	.align		4
.L_158:
        /*002c*/ 	.byte	0x03, 0x1b
        /*002e*/ 	.short	0x00ff


	//----- nvinfo : EIATTR_NUM_BARRIERS
	.align		4
        /*0030*/ 	.byte	0x02, 0x4c
        /*0032*/ 	.byte	0x02
	.zero		1


	//----- nvinfo : EIATTR_MERCURY_ISA_VERSION
	.align		4
        /*0034*/ 	.byte	0x03, 0x5f
        /*0036*/ 	.short	0x0000


	//----- nvinfo : EIATTR_INT_WARP_WIDE_INSTR_OFFSETS
	.align		4
        /*0038*/ 	.byte	0x04, 0x31
        /*003a*/ 	.short	(.L_160 - .L_159)


	//   ....[0]....
.L_159:
        /*003c*/ 	.word	0x00001390


	//----- nvinfo : EIATTR_COOP_GROUP_MASK_REGIDS
	.align		4
.L_160:
        /*0040*/ 	.byte	0x04, 0x29
        /*0042*/ 	.short	(.L_162 - .L_161)


	//   ....[0]....
.L_161:
        /*0044*/ 	.word	0xffffffff


	//   ....[1]....
        /*0048*/ 	.word	0xffffffff


	//   ....[2]....
        /*004c*/ 	.word	0xffffffff


	//   ....[3]....
        /*0050*/ 	.word	0xffffffff


	//   ....[4]....
        /*0054*/ 	.word	0xffffffff


	//   ....[5]....
        /*0058*/ 	.word	0xffffffff


	//   ....[6]....
        /*005c*/ 	.word	0xffffffff


	//   ....[7]....
        /*0060*/ 	.word	0xffffffff


	//   ....[8]....
        /*0064*/ 	.word	0xffffffff


	//   ....[9]....
        /*0068*/ 	.word	0xffffffff


	//   ....[10]....
        /*006c*/ 	.word	0xffffffff


	//   ....[11]....
        /*0070*/ 	.word	0xffffffff


	//   ....[12]....
        /*0074*/ 	.word	0xffffffff


	//   ....[13]....
        /*0078*/ 	.word	0xffffffff


	//   ....[14]....
        /*007c*/ 	.word	0xffffffff


	//   ....[15]....
        /*0080*/ 	.word	0xffffffff


	//   ....[16]....
        /*0084*/ 	.word	0xffffffff


	//   ....[17]....
        /*0088*/ 	.word	0xffffffff


	//   ....[18]....
        /*008c*/ 	.word	0xffffffff


	//   ....[19]....
        /*0090*/ 	.word	0xffffffff


	//   ....[20]....
        /*0094*/ 	.word	0xffffffff


	//   ....[21]....
        /*0098*/ 	.word	0xffffffff


	//   ....[22]....
        /*009c*/ 	.word	0xffffffff


	//   ....[23]....
        /*00a0*/ 	.word	0xffffffff


	//   ....[24]....
        /*00a4*/ 	.word	0xffffffff


	//   ....[25]....
        /*00a8*/ 	.word	0xffffffff


	//   ....[26]....
        /*00ac*/ 	.word	0xffffffff


	//   ....[27]....
        /*00b0*/ 	.word	0xffffffff


	//   ....[28]....
        /*00b4*/ 	.word	0xffffffff


	//   ....[29]....
        /*00b8*/ 	.word	0xffffffff


	//   ....[30]....
        /*00bc*/ 	.word	0xffffffff


	//   ....[31]....
        /*00c0*/ 	.word	0xffffffff


	//   ....[32]....
        /*00c4*/ 	.word	0xffffffff


	//   ....[33]....
        /*00c8*/ 	.word	0xffffffff


	//   ....[34]....
        /*00cc*/ 	.word	0xffffffff


	//   ....[35]....
        /*00d0*/ 	.word	0xffffffff


	//   ....[36]....
        /*00d4*/ 	.word	0xffffffff


	//   ....[37]....
        /*00d8*/ 	.word	0xffffffff


	//   ....[38]....
        /*00dc*/ 	.word	0xffffffff


	//   ....[39]....
        /*00e0*/ 	.word	0xffffffff


	//   ....[40]....
        /*00e4*/ 	.word	0xffffffff


	//----- nvinfo : EIATTR_COOP_GROUP_INSTR_OFFSETS
	.align		4
.L_162:
        /*00e8*/ 	.byte	0x04, 0x28
        /*00ea*/ 	.short	(.L_164 - .L_163)


	//   ....[0]....
.L_163:
        /*00ec*/ 	.word	0x00000080


	//   ....[1]....
        /*00f0*/ 	.word	0x00000d80


	//   ....[2]....
        /*00f4*/ 	.word	0x00000dc0


	//   ....[3]....
        /*00f8*/ 	.word	0x00000e00


	//   ....[4]....
        /*00fc*/ 	.word	0x00000e30


	//   ....[5]....
        /*0100*/ 	.word	0x00000e70


	//   ....[6]....
        /*0104*/ 	.word	0x00000ea0


	//   ....[7]....
        /*0108*/ 	.word	0x00000ed0


	//   ....[8]....
        /*010c*/ 	.word	0x00000f00


	//   ....[9]....
        /*0110*/ 	.word	0x00003650


	//   ....[10]....
        /*0114*/ 	.word	0x00003710


	//   ....[11]....
        /*0118*/ 	.word	0x00003720


	//   ....[12]....
        /*011c*/ 	.word	0x00003750


	//   ....[13]....
        /*0120*/ 	.word	0x00006510


	//   ....[14]....
        /*0124*/ 	.word	0x00006530


	//   ....[15]....
        /*0128*/ 	.word	0x00006550


	//   ....[16]....
        /*012c*/ 	.word	0x00006580


	//   ....[17]....
        /*0130*/ 	.word	0x00008610


	//   ....[18]....
        /*0134*/ 	.word	0x00008640


	//   ....[19]....
        /*0138*/ 	.word	0x00008680


	//   ....[20]....
        /*013c*/ 	.word	0x00008690


	//   ....[21]....
        /*0140*/ 	.word	0x000097f0


	//   ....[22]....
        /*0144*/ 	.word	0x00009820


	//   ....[23]....
        /*0148*/ 	.word	0x00009860


	//   ....[24]....
        /*014c*/ 	.word	0x000098a0


	//   ....[25]....
        /*0150*/ 	.word	0x00009a60


	//   ....[26]....
        /*0154*/ 	.word	0x00009a70


	//   ....[27]....
        /*0158*/ 	.word	0x00009b60


	//   ....[28]....
        /*015c*/ 	.word	0x00009b90


	//   ....[29]....
        /*0160*/ 	.word	0x00009c60


	//   ....[30]....
        /*0164*/ 	.word	0x00009c90


	//   ....[31]....
        /*0168*/ 	.word	0x00009d60


	//   ....[32]....
        /*016c*/ 	.word	0x00009d80


	//   ....[33]....
        /*0170*/ 	.word	0x0000a500


	//   ....[34]....
        /*0174*/ 	.word	0x0000a520


	//   ....[35]....
        /*0178*/ 	.word	0x0000a5f0


	//   ....[36]....
        /*017c*/ 	.word	0x0000a620


	//   ....[37]....
        /*0180*/ 	.word	0x0000a6f0


	//   ....[38]....
        /*0184*/ 	.word	0x0000a720


	//   ....[39]....
        /*0188*/ 	.word	0x0000a7f0


	//   ....[40]....
        /*018c*/ 	.word	0x0000a810


	//----- nvinfo : EIATTR_EXIT_INSTR_OFFSETS
	.align		4
.L_164:
        /*0190*/ 	.byte	0x04, 0x1c
        /*0192*/ 	.short	(.L_166 - .L_165)


	//   ....[0]....
.L_165:
        /*0194*/ 	.word	0x00000310


	//   ....[1]....
        /*0198*/ 	.word	0x00009d90


	//   ....[2]....
        /*019c*/ 	.word	0x00009de0


	//   ....[3]....
        /*01a0*/ 	.word	0x00009e40


	//   ....[4]....
        /*01a4*/ 	.word	0x0000a820


	//   ....[5]....
        /*01a8*/ 	.word	0x0000a870


	//   ....[6]....
        /*01ac*/ 	.word	0x0000a8d0


	//----- nvinfo : EIATTR_CTAIDZ_USED
	.align		4
.L_166:
        /*01b0*/ 	.byte	0x01, 0x04
	.zero		2


	//----- nvinfo : EIATTR_MAX_THREADS
	.align		4
        /*01b4*/ 	.byte	0x04, 0x05
        /*01b6*/ 	.short	(.L_168 - .L_167)
.L_167:
        /*01b8*/ 	.word	0x00000100
        /*01bc*/ 	.word	0x00000001
        /*01c0*/ 	.word	0x00000001


	//----- nvinfo : EIATTR_CRS_STACK_SIZE
	.align		4
.L_168:
        /*01c4*/ 	.byte	0x04, 0x1e
        /*01c6*/ 	.short	(.L_170 - .L_169)
.L_169:
        /*01c8*/ 	.word	0x00000000
.L_170:


//--------------------- .nv.info._ZN7cutlass13device_kernelIN5flash19enable_sm80_to_sm89INS1_16FlashAttnFwdSm80INS1_25CollectiveMainloopFwdSm80ILi8ELi1ELb1EN4cute5tupleIJNS5_1CILi128EEES8_S8_EEELi128ENS_10bfloat16_tEfNS_4arch4Sm80ELb0ELb0ELb0ELb1ELb0ELb1ELb1ELb0EEENS1_21CollectiveEpilogueFwdIS9_NS6_IJNS7_ILi1EEESF_SF_EEESA_SC_Li256ELb1ELb1ELb0ELb0EEENS1_19SingleTileSchedulerILb1ELb0ELb1ELi128EEEEEEEEEvNT_6ParamsE --------------------------
	.section	.nv.info._ZN7cutlass13device_kernelIN5flash19enable_sm80_to_sm89INS1_16FlashAttnFwdSm80INS1_25CollectiveMainloopFwdSm80ILi8ELi1ELb1EN4cute5tupleIJNS5_1CILi128EEES8_S8_EEELi128ENS_10bfloat16_tEfNS_4arch4Sm80ELb0ELb0ELb0ELb1ELb0ELb1ELb1ELb0EEENS1_21CollectiveEpilogueFwdIS9_NS6_IJNS7_ILi1EEESF_SF_EEESA_SC_Li256ELb1ELb1ELb0ELb0EEENS1_19SingleTileSchedulerILb1ELb0ELb1ELi128EEEEEEEEEvNT_6ParamsE,"",@"SHT_CUDA_INFO"
	.sectionflags	@""
	.align	4


	//----- nvinfo : EIATTR_CUDA_API_VERSION
	.align		4
        /*0000*/ 	.byte	0x04, 0x37
        /*0002*/ 	.short	(.L_172 - .L_171)
.L_171:
        /*0004*/ 	.word	0x00000082


	//----- nvinfo : EIATTR_SW2861232_WAR
	.align		4
.L_172:
        /*0008*/ 	.byte	0x01, 0x35
	.zero		2


	//----- nvinfo : EIATTR_PARAM_CBANK
	.align		4
        /*000c*/ 	.byte	0x04, 0x0a
        /*000e*/ 	.short	(.L_174 - .L_173)
	.align		4
.L_173:
        /*0010*/ 	.word	index@(.nv.constant0._ZN7cutlass13device_kernelIN5flash19enable_sm80_to_sm89INS1_16FlashAttnFwdSm80INS1_25CollectiveMainloopFwdSm80ILi8ELi1ELb1EN4cute5tupleIJNS5_1CILi128EEES8_S8_EEELi128ENS_10bfloat16_tEfNS_4arch4Sm80ELb0ELb0ELb0ELb1ELb0ELb1ELb1ELb0EEENS1_21CollectiveEpilogueFwdIS9_NS6_IJNS7_ILi1EEESF_SF_EEESA_SC_Li256ELb1ELb1ELb0ELb0EEENS1_19SingleTileSchedulerILb1ELb0ELb1ELi128EEEEEEEEEvNT_6ParamsE)
        /*0014*/ 	.short	0x0160
        /*0016*/ 	.short	0x0418


	//----- nvinfo : EIATTR_CBANK_PARAM_SIZE
	.align		4
.L_174:
        /*0018*/ 	.byte	0x03, 0x19
        /*001a*/ 	.short	0x0418


	//----- nvinfo : EIATTR_KPARAM_INFO
	.align		4
        /*001c*/ 	.byte	0x04, 0x17
        /*001e*/ 	.short	(.L_176 - .L_175)
.L_175:
        /*0020*/ 	.word	0x00000000
        /*0024*/ 	.short	0x0000
        /*0026*/ 	.short	0x0000
        /*0028*/ 	.byte	0x00, 0xf0, 0x61, 0x10


	//----- nvinfo : EIATTR_MAXREG_COUNT
	.align		4
.L_176:
        /*002c*/ 	.byte	0x03, 0x1b
        /*002e*/ 	.short	0x00ff


	//----- nvinfo : EIATTR_NUM_BARRIERS
	.align		4
        /*0030*/ 	.byte	0x02, 0x4c
        /*0032*/ 	.byte	0x02
	.zero		1


	//----- nvinfo : EIATTR_ANNOTATIONS
	.align		4
        /*0034*/ 	.byte	0x04, 0x55
        /*0036*/ 	.short	(.L_178 - .L_177)


	//   ....[0]....
.L_177:
        /*0038*/ 	.word	0x00000001
        /*003c*/ 	.byte	0xd0, 0x06, 0x00, 0x00, 0x01, 0x00, 0x00, 0x00, 0x50, 0x7d, 0x00, 0x00, 0x01, 0x00, 0x00, 0x00
        /*004c*/ 	.byte	0xf0, 0xc7, 0x00, 0x00, 0x01, 0x00, 0x00, 0x00, 0xf0, 0x00, 0x01, 0x00, 0x01, 0x00, 0x00, 0x00
        /*005c*/ 	.byte	0x00, 0x01, 0x01, 0x00


	//----- nvinfo : EIATTR_MERCURY_ISA_VERSION
	.align		4
.L_178:
        /*0060*/ 	.byte	0x03, 0x5f
        /*0062*/ 	.short	0x0000


	//----- nvinfo : EIATTR_COOP_GROUP_MASK_REGIDS
	.align		4
        /*0064*/ 	.byte	0x04, 0x29
        /*0066*/ 	.short	(.L_180 - .L_179)


	//   ....[0]....
.L_179:
        /*0068*/ 	.word	0xffffffff


	//   ....[1]....
        /*006c*/ 	.word	0xffffffff


	//   ....[2]....
        /*0070*/ 	.word	0xffffffff


	//   ....[3]....
        /*0074*/ 	.word	0xffffffff


	//   ....[4]....
        /*0078*/ 	.word	0xffffffff


	//   ....[5]....
        /*007c*/ 	.word	0xffffffff


	//   ....[6]....
        /*0080*/ 	.word	0xffffffff


	//   ....[7]....
        /*0084*/ 	.word	0xffffffff


	//   ....[8]....
        /*0088*/ 	.word	0xffffffff


	//   ....[9]....
        /*008c*/ 	.word	0xffffffff


	//   ....[10]....
        /*0090*/ 	.word	0xffffffff


	//   ....[11]....
        /*0094*/ 	.word	0xffffffff


	//   ....[12]....
        /*0098*/ 	.word	0xffffffff


	//   ....[13]....
        /*009c*/ 	.word	0xffffffff


	//   ....[14]....
        /*00a0*/ 	.word	0xffffffff


	//   ....[15]....
        /*00a4*/ 	.word	0xffffffff


	//   ....[16]....
        /*00a8*/ 	.word	0xffffffff


	//   ....[17]....
        /*00ac*/ 	.word	0xffffffff


	//   ....[18]....
        /*00b0*/ 	.word	0xffffffff


	//   ....[19]....
        /*00b4*/ 	.word	0xffffffff


	//   ....[20]....
        /*00b8*/ 	.word	0xffffffff


	//   ....[21]....
        /*00bc*/ 	.word	0xffffffff


	//   ....[22]....
        /*00c0*/ 	.word	0xffffffff


	//   ....[23]....
        /*00c4*/ 	.word	0xffffffff


	//   ....[24]....
        /*00c8*/ 	.word	0xffffffff


	//   ....[25]....
        /*00cc*/ 	.word	0xffffffff


	//   ....[26]....
        /*00d0*/ 	.word	0xffffffff


	//   ....[27]....
        /*00d4*/ 	.word	0xffffffff


	//   ....[28]....
        /*00d8*/ 	.word	0xffffffff


	//   ....[29]....
        /*00dc*/ 	.word	0xffffffff


	//   ....[30]....
        /*00e0*/ 	.word	0xffffffff


	//   ....[31]....
        /*00e4*/ 	.word	0xffffffff


	//   ....[32]....
        /*00e8*/ 	.word	0xffffffff


	//   ....[33]....
        /*00ec*/ 	.word	0xffffffff


	//   ....[34]....
        /*00f0*/ 	.word	0xffffffff


	//   ....[35]....
        /*00f4*/ 	.word	0xffffffff


	//   ....[36]....
        /*00f8*/ 	.word	0xffffffff


	//   ....[37]....
        /*00fc*/ 	.word	0xffffffff


	//   ....[38]....
        /*0100*/ 	.word	0xffffffff


	//   ....[39]....
        /*0104*/ 	.word	0xffffffff


	//   ....[40]....
        /*0108*/ 	.word	0xffffffff


	//----- nvinfo : EIATTR_COOP_GROUP_INSTR_OFFSETS
	.align		4
.L_180:
        /*010c*/ 	.byte	0x04, 0x28
        /*010e*/ 	.short	(.L_182 - .L_181)


	//   ....[0]....
.L_181:
        /*0110*/ 	.word	0x00000090


	//   ....[1]....
        /*0114*/ 	.word	0x00008140


	//   ....[2]....
        /*0118*/ 	.word	0x00008180


	//   ....[3]....
        /*011c*/ 	.word	0x00008230


	//   ....[4]....
        /*0120*/ 	.word	0x00008260


	//   ....[5]....
        /*0124*/ 	.word	0x00008390


	//   ....[6]....
        /*0128*/ 	.word	0x000083d0


	//   ....[7]....
        /*012c*/ 	.word	0x00008500


	//   ....[8]....
        /*0130*/ 	.word	0x00008540


	//   ....[9]....
        /*0134*/ 	.word	0x0000e140


	//   ....[10]....
        /*0138*/ 	.word	0x0000e1f0


	//   ....[11]....
        /*013c*/ 	.word	0x0000e200


	//   ....[12]....
        /*0140*/ 	.word	0x0000e230


	//   ....[13]....
        /*0144*/ 	.word	0x000114d0


	//   ....[14]....
        /*0148*/ 	.word	0x00011510


	//   ....[15]....
        /*014c*/ 	.word	0x00011530


	//   ....[16]....
        /*0150*/ 	.word	0x00011550


	//   ....[17]....
        /*0154*/ 	.word	0x00013670


	//   ....[18]....
        /*0158*/ 	.word	0x000136a0


	//   ....[19]....
        /*015c*/ 	.word	0x000136f0


	//   ....[20]....
        /*0160*/ 	.word	0x00013700


	//   ....[21]....
        /*0164*/ 	.word	0x000148a0


	//   ....[22]....
        /*0168*/ 	.word	0x000148d0


	//   ....[23]....
        /*016c*/ 	.word	0x00014900


	//   ....[24]....
        /*0170*/ 	.word	0x00014930


	//   ....[25]....
        /*0174*/ 	.word	0x00014af0


	//   ....[26]....
        /*0178*/ 	.word	0x00014b00


	//   ....[27]....
        /*017c*/ 	.word	0x00014bf0


	//   ....[28]....
        /*0180*/ 	.word	0x00014c20


	//   ....[29]....
        /*0184*/ 	.word	0x00014cf0


	//   ....[30]....
        /*0188*/ 	.word	0x00014d20


	//   ....[31]....
        /*018c*/ 	.word	0x00014df0


	//   ....[32]....
        /*0190*/ 	.word	0x00014e10


	//   ....[33]....
        /*0194*/ 	.word	0x00015540


	//   ....[34]....
        /*0198*/ 	.word	0x00015560


	//   ....[35]....
        /*019c*/ 	.word	0x00015640


	//   ....[36]....
        /*01a0*/ 	.word	0x00015670


	//   ....[37]....
        /*01a4*/ 	.word	0x00015740


	//   ....[38]....
        /*01a8*/ 	.word	0x00015770


	//   ....[39]....
        /*01ac*/ 	.word	0x00015840


	//   ....[40]....
        /*01b0*/ 	.word	0x00015860


	//----- nvinfo : EIATTR_EXIT_INSTR_OFFSETS
	.align		4
.L_182:
        /*01b4*/ 	.byte	0x04, 0x1c
        /*01b6*/ 	.short	(.L_184 - .L_183)


	//   ....[0]....
.L_183:
        /*01b8*/ 	.word	0x00000320


	//   ....[1]....
        /*01bc*/ 	.word	0x00014e20


	//   ....[2]....
        /*01c0*/ 	.word	0x00014e70


	//   ....[3]....
        /*01c4*/ 	.word	0x00014ed0


	//   ....[4]....
        /*01c8*/ 	.word	0x00015870


	//   ....[5]....
        /*01cc*/ 	.word	0x000158c0


	//   ....[6]....
        /*01d0*/ 	.word	0x00015920


	//----- nvinfo : EIATTR_CTAIDZ_USED
	.align		4
.L_184:
        /*01d4*/ 	.byte	0x01, 0x04
	.zero		2


	//----- nvinfo : EIATTR_MAX_THREADS
	.align		4
        /*01d8*/ 	.byte	0x04, 0x05
        /*01da*/ 	.short	(.L_186 - .L_185)
.L_185:
        /*01dc*/ 	.word	0x00000100
        /*01e0*/ 	.word	0x00000001
        /*01e4*/ 	.word	0x00000001


	//----- nvinfo : EIATTR_CRS_STACK_SIZE
	.align		4
.L_186:
        /*01e8*/ 	.byte	0x04, 0x1e
        /*01ea*/ 	.short	(.L_188 - .L_187)
.L_187:
        /*01ec*/ 	.word	0x00000000
.L_188:


//--------------------- .nv.info._ZN7cutlass13device_kernelIN5flash19enable_sm80_to_sm89INS1_16FlashAttnFwdSm80INS1_25CollectiveMainloopFwdSm80ILi8ELi1ELb1EN4cute5tupleIJNS5_1CILi128EEENS7_ILi96EEES8_EEELi128ENS_10bfloat16_tEfNS_4arch4Sm80ELb0ELb1ELb0ELb0ELb0ELb0ELb1ELb0EEENS1_21CollectiveEpilogueFwdINS6_IJS8_S8_S9_EEENS6_IJNS7_ILi1EEESH_SH_EEESB_SD_Li256ELb0ELb1ELb0ELb0EEENS1_19SingleTileSchedulerILb0ELb0ELb1ELi128EEEEEEEEEvNT_6ParamsE --------------------------
	.section	.nv.info._ZN7cutlass13device_kernelIN5flash19enable_sm80_to_sm89INS1_16FlashAttnFwdSm80INS1_25CollectiveMainloopFwdSm80ILi8ELi1ELb1EN4cute5tupleIJNS5_1CILi128EEENS7_ILi96EEES8_EEELi128ENS_10bfloat16_tEfNS_4arch4Sm80ELb0ELb1ELb0ELb0ELb0ELb0ELb1ELb0EEENS1_21CollectiveEpilogueFwdINS6_IJS8_S8_S9_EEENS6_IJNS7_ILi1EEESH_SH_EEESB_SD_Li256ELb0ELb1ELb0ELb0EEENS1_19SingleTileSchedulerILb0ELb0ELb1ELi128EEEEEEEEEvNT_6ParamsE,"",@"SHT_CUDA_INFO"
	.sectionflags	@""
	.align	4


	//----- nvinfo : EIATTR_CUDA_API_VERSION
	.align		4
        /*0000*/ 	.byte	0x04, 0x37
        /*0002*/ 	.short	(.L_190 - .L_189)
.L_189:
        /*0004*/ 	.word	0x00000082


	//----- nvinfo : EIATTR_SW2861232_WAR
	.align		4
.L_190:
        /*0008*/ 	.byte	0x01, 0x35
	.zero		2


	//----- nvinfo : EIATTR_PARAM_CBANK
	.align		4
        /*000c*/ 	.byte	0x04, 0x0a
        /*000e*/ 	.short	(.L_192 - .L_191)
	.align		4
.L_191:
        /*0010*/ 	.word	index@(.nv.constant0._ZN7cutlass13device_kernelIN5flash19enable_sm80_to_sm89INS1_16FlashAttnFwdSm80INS1_25CollectiveMainloopFwdSm80ILi8ELi1ELb1EN4cute5tupleIJNS5_1CILi128EEENS7_ILi96EEES8_EEELi128ENS_10bfloat16_tEfNS_4arch4Sm80ELb0ELb1ELb0ELb0ELb0ELb0ELb1ELb0EEENS1_21CollectiveEpilogueFwdINS6_IJS8_S8_S9_EEENS6_IJNS7_ILi1EEESH_SH_EEESB_SD_Li256ELb0ELb1ELb0ELb0EEENS1_19SingleTileSchedulerILb0ELb0ELb1ELi128EEEEEEEEEvNT_6ParamsE)
        /*0014*/ 	.short	0x0160
        /*0016*/ 	.short	0x0418


	//----- nvinfo : EIATTR_CBANK_PARAM_SIZE
	.align		4
.L_192:
        /*0018*/ 	.byte	0x03, 0x19
        /*001a*/ 	.short	0x0418


	//----- nvinfo : EIATTR_KPARAM_INFO
	.align		4
        /*001c*/ 	.byte	0x04, 0x17
        /*001e*/ 	.short	(.L_194 - .L_193)
.L_193:
        /*0020*/ 	.word	0x00000000
        /*0024*/ 	.short	0x0000
        /*0026*/ 	.short	0x0000
        /*0028*/ 	.byte	0x00, 0xf0, 0x61, 0x10


	//----- nvinfo : EIATTR_MAXREG_COUNT
	.align		4
.L_194:
        /*002c*/ 	.byte	0x03, 0x1b
        /*002e*/ 	.short	0x00ff


	//----- nvinfo : EIATTR_NUM_BARRIERS
	.align		4
        /*0030*/ 	.byte	0x02, 0x4c
        /*0032*/ 	.byte	0x02
	.zero		1


	//----- nvinfo : EIATTR_MERCURY_ISA_VERSION
	.align		4
        /*0034*/ 	.byte	0x03, 0x5f
        /*0036*/ 	.short	0x0000


	//----- nvinfo : EIATTR_COOP_GROUP_MASK_REGIDS
	.align		4
        /*0038*/ 	.byte	0x04, 0x29
        /*003a*/ 	.short	(.L_196 - .L_195)


	//   ....[0]....
.L_195:
        /*003c*/ 	.word	0xffffffff


	//   ....[1]....
        /*0040*/ 	.word	0xffffffff


	//   ....[2]....
        /*0044*/ 	.word	0xffffffff


	//   ....[3]....
        /*0048*/ 	.word	0xffffffff


	//   ....[4]....
        /*004c*/ 	.word	0xffffffff


	//   ....[5]....
        /*0050*/ 	.word	0xffffffff


	//   ....[6]....
        /*0054*/ 	.word	0xffffffff


	//   ....[7]....
        /*0058*/ 	.word	0xffffffff


	//   ....[8]....
        /*005c*/ 	.word	0xffffffff


	//   ....[9]....
        /*0060*/ 	.word	0xffffffff


	//   ....[10]....
        /*0064*/ 	.word	0xffffffff


	//   ....[11]....
        /*0068*/ 	.word	0xffffffff


	//   ....[12]....
        /*006c*/ 	.word	0xffffffff


	//   ....[13]....
        /*0070*/ 	.word	0xffffffff


	//   ....[14]....
        /*0074*/ 	.word	0xffffffff


	//   ....[15]....
        /*0078*/ 	.word	0xffffffff


	//   ....[16]....
        /*007c*/ 	.word	0xffffffff


	//   ....[17]....
        /*0080*/ 	.word	0xffffffff


	//   ....[18]....
        /*0084*/ 	.word	0xffffffff


	//   ....[19]....
        /*0088*/ 	.word	0xffffffff


	//   ....[20]....
        /*008c*/ 	.word	0xffffffff


	//   ....[21]....
        /*0090*/ 	.word	0xffffffff


	//   ....[22]....
        /*0094*/ 	.word	0xffffffff


	//   ....[23]....
        /*0098*/ 	.word	0xffffffff


	//   ....[24]....
        /*009c*/ 	.word	0xffffffff


	//   ....[25]....
        /*00a0*/ 	.word	0xffffffff


	//   ....[26]....
        /*00a4*/ 	.word	0xffffffff


	//   ....[27]....
        /*00a8*/ 	.word	0xffffffff


	//   ....[28]....
        /*00ac*/ 	.word	0xffffffff


	//   ....[29]....
        /*00b0*/ 	.word	0xffffffff


	//   ....[30]....
        /*00b4*/ 	.word	0xffffffff


	//   ....[31]....
        /*00b8*/ 	.word	0xffffffff


	//   ....[32]....
        /*00bc*/ 	.word	0xffffffff


	//   ....[33]....
        /*00c0*/ 	.word	0xffffffff


	//   ....[34]....
        /*00c4*/ 	.word	0xffffffff


	//   ....[35]....
        /*00c8*/ 	.word	0xffffffff


	//   ....[36]....
        /*00cc*/ 	.word	0xffffffff


	//   ....[37]....
        /*00d0*/ 	.word	0xffffffff


	//   ....[38]....
        /*00d4*/ 	.word	0xffffffff


	//   ....[39]....
        /*00d8*/ 	.word	0xffffffff


	//   ....[40]....
        /*00dc*/ 	.word	0xffffffff


	//   ....[41]....
        /*00e0*/ 	.word	0xffffffff


	//   ....[42]....
        /*00e4*/ 	.word	0xffffffff


	//   ....[43]....
        /*00e8*/ 	.word	0xffffffff


	//   ....[44]....
        /*00ec*/ 	.word	0xffffffff


	//   ....[45]....
        /*00f0*/ 	.word	0xffffffff


	//   ....[46]....
        /*00f4*/ 	.word	0xffffffff


	//   ....[47]....
        /*00f8*/ 	.word	0xffffffff


	//   ....[48]....
        /*00fc*/ 	.word	0xffffffff


	//   ....[49]....
        /*0100*/ 	.word	0xffffffff


	//   ....[50]....
        /*0104*/ 	.word	0xffffffff


	//   ....[51]....
        /*0108*/ 	.word	0xffffffff


	//   ....[52]....
        /*010c*/ 	.word	0xffffffff


	//   ....[53]....
        /*0110*/ 	.word	0xffffffff


	//----- nvinfo : EIATTR_COOP_GROUP_INSTR_OFFSETS
	.align		4
.L_196:
        /*0114*/ 	.byte	0x04, 0x28
        /*0116*/ 	.short	(.L_198 - .L_197)


	//   ....[0]....
.L_197:
        /*0118*/ 	.word	0x00000ae0


	//   ....[1]....
        /*011c*/ 	.word	0x00000b20


	//   ....[2]....
        /*0120*/ 	.word	0x00000b50


	//   ....[3]....
        /*0124*/ 	.word	0x00000b90


	//   ....[4]....
        /*0128*/ 	.word	0x00000bc0


	//   ....[5]....
        /*012c*/ 	.word	0x00000c60


	//   ....[6]....
        /*0130*/ 	.word	0x00000f40


	//   ....[7]....
        /*0134*/ 	.word	0x00000f70


	//   ....[8]....
        /*0138*/ 	.word	0x00002580


	//   ....[9]....
        /*013c*/ 	.word	0x00002ed0


	//   ....[10]....
        /*0140*/ 	.word	0x000039a0


	//   ....[11]....
        /*0144*/ 	.word	0x00003a00


	//   ....[12]....
        /*0148*/ 	.word	0x00003a20


	//   ....[13]....
        /*014c*/ 	.word	0x00003a40


	//   ....[14]....
        /*0150*/ 	.word	0x00005cc0


	//   ....[15]....
        /*0154*/ 	.word	0x00005fb0


	//   ....[16]....
        /*0158*/ 	.word	0x000071b0


	//   ....[17]....
        /*015c*/ 	.word	0x00007320


	//   ....[18]....
        /*0160*/ 	.word	0x00007380


	//   ....[19]....
        /*0164*/ 	.word	0x00007450


	//   ....[20]....
        /*0168*/ 	.word	0x00009d00


	//   ....[21]....
        /*016c*/ 	.word	0x00009d20


	//   ....[22]....
        /*0170*/ 	.word	0x00009d60


	//   ....[23]....
        /*0174*/ 	.word	0x00009d90


	//   ....[24]....
        /*0178*/ 	.word	0x0000c650


	//   ....[25]....
        /*017c*/ 	.word	0x0000c890


	//   ....[26]....
        /*0180*/ 	.word	0x0000d940


	//   ....[27]....
        /*0184*/ 	.word	0x0000dac0


	//   ....[28]....
        /*0188*/ 	.word	0x0000dc40


	//   ....[29]....
        /*018c*/ 	.word	0x0000dd40


	//   ....[30]....
        /*0190*/ 	.word	0x0000f520


	//   ....[31]....
        /*0194*/ 	.word	0x0000f550


	//   ....[32]....
        /*0198*/ 	.word	0x0000f590


	//   ....[33]....
        /*019c*/ 	.word	0x0000f5a0


	//   ....[34]....
        /*01a0*/ 	.word	0x000106c0


	//   ....[35]....
        /*01a4*/ 	.word	0x000106d0


	//   ....[36]....
        /*01a8*/ 	.word	0x000106f0


	//   ....[37]....
        /*01ac*/ 	.word	0x00010710


	//   ....[38]....
        /*01b0*/ 	.word	0x00010730


	//   ....[39]....
        /*01b4*/ 	.word	0x00010750


	//   ....[40]....
        /*01b8*/ 	.word	0x000108d0


	//   ....[41]....
        /*01bc*/ 	.word	0x00010900


	//   ....[42]....
        /*01c0*/ 	.word	0x000109d0


	//   ....[43]....
        /*01c4*/ 	.word	0x00010a00


	//   ....[44]....
        /*01c8*/ 	.word	0x00010ad0


	//   ....[45]....
        /*01cc*/ 	.word	0x00010af0


	//   ....[46]....
        /*01d0*/ 	.word	0x000110f0


	//   ....[47]....
        /*01d4*/ 	.word	0x00011110


	//   ....[48]....
        /*01d8*/ 	.word	0x000111e0


	//   ....[49]....
        /*01dc*/ 	.word	0x00011210


	//   ....[50]....
        /*01e0*/ 	.word	0x000112e0


	//   ....[51]....
        /*01e4*/ 	.word	0x00011310


	//   ....[52]....
        /*01e8*/ 	.word	0x000113e0


	//   ....[53]....
        /*01ec*/ 	.word	0x00011400


	//----- nvinfo : EIATTR_EXIT_INSTR_OFFSETS
	.align		4
.L_198:
        /*01f0*/ 	.byte	0x04, 0x1c
        /*01f2*/ 	.short	(.L_200 - .L_199)


	//   ....[0]....
.L_199:
        /*01f4*/ 	.word	0x00000030


	//   ....[1]....
        /*01f8*/ 	.word	0x00010b00


	//   ....[2]....
        /*01fc*/ 	.word	0x00010b50


	//   ....[3]....
        /*0200*/ 	.word	0x00010bb0


	//   ....[4]....
        /*0204*/ 	.word	0x00011410


	//   ....[5]....
        /*0208*/ 	.word	0x00011460


	//   ....[6]....
        /*020c*/ 	.word	0x000114c0


	//----- nvinfo : EIATTR_CTAIDZ_USED
	.align		4
.L_200:
        /*0210*/ 	.byte	0x01, 0x04
	.zero		2


	//----- nvinfo : EIATTR_MAX_THREADS
	.align		4
        /*0214*/ 	.byte	0x04, 0x05
        /*0216*/ 	.short	(.L_202 - .L_201)
.L_201:
        /*0218*/ 	.word	0x00000100
        /*021c*/ 	.word	0x00000001
        /*0220*/ 	.word	0x00000001


	//----- nvinfo : EIATTR_CRS_STACK_SIZE
	.align		4
.L_202:
        /*0224*/ 	.byte	0x04, 0x1e
        /*0226*/ 	.short	(.L_204 - .L_203)
.L_203:
        /*0228*/ 	.word	0x00000000
.L_204:


//--------------------- .nv.info._ZN7cutlass13device_kernelIN5flash19enable_sm80_to_sm89INS1_16FlashAttnFwdSm80INS1_25CollectiveMainloopFwdSm80ILi8ELi1ELb1EN4cute5tupleIJNS5_1CILi128EEENS7_ILi96EEES8_EEELi128ENS_10bfloat16_tEfNS_4arch4Sm80ELb0ELb1ELb0ELb1ELb0ELb0ELb1ELb0EEENS1_21CollectiveEpilogueFwdINS6_IJS8_S8_S9_EEENS6_IJNS7_ILi1EEESH_SH_EEESB_SD_Li256ELb1ELb1ELb0ELb0EEENS1_19SingleTileSchedulerILb1ELb0ELb1ELi128EEEEEEEEEvNT_6ParamsE --------------------------
	.section	.nv.info._ZN7cutlass13device_kernelIN5flash19enable_sm80_to_sm89INS1_16FlashAttnFwdSm80INS1_25CollectiveMainloopFwdSm80ILi8ELi1ELb1EN4cute5tupleIJNS5_1CILi128EEENS7_ILi96EEES8_EEELi128ENS_10bfloat16_tEfNS_4arch4Sm80ELb0ELb1ELb0ELb1ELb0ELb0ELb1ELb0EEENS1_21CollectiveEpilogueFwdINS6_IJS8_S8_S9_EEENS6_IJNS7_ILi1EEESH_SH_EEESB_SD_Li256ELb1ELb1ELb0ELb0EEENS1_19SingleTileSchedulerILb1ELb0ELb1ELi128EEEEEEEEEvNT_6ParamsE,"",@"SHT_CUDA_INFO"
	.sectionflags	@""
	.align	4


	//----- nvinfo : EIATTR_CUDA_API_VERSION
	.align		4
        /*0000*/ 	.byte	0x04, 0x37
        /*0002*/ 	.short	(.L_206 - .L_205)
.L_205:
        /*0004*/ 	.word	0x00000082


	//----- nvinfo : EIATTR_SW2861232_WAR
	.align		4
.L_206:
        /*0008*/ 	.byte	0x01, 0x35
	.zero		2


	//----- nvinfo : EIATTR_PARAM_CBANK
	.align		4
        /*000c*/ 	.byte	0x04, 0x0a
        /*000e*/ 	.short	(.L_208 - .L_207)
	.align		4
.L_207:
        /*0010*/ 	.word	index@(.nv.constant0._ZN7cutlass13device_kernelIN5flash19enable_sm80_to_sm89INS1_16FlashAttnFwdSm80INS1_25CollectiveMainloopFwdSm80ILi8ELi1ELb1EN4cute5tupleIJNS5_1CILi128EEENS7_ILi96EEES8_EEELi128ENS_10bfloat16_tEfNS_4arch4Sm80ELb0ELb1ELb0ELb1ELb0ELb0ELb1ELb0EEENS1_21CollectiveEpilogueFwdINS6_IJS8_S8_S9_EEENS6_IJNS7_ILi1EEESH_SH_EEESB_SD_Li256ELb1ELb1ELb0ELb0EEENS1_19SingleTileSchedulerILb1ELb0ELb1ELi128EEEEEEEEEvNT_6ParamsE)
        /*0014*/ 	.short	0x0160
        /*0016*/ 	.short	0x0418


	//----- nvinfo : EIATTR_CBANK_PARAM_SIZE
	.align		4
.L_208:
        /*0018*/ 	.byte	0x03, 0x19
        /*001a*/ 	.short	0x0418


	//----- nvinfo : EIATTR_KPARAM_INFO
	.align		4
        /*001c*/ 	.byte	0x04, 0x17
        /*001e*/ 	.short	(.L_210 - .L_209)
.L_209:
        /*0020*/ 	.word	0x00000000
        /*0024*/ 	.short	0x0000
        /*0026*/ 	.short	0x0000
        /*0028*/ 	.byte	0x00, 0xf0, 0x61, 0x10


	//----- nvinfo : EIATTR_MAXREG_COUNT
	.align		4
.L_210:
        /*002c*/ 	.byte	0x03, 0x1b
        /*002e*/ 	.short	0x00ff


	//----- nvinfo : EIATTR_NUM_BARRIERS
	.align		4
        /*0030*/ 	.byte	0x02, 0x4c
        /*0032*/ 	.byte	0x02
	.zero		1


	//----- nvinfo : EIATTR_MERCURY_ISA_VERSION
	.align		4
        /*0034*/ 	.byte	0x03, 0x5f
        /*0036*/ 	.short	0x0000


	//----- nvinfo : EIATTR_COOP_GROUP_MASK_REGIDS
	.align		4
        /*0038*/ 	.byte	0x04, 0x29
        /*003a*/ 	.short	(.L_212 - .L_211)


	//   ....[0]....
.L_211:
        /*003c*/ 	.word	0xffffffff


	//   ....[1]....
        /*0040*/ 	.word	0xffffffff


	//   ....[2]....
        /*0044*/ 	.word	0xffffffff


	//   ....[3]....
        /*0048*/ 	.word	0xffffffff


	//   ....[4]....
        /*004c*/ 	.word	0xffffffff


	//   ....[5]....
        /*0050*/ 	.word	0xffffffff


	//   ....[6]....
        /*0054*/ 	.word	0xffffffff


	//   ....[7]....
        /*0058*/ 	.word	0xffffffff


	//   ....[8]....
        /*005c*/ 	.word	0xffffffff


	//   ....[9]....
        /*0060*/ 	.word	0xffffffff


	//   ....[10]....
        /*0064*/ 	.word	0xffffffff


	//   ....[11]....
        /*0068*/ 	.word	0xffffffff


	//   ....[12]....
        /*006c*/ 	.word	0xffffffff


	//   ....[13]....
        /*0070*/ 	.word	0xffffffff


	//   ....[14]....
        /*0074*/ 	.word	0xffffffff


	//   ....[15]....
        /*0078*/ 	.word	0xffffffff


	//   ....[16]....
        /*007c*/ 	.word	0xffffffff


	//   ....[17]....
        /*0080*/ 	.word	0xffffffff


	//   ....[18]....
        /*0084*/ 	.word	0xffffffff


	//   ....[19]....
        /*0088*/ 	.word	0xffffffff


	//   ....[20]....
        /*008c*/ 	.word	0xffffffff


	//   ....[21]....
        /*0090*/ 	.word	0xffffffff


	//   ....[22]....
        /*0094*/ 	.word	0xffffffff


	//   ....[23]....
        /*0098*/ 	.word	0xffffffff


	//   ....[24]....
        /*009c*/ 	.word	0xffffffff


	//   ....[25]....
        /*00a0*/ 	.word	0xffffffff


	//   ....[26]....
        /*00a4*/ 	.word	0xffffffff


	//   ....[27]....
        /*00a8*/ 	.word	0xffffffff


	//   ....[28]....
        /*00ac*/ 	.word	0xffffffff


	//   ....[29]....
        /*00b0*/ 	.word	0xffffffff


	//   ....[30]....
        /*00b4*/ 	.word	0xffffffff


	//   ....[31]....
        /*00b8*/ 	.word	0xffffffff


	//   ....[32]....
        /*00bc*/ 	.word	0xffffffff


	//   ....[33]....
        /*00c0*/ 	.word	0xffffffff


	//   ....[34]....
        /*00c4*/ 	.word	0xffffffff


	//   ....[35]....
        /*00c8*/ 	.word	0xffffffff


	//   ....[36]....
        /*00cc*/ 	.word	0xffffffff


	//   ....[37]....
        /*00d0*/ 	.word	0xffffffff


	//   ....[38]....
        /*00d4*/ 	.word	0xffffffff


	//   ....[39]....
        /*00d8*/ 	.word	0xffffffff


	//   ....[40]....
        /*00dc*/ 	.word	0xffffffff


	//   ....[41]....
        /*00e0*/ 	.word	0xffffffff


	//   ....[42]....
        /*00e4*/ 	.word	0xffffffff


	//   ....[43]....
        /*00e8*/ 	.word	0xffffffff


	//   ....[44]....
        /*00ec*/ 	.word	0xffffffff


	//   ....[45]....
        /*00f0*/ 	.word	0xffffffff


	//   ....[46]....
        /*00f4*/ 	.word	0xffffffff


	//   ....[47]....
        /*00f8*/ 	.word	0xffffffff


	//   ....[48]....
        /*00fc*/ 	.word	0xffffffff


	//   ....[49]....
        /*0100*/ 	.word	0xffffffff


	//   ....[50]....
        /*0104*/ 	.word	0xffffffff


	//   ....[51]....
        /*0108*/ 	.word	0xffffffff


	//   ....[52]....
        /*010c*/ 	.word	0xffffffff


	//   ....[53]....
        /*0110*/ 	.word	0xffffffff


	//   ....[54]....
        /*0114*/ 	.word	0xffffffff


	//----- nvinfo : EIATTR_COOP_GROUP_INSTR_OFFSETS
	.align		4
.L_212:
        /*0118*/ 	.byte	0x04, 0x28
        /*011a*/ 	.short	(.L_214 - .L_213)


	//   ....[0]....
.L_213:
        /*011c*/ 	.word	0x00000080


	//   ....[1]....
        /*0120*/ 	.word	0x00000ff0


	//   ....[2]....
        /*0124*/ 	.word	0x00001030


	//   ....[3]....
        /*0128*/ 	.word	0x00001060


	//   ....[4]....
        /*012c*/ 	.word	0x000010a0


	//   ....[5]....
        /*0130*/ 	.word	0x00001260


	//   ....[6]....
        /*0134*/ 	.word	0x000012c0


	//   ....[7]....
        /*0138*/ 	.word	0x00001320


	//   ....[8]....
        /*013c*/ 	.word	0x00001400


	//   ....[9]....
        /*0140*/ 	.word	0x00002b00


	//   ....[10]....
        /*0144*/ 	.word	0x000033d0


	//   ....[11]....
        /*0148*/ 	.word	0x00003e80


	//   ....[12]....
        /*014c*/ 	.word	0x00003ee0


	//   ....[13]....
        /*0150*/ 	.word	0x00003f00


	//   ....[14]....
        /*0154*/ 	.word	0x00003f20


	//   ....[15]....
        /*0158*/ 	.word	0x00005b80


	//   ....[16]....
        /*015c*/ 	.word	0x00006460


	//   ....[17]....
        /*0160*/ 	.word	0x00007650


	//   ....[18]....
        /*0164*/ 	.word	0x000077c0


	//   ....[19]....
        /*0168*/ 	.word	0x00007820


	//   ....[20]....
        /*016c*/ 	.word	0x000078f0


	//   ....[21]....
        /*0170*/ 	.word	0x0000a190


	//   ....[22]....
        /*0174*/ 	.word	0x0000a1b0


	//   ....[23]....
        /*0178*/ 	.word	0x0000a1f0


	//   ....[24]....
        /*017c*/ 	.word	0x0000a220


	//   ....[25]....
        /*0180*/ 	.word	0x0000ca50


	//   ....[26]....
        /*0184*/ 	.word	0x0000cd00


	//   ....[27]....
        /*0188*/ 	.word	0x0000dda0


	//   ....[28]....
        /*018c*/ 	.word	0x0000df20


	//   ....[29]....
        /*0190*/ 	.word	0x0000e0a0


	//   ....[30]....
        /*0194*/ 	.word	0x0000e1a0


	//   ....[31]....
        /*0198*/ 	.word	0x0000f980


	//   ....[32]....
        /*019c*/ 	.word	0x0000f9b0


	//   ....[33]....
        /*01a0*/ 	.word	0x0000f9f0


	//   ....[34]....
        /*01a4*/ 	.word	0x0000fa00


	//   ....[35]....
        /*01a8*/ 	.word	0x00010b00


	//   ....[36]....
        /*01ac*/ 	.word	0x00010b40


	//   ....[37]....
        /*01b0*/ 	.word	0x00010b80


	//   ....[38]....
        /*01b4*/ 	.word	0x00010bc0


	//   ....[39]....
        /*01b8*/ 	.word	0x00010dc0


	//   ....[40]....
        /*01bc*/ 	.word	0x00010dd0


	//   ....[41]....
        /*01c0*/ 	.word	0x00010ec0


	//   ....[42]....
        /*01c4*/ 	.word	0x00010ef0


	//   ....[43]....
        /*01c8*/ 	.word	0x00010fc0


	//   ....[44]....
        /*01cc*/ 	.word	0x00010ff0


	//   ....[45]....
        /*01d0*/ 	.word	0x000110c0


	//   ....[46]....
        /*01d4*/ 	.word	0x000110e0


	//   ....[47]....
        /*01d8*/ 	.word	0x00011860


	//   ....[48]....
        /*01dc*/ 	.word	0x00011880


	//   ....[49]....
        /*01e0*/ 	.word	0x00011950


	//   ....[50]....
        /*01e4*/ 	.word	0x00011980


	//   ....[51]....
        /*01e8*/ 	.word	0x00011a50


	//   ....[52]....
        /*01ec*/ 	.word	0x00011a80


	//   ....[53]....
        /*01f0*/ 	.word	0x00011b50


	//   ....[54]....
        /*01f4*/ 	.word	0x00011b70


	//----- nvinfo : EIATTR_EXIT_INSTR_OFFSETS
	.align		4
.L_214:
        /*01f8*/ 	.byte	0x04, 0x1c
        /*01fa*/ 	.short	(.L_216 - .L_215)


	//   ....[0]....
.L_215:
        /*01fc*/ 	.word	0x00000330


	//   ....[1]....
        /*0200*/ 	.word	0x000110f0


	//   ....[2]....
        /*0204*/ 	.word	0x00011140


	//   ....[3]....
        /*0208*/ 	.word	0x000111a0


	//   ....[4]....
        /*020c*/ 	.word	0x00011b80


	//   ....[5]....
        /*0210*/ 	.word	0x00011bd0


	//   ....[6]....
        /*0214*/ 	.word	0x00011c30


	//----- nvinfo : EIATTR_CTAIDZ_USED
	.align		4
.L_216:
        /*0218*/ 	.byte	0x01, 0x04
	.zero		2


	//----- nvinfo : EIATTR_MAX_THREADS
	.align		4
        /*021c*/ 	.byte	0x04, 0x05
        /*021e*/ 	.short	(.L_218 - .L_217)
.L_217:
        /*0220*/ 	.word	0x00000100
        /*0224*/ 	.word	0x00000001
        /*0228*/ 	.word	0x00000001


	//----- nvinfo : EIATTR_CRS_STACK_SIZE
	.align		4
.L_218:
        /*022c*/ 	.byte	0x04, 0x1e
        /*022e*/ 	.short	(.L_220 - .L_219)
.L_219:
        /*0230*/ 	.word	0x00000000
.L_220:


//--------------------- .nv.info._ZN7cutlass13device_kernelIN5flash19enable_sm80_to_sm89INS1_16FlashAttnFwdSm80INS1_25CollectiveMainloopFwdSm80ILi8ELi1ELb1EN4cute5tupleIJNS5_1CILi128EEENS7_ILi96EEES8_EEELi128ENS_10bfloat16_tEfNS_4arch4Sm80ELb0ELb1ELb0ELb1ELb0ELb1ELb1ELb0EEENS1_21CollectiveEpilogueFwdINS6_IJS8_S8_S9_EEENS6_IJNS7_ILi1EEESH_SH_EEESB_SD_Li256ELb1ELb1ELb0ELb0EEENS1_19SingleTileSchedulerILb1ELb0ELb1ELi128EEEEEEEEEvNT_6ParamsE --------------------------
	.section	.nv.info._ZN7cutlass13device_kernelIN5flash19enable_sm80_to_sm89INS1_16FlashAttnFwdSm80INS1_25CollectiveMainloopFwdSm80ILi8ELi1ELb1EN4cute5tupleIJNS5_1CILi128EEENS7_ILi96EEES8_EEELi128ENS_10bfloat16_tEfNS_4arch4Sm80ELb0ELb1ELb0ELb1ELb0ELb1ELb1ELb0EEENS1_21CollectiveEpilogueFwdINS6_IJS8_S8_S9_EEENS6_IJNS7_ILi1EEESH_SH_EEESB_SD_Li256ELb1ELb1ELb0ELb0EEENS1_19SingleTileSchedulerILb1ELb0ELb1ELi128EEEEEEEEEvNT_6ParamsE,"",@"SHT_CUDA_INFO"
	.sectionflags	@""
	.align	4


	//----- nvinfo : EIATTR_CUDA_API_VERSION
	.align		4
        /*0000*/ 	.byte	0x04, 0x37
        /*0002*/ 	.short	(.L_222 - .L_221)
.L_221:
        /*0004*/ 	.word	0x00000082


	//----- nvinfo : EIATTR_SW2861232_WAR
	.align		4
.L_222:
        /*0008*/ 	.byte	0x01, 0x35
	.zero		2


	//----- nvinfo : EIATTR_PARAM_CBANK
	.align		4
        /*000c*/ 	.byte	0x04, 0x0a
        /*000e*/ 	.short	(.L_224 - .L_223)
	.align		4
.L_223:
        /*0010*/ 	.word	index@(.nv.constant0._ZN7cutlass13device_kernelIN5flash19enable_sm80_to_sm89INS1_16FlashAttnFwdSm80INS1_25CollectiveMainloopFwdSm80ILi8ELi1ELb1EN4cute5tupleIJNS5_1CILi128EEENS7_ILi96EEES8_EEELi128ENS_10bfloat16_tEfNS_4arch4Sm80ELb0ELb1ELb0ELb1ELb0ELb1ELb1ELb0EEENS1_21CollectiveEpilogueFwdINS6_IJS8_S8_S9_EEENS6_IJNS7_ILi1EEESH_SH_EEESB_SD_Li256ELb1ELb1ELb0ELb0EEENS1_19SingleTileSchedulerILb1ELb0ELb1ELi128EEEEEEEEEvNT_6ParamsE)
        /*0014*/ 	.short	0x0160
        /*0016*/ 	.short	0x0418


	//----- nvinfo : EIATTR_CBANK_PARAM_SIZE
	.align		4
.L_224:
        /*0018*/ 	.byte	0x03, 0x19
        /*001a*/ 	.short	0x0418


	//----- nvinfo : EIATTR_KPARAM_INFO
	.align		4
        /*001c*/ 	.byte	0x04, 0x17
        /*001e*/ 	.short	(.L_226 - .L_225)
.L_225:
        /*0020*/ 	.word	0x00000000
        /*0024*/ 	.short	0x0000
        /*0026*/ 	.short	0x0000
        /*0028*/ 	.byte	0x00, 0xf0, 0x61, 0x10


	//----- nvinfo : EIATTR_MAXREG_COUNT
	.align		4
.L_226:
        /*002c*/ 	.byte	0x03, 0x1b
        /*002e*/ 	.short	0x00ff


	//----- nvinfo : EIATTR_NUM_BARRIERS
	.align		4
        /*0030*/ 	.byte	0x02, 0x4c
        /*0032*/ 	.byte	0x02
	.zero		1


	//----- nvinfo : EIATTR_MERCURY_ISA_VERSION
	.align		4
        /*0034*/ 	.byte	0x03, 0x5f
        /*0036*/ 	.short	0x0000


	//----- nvinfo : EIATTR_COOP_GROUP_MASK_REGIDS
	.align		4
        /*0038*/ 	.byte	0x04, 0x29
        /*003a*/ 	.short	(.L_228 - .L_227)


	//   ....[0]....
.L_227:
        /*003c*/ 	.word	0xffffffff


	//   ....[1]....
        /*0040*/ 	.word	0xffffffff


	//   ....[2]....
        /*0044*/ 	.word	0xffffffff


	//   ....[3]....
        /*0048*/ 	.word	0xffffffff


	//   ....[4]....
        /*004c*/ 	.word	0xffffffff


	//   ....[5]....
        /*0050*/ 	.word	0xffffffff


	//   ....[6]....
        /*0054*/ 	.word	0xffffffff


	//   ....[7]....
        /*0058*/ 	.word	0xffffffff


	//   ....[8]....
        /*005c*/ 	.word	0xffffffff


	//   ....[9]....
        /*0060*/ 	.word	0xffffffff


	//   ....[10]....
        /*0064*/ 	.word	0xffffffff


	//   ....[11]....
        /*0068*/ 	.word	0xffffffff


	//   ....[12]....
        /*006c*/ 	.word	0xffffffff


	//   ....[13]....
        /*0070*/ 	.word	0xffffffff


	//   ....[14]....
        /*0074*/ 	.word	0xffffffff


	//   ....[15]....
        /*0078*/ 	.word	0xffffffff


	//   ....[16]....
        /*007c*/ 	.word	0xffffffff


	//   ....[17]....
        /*0080*/ 	.word	0xffffffff


	//   ....[18]....
        /*0084*/ 	.word	0xffffffff


	//   ....[19]....
        /*0088*/ 	.word	0xffffffff


	//   ....[20]....
        /*008c*/ 	.word	0xffffffff


	//   ....[21]....
        /*0090*/ 	.word	0xffffffff


	//   ....[22]....
        /*0094*/ 	.word	0xffffffff


	//   ....[23]....
        /*0098*/ 	.word	0xffffffff


	//   ....[24]....
        /*009c*/ 	.word	0xffffffff


	//   ....[25]....
        /*00a0*/ 	.word	0xffffffff


	//   ....[26]....
        /*00a4*/ 	.word	0xffffffff


	//   ....[27]....
        /*00a8*/ 	.word	0xffffffff


	//   ....[28]....
        /*00ac*/ 	.word	0xffffffff


	//   ....[29]....
        /*00b0*/ 	.word	0xffffffff


	//   ....[30]....
        /*00b4*/ 	.word	0xffffffff


	//   ....[31]....
        /*00b8*/ 	.word	0xffffffff


	//   ....[32]....
        /*00bc*/ 	.word	0xffffffff


	//   ....[33]....
        /*00c0*/ 	.word	0xffffffff


	//   ....[34]....
        /*00c4*/ 	.word	0xffffffff


	//   ....[35]....
        /*00c8*/ 	.word	0xffffffff


	//   ....[36]....
        /*00cc*/ 	.word	0xffffffff


	//   ....[37]....
        /*00d0*/ 	.word	0xffffffff


	//   ....[38]....
        /*00d4*/ 	.word	0xffffffff


	//   ....[39]....
        /*00d8*/ 	.word	0xffffffff


	//   ....[40]....
        /*00dc*/ 	.word	0xffffffff


	//   ....[41]....
        /*00e0*/ 	.word	0xffffffff


	//   ....[42]....
        /*00e4*/ 	.word	0xffffffff


	//   ....[43]....
        /*00e8*/ 	.word	0xffffffff


	//   ....[44]....
        /*00ec*/ 	.word	0xffffffff


	//   ....[45]....
        /*00f0*/ 	.word	0xffffffff


	//   ....[46]....
        /*00f4*/ 	.word	0xffffffff


	//   ....[47]....
        /*00f8*/ 	.word	0xffffffff


	//   ....[48]....
        /*00fc*/ 	.word	0xffffffff


	//   ....[49]....
        /*0100*/ 	.word	0xffffffff


	//   ....[50]....
        /*0104*/ 	.word	0xffffffff


	//   ....[51]....
        /*0108*/ 	.word	0xffffffff


	//   ....[52]....
        /*010c*/ 	.word	0xffffffff


	//   ....[53]....
        /*0110*/ 	.word	0xffffffff


	//   ....[54]....
        /*0114*/ 	.word	0xffffffff


	//   ....[55]....
        /*0118*/ 	.word	0xffffffff


	//   ....[56]....
        /*011c*/ 	.word	0xffffffff


	//   ....[57]....
        /*0120*/ 	.word	0xffffffff


	//   ....[58]....
        /*0124*/ 	.word	0xffffffff


	//   ....[59]....
        /*0128*/ 	.word	0xffffffff


	//   ....[60]....
        /*012c*/ 	.word	0xffffffff


	//   ....[61]....
        /*0130*/ 	.word	0xffffffff


	//   ....[62]....
        /*0134*/ 	.word	0xffffffff


	//   ....[63]....
        /*0138*/ 	.word	0xffffffff


	//   ....[64]....
        /*013c*/ 	.word	0xffffffff


	//   ....[65]....
        /*0140*/ 	.word	0xffffffff


	//   ....[66]....
        /*0144*/ 	.word	0xffffffff


	//   ....[67]....
        /*0148*/ 	.word	0xffffffff


	//   ....[68]....
        /*014c*/ 	.word	0xffffffff


	//   ....[69]....
        /*0150*/ 	.word	0xffffffff


	//   ....[70]....
        /*0154*/ 	.word	0xffffffff


	//   ....[71]....
        /*0158*/ 	.word	0xffffffff


	//   ....[72]....
        /*015c*/ 	.word	0xffffffff


	//   ....[73]....
        /*0160*/ 	.word	0xffffffff


	//   ....[74]....
        /*0164*/ 	.word	0xffffffff


	//   ....[75]....
        /*0168*/ 	.word	0xffffffff


	//   ....[76]....
        /*016c*/ 	.word	0xffffffff


	//   ....[77]....
        /*0170*/ 	.word	0xffffffff


	//   ....[78]....
        /*0174*/ 	.word	0xffffffff


	//   ....[79]....
        /*0178*/ 	.word	0xffffffff


	//   ....[80]....
        /*017c*/ 	.word	0xffffffff


	//   ....[81]....
        /*0180*/ 	.word	0xffffffff


	//   ....[82]....
        /*0184*/ 	.word	0xffffffff


	//   ....[83]....
        /*0188*/ 	.word	0xffffffff


	//   ....[84]....
        /*018c*/ 	.word	0xffffffff


	//   ....[85]....
        /*0190*/ 	.word	0xffffffff


	//   ....[86]....
        /*0194*/ 	.word	0xffffffff


	//----- nvinfo : EIATTR_COOP_GROUP_INSTR_OFFSETS
	.align		4
.L_228:
        /*0198*/ 	.byte	0x04, 0x28
        /*019a*/ 	.short	(.L_230 - .L_229)


	//   ....[0]....
.L_229:
        /*019c*/ 	.word	0x00000080


	//   ....[1]....
        /*01a0*/ 	.word	0x00006c50


	//   ....[2]....
        /*01a4*/ 	.word	0x00006ca0


	//   ....[3]....
        /*01a8*/ 	.word	0x00006cd0


	//   ....[4]....
        /*01ac*/ 	.word	0x00006d10


	//   ....[5]....
        /*01b0*/ 	.word	0x00006d90


	//   ....[6]....
        /*01b4*/ 	.word	0x00006dc0


	//   ....[7]....
        /*01b8*/ 	.word	0x00006de0


	//   ....[8]....
        /*01bc*/ 	.word	0x00006df0


	//   ....[9]....
        /*01c0*/ 	.word	0x00007930


	//   ....[10]....
        /*01c4*/ 	.word	0x00007950


	//   ....[11]....
        /*01c8*/ 	.word	0x00007970


	//   ....[12]....
        /*01cc*/ 	.word	0x00007980


	//   ....[13]....
        /*01d0*/ 	.word	0x00007ae0


	//   ....[14]....
        /*01d4*/ 	.word	0x00007ba0


	//   ....[15]....
        /*01d8*/ 	.word	0x00007be0


	//   ....[16]....
        /*01dc*/ 	.word	0x00007c20


	//   ....[17]....
        /*01e0*/ 	.word	0x00007da0


	//   ....[18]....
        /*01e4*/ 	.word	0x00007e60


	//   ....[19]....
        /*01e8*/ 	.word	0x00007ea0


	//   ....[20]....
        /*01ec*/ 	.word	0x00007ee0


	//   ....[21]....
        /*01f0*/ 	.word	0x00008080


	//   ....[22]....
        /*01f4*/ 	.word	0x00008140


	//   ....[23]....
        /*01f8*/ 	.word	0x00008180


	//   ....[24]....
        /*01fc*/ 	.word	0x000081c0


	//   ....[25]....
        /*0200*/ 	.word	0x00009f30


	//   ....[26]....
        /*0204*/ 	.word	0x00009fa0


	//   ....[27]....
        /*0208*/ 	.word	0x00009ff0


	//   ....[28]....
        /*020c*/ 	.word	0x0000a010


	//   ....[29]....
        /*0210*/ 	.word	0x0000a140


	//   ....[30]....
        /*0214*/ 	.word	0x0000a170


	//   ....[31]....
        /*0218*/ 	.word	0x0000a180


	//   ....[32]....
        /*021c*/ 	.word	0x0000a190


	//   ....[33]....
        /*0220*/ 	.word	0x0000a300


	//   ....[34]....
        /*0224*/ 	.word	0x0000a340


	//   ....[35]....
        /*0228*/ 	.word	0x0000a380


	//   ....[36]....
        /*022c*/ 	.word	0x0000a3a0


	//   ....[37]....
        /*0230*/ 	.word	0x0000a510


	//   ....[38]....
        /*0234*/ 	.word	0x0000a530


	//   ....[39]....
        /*0238*/ 	.word	0x0000a550


	//   ....[40]....
        /*023c*/ 	.word	0x0000a570


	//   ....[41]....
        /*0240*/ 	.word	0x0000d7d0


	//   ....[42]....
        /*0244*/ 	.word	0x0000e070


	//   ....[43]....
        /*0248*/ 	.word	0x0000eb80


	//   ....[44]....
        /*024c*/ 	.word	0x0000ebc0


	//   ....[45]....
        /*0250*/ 	.word	0x0000ebe0


	//   ....[46]....
        /*0254*/ 	.word	0x0000ec00


	//   ....[47]....
        /*0258*/ 	.word	0x00010f80


	//   ....[48]....
        /*025c*/ 	.word	0x00011180


	//   ....[49]....
        /*0260*/ 	.word	0x00012190


	//   ....[50]....
        /*0264*/ 	.word	0x00012490


	//   ....[51]....
        /*0268*/ 	.word	0x000124b0


	//   ....[52]....
        /*026c*/ 	.word	0x000124d0


	//   ....[53]....
        /*0270*/ 	.word	0x00014e50


	//   ....[54]....
        /*0274*/ 	.word	0x00014e70


	//   ....[55]....
        /*0278*/ 	.word	0x00014eb0


	//   ....[56]....
        /*027c*/ 	.word	0x00014ee0


	//   ....[57]....
        /*0280*/ 	.word	0x00017770


	//   ....[58]....
        /*0284*/ 	.word	0x00017a20


	//   ....[59]....
        /*0288*/ 	.word	0x00018a80


	//   ....[60]....
        /*028c*/ 	.word	0x00018b80


	//   ....[61]....
        /*0290*/ 	.word	0x00018d30


	//   ....[62]....
        /*0294*/ 	.word	0x00018e30


	//   ....[63]....
        /*0298*/ 	.word	0x0001a610


	//   ....[64]....
        /*029c*/ 	.word	0x0001a640


	//   ....[65]....
        /*02a0*/ 	.word	0x0001a680


	//   ....[66]....
        /*02a4*/ 	.word	0x0001a690


	//   ....[67]....
        /*02a8*/ 	.word	0x0001b750


	//   ....[68]....
        /*02ac*/ 	.word	0x0001b790


	//   ....[69]....
        /*02b0*/ 	.word	0x0001b7d0


	//   ....[70]....
        /*02b4*/ 	.word	0x0001b810


	//   ....[71]....
        /*02b8*/ 	.word	0x0001ba20


	//   ....[72]....
        /*02bc*/ 	.word	0x0001ba30


	//   ....[73]....
        /*02c0*/ 	.word	0x0001bb20


	//   ....[74]....
        /*02c4*/ 	.word	0x0001bb50


	//   ....[75]....
        /*02c8*/ 	.word	0x0001bc20


	//   ....[76]....
        /*02cc*/ 	.word	0x0001bc50


	//   ....[77]....
        /*02d0*/ 	.word	0x0001bd20


	//   ....[78]....
        /*02d4*/ 	.word	0x0001bd40


	//   ....[79]....
        /*02d8*/ 	.word	0x0001c480


	//   ....[80]....
        /*02dc*/ 	.word	0x0001c4a0


	//   ....[81]....
        /*02e0*/ 	.word	0x0001c570


	//   ....[82]....
        /*02e4*/ 	.word	0x0001c5a0


	//   ....[83]....
        /*02e8*/ 	.word	0x0001c670


	//   ....[84]....
        /*02ec*/ 	.word	0x0001c6a0


	//   ....[85]....
        /*02f0*/ 	.word	0x0001c770


	//   ....[86]....
        /*02f4*/ 	.word	0x0001c790


	//----- nvinfo : EIATTR_EXIT_INSTR_OFFSETS
	.align		4
.L_230:
        /*02f8*/ 	.byte	0x04, 0x1c
        /*02fa*/ 	.short	(.L_232 - .L_231)


	//   ....[0]....
.L_231:
        /*02fc*/ 	.word	0x00000330


	//   ....[1]....
        /*0300*/ 	.word	0x0001bd50


	//   ....[2]....
        /*0304*/ 	.word	0x0001bda0


	//   ....[3]....
        /*0308*/ 	.word	0x0001be00


	//   ....[4]....
        /*030c*/ 	.word	0x0001c7a0


	//   ....[5]....
        /*0310*/ 	.word	0x0001c7f0


	//   ....[6]....
        /*0314*/ 	.word	0x0001c850


	//----- nvinfo : EIATTR_CTAIDZ_USED
	.align		4
.L_232:
        /*0318*/ 	.byte	0x01, 0x04
	.zero		2


	//----- nvinfo : EIATTR_MAX_THREADS
	.align		4
        /*031c*/ 	.byte	0x04, 0x05
        /*031e*/ 	.short	(.L_234 - .L_233)
.L_233:
        /*0320*/ 	.word	0x00000100
        /*0324*/ 	.word	0x00000001
        /*0328*/ 	.word	0x00000001


	//----- nvinfo : EIATTR_CRS_STACK_SIZE
	.align		4
.L_234:
        /*032c*/ 	.byte	0x04, 0x1e
        /*032e*/ 	.short	(.L_236 - .L_235)
.L_235:
        /*0330*/ 	.word	0x00000000
.L_236:


//--------------------- .nv.info._ZN7cutlass13device_kernelIN5flash19enable_sm80_to_sm89INS1_16FlashAttnFwdSm80INS1_25CollectiveMainloopFwdSm80ILi8ELi1ELb1EN4cute5tupleIJNS5_1CILi128EEES8_S8_EEELi128ENS_10bfloat16_tEfNS_4arch4Sm80ELb1ELb0ELb0ELb0ELb0ELb0ELb1ELb0EEENS1_21CollectiveEpilogueFwdIS9_NS6_IJNS7_ILi1EEESF_SF_EEESA_SC_Li256ELb0ELb1ELb0ELb0EEENS1_30DynamicPersistentTileSchedulerILi256ELi256ELb0ELb1ELb0EEEEEEEEEvNT_6ParamsE --------------------------
	.section	.nv.info._ZN7cutlass13device_kernelIN5flash19enable_sm80_to_sm89INS1_16FlashAttnFwdSm80INS1_25CollectiveMainloopFwdSm80ILi8ELi1ELb1EN4cute5tupleIJNS5_1CILi128EEES8_S8_EEELi128ENS_10bfloat16_tEfNS_4arch4Sm80ELb1ELb0ELb0ELb0ELb0ELb0ELb1ELb0EEENS1_21CollectiveEpilogueFwdIS9_NS6_IJNS7_ILi1EEESF_SF_EEESA_SC_Li256ELb0ELb1ELb0ELb0EEENS1_30DynamicPersistentTileSchedulerILi256ELi256ELb0ELb1ELb0EEEEEEEEEvNT_6ParamsE,"",@"SHT_CUDA_INFO"
	.sectionflags	@""
	.align	4


	//----- nvinfo : EIATTR_CUDA_API_VERSION
	.align		4
        /*0000*/ 	.byte	0x04, 0x37
        /*0002*/ 	.short	(.L_238 - .L_237)
.L_237:
        /*0004*/ 	.word	0x00000082


	//----- nvinfo : EIATTR_SW2861232_WAR
	.align		4
.L_238:
        /*0008*/ 	.byte	0x01, 0x35
	.zero		2


	//----- nvinfo : EIATTR_PARAM_CBANK
	.align		4
        /*000c*/ 	.byte	0x04, 0x0a
        /*000e*/ 	.short	(.L_240 - .L_239)
	.align		4
.L_239:
        /*0010*/ 	.word	index@(.nv.constant0._ZN7cutlass13device_kernelIN5flash19enable_sm80_to_sm89INS1_16FlashAttnFwdSm80INS1_25CollectiveMainloopFwdSm80ILi8ELi1ELb1EN4cute5tupleIJNS5_1CILi128EEES8_S8_EEELi128ENS_10bfloat16_tEfNS_4arch4Sm80ELb1ELb0ELb0ELb0ELb0ELb0ELb1ELb0EEENS1_21CollectiveEpilogueFwdIS9_NS6_IJNS7_ILi1EEESF_SF_EEESA_SC_Li256ELb0ELb1ELb0ELb0EEENS1_30DynamicPersistentTileSchedulerILi256ELi256ELb0ELb1ELb0EEEEEEEEEvNT_6ParamsE)
        /*0014*/ 	.short	0x0160
        /*0016*/ 	.short	0x0428


	//----- nvinfo : EIATTR_CBANK_PARAM_SIZE
	.align		4
.L_240:
        /*0018*/ 	.byte	0x03, 0x19
        /*001a*/ 	.short	0x0428


	//----- nvinfo : EIATTR_KPARAM_INFO
	.align		4
        /*001c*/ 	.byte	0x04, 0x17
        /*001e*/ 	.short	(.L_242 - .L_241)
.L_241:
        /*0020*/ 	.word	0x00000000
        /*0024*/ 	.short	0x0000
        /*0026*/ 	.short	0x0000
        /*0028*/ 	.byte	0x00, 0xf0, 0xa1, 0x10


	//----- nvinfo : EIATTR_MAXREG_COUNT
	.align		4
.L_242:
        /*002c*/ 	.byte	0x03, 0x1b
        /*002e*/ 	.short	0x00ff


	//----- nvinfo : EIATTR_NUM_BARRIERS
	.align		4
        /*0030*/ 	.byte	0x02, 0x4c
        /*0032*/ 	.byte	0x06
	.zero		1


	//----- nvinfo : EIATTR_ANNOTATIONS
	.align		4
        /*0034*/ 	.byte	0x04, 0x55
        /*0036*/ 	.short	(.L_244 - .L_243)


	//   ....[0]....
.L_243:
        /*0038*/ 	.word	0x00000001
        /*003c*/ 	.byte	0x70, 0x00, 0x00, 0x00, 0x01, 0x00, 0x00, 0x00, 0xa0, 0x04, 0x00, 0x00, 0x01, 0x00, 0x00, 0x00
        /* <DEDUP_REMOVED lines=49> */
        /*035c*/ 	.byte	0x00, 0xf1, 0x00, 0x00


	//----- nvinfo : EIATTR_MERCURY_ISA_VERSION
	.align		4
.L_244:
        /*0360*/ 	.byte	0x03, 0x5f
        /*0362*/ 	.short	0x0000


	//----- nvinfo : EIATTR_INT_WARP_WIDE_INSTR_OFFSETS
	.align		4
        /*0364*/ 	.byte	0x04, 0x31
        /*0366*/ 	.short	(.L_246 - .L_245)


	//   ....[0]....
.L_245:
        /*0368*/ 	.word	0x0000d540


	//   ....[1]....
        /*036c*/ 	.word	0x0000d5c0


	//----- nvinfo : EIATTR_COOP_GROUP_MASK_REGIDS
	.align		4
.L_246:
        /*0370*/ 	.byte	0x04, 0x29
        /*0372*/ 	.short	(.L_248 - .L_247)


	//   ....[0]....
.L_247:
        /*0374*/ 	.word	0xffffffff


	//   ....[1]....
        /*0378*/ 	.word	0xffffffff


	//   ....[2]....
        /*037c*/ 	.word	0xffffffff


	//   ....[3]....
        /*0380*/ 	.word	0xffffffff


	//   ....[4]....
        /*0384*/ 	.word	0xffffffff


	//   ....[5]....
        /*0388*/ 	.word	0xffffffff


	//   ....[6]....
        /*038c*/ 	.word	0xffffffff


	//   ....[7]....
        /*0390*/ 	.word	0xffffffff


	//   ....[8]....
        /*0394*/ 	.word	0xffffffff


	//   ....[9]....
        /*0398*/ 	.word	0xffffffff


	//   ....[10]....
        /*039c*/ 	.word	0xffffffff


	//   ....[11]....
        /*03a0*/ 	.word	0xffffffff


	//   ....[12]....
        /*03a4*/ 	.word	0xffffffff


	//   ....[13]....
        /*03a8*/ 	.word	0xffffffff


	//   ....[14]....
        /*03ac*/ 	.word	0xffffffff


	//   ....[15]....
        /*03b0*/ 	.word	0xffffffff


	//   ....[16]....
        /*03b4*/ 	.word	0xffffffff


	//   ....[17]....
        /*03b8*/ 	.word	0xffffffff


	//   ....[18]....
        /*03bc*/ 	.word	0xffffffff


	//   ....[19]....
        /*03c0*/ 	.word	0xffffffff


	//   ....[20]....
        /*03c4*/ 	.word	0xffffffff


	//   ....[21]....
        /*03c8*/ 	.word	0xffffffff


	//   ....[22]....
        /*03cc*/ 	.word	0xffffffff


	//   ....[23]....
        /*03d0*/ 	.word	0xffffffff


	//   ....[24]....
        /*03d4*/ 	.word	0xffffffff


	//   ....[25]....
        /*03d8*/ 	.word	0xffffffff


	//   ....[26]....
        /*03dc*/ 	.word	0xffffffff


	//   ....[27]....
        /*03e0*/ 	.word	0xffffffff


	//   ....[28]....
        /*03e4*/ 	.word	0xffffffff


	//   ....[29]....
        /*03e8*/ 	.word	0xffffffff


	//   ....[30]....
        /*03ec*/ 	.word	0xffffffff


	//   ....[31]....
        /*03f0*/ 	.word	0xffffffff


	//   ....[32]....
        /*03f4*/ 	.word	0xffffffff


	//   ....[33]....
        /*03f8*/ 	.word	0xffffffff


	//   ....[34]....
        /*03fc*/ 	.word	0xffffffff


	//   ....[35]....
        /*0400*/ 	.word	0xffffffff


	//   ....[36]....
        /*0404*/ 	.word	0xffffffff


	//   ....[37]....
        /*0408*/ 	.word	0xffffffff


	//   ....[38]....
        /*040c*/ 	.word	0xffffffff


	//   ....[39]....
        /*0410*/ 	.word	0xffffffff


	//   ....[40]....
        /*0414*/ 	.word	0xffffffff


	//   ....[41]....
        /*0418*/ 	.word	0xffffffff


	//   ....[42]....
        /*041c*/ 	.word	0xffffffff


	//   ....[43]....
        /*0420*/ 	.word	0xffffffff


	//   ....[44]....
        /*0424*/ 	.word	0xffffffff


	//   ....[45]....
        /*0428*/ 	.word	0xffffffff


	//   ....[46]....
        /*042c*/ 	.word	0xffffffff


	//   ....[47]....
        /*0430*/ 	.word	0xffffffff


	//   ....[48]....
        /*0434*/ 	.word	0xffffffff


	//   ....[49]....
        /*0438*/ 	.word	0xffffffff


	//   ....[50]....
        /*043c*/ 	.word	0xffffffff


	//   ....[51]....
        /*0440*/ 	.word	0xffffffff


	//   ....[52]....
        /*0444*/ 	.word	0xffffffff


	//   ....[53]....
        /*0448*/ 	.word	0xffffffff


	//   ....[54]....
        /*044c*/ 	.word	0xffffffff


	//   ....[55]....
        /*0450*/ 	.word	0xffffffff


	//   ....[56]....
        /*0454*/ 	.word	0xffffffff


	//   ....[57]....
        /*0458*/ 	.word	0xffffffff


	//   ....[58]....
        /*045c*/ 	.word	0xffffffff


	//   ....[59]....
        /*0460*/ 	.word	0xffffffff


	//   ....[60]....
        /*0464*/ 	.word	0xffffffff


	//   ....[61]....
        /*0468*/ 	.word	0xffffffff


	//   ....[62]....
        /*046c*/ 	.word	0xffffffff


	//   ....[63]....
        /*0470*/ 	.word	0xffffffff


	//----- nvinfo : EIATTR_COOP_GROUP_INSTR_OFFSETS
	.align		4
.L_248:
        /*0474*/ 	.byte	0x04, 0x28
        /*0476*/ 	.short	(.L_250 - .L_249)


	//   ....[0]....
.L_249:
        /*0478*/ 	.word	0x00000050


	//   ....[1]....
        /*047c*/ 	.word	0x00001620


	//   ....[2]....
        /*0480*/ 	.word	0x00001640


	//   ....[3]....
        /*0484*/ 	.word	0x00001660


	//   ....[4]....
        /*0488*/ 	.word	0x00001680


	//   ....[5]....
        /*048c*/ 	.word	0x000016b0


	//   ....[6]....
        /*0490*/ 	.word	0x000016d0


	//   ....[7]....
        /*0494*/ 	.word	0x00001730


	//   ....[8]....
        /*0498*/ 	.word	0x00001780


	//   ....[9]....
        /*049c*/ 	.word	0x00002e30


	//   ....[10]....
        /*04a0*/ 	.word	0x00002e40


	//   ....[11]....
        /*04a4*/ 	.word	0x00003a50


	//   ....[12]....
        /*04a8*/ 	.word	0x00003ad0


	//   ....[13]....
        /*04ac*/ 	.word	0x00003af0


	//   ....[14]....
        /*04b0*/ 	.word	0x00003b10


	//   ....[15]....
        /*04b4*/ 	.word	0x00005f70


	//   ....[16]....
        /*04b8*/ 	.word	0x00005f90


	//   ....[17]....
        /*04bc*/ 	.word	0x000072f0


	//   ....[18]....
        /*04c0*/ 	.word	0x00007420


	//   ....[19]....
        /*04c4*/ 	.word	0x00007580


	//   ....[20]....
        /*04c8*/ 	.word	0x00007630


	//   ....[21]....
        /*04cc*/ 	.word	0x0000ad00


	//   ....[22]....
        /*04d0*/ 	.word	0x0000ad30


	//   ....[23]....
        /*04d4*/ 	.word	0x0000ad50


	//   ....[24]....
        /*04d8*/ 	.word	0x0000ad70


	//   ....[25]....
        /*04dc*/ 	.word	0x0000cef0


	//   ....[26]....
        /*04e0*/ 	.word	0x0000cf40


	//   ....[27]....
        /*04e4*/ 	.word	0x0000cf60


	//   ....[28]....
        /*04e8*/ 	.word	0x0000cf80


	//   ....[29]....
        /*04ec*/ 	.word	0x0000dba0


	//   ....[30]....
        /*04f0*/ 	.word	0x0000df20


	//   ....[31]....
        /*04f4*/ 	.word	0x0000df50


	//   ....[32]....
        /*04f8*/ 	.word	0x0000df70


	//   ....[33]....
        /*04fc*/ 	.word	0x0000df90


	//   ....[34]....
        /*0500*/ 	.word	0x0000e1a0


	//   ....[35]....
        /*0504*/ 	.word	0x0000e1b0


	//   ....[36]....
        /*0508*/ 	.word	0x0000e290


	//   ....[37]....
        /*050c*/ 	.word	0x0000e2c0


	//   ....[38]....
        /*0510*/ 	.word	0x0000e380


	//   ....[39]....
        /*0514*/ 	.word	0x0000e3b0


	//   ....[40]....
        /*0518*/ 	.word	0x0000e470


	//   ....[41]....
        /*051c*/ 	.word	0x0000e490


	//   ....[42]....
        /*0520*/ 	.word	0x0000ea00


	//   ....[43]....
        /*0524*/ 	.word	0x0000ea20


	//   ....[44]....
        /*0528*/ 	.word	0x0000eb50


	//   ....[45]....
        /*052c*/ 	.word	0x0000eb60


	//   ....[46]....
        /*0530*/ 	.word	0x0000ec80


	//   ....[47]....
        /*0534*/ 	.word	0x0000eca0


	//   ....[48]....
        /*0538*/ 	.word	0x0000edc0


	//   ....[49]....
        /*053c*/ 	.word	0x0000edd0


	//   ....[50]....
        /*0540*/ 	.word	0x0000ef60


	//   ....[51]....
        /*0544*/ 	.word	0x0000f040


	//   ....[52]....
        /*0548*/ 	.word	0x0000f0a0


	//   ....[53]....
        /*054c*/ 	.word	0x0000f0f0


	//   ....[54]....
        /*0550*/ 	.word	0x0000f140


	//   ....[55]....
        /*0554*/ 	.word	0x0000f1b0


	//   ....[56]....
        /*0558*/ 	.word	0x0000f220


	//   ....[57]....
        /*055c*/ 	.word	0x0000f280


	//   ....[58]....
        /*0560*/ 	.word	0x0000f2e0


	//   ....[59]....
        /*0564*/ 	.word	0x0000f340


	//   ....[60]....
        /*0568*/ 	.word	0x0000f3b0


	//   ....[61]....
        /*056c*/ 	.word	0x0000f410


	//   ....[62]....
        /*0570*/ 	.word	0x0000f470


	//   ....[63]....
        /*0574*/ 	.word	0x0000f4e0


	//----- nvinfo : EIATTR_EXIT_INSTR_OFFSETS
	.align		4
.L_250:
        /*0578*/ 	.byte	0x04, 0x1c
        /*057a*/ 	.short	(.L_252 - .L_251)


	//   ....[0]....
.L_251:
        /*057c*/ 	.word	0x000000a0


	//   ....[1]....
        /*0580*/ 	.word	0x0000f000


	//----- nvinfo : EIATTR_MAX_THREADS
	.align		4
.L_252:
        /*0584*/ 	.byte	0x04, 0x05
        /*0586*/ 	.short	(.L_254 - .L_253)
.L_253:
        /*0588*/ 	.word	0x00000100
        /*058c*/ 	.word	0x00000001
        /*0590*/ 	.word	0x00000001


	//----- nvinfo : EIATTR_CRS_STACK_SIZE
	.align		4
.L_254:
        /*0594*/ 	.byte	0x04, 0x1e
        /*0596*/ 	.short	(.L_256 - .L_255)
.L_255:
        /*0598*/ 	.word	0x00000000
.L_256:


//--------------------- .nv.info._ZN7cutlass13device_kernelIN5flash19enable_sm80_to_sm89INS1_16FlashAttnFwdSm80INS1_25CollectiveMainloopFwdSm80ILi8ELi1ELb1EN4cute5tupleIJNS5_1CILi128EEES8_S8_EEELi128ENS_10bfloat16_tEfNS_4arch4Sm80ELb1ELb0ELb0ELb1ELb0ELb0ELb1ELb0EEENS1_21CollectiveEpilogueFwdIS9_NS6_IJNS7_ILi1EEESF_SF_EEESA_SC_Li256ELb1ELb1ELb0ELb0EEENS1_19SingleTileSchedulerILb1ELb0ELb1ELi128EEEEEEEEEvNT_6ParamsE --------------------------
	.section	.nv.info._ZN7cutlass13device_kernelIN5flash19enable_sm80_to_sm89INS1_16FlashAttnFwdSm80INS1_25CollectiveMainloopFwdSm80ILi8ELi1ELb1EN4cute5tupleIJNS5_1CILi128EEES8_S8_EEELi128ENS_10bfloat16_tEfNS_4arch4Sm80ELb1ELb0ELb0ELb1ELb0ELb0ELb1ELb0EEENS1_21CollectiveEpilogueFwdIS9_NS6_IJNS7_ILi1EEESF_SF_EEESA_SC_Li256ELb1ELb1ELb0ELb0EEENS1_19SingleTileSchedulerILb1ELb0ELb1ELi128EEEEEEEEEvNT_6ParamsE,"",@"SHT_CUDA_INFO"
	.sectionflags	@""
	.align	4


	//----- nvinfo : EIATTR_CUDA_API_VERSION
	.align		4
        /*0000*/ 	.byte	0x04, 0x37
        /*0002*/ 	.short	(.L_258 - .L_257)
.L_257:
        /*0004*/ 	.word	0x00000082


	//----- nvinfo : EIATTR_SW2861232_WAR
	.align		4
.L_258:
        /*0008*/ 	.byte	0x01, 0x35
	.zero		2


	//----- nvinfo : EIATTR_PARAM_CBANK
	.align		4
        /*000c*/ 	.byte	0x04, 0x0a
        /*000e*/ 	.short	(.L_260 - .L_259)
	.align		4
.L_259:
        /*0010*/ 	.word	index@(.nv.constant0._ZN7cutlass13device_kernelIN5flash19enable_sm80_to_sm89INS1_16FlashAttnFwdSm80INS1_25CollectiveMainloopFwdSm80ILi8ELi1ELb1EN4cute5tupleIJNS5_1CILi128EEES8_S8_EEELi128ENS_10bfloat16_tEfNS_4arch4Sm80ELb1ELb0ELb0ELb1ELb0ELb0ELb1ELb0EEENS1_21CollectiveEpilogueFwdIS9_NS6_IJNS7_ILi1EEESF_SF_EEESA_SC_Li256ELb1ELb1ELb0ELb0EEENS1_19SingleTileSchedulerILb1ELb0ELb1ELi128EEEEEEEEEvNT_6ParamsE)
        /*0014*/ 	.short	0x0160
        /*0016*/ 	.short	0x0418


	//----- nvinfo : EIATTR_CBANK_PARAM_SIZE
	.align		4
.L_260:
        /*0018*/ 	.byte	0x03, 0x19
        /*001a*/ 	.short	0x0418


	//----- nvinfo : EIATTR_KPARAM_INFO
	.align		4
        /*001c*/ 	.byte	0x04, 0x17
        /*001e*/ 	.short	(.L_262 - .L_261)
.L_261:
        /*0020*/ 	.word	0x00000000
        /*0024*/ 	.short	0x0000
        /*0026*/ 	.short	0x0000
        /*0028*/ 	.byte	0x00, 0xf0, 0x61, 0x10


	//----- nvinfo : EIATTR_MAXREG_COUNT
	.align		4
.L_262:
        /*002c*/ 	.byte	0x03, 0x1b
        /*002e*/ 	.short	0x00ff


	//----- nvinfo : EIATTR_NUM_BARRIERS
	.align		4
        /*0030*/ 	.byte	0x02, 0x4c
        /*0032*/ 	.byte	0x02
	.zero		1


	//----- nvinfo : EIATTR_MERCURY_ISA_VERSION
	.align		4
        /*0034*/ 	.byte	0x03, 0x5f
        /*0036*/ 	.short	0x0000


	//----- nvinfo : EIATTR_INT_WARP_WIDE_INSTR_OFFSETS
	.align		4
        /*0038*/ 	.byte	0x04, 0x31
        /*003a*/ 	.short	(.L_264 - .L_263)


	//   ....[0]....
.L_263:
        /*003c*/ 	.word	0x00001520


	//----- nvinfo : EIATTR_COOP_GROUP_MASK_REGIDS
	.align		4
.L_264:
        /*0040*/ 	.byte	0x04, 0x29
        /*0042*/ 	.short	(.L_266 - .L_265)


	//   ....[0]....
.L_265:
        /*0044*/ 	.word	0xffffffff


	//   ....[1]....
        /*0048*/ 	.word	0xffffffff


	//   ....[2]....
        /*004c*/ 	.word	0xffffffff


	//   ....[3]....
        /*0050*/ 	.word	0xffffffff


	//   ....[4]....
        /*0054*/ 	.word	0xffffffff


	//   ....[5]....
        /*0058*/ 	.word	0xffffffff


	//   ....[6]....
        /*005c*/ 	.word	0xffffffff


	//   ....[7]....
        /*0060*/ 	.word	0xffffffff


	//   ....[8]....
        /*0064*/ 	.word	0xffffffff


	//   ....[9]....
        /*0068*/ 	.word	0xffffffff


	//   ....[10]....
        /*006c*/ 	.word	0xffffffff


	//   ....[11]....
        /*0070*/ 	.word	0xffffffff


	//   ....[12]....
        /*0074*/ 	.word	0xffffffff


	//   ....[13]....
        /*0078*/ 	.word	0xffffffff


	//   ....[14]....
        /*007c*/ 	.word	0xffffffff


	//   ....[15]....
        /*0080*/ 	.word	0xffffffff


	//   ....[16]....
        /*0084*/ 	.word	0xffffffff


	//   ....[17]....
        /*0088*/ 	.word	0xffffffff


	//   ....[18]....
        /*008c*/ 	.word	0xffffffff


	//   ....[19]....
        /*0090*/ 	.word	0xffffffff


	//   ....[20]....
        /*0094*/ 	.word	0xffffffff


	//   ....[21]....
        /*0098*/ 	.word	0xffffffff


	//   ....[22]....
        /*009c*/ 	.word	0xffffffff


	//   ....[23]....
        /*00a0*/ 	.word	0xffffffff


	//   ....[24]....
        /*00a4*/ 	.word	0xffffffff


	//   ....[25]....
        /*00a8*/ 	.word	0xffffffff


	//   ....[26]....
        /*00ac*/ 	.word	0xffffffff


	//   ....[27]....
        /*00b0*/ 	.word	0xffffffff


	//   ....[28]....
        /*00b4*/ 	.word	0xffffffff


	//   ....[29]....
        /*00b8*/ 	.word	0xffffffff


	//   ....[30]....
        /*00bc*/ 	.word	0xffffffff


	//   ....[31]....
        /*00c0*/ 	.word	0xffffffff


	//   ....[32]....
        /*00c4*/ 	.word	0xffffffff


	//   ....[33]....
        /*00c8*/ 	.word	0xffffffff


	//   ....[34]....
        /*00cc*/ 	.word	0xffffffff


	//   ....[35]....
        /*00d0*/ 	.word	0xffffffff


	//   ....[36]....
        /*00d4*/ 	.word	0xffffffff


	//   ....[37]....
        /*00d8*/ 	.word	0xffffffff


	//   ....[38]....
        /*00dc*/ 	.word	0xffffffff


	//   ....[39]....
        /*00e0*/ 	.word	0xffffffff


	//   ....[40]....
        /*00e4*/ 	.word	0xffffffff


	//   ....[41]....
        /*00e8*/ 	.word	0xffffffff


	//   ....[42]....
        /*00ec*/ 	.word	0xffffffff


	//   ....[43]....
        /*00f0*/ 	.word	0xffffffff


	//   ....[44]....
        /*00f4*/ 	.word	0xffffffff


	//   ....[45]....
        /*00f8*/ 	.word	0xffffffff


	//   ....[46]....
        /*00fc*/ 	.word	0xffffffff


	//   ....[47]....
        /*0100*/ 	.word	0xffffffff


	//   ....[48]....
        /*0104*/ 	.word	0xffffffff


	//----- nvinfo : EIATTR_COOP_GROUP_INSTR_OFFSETS
	.align		4
.L_266:
        /*0108*/ 	.byte	0x04, 0x28
        /*010a*/ 	.short	(.L_268 - .L_267)


	//   ....[0]....
.L_267:
        /*010c*/ 	.word	0x00000080


	//   ....[1]....
        /*0110*/ 	.word	0x00000f60


	//   ....[2]....
        /*0114*/ 	.word	0x00000fa0


	//   ....[3]....
        /*0118*/ 	.word	0x00000ff0


	//   ....[4]....
        /*011c*/ 	.word	0x00001030


	//   ....[5]....
        /*0120*/ 	.word	0x00001080


	//   ....[6]....
        /*0124*/ 	.word	0x000010c0


	//   ....[7]....
        /*0128*/ 	.word	0x00001180


	//   ....[8]....
        /*012c*/ 	.word	0x000011c0


	//   ....[9]....
        /*0130*/ 	.word	0x00002f30


	//   ....[10]....
        /*0134*/ 	.word	0x00002f50


	//   ....[11]....
        /*0138*/ 	.word	0x00003b00


	//   ....[12]....
        /*013c*/ 	.word	0x00003c20


	//   ....[13]....
        /*0140*/ 	.word	0x00003c30


	//   ....[14]....
        /*0144*/ 	.word	0x00003c60


	//   ....[15]....
        /*0148*/ 	.word	0x00006560


	//   ....[16]....
        /*014c*/ 	.word	0x00006580


	//   ....[17]....
        /*0150*/ 	.word	0x000073f0


	//   ....[18]....
        /*0154*/ 	.word	0x000075a0


	//   ....[19]....
        /*0158*/ 	.word	0x000075b0


	//   ....[20]....
        /*015c*/ 	.word	0x000076d0


	//   ....[21]....
        /*0160*/ 	.word	0x0000ae40


	//   ....[22]....
        /*0164*/ 	.word	0x0000ae80


	//   ....[23]....
        /*0168*/ 	.word	0x0000aea0


	//   ....[24]....
        /*016c*/ 	.word	0x0000aec0


	//   ....[25]....
        /*0170*/ 	.word	0x0000cf30


	//   ....[26]....
        /*0174*/ 	.word	0x0000cf60


	//   ....[27]....
        /*0178*/ 	.word	0x0000cfa0


	//   ....[28]....
        /*017c*/ 	.word	0x0000cfb0


	//   ....[29]....
        /*0180*/ 	.word	0x0000e100


	//   ....[30]....
        /*0184*/ 	.word	0x0000e140


	//   ....[31]....
        /*0188*/ 	.word	0x0000e180


	//   ....[32]....
        /*018c*/ 	.word	0x0000e1b0


	//   ....[33]....
        /*0190*/ 	.word	0x0000e380


	//   ....[34]....
        /*0194*/ 	.word	0x0000e390


	//   ....[35]....
        /*0198*/ 	.word	0x0000e480


	//   ....[36]....
        /*019c*/ 	.word	0x0000e4b0


	//   ....[37]....
        /*01a0*/ 	.word	0x0000e580


	//   ....[38]....
        /*01a4*/ 	.word	0x0000e5b0


	//   ....[39]....
        /*01a8*/ 	.word	0x0000e680


	//   ....[40]....
        /*01ac*/ 	.word	0x0000e6a0


	//   ....[41]....
        /*01b0*/ 	.word	0x0000ee20


	//   ....[42]....
        /*01b4*/ 	.word	0x0000ee40


	//   ....[43]....
        /*01b8*/ 	.word	0x0000ef10


	//   ....[44]....
        /*01bc*/ 	.word	0x0000ef40


	//   ....[45]....
        /*01c0*/ 	.word	0x0000f010


	//   ....[46]....
        /*01c4*/ 	.word	0x0000f040


	//   ....[47]....
        /*01c8*/ 	.word	0x0000f110


	//   ....[48]....
        /*01cc*/ 	.word	0x0000f130


	//----- nvinfo : EIATTR_EXIT_INSTR_OFFSETS
	.align		4
.L_268:
        /*01d0*/ 	.byte	0x04, 0x1c
        /*01d2*/ 	.short	(.L_270 - .L_269)


	//   ....[0]....
.L_269:
        /*01d4*/ 	.word	0x00000330


	//   ....[1]....
        /*01d8*/ 	.word	0x0000e6b0


	//   ....[2]....
        /*01dc*/ 	.word	0x0000e700


	//   ....[3]....
        /*01e0*/ 	.word	0x0000e760


	//   ....[4]....
        /*01e4*/ 	.word	0x0000f140


	//   ....[5]....
        /*01e8*/ 	.word	0x0000f190


	//   ....[6]....
        /*01ec*/ 	.word	0x0000f1f0


	//----- nvinfo : EIATTR_CTAIDZ_USED
	.align		4
.L_270:
        /*01f0*/ 	.byte	0x01, 0x04
	.zero		2


	//----- nvinfo : EIATTR_MAX_THREADS
	.align		4
        /*01f4*/ 	.byte	0x04, 0x05
        /*01f6*/ 	.short	(.L_272 - .L_271)
.L_271:
        /*01f8*/ 	.word	0x00000100
        /*01fc*/ 	.word	0x00000001
        /*0200*/ 	.word	0x00000001


	//----- nvinfo : EIATTR_CRS_STACK_SIZE
	.align		4
.L_272:
        /*0204*/ 	.byte	0x04, 0x1e
        /*0206*/ 	.short	(.L_274 - .L_273)
.L_273:
        /*0208*/ 	.word	0x00000000
.L_274:


//--------------------- .nv.info._ZN7cutlass13device_kernelIN5flash19enable_sm80_to_sm89INS1_16FlashAttnFwdSm80INS1_25CollectiveMainloopFwdSm80ILi8ELi1ELb1EN4cute5tupleIJNS5_1CILi128EEES8_S8_EEELi128ENS_10bfloat16_tEfNS_4arch4Sm80ELb1ELb0ELb0ELb1ELb0ELb1ELb1ELb0EEENS1_21CollectiveEpilogueFwdIS9_NS6_IJNS7_ILi1EEESF_SF_EEESA_SC_Li256ELb1ELb1ELb0ELb0EEENS1_19SingleTileSchedulerILb1ELb0ELb1ELi128EEEEEEEEEvNT_6ParamsE --------------------------
	.section	.nv.info._ZN7cutlass13device_kernelIN5flash19enable_sm80_to_sm89INS1_16FlashAttnFwdSm80INS1_25CollectiveMainloopFwdSm80ILi8ELi1ELb1EN4cute5tupleIJNS5_1CILi128EEES8_S8_EEELi128ENS_10bfloat16_tEfNS_4arch4Sm80ELb1ELb0ELb0ELb1ELb0ELb1ELb1ELb0EEENS1_21CollectiveEpilogueFwdIS9_NS6_IJNS7_ILi1EEESF_SF_EEESA_SC_Li256ELb1ELb1ELb0ELb0EEENS1_19SingleTileSchedulerILb1ELb0ELb1ELi128EEEEEEEEEvNT_6ParamsE,"",@"SHT_CUDA_INFO"
	.sectionflags	@""
	.align	4


	//----- nvinfo : EIATTR_CUDA_API_VERSION
	.align		4
        /*0000*/ 	.byte	0x04, 0x37
        /*0002*/ 	.short	(.L_276 - .L_275)
.L_275:
        /*0004*/ 	.word	0x00000082


	//----- nvinfo : EIATTR_SW2861232_WAR
	.align		4
.L_276:
        /*0008*/ 	.byte	0x01, 0x35
	.zero		2


	//----- nvinfo : EIATTR_PARAM_CBANK
	.align		4
        /*000c*/ 	.byte	0x04, 0x0a
        /*000e*/ 	.short	(.L_278 - .L_277)
	.align		4
.L_277:
        /*0010*/ 	.word	index@(.nv.constant0._ZN7cutlass13device_kernelIN5flash19enable_sm80_to_sm89INS1_16FlashAttnFwdSm80INS1_25CollectiveMainloopFwdSm80ILi8ELi1ELb1EN4cute5tupleIJNS5_1CILi128EEES8_S8_EEELi128ENS_10bfloat16_tEfNS_4arch4Sm80ELb1ELb0ELb0ELb1ELb0ELb1ELb1ELb0EEENS1_21CollectiveEpilogueFwdIS9_NS6_IJNS7_ILi1EEESF_SF_EEESA_SC_Li256ELb1ELb1ELb0ELb0EEENS1_19SingleTileSchedulerILb1ELb0ELb1ELi128EEEEEEEEEvNT_6ParamsE)
        /*0014*/ 	.short	0x0160
        /*0016*/ 	.short	0x0418


	//----- nvinfo : EIATTR_CBANK_PARAM_SIZE
	.align		4
.L_278:
        /*0018*/ 	.byte	0x03, 0x19
        /*001a*/ 	.short	0x0418


	//----- nvinfo : EIATTR_KPARAM_INFO
	.align		4
        /*001c*/ 	.byte	0x04, 0x17
        /*001e*/ 	.short	(.L_280 - .L_279)
.L_279:
        /*0020*/ 	.word	0x00000000
        /*0024*/ 	.short	0x0000
        /*0026*/ 	.short	0x0000
        /*0028*/ 	.byte	0x00, 0xf0, 0x61, 0x10


	//----- nvinfo : EIATTR_MAXREG_COUNT
	.align		4
.L_280:
        /*002c*/ 	.byte	0x03, 0x1b
        /*002e*/ 	.short	0x00ff


	//----- nvinfo : EIATTR_NUM_BARRIERS
	.align		4
        /*0030*/ 	.byte	0x02, 0x4c
        /*0032*/ 	.byte	0x02
	.zero		1


	//----- nvinfo : EIATTR_ANNOTATIONS
	.align		4
        /*0034*/ 	.byte	0x04, 0x55
        /*0036*/ 	.short	(.L_282 - .L_281)


	//   ....[0]....
.L_281:
        /* <DEDUP_REMOVED lines=39> */


	//----- nvinfo : EIATTR_MERCURY_ISA_VERSION
	.align		4
.L_282:
        /*0290*/ 	.byte	0x03, 0x5f
        /*0292*/ 	.short	0x0000


	//----- nvinfo : EIATTR_COOP_GROUP_MASK_REGIDS
	.align		4
        /*0294*/ 	.byte	0x04, 0x29
        /*0296*/ 	.short	(.L_284 - .L_283)


	//   ....[0]....
.L_283:
        /*0298*/ 	.word	0xffffffff


	//   ....[1]....
        /*029c*/ 	.word	0xffffffff


	//   ....[2]....
        /*02a0*/ 	.word	0xffffffff


	//   ....[3]....
        /*02a4*/ 	.word	0xffffffff


	//   ....[4]....
        /*02a8*/ 	.word	0xffffffff


	//   ....[5]....
        /*02ac*/ 	.word	0xffffffff


	//   ....[6]....
        /*02b0*/ 	.word	0xffffffff


	//   ....[7]....
        /*02b4*/ 	.word	0xffffffff


	//   ....[8]....
        /*02b8*/ 	.word	0xffffffff


	//   ....[9]....
        /*02bc*/ 	.word	0xffffffff


	//   ....[10]....
        /*02c0*/ 	.word	0xffffffff


	//   ....[11]....
        /*02c4*/ 	.word	0xffffffff


	//   ....[12]....
        /*02c8*/ 	.word	0xffffffff


	//   ....[13]....
        /*02cc*/ 	.word	0xffffffff


	//   ....[14]....
        /*02d0*/ 	.word	0xffffffff


	//   ....[15]....
        /*02d4*/ 	.word	0xffffffff


	//   ....[16]....
        /*02d8*/ 	.word	0xffffffff


	//   ....[17]....
        /*02dc*/ 	.word	0xffffffff


	//   ....[18]....
        /*02e0*/ 	.word	0xffffffff


	//   ....[19]....
        /*02e4*/ 	.word	0xffffffff


	//   ....[20]....
        /*02e8*/ 	.word	0xffffffff


	//   ....[21]....
        /*02ec*/ 	.word	0xffffffff


	//   ....[22]....
        /*02f0*/ 	.word	0xffffffff


	//   ....[23]....
        /*02f4*/ 	.word	0xffffffff


	//   ....[24]....
        /*02f8*/ 	.word	0xffffffff


	//   ....[25]....
        /*02fc*/ 	.word	0xffffffff


	//   ....[26]....
        /*0300*/ 	.word	0xffffffff


	//   ....[27]....
        /*0304*/ 	.word	0xffffffff


	//   ....[28]....
        /*0308*/ 	.word	0xffffffff


	//   ....[29]....
        /*030c*/ 	.word	0xffffffff


	//   ....[30]....
        /*0310*/ 	.word	0xffffffff


	//   ....[31]....
        /*0314*/ 	.word	0xffffffff


	//   ....[32]....
        /*0318*/ 	.word	0xffffffff


	//   ....[33]....
        /*031c*/ 	.word	0xffffffff


	//   ....[34]....
        /*0320*/ 	.word	0xffffffff


	//   ....[35]....
        /*0324*/ 	.word	0xffffffff


	//   ....[36]....
        /*0328*/ 	.word	0xffffffff


	//   ....[37]....
        /*032c*/ 	.word	0xffffffff


	//   ....[38]....
        /*0330*/ 	.word	0xffffffff


	//   ....[39]....
        /*0334*/ 	.word	0xffffffff


	//   ....[40]....
        /*0338*/ 	.word	0xffffffff


	//   ....[41]....
        /*033c*/ 	.word	0xffffffff


	//   ....[42]....
        /*0340*/ 	.word	0xffffffff


	//   ....[43]....
        /*0344*/ 	.word	0xffffffff


	//   ....[44]....
        /*0348*/ 	.word	0xffffffff


	//   ....[45]....
        /*034c*/ 	.word	0xffffffff


	//   ....[46]....
        /*0350*/ 	.word	0xffffffff


	//   ....[47]....
        /*0354*/ 	.word	0xffffffff


	//   ....[48]....
        /*0358*/ 	.word	0xffffffff


	//   ....[49]....
        /*035c*/ 	.word	0xffffffff


	//   ....[50]....
        /*0360*/ 	.word	0xffffffff


	//   ....[51]....
        /*0364*/ 	.word	0xffffffff


	//   ....[52]....
        /*0368*/ 	.word	0xffffffff


	//   ....[53]....
        /*036c*/ 	.word	0xffffffff


	//   ....[54]....
        /*0370*/ 	.word	0xffffffff


	//   ....[55]....
        /*0374*/ 	.word	0xffffffff


	//   ....[56]....
        /*0378*/ 	.word	0xffffffff


	//   ....[57]....
        /*037c*/ 	.word	0xffffffff


	//   ....[58]....
        /*0380*/ 	.word	0xffffffff


	//   ....[59]....
        /*0384*/ 	.word	0xffffffff


	//   ....[60]....
        /*0388*/ 	.word	0xffffffff


	//   ....[61]....
        /*038c*/ 	.word	0xffffffff


	//   ....[62]....
        /*0390*/ 	.word	0xffffffff


	//   ....[63]....
        /*0394*/ 	.word	0xffffffff


	//   ....[64]....
        /*0398*/ 	.word	0xffffffff


	//   ....[65]....
        /*039c*/ 	.word	0xffffffff


	//   ....[66]....
        /*03a0*/ 	.word	0xffffffff


	//   ....[67]....
        /*03a4*/ 	.word	0xffffffff


	//   ....[68]....
        /*03a8*/ 	.word	0xffffffff


	//   ....[69]....
        /*03ac*/ 	.word	0xffffffff


	//   ....[70]....
        /*03b0*/ 	.word	0xffffffff


	//   ....[71]....
        /*03b4*/ 	.word	0xffffffff


	//   ....[72]....
        /*03b8*/ 	.word	0xffffffff


	//   ....[73]....
        /*03bc*/ 	.word	0xffffffff


	//   ....[74]....
        /*03c0*/ 	.word	0xffffffff


	//   ....[75]....
        /*03c4*/ 	.word	0xffffffff


	//   ....[76]....
        /*03c8*/ 	.word	0xffffffff


	//   ....[77]....
        /*03cc*/ 	.word	0xffffffff


	//   ....[78]....
        /*03d0*/ 	.word	0xffffffff


	//   ....[79]....
        /*03d4*/ 	.word	0xffffffff


	//   ....[80]....
        /*03d8*/ 	.word	0xffffffff


	//----- nvinfo : EIATTR_COOP_GROUP_INSTR_OFFSETS
	.align		4
.L_284:
        /*03dc*/ 	.byte	0x04, 0x28
        /*03de*/ 	.short	(.L_286 - .L_285)


	//   ....[0]....
.L_285:
        /*03e0*/ 	.word	0x00000090


	//   ....[1]....
        /*03e4*/ 	.word	0x000084b0


	//   ....[2]....
        /*03e8*/ 	.word	0x000084f0


	//   ....[3]....
        /*03ec*/ 	.word	0x00008500


	//   ....[4]....
        /*03f0*/ 	.word	0x00008510


	//   ....[5]....
        /*03f4*/ 	.word	0x000087d0


	//   ....[6]....
        /*03f8*/ 	.word	0x00008800


	//   ....[7]....
        /*03fc*/ 	.word	0x00008830


	//   ....[8]....
        /*0400*/ 	.word	0x00008860


	//   ....[9]....
        /*0404*/ 	.word	0x00009180


	//   ....[10]....
        /*0408*/ 	.word	0x000091a0


	//   ....[11]....
        /*040c*/ 	.word	0x000091f0


	//   ....[12]....
        /*0410*/ 	.word	0x00009200


	//   ....[13]....
        /*0414*/ 	.word	0x00009380


	//   ....[14]....
        /*0418*/ 	.word	0x00009410


	//   ....[15]....
        /*041c*/ 	.word	0x00009450


	//   ....[16]....
        /*0420*/ 	.word	0x00009480


	//   ....[17]....
        /*0424*/ 	.word	0x00009600


	//   ....[18]....
        /*0428*/ 	.word	0x00009690


	//   ....[19]....
        /*042c*/ 	.word	0x000096d0


	//   ....[20]....
        /*0430*/ 	.word	0x00009710


	//   ....[21]....
        /*0434*/ 	.word	0x000098a0


	//   ....[22]....
        /*0438*/ 	.word	0x00009930


	//   ....[23]....
        /*043c*/ 	.word	0x00009970


	//   ....[24]....
        /*0440*/ 	.word	0x000099a0


	//   ....[25]....
        /*0444*/ 	.word	0x0000b6b0


	//   ....[26]....
        /*0448*/ 	.word	0x0000b700


	//   ....[27]....
        /*044c*/ 	.word	0x0000b720


	//   ....[28]....
        /*0450*/ 	.word	0x0000b7a0


	//   ....[29]....
        /*0454*/ 	.word	0x0000b810


	//   ....[30]....
        /*0458*/ 	.word	0x0000b830


	//   ....[31]....
        /*045c*/ 	.word	0x0000b850


	//   ....[32]....
        /*0460*/ 	.word	0x0000b890


	//   ....[33]....
        /*0464*/ 	.word	0x0000ba50


	//   ....[34]....
        /*0468*/ 	.word	0x0000ba90


	//   ....[35]....
        /*046c*/ 	.word	0x0000baa0


	//   ....[36]....
        /*0470*/ 	.word	0x0000bab0


	//   ....[37]....
        /*0474*/ 	.word	0x0000bb90


	//   ....[38]....
        /*0478*/ 	.word	0x0000bbf0


	//   ....[39]....
        /*047c*/ 	.word	0x0000bc30


	//   ....[40]....
        /*0480*/ 	.word	0x0000bc40


	//   ....[41]....
        /*0484*/ 	.word	0x0000f300


	//   ....[42]....
        /*0488*/ 	.word	0x0000f310


	//   ....[43]....
        /*048c*/ 	.word	0x00010020


	//   ....[44]....
        /*0490*/ 	.word	0x00010040


	//   ....[45]....
        /*0494*/ 	.word	0x00010060


	//   ....[46]....
        /*0498*/ 	.word	0x00010080


	//   ....[47]....
        /*049c*/ 	.word	0x00012a10


	//   ....[48]....
        /*04a0*/ 	.word	0x00012a50


	//   ....[49]....
        /*04a4*/ 	.word	0x00013be0


	//   ....[50]....
        /*04a8*/ 	.word	0x00013cd0


	//   ....[51]....
        /*04ac*/ 	.word	0x00013cf0


	//   ....[52]....
        /*04b0*/ 	.word	0x00013d30


	//   ....[53]....
        /*04b4*/ 	.word	0x00017760


	//   ....[54]....
        /*04b8*/ 	.word	0x00017790


	//   ....[55]....
        /*04bc*/ 	.word	0x000177b0


	//   ....[56]....
        /*04c0*/ 	.word	0x000177d0


	//   ....[57]....
        /*04c4*/ 	.word	0x00019960


	//   ....[58]....
        /*04c8*/ 	.word	0x00019970


	//   ....[59]....
        /*04cc*/ 	.word	0x000199a0


	//   ....[60]....
        /*04d0*/ 	.word	0x000199c0


	//   ....[61]....
        /*04d4*/ 	.word	0x0001ab60


	//   ....[62]....
        /*04d8*/ 	.word	0x0001ab90


	//   ....[63]....
        /*04dc*/ 	.word	0x0001abc0


	//   ....[64]....
        /*04e0*/ 	.word	0x0001abf0


	//   ....[65]....
        /*04e4*/ 	.word	0x0001adb0


	//   ....[66]....
        /*04e8*/ 	.word	0x0001adc0


	//   ....[67]....
        /*04ec*/ 	.word	0x0001aeb0


	//   ....[68]....
        /*04f0*/ 	.word	0x0001aee0


	//   ....[69]....
        /*04f4*/ 	.word	0x0001afb0


	//   ....[70]....
        /*04f8*/ 	.word	0x0001afe0


	//   ....[71]....
        /*04fc*/ 	.word	0x0001b0b0


	//   ....[72]....
        /*0500*/ 	.word	0x0001b0d0


	//   ....[73]....
        /*0504*/ 	.word	0x0001b810


	//   ....[74]....
        /*0508*/ 	.word	0x0001b830


	//   ....[75]....
        /*050c*/ 	.word	0x0001b910


	//   ....[76]....
        /*0510*/ 	.word	0x0001b940


	//   ....[77]....
        /*0514*/ 	.word	0x0001ba10


	//   ....[78]....
        /*0518*/ 	.word	0x0001ba40


	//   ....[79]....
        /*051c*/ 	.word	0x0001bb10


	//   ....[80]....
        /*0520*/ 	.word	0x0001bb30


	//----- nvinfo : EIATTR_EXIT_INSTR_OFFSETS
	.align		4
.L_286:
        /*0524*/ 	.byte	0x04, 0x1c
        /*0526*/ 	.short	(.L_288 - .L_287)


	//   ....[0]....
.L_287:
        /*0528*/ 	.word	0x00000370


	//   ....[1]....
        /*052c*/ 	.word	0x0001b0e0


	//   ....[2]....
        /*0530*/ 	.word	0x0001b130


	//   ....[3]....
        /*0534*/ 	.word	0x0001b190


	//   ....[4]....
        /*0538*/ 	.word	0x0001bb40


	//   ....[5]....
        /*053c*/ 	.word	0x0001bb90


	//   ....[6]....
        /*0540*/ 	.word	0x0001bbf0


	//----- nvinfo : EIATTR_CTAIDZ_USED
	.align		4
.L_288:
        /*0544*/ 	.byte	0x01, 0x04
	.zero		2


	//----- nvinfo : EIATTR_MAX_THREADS
	.align		4
        /*0548*/ 	.byte	0x04, 0x05
        /*054a*/ 	.short	(.L_290 - .L_289)
.L_289:
        /*054c*/ 	.word	0x00000100
        /*0550*/ 	.word	0x00000001
        /*0554*/ 	.word	0x00000001


	//----- nvinfo : EIATTR_CRS_STACK_SIZE
	.align		4
.L_290:
        /*0558*/ 	.byte	0x04, 0x1e
        /*055a*/ 	.short	(.L_292 - .L_291)
.L_291:
        /*055c*/ 	.word	0x00000000
.L_292:


//--------------------- .nv.info._ZN7cutlass13device_kernelIN5flash19enable_sm80_to_sm89INS1_16FlashAttnFwdSm80INS1_25CollectiveMainloopFwdSm80ILi4ELi1ELb0EN4cute5tupleIJNS5_1CILi128EEENS7_ILi64EEES8_EEELi128ENS_10bfloat16_tEfNS_4arch4Sm80ELb0ELb0ELb0ELb0ELb0ELb0ELb1ELb0EEENS1_21CollectiveEpilogueFwdINS6_IJS8_S8_S9_EEENS6_IJNS7_ILi1EEESH_SH_EEESB_SD_Li128ELb0ELb1ELb0ELb0EEENS1_19SingleTileSchedulerILb0ELb0ELb1ELi128EEEEEEEEEvNT_6ParamsE --------------------------
	.section	.nv.info._ZN7cutlass13device_kernelIN5flash19enable_sm80_to_sm89INS1_16FlashAttnFwdSm80INS1_25CollectiveMainloopFwdSm80ILi4ELi1ELb0EN4cute5tupleIJNS5_1CILi128EEENS7_ILi64EEES8_EEELi128ENS_10bfloat16_tEfNS_4arch4Sm80ELb0ELb0ELb0ELb0ELb0ELb0ELb1ELb0EEENS1_21CollectiveEpilogueFwdINS6_IJS8_S8_S9_EEENS6_IJNS7_ILi1EEESH_SH_EEESB_SD_Li128ELb0ELb1ELb0ELb0EEENS1_19SingleTileSchedulerILb0ELb0ELb1ELi128EEEEEEEEEvNT_6ParamsE,"",@"SHT_CUDA_INFO"
	.sectionflags	@""
	.align	4


	//----- nvinfo : EIATTR_CUDA_API_VERSION
	.align		4
        /*0000*/ 	.byte	0x04, 0x37
        /*0002*/ 	.short	(.L_294 - .L_293)
.L_293:
        /*0004*/ 	.word	0x00000082


	//----- nvinfo : EIATTR_SW2861232_WAR
	.align		4
.L_294:
        /*0008*/ 	.byte	0x01, 0x35
	.zero		2


	//----- nvinfo : EIATTR_PARAM_CBANK
	.align		4
        /*000c*/ 	.byte	0x04, 0x0a
        /*000e*/ 	.short	(.L_296 - .L_295)
	.align		4
.L_295:
        /*0010*/ 	.word	index@(.nv.constant0._ZN7cutlass13device_kernelIN5flash19enable_sm80_to_sm89INS1_16FlashAttnFwdSm80INS1_25CollectiveMainloopFwdSm80ILi4ELi1ELb0EN4cute5tupleIJNS5_1CILi128EEENS7_ILi64EEES8_EEELi128ENS_10bfloat16_tEfNS_4arch4Sm80ELb0ELb0ELb0ELb0ELb0ELb0ELb1ELb0EEENS1_21CollectiveEpilogueFwdINS6_IJS8_S8_S9_EEENS6_IJNS7_ILi1EEESH_SH_EEESB_SD_Li128ELb0ELb1ELb0ELb0EEENS1_19SingleTileSchedulerILb0ELb0ELb1ELi128EEEEEEEEEvNT_6ParamsE)
        /*0014*/ 	.short	0x0160
        /*0016*/ 	.short	0x0418


	//----- nvinfo : EIATTR_CBANK_PARAM_SIZE
	.align		4
.L_296:
        /*0018*/ 	.byte	0x03, 0x19
        /*001a*/ 	.short	0x0418


	//----- nvinfo : EIATTR_KPARAM_INFO
	.align		4
        /*001c*/ 	.byte	0x04, 0x17
        /*001e*/ 	.short	(.L_298 - .L_297)
.L_297:
        /*0020*/ 	.word	0x00000000
        /*0024*/ 	.short	0x0000
        /*0026*/ 	.short	0x0000
        /*0028*/ 	.byte	0x00, 0xf0, 0x61, 0x10


	//----- nvinfo : EIATTR_MAXREG_COUNT
	.align		4
.L_298:
        /*002c*/ 	.byte	0x03, 0x1b
        /*002e*/ 	.short	0x00ff


	//----- nvinfo : EIATTR_NUM_BARRIERS
	.align		4
        /*0030*/ 	.byte	0x02, 0x4c
        /*0032*/ 	.byte	0x02
	.zero		1


	//----- nvinfo : EIATTR_ANNOTATIONS
	.align		4
        /*0034*/ 	.byte	0x04, 0x55
        /*0036*/ 	.short	(.L_300 - .L_299)


	//   ....[0]....
.L_299:
        /* <DEDUP_REMOVED lines=26> */


	//----- nvinfo : EIATTR_MERCURY_ISA_VERSION
	.align		4
.L_300:
        /*01c0*/ 	.byte	0x03, 0x5f
        /*01c2*/ 	.short	0x0000


	//----- nvinfo : EIATTR_INT_WARP_WIDE_INSTR_OFFSETS
	.align		4
        /*01c4*/ 	.byte	0x04, 0x31
        /*01c6*/ 	.short	(.L_302 - .L_301)


	//   ....[0]....
.L_301:
        /*01c8*/ 	.word	0x00000ca0


	//----- nvinfo : EIATTR_COOP_GROUP_MASK_REGIDS
	.align		4
.L_302:
        /*01cc*/ 	.byte	0x04, 0x29
        /*01ce*/ 	.short	(.L_304 - .L_303)


	//   ....[0]....
.L_303:
        /*01d0*/ 	.word	0xffffffff


	//   ....[1]....
        /*01d4*/ 	.word	0xffffffff


	//   ....[2]....
        /*01d8*/ 	.word	0xffffffff


	//   ....[3]....
        /*01dc*/ 	.word	0xffffffff


	//   ....[4]....
        /*01e0*/ 	.word	0xffffffff


	//   ....[5]....
        /*01e4*/ 	.word	0xffffffff


	//   ....[6]....
        /*01e8*/ 	.word	0xffffffff


	//   ....[7]....
        /*01ec*/ 	.word	0xffffffff


	//   ....[8]....
        /*01f0*/ 	.word	0xffffffff


	//   ....[9]....
        /*01f4*/ 	.word	0xffffffff


	//   ....[10]....
        /*01f8*/ 	.word	0xffffffff


	//   ....[11]....
        /*01fc*/ 	.word	0xffffffff


	//   ....[12]....
        /*0200*/ 	.word	0xffffffff


	//   ....[13]....
        /*0204*/ 	.word	0xffffffff


	//   ....[14]....
        /*0208*/ 	.word	0xffffffff


	//   ....[15]....
        /*020c*/ 	.word	0xffffffff


	//   ....[16]....
        /*0210*/ 	.word	0xffffffff


	//   ....[17]....
        /*0214*/ 	.word	0xffffffff


	//   ....[18]....
        /*0218*/ 	.word	0xffffffff


	//   ....[19]....
        /*021c*/ 	.word	0xffffffff


	//   ....[20]....
        /*0220*/ 	.word	0xffffffff


	//   ....[21]....
        /*0224*/ 	.word	0xffffffff


	//   ....[22]....
        /*0228*/ 	.word	0xffffffff


	//   ....[23]....
        /*022c*/ 	.word	0xffffffff


	//   ....[24]....
        /*0230*/ 	.word	0xffffffff


	//   ....[25]....
        /*0234*/ 	.word	0xffffffff


	//   ....[26]....
        /*0238*/ 	.word	0xffffffff


	//   ....[27]....
        /*023c*/ 	.word	0xffffffff


	//   ....[28]....
        /*0240*/ 	.word	0xffffffff


	//   ....[29]....
        /*0244*/ 	.word	0xffffffff


	//   ....[30]....
        /*0248*/ 	.word	0xffffffff


	//   ....[31]....
        /*024c*/ 	.word	0xffffffff


	//   ....[32]....
        /*0250*/ 	.word	0xffffffff


	//   ....[33]....
        /*0254*/ 	.word	0xffffffff


	//   ....[34]....
        /*0258*/ 	.word	0xffffffff


	//   ....[35]....
        /*025c*/ 	.word	0xffffffff


	//   ....[36]....
        /*0260*/ 	.word	0xffffffff


	//   ....[37]....
        /*0264*/ 	.word	0xffffffff


	//   ....[38]....
        /*0268*/ 	.word	0xffffffff


	//   ....[39]....
        /*026c*/ 	.word	0xffffffff


	//   ....[40]....
        /*0270*/ 	.word	0xffffffff


	//   ....[41]....
        /*0274*/ 	.word	0xffffffff


	//   ....[42]....
        /*0278*/ 	.word	0xffffffff


	//   ....[43]....
        /*027c*/ 	.word	0xffffffff


	//   ....[44]....
        /*0280*/ 	.word	0xffffffff


	//   ....[45]....
        /*0284*/ 	.word	0xffffffff


	//   ....[46]....
        /*0288*/ 	.word	0xffffffff


	//   ....[47]....
        /*028c*/ 	.word	0xffffffff


	//   ....[48]....
        /*0290*/ 	.word	0xffffffff


	//   ....[49]....
        /*0294*/ 	.word	0xffffffff


	//   ....[50]....
        /*0298*/ 	.word	0xffffffff


	//   ....[51]....
        /*029c*/ 	.word	0xffffffff


	//   ....[52]....
        /*02a0*/ 	.word	0xffffffff


	//   ....[53]....
        /*02a4*/ 	.word	0xffffffff


	//   ....[54]....
        /*02a8*/ 	.word	0xffffffff


	//   ....[55]....
        /*02ac*/ 	.word	0xffffffff


	//   ....[56]....
        /*02b0*/ 	.word	0xffffffff


	//   ....[57]....
        /*02b4*/ 	.word	0xffffffff


	//   ....[58]....
        /*02b8*/ 	.word	0xffffffff


	//   ....[59]....
        /*02bc*/ 	.word	0xffffffff


	//   ....[60]....
        /*02c0*/ 	.word	0xffffffff


	//   ....[61]....
        /*02c4*/ 	.word	0xffffffff


	//   ....[62]....
        /*02c8*/ 	.word	0xffffffff


	//   ....[63]....
        /*02cc*/ 	.word	0xffffffff


	//----- nvinfo : EIATTR_COOP_GROUP_INSTR_OFFSETS
	.align		4
.L_304:
        /*02d0*/ 	.byte	0x04, 0x28
        /*02d2*/ 	.short	(.L_306 - .L_305)


	//   ....[0]....
.L_305:
        /*02d4*/ 	.word	0x000004f0


	//   ....[1]....
        /*02d8*/ 	.word	0x00000520


	//   ....[2]....
        /*02dc*/ 	.word	0x00000550


	//   ....[3]....
        /*02e0*/ 	.word	0x00000580


	//   ....[4]....
        /*02e4*/ 	.word	0x000005c0


	//   ....[5]....
        /*02e8*/ 	.word	0x000005f0


	//   ....[6]....
        /*02ec*/ 	.word	0x00000620


	//   ....[7]....
        /*02f0*/ 	.word	0x000006a0


	//   ....[8]....
        /*02f4*/ 	.word	0x000006f0


	//   ....[9]....
        /*02f8*/ 	.word	0x00000860


	//   ....[10]....
        /*02fc*/ 	.word	0x00000880


	//   ....[11]....
        /*0300*/ 	.word	0x00000960


	//   ....[12]....
        /*0304*/ 	.word	0x00000980


	//   ....[13]....
        /*0308*/ 	.word	0x00000a30


	//   ....[14]....
        /*030c*/ 	.word	0x00000aa0


	//   ....[15]....
        /*0310*/ 	.word	0x00000ac0


	//   ....[16]....
        /*0314*/ 	.word	0x00002c90


	//   ....[17]....
        /*0318*/ 	.word	0x00002d90


	//   ....[18]....
        /*031c*/ 	.word	0x00003100


	//   ....[19]....
        /*0320*/ 	.word	0x000031f0


	//   ....[20]....
        /*0324*/ 	.word	0x00003250


	//   ....[21]....
        /*0328*/ 	.word	0x00003270


	//   ....[22]....
        /*032c*/ 	.word	0x000032c0


	//   ....[23]....
        /*0330*/ 	.word	0x00003390


	//   ....[24]....
        /*0334*/ 	.word	0x00005e50


	//   ....[25]....
        /*0338*/ 	.word	0x00005ed0


	//   ....[26]....
        /*033c*/ 	.word	0x00005f20


	//   ....[27]....
        /*0340*/ 	.word	0x00005f50


	//   ....[28]....
        /*0344*/ 	.word	0x00005f70


	//   ....[29]....
        /*0348*/ 	.word	0x00005f80


	//   ....[30]....
        /*034c*/ 	.word	0x00005fb0


	//   ....[31]....
        /*0350*/ 	.word	0x00005fd0


	//   ....[32]....
        /*0354*/ 	.word	0x00008490


	//   ....[33]....
        /*0358*/ 	.word	0x000084a0


	//   ....[34]....
        /*035c*/ 	.word	0x000084b0


	//   ....[35]....
        /*0360*/ 	.word	0x000084c0


	//   ....[36]....
        /*0364*/ 	.word	0x000084f0


	//   ....[37]....
        /*0368*/ 	.word	0x00008510


	//   ....[38]....
        /*036c*/ 	.word	0x00008530


	//   ....[39]....
        /*0370*/ 	.word	0x00008540


	//   ....[40]....
        /*0374*/ 	.word	0x00009e80


	//   ....[41]....
        /*0378*/ 	.word	0x00009e90


	//   ....[42]....
        /*037c*/ 	.word	0x00009eb0


	//   ....[43]....
        /*0380*/ 	.word	0x00009ec0


	//   ....[44]....
        /*0384*/ 	.word	0x00009ed0


	//   ....[45]....
        /*0388*/ 	.word	0x00009ee0


	//   ....[46]....
        /*038c*/ 	.word	0x00009ef0


	//   ....[47]....
        /*0390*/ 	.word	0x00009f00


	//   ....[48]....
        /*0394*/ 	.word	0x0000a080


	//   ....[49]....
        /*0398*/ 	.word	0x0000a0a0


	//   ....[50]....
        /*039c*/ 	.word	0x0000a190


	//   ....[51]....
        /*03a0*/ 	.word	0x0000a1c0


	//   ....[52]....
        /*03a4*/ 	.word	0x0000a290


	//   ....[53]....
        /*03a8*/ 	.word	0x0000a2c0


	//   ....[54]....
        /*03ac*/ 	.word	0x0000a390


	//   ....[55]....
        /*03b0*/ 	.word	0x0000a3c0


	//   ....[56]....
        /*03b4*/ 	.word	0x0000a490


	//   ....[57]....
        /*03b8*/ 	.word	0x0000a4c0


	//   ....[58]....
        /*03bc*/ 	.word	0x0000a590


	//   ....[59]....
        /*03c0*/ 	.word	0x0000a5c0


	//   ....[60]....
        /*03c4*/ 	.word	0x0000a690


	//   ....[61]....
        /*03c8*/ 	.word	0x0000a6c0


	//   ....[62]....
        /*03cc*/ 	.word	0x0000a790


	//   ....[63]....
        /*03d0*/ 	.word	0x0000a7b0


	//----- nvinfo : EIATTR_EXIT_INSTR_OFFSETS
	.align		4
.L_306:
        /*03d4*/ 	.byte	0x04, 0x1c
        /*03d6*/ 	.short	(.L_308 - .L_307)


	//   ....[0]....
.L_307:
        /*03d8*/ 	.word	0x00000040


	//   ....[1]....
        /*03dc*/ 	.word	0x0000a7c0


	//   ....[2]....
        /*03e0*/ 	.word	0x0000a810


	//   ....[3]....
        /*03e4*/ 	.word	0x0000a870


	//----- nvinfo : EIATTR_CTAIDZ_USED
	.align		4
.L_308:
        /*03e8*/ 	.byte	0x01, 0x04
	.zero		2


	//----- nvinfo : EIATTR_MAX_THREADS
	.align		4
        /*03ec*/ 	.byte	0x04, 0x05
        /*03ee*/ 	.short	(.L_310 - .L_309)
.L_309:
        /*03f0*/ 	.word	0x00000080
        /*03f4*/ 	.word	0x00000001
        /*03f8*/ 	.word	0x00000001


	//----- nvinfo : EIATTR_CRS_STACK_SIZE
	.align		4
.L_310:
        /*03fc*/ 	.byte	0x04, 0x1e
        /*03fe*/ 	.short	(.L_312 - .L_311)
.L_311:
        /*0400*/ 	.word	0x00000000
.L_312:


//--------------------- .nv.info._ZN7cutlass13device_kernelIN5flash19enable_sm80_to_sm89INS1_16FlashAttnFwdSm80INS1_25CollectiveMainloopFwdSm80ILi4ELi1ELb0EN4cute5tupleIJNS5_1CILi128EEENS7_ILi64EEES8_EEELi128ENS_10bfloat16_tEfNS_4arch4Sm80ELb0ELb0ELb0ELb1ELb0ELb0ELb1ELb0EEENS1_21CollectiveEpilogueFwdINS6_IJS8_S8_S9_EEENS6_IJNS7_ILi1EEESH_SH_EEESB_SD_Li128ELb1ELb1ELb0ELb0EEENS1_19SingleTileSchedulerILb1ELb0ELb1ELi128EEEEEEEEEvNT_6ParamsE --------------------------
	.section	.nv.info._ZN7cutlass13device_kernelIN5flash19enable_sm80_to_sm89INS1_16FlashAttnFwdSm80INS1_25CollectiveMainloopFwdSm80ILi4ELi1ELb0EN4cute5tupleIJNS5_1CILi128EEENS7_ILi64EEES8_EEELi128ENS_10bfloat16_tEfNS_4arch4Sm80ELb0ELb0ELb0ELb1ELb0ELb0ELb1ELb0EEENS1_21CollectiveEpilogueFwdINS6_IJS8_S8_S9_EEENS6_IJNS7_ILi1EEESH_SH_EEESB_SD_Li128ELb1ELb1ELb0ELb0EEENS1_19SingleTileSchedulerILb1ELb0ELb1ELi128EEEEEEEEEvNT_6ParamsE,"",@"SHT_CUDA_INFO"
	.sectionflags	@""
	.align	4


	//----- nvinfo : EIATTR_CUDA_API_VERSION
	.align		4
        /*0000*/ 	.byte	0x04, 0x37
        /*0002*/ 	.short	(.L_314 - .L_313)
.L_313:
        /*0004*/ 	.word	0x00000082


	//----- nvinfo : EIATTR_SW2861232_WAR
	.align		4
.L_314:
        /*0008*/ 	.byte	0x01, 0x35
	.zero		2


	//----- nvinfo : EIATTR_PARAM_CBANK
	.align		4
        /*000c*/ 	.byte	0x04, 0x0a
        /*000e*/ 	.short	(.L_316 - .L_315)
	.align		4
.L_315:
        /*0010*/ 	.word	index@(.nv.constant0._ZN7cutlass13device_kernelIN5flash19enable_sm80_to_sm89INS1_16FlashAttnFwdSm80INS1_25CollectiveMainloopFwdSm80ILi4ELi1ELb0EN4cute5tupleIJNS5_1CILi128EEENS7_ILi64EEES8_EEELi128ENS_10bfloat16_tEfNS_4arch4Sm80ELb0ELb0ELb0ELb1ELb0ELb0ELb1ELb0EEENS1_21CollectiveEpilogueFwdINS6_IJS8_S8_S9_EEENS6_IJNS7_ILi1EEESH_SH_EEESB_SD_Li128ELb1ELb1ELb0ELb0EEENS1_19SingleTileSchedulerILb1ELb0ELb1ELi128EEEEEEEEEvNT_6ParamsE)
        /*0014*/ 	.short	0x0160
        /*0016*/ 	.short	0x0418


	//----- nvinfo : EIATTR_CBANK_PARAM_SIZE
	.align		4
.L_316:
        /*0018*/ 	.byte	0x03, 0x19
        /*001a*/ 	.short	0x0418


	//----- nvinfo : EIATTR_KPARAM_INFO
	.align		4
        /*001c*/ 	.byte	0x04, 0x17
        /*001e*/ 	.short	(.L_318 - .L_317)
.L_317:
        /*0020*/ 	.word	0x00000000
        /*0024*/ 	.short	0x0000
        /*0026*/ 	.short	0x0000
        /*0028*/ 	.byte	0x00, 0xf0, 0x61, 0x10


	//----- nvinfo : EIATTR_MAXREG_COUNT
	.align		4
.L_318:
        /*002c*/ 	.byte	0x03, 0x1b
        /*002e*/ 	.short	0x00ff


	//----- nvinfo : EIATTR_NUM_BARRIERS
	.align		4
        /*0030*/ 	.byte	0x02, 0x4c
        /*0032*/ 	.byte	0x02
	.zero		1


	//----- nvinfo : EIATTR_ANNOTATIONS
	.align		4
        /*0034*/ 	.byte	0x04, 0x55
        /*0036*/ 	.short	(.L_320 - .L_319)


	//   ....[0]....
.L_319:
        /* <DEDUP_REMOVED lines=40> */
        /*02ac*/ 	.byte	0xd0, 0xaf, 0x00, 0x00, 0x01, 0x00, 0x00, 0x00, 0x30, 0xcc, 0x00, 0x00


	//----- nvinfo : EIATTR_MERCURY_ISA_VERSION
	.align		4
.L_320:
        /*02b8*/ 	.byte	0x03, 0x5f
        /*02ba*/ 	.short	0x0000


	//----- nvinfo : EIATTR_INT_WARP_WIDE_INSTR_OFFSETS
	.align		4
        /*02bc*/ 	.byte	0x04, 0x31
        /*02be*/ 	.short	(.L_322 - .L_321)


	//   ....[0]....
.L_321:
        /*02c0*/ 	.word	0x00001d70


	//----- nvinfo : EIATTR_COOP_GROUP_MASK_REGIDS
	.align		4
.L_322:
        /*02c4*/ 	.byte	0x04, 0x29
        /*02c6*/ 	.short	(.L_324 - .L_323)


	//   ....[0]....
.L_323:
        /*02c8*/ 	.word	0xffffffff


	//   ....[1]....
        /*02cc*/ 	.word	0xffffffff


	//   ....[2]....
        /*02d0*/ 	.word	0xffffffff


	//   ....[3]....
        /*02d4*/ 	.word	0xffffffff


	//   ....[4]....
        /*02d8*/ 	.word	0xffffffff


	//   ....[5]....
        /*02dc*/ 	.word	0xffffffff


	//   ....[6]....
        /*02e0*/ 	.word	0xffffffff


	//   ....[7]....
        /*02e4*/ 	.word	0xffffffff


	//   ....[8]....
        /*02e8*/ 	.word	0xffffffff


	//   ....[9]....
        /*02ec*/ 	.word	0xffffffff


	//   ....[10]....
        /*02f0*/ 	.word	0xffffffff


	//   ....[11]....
        /*02f4*/ 	.word	0xffffffff


	//   ....[12]....
        /*02f8*/ 	.word	0xffffffff


	//   ....[13]....
        /*02fc*/ 	.word	0xffffffff


	//   ....[14]....
        /*0300*/ 	.word	0xffffffff


	//   ....[15]....
        /*0304*/ 	.word	0xffffffff


	//   ....[16]....
        /*0308*/ 	.word	0xffffffff


	//   ....[17]....
        /*030c*/ 	.word	0xffffffff


	//   ....[18]....
        /*0310*/ 	.word	0xffffffff


	//   ....[19]....
        /*0314*/ 	.word	0xffffffff


	//   ....[20]....
        /*0318*/ 	.word	0xffffffff


	//   ....[21]....
        /*031c*/ 	.word	0xffffffff


	//   ....[22]....
        /*0320*/ 	.word	0xffffffff


	//   ....[23]....
        /*0324*/ 	.word	0xffffffff


	//   ....[24]....
        /*0328*/ 	.word	0xffffffff


	//   ....[25]....
        /*032c*/ 	.word	0xffffffff


	//   ....[26]....
        /*0330*/ 	.word	0xffffffff


	//   ....[27]....
        /*0334*/ 	.word	0xffffffff


	//   ....[28]....
        /*0338*/ 	.word	0xffffffff


	//   ....[29]....
        /*033c*/ 	.word	0xffffffff


	//   ....[30]....
        /*0340*/ 	.word	0xffffffff


	//   ....[31]....
        /*0344*/ 	.word	0xffffffff


	//   ....[32]....
        /*0348*/ 	.word	0xffffffff


	//   ....[33]....
        /*034c*/ 	.word	0xffffffff


	//   ....[34]....
        /*0350*/ 	.word	0xffffffff


	//   ....[35]....
        /*0354*/ 	.word	0xffffffff


	//   ....[36]....
        /*0358*/ 	.word	0xffffffff


	//   ....[37]....
        /*035c*/ 	.word	0xffffffff


	//   ....[38]....
        /*0360*/ 	.word	0xffffffff


	//   ....[39]....
        /*0364*/ 	.word	0xffffffff


	//   ....[40]....
        /*0368*/ 	.word	0xffffffff


	//   ....[41]....
        /*036c*/ 	.word	0xffffffff


	//   ....[42]....
        /*0370*/ 	.word	0xffffffff


	//   ....[43]....
        /*0374*/ 	.word	0xffffffff


	//   ....[44]....
        /*0378*/ 	.word	0xffffffff


	//   ....[45]....
        /*037c*/ 	.word	0xffffffff


	//   ....[46]....
        /*0380*/ 	.word	0xffffffff


	//   ....[47]....
        /*0384*/ 	.word	0xffffffff


	//   ....[48]....
        /*0388*/ 	.word	0xffffffff


	//   ....[49]....
        /*038c*/ 	.word	0xffffffff


	//   ....[50]....
        /*0390*/ 	.word	0xffffffff


	//   ....[51]....
        /*0394*/ 	.word	0xffffffff


	//   ....[52]....
        /*0398*/ 	.word	0xffffffff


	//   ....[53]....
        /*039c*/ 	.word	0xffffffff


	//   ....[54]....
        /*03a0*/ 	.word	0xffffffff


	//   ....[55]....
        /*03a4*/ 	.word	0xffffffff


	//   ....[56]....
        /*03a8*/ 	.word	0xffffffff


	//   ....[57]....
        /*03ac*/ 	.word	0xffffffff


	//   ....[58]....
        /*03b0*/ 	.word	0xffffffff


	//   ....[59]....
        /*03b4*/ 	.word	0xffffffff


	//   ....[60]....
        /*03b8*/ 	.word	0xffffffff


	//   ....[61]....
        /*03bc*/ 	.word	0xffffffff


	//   ....[62]....
        /*03c0*/ 	.word	0xffffffff


	//   ....[63]....
        /*03c4*/ 	.word	0xffffffff


	//   ....[64]....
        /*03c8*/ 	.word	0xffffffff


	//   ....[65]....
        /*03cc*/ 	.word	0xffffffff


	//   ....[66]....
        /*03d0*/ 	.word	0xffffffff


	//   ....[67]....
        /*03d4*/ 	.word	0xffffffff


	//   ....[68]....
        /*03d8*/ 	.word	0xffffffff


	//   ....[69]....
        /*03dc*/ 	.word	0xffffffff


	//   ....[70]....
        /*03e0*/ 	.word	0xffffffff


	//   ....[71]....
        /*03e4*/ 	.word	0xffffffff


	//   ....[72]....
        /*03e8*/ 	.word	0xffffffff


	//   ....[73]....
        /*03ec*/ 	.word	0xffffffff


	//   ....[74]....
        /*03f0*/ 	.word	0xffffffff


	//   ....[75]....
        /*03f4*/ 	.word	0xffffffff


	//   ....[76]....
        /*03f8*/ 	.word	0xffffffff


	//   ....[77]....
        /*03fc*/ 	.word	0xffffffff


	//   ....[78]....
        /*0400*/ 	.word	0xffffffff


	//   ....[79]....
        /*0404*/ 	.word	0xffffffff


	//   ....[80]....
        /*0408*/ 	.word	0xffffffff


	//----- nvinfo : EIATTR_COOP_GROUP_INSTR_OFFSETS
	.align		4
.L_324:
        /*040c*/ 	.byte	0x04, 0x28
        /*040e*/ 	.short	(.L_326 - .L_325)


	//   ....[0]....
.L_325:
        /*0410*/ 	.word	0x00000090


	//   ....[1]....
        /*0414*/ 	.word	0x00001190


	//   ....[2]....
        /*0418*/ 	.word	0x000011c0


	//   ....[3]....
        /*041c*/ 	.word	0x00001450


	//   ....[4]....
        /*0420*/ 	.word	0x00001480


	//   ....[5]....
        /*0424*/ 	.word	0x00001560


	//   ....[6]....
        /*0428*/ 	.word	0x00001590


	//   ....[7]....
        /*042c*/ 	.word	0x00001670


	//   ....[8]....
        /*0430*/ 	.word	0x000016a0


	//   ....[9]....
        /*0434*/ 	.word	0x00001780


	//   ....[10]....
        /*0438*/ 	.word	0x000017b0


	//   ....[11]....
        /*043c*/ 	.word	0x00001890


	//   ....[12]....
        /*0440*/ 	.word	0x000018c0


	//   ....[13]....
        /*0444*/ 	.word	0x000019a0


	//   ....[14]....
        /*0448*/ 	.word	0x000019d0


	//   ....[15]....
        /*044c*/ 	.word	0x00001aa0


	//   ....[16]....
        /*0450*/ 	.word	0x00001ae0


	//   ....[17]....
        /*0454*/ 	.word	0x00003ab0


	//   ....[18]....
        /*0458*/ 	.word	0x00003bc0


	//   ....[19]....
        /*045c*/ 	.word	0x00003dc0


	//   ....[20]....
        /*0460*/ 	.word	0x00003de0


	//   ....[21]....
        /*0464*/ 	.word	0x00003fb0


	//   ....[22]....
        /*0468*/ 	.word	0x00004040


	//   ....[23]....
        /*046c*/ 	.word	0x000042f0


	//   ....[24]....
        /*0470*/ 	.word	0x000043c0


	//   ....[25]....
        /*0474*/ 	.word	0x00007c20


	//   ....[26]....
        /*0478*/ 	.word	0x00007c80


	//   ....[27]....
        /*047c*/ 	.word	0x00007d30


	//   ....[28]....
        /*0480*/ 	.word	0x00007d90


	//   ....[29]....
        /*0484*/ 	.word	0x00007de0


	//   ....[30]....
        /*0488*/ 	.word	0x00007ef0


	//   ....[31]....
        /*048c*/ 	.word	0x00008020


	//   ....[32]....
        /*0490*/ 	.word	0x000084c0


	//   ....[33]....
        /*0494*/ 	.word	0x0000a4c0


	//   ....[34]....
        /*0498*/ 	.word	0x0000a4d0


	//   ....[35]....
        /*049c*/ 	.word	0x0000a4e0


	//   ....[36]....
        /*04a0*/ 	.word	0x0000a500


	//   ....[37]....
        /*04a4*/ 	.word	0x0000a520


	//   ....[38]....
        /*04a8*/ 	.word	0x0000a540


	//   ....[39]....
        /*04ac*/ 	.word	0x0000a550


	//   ....[40]....
        /*04b0*/ 	.word	0x0000a580


	//   ....[41]....
        /*04b4*/ 	.word	0x0000c0b0


	//   ....[42]....
        /*04b8*/ 	.word	0x0000c0d0


	//   ....[43]....
        /*04bc*/ 	.word	0x0000c100


	//   ....[44]....
        /*04c0*/ 	.word	0x0000c120


	//   ....[45]....
        /*04c4*/ 	.word	0x0000c140


	//   ....[46]....
        /*04c8*/ 	.word	0x0000c160


	//   ....[47]....
        /*04cc*/ 	.word	0x0000c170


	//   ....[48]....
        /*04d0*/ 	.word	0x0000c180


	//   ....[49]....
        /*04d4*/ 	.word	0x0000c3c0


	//   ....[50]....
        /*04d8*/ 	.word	0x0000c3d0


	//   ....[51]....
        /*04dc*/ 	.word	0x0000c4d0


	//   ....[52]....
        /*04e0*/ 	.word	0x0000c500


	//   ....[53]....
        /*04e4*/ 	.word	0x0000c5e0


	//   ....[54]....
        /*04e8*/ 	.word	0x0000c610


	//   ....[55]....
        /*04ec*/ 	.word	0x0000c6f0


	//   ....[56]....
        /*04f0*/ 	.word	0x0000c720


	//   ....[57]....
        /*04f4*/ 	.word	0x0000c800


	//   ....[58]....
        /*04f8*/ 	.word	0x0000c830


	//   ....[59]....
        /*04fc*/ 	.word	0x0000c910


	//   ....[60]....
        /*0500*/ 	.word	0x0000c940


	//   ....[61]....
        /*0504*/ 	.word	0x0000ca20


	//   ....[62]....
        /*0508*/ 	.word	0x0000ca50


	//   ....[63]....
        /*050c*/ 	.word	0x0000cb30


	//   ....[64]....
        /*0510*/ 	.word	0x0000cb50


	//   ....[65]....
        /*0514*/ 	.word	0x0000d300


	//   ....[66]....
        /*0518*/ 	.word	0x0000d310


	//   ....[67]....
        /*051c*/ 	.word	0x0000d3e0


	//   ....[68]....
        /*0520*/ 	.word	0x0000d410


	//   ....[69]....
        /*0524*/ 	.word	0x0000d4e0


	//   ....[70]....
        /*0528*/ 	.word	0x0000d510


	//   ....[71]....
        /*052c*/ 	.word	0x0000d5e0


	//   ....[72]....
        /*0530*/ 	.word	0x0000d610


	//   ....[73]....
        /*0534*/ 	.word	0x0000d6e0


	//   ....[74]....
        /*0538*/ 	.word	0x0000d710


	//   ....[75]....
        /*053c*/ 	.word	0x0000d7e0


	//   ....[76]....
        /*0540*/ 	.word	0x0000d810


	//   ....[77]....
        /*0544*/ 	.word	0x0000d8e0


	//   ....[78]....
        /*0548*/ 	.word	0x0000d910


	//   ....[79]....
        /*054c*/ 	.word	0x0000d9e0


	//   ....[80]....
        /*0550*/ 	.word	0x0000da00


	//----- nvinfo : EIATTR_EXIT_INSTR_OFFSETS
	.align		4
.L_326:
        /*0554*/ 	.byte	0x04, 0x1c
        /*0556*/ 	.short	(.L_328 - .L_327)


	//   ....[0]....
.L_327:
        /*0558*/ 	.word	0x00000350


	//   ....[1]....
        /*055c*/ 	.word	0x0000cb60


	//   ....[2]....
        /*0560*/ 	.word	0x0000cbc0


	//   ....[3]....
        /*0564*/ 	.word	0x0000cc20


	//   ....[4]....
        /*0568*/ 	.word	0x0000da10


	//   ....[5]....
        /*056c*/ 	.word	0x0000da60


	//   ....[6]....
        /*0570*/ 	.word	0x0000dac0


	//----- nvinfo : EIATTR_CTAIDZ_USED
	.align		4
.L_328:
        /*0574*/ 	.byte	0x01, 0x04
	.zero		2


	//----- nvinfo : EIATTR_MAX_THREADS
	.align		4
        /*0578*/ 	.byte	0x04, 0x05
        /*057a*/ 	.short	(.L_330 - .L_329)
.L_329:
        /*057c*/ 	.word	0x00000080
        /*0580*/ 	.word	0x00000001
        /*0584*/ 	.word	0x00000001


	//----- nvinfo : EIATTR_CRS_STACK_SIZE
	.align		4
.L_330:
        /*0588*/ 	.byte	0x04, 0x1e
        /*058a*/ 	.short	(.L_332 - .L_331)
.L_331:
        /*058c*/ 	.word	0x00000000
.L_332:


//--------------------- .nv.info._ZN7cutlass13device_kernelIN5flash19enable_sm80_to_sm89INS1_16FlashAttnFwdSm80INS1_25CollectiveMainloopFwdSm80ILi4ELi1ELb0EN4cute5tupleIJNS5_1CILi128EEENS7_ILi64EEES8_EEELi128ENS_10bfloat16_tEfNS_4arch4Sm80ELb0ELb0ELb0ELb1ELb0ELb1ELb1ELb0EEENS1_21CollectiveEpilogueFwdINS6_IJS8_S8_S9_EEENS6_IJNS7_ILi1EEESH_SH_EEESB_SD_Li128ELb1ELb1ELb0ELb0EEENS1_19SingleTileSchedulerILb1ELb0ELb1ELi128EEEEEEEEEvNT_6ParamsE --------------------------
	.section	.nv.info._ZN7cutlass13device_kernelIN5flash19enable_sm80_to_sm89INS1_16FlashAttnFwdSm80INS1_25CollectiveMainloopFwdSm80ILi4ELi1ELb0EN4cute5tupleIJNS5_1CILi128EEENS7_ILi64EEES8_EEELi128ENS_10bfloat16_tEfNS_4arch4Sm80ELb0ELb0ELb0ELb1ELb0ELb1ELb1ELb0EEENS1_21CollectiveEpilogueFwdINS6_IJS8_S8_S9_EEENS6_IJNS7_ILi1EEESH_SH_EEESB_SD_Li128ELb1ELb1ELb0ELb0EEENS1_19SingleTileSchedulerILb1ELb0ELb1ELi128EEEEEEEEEvNT_6ParamsE,"",@"SHT_CUDA_INFO"
	.sectionflags	@""
	.align	4


	//----- nvinfo : EIATTR_CUDA_API_VERSION
	.align		4
        /*0000*/ 	.byte	0x04, 0x37
        /*0002*/ 	.short	(.L_334 - .L_333)
.L_333:
        /*0004*/ 	.word	0x00000082


	//----- nvinfo : EIATTR_SW2861232_WAR
	.align		4
.L_334:
        /*0008*/ 	.byte	0x01, 0x35
	.zero		2


	//----- nvinfo : EIATTR_PARAM_CBANK
	.align		4
        /*000c*/ 	.byte	0x04, 0x0a
        /*000e*/ 	.short	(.L_336 - .L_335)
	.align		4
.L_335:
        /*0010*/ 	.word	index@(.nv.constant0._ZN7cutlass13device_kernelIN5flash19enable_sm80_to_sm89INS1_16FlashAttnFwdSm80INS1_25CollectiveMainloopFwdSm80ILi4ELi1ELb0EN4cute5tupleIJNS5_1CILi128EEENS7_ILi64EEES8_EEELi128ENS_10bfloat16_tEfNS_4arch4Sm80ELb0ELb0ELb0ELb1ELb0ELb1ELb1ELb0EEENS1_21CollectiveEpilogueFwdINS6_IJS8_S8_S9_EEENS6_IJNS7_ILi1EEESH_SH_EEESB_SD_Li128ELb1ELb1ELb0ELb0EEENS1_19SingleTileSchedulerILb1ELb0ELb1ELi128EEEEEEEEEvNT_6ParamsE)
        /*0014*/ 	.short	0x0160
        /*0016*/ 	.short	0x0418


	//----- nvinfo : EIATTR_CBANK_PARAM_SIZE
	.align		4
.L_336:
        /*0018*/ 	.byte	0x03, 0x19
        /*001a*/ 	.short	0x0418


	//----- nvinfo : EIATTR_KPARAM_INFO
	.align		4
        /*001c*/ 	.byte	0x04, 0x17
        /*001e*/ 	.short	(.L_338 - .L_337)
.L_337:
        /*0020*/ 	.word	0x00000000
        /*0024*/ 	.short	0x0000
        /*0026*/ 	.short	0x0000
        /*0028*/ 	.byte	0x00, 0xf0, 0x61, 0x10


	//----- nvinfo : EIATTR_MAXREG_COUNT
	.align		4
.L_338:
        /*002c*/ 	.byte	0x03, 0x1b
        /*002e*/ 	.short	0x00ff


	//----- nvinfo : EIATTR_NUM_BARRIERS
	.align		4
        /*0030*/ 	.byte	0x02, 0x4c
        /*0032*/ 	.byte	0x02
	.zero		1


	//----- nvinfo : EIATTR_ANNOTATIONS
	.align		4
        /*0034*/ 	.byte	0x04, 0x55
        /*0036*/ 	.short	(.L_340 - .L_339)


	//   ....[0]....
.L_339:
        /* <DEDUP_REMOVED lines=57> */


	//----- nvinfo : EIATTR_MERCURY_ISA_VERSION
	.align		4
.L_340:
        /*03b0*/ 	.byte	0x03, 0x5f
        /*03b2*/ 	.short	0x0000


	//----- nvinfo : EIATTR_COOP_GROUP_MASK_REGIDS
	.align		4
        /*03b4*/ 	.byte	0x04, 0x29
        /*03b6*/ 	.short	(.L_342 - .L_341)


	//   ....[0]....
.L_341:
        /*03b8*/ 	.word	0xffffffff


	//   ....[1]....
        /*03bc*/ 	.word	0xffffffff


	//   ....[2]....
        /*03c0*/ 	.word	0xffffffff


	//   ....[3]....
        /*03c4*/ 	.word	0xffffffff


	//   ....[4]....
        /*03c8*/ 	.word	0xffffffff


	//   ....[5]....
        /*03cc*/ 	.word	0xffffffff


	//   ....[6]....
        /*03d0*/ 	.word	0xffffffff


	//   ....[7]....
        /*03d4*/ 	.word	0xffffffff


	//   ....[8]....
        /*03d8*/ 	.word	0xffffffff


	//   ....[9]....
        /*03dc*/ 	.word	0xffffffff


	//   ....[10]....
        /*03e0*/ 	.word	0xffffffff


	//   ....[11]....
        /*03e4*/ 	.word	0xffffffff


	//   ....[12]....
        /*03e8*/ 	.word	0xffffffff


	//   ....[13]....
        /*03ec*/ 	.word	0xffffffff


	//   ....[14]....
        /*03f0*/ 	.word	0xffffffff


	//   ....[15]....
        /*03f4*/ 	.word	0xffffffff


	//   ....[16]....
        /*03f8*/ 	.word	0xffffffff


	//   ....[17]....
        /*03fc*/ 	.word	0xffffffff


	//   ....[18]....
        /*0400*/ 	.word	0xffffffff


	//   ....[19]....
        /*0404*/ 	.word	0xffffffff


	//   ....[20]....
        /*0408*/ 	.word	0xffffffff


	//   ....[21]....
        /*040c*/ 	.word	0xffffffff


	//   ....[22]....
        /*0410*/ 	.word	0xffffffff


	//   ....[23]....
        /*0414*/ 	.word	0xffffffff


	//   ....[24]....
        /*0418*/ 	.word	0xffffffff


	//   ....[25]....
        /*041c*/ 	.word	0xffffffff


	//   ....[26]....
        /*0420*/ 	.word	0xffffffff


	//   ....[27]....
        /*0424*/ 	.word	0xffffffff


	//   ....[28]....
        /*0428*/ 	.word	0xffffffff


	//   ....[29]....
        /*042c*/ 	.word	0xffffffff


	//   ....[30]....
        /*0430*/ 	.word	0xffffffff


	//   ....[31]....
        /*0434*/ 	.word	0xffffffff


	//   ....[32]....
        /*0438*/ 	.word	0xffffffff


	//   ....[33]....
        /*043c*/ 	.word	0xffffffff


	//   ....[34]....
        /*0440*/ 	.word	0xffffffff


	//   ....[35]....
        /*0444*/ 	.word	0xffffffff


	//   ....[36]....
        /*0448*/ 	.word	0xffffffff


	//   ....[37]....
        /*044c*/ 	.word	0xffffffff


	//   ....[38]....
        /*0450*/ 	.word	0xffffffff


	//   ....[39]....
        /*0454*/ 	.word	0xffffffff


	//   ....[40]....
        /*0458*/ 	.word	0xffffffff


	//   ....[41]....
        /*045c*/ 	.word	0xffffffff


	//   ....[42]....
        /*0460*/ 	.word	0xffffffff


	//   ....[43]....
        /*0464*/ 	.word	0xffffffff


	//   ....[44]....
        /*0468*/ 	.word	0xffffffff


	//   ....[45]....
        /*046c*/ 	.word	0xffffffff


	//   ....[46]....
        /*0470*/ 	.word	0xffffffff


	//   ....[47]....
        /*0474*/ 	.word	0xffffffff


	//   ....[48]....
        /*0478*/ 	.word	0xffffffff


	//   ....[49]....
        /*047c*/ 	.word	0xffffffff


	//   ....[50]....
        /*0480*/ 	.word	0xffffffff


	//   ....[51]....
        /*0484*/ 	.word	0xffffffff


	//   ....[52]....
        /*0488*/ 	.word	0xffffffff


	//   ....[53]....
        /*048c*/ 	.word	0xffffffff


	//   ....[54]....
        /*0490*/ 	.word	0xffffffff


	//   ....[55]....
        /*0494*/ 	.word	0xffffffff


	//   ....[56]....
        /*0498*/ 	.word	0xffffffff


	//   ....[57]....
        /*049c*/ 	.word	0xffffffff


	//   ....[58]....
        /*04a0*/ 	.word	0xffffffff


	//   ....[59]....
        /*04a4*/ 	.word	0xffffffff


	//   ....[60]....
        /*04a8*/ 	.word	0xffffffff


	//   ....[61]....
        /*04ac*/ 	.word	0xffffffff


	//   ....[62]....
        /*04b0*/ 	.word	0xffffffff


	//   ....[63]....
        /*04b4*/ 	.word	0xffffffff


	//   ....[64]....
        /*04b8*/ 	.word	0xffffffff


	//   ....[65]....
        /*04bc*/ 	.word	0xffffffff


	//   ....[66]....
        /*04c0*/ 	.word	0xffffffff


	//   ....[67]....
        /*04c4*/ 	.word	0xffffffff


	//   ....[68]....
        /*04c8*/ 	.word	0xffffffff


	//   ....[69]....
        /*04cc*/ 	.word	0xffffffff


	//   ....[70]....
        /*04d0*/ 	.word	0xffffffff


	//   ....[71]....
        /*04d4*/ 	.word	0xffffffff


	//   ....[72]....
        /*04d8*/ 	.word	0xffffffff


	//   ....[73]....
        /*04dc*/ 	.word	0xffffffff


	//   ....[74]....
        /*04e0*/ 	.word	0xffffffff


	//   ....[75]....
        /*04e4*/ 	.word	0xffffffff


	//   ....[76]....
        /*04e8*/ 	.word	0xffffffff


	//   ....[77]....
        /*04ec*/ 	.word	0xffffffff


	//   ....[78]....
        /*04f0*/ 	.word	0xffffffff


	//   ....[79]....
        /*04f4*/ 	.word	0xffffffff


	//   ....[80]....
        /*04f8*/ 	.word	0xffffffff


	//----- nvinfo : EIATTR_COOP_GROUP_INSTR_OFFSETS
	.align		4
.L_342:
        /*04fc*/ 	.byte	0x04, 0x28
        /*04fe*/ 	.short	(.L_344 - .L_343)


	//   ....[0]....
.L_343:
        /*0500*/ 	.word	0x00000090


	//   ....[1]....
        /*0504*/ 	.word	0x000084b0


	//   ....[2]....
        /*0508*/ 	.word	0x000084f0


	//   ....[3]....
        /*050c*/ 	.word	0x00008520


	//   ....[4]....
        /*0510*/ 	.word	0x00008560


	//   ....[5]....
        /*0514*/ 	.word	0x00008590


	//   ....[6]....
        /*0518*/ 	.word	0x00008600


	//   ....[7]....
        /*051c*/ 	.word	0x00008660


	//   ....[8]....
        /*0520*/ 	.word	0x00008720


	//   ....[9]....
        /*0524*/ 	.word	0x000087d0


	//   ....[10]....
        /*0528*/ 	.word	0x000087f0


	//   ....[11]....
        /*052c*/ 	.word	0x00008860


	//   ....[12]....
        /*0530*/ 	.word	0x000088f0


	//   ....[13]....
        /*0534*/ 	.word	0x000089d0


	//   ....[14]....
        /*0538*/ 	.word	0x000089f0


	//   ....[15]....
        /*053c*/ 	.word	0x00008bc0


	//   ....[16]....
        /*0540*/ 	.word	0x00008c00


	//   ....[17]....
        /*0544*/ 	.word	0x000112b0


	//   ....[18]....
        /*0548*/ 	.word	0x000113d0


	//   ....[19]....
        /*054c*/ 	.word	0x00011650


	//   ....[20]....
        /*0550*/ 	.word	0x000116a0


	//   ....[21]....
        /*0554*/ 	.word	0x000117d0


	//   ....[22]....
        /*0558*/ 	.word	0x000118b0


	//   ....[23]....
        /*055c*/ 	.word	0x000118e0


	//   ....[24]....
        /*0560*/ 	.word	0x00011930


	//   ....[25]....
        /*0564*/ 	.word	0x00015620


	//   ....[26]....
        /*0568*/ 	.word	0x00015680


	//   ....[27]....
        /*056c*/ 	.word	0x00015730


	//   ....[28]....
        /*0570*/ 	.word	0x000157a0


	//   ....[29]....
        /*0574*/ 	.word	0x000157d0


	//   ....[30]....
        /*0578*/ 	.word	0x000158e0


	//   ....[31]....
        /*057c*/ 	.word	0x00015f30


	//   ....[32]....
        /*0580*/ 	.word	0x000160d0


	//   ....[33]....
        /*0584*/ 	.word	0x00018030


	//   ....[34]....
        /*0588*/ 	.word	0x00018040


	//   ....[35]....
        /*058c*/ 	.word	0x00018050


	//   ....[36]....
        /*0590*/ 	.word	0x00018070


	//   ....[37]....
        /*0594*/ 	.word	0x00018090


	//   ....[38]....
        /*0598*/ 	.word	0x000180b0


	//   ....[39]....
        /*059c*/ 	.word	0x000180c0


	//   ....[40]....
        /*05a0*/ 	.word	0x000180f0


	//   ....[41]....
        /*05a4*/ 	.word	0x00019bf0


	//   ....[42]....
        /*05a8*/ 	.word	0x00019c30


	//   ....[43]....
        /*05ac*/ 	.word	0x00019c60


	//   ....[44]....
        /*05b0*/ 	.word	0x00019c80


	//   ....[45]....
        /*05b4*/ 	.word	0x00019ca0


	//   ....[46]....
        /*05b8*/ 	.word	0x00019cc0


	//   ....[47]....
        /*05bc*/ 	.word	0x00019cd0


	//   ....[48]....
        /*05c0*/ 	.word	0x00019ce0


	//   ....[49]....
        /*05c4*/ 	.word	0x00019f20


	//   ....[50]....
        /*05c8*/ 	.word	0x00019f30


	//   ....[51]....
        /*05cc*/ 	.word	0x0001a030


	//   ....[52]....
        /*05d0*/ 	.word	0x0001a060


	//   ....[53]....
        /*05d4*/ 	.word	0x0001a140


	//   ....[54]....
        /*05d8*/ 	.word	0x0001a170


	//   ....[55]....
        /*05dc*/ 	.word	0x0001a250


	//   ....[56]....
        /*05e0*/ 	.word	0x0001a280


	//   ....[57]....
        /*05e4*/ 	.word	0x0001a360


	//   ....[58]....
        /*05e8*/ 	.word	0x0001a390


	//   ....[59]....
        /*05ec*/ 	.word	0x0001a470


	//   ....[60]....
        /*05f0*/ 	.word	0x0001a4a0


	//   ....[61]....
        /*05f4*/ 	.word	0x0001a580


	//   ....[62]....
        /*05f8*/ 	.word	0x0001a5b0


	//   ....[63]....
        /*05fc*/ 	.word	0x0001a690


	//   ....[64]....
        /*0600*/ 	.word	0x0001a6b0


	//   ....[65]....
        /*0604*/ 	.word	0x0001ae20


	//   ....[66]....
        /*0608*/ 	.word	0x0001ae30


	//   ....[67]....
        /*060c*/ 	.word	0x0001af00


	//   ....[68]....
        /*0610*/ 	.word	0x0001af30


	//   ....[69]....
        /*0614*/ 	.word	0x0001b000


	//   ....[70]....
        /*0618*/ 	.word	0x0001b030


	//   ....[71]....
        /*061c*/ 	.word	0x0001b100


	//   ....[72]....
        /*0620*/ 	.word	0x0001b130


	//   ....[73]....
        /*0624*/ 	.word	0x0001b200


	//   ....[74]....
        /*0628*/ 	.word	0x0001b230


	//   ....[75]....
        /*062c*/ 	.word	0x0001b300


	//   ....[76]....
        /*0630*/ 	.word	0x0001b330


	//   ....[77]....
        /*0634*/ 	.word	0x0001b400


	//   ....[78]....
        /*0638*/ 	.word	0x0001b430


	//   ....[79]....
        /*063c*/ 	.word	0x0001b500


	//   ....[80]....
        /*0640*/ 	.word	0x0001b520


	//----- nvinfo : EIATTR_EXIT_INSTR_OFFSETS
	.align		4
.L_344:
        /*0644*/ 	.byte	0x04, 0x1c
        /*0646*/ 	.short	(.L_346 - .L_345)


	//   ....[0]....
.L_345:
        /*0648*/ 	.word	0x00000350


	//   ....[1]....
        /*064c*/ 	.word	0x0001a6c0


	//   ....[2]....
        /*0650*/ 	.word	0x0001a720


	//   ....[3]....
        /*0654*/ 	.word	0x0001a780


	//   ....[4]....
        /*0658*/ 	.word	0x0001b530


	//   ....[5]....
        /*065c*/ 	.word	0x0001b580


	//   ....[6]....
        /*0660*/ 	.word	0x0001b5e0


	//----- nvinfo : EIATTR_CTAIDZ_USED
	.align		4
.L_346:
        /*0664*/ 	.byte	0x01, 0x04
	.zero		2


	//----- nvinfo : EIATTR_MAX_THREADS
	.align		4
        /*0668*/ 	.byte	0x04, 0x05
        /*066a*/ 	.short	(.L_348 - .L_347)
.L_347:
        /*066c*/ 	.word	0x00000080
        /*0670*/ 	.word	0x00000001
        /*0674*/ 	.word	0x00000001


	//----- nvinfo : EIATTR_CRS_STACK_SIZE
	.align		4
.L_348:
        /*0678*/ 	.byte	0x04, 0x1e
        /*067a*/ 	.short	(.L_350 - .L_349)
.L_349:
        /*067c*/ 	.word	0x00000000
.L_350:


//--------------------- .nv.info._ZN7cutlass13device_kernelIN5flash19enable_sm80_to_sm89INS1_16FlashAttnFwdSm80INS1_25CollectiveMainloopFwdSm80ILi4ELi1ELb0EN4cute5tupleIJNS5_1CILi128EEENS7_ILi48EEES8_EEELi128ENS_10bfloat16_tEfNS_4arch4Sm80ELb0ELb1ELb0ELb0ELb0ELb0ELb1ELb0EEENS1_21CollectiveEpilogueFwdINS6_IJS8_S8_S9_EEENS6_IJNS7_ILi1EEESH_SH_EEESB_SD_Li128ELb0ELb1ELb0ELb0EEENS1_19SingleTileSchedulerILb0ELb0ELb1ELi128EEEEEEEEEvNT_6ParamsE --------------------------
	.section	.nv.info._ZN7cutlass13device_kernelIN5flash19enable_sm80_to_sm89INS1_16FlashAttnFwdSm80INS1_25CollectiveMainloopFwdSm80ILi4ELi1ELb0EN4cute5tupleIJNS5_1CILi128EEENS7_ILi48EEES8_EEELi128ENS_10bfloat16_tEfNS_4arch4Sm80ELb0ELb1ELb0ELb0ELb0ELb0ELb1ELb0EEENS1_21CollectiveEpilogueFwdINS6_IJS8_S8_S9_EEENS6_IJNS7_ILi1EEESH_SH_EEESB_SD_Li128ELb0ELb1ELb0ELb0EEENS1_19SingleTileSchedulerILb0ELb0ELb1ELi128EEEEEEEEEvNT_6ParamsE,"",@"SHT_CUDA_INFO"
	.sectionflags	@""
	.align	4


	//----- nvinfo : EIATTR_CUDA_API_VERSION
	.align		4
        /*0000*/ 	.byte	0x04, 0x37
        /*0002*/ 	.short	(.L_352 - .L_351)
.L_351:
        /*0004*/ 	.word	0x00000082


	//----- nvinfo : EIATTR_SW2861232_WAR
	.align		4
.L_352:
        /*0008*/ 	.byte	0x01, 0x35
	.zero		2


	//----- nvinfo : EIATTR_PARAM_CBANK
	.align		4
        /*000c*/ 	.byte	0x04, 0x0a
        /*000e*/ 	.short	(.L_354 - .L_353)
	.align		4
.L_353:
        /*0010*/ 	.word	index@(.nv.constant0._ZN7cutlass13device_kernelIN5flash19enable_sm80_to_sm89INS1_16FlashAttnFwdSm80INS1_25CollectiveMainloopFwdSm80ILi4ELi1ELb0EN4cute5tupleIJNS5_1CILi128EEENS7_ILi48EEES8_EEELi128ENS_10bfloat16_tEfNS_4arch4Sm80ELb0ELb1ELb0ELb0ELb0ELb0ELb1ELb0EEENS1_21CollectiveEpilogueFwdINS6_IJS8_S8_S9_EEENS6_IJNS7_ILi1EEESH_SH_EEESB_SD_Li128ELb0ELb1ELb0ELb0EEENS1_19SingleTileSchedulerILb0ELb0ELb1ELi128EEEEEEEEEvNT_6ParamsE)
        /*0014*/ 	.short	0x0160
        /*0016*/ 	.short	0x0418


	//----- nvinfo : EIATTR_CBANK_PARAM_SIZE
	.align		4
.L_354:
        /*0018*/ 	.byte	0x03, 0x19
        /*001a*/ 	.short	0x0418


	//----- nvinfo : EIATTR_KPARAM_INFO
	.align		4
        /*001c*/ 	.byte	0x04, 0x17
        /*001e*/ 	.short	(.L_356 - .L_355)
.L_355:
        /*0020*/ 	.word	0x00000000
        /*0024*/ 	.short	0x0000
        /*0026*/ 	.short	0x0000
        /*0028*/ 	.byte	0x00, 0xf0, 0x61, 0x10


	//----- nvinfo : EIATTR_MAXREG_COUNT
	.align		4
.L_356:
        /*002c*/ 	.byte	0x03, 0x1b
        /*002e*/ 	.short	0x00ff


	//----- nvinfo : EIATTR_NUM_BARRIERS
	.align		4
        /*0030*/ 	.byte	0x02, 0x4c
        /*0032*/ 	.byte	0x02
	.zero		1


	//----- nvinfo : EIATTR_ANNOTATIONS
	.align		4
        /*0034*/ 	.byte	0x04, 0x55
        /*0036*/ 	.short	(.L_358 - .L_357)


	//   ....[0]....
.L_357:
        /* <DEDUP_REMOVED lines=43> */


	//----- nvinfo : EIATTR_MERCURY_ISA_VERSION
	.align		4
.L_358:
        /*02d0*/ 	.byte	0x03, 0x5f
        /*02d2*/ 	.short	0x0000


	//----- nvinfo : EIATTR_COOP_GROUP_MASK_REGIDS
	.align		4
        /*02d4*/ 	.byte	0x04, 0x29
        /*02d6*/ 	.short	(.L_360 - .L_359)


	//   ....[0]....
.L_359:
        /*02d8*/ 	.word	0xffffffff


	//   ....[1]....
        /*02dc*/ 	.word	0xffffffff


	//   ....[2]....
        /*02e0*/ 	.word	0xffffffff


	//   ....[3]....
        /*02e4*/ 	.word	0xffffffff


	//   ....[4]....
        /*02e8*/ 	.word	0xffffffff


	//   ....[5]....
        /*02ec*/ 	.word	0xffffffff


	//   ....[6]....
        /*02f0*/ 	.word	0xffffffff


	//   ....[7]....
        /*02f4*/ 	.word	0xffffffff


	//   ....[8]....
        /*02f8*/ 	.word	0xffffffff


	//   ....[9]....
        /*02fc*/ 	.word	0xffffffff


	//   ....[10]....
        /*0300*/ 	.word	0xffffffff


	//   ....[11]....
        /*0304*/ 	.word	0xffffffff


	//   ....[12]....
        /*0308*/ 	.word	0xffffffff


	//   ....[13]....
        /*030c*/ 	.word	0xffffffff


	//   ....[14]....
        /*0310*/ 	.word	0xffffffff


	//   ....[15]....
        /*0314*/ 	.word	0xffffffff


	//   ....[16]....
        /*0318*/ 	.word	0xffffffff


	//   ....[17]....
        /*031c*/ 	.word	0xffffffff


	//   ....[18]....
        /*0320*/ 	.word	0xffffffff


	//   ....[19]....
        /*0324*/ 	.word	0xffffffff


	//   ....[20]....
        /*0328*/ 	.word	0xffffffff


	//   ....[21]....
        /*032c*/ 	.word	0xffffffff


	//   ....[22]....
        /*0330*/ 	.word	0xffffffff


	//   ....[23]....
        /*0334*/ 	.word	0xffffffff


	//   ....[24]....
        /*0338*/ 	.word	0xffffffff


	//   ....[25]....
        /*033c*/ 	.word	0xffffffff


	//   ....[26]....
        /*0340*/ 	.word	0xffffffff


	//   ....[27]....
        /*0344*/ 	.word	0xffffffff


	//   ....[28]....
        /*0348*/ 	.word	0xffffffff


	//   ....[29]....
        /*034c*/ 	.word	0xffffffff


	//   ....[30]....
        /*0350*/ 	.word	0xffffffff


	//   ....[31]....
        /*0354*/ 	.word	0xffffffff


	//   ....[32]....
        /*0358*/ 	.word	0xffffffff


	//   ....[33]....
        /*035c*/ 	.word	0xffffffff


	//   ....[34]....
        /*0360*/ 	.word	0xffffffff


	//   ....[35]....
        /*0364*/ 	.word	0xffffffff


	//   ....[36]....
        /*0368*/ 	.word	0xffffffff


	//   ....[37]....
        /*036c*/ 	.word	0xffffffff


	//   ....[38]....
        /*0370*/ 	.word	0xffffffff


	//   ....[39]....
        /*0374*/ 	.word	0xffffffff


	//   ....[40]....
        /*0378*/ 	.word	0xffffffff


	//   ....[41]....
        /*037c*/ 	.word	0xffffffff


	//   ....[42]....
        /*0380*/ 	.word	0xffffffff


	//   ....[43]....
        /*0384*/ 	.word	0xffffffff


	//   ....[44]....
        /*0388*/ 	.word	0xffffffff


	//   ....[45]....
        /*038c*/ 	.word	0xffffffff


	//   ....[46]....
        /*0390*/ 	.word	0xffffffff


	//   ....[47]....
        /*0394*/ 	.word	0xffffffff


	//   ....[48]....
        /*0398*/ 	.word	0xffffffff


	//   ....[49]....
        /*039c*/ 	.word	0xffffffff


	//   ....[50]....
        /*03a0*/ 	.word	0xffffffff


	//   ....[51]....
        /*03a4*/ 	.word	0xffffffff


	//   ....[52]....
        /*03a8*/ 	.word	0xffffffff


	//   ....[53]....
        /*03ac*/ 	.word	0xffffffff


	//   ....[54]....
        /*03b0*/ 	.word	0xffffffff


	//   ....[55]....
        /*03b4*/ 	.word	0xffffffff


	//   ....[56]....
        /*03b8*/ 	.word	0xffffffff


	//   ....[57]....
        /*03bc*/ 	.word	0xffffffff


	//   ....[58]....
        /*03c0*/ 	.word	0xffffffff


	//   ....[59]....
        /*03c4*/ 	.word	0xffffffff


	//   ....[60]....
        /*03c8*/ 	.word	0xffffffff


	//   ....[61]....
        /*03cc*/ 	.word	0xffffffff


	//   ....[62]....
        /*03d0*/ 	.word	0xffffffff


	//   ....[63]....
        /*03d4*/ 	.word	0xffffffff


	//   ....[64]....
        /*03d8*/ 	.word	0xffffffff


	//   ....[65]....
        /*03dc*/ 	.word	0xffffffff


	//   ....[66]....
        /*03e0*/ 	.word	0xffffffff


	//   ....[67]....
        /*03e4*/ 	.word	0xffffffff


	//   ....[68]....
        /*03e8*/ 	.word	0xffffffff


	//   ....[69]....
        /*03ec*/ 	.word	0xffffffff


	//   ....[70]....
        /*03f0*/ 	.word	0xffffffff


	//   ....[71]....
        /*03f4*/ 	.word	0xffffffff


	//   ....[72]....
        /*03f8*/ 	.word	0xffffffff


	//   ....[73]....
        /*03fc*/ 	.word	0xffffffff


	//   ....[74]....
        /*0400*/ 	.word	0xffffffff


	//   ....[75]....
        /*0404*/ 	.word	0xffffffff


	//   ....[76]....
        /*0408*/ 	.word	0xffffffff


	//   ....[77]....
        /*040c*/ 	.word	0xffffffff


	//   ....[78]....
        /*0410*/ 	.word	0xffffffff


	//   ....[79]....
        /*0414*/ 	.word	0xffffffff


	//   ....[80]....
        /*0418*/ 	.word	0xffffffff


	//   ....[81]....
        /*041c*/ 	.word	0xffffffff


	//   ....[82]....
        /*0420*/ 	.word	0xffffffff


	//   ....[83]....
        /*0424*/ 	.word	0xffffffff


	//   ....[84]....
        /*0428*/ 	.word	0xffffffff


	//   ....[85]....
        /*042c*/ 	.word	0xffffffff


	//   ....[86]....
        /*0430*/ 	.word	0xffffffff


	//   ....[87]....
        /*0434*/ 	.word	0xffffffff


	//   ....[88]....
        /*0438*/ 	.word	0xffffffff


	//   ....[89]....
        /*043c*/ 	.word	0xffffffff


	//   ....[90]....
        /*0440*/ 	.word	0xffffffff


	//   ....[91]....
        /*0444*/ 	.word	0xffffffff


	//   ....[92]....
        /*0448*/ 	.word	0xffffffff


	//   ....[93]....
        /*044c*/ 	.word	0xffffffff


	//   ....[94]....
        /*0450*/ 	.word	0xffffffff


	//   ....[95]....
        /*0454*/ 	.word	0xffffffff


	//   ....[96]....
        /*0458*/ 	.word	0xffffffff


	//   ....[97]....
        /*045c*/ 	.word	0xffffffff


	//   ....[98]....
        /*0460*/ 	.word	0xffffffff


	//   ....[99]....
        /*0464*/ 	.word	0xffffffff


	//   ....[100]....
        /*0468*/ 	.word	0xffffffff


	//   ....[101]....
        /*046c*/ 	.word	0xffffffff


	//   ....[102]....
        /*0470*/ 	.word	0xffffffff


	//   ....[103]....
        /*0474*/ 	.word	0xffffffff


	//   ....[104]....
        /*0478*/ 	.word	0xffffffff


	//   ....[105]....
        /*047c*/ 	.word	0xffffffff


	//   ....[106]....
        /*0480*/ 	.word	0xffffffff


	//   ....[107]....
        /*0484*/ 	.word	0xffffffff


	//----- nvinfo : EIATTR_COOP_GROUP_INSTR_OFFSETS
	.align		4
.L_360:
        /*0488*/ 	.byte	0x04, 0x28
        /*048a*/ 	.short	(.L_362 - .L_361)


	//   ....[0]....
.L_361:
        /*048c*/ 	.word	0x00000ed0


	//   ....[1]....
        /*0490*/ 	.word	0x00000f10


	//   ....[2]....
        /*0494*/ 	.word	0x00000f40


	//   ....[3]....
        /*0498*/ 	.word	0x00000f70


	//   ....[4]....
        /*049c*/ 	.word	0x00001020


	//   ....[5]....
        /*04a0*/ 	.word	0x00001080


	//   ....[6]....
        /*04a4*/ 	.word	0x00001100


	//   ....[7]....
        /*04a8*/ 	.word	0x00001140


	//   ....[8]....
        /*04ac*/ 	.word	0x00001200


	//   ....[9]....
        /*04b0*/ 	.word	0x00001260


	//   ....[10]....
        /*04b4*/ 	.word	0x000012d0


	//   ....[11]....
        /*04b8*/ 	.word	0x000013b0


	//   ....[12]....
        /*04bc*/ 	.word	0x000013e0


	//   ....[13]....
        /*04c0*/ 	.word	0x00001410


	//   ....[14]....
        /*04c4*/ 	.word	0x00001450


	//   ....[15]....
        /*04c8*/ 	.word	0x00001470


	//   ....[16]....
        /*04cc*/ 	.word	0x00002be0


	//   ....[17]....
        /*04d0*/ 	.word	0x00002e20


	//   ....[18]....
        /*04d4*/ 	.word	0x00002fe0


	//   ....[19]....
        /*04d8*/ 	.word	0x00003a90


	//   ....[20]....
        /*04dc*/ 	.word	0x00003ec0


	//   ....[21]....
        /*04e0*/ 	.word	0x00004040


	//   ....[22]....
        /*04e4*/ 	.word	0x00004140


	//   ....[23]....
        /*04e8*/ 	.word	0x00004260


	//   ....[24]....
        /*04ec*/ 	.word	0x000046b0


	//   ....[25]....
        /*04f0*/ 	.word	0x000046f0


	//   ....[26]....
        /*04f4*/ 	.word	0x000047a0


	//   ....[27]....
        /*04f8*/ 	.word	0x00004920


	//   ....[28]....
        /*04fc*/ 	.word	0x00007510


	//   ....[29]....
        /*0500*/ 	.word	0x000077a0


	//   ....[30]....
        /*0504*/ 	.word	0x00007980


	//   ....[31]....
        /*0508*/ 	.word	0x00007ff0


	//   ....[32]....
        /*050c*/ 	.word	0x00008790


	//   ....[33]....
        /*0510*/ 	.word	0x000088b0


	//   ....[34]....
        /*0514*/ 	.word	0x000089f0


	//   ....[35]....
        /*0518*/ 	.word	0x00008b40


	//   ....[36]....
        /*051c*/ 	.word	0x00008be0


	//   ....[37]....
        /*0520*/ 	.word	0x00008d00


	//   ....[38]....
        /*0524*/ 	.word	0x00008ec0


	//   ....[39]....
        /*0528*/ 	.word	0x00008f10


	//   ....[40]....
        /*052c*/ 	.word	0x0000bd10


	//   ....[41]....
        /*0530*/ 	.word	0x0000bd70


	//   ....[42]....
        /*0534*/ 	.word	0x0000bda0


	//   ....[43]....
        /*0538*/ 	.word	0x0000bdd0


	//   ....[44]....
        /*053c*/ 	.word	0x0000be20


	//   ....[45]....
        /*0540*/ 	.word	0x0000be60


	//   ....[46]....
        /*0544*/ 	.word	0x0000c120


	//   ....[47]....
        /*0548*/ 	.word	0x0000c2a0


	//   ....[48]....
        /*054c*/ 	.word	0x0000ebb0


	//   ....[49]....
        /*0550*/ 	.word	0x0000ee20


	//   ....[50]....
        /*0554*/ 	.word	0x0000f330


	//   ....[51]....
        /*0558*/ 	.word	0x0000f800


	//   ....[52]....
        /*055c*/ 	.word	0x0000ffb0


	//   ....[53]....
        /*0560*/ 	.word	0x00010020


	//   ....[54]....
        /*0564*/ 	.word	0x000101e0


	//   ....[55]....
        /*0568*/ 	.word	0x00010210


	//   ....[56]....
        /*056c*/ 	.word	0x00010230


	//   ....[57]....
        /*0570*/ 	.word	0x00010310


	//   ....[58]....
        /*0574*/ 	.word	0x00010600


	//   ....[59]....
        /*0578*/ 	.word	0x00010670


	//   ....[60]....
        /*057c*/ 	.word	0x00012170


	//   ....[61]....
        /*0580*/ 	.word	0x00012180


	//   ....[62]....
        /*0584*/ 	.word	0x00012190


	//   ....[63]....
        /*0588*/ 	.word	0x000121a0


	//   ....[64]....
        /*058c*/ 	.word	0x000121d0


	//   ....[65]....
        /*0590*/ 	.word	0x000121f0


	//   ....[66]....
        /*0594*/ 	.word	0x00012210


	//   ....[67]....
        /*0598*/ 	.word	0x00012220


	//   ....[68]....
        /*059c*/ 	.word	0x000136d0


	//   ....[69]....
        /*05a0*/ 	.word	0x00013d20


	//   ....[70]....
        /*05a4*/ 	.word	0x00013d40


	//   ....[71]....
        /*05a8*/ 	.word	0x00013d50


	//   ....[72]....
        /*05ac*/ 	.word	0x00013d60


	//   ....[73]....
        /*05b0*/ 	.word	0x00013d70


	//   ....[74]....
        /*05b4*/ 	.word	0x00013d80


	//   ....[75]....
        /*05b8*/ 	.word	0x00013d90


	//   ....[76]....
        /*05bc*/ 	.word	0x00013ef0


	//   ....[77]....
        /*05c0*/ 	.word	0x00013f00


	//   ....[78]....
        /*05c4*/ 	.word	0x00014000


	//   ....[79]....
        /*05c8*/ 	.word	0x00014030


	//   ....[80]....
        /*05cc*/ 	.word	0x00014110


	//   ....[81]....
        /*05d0*/ 	.word	0x00014140


	//   ....[82]....
        /*05d4*/ 	.word	0x00014220


	//   ....[83]....
        /*05d8*/ 	.word	0x00014250


	//   ....[84]....
        /*05dc*/ 	.word	0x00014330


	//   ....[85]....
        /*05e0*/ 	.word	0x00014360


	//   ....[86]....
        /*05e4*/ 	.word	0x00014440


	//   ....[87]....
        /*05e8*/ 	.word	0x00014470


	//   ....[88]....
        /*05ec*/ 	.word	0x00014550


	//   ....[89]....
        /*05f0*/ 	.word	0x00014580


	//   ....[90]....
        /*05f4*/ 	.word	0x00014660


	//   ....[91]....
        /*05f8*/ 	.word	0x00014680


	//   ....[92]....
        /*05fc*/ 	.word	0x00014cb0


	//   ....[93]....
        /*0600*/ 	.word	0x00014cc0


	//   ....[94]....
        /*0604*/ 	.word	0x00014d90


	//   ....[95]....
        /*0608*/ 	.word	0x00014dc0


	//   ....[96]....
        /*060c*/ 	.word	0x00014e90


	//   ....[97]....
        /*0610*/ 	.word	0x00014ec0


	//   ....[98]....
        /*0614*/ 	.word	0x00014f90


	//   ....[99]....
        /*0618*/ 	.word	0x00014fc0


	//   ....[100]....
        /*061c*/ 	.word	0x00015090


	//   ....[101]....
        /*0620*/ 	.word	0x000150c0


	//   ....[102]....
        /*0624*/ 	.word	0x00015190


	//   ....[103]....
        /*0628*/ 	.word	0x000151c0


	//   ....[104]....
        /*062c*/ 	.word	0x00015290


	//   ....[105]....
        /*0630*/ 	.word	0x000152c0


	//   ....[106]....
        /*0634*/ 	.word	0x00015390


	//   ....[107]....
        /*0638*/ 	.word	0x000153b0


	//----- nvinfo : EIATTR_EXIT_INSTR_OFFSETS
	.align		4
.L_362:
        /*063c*/ 	.byte	0x04, 0x1c
        /*063e*/ 	.short	(.L_364 - .L_363)


	//   ....[0]....
.L_363:
        /*0640*/ 	.word	0x00000040


	//   ....[1]....
        /*0644*/ 	.word	0x00014690


	//   ....[2]....
        /*0648*/ 	.word	0x000146f0


	//   ....[3]....
        /*064c*/ 	.word	0x00014750


	//   ....[4]....
        /*0650*/ 	.word	0x000153c0


	//   ....[5]....
        /*0654*/ 	.word	0x00015410


	//   ....[6]....
        /*0658*/ 	.word	0x00015470


	//----- nvinfo : EIATTR_CTAIDZ_USED
	.align		4
.L_364:
        /*065c*/ 	.byte	0x01, 0x04
	.zero		2


	//----- nvinfo : EIATTR_MAX_THREADS
	.align		4
        /*0660*/ 	.byte	0x04, 0x05
        /*0662*/ 	.short	(.L_366 - .L_365)
.L_365:
        /*0664*/ 	.word	0x00000080
        /*0668*/ 	.word	0x00000001
        /*066c*/ 	.word	0x00000001


	//----- nvinfo : EIATTR_CRS_STACK_SIZE
	.align		4
.L_366:
        /*0670*/ 	.byte	0x04, 0x1e
        /*0672*/ 	.short	(.L_368 - .L_367)
.L_367:
        /*0674*/ 	.word	0x00000000
.L_368:


//--------------------- .nv.info._ZN7cutlass13device_kernelIN5flash19enable_sm80_to_sm89INS1_16FlashAttnFwdSm80INS1_25CollectiveMainloopFwdSm80ILi4ELi1ELb0EN4cute5tupleIJNS5_1CILi128EEENS7_ILi48EEES8_EEELi128ENS_10bfloat16_tEfNS_4arch4Sm80ELb0ELb1ELb0ELb1ELb0ELb0ELb1ELb0EEENS1_21CollectiveEpilogueFwdINS6_IJS8_S8_S9_EEENS6_IJNS7_ILi1EEESH_SH_EEESB_SD_Li128ELb1ELb1ELb0ELb0EEENS1_19SingleTileSchedulerILb1ELb0ELb1ELi128EEEEEEEEEvNT_6ParamsE --------------------------
	.section	.nv.info._ZN7cutlass13device_kernelIN5flash19enable_sm80_to_sm89INS1_16FlashAttnFwdSm80INS1_25CollectiveMainloopFwdSm80ILi4ELi1ELb0EN4cute5tupleIJNS5_1CILi128EEENS7_ILi48EEES8_EEELi128ENS_10bfloat16_tEfNS_4arch4Sm80ELb0ELb1ELb0ELb1ELb0ELb0ELb1ELb0EEENS1_21CollectiveEpilogueFwdINS6_IJS8_S8_S9_EEENS6_IJNS7_ILi1EEESH_SH_EEESB_SD_Li128ELb1ELb1ELb0ELb0EEENS1_19SingleTileSchedulerILb1ELb0ELb1ELi128EEEEEEEEEvNT_6ParamsE,"",@"SHT_CUDA_INFO"
	.sectionflags	@""
	.align	4


	//----- nvinfo : EIATTR_CUDA_API_VERSION
	.align		4
        /*0000*/ 	.byte	0x04, 0x37
        /*0002*/ 	.short	(.L_370 - .L_369)
.L_369:
        /*0004*/ 	.word	0x00000082


	//----- nvinfo : EIATTR_SW2861232_WAR
	.align		4
.L_370:
        /*0008*/ 	.byte	0x01, 0x35
	.zero		2


	//----- nvinfo : EIATTR_PARAM_CBANK
	.align		4
        /*000c*/ 	.byte	0x04, 0x0a
        /*000e*/ 	.short	(.L_372 - .L_371)
	.align		4
.L_371:
        /*0010*/ 	.word	index@(.nv.constant0._ZN7cutlass13device_kernelIN5flash19enable_sm80_to_sm89INS1_16FlashAttnFwdSm80INS1_25CollectiveMainloopFwdSm80ILi4ELi1ELb0EN4cute5tupleIJNS5_1CILi128EEENS7_ILi48EEES8_EEELi128ENS_10bfloat16_tEfNS_4arch4Sm80ELb0ELb1ELb0ELb1ELb0ELb0ELb1ELb0EEENS1_21CollectiveEpilogueFwdINS6_IJS8_S8_S9_EEENS6_IJNS7_ILi1EEESH_SH_EEESB_SD_Li128ELb1ELb1ELb0ELb0EEENS1_19SingleTileSchedulerILb1ELb0ELb1ELi128EEEEEEEEEvNT_6ParamsE)
        /*0014*/ 	.short	0x0160
        /*0016*/ 	.short	0x0418


	//----- nvinfo : EIATTR_CBANK_PARAM_SIZE
	.align		4
.L_372:
        /*0018*/ 	.byte	0x03, 0x19
        /*001a*/ 	.short	0x0418


	//----- nvinfo : EIATTR_KPARAM_INFO
	.align		4
        /*001c*/ 	.byte	0x04, 0x17
        /*001e*/ 	.short	(.L_374 - .L_373)
.L_373:
        /*0020*/ 	.word	0x00000000
        /*0024*/ 	.short	0x0000
        /*0026*/ 	.short	0x0000
        /*0028*/ 	.byte	0x00, 0xf0, 0x61, 0x10


	//----- nvinfo : EIATTR_MAXREG_COUNT
	.align		4
.L_374:
        /*002c*/ 	.byte	0x03, 0x1b
        /*002e*/ 	.short	0x00ff


	//----- nvinfo : EIATTR_NUM_BARRIERS
	.align		4
        /*0030*/ 	.byte	0x02, 0x4c
        /*0032*/ 	.byte	0x02
	.zero		1


	//----- nvinfo : EIATTR_ANNOTATIONS
	.align		4
        /*0034*/ 	.byte	0x04, 0x55
        /*0036*/ 	.short	(.L_376 - .L_375)


	//   ....[0]....
.L_375:
        /* <DEDUP_REMOVED lines=44> */


	//----- nvinfo : EIATTR_MERCURY_ISA_VERSION
	.align		4
.L_376:
        /*02e8*/ 	.byte	0x03, 0x5f
        /*02ea*/ 	.short	0x0000


	//----- nvinfo : EIATTR_COOP_GROUP_MASK_REGIDS
	.align		4
        /*02ec*/ 	.byte	0x04, 0x29
        /*02ee*/ 	.short	(.L_378 - .L_377)


	//   ....[0]....
.L_377:
        /*02f0*/ 	.word	0xffffffff


	//   ....[1]....
        /*02f4*/ 	.word	0xffffffff


	//   ....[2]....
        /*02f8*/ 	.word	0xffffffff


	//   ....[3]....
        /*02fc*/ 	.word	0xffffffff


	//   ....[4]....
        /*0300*/ 	.word	0xffffffff


	//   ....[5]....
        /*0304*/ 	.word	0xffffffff


	//   ....[6]....
        /*0308*/ 	.word	0xffffffff


	//   ....[7]....
        /*030c*/ 	.word	0xffffffff


	//   ....[8]....
        /*0310*/ 	.word	0xffffffff


	//   ....[9]....
        /*0314*/ 	.word	0xffffffff


	//   ....[10]....
        /*0318*/ 	.word	0xffffffff


	//   ....[11]....
        /*031c*/ 	.word	0xffffffff


	//   ....[12]....
        /*0320*/ 	.word	0xffffffff


	//   ....[13]....
        /*0324*/ 	.word	0xffffffff


	//   ....[14]....
        /*0328*/ 	.word	0xffffffff


	//   ....[15]....
        /*032c*/ 	.word	0xffffffff


	//   ....[16]....
        /*0330*/ 	.word	0xffffffff


	//   ....[17]....
        /*0334*/ 	.word	0xffffffff


	//   ....[18]....
        /*0338*/ 	.word	0xffffffff


	//   ....[19]....
        /*033c*/ 	.word	0xffffffff


	//   ....[20]....
        /*0340*/ 	.word	0xffffffff


	//   ....[21]....
        /*0344*/ 	.word	0xffffffff


	//   ....[22]....
        /*0348*/ 	.word	0xffffffff


	//   ....[23]....
        /*034c*/ 	.word	0xffffffff


	//   ....[24]....
        /*0350*/ 	.word	0xffffffff


	//   ....[25]....
        /*0354*/ 	.word	0xffffffff


	//   ....[26]....
        /*0358*/ 	.word	0xffffffff


	//   ....[27]....
        /*035c*/ 	.word	0xffffffff


	//   ....[28]....
        /*0360*/ 	.word	0xffffffff


	//   ....[29]....
        /*0364*/ 	.word	0xffffffff


	//   ....[30]....
        /*0368*/ 	.word	0xffffffff


	//   ....[31]....
        /*036c*/ 	.word	0xffffffff


	//   ....[32]....
        /*0370*/ 	.word	0xffffffff


	//   ....[33]....
        /*0374*/ 	.word	0xffffffff


	//   ....[34]....
        /*0378*/ 	.word	0xffffffff


	//   ....[35]....
        /*037c*/ 	.word	0xffffffff


	//   ....[36]....
        /*0380*/ 	.word	0xffffffff


	//   ....[37]....
        /*0384*/ 	.word	0xffffffff


	//   ....[38]....
        /*0388*/ 	.word	0xffffffff


	//   ....[39]....
        /*038c*/ 	.word	0xffffffff


	//   ....[40]....
        /*0390*/ 	.word	0xffffffff


	//   ....[41]....
        /*0394*/ 	.word	0xffffffff


	//   ....[42]....
        /*0398*/ 	.word	0xffffffff


	//   ....[43]....
        /*039c*/ 	.word	0xffffffff


	//   ....[44]....
        /*03a0*/ 	.word	0xffffffff


	//   ....[45]....
        /*03a4*/ 	.word	0xffffffff


	//   ....[46]....
        /*03a8*/ 	.word	0xffffffff


	//   ....[47]....
        /*03ac*/ 	.word	0xffffffff


	//   ....[48]....
        /*03b0*/ 	.word	0xffffffff


	//   ....[49]....
        /*03b4*/ 	.word	0xffffffff


	//   ....[50]....
        /*03b8*/ 	.word	0xffffffff


	//   ....[51]....
        /*03bc*/ 	.word	0xffffffff


	//   ....[52]....
        /*03c0*/ 	.word	0xffffffff


	//   ....[53]....
        /*03c4*/ 	.word	0xffffffff


	//   ....[54]....
        /*03c8*/ 	.word	0xffffffff


	//   ....[55]....
        /*03cc*/ 	.word	0xffffffff


	//   ....[56]....
        /*03d0*/ 	.word	0xffffffff


	//   ....[57]....
        /*03d4*/ 	.word	0xffffffff


	//   ....[58]....
        /*03d8*/ 	.word	0xffffffff


	//   ....[59]....
        /*03dc*/ 	.word	0xffffffff


	//   ....[60]....
        /*03e0*/ 	.word	0xffffffff


	//   ....[61]....
        /*03e4*/ 	.word	0xffffffff


	//   ....[62]....
        /*03e8*/ 	.word	0xffffffff


	//   ....[63]....
        /*03ec*/ 	.word	0xffffffff


	//   ....[64]....
        /*03f0*/ 	.word	0xffffffff


	//   ....[65]....
        /*03f4*/ 	.word	0xffffffff


	//   ....[66]....
        /*03f8*/ 	.word	0xffffffff


	//   ....[67]....
        /*03fc*/ 	.word	0xffffffff


	//   ....[68]....
        /*0400*/ 	.word	0xffffffff


	//   ....[69]....
        /*0404*/ 	.word	0xffffffff


	//   ....[70]....
        /*0408*/ 	.word	0xffffffff


	//   ....[71]....
        /*040c*/ 	.word	0xffffffff


	//   ....[72]....
        /*0410*/ 	.word	0xffffffff


	//   ....[73]....
        /*0414*/ 	.word	0xffffffff


	//   ....[74]....
        /*0418*/ 	.word	0xffffffff


	//   ....[75]....
        /*041c*/ 	.word	0xffffffff


	//   ....[76]....
        /*0420*/ 	.word	0xffffffff


	//   ....[77]....
        /*0424*/ 	.word	0xffffffff


	//   ....[78]....
        /*0428*/ 	.word	0xffffffff


	//   ....[79]....
        /*042c*/ 	.word	0xffffffff


	//   ....[80]....
        /*0430*/ 	.word	0xffffffff


	//   ....[81]....
        /*0434*/ 	.word	0xffffffff


	//   ....[82]....
        /*0438*/ 	.word	0xffffffff


	//   ....[83]....
        /*043c*/ 	.word	0xffffffff


	//   ....[84]....
        /*0440*/ 	.word	0xffffffff


	//   ....[85]....
        /*0444*/ 	.word	0xffffffff


	//   ....[86]....
        /*0448*/ 	.word	0xffffffff


	//   ....[87]....
        /*044c*/ 	.word	0xffffffff


	//   ....[88]....
        /*0450*/ 	.word	0xffffffff


	//   ....[89]....
        /*0454*/ 	.word	0xffffffff


	//   ....[90]....
        /*0458*/ 	.word	0xffffffff


	//   ....[91]....
        /*045c*/ 	.word	0xffffffff


	//   ....[92]....
        /*0460*/ 	.word	0xffffffff


	//   ....[93]....
        /*0464*/ 	.word	0xffffffff


	//   ....[94]....
        /*0468*/ 	.word	0xffffffff


	//   ....[95]....
        /*046c*/ 	.word	0xffffffff


	//   ....[96]....
        /*0470*/ 	.word	0xffffffff


	//   ....[97]....
        /*0474*/ 	.word	0xffffffff


	//   ....[98]....
        /*0478*/ 	.word	0xffffffff


	//   ....[99]....
        /*047c*/ 	.word	0xffffffff


	//   ....[100]....
        /*0480*/ 	.word	0xffffffff


	//   ....[101]....
        /*0484*/ 	.word	0xffffffff


	//   ....[102]....
        /*0488*/ 	.word	0xffffffff


	//   ....[103]....
        /*048c*/ 	.word	0xffffffff


	//   ....[104]....
        /*0490*/ 	.word	0xffffffff


	//   ....[105]....
        /*0494*/ 	.word	0xffffffff


	//   ....[106]....
        /*0498*/ 	.word	0xffffffff


	//   ....[107]....
        /*049c*/ 	.word	0xffffffff


	//   ....[108]....
        /*04a0*/ 	.word	0xffffffff


	//----- nvinfo : EIATTR_COOP_GROUP_INSTR_OFFSETS
	.align		4
.L_378:
        /*04a4*/ 	.byte	0x04, 0x28
        /*04a6*/ 	.short	(.L_380 - .L_379)


	//   ....[0]....
.L_379:
        /*04a8*/ 	.word	0x00000090


	//   ....[1]....
        /*04ac*/ 	.word	0x00001650


	//   ....[2]....
        /*04b0*/ 	.word	0x00001680


	//   ....[3]....
        /*04b4*/ 	.word	0x00001900


	//   ....[4]....
        /*04b8*/ 	.word	0x00001930


	//   ....[5]....
        /*04bc*/ 	.word	0x00001a10


	//   ....[6]....
        /*04c0*/ 	.word	0x00001a40


	//   ....[7]....
        /*04c4*/ 	.word	0x00001b20


	//   ....[8]....
        /*04c8*/ 	.word	0x00001b50


	//   ....[9]....
        /*04cc*/ 	.word	0x00001c30


	//   ....[10]....
        /*04d0*/ 	.word	0x00001c60


	//   ....[11]....
        /*04d4*/ 	.word	0x00001d40


	//   ....[12]....
        /*04d8*/ 	.word	0x00001d70


	//   ....[13]....
        /*04dc*/ 	.word	0x00001e50


	//   ....[14]....
        /*04e0*/ 	.word	0x00001e80


	//   ....[15]....
        /*04e4*/ 	.word	0x00001f60


	//   ....[16]....
        /*04e8*/ 	.word	0x00001fa0


	//   ....[17]....
        /*04ec*/ 	.word	0x00003570


	//   ....[18]....
        /*04f0*/ 	.word	0x000037b0


	//   ....[19]....
        /*04f4*/ 	.word	0x00003980


	//   ....[20]....
        /*04f8*/ 	.word	0x00004430


	//   ....[21]....
        /*04fc*/ 	.word	0x00004bb0


	//   ....[22]....
        /*0500*/ 	.word	0x00004bf0


	//   ....[23]....
        /*0504*/ 	.word	0x00004d70


	//   ....[24]....
        /*0508*/ 	.word	0x00004da0


	//   ....[25]....
        /*050c*/ 	.word	0x000053c0


	//   ....[26]....
        /*0510*/ 	.word	0x00005480


	//   ....[27]....
        /*0514*/ 	.word	0x000054e0


	//   ....[28]....
        /*0518*/ 	.word	0x000056e0


	//   ....[29]....
        /*051c*/ 	.word	0x00008230


	//   ....[30]....
        /*0520*/ 	.word	0x000084a0


	//   ....[31]....
        /*0524*/ 	.word	0x00008690


	//   ....[32]....
        /*0528*/ 	.word	0x00008f90


	//   ....[33]....
        /*052c*/ 	.word	0x000097d0


	//   ....[34]....
        /*0530*/ 	.word	0x000098f0


	//   ....[35]....
        /*0534*/ 	.word	0x000099a0


	//   ....[36]....
        /*0538*/ 	.word	0x00009ad0


	//   ....[37]....
        /*053c*/ 	.word	0x00009b20


	//   ....[38]....
        /*0540*/ 	.word	0x00009c00


	//   ....[39]....
        /*0544*/ 	.word	0x00009f70


	//   ....[40]....
        /*0548*/ 	.word	0x00009ff0


	//   ....[41]....
        /*054c*/ 	.word	0x0000ce00


	//   ....[42]....
        /*0550*/ 	.word	0x0000ce60


	//   ....[43]....
        /*0554*/ 	.word	0x0000ce90


	//   ....[44]....
        /*0558*/ 	.word	0x0000cec0


	//   ....[45]....
        /*055c*/ 	.word	0x0000cf10


	//   ....[46]....
        /*0560*/ 	.word	0x0000cf50


	//   ....[47]....
        /*0564*/ 	.word	0x0000d220


	//   ....[48]....
        /*0568*/ 	.word	0x0000d3a0


	//   ....[49]....
        /*056c*/ 	.word	0x0000fd30


	//   ....[50]....
        /*0570*/ 	.word	0x0000ff50


	//   ....[51]....
        /*0574*/ 	.word	0x00010140


	//   ....[52]....
        /*0578*/ 	.word	0x00010c10


	//   ....[53]....
        /*057c*/ 	.word	0x00011360


	//   ....[54]....
        /*0580*/ 	.word	0x00011470


	//   ....[55]....
        /*0584*/ 	.word	0x000114e0


	//   ....[56]....
        /*0588*/ 	.word	0x00011610


	//   ....[57]....
        /*058c*/ 	.word	0x00011690


	//   ....[58]....
        /*0590*/ 	.word	0x000117e0


	//   ....[59]....
        /*0594*/ 	.word	0x00011bb0


	//   ....[60]....
        /*0598*/ 	.word	0x00011c70


	//   ....[61]....
        /*059c*/ 	.word	0x000136f0


	//   ....[62]....
        /*05a0*/ 	.word	0x00013700


	//   ....[63]....
        /*05a4*/ 	.word	0x00013710


	//   ....[64]....
        /*05a8*/ 	.word	0x00013720


	//   ....[65]....
        /*05ac*/ 	.word	0x00013750


	//   ....[66]....
        /*05b0*/ 	.word	0x00013770


	//   ....[67]....
        /*05b4*/ 	.word	0x00013790


	//   ....[68]....
        /*05b8*/ 	.word	0x000137a0


	//   ....[69]....
        /*05bc*/ 	.word	0x00015320


	//   ....[70]....
        /*05c0*/ 	.word	0x00015340


	//   ....[71]....
        /*05c4*/ 	.word	0x00015370


	//   ....[72]....
        /*05c8*/ 	.word	0x00015390


	//   ....[73]....
        /*05cc*/ 	.word	0x000153b0


	//   ....[74]....
        /*05d0*/ 	.word	0x000153d0


	//   ....[75]....
        /*05d4*/ 	.word	0x000153e0


	//   ....[76]....
        /*05d8*/ 	.word	0x000153f0


	//   ....[77]....
        /*05dc*/ 	.word	0x00015630


	//   ....[78]....
        /*05e0*/ 	.word	0x00015640


	//   ....[79]....
        /*05e4*/ 	.word	0x00015740


	//   ....[80]....
        /*05e8*/ 	.word	0x00015770


	//   ....[81]....
        /*05ec*/ 	.word	0x00015850


	//   ....[82]....
        /*05f0*/ 	.word	0x00015880


	//   ....[83]....
        /*05f4*/ 	.word	0x00015960


	//   ....[84]....
        /*05f8*/ 	.word	0x00015990


	//   ....[85]....
        /*05fc*/ 	.word	0x00015a70


	//   ....[86]....
        /*0600*/ 	.word	0x00015aa0


	//   ....[87]....
        /*0604*/ 	.word	0x00015b80


	//   ....[88]....
        /*0608*/ 	.word	0x00015bb0


	//   ....[89]....
        /*060c*/ 	.word	0x00015c90


	//   ....[90]....
        /*0610*/ 	.word	0x00015cc0


	//   ....[91]....
        /*0614*/ 	.word	0x00015da0


	//   ....[92]....
        /*0618*/ 	.word	0x00015dc0


	//   ....[93]....
        /*061c*/ 	.word	0x00016570


	//   ....[94]....
        /*0620*/ 	.word	0x00016580


	//   ....[95]....
        /*0624*/ 	.word	0x00016650


	//   ....[96]....
        /*0628*/ 	.word	0x00016680


	//   ....[97]....
        /*062c*/ 	.word	0x00016750


	//   ....[98]....
        /*0630*/ 	.word	0x00016780


	//   ....[99]....
        /*0634*/ 	.word	0x00016850


	//   ....[100]....
        /*0638*/ 	.word	0x00016880


	//   ....[101]....
        /*063c*/ 	.word	0x00016950


	//   ....[102]....
        /*0640*/ 	.word	0x00016980


	//   ....[103]....
        /*0644*/ 	.word	0x00016a50


	//   ....[104]....
        /*0648*/ 	.word	0x00016a80


	//   ....[105]....
        /*064c*/ 	.word	0x00016b50


	//   ....[106]....
        /*0650*/ 	.word	0x00016b80


	//   ....[107]....
        /*0654*/ 	.word	0x00016c50


	//   ....[108]....
        /*0658*/ 	.word	0x00016c70


	//----- nvinfo : EIATTR_EXIT_INSTR_OFFSETS
	.align		4
.L_380:
        /*065c*/ 	.byte	0x04, 0x1c
        /*065e*/ 	.short	(.L_382 - .L_381)


	//   ....[0]....
.L_381:
        /*0660*/ 	.word	0x00000350


	//   ....[1]....
        /*0664*/ 	.word	0x00015dd0


	//   ....[2]....
        /*0668*/ 	.word	0x00015e30


	//   ....[3]....
        /*066c*/ 	.word	0x00015e90


	//   ....[4]....
        /*0670*/ 	.word	0x00016c80


	//   ....[5]....
        /*0674*/ 	.word	0x00016cd0


	//   ....[6]....
        /*0678*/ 	.word	0x00016d30


	//----- nvinfo : EIATTR_CTAIDZ_USED
	.align		4
.L_382:
        /*067c*/ 	.byte	0x01, 0x04
	.zero		2


	//----- nvinfo : EIATTR_MAX_THREADS
	.align		4
        /*0680*/ 	.byte	0x04, 0x05
        /*0682*/ 	.short	(.L_384 - .L_383)
.L_383:
        /*0684*/ 	.word	0x00000080
        /*0688*/ 	.word	0x00000001
        /*068c*/ 	.word	0x00000001


	//----- nvinfo : EIATTR_CRS_STACK_SIZE
	.align		4
.L_384:
        /*0690*/ 	.byte	0x04, 0x1e
        /*0692*/ 	.short	(.L_386 - .L_385)
.L_385:
        /*0694*/ 	.word	0x00000000
.L_386:


//--------------------- .nv.info._ZN7cutlass13device_kernelIN5flash19enable_sm80_to_sm89INS1_16FlashAttnFwdSm80INS1_25CollectiveMainloopFwdSm80ILi4ELi1ELb0EN4cute5tupleIJNS5_1CILi128EEENS7_ILi48EEES8_EEELi128ENS_10bfloat16_tEfNS_4arch4Sm80ELb0ELb1ELb0ELb1ELb0ELb1ELb1ELb0EEENS1_21CollectiveEpilogueFwdINS6_IJS8_S8_S9_EEENS6_IJNS7_ILi1EEESH_SH_EEESB_SD_Li128ELb1ELb1ELb0ELb0EEENS1_19SingleTileSchedulerILb1ELb0ELb1ELi128EEEEEEEEEvNT_6ParamsE --------------------------
	.section	.nv.info._ZN7cutlass13device_kernelIN5flash19enable_sm80_to_sm89INS1_16FlashAttnFwdSm80INS1_25CollectiveMainloopFwdSm80ILi4ELi1ELb0EN4cute5tupleIJNS5_1CILi128EEENS7_ILi48EEES8_EEELi128ENS_10bfloat16_tEfNS_4arch4Sm80ELb0ELb1ELb0ELb1ELb0ELb1ELb1ELb0EEENS1_21CollectiveEpilogueFwdINS6_IJS8_S8_S9_EEENS6_IJNS7_ILi1EEESH_SH_EEESB_SD_Li128ELb1ELb1ELb0ELb0EEENS1_19SingleTileSchedulerILb1ELb0ELb1ELi128EEEEEEEEEvNT_6ParamsE,"",@"SHT_CUDA_INFO"
	.sectionflags	@""
	.align	4


	//----- nvinfo : EIATTR_CUDA_API_VERSION
	.align		4
        /*0000*/ 	.byte	0x04, 0x37
        /*0002*/ 	.short	(.L_388 - .L_387)
.L_387:
        /*0004*/ 	.word	0x00000082


	//----- nvinfo : EIATTR_SW2861232_WAR
	.align		4
.L_388:
        /*0008*/ 	.byte	0x01, 0x35
	.zero		2


	//----- nvinfo : EIATTR_PARAM_CBANK
	.align		4
        /*000c*/ 	.byte	0x04, 0x0a
        /*000e*/ 	.short	(.L_390 - .L_389)
	.align		4
.L_389:
        /*0010*/ 	.word	index@(.nv.constant0._ZN7cutlass13device_kernelIN5flash19enable_sm80_to_sm89INS1_16FlashAttnFwdSm80INS1_25CollectiveMainloopFwdSm80ILi4ELi1ELb0EN4cute5tupleIJNS5_1CILi128EEENS7_ILi48EEES8_EEELi128ENS_10bfloat16_tEfNS_4arch4Sm80ELb0ELb1ELb0ELb1ELb0ELb1ELb1ELb0EEENS1_21CollectiveEpilogueFwdINS6_IJS8_S8_S9_EEENS6_IJNS7_ILi1EEESH_SH_EEESB_SD_Li128ELb1ELb1ELb0ELb0EEENS1_19SingleTileSchedulerILb1ELb0ELb1ELi128EEEEEEEEEvNT_6ParamsE)
        /*0014*/ 	.short	0x0160
        /*0016*/ 	.short	0x0418


	//----- nvinfo : EIATTR_CBANK_PARAM_SIZE
	.align		4
.L_390:
        /*0018*/ 	.byte	0x03, 0x19
        /*001a*/ 	.short	0x0418


	//----- nvinfo : EIATTR_KPARAM_INFO
	.align		4
        /*001c*/ 	.byte	0x04, 0x17
        /*001e*/ 	.short	(.L_392 - .L_391)
.L_391:
        /*0020*/ 	.word	0x00000000
        /*0024*/ 	.short	0x0000
        /*0026*/ 	.short	0x0000
        /*0028*/ 	.byte	0x00, 0xf0, 0x61, 0x10


	//----- nvinfo : EIATTR_MAXREG_COUNT
	.align		4
.L_392:
        /*002c*/ 	.byte	0x03, 0x1b
        /*002e*/ 	.short	0x00ff


	//----- nvinfo : EIATTR_NUM_BARRIERS
	.align		4
        /*0030*/ 	.byte	0x02, 0x4c
        /*0032*/ 	.byte	0x02
	.zero		1


	//----- nvinfo : EIATTR_ANNOTATIONS
	.align		4
        /*0034*/ 	.byte	0x04, 0x55
        /*0036*/ 	.short	(.L_394 - .L_393)


	//   ....[0]....
.L_393:
        /* <DEDUP_REMOVED lines=67> */


	//----- nvinfo : EIATTR_MERCURY_ISA_VERSION
	.align		4
.L_394:
        /*0458*/ 	.byte	0x03, 0x5f
        /*045a*/ 	.short	0x0000


	//----- nvinfo : EIATTR_COOP_GROUP_MASK_REGIDS
	.align		4
        /*045c*/ 	.byte	0x04, 0x29
        /*045e*/ 	.short	(.L_396 - .L_395)


	//   ....[0]....
.L_395:
        /*0460*/ 	.word	0xffffffff


	//   ....[1]....
        /*0464*/ 	.word	0xffffffff


	//   ....[2]....
        /*0468*/ 	.word	0xffffffff


	//   ....[3]....
        /*046c*/ 	.word	0xffffffff


	//   ....[4]....
        /*0470*/ 	.word	0xffffffff


	//   ....[5]....
        /*0474*/ 	.word	0xffffffff


	//   ....[6]....
        /*0478*/ 	.word	0xffffffff


	//   ....[7]....
        /*047c*/ 	.word	0xffffffff


	//   ....[8]....
        /*0480*/ 	.word	0xffffffff


	//   ....[9]....
        /*0484*/ 	.word	0xffffffff


	//   ....[10]....
        /*0488*/ 	.word	0xffffffff


	//   ....[11]....
        /*048c*/ 	.word	0xffffffff


	//   ....[12]....
        /*0490*/ 	.word	0xffffffff


	//   ....[13]....
        /*0494*/ 	.word	0xffffffff


	//   ....[14]....
        /*0498*/ 	.word	0xffffffff


	//   ....[15]....
        /*049c*/ 	.word	0xffffffff


	//   ....[16]....
        /*04a0*/ 	.word	0xffffffff


	//   ....[17]....
        /*04a4*/ 	.word	0xffffffff


	//   ....[18]....
        /*04a8*/ 	.word	0xffffffff


	//   ....[19]....
        /*04ac*/ 	.word	0xffffffff


	//   ....[20]....
        /*04b0*/ 	.word	0xffffffff


	//   ....[21]....
        /*04b4*/ 	.word	0xffffffff


	//   ....[22]....
        /*04b8*/ 	.word	0xffffffff


	//   ....[23]....
        /*04bc*/ 	.word	0xffffffff


	//   ....[24]....
        /*04c0*/ 	.word	0xffffffff


	//   ....[25]....
        /*04c4*/ 	.word	0xffffffff


	//   ....[26]....
        /*04c8*/ 	.word	0xffffffff


	//   ....[27]....
        /*04cc*/ 	.word	0xffffffff


	//   ....[28]....
        /*04d0*/ 	.word	0xffffffff


	//   ....[29]....
        /*04d4*/ 	.word	0xffffffff


	//   ....[30]....
        /*04d8*/ 	.word	0xffffffff


	//   ....[31]....
        /*04dc*/ 	.word	0xffffffff


	//   ....[32]....
        /*04e0*/ 	.word	0xffffffff


	//   ....[33]....
        /*04e4*/ 	.word	0xffffffff


	//   ....[34]....
        /*04e8*/ 	.word	0xffffffff


	//   ....[35]....
        /*04ec*/ 	.word	0xffffffff


	//   ....[36]....
        /*04f0*/ 	.word	0xffffffff


	//   ....[37]....
        /*04f4*/ 	.word	0xffffffff


	//   ....[38]....
        /*04f8*/ 	.word	0xffffffff


	//   ....[39]....
        /*04fc*/ 	.word	0xffffffff


	//   ....[40]....
        /*0500*/ 	.word	0xffffffff


	//   ....[41]....
        /*0504*/ 	.word	0xffffffff


	//   ....[42]....
        /*0508*/ 	.word	0xffffffff


	//   ....[43]....
        /*050c*/ 	.word	0xffffffff


	//   ....[44]....
        /*0510*/ 	.word	0xffffffff


	//   ....[45]....
        /*0514*/ 	.word	0xffffffff


	//   ....[46]....
        /*0518*/ 	.word	0xffffffff


	//   ....[47]....
        /*051c*/ 	.word	0xffffffff


	//   ....[48]....
        /*0520*/ 	.word	0xffffffff


	//   ....[49]....
        /*0524*/ 	.word	0xffffffff


	//   ....[50]....
        /*0528*/ 	.word	0xffffffff


	//   ....[51]....
        /*052c*/ 	.word	0xffffffff


	//   ....[52]....
        /*0530*/ 	.word	0xffffffff


	//   ....[53]....
        /*0534*/ 	.word	0xffffffff


	//   ....[54]....
        /*0538*/ 	.word	0xffffffff


	//   ....[55]....
        /*053c*/ 	.word	0xffffffff


	//   ....[56]....
        /*0540*/ 	.word	0xffffffff


	//   ....[57]....
        /*0544*/ 	.word	0xffffffff


	//   ....[58]....
        /*0548*/ 	.word	0xffffffff


	//   ....[59]....
        /*054c*/ 	.word	0xffffffff


	//   ....[60]....
        /*0550*/ 	.word	0xffffffff


	//   ....[61]....
        /*0554*/ 	.word	0xffffffff


	//   ....[62]....
        /*0558*/ 	.word	0xffffffff


	//   ....[63]....
        /*055c*/ 	.word	0xffffffff


	//   ....[64]....
        /*0560*/ 	.word	0xffffffff


	//   ....[65]....
        /*0564*/ 	.word	0xffffffff


	//   ....[66]....
        /*0568*/ 	.word	0xffffffff


	//   ....[67]....
        /*056c*/ 	.word	0xffffffff


	//   ....[68]....
        /*0570*/ 	.word	0xffffffff


	//   ....[69]....
        /*0574*/ 	.word	0xffffffff


	//   ....[70]....
        /*0578*/ 	.word	0xffffffff


	//   ....[71]....
        /*057c*/ 	.word	0xffffffff


	//   ....[72]....
        /*0580*/ 	.word	0xffffffff


	//   ....[73]....
        /*0584*/ 	.word	0xffffffff


	//   ....[74]....
        /*0588*/ 	.word	0xffffffff


	//   ....[75]....
        /*058c*/ 	.word	0xffffffff


	//   ....[76]....
        /*0590*/ 	.word	0xffffffff


	//   ....[77]....
        /*0594*/ 	.word	0xffffffff


	//   ....[78]....
        /*0598*/ 	.word	0xffffffff


	//   ....[79]....
        /*059c*/ 	.word	0xffffffff


	//   ....[80]....
        /*05a0*/ 	.word	0xffffffff


	//   ....[81]....
        /*05a4*/ 	.word	0xffffffff


	//   ....[82]....
        /*05a8*/ 	.word	0xffffffff


	//   ....[83]....
        /*05ac*/ 	.word	0xffffffff


	//   ....[84]....
        /*05b0*/ 	.word	0xffffffff


	//   ....[85]....
        /*05b4*/ 	.word	0xffffffff


	//   ....[86]....
        /*05b8*/ 	.word	0xffffffff


	//   ....[87]....
        /*05bc*/ 	.word	0xffffffff


	//   ....[88]....
        /*05c0*/ 	.word	0xffffffff


	//   ....[89]....
        /*05c4*/ 	.word	0xffffffff


	//   ....[90]....
        /*05c8*/ 	.word	0xffffffff


	//   ....[91]....
        /*05cc*/ 	.word	0xffffffff


	//   ....[92]....
        /*05d0*/ 	.word	0xffffffff


	//   ....[93]....
        /*05d4*/ 	.word	0xffffffff


	//   ....[94]....
        /*05d8*/ 	.word	0xffffffff


	//   ....[95]....
        /*05dc*/ 	.word	0xffffffff


	//   ....[96]....
        /*05e0*/ 	.word	0xffffffff


	//   ....[97]....
        /*05e4*/ 	.word	0xffffffff


	//   ....[98]....
        /*05e8*/ 	.word	0xffffffff


	//   ....[99]....
        /*05ec*/ 	.word	0xffffffff


	//   ....[100]....
        /*05f0*/ 	.word	0xffffffff


	//   ....[101]....
        /*05f4*/ 	.word	0xffffffff


	//   ....[102]....
        /*05f8*/ 	.word	0xffffffff


	//   ....[103]....
        /*05fc*/ 	.word	0xffffffff


	//   ....[104]....
        /*0600*/ 	.word	0xffffffff


	//   ....[105]....
        /*0604*/ 	.word	0xffffffff


	//   ....[106]....
        /*0608*/ 	.word	0xffffffff


	//   ....[107]....
        /*060c*/ 	.word	0xffffffff


	//   ....[108]....
        /*0610*/ 	.word	0xffffffff


	//   ....[109]....
        /*0614*/ 	.word	0xffffffff


	//   ....[110]....
        /*0618*/ 	.word	0xffffffff


	//   ....[111]....
        /*061c*/ 	.word	0xffffffff


	//   ....[112]....
        /*0620*/ 	.word	0xffffffff


	//   ....[113]....
        /*0624*/ 	.word	0xffffffff


	//   ....[114]....
        /*0628*/ 	.word	0xffffffff


	//   ....[115]....
        /*062c*/ 	.word	0xffffffff


	//   ....[116]....
        /*0630*/ 	.word	0xffffffff


	//   ....[117]....
        /*0634*/ 	.word	0xffffffff


	//   ....[118]....
        /*0638*/ 	.word	0xffffffff


	//   ....[119]....
        /*063c*/ 	.word	0xffffffff


	//   ....[120]....
        /*0640*/ 	.word	0xffffffff


	//   ....[121]....
        /*0644*/ 	.word	0xffffffff


	//   ....[122]....
        /*0648*/ 	.word	0xffffffff


	//   ....[123]....
        /*064c*/ 	.word	0xffffffff


	//   ....[124]....
        /*0650*/ 	.word	0xffffffff


	//   ....[125]....
        /*0654*/ 	.word	0xffffffff


	//   ....[126]....
        /*0658*/ 	.word	0xffffffff


	//   ....[127]....
        /*065c*/ 	.word	0xffffffff


	//   ....[128]....
        /*0660*/ 	.word	0xffffffff


	//   ....[129]....
        /*0664*/ 	.word	0xffffffff


	//   ....[130]....
        /*0668*/ 	.word	0xffffffff


	//   ....[131]....
        /*066c*/ 	.word	0xffffffff


	//   ....[132]....
        /*0670*/ 	.word	0xffffffff


	//   ....[133]....
        /*0674*/ 	.word	0xffffffff


	//   ....[134]....
        /*0678*/ 	.word	0xffffffff


	//   ....[135]....
        /*067c*/ 	.word	0xffffffff


	//   ....[136]....
        /*0680*/ 	.word	0xffffffff


	//   ....[137]....
        /*0684*/ 	.word	0xffffffff


	//   ....[138]....
        /*0688*/ 	.word	0xffffffff


	//   ....[139]....
        /*068c*/ 	.word	0xffffffff


	//   ....[140]....
        /*0690*/ 	.word	0xffffffff


	//   ....[141]....
        /*0694*/ 	.word	0xffffffff


	//   ....[142]....
        /*0698*/ 	.word	0xffffffff


	//   ....[143]....
        /*069c*/ 	.word	0xffffffff


	//   ....[144]....
        /*06a0*/ 	.word	0xffffffff


	//   ....[145]....
        /*06a4*/ 	.word	0xffffffff


	//   ....[146]....
        /*06a8*/ 	.word	0xffffffff


	//   ....[147]....
        /*06ac*/ 	.word	0xffffffff


	//   ....[148]....
        /*06b0*/ 	.word	0xffffffff


	//   ....[149]....
        /*06b4*/ 	.word	0xffffffff


	//   ....[150]....
        /*06b8*/ 	.word	0xffffffff


	//   ....[151]....
        /*06bc*/ 	.word	0xffffffff


	//   ....[152]....
        /*06c0*/ 	.word	0xffffffff


	//   ....[153]....
        /*06c4*/ 	.word	0xffffffff


	//   ....[154]....
        /*06c8*/ 	.word	0xffffffff


	//   ....[155]....
        /*06cc*/ 	.word	0xffffffff


	//   ....[156]....
        /*06d0*/ 	.word	0xffffffff


	//   ....[157]....
        /*06d4*/ 	.word	0xffffffff


	//   ....[158]....
        /*06d8*/ 	.word	0xffffffff


	//   ....[159]....
        /*06dc*/ 	.word	0xffffffff


	//   ....[160]....
        /*06e0*/ 	.word	0xffffffff


	//   ....[161]....
        /*06e4*/ 	.word	0xffffffff


	//   ....[162]....
        /*06e8*/ 	.word	0xffffffff


	//   ....[163]....
        /*06ec*/ 	.word	0xffffffff


	//   ....[164]....
        /*06f0*/ 	.word	0xffffffff


	//   ....[165]....
        /*06f4*/ 	.word	0xffffffff


	//   ....[166]....
        /*06f8*/ 	.word	0xffffffff


	//   ....[167]....
        /*06fc*/ 	.word	0xffffffff


	//   ....[168]....
        /*0700*/ 	.word	0xffffffff


	//   ....[169]....
        /*0704*/ 	.word	0xffffffff


	//   ....[170]....
        /*0708*/ 	.word	0xffffffff


	//   ....[171]....
        /*070c*/ 	.word	0xffffffff


	//   ....[172]....
        /*0710*/ 	.word	0xffffffff


	//   ....[173]....
        /*0714*/ 	.word	0xffffffff


	//   ....[174]....
        /*0718*/ 	.word	0xffffffff


	//   ....[175]....
        /*071c*/ 	.word	0xffffffff


	//   ....[176]....
        /*0720*/ 	.word	0xffffffff


	//   ....[177]....
        /*0724*/ 	.word	0xffffffff


	//   ....[178]....
        /*0728*/ 	.word	0xffffffff


	//   ....[179]....
        /*072c*/ 	.word	0xffffffff


	//   ....[180]....
        /*0730*/ 	.word	0xffffffff


	//   ....[181]....
        /*0734*/ 	.word	0xffffffff


	//   ....[182]....
        /*0738*/ 	.word	0xffffffff


	//   ....[183]....
        /*073c*/ 	.word	0xffffffff


	//   ....[184]....
        /*0740*/ 	.word	0xffffffff


	//   ....[185]....
        /*0744*/ 	.word	0xffffffff


	//   ....[186]....
        /*0748*/ 	.word	0xffffffff


	//   ....[187]....
        /*074c*/ 	.word	0xffffffff


	//   ....[188]....
        /*0750*/ 	.word	0xffffffff


	//   ....[189]....
        /*0754*/ 	.word	0xffffffff


	//   ....[190]....
        /*0758*/ 	.word	0xffffffff


	//   ....[191]....
        /*075c*/ 	.word	0xffffffff


	//   ....[192]....
        /*0760*/ 	.word	0xffffffff


	//   ....[193]....
        /*0764*/ 	.word	0xffffffff


	//   ....[194]....
        /*0768*/ 	.word	0xffffffff


	//   ....[195]....
        /*076c*/ 	.word	0xffffffff


	//   ....[196]....
        /*0770*/ 	.word	0xffffffff


	//   ....[197]....
        /*0774*/ 	.word	0xffffffff


	//   ....[198]....
        /*0778*/ 	.word	0xffffffff


	//   ....[199]....
        /*077c*/ 	.word	0xffffffff


	//   ....[200]....
        /*0780*/ 	.word	0xffffffff


	//   ....[201]....
        /*0784*/ 	.word	0xffffffff


	//   ....[202]....
        /*0788*/ 	.word	0xffffffff


	//   ....[203]....
        /*078c*/ 	.word	0xffffffff


	//   ....[204]....
        /*0790*/ 	.word	0xffffffff


	//   ....[205]....
        /*0794*/ 	.word	0xffffffff


	//   ....[206]....
        /*0798*/ 	.word	0xffffffff


	//   ....[207]....
        /*079c*/ 	.word	0xffffffff


	//   ....[208]....
        /*07a0*/ 	.word	0xffffffff


	//   ....[209]....
        /*07a4*/ 	.word	0xffffffff


	//   ....[210]....
        /*07a8*/ 	.word	0xffffffff


	//   ....[211]....
        /*07ac*/ 	.word	0xffffffff


	//   ....[212]....
        /*07b0*/ 	.word	0xffffffff


	//   ....[213]....
        /*07b4*/ 	.word	0xffffffff


	//   ....[214]....
        /*07b8*/ 	.word	0xffffffff


	//   ....[215]....
        /*07bc*/ 	.word	0xffffffff


	//   ....[216]....
        /*07c0*/ 	.word	0xffffffff


	//   ....[217]....
        /*07c4*/ 	.word	0xffffffff


	//   ....[218]....
        /*07c8*/ 	.word	0xffffffff


	//   ....[219]....
        /*07cc*/ 	.word	0xffffffff


	//   ....[220]....
        /*07d0*/ 	.word	0xffffffff


	//   ....[221]....
        /*07d4*/ 	.word	0xffffffff


	//   ....[222]....
        /*07d8*/ 	.word	0xffffffff


	//   ....[223]....
        /*07dc*/ 	.word	0xffffffff


	//   ....[224]....
        /*07e0*/ 	.word	0xffffffff


	//   ....[225]....
        /*07e4*/ 	.word	0xffffffff


	//   ....[226]....
        /*07e8*/ 	.word	0xffffffff


	//   ....[227]....
        /*07ec*/ 	.word	0xffffffff


	//   ....[228]....
        /*07f0*/ 	.word	0xffffffff


	//   ....[229]....
        /*07f4*/ 	.word	0xffffffff


	//   ....[230]....
        /*07f8*/ 	.word	0xffffffff


	//   ....[231]....
        /*07fc*/ 	.word	0xffffffff


	//   ....[232]....
        /*0800*/ 	.word	0xffffffff


	//   ....[233]....
        /*0804*/ 	.word	0xffffffff


	//   ....[234]....
        /*0808*/ 	.word	0xffffffff


	//   ....[235]....
        /*080c*/ 	.word	0xffffffff


	//   ....[236]....
        /*0810*/ 	.word	0xffffffff


	//   ....[237]....
        /*0814*/ 	.word	0xffffffff


	//   ....[238]....
        /*0818*/ 	.word	0xffffffff


	//   ....[239]....
        /*081c*/ 	.word	0xffffffff


	//   ....[240]....
        /*0820*/ 	.word	0xffffffff


	//   ....[241]....
        /*0824*/ 	.word	0xffffffff


	//   ....[242]....
        /*0828*/ 	.word	0xffffffff


	//   ....[243]....
        /*082c*/ 	.word	0xffffffff


	//   ....[244]....
        /*0830*/ 	.word	0xffffffff


	//   ....[245]....
        /*0834*/ 	.word	0xffffffff


	//   ....[246]....
        /*0838*/ 	.word	0xffffffff


	//   ....[247]....
        /*083c*/ 	.word	0xffffffff


	//   ....[248]....
        /*0840*/ 	.word	0xffffffff


	//   ....[249]....
        /*0844*/ 	.word	0xffffffff


	//   ....[250]....
        /*0848*/ 	.word	0xffffffff


	//   ....[251]....
        /*084c*/ 	.word	0xffffffff


	//   ....[252]....
        /*0850*/ 	.word	0xffffffff


	//   ....[253]....
        /*0854*/ 	.word	0xffffffff


	//   ....[254]....
        /*0858*/ 	.word	0xffffffff


	//   ....[255]....
        /*085c*/ 	.word	0xffffffff


	//   ....[0]....
        /*0860*/ 	.word	0xffffffff


	//   ....[1]....
        /*0864*/ 	.word	0xffffffff


	//   ....[2]....
        /*0868*/ 	.word	0xffffffff


	//   ....[3]....
        /*086c*/ 	.word	0xffffffff


	//   ....[4]....
        /*0870*/ 	.word	0xffffffff


	//   ....[5]....
        /*0874*/ 	.word	0xffffffff


	//   ....[6]....
        /*0878*/ 	.word	0xffffffff


	//   ....[7]....
        /*087c*/ 	.word	0xffffffff


	//   ....[8]....
        /*0880*/ 	.word	0xffffffff


	//   ....[9]....
        /*0884*/ 	.word	0xffffffff


	//   ....[10]....
        /*0888*/ 	.word	0xffffffff


	//   ....[11]....
        /*088c*/ 	.word	0xffffffff


	//   ....[12]....
        /*0890*/ 	.word	0xffffffff


	//   ....[13]....
        /*0894*/ 	.word	0xffffffff


	//   ....[14]....
        /*0898*/ 	.word	0xffffffff


	//   ....[15]....
        /*089c*/ 	.word	0xffffffff


	//   ....[16]....
        /*08a0*/ 	.word	0xffffffff


	//   ....[17]....
        /*08a4*/ 	.word	0xffffffff


	//   ....[18]....
        /*08a8*/ 	.word	0xffffffff


	//   ....[19]....
        /*08ac*/ 	.word	0xffffffff


	//   ....[20]....
        /*08b0*/ 	.word	0xffffffff


	//----- nvinfo : EIATTR_COOP_GROUP_INSTR_OFFSETS
	.align		4
.L_396:
        /*08b4*/ 	.byte	0x04, 0x28
        /*08b6*/ 	.short	(.L_398 - .L_397)


	//   ....[0]....
.L_397:
        /*08b8*/ 	.word	0x00000090


	//   ....[1]....
        /*08bc*/ 	.word	0x00007530


	//   ....[2]....
        /*08c0*/ 	.word	0x00007550


	//   ....[3]....
        /*08c4*/ 	.word	0x000076e0


	//   ....[4]....
        /*08c8*/ 	.word	0x000076f0


	//   ....[5]....
        /*08cc*/ 	.word	0x00007870


	//   ....[6]....
        /*08d0*/ 	.word	0x00007890


	//   ....[7]....
        /*08d4*/ 	.word	0x00007a10


	//   ....[8]....
        /*08d8*/ 	.word	0x00007a20


	//   ....[9]....
        /*08dc*/ 	.word	0x00007ba0


	//   ....[10]....
        /*08e0*/ 	.word	0x00007bc0


	//   ....[11]....
        /*08e4*/ 	.word	0x00007d40


	//   ....[12]....
        /*08e8*/ 	.word	0x00007d50


	//   ....[13]....
        /*08ec*/ 	.word	0x00007ed0


	//   ....[14]....
        /*08f0*/ 	.word	0x00007ef0


	//   ....[15]....
        /*08f4*/ 	.word	0x00008070


	//   ....[16]....
        /*08f8*/ 	.word	0x00008080


	//   ....[17]....
        /*08fc*/ 	.word	0x00009ab0


	//   ....[18]....
        /*0900*/ 	.word	0x00009cd0


	//   ....[19]....
        /*0904*/ 	.word	0x00009e50


	//   ....[20]....
        /*0908*/ 	.word	0x0000a5b0


	//   ....[21]....
        /*090c*/ 	.word	0x0000ac00


	//   ....[22]....
        /*0910*/ 	.word	0x0000ad00


	//   ....[23]....
        /*0914*/ 	.word	0x0000ae20


	//   ....[24]....
        /*0918*/ 	.word	0x0000af80


	//   ....[25]....
        /*091c*/ 	.word	0x0000b010


	//   ....[26]....
        /*0920*/ 	.word	0x0000b110


	//   ....[27]....
        /*0924*/ 	.word	0x0000b330


	//   ....[28]....
        /*0928*/ 	.word	0x0000b500


	//   ....[29]....
        /*092c*/ 	.word	0x0000e040


	//   ....[30]....
        /*0930*/ 	.word	0x0000e2d0


	//   ....[31]....
        /*0934*/ 	.word	0x0000e490


	//   ....[32]....
        /*0938*/ 	.word	0x0000eb70


	//   ....[33]....
        /*093c*/ 	.word	0x0000f210


	//   ....[34]....
        /*0940*/ 	.word	0x0000f2f0


	//   ....[35]....
        /*0944*/ 	.word	0x0000f340


	//   ....[36]....
        /*0948*/ 	.word	0x0000f420


	//   ....[37]....
        /*094c*/ 	.word	0x0000f5a0


	//   ....[38]....
        /*0950*/ 	.word	0x0000f750


	//   ....[39]....
        /*0954*/ 	.word	0x0000f890


	//   ....[40]....
        /*0958*/ 	.word	0x0000f940


	//   ....[41]....
        /*095c*/ 	.word	0x00012790


	//   ....[42]....
        /*0960*/ 	.word	0x000127d0


	//   ....[43]....
        /*0964*/ 	.word	0x00012800


	//   ....[44]....
        /*0968*/ 	.word	0x00012820


	//   ....[45]....
        /*096c*/ 	.word	0x00012850


	//   ....[46]....
        /*0970*/ 	.word	0x000128a0


	//   ....[47]....
        /*0974*/ 	.word	0x00012c50


	//   ....[48]....
        /*0978*/ 	.word	0x00012df0


	//   ....[49]....
        /*097c*/ 	.word	0x000157b0


	//   ....[50]....
        /*0980*/ 	.word	0x00015a80


	//   ....[51]....
        /*0984*/ 	.word	0x00015fb0


	//   ....[52]....
        /*0988*/ 	.word	0x00016450


	//   ....[53]....
        /*098c*/ 	.word	0x00016a70


	//   ....[54]....
        /*0990*/ 	.word	0x00016bc0


	//   ....[55]....
        /*0994*/ 	.word	0x00016c10


	//   ....[56]....
        /*0998*/ 	.word	0x00016d60


	//   ....[57]....
        /*099c*/ 	.word	0x00016e30


	//   ....[58]....
        /*09a0*/ 	.word	0x00016fc0


	//   ....[59]....
        /*09a4*/ 	.word	0x00017210


	//   ....[60]....
        /*09a8*/ 	.word	0x000172a0


	//   ....[61]....
        /*09ac*/ 	.word	0x00018cc0


	//   ....[62]....
        /*09b0*/ 	.word	0x00018d30


	//   ....[63]....
        /*09b4*/ 	.word	0x00018d40


	//   ....[64]....
        /*09b8*/ 	.word	0x00018d50


	//   ....[65]....
        /*09bc*/ 	.word	0x00018d80


	//   ....[66]....
        /*09c0*/ 	.word	0x00018da0


	//   ....[67]....
        /*09c4*/ 	.word	0x00018db0


	//   ....[68]....
        /*09c8*/ 	.word	0x00018dc0


	//   ....[69]....
        /*09cc*/ 	.word	0x0001a920


	//   ....[70]....
        /*09d0*/ 	.word	0x0001a960


	//   ....[71]....
        /*09d4*/ 	.word	0x0001a990


	//   ....[72]....
        /*09d8*/ 	.word	0x0001a9b0


	//   ....[73]....
        /*09dc*/ 	.word	0x0001a9d0


	//   ....[74]....
        /*09e0*/ 	.word	0x0001a9f0


	//   ....[75]....
        /*09e4*/ 	.word	0x0001aa00


	//   ....[76]....
        /*09e8*/ 	.word	0x0001aa10


	//   ....[77]....
        /*09ec*/ 	.word	0x0001ac50


	//   ....[78]....
        /*09f0*/ 	.word	0x0001ac60


	//   ....[79]....
        /*09f4*/ 	.word	0x0001ad60


	//   ....[80]....
        /*09f8*/ 	.word	0x0001ad90


	//   ....[81]....
        /*09fc*/ 	.word	0x0001ae70


	//   ....[82]....
        /*0a00*/ 	.word	0x0001aea0


	//   ....[83]....
        /*0a04*/ 	.word	0x0001af80


	//   ....[84]....
        /*0a08*/ 	.word	0x0001afb0


	//   ....[85]....
        /*0a0c*/ 	.word	0x0001b090


	//   ....[86]....
        /*0a10*/ 	.word	0x0001b0c0


	//   ....[87]....
        /*0a14*/ 	.word	0x0001b1a0


	//   ....[88]....
        /*0a18*/ 	.word	0x0001b1d0


	//   ....[89]....
        /*0a1c*/ 	.word	0x0001b2b0


	//   ....[90]....
        /*0a20*/ 	.word	0x0001b2e0


	//   ....[91]....
        /*0a24*/ 	.word	0x0001b3c0


	//   ....[92]....
        /*0a28*/ 	.word	0x0001b3e0


	//   ....[93]....
        /*0a2c*/ 	.word	0x0001bb60


	//   ....[94]....
        /*0a30*/ 	.word	0x0001bb80


	//   ....[95]....
        /*0a34*/ 	.word	0x0001bc90


	//   ....[96]....
        /*0a38*/ 	.word	0x0001bca0


	//   ....[97]....
        /*0a3c*/ 	.word	0x0001bdb0


	//   ....[98]....
        /*0a40*/ 	.word	0x0001bdd0


	//   ....[99]....
        /*0a44*/ 	.word	0x0001bee0


	//   ....[100]....
        /*0a48*/ 	.word	0x0001bef0


	//   ....[101]....
        /*0a4c*/ 	.word	0x0001c000


	//   ....[102]....
        /*0a50*/ 	.word	0x0001c020


	//   ....[103]....
        /*0a54*/ 	.word	0x0001c130


	//   ....[104]....
        /*0a58*/ 	.word	0x0001c140


	//   ....[105]....
        /*0a5c*/ 	.word	0x0001c250


	//   ....[106]....
        /*0a60*/ 	.word	0x0001c270


	//   ....[107]....
        /*0a64*/ 	.word	0x0001c380


	//   ....[108]....
        /*0a68*/ 	.word	0x0001c390


	//   ....[109]....
        /*0a6c*/ 	.word	0x0001c4e0


	//   ....[110]....
        /*0a70*/ 	.word	0x0001c560


	//   ....[111]....
        /*0a74*/ 	.word	0x0001c5e0


	//   ....[112]....
        /*0a78*/ 	.word	0x0001c650


	//   ....[113]....
        /*0a7c*/ 	.word	0x0001c6d0


	//   ....[114]....
        /*0a80*/ 	.word	0x0001c750


	//   ....[115]....
        /*0a84*/ 	.word	0x0001c7d0


	//   ....[116]....
        /*0a88*/ 	.word	0x0001c840


	//   ....[117]....
        /*0a8c*/ 	.word	0x0001c8c0


	//   ....[118]....
        /*0a90*/ 	.word	0x0001c940


	//   ....[119]....
        /*0a94*/ 	.word	0x0001c9c0


	//   ....[120]....
        /*0a98*/ 	.word	0x0001ca30


	//   ....[121]....
        /*0a9c*/ 	.word	0x0001cab0


	//   ....[122]....
        /*0aa0*/ 	.word	0x0001cb30


	//   ....[123]....
        /*0aa4*/ 	.word	0x0001cbb0


	//   ....[124]....
        /*0aa8*/ 	.word	0x0001cc20


	//   ....[125]....
        /*0aac*/ 	.word	0x0001cc80


	//   ....[126]....
        /*0ab0*/ 	.word	0x0001cce0


	//   ....[127]....
        /*0ab4*/ 	.word	0x0001cd30


	//   ....[128]....
        /*0ab8*/ 	.word	0x0001cd90


	//   ....[129]....
        /*0abc*/ 	.word	0x0001cde0


	//   ....[130]....
        /*0ac0*/ 	.word	0x0001ce40


	//   ....[131]....
        /*0ac4*/ 	.word	0x0001ce90


	//   ....[132]....
        /*0ac8*/ 	.word	0x0001cef0


	//   ....[133]....
        /*0acc*/ 	.word	0x0001cf60


	//   ....[134]....
        /*0ad0*/ 	.word	0x0001cfe0


	//   ....[135]....
        /*0ad4*/ 	.word	0x0001d060


	//   ....[136]....
        /*0ad8*/ 	.word	0x0001d0d0


	//   ....[137]....
        /*0adc*/ 	.word	0x0001d150


	//   ....[138]....
        /*0ae0*/ 	.word	0x0001d1d0


	//   ....[139]....
        /*0ae4*/ 	.word	0x0001d250


	//   ....[140]....
        /*0ae8*/ 	.word	0x0001d2c0


	//   ....[141]....
        /*0aec*/ 	.word	0x0001d340


	//   ....[142]....
        /*0af0*/ 	.word	0x0001d3c0


	//   ....[143]....
        /*0af4*/ 	.word	0x0001d440


	//   ....[144]....
        /*0af8*/ 	.word	0x0001d4b0


	//   ....[145]....
        /*0afc*/ 	.word	0x0001d530


	//   ....[146]....
        /*0b00*/ 	.word	0x0001d5b0


	//   ....[147]....
        /*0b04*/ 	.word	0x0001d630


	//   ....[148]....
        /*0b08*/ 	.word	0x0001d6a0


	//   ....[149]....
        /*0b0c*/ 	.word	0x0001db70


	//   ....[150]....
        /*0b10*/ 	.word	0x0001db90


	//   ....[151]....
        /*0b14*/ 	.word	0x0001dbb0


	//   ....[152]....
        /*0b18*/ 	.word	0x0001dbc0


	//   ....[153]....
        /*0b1c*/ 	.word	0x0001de70


	//   ....[154]....
        /*0b20*/ 	.word	0x0001de80


	//   ....[155]....
        /*0b24*/ 	.word	0x0001de90


	//   ....[156]....
        /*0b28*/ 	.word	0x0001dea0


	//   ....[157]....
        /*0b2c*/ 	.word	0x0001e130


	//   ....[158]....
        /*0b30*/ 	.word	0x0001e150


	//   ....[159]....
        /*0b34*/ 	.word	0x0001e170


	//   ....[160]....
        /*0b38*/ 	.word	0x0001e180


	//   ....[161]....
        /*0b3c*/ 	.word	0x0001e430


	//   ....[162]....
        /*0b40*/ 	.word	0x0001e440


	//   ....[163]....
        /*0b44*/ 	.word	0x0001e450


	//   ....[164]....
        /*0b48*/ 	.word	0x0001e460


	//   ....[165]....
        /*0b4c*/ 	.word	0x0001e6f0


	//   ....[166]....
        /*0b50*/ 	.word	0x0001e710


	//   ....[167]....
        /*0b54*/ 	.word	0x0001e730


	//   ....[168]....
        /*0b58*/ 	.word	0x0001e740


	//   ....[169]....
        /*0b5c*/ 	.word	0x0001ea00


	//   ....[170]....
        /*0b60*/ 	.word	0x0001ea20


	//   ....[171]....
        /*0b64*/ 	.word	0x0001ea40


	//   ....[172]....
        /*0b68*/ 	.word	0x0001ea50


	//   ....[173]....
        /*0b6c*/ 	.word	0x0001ecf0


	//   ....[174]....
        /*0b70*/ 	.word	0x0001ed50


	//   ....[175]....
        /*0b74*/ 	.word	0x0001ed60


	//   ....[176]....
        /*0b78*/ 	.word	0x0001ed70


	//   ....[177]....
        /*0b7c*/ 	.word	0x0001f030


	//   ....[178]....
        /*0b80*/ 	.word	0x0001f090


	//   ....[179]....
        /*0b84*/ 	.word	0x0001f0a0


	//   ....[180]....
        /*0b88*/ 	.word	0x0001f0b0


	//   ....[181]....
        /*0b8c*/ 	.word	0x00022ab0


	//   ....[182]....
        /*0b90*/ 	.word	0x00022ad0


	//   ....[183]....
        /*0b94*/ 	.word	0x00022af0


	//   ....[184]....
        /*0b98*/ 	.word	0x00022b00


	//   ....[185]....
        /*0b9c*/ 	.word	0x00022d10


	//   ....[186]....
        /*0ba0*/ 	.word	0x00022d20


	//   ....[187]....
        /*0ba4*/ 	.word	0x00022d30


	//   ....[188]....
        /*0ba8*/ 	.word	0x00022d40


	//   ....[189]....
        /*0bac*/ 	.word	0x00022f70


	//   ....[190]....
        /*0bb0*/ 	.word	0x00022f90


	//   ....[191]....
        /*0bb4*/ 	.word	0x00022fb0


	//   ....[192]....
        /*0bb8*/ 	.word	0x00022fc0


	//   ....[193]....
        /*0bbc*/ 	.word	0x000231a0


	//   ....[194]....
        /*0bc0*/ 	.word	0x000231b0


	//   ....[195]....
        /*0bc4*/ 	.word	0x000231c0


	//   ....[196]....
        /*0bc8*/ 	.word	0x000231d0


	//   ....[197]....
        /*0bcc*/ 	.word	0x00023400


	//   ....[198]....
        /*0bd0*/ 	.word	0x00023420


	//   ....[199]....
        /*0bd4*/ 	.word	0x00023440


	//   ....[200]....
        /*0bd8*/ 	.word	0x00023450


	//   ....[201]....
        /*0bdc*/ 	.word	0x00023630


	//   ....[202]....
        /*0be0*/ 	.word	0x00023640


	//   ....[203]....
        /*0be4*/ 	.word	0x00023650


	//   ....[204]....
        /*0be8*/ 	.word	0x00023660


	//   ....[205]....
        /*0bec*/ 	.word	0x00023890


	//   ....[206]....
        /*0bf0*/ 	.word	0x000238b0


	//   ....[207]....
        /*0bf4*/ 	.word	0x000238d0


	//   ....[208]....
        /*0bf8*/ 	.word	0x000238e0


	//   ....[209]....
        /*0bfc*/ 	.word	0x00023b20


	//   ....[210]....
        /*0c00*/ 	.word	0x00023b30


	//   ....[211]....
        /*0c04*/ 	.word	0x00023b40


	//   ....[212]....
        /*0c08*/ 	.word	0x00023b50


	//   ....[213]....
        /*0c0c*/ 	.word	0x00027900


	//   ....[214]....
        /*0c10*/ 	.word	0x00027980


	//   ....[215]....
        /*0c14*/ 	.word	0x00027a00


	//   ....[216]....
        /*0c18*/ 	.word	0x00027a70


	//   ....[217]....
        /*0c1c*/ 	.word	0x00027af0


	//   ....[218]....
        /*0c20*/ 	.word	0x00027b60


	//   ....[219]....
        /*0c24*/ 	.word	0x00027be0


	//   ....[220]....
        /*0c28*/ 	.word	0x00027c50


	//   ....[221]....
        /*0c2c*/ 	.word	0x00027cd0


	//   ....[222]....
        /*0c30*/ 	.word	0x00027d50


	//   ....[223]....
        /*0c34*/ 	.word	0x00027dd0


	//   ....[224]....
        /*0c38*/ 	.word	0x00027e40


	//   ....[225]....
        /*0c3c*/ 	.word	0x00027ec0


	//   ....[226]....
        /*0c40*/ 	.word	0x00027f30


	//   ....[227]....
        /*0c44*/ 	.word	0x00027fb0


	//   ....[228]....
        /*0c48*/ 	.word	0x00028020


	//   ....[229]....
        /*0c4c*/ 	.word	0x000280a0


	//   ....[230]....
        /*0c50*/ 	.word	0x00028120


	//   ....[231]....
        /*0c54*/ 	.word	0x000281a0


	//   ....[232]....
        /*0c58*/ 	.word	0x00028210


	//   ....[233]....
        /*0c5c*/ 	.word	0x00028290


	//   ....[234]....
        /*0c60*/ 	.word	0x00028310


	//   ....[235]....
        /*0c64*/ 	.word	0x00028390


	//   ....[236]....
        /*0c68*/ 	.word	0x00028400


	//   ....[237]....
        /*0c6c*/ 	.word	0x00028480


	//   ....[238]....
        /*0c70*/ 	.word	0x00028500


	//   ....[239]....
        /*0c74*/ 	.word	0x00028570


	//   ....[240]....
        /*0c78*/ 	.word	0x000285e0


	//   ....[241]....
        /*0c7c*/ 	.word	0x00028660


	//   ....[242]....
        /*0c80*/ 	.word	0x000286e0


	//   ....[243]....
        /*0c84*/ 	.word	0x00028750


	//   ....[244]....
        /*0c88*/ 	.word	0x000287c0


	//   ....[245]....
        /*0c8c*/ 	.word	0x00028840


	//   ....[246]....
        /*0c90*/ 	.word	0x000288c0


	//   ....[247]....
        /*0c94*/ 	.word	0x00028940


	//   ....[248]....
        /*0c98*/ 	.word	0x000289b0


	//   ....[249]....
        /*0c9c*/ 	.word	0x00028a30


	//   ....[250]....
        /*0ca0*/ 	.word	0x00028aa0


	//   ....[251]....
        /*0ca4*/ 	.word	0x00028b20


	//   ....[252]....
        /*0ca8*/ 	.word	0x00028b90


	//   ....[253]....
        /*0cac*/ 	.word	0x00028c10


	//   ....[254]....
        /*0cb0*/ 	.word	0x00028c90


	//   ....[255]....
        /*0cb4*/ 	.word	0x00028d10


	//   ....[0]....
        /*0cb8*/ 	.word	0x00028d80


	//   ....[1]....
        /*0cbc*/ 	.word	0x00028e00


	//   ....[2]....
        /*0cc0*/ 	.word	0x00028e70


	//   ....[3]....
        /*0cc4*/ 	.word	0x00028ef0


	//   ....[4]....
        /*0cc8*/ 	.word	0x00028f60


	//   ....[5]....
        /*0ccc*/ 	.word	0x00028fe0


	//   ....[6]....
        /*0cd0*/ 	.word	0x00029060


	//   ....[7]....
        /*0cd4*/ 	.word	0x000290e0


	//   ....[8]....
        /*0cd8*/ 	.word	0x00029150


	//   ....[9]....
        /*0cdc*/ 	.word	0x000291d0


	//   ....[10]....
        /*0ce0*/ 	.word	0x00029240


	//   ....[11]....
        /*0ce4*/ 	.word	0x000292c0


	//   ....[12]....
        /*0ce8*/ 	.word	0x00029330


	//   ....[13]....
        /*0cec*/ 	.word	0x000293b0


	//   ....[14]....
        /*0cf0*/ 	.word	0x00029430


	//   ....[15]....
        /*0cf4*/ 	.word	0x000294b0


	//   ....[16]....
        /*0cf8*/ 	.word	0x00029520


	//   ....[17]....
        /*0cfc*/ 	.word	0x000295a0


	//   ....[18]....
        /*0d00*/ 	.word	0x00029610


	//   ....[19]....
        /*0d04*/ 	.word	0x00029680


	//   ....[20]....
        /*0d08*/ 	.word	0x000296f0


	//----- nvinfo : EIATTR_EXIT_INSTR_OFFSETS
	.align		4
.L_398:
        /*0d0c*/ 	.byte	0x04, 0x1c
        /*0d0e*/ 	.short	(.L_400 - .L_399)


	//   ....[0]....
.L_399:
        /*0d10*/ 	.word	0x00000350


	//   ....[1]....
        /*0d14*/ 	.word	0x0001b3f0


	//   ....[2]....
        /*0d18*/ 	.word	0x0001b450


	//   ....[3]....
        /*0d1c*/ 	.word	0x0001b4b0


	//   ....[4]....
        /*0d20*/ 	.word	0x0001c3d0


	//   ....[5]....
        /*0d24*/ 	.word	0x0001c420


	//   ....[6]....
        /*0d28*/ 	.word	0x0001c480


	//----- nvinfo : EIATTR_CTAIDZ_USED
	.align		4
.L_400:
        /*0d2c*/ 	.byte	0x01, 0x04
	.zero		2


	//----- nvinfo : EIATTR_MAX_THREADS
	.align		4
        /*0d30*/ 	.byte	0x04, 0x05
        /*0d32*/ 	.short	(.L_402 - .L_401)
.L_401:
        /*0d34*/ 	.word	0x00000080
        /*0d38*/ 	.word	0x00000001
        /*0d3c*/ 	.word	0x00000001


	//----- nvinfo : EIATTR_CRS_STACK_SIZE
	.align		4
.L_402:
        /*0d40*/ 	.byte	0x04, 0x1e
        /*0d42*/ 	.short	(.L_404 - .L_403)
.L_403:
        /*0d44*/ 	.word	0x00000000
.L_404:


//--------------------- .nv.info._ZN7cutlass13device_kernelIN5flash19enable_sm80_to_sm89INS1_16FlashAttnFwdSm80INS1_25CollectiveMainloopFwdSm80ILi4ELi1ELb0EN4cute5tupleIJNS5_1CILi128EEENS7_ILi64EEES8_EEELi128ENS_10bfloat16_tEfNS_4arch4Sm80ELb1ELb0ELb0ELb0ELb0ELb0ELb1ELb0EEENS1_21CollectiveEpilogueFwdINS6_IJS8_S8_S9_EEENS6_IJNS7_ILi1EEESH_SH_EEESB_SD_Li128ELb0ELb1ELb0ELb0EEENS1_30DynamicPersistentTileSchedulerILi128ELi128ELb0ELb1ELb0EEEEEEEEEvNT_6ParamsE --------------------------
	.section	.nv.info._ZN7cutlass13device_kernelIN5flash19enable_sm80_to_sm89INS1_16FlashAttnFwdSm80INS1_25CollectiveMainloopFwdSm80ILi4ELi1ELb0EN4cute5tupleIJNS5_1CILi128EEENS7_ILi64EEES8_EEELi128ENS_10bfloat16_tEfNS_4arch4Sm80ELb1ELb0ELb0ELb0ELb0ELb0ELb1ELb0EEENS1_21CollectiveEpilogueFwdINS6_IJS8_S8_S9_EEENS6_IJNS7_ILi1EEESH_SH_EEESB_SD_Li128ELb0ELb1ELb0ELb0EEENS1_30DynamicPersistentTileSchedulerILi128ELi128ELb0ELb1ELb0EEEEEEEEEvNT_6ParamsE,"",@"SHT_CUDA_INFO"
	.sectionflags	@""
	.align	4


	//----- nvinfo : EIATTR_CUDA_API_VERSION
	.align		4
        /*0000*/ 	.byte	0x04, 0x37
        /*0002*/ 	.short	(.L_406 - .L_405)
.L_405:
        /*0004*/ 	.word	0x00000082


	//----- nvinfo : EIATTR_SW2861232_WAR
	.align		4
.L_406:
        /*0008*/ 	.byte	0x01, 0x35
	.zero		2


	//----- nvinfo : EIATTR_PARAM_CBANK
	.align		4
        /*000c*/ 	.byte	0x04, 0x0a
        /*000e*/ 	.short	(.L_408 - .L_407)
	.align		4
.L_407:
        /*0010*/ 	.word	index@(.nv.constant0._ZN7cutlass13device_kernelIN5flash19enable_sm80_to_sm89INS1_16FlashAttnFwdSm80INS1_25CollectiveMainloopFwdSm80ILi4ELi1ELb0EN4cute5tupleIJNS5_1CILi128EEENS7_ILi64EEES8_EEELi128ENS_10bfloat16_tEfNS_4arch4Sm80ELb1ELb0ELb0ELb0ELb0ELb0ELb1ELb0EEENS1_21CollectiveEpilogueFwdINS6_IJS8_S8_S9_EEENS6_IJNS7_ILi1EEESH_SH_EEESB_SD_Li128ELb0ELb1ELb0ELb0EEENS1_30DynamicPersistentTileSchedulerILi128ELi128ELb0ELb1ELb0EEEEEEEEEvNT_6ParamsE)
        /*0014*/ 	.short	0x0160
        /*0016*/ 	.short	0x0428


	//----- nvinfo : EIATTR_CBANK_PARAM_SIZE
	.align		4
.L_408:
        /*0018*/ 	.byte	0x03, 0x19
        /*001a*/ 	.short	0x0428


	//----- nvinfo : EIATTR_KPARAM_INFO
	.align		4
        /*001c*/ 	.byte	0x04, 0x17
        /*001e*/ 	.short	(.L_410 - .L_409)
.L_409:
        /*0020*/ 	.word	0x00000000
        /*0024*/ 	.short	0x0000
        /*0026*/ 	.short	0x0000
        /*0028*/ 	.byte	0x00, 0xf0, 0xa1, 0x10


	//----- nvinfo : EIATTR_MAXREG_COUNT
	.align		4
.L_410:
        /*002c*/ 	.byte	0x03, 0x1b
        /*002e*/ 	.short	0x00ff


	//----- nvinfo : EIATTR_NUM_BARRIERS
	.align		4
        /*0030*/ 	.byte	0x02, 0x4c
        /*0032*/ 	.byte	0x06
	.zero		1


	//----- nvinfo : EIATTR_ANNOTATIONS
	.align		4
        /*0034*/ 	.byte	0x04, 0x55
        /*0036*/ 	.short	(.L_412 - .L_411)


	//   ....[0]....
.L_411:
        /* <DEDUP_REMOVED lines=101> */


	//----- nvinfo : EIATTR_MERCURY_ISA_VERSION
	.align		4
.L_412:
        /*0678*/ 	.byte	0x03, 0x5f
        /*067a*/ 	.short	0x0000


	//----- nvinfo : EIATTR_INT_WARP_WIDE_INSTR_OFFSETS
	.align		4
        /*067c*/ 	.byte	0x04, 0x31
        /*067e*/ 	.short	(.L_414 - .L_413)


	//   ....[0]....
.L_413:
        /*0680*/ 	.word	0x0000f9f0


	//   ....[1]....
        /*0684*/ 	.word	0x0000fa70


	//----- nvinfo : EIATTR_COOP_GROUP_MASK_REGIDS
	.align		4
.L_414:
        /*0688*/ 	.byte	0x04, 0x29
        /*068a*/ 	.short	(.L_416 - .L_415)


	//   ....[0]....
.L_415:
        /*068c*/ 	.word	0xffffffff


	//   ....[1]....
        /*0690*/ 	.word	0xffffffff


	//   ....[2]....
        /*0694*/ 	.word	0xffffffff


	//   ....[3]....
        /*0698*/ 	.word	0xffffffff


	//   ....[4]....
        /*069c*/ 	.word	0xffffffff


	//   ....[5]....
        /*06a0*/ 	.word	0xffffffff


	//   ....[6]....
        /*06a4*/ 	.word	0xffffffff


	//   ....[7]....
        /*06a8*/ 	.word	0xffffffff


	//   ....[8]....
        /*06ac*/ 	.word	0xffffffff


	//   ....[9]....
        /*06b0*/ 	.word	0xffffffff


	//   ....[10]....
        /*06b4*/ 	.word	0xffffffff


	//   ....[11]....
        /*06b8*/ 	.word	0xffffffff


	//   ....[12]....
        /*06bc*/ 	.word	0xffffffff


	//   ....[13]....
        /*06c0*/ 	.word	0xffffffff


	//   ....[14]....
        /*06c4*/ 	.word	0xffffffff


	//   ....[15]....
        /*06c8*/ 	.word	0xffffffff


	//   ....[16]....
        /*06cc*/ 	.word	0xffffffff


	//   ....[17]....
        /*06d0*/ 	.word	0xffffffff


	//   ....[18]....
        /*06d4*/ 	.word	0xffffffff


	//   ....[19]....
        /*06d8*/ 	.word	0xffffffff


	//   ....[20]....
        /*06dc*/ 	.word	0xffffffff


	//   ....[21]....
        /*06e0*/ 	.word	0xffffffff


	//   ....[22]....
        /*06e4*/ 	.word	0xffffffff


	//   ....[23]....
        /*06e8*/ 	.word	0xffffffff


	//   ....[24]....
        /*06ec*/ 	.word	0xffffffff


	//   ....[25]....
        /*06f0*/ 	.word	0xffffffff


	//   ....[26]....
        /*06f4*/ 	.word	0xffffffff


	//   ....[27]....
        /*06f8*/ 	.word	0xffffffff


	//   ....[28]....
        /*06fc*/ 	.word	0xffffffff


	//   ....[29]....
        /*0700*/ 	.word	0xffffffff


	//   ....[30]....
        /*0704*/ 	.word	0xffffffff


	//   ....[31]....
        /*0708*/ 	.word	0xffffffff


	//   ....[32]....
        /*070c*/ 	.word	0xffffffff


	//   ....[33]....
        /*0710*/ 	.word	0xffffffff


	//   ....[34]....
        /*0714*/ 	.word	0xffffffff


	//   ....[35]....
        /*0718*/ 	.word	0xffffffff


	//   ....[36]....
        /*071c*/ 	.word	0xffffffff


	//   ....[37]....
        /*0720*/ 	.word	0xffffffff


	//   ....[38]....
        /*0724*/ 	.word	0xffffffff


	//   ....[39]....
        /*0728*/ 	.word	0xffffffff


	//   ....[40]....
        /*072c*/ 	.word	0xffffffff


	//   ....[41]....
        /*0730*/ 	.word	0xffffffff


	//   ....[42]....
        /*0734*/ 	.word	0xffffffff


	//   ....[43]....
        /*0738*/ 	.word	0xffffffff


	//   ....[44]....
        /*073c*/ 	.word	0xffffffff


	//   ....[45]....
        /*0740*/ 	.word	0xffffffff


	//   ....[46]....
        /*0744*/ 	.word	0xffffffff


	//   ....[47]....
        /*0748*/ 	.word	0xffffffff


	//   ....[48]....
        /*074c*/ 	.word	0xffffffff


	//   ....[49]....
        /*0750*/ 	.word	0xffffffff


	//   ....[50]....
        /*0754*/ 	.word	0xffffffff


	//   ....[51]....
        /*0758*/ 	.word	0xffffffff


	//   ....[52]....
        /*075c*/ 	.word	0xffffffff


	//   ....[53]....
        /*0760*/ 	.word	0xffffffff


	//   ....[54]....
        /*0764*/ 	.word	0xffffffff


	//   ....[55]....
        /*0768*/ 	.word	0xffffffff


	//   ....[56]....
        /*076c*/ 	.word	0xffffffff


	//   ....[57]....
        /*0770*/ 	.word	0xffffffff


	//   ....[58]....
        /*0774*/ 	.word	0xffffffff


	//   ....[59]....
        /*0778*/ 	.word	0xffffffff


	//   ....[60]....
        /*077c*/ 	.word	0xffffffff


	//   ....[61]....
        /*0780*/ 	.word	0xffffffff


	//   ....[62]....
        /*0784*/ 	.word	0xffffffff


	//   ....[63]....
        /*0788*/ 	.word	0xffffffff


	//   ....[64]....
        /*078c*/ 	.word	0xffffffff


	//   ....[65]....
        /*0790*/ 	.word	0xffffffff


	//   ....[66]....
        /*0794*/ 	.word	0xffffffff


	//   ....[67]....
        /*0798*/ 	.word	0xffffffff


	//   ....[68]....
        /*079c*/ 	.word	0xffffffff


	//   ....[69]....
        /*07a0*/ 	.word	0xffffffff


	//   ....[70]....
        /*07a4*/ 	.word	0xffffffff


	//   ....[71]....
        /*07a8*/ 	.word	0xffffffff


	//   ....[72]....
        /*07ac*/ 	.word	0xffffffff


	//   ....[73]....
        /*07b0*/ 	.word	0xffffffff


	//   ....[74]....
        /*07b4*/ 	.word	0xffffffff


	//   ....[75]....
        /*07b8*/ 	.word	0xffffffff


	//   ....[76]....
        /*07bc*/ 	.word	0xffffffff


	//   ....[77]....
        /*07c0*/ 	.word	0xffffffff


	//   ....[78]....
        /*07c4*/ 	.word	0xffffffff


	//   ....[79]....
        /*07c8*/ 	.word	0xffffffff


	//   ....[80]....
        /*07cc*/ 	.word	0xffffffff


	//   ....[81]....
        /*07d0*/ 	.word	0xffffffff


	//   ....[82]....
        /*07d4*/ 	.word	0xffffffff


	//   ....[83]....
        /*07d8*/ 	.word	0xffffffff


	//   ....[84]....
        /*07dc*/ 	.word	0xffffffff


	//   ....[85]....
        /*07e0*/ 	.word	0xffffffff


	//   ....[86]....
        /*07e4*/ 	.word	0xffffffff


	//   ....[87]....
        /*07e8*/ 	.word	0xffffffff


	//   ....[88]....
        /*07ec*/ 	.word	0xffffffff


	//   ....[89]....
        /*07f0*/ 	.word	0xffffffff


	//   ....[90]....
        /*07f4*/ 	.word	0xffffffff


	//   ....[91]....
        /*07f8*/ 	.word	0xffffffff


	//   ....[92]....
        /*07fc*/ 	.word	0xffffffff


	//   ....[93]....
        /*0800*/ 	.word	0xffffffff


	//   ....[94]....
        /*0804*/ 	.word	0xffffffff


	//   ....[95]....
        /*0808*/ 	.word	0xffffffff


	//   ....[96]....
        /*080c*/ 	.word	0xffffffff


	//   ....[97]....
        /*0810*/ 	.word	0xffffffff


	//   ....[98]....
        /*0814*/ 	.word	0xffffffff


	//   ....[99]....
        /*0818*/ 	.word	0xffffffff


	//   ....[100]....
        /*081c*/ 	.word	0xffffffff


	//   ....[101]....
        /*0820*/ 	.word	0xffffffff


	//   ....[102]....
        /*0824*/ 	.word	0xffffffff


	//   ....[103]....
        /*0828*/ 	.word	0xffffffff


	//   ....[104]....
        /*082c*/ 	.word	0xffffffff


	//   ....[105]....
        /*0830*/ 	.word	0xffffffff


	//   ....[106]....
        /*0834*/ 	.word	0xffffffff


	//   ....[107]....
        /*0838*/ 	.word	0xffffffff


	//   ....[108]....
        /*083c*/ 	.word	0xffffffff


	//   ....[109]....
        /*0840*/ 	.word	0xffffffff


	//   ....[110]....
        /*0844*/ 	.word	0xffffffff


	//   ....[111]....
        /*0848*/ 	.word	0xffffffff


	//   ....[112]....
        /*084c*/ 	.word	0xffffffff


	//   ....[113]....
        /*0850*/ 	.word	0xffffffff


	//   ....[114]....
        /*0854*/ 	.word	0xffffffff


	//   ....[115]....
        /*0858*/ 	.word	0xffffffff


	//   ....[116]....
        /*085c*/ 	.word	0xffffffff


	//   ....[117]....
        /*0860*/ 	.word	0xffffffff


	//   ....[118]....
        /*0864*/ 	.word	0xffffffff


	//   ....[119]....
        /*0868*/ 	.word	0xffffffff


	//   ....[120]....
        /*086c*/ 	.word	0xffffffff


	//   ....[121]....
        /*0870*/ 	.word	0xffffffff


	//   ....[122]....
        /*0874*/ 	.word	0xffffffff


	//   ....[123]....
        /*0878*/ 	.word	0xffffffff


	//   ....[124]....
        /*087c*/ 	.word	0xffffffff


	//   ....[125]....
        /*0880*/ 	.word	0xffffffff


	//   ....[126]....
        /*0884*/ 	.word	0xffffffff


	//   ....[127]....
        /*0888*/ 	.word	0xffffffff


	//   ....[128]....
        /*088c*/ 	.word	0xffffffff


	//   ....[129]....
        /*0890*/ 	.word	0xffffffff


	//   ....[130]....
        /*0894*/ 	.word	0xffffffff


	//   ....[131]....
        /*0898*/ 	.word	0xffffffff


	//   ....[132]....
        /*089c*/ 	.word	0xffffffff


	//   ....[133]....
        /*08a0*/ 	.word	0xffffffff


	//   ....[134]....
        /*08a4*/ 	.word	0xffffffff


	//   ....[135]....
        /*08a8*/ 	.word	0xffffffff


	//   ....[136]....
        /*08ac*/ 	.word	0xffffffff


	//   ....[137]....
        /*08b0*/ 	.word	0xffffffff


	//   ....[138]....
        /*08b4*/ 	.word	0xffffffff


	//   ....[139]....
        /*08b8*/ 	.word	0xffffffff


	//----- nvinfo : EIATTR_COOP_GROUP_INSTR_OFFSETS
	.align		4
.L_416:
        /*08bc*/ 	.byte	0x04, 0x28
        /*08be*/ 	.short	(.L_418 - .L_417)


	//   ....[0]....
.L_417:
        /*08c0*/ 	.word	0x00000050


	//   ....[1]....
        /*08c4*/ 	.word	0x00001840


	//   ....[2]....
        /*08c8*/ 	.word	0x00001860


	//   ....[3]....
        /*08cc*/ 	.word	0x000019a0


	//   ....[4]....
        /*08d0*/ 	.word	0x000019b0


	//   ....[5]....
        /*08d4*/ 	.word	0x00001ae0


	//   ....[6]....
        /*08d8*/ 	.word	0x00001b00


	//   ....[7]....
        /*08dc*/ 	.word	0x00001c30


	//   ....[8]....
        /*08e0*/ 	.word	0x00001c40


	//   ....[9]....
        /*08e4*/ 	.word	0x00001d70


	//   ....[10]....
        /*08e8*/ 	.word	0x00001d90


	//   ....[11]....
        /*08ec*/ 	.word	0x00001ec0


	//   ....[12]....
        /*08f0*/ 	.word	0x00001ed0


	//   ....[13]....
        /*08f4*/ 	.word	0x00002000


	//   ....[14]....
        /*08f8*/ 	.word	0x00002020


	//   ....[15]....
        /*08fc*/ 	.word	0x00002150


	//   ....[16]....
        /*0900*/ 	.word	0x00002160


	//   ....[17]....
        /*0904*/ 	.word	0x00003720


	//   ....[18]....
        /*0908*/ 	.word	0x00003730


	//   ....[19]....
        /*090c*/ 	.word	0x00003740


	//   ....[20]....
        /*0910*/ 	.word	0x00003750


	//   ....[21]....
        /*0914*/ 	.word	0x00003bf0


	//   ....[22]....
        /*0918*/ 	.word	0x00003d70


	//   ....[23]....
        /*091c*/ 	.word	0x00003f70


	//   ....[24]....
        /*0920*/ 	.word	0x00004340


	//   ....[25]....
        /*0924*/ 	.word	0x000043e0


	//   ....[26]....
        /*0928*/ 	.word	0x00004650


	//   ....[27]....
        /*092c*/ 	.word	0x00004670


	//   ....[28]....
        /*0930*/ 	.word	0x00004720


	//   ....[29]....
        /*0934*/ 	.word	0x00006e20


	//   ....[30]....
        /*0938*/ 	.word	0x00006e30


	//   ....[31]....
        /*093c*/ 	.word	0x00006e40


	//   ....[32]....
        /*0940*/ 	.word	0x00006e60


	//   ....[33]....
        /*0944*/ 	.word	0x00008200


	//   ....[34]....
        /*0948*/ 	.word	0x00008260


	//   ....[35]....
        /*094c*/ 	.word	0x00008290


	//   ....[36]....
        /*0950*/ 	.word	0x000082b0


	//   ....[37]....
        /*0954*/ 	.word	0x000082f0


	//   ....[38]....
        /*0958*/ 	.word	0x00008340


	//   ....[39]....
        /*095c*/ 	.word	0x00008380


	//   ....[40]....
        /*0960*/ 	.word	0x000083a0


	//   ....[41]....
        /*0964*/ 	.word	0x0000c470


	//   ....[42]....
        /*0968*/ 	.word	0x0000c4c0


	//   ....[43]....
        /*096c*/ 	.word	0x0000c540


	//   ....[44]....
        /*0970*/ 	.word	0x0000c5a0


	//   ....[45]....
        /*0974*/ 	.word	0x0000c5d0


	//   ....[46]....
        /*0978*/ 	.word	0x0000c690


	//   ....[47]....
        /*097c*/ 	.word	0x0000cb80


	//   ....[48]....
        /*0980*/ 	.word	0x0000ccb0


	//   ....[49]....
        /*0984*/ 	.word	0x0000edf0


	//   ....[50]....
        /*0988*/ 	.word	0x0000ee60


	//   ....[51]....
        /*098c*/ 	.word	0x0000ee70


	//   ....[52]....
        /*0990*/ 	.word	0x0000ee80


	//   ....[53]....
        /*0994*/ 	.word	0x0000eeb0


	//   ....[54]....
        /*0998*/ 	.word	0x0000eed0


	//   ....[55]....
        /*099c*/ 	.word	0x0000eee0


	//   ....[56]....
        /*09a0*/ 	.word	0x0000eef0


	//   ....[57]....
        /*09a4*/ 	.word	0x00010440


	//   ....[58]....
        /*09a8*/ 	.word	0x00010860


	//   ....[59]....
        /*09ac*/ 	.word	0x00010880


	//   ....[60]....
        /*09b0*/ 	.word	0x000108a0


	//   ....[61]....
        /*09b4*/ 	.word	0x000108b0


	//   ....[62]....
        /*09b8*/ 	.word	0x000108c0


	//   ....[63]....
        /*09bc*/ 	.word	0x000108d0


	//   ....[64]....
        /*09c0*/ 	.word	0x000108e0


	//   ....[65]....
        /*09c4*/ 	.word	0x000108f0


	//   ....[66]....
        /*09c8*/ 	.word	0x00010b80


	//   ....[67]....
        /*09cc*/ 	.word	0x00010b90


	//   ....[68]....
        /*09d0*/ 	.word	0x00010c70


	//   ....[69]....
        /*09d4*/ 	.word	0x00010ca0


	//   ....[70]....
        /*09d8*/ 	.word	0x00010d60


	//   ....[71]....
        /*09dc*/ 	.word	0x00010d90


	//   ....[72]....
        /*09e0*/ 	.word	0x00010e50


	//   ....[73]....
        /*09e4*/ 	.word	0x00010e80


	//   ....[74]....
        /*09e8*/ 	.word	0x00010f40


	//   ....[75]....
        /*09ec*/ 	.word	0x00010f70


	//   ....[76]....
        /*09f0*/ 	.word	0x00011030


	//   ....[77]....
        /*09f4*/ 	.word	0x00011060


	//   ....[78]....
        /*09f8*/ 	.word	0x00011120


	//   ....[79]....
        /*09fc*/ 	.word	0x00011150


	//   ....[80]....
        /*0a00*/ 	.word	0x00011210


	//   ....[81]....
        /*0a04*/ 	.word	0x00011230


	//   ....[82]....
        /*0a08*/ 	.word	0x000117a0


	//   ....[83]....
        /*0a0c*/ 	.word	0x000117c0


	//   ....[84]....
        /*0a10*/ 	.word	0x000118f0


	//   ....[85]....
        /*0a14*/ 	.word	0x00011900


	//   ....[86]....
        /*0a18*/ 	.word	0x00011a20


	//   ....[87]....
        /*0a1c*/ 	.word	0x00011a40


	//   ....[88]....
        /*0a20*/ 	.word	0x00011b60


	//   ....[89]....
        /*0a24*/ 	.word	0x00011b70


	//   ....[90]....
        /*0a28*/ 	.word	0x00011c90


	//   ....[91]....
        /*0a2c*/ 	.word	0x00011cb0


	//   ....[92]....
        /*0a30*/ 	.word	0x00011dd0


	//   ....[93]....
        /*0a34*/ 	.word	0x00011de0


	//   ....[94]....
        /*0a38*/ 	.word	0x00011f00


	//   ....[95]....
        /*0a3c*/ 	.word	0x00011f20


	//   ....[96]....
        /*0a40*/ 	.word	0x00012040


	//   ....[97]....
        /*0a44*/ 	.word	0x00012050


	//   ....[98]....
        /*0a48*/ 	.word	0x000121e0


	//   ....[99]....
        /*0a4c*/ 	.word	0x000122d0


	//   ....[100]....
        /*0a50*/ 	.word	0x00012340


	//   ....[101]....
        /*0a54*/ 	.word	0x000123a0


	//   ....[102]....
        /*0a58*/ 	.word	0x00012400


	//   ....[103]....
        /*0a5c*/ 	.word	0x00012460


	//   ....[104]....
        /*0a60*/ 	.word	0x000124d0


	//   ....[105]....
        /*0a64*/ 	.word	0x00012530


	//   ....[106]....
        /*0a68*/ 	.word	0x00012590


	//   ....[107]....
        /*0a6c*/ 	.word	0x000125f0


	//   ....[108]....
        /*0a70*/ 	.word	0x00012660


	//   ....[109]....
        /*0a74*/ 	.word	0x000126c0


	//   ....[110]....
        /*0a78*/ 	.word	0x00012720


	//   ....[111]....
        /*0a7c*/ 	.word	0x00012780


	//   ....[112]....
        /*0a80*/ 	.word	0x000127f0


	//   ....[113]....
        /*0a84*/ 	.word	0x00012850


	//   ....[114]....
        /*0a88*/ 	.word	0x000128b0


	//   ....[115]....
        /*0a8c*/ 	.word	0x00012910


	//   ....[116]....
        /*0a90*/ 	.word	0x00012970


	//   ....[117]....
        /*0a94*/ 	.word	0x000129c0


	//   ....[118]....
        /*0a98*/ 	.word	0x00012a20


	//   ....[119]....
        /*0a9c*/ 	.word	0x00012a70


	//   ....[120]....
        /*0aa0*/ 	.word	0x00012ad0


	//   ....[121]....
        /*0aa4*/ 	.word	0x00012b20


	//   ....[122]....
        /*0aa8*/ 	.word	0x00012b80


	//   ....[123]....
        /*0aac*/ 	.word	0x00012be0


	//   ....[124]....
        /*0ab0*/ 	.word	0x00012c50


	//   ....[125]....
        /*0ab4*/ 	.word	0x00012cb0


	//   ....[126]....
        /*0ab8*/ 	.word	0x00012d10


	//   ....[127]....
        /*0abc*/ 	.word	0x00012d70


	//   ....[128]....
        /*0ac0*/ 	.word	0x00012de0


	//   ....[129]....
        /*0ac4*/ 	.word	0x00012e40


	//   ....[130]....
        /*0ac8*/ 	.word	0x00012ea0


	//   ....[131]....
        /*0acc*/ 	.word	0x00012f00


	//   ....[132]....
        /*0ad0*/ 	.word	0x00012f70


	//   ....[133]....
        /*0ad4*/ 	.word	0x00012fd0


	//   ....[134]....
        /*0ad8*/ 	.word	0x00013030


	//   ....[135]....
        /*0adc*/ 	.word	0x00013090


	//   ....[136]....
        /*0ae0*/ 	.word	0x00013100


	//   ....[137]....
        /*0ae4*/ 	.word	0x00013160


	//   ....[138]....
        /*0ae8*/ 	.word	0x000131c0


	//   ....[139]....
        /*0aec*/ 	.word	0x00013230


	//----- nvinfo : EIATTR_EXIT_INSTR_OFFSETS
	.align		4
.L_418:
        /*0af0*/ 	.byte	0x04, 0x1c
        /*0af2*/ 	.short	(.L_420 - .L_419)


	//   ....[0]....
.L_419:
        /*0af4*/ 	.word	0x000000a0


	//   ....[1]....
        /*0af8*/ 	.word	0x00012280


	//----- nvinfo : EIATTR_MAX_THREADS
	.align		4
.L_420:
        /*0afc*/ 	.byte	0x04, 0x05
        /*0afe*/ 	.short	(.L_422 - .L_421)
.L_421:
        /*0b00*/ 	.word	0x00000080
        /*0b04*/ 	.word	0x00000001
        /*0b08*/ 	.word	0x00000001


	//----- nvinfo : EIATTR_CRS_STACK_SIZE
	.align		4
.L_422:
        /*0b0c*/ 	.byte	0x04, 0x1e
        /*0b0e*/ 	.short	(.L_424 - .L_423)
.L_423:
        /*0b10*/ 	.word	0x00000000
.L_424:


//--------------------- .nv.info._ZN7cutlass13device_kernelIN5flash19enable_sm80_to_sm89INS1_16FlashAttnFwdSm80INS1_25CollectiveMainloopFwdSm80ILi4ELi1ELb0EN4cute5tupleIJNS5_1CILi128EEENS7_ILi64EEES8_EEELi128ENS_10bfloat16_tEfNS_4arch4Sm80ELb1ELb0ELb0ELb1ELb0ELb0ELb1ELb0EEENS1_21CollectiveEpilogueFwdINS6_IJS8_S8_S9_EEENS6_IJNS7_ILi1EEESH_SH_EEESB_SD_Li128ELb1ELb1ELb0ELb0EEENS1_19SingleTileSchedulerILb1ELb0ELb1ELi128EEEEEEEEEvNT_6ParamsE --------------------------
	.section	.nv.info._ZN7cutlass13device_kernelIN5flash19enable_sm80_to_sm89INS1_16FlashAttnFwdSm80INS1_25CollectiveMainloopFwdSm80ILi4ELi1ELb0EN4cute5tupleIJNS5_1CILi128EEENS7_ILi64EEES8_EEELi128ENS_10bfloat16_tEfNS_4arch4Sm80ELb1ELb0ELb0ELb1ELb0ELb0ELb1ELb0EEENS1_21CollectiveEpilogueFwdINS6_IJS8_S8_S9_EEENS6_IJNS7_ILi1EEESH_SH_EEESB_SD_Li128ELb1ELb1ELb0ELb0EEENS1_19SingleTileSchedulerILb1ELb0ELb1ELi128EEEEEEEEEvNT_6ParamsE,"",@"SHT_CUDA_INFO"
	.sectionflags	@""
	.align	4


	//----- nvinfo : EIATTR_CUDA_API_VERSION
	.align		4
        /*0000*/ 	.byte	0x04, 0x37
        /*0002*/ 	.short	(.L_426 - .L_425)
.L_425:
        /*0004*/ 	.word	0x00000082


	//----- nvinfo : EIATTR_SW2861232_WAR
	.align		4
.L_426:
        /*0008*/ 	.byte	0x01, 0x35
	.zero		2


	//----- nvinfo : EIATTR_PARAM_CBANK
	.align		4
        /*000c*/ 	.byte	0x04, 0x0a
        /*000e*/ 	.short	(.L_428 - .L_427)
	.align		4
.L_427:
        /*0010*/ 	.word	index@(.nv.constant0._ZN7cutlass13device_kernelIN5flash19enable_sm80_to_sm89INS1_16FlashAttnFwdSm80INS1_25CollectiveMainloopFwdSm80ILi4ELi1ELb0EN4cute5tupleIJNS5_1CILi128EEENS7_ILi64EEES8_EEELi128ENS_10bfloat16_tEfNS_4arch4Sm80ELb1ELb0ELb0ELb1ELb0ELb0ELb1ELb0EEENS1_21CollectiveEpilogueFwdINS6_IJS8_S8_S9_EEENS6_IJNS7_ILi1EEESH_SH_EEESB_SD_Li128ELb1ELb1ELb0ELb0EEENS1_19SingleTileSchedulerILb1ELb0ELb1ELi128EEEEEEEEEvNT_6ParamsE)
        /*0014*/ 	.short	0x0160
        /*0016*/ 	.short	0x0418


	//----- nvinfo : EIATTR_CBANK_PARAM_SIZE
	.align		4
.L_428:
        /*0018*/ 	.byte	0x03, 0x19
        /*001a*/ 	.short	0x0418


	//----- nvinfo : EIATTR_KPARAM_INFO
	.align		4
        /*001c*/ 	.byte	0x04, 0x17
        /*001e*/ 	.short	(.L_430 - .L_429)
.L_429:
        /*0020*/ 	.word	0x00000000
        /*0024*/ 	.short	0x0000
        /*0026*/ 	.short	0x0000
        /*0028*/ 	.byte	0x00, 0xf0, 0x61, 0x10


	//----- nvinfo : EIATTR_MAXREG_COUNT
	.align		4
.L_430:
        /*002c*/ 	.byte	0x03, 0x1b
        /*002e*/ 	.short	0x00ff


	//----- nvinfo : EIATTR_NUM_BARRIERS
	.align		4
        /*0030*/ 	.byte	0x02, 0x4c
        /*0032*/ 	.byte	0x02
	.zero		1


	//----- nvinfo : EIATTR_ANNOTATIONS
	.align		4
        /*0034*/ 	.byte	0x04, 0x55
        /*0036*/ 	.short	(.L_432 - .L_431)


	//   ....[0]....
.L_431:
        /* <DEDUP_REMOVED lines=71> */


	//----- nvinfo : EIATTR_MERCURY_ISA_VERSION
	.align		4
.L_432:
        /*0490*/ 	.byte	0x03, 0x5f
        /*0492*/ 	.short	0x0000


	//----- nvinfo : EIATTR_INT_WARP_WIDE_INSTR_OFFSETS
	.align		4
        /*0494*/ 	.byte	0x04, 0x31
        /*0496*/ 	.short	(.L_434 - .L_433)


	//   ....[0]....
.L_433:
        /*0498*/ 	.word	0x00001e80


	//----- nvinfo : EIATTR_COOP_GROUP_MASK_REGIDS
	.align		4
.L_434:
        /*049c*/ 	.byte	0x04, 0x29
        /*049e*/ 	.short	(.L_436 - .L_435)


	//   ....[0]....
.L_435:
        /*04a0*/ 	.word	0xffffffff


	//   ....[1]....
        /*04a4*/ 	.word	0xffffffff


	//   ....[2]....
        /*04a8*/ 	.word	0xffffffff


	//   ....[3]....
        /*04ac*/ 	.word	0xffffffff


	//   ....[4]....
        /*04b0*/ 	.word	0xffffffff


	//   ....[5]....
        /*04b4*/ 	.word	0xffffffff


	//   ....[6]....
        /*04b8*/ 	.word	0xffffffff


	//   ....[7]....
        /*04bc*/ 	.word	0xffffffff


	//   ....[8]....
        /*04c0*/ 	.word	0xffffffff


	//   ....[9]....
        /*04c4*/ 	.word	0xffffffff


	//   ....[10]....
        /*04c8*/ 	.word	0xffffffff


	//   ....[11]....
        /*04cc*/ 	.word	0xffffffff


	//   ....[12]....
        /*04d0*/ 	.word	0xffffffff


	//   ....[13]....
        /*04d4*/ 	.word	0xffffffff


	//   ....[14]....
        /*04d8*/ 	.word	0xffffffff


	//   ....[15]....
        /*04dc*/ 	.word	0xffffffff


	//   ....[16]....
        /*04e0*/ 	.word	0xffffffff


	//   ....[17]....
        /*04e4*/ 	.word	0xffffffff


	//   ....[18]....
        /*04e8*/ 	.word	0xffffffff


	//   ....[19]....
        /*04ec*/ 	.word	0xffffffff


	//   ....[20]....
        /*04f0*/ 	.word	0xffffffff


	//   ....[21]....
        /*04f4*/ 	.word	0xffffffff


	//   ....[22]....
        /*04f8*/ 	.word	0xffffffff


	//   ....[23]....
        /*04fc*/ 	.word	0xffffffff


	//   ....[24]....
        /*0500*/ 	.word	0xffffffff


	//   ....[25]....
        /*0504*/ 	.word	0xffffffff


	//   ....[26]....
        /*0508*/ 	.word	0xffffffff


	//   ....[27]....
        /*050c*/ 	.word	0xffffffff


	//   ....[28]....
        /*0510*/ 	.word	0xffffffff


	//   ....[29]....
        /*0514*/ 	.word	0xffffffff


	//   ....[30]....
        /*0518*/ 	.word	0xffffffff


	//   ....[31]....
        /*051c*/ 	.word	0xffffffff


	//   ....[32]....
        /*0520*/ 	.word	0xffffffff


	//   ....[33]....
        /*0524*/ 	.word	0xffffffff


	//   ....[34]....
        /*0528*/ 	.word	0xffffffff


	//   ....[35]....
        /*052c*/ 	.word	0xffffffff


	//   ....[36]....
        /*0530*/ 	.word	0xffffffff


	//   ....[37]....
        /*0534*/ 	.word	0xffffffff


	//   ....[38]....
        /*0538*/ 	.word	0xffffffff


	//   ....[39]....
        /*053c*/ 	.word	0xffffffff


	//   ....[40]....
        /*0540*/ 	.word	0xffffffff


	//   ....[41]....
        /*0544*/ 	.word	0xffffffff


	//   ....[42]....
        /*0548*/ 	.word	0xffffffff


	//   ....[43]....
        /*054c*/ 	.word	0xffffffff


	//   ....[44]....
        /*0550*/ 	.word	0xffffffff


	//   ....[45]....
        /*0554*/ 	.word	0xffffffff


	//   ....[46]....
        /*0558*/ 	.word	0xffffffff


	//   ....[47]....
        /*055c*/ 	.word	0xffffffff


	//   ....[48]....
        /*0560*/ 	.word	0xffffffff


	//   ....[49]....
        /*0564*/ 	.word	0xffffffff


	//   ....[50]....
        /*0568*/ 	.word	0xffffffff


	//   ....[51]....
        /*056c*/ 	.word	0xffffffff


	//   ....[52]....
        /*0570*/ 	.word	0xffffffff


	//   ....[53]....
        /*0574*/ 	.word	0xffffffff


	//   ....[54]....
        /*0578*/ 	.word	0xffffffff


	//   ....[55]....
        /*057c*/ 	.word	0xffffffff


	//   ....[56]....
        /*0580*/ 	.word	0xffffffff


	//   ....[57]....
        /*0584*/ 	.word	0xffffffff


	//   ....[58]....
        /*0588*/ 	.word	0xffffffff


	//   ....[59]....
        /*058c*/ 	.word	0xffffffff


	//   ....[60]....
        /*0590*/ 	.word	0xffffffff


	//   ....[61]....
        /*0594*/ 	.word	0xffffffff


	//   ....[62]....
        /*0598*/ 	.word	0xffffffff


	//   ....[63]....
        /*059c*/ 	.word	0xffffffff


	//   ....[64]....
        /*05a0*/ 	.word	0xffffffff


	//   ....[65]....
        /*05a4*/ 	.word	0xffffffff


	//   ....[66]....
        /*05a8*/ 	.word	0xffffffff


	//   ....[67]....
        /*05ac*/ 	.word	0xffffffff


	//   ....[68]....
        /*05b0*/ 	.word	0xffffffff


	//   ....[69]....
        /*05b4*/ 	.word	0xffffffff


	//   ....[70]....
        /*05b8*/ 	.word	0xffffffff


	//   ....[71]....
        /*05bc*/ 	.word	0xffffffff


	//   ....[72]....
        /*05c0*/ 	.word	0xffffffff


	//   ....[73]....
        /*05c4*/ 	.word	0xffffffff


	//   ....[74]....
        /*05c8*/ 	.word	0xffffffff


	//   ....[75]....
        /*05cc*/ 	.word	0xffffffff


	//   ....[76]....
        /*05d0*/ 	.word	0xffffffff


	//   ....[77]....
        /*05d4*/ 	.word	0xffffffff


	//   ....[78]....
        /*05d8*/ 	.word	0xffffffff


	//   ....[79]....
        /*05dc*/ 	.word	0xffffffff


	//   ....[80]....
        /*05e0*/ 	.word	0xffffffff


	//   ....[81]....
        /*05e4*/ 	.word	0xffffffff


	//   ....[82]....
        /*05e8*/ 	.word	0xffffffff


	//   ....[83]....
        /*05ec*/ 	.word	0xffffffff


	//   ....[84]....
        /*05f0*/ 	.word	0xffffffff


	//   ....[85]....
        /*05f4*/ 	.word	0xffffffff


	//   ....[86]....
        /*05f8*/ 	.word	0xffffffff


	//   ....[87]....
        /*05fc*/ 	.word	0xffffffff


	//   ....[88]....
        /*0600*/ 	.word	0xffffffff


	//   ....[89]....
        /*0604*/ 	.word	0xffffffff


	//   ....[90]....
        /*0608*/ 	.word	0xffffffff


	//   ....[91]....
        /*060c*/ 	.word	0xffffffff


	//   ....[92]....
        /*0610*/ 	.word	0xffffffff


	//   ....[93]....
        /*0614*/ 	.word	0xffffffff


	//   ....[94]....
        /*0618*/ 	.word	0xffffffff


	//   ....[95]....
        /*061c*/ 	.word	0xffffffff


	//   ....[96]....
        /*0620*/ 	.word	0xffffffff


	//----- nvinfo : EIATTR_COOP_GROUP_INSTR_OFFSETS
	.align		4
.L_436:
        /*0624*/ 	.byte	0x04, 0x28
        /*0626*/ 	.short	(.L_438 - .L_437)


	//   ....[0]....
.L_437:
        /*0628*/ 	.word	0x00000090


	//   ....[1]....
        /*062c*/ 	.word	0x000012c0


	//   ....[2]....
        /*0630*/ 	.word	0x000012f0


	//   ....[3]....
        /*0634*/ 	.word	0x00001580


	//   ....[4]....
        /*0638*/ 	.word	0x000015b0


	//   ....[5]....
        /*063c*/ 	.word	0x00001690


	//   ....[6]....
        /*0640*/ 	.word	0x000016c0


	//   ....[7]....
        /*0644*/ 	.word	0x000017a0


	//   ....[8]....
        /*0648*/ 	.word	0x000017d0


	//   ....[9]....
        /*064c*/ 	.word	0x000018b0


	//   ....[10]....
        /*0650*/ 	.word	0x000018e0


	//   ....[11]....
        /*0654*/ 	.word	0x000019c0


	//   ....[12]....
        /*0658*/ 	.word	0x000019f0


	//   ....[13]....
        /*065c*/ 	.word	0x00001ad0


	//   ....[14]....
        /*0660*/ 	.word	0x00001b00


	//   ....[15]....
        /*0664*/ 	.word	0x00001be0


	//   ....[16]....
        /*0668*/ 	.word	0x00001c30


	//   ....[17]....
        /*066c*/ 	.word	0x00003700


	//   ....[18]....
        /*0670*/ 	.word	0x00003710


	//   ....[19]....
        /*0674*/ 	.word	0x00003df0


	//   ....[20]....
        /*0678*/ 	.word	0x00003f00


	//   ....[21]....
        /*067c*/ 	.word	0x00003f10


	//   ....[22]....
        /*0680*/ 	.word	0x00003f40


	//   ....[23]....
        /*0684*/ 	.word	0x00003f60


	//   ....[24]....
        /*0688*/ 	.word	0x00003f80


	//   ....[25]....
        /*068c*/ 	.word	0x00004630


	//   ....[26]....
        /*0690*/ 	.word	0x00004780


	//   ....[27]....
        /*0694*/ 	.word	0x00004930


	//   ....[28]....
        /*0698*/ 	.word	0x00004af0


	//   ....[29]....
        /*069c*/ 	.word	0x000079d0


	//   ....[30]....
        /*06a0*/ 	.word	0x000079f0


	//   ....[31]....
        /*06a4*/ 	.word	0x00007a30


	//   ....[32]....
        /*06a8*/ 	.word	0x00007a50


	//   ....[33]....
        /*06ac*/ 	.word	0x000087c0


	//   ....[34]....
        /*06b0*/ 	.word	0x000089b0


	//   ....[35]....
        /*06b4*/ 	.word	0x00008d40


	//   ....[36]....
        /*06b8*/ 	.word	0x00008de0


	//   ....[37]....
        /*06bc*/ 	.word	0x00008e20


	//   ....[38]....
        /*06c0*/ 	.word	0x00008e90


	//   ....[39]....
        /*06c4*/ 	.word	0x00008ed0


	//   ....[40]....
        /*06c8*/ 	.word	0x00009170


	//   ....[41]....
        /*06cc*/ 	.word	0x0000ce30


	//   ....[42]....
        /*06d0*/ 	.word	0x0000cea0


	//   ....[43]....
        /*06d4*/ 	.word	0x0000cef0


	//   ....[44]....
        /*06d8*/ 	.word	0x0000cf30


	//   ....[45]....
        /*06dc*/ 	.word	0x0000cf80


	//   ....[46]....
        /*06e0*/ 	.word	0x0000cfc0


	//   ....[47]....
        /*06e4*/ 	.word	0x0000d270


	//   ....[48]....
        /*06e8*/ 	.word	0x0000d460


	//   ....[49]....
        /*06ec*/ 	.word	0x0000f6f0


	//   ....[50]....
        /*06f0*/ 	.word	0x0000f700


	//   ....[51]....
        /*06f4*/ 	.word	0x0000f710


	//   ....[52]....
        /*06f8*/ 	.word	0x0000f730


	//   ....[53]....
        /*06fc*/ 	.word	0x0000f750


	//   ....[54]....
        /*0700*/ 	.word	0x0000f770


	//   ....[55]....
        /*0704*/ 	.word	0x0000f780


	//   ....[56]....
        /*0708*/ 	.word	0x0000f7b0


	//   ....[57]....
        /*070c*/ 	.word	0x000112e0


	//   ....[58]....
        /*0710*/ 	.word	0x00011300


	//   ....[59]....
        /*0714*/ 	.word	0x00011330


	//   ....[60]....
        /*0718*/ 	.word	0x00011350


	//   ....[61]....
        /*071c*/ 	.word	0x00011370


	//   ....[62]....
        /*0720*/ 	.word	0x00011390


	//   ....[63]....
        /*0724*/ 	.word	0x000113a0


	//   ....[64]....
        /*0728*/ 	.word	0x000113b0


	//   ....[65]....
        /*072c*/ 	.word	0x000115f0


	//   ....[66]....
        /*0730*/ 	.word	0x00011600


	//   ....[67]....
        /*0734*/ 	.word	0x00011700


	//   ....[68]....
        /*0738*/ 	.word	0x00011730


	//   ....[69]....
        /*073c*/ 	.word	0x00011810


	//   ....[70]....
        /*0740*/ 	.word	0x00011840


	//   ....[71]....
        /*0744*/ 	.word	0x00011920


	//   ....[72]....
        /*0748*/ 	.word	0x00011950


	//   ....[73]....
        /*074c*/ 	.word	0x00011a30


	//   ....[74]....
        /*0750*/ 	.word	0x00011a60


	//   ....[75]....
        /*0754*/ 	.word	0x00011b40


	//   ....[76]....
        /*0758*/ 	.word	0x00011b70


	//   ....[77]....
        /*075c*/ 	.word	0x00011c50


	//   ....[78]....
        /*0760*/ 	.word	0x00011c80


	//   ....[79]....
        /*0764*/ 	.word	0x00011d60


	//   ....[80]....
        /*0768*/ 	.word	0x00011d80


	//   ....[81]....
        /*076c*/ 	.word	0x00012530


	//   ....[82]....
        /*0770*/ 	.word	0x00012540


	//   ....[83]....
        /*0774*/ 	.word	0x00012610


	//   ....[84]....
        /*0778*/ 	.word	0x00012640


	//   ....[85]....
        /*077c*/ 	.word	0x00012710


	//   ....[86]....
        /*0780*/ 	.word	0x00012740


	//   ....[87]....
        /*0784*/ 	.word	0x00012810


	//   ....[88]....
        /*0788*/ 	.word	0x00012840


	//   ....[89]....
        /*078c*/ 	.word	0x00012910


	//   ....[90]....
        /*0790*/ 	.word	0x00012940


	//   ....[91]....
        /*0794*/ 	.word	0x00012a10


	//   ....[92]....
        /*0798*/ 	.word	0x00012a40


	//   ....[93]....
        /*079c*/ 	.word	0x00012b10


	//   ....[94]....
        /*07a0*/ 	.word	0x00012b40


	//   ....[95]....
        /*07a4*/ 	.word	0x00012c10


	//   ....[96]....
        /*07a8*/ 	.word	0x00012c30


	//----- nvinfo : EIATTR_EXIT_INSTR_OFFSETS
	.align		4
.L_438:
        /*07ac*/ 	.byte	0x04, 0x1c
        /*07ae*/ 	.short	(.L_440 - .L_439)


	//   ....[0]....
.L_439:
        /*07b0*/ 	.word	0x00000350


	//   ....[1]....
        /*07b4*/ 	.word	0x00011d90


	//   ....[2]....
        /*07b8*/ 	.word	0x00011df0


	//   ....[3]....
        /*07bc*/ 	.word	0x00011e50


	//   ....[4]....
        /*07c0*/ 	.word	0x00012c40


	//   ....[5]....
        /*07c4*/ 	.word	0x00012c90


	//   ....[6]....
        /*07c8*/ 	.word	0x00012cf0


	//----- nvinfo : EIATTR_CTAIDZ_USED
	.align		4
.L_440:
        /*07cc*/ 	.byte	0x01, 0x04
	.zero		2


	//----- nvinfo : EIATTR_MAX_THREADS
	.align		4
        /*07d0*/ 	.byte	0x04, 0x05
        /*07d2*/ 	.short	(.L_442 - .L_441)
.L_441:
        /*07d4*/ 	.word	0x00000080
        /*07d8*/ 	.word	0x00000001
        /*07dc*/ 	.word	0x00000001


	//----- nvinfo : EIATTR_CRS_STACK_SIZE
	.align		4
.L_442:
        /*07e0*/ 	.byte	0x04, 0x1e
        /*07e2*/ 	.short	(.L_444 - .L_443)
.L_443:
        /*07e4*/ 	.word	0x00000000
.L_444:


//--------------------- .nv.info._ZN7cutlass13device_kernelIN5flash19enable_sm80_to_sm89INS1_16FlashAttnFwdSm80INS1_25CollectiveMainloopFwdSm80ILi4ELi1ELb0EN4cute5tupleIJNS5_1CILi128EEENS7_ILi64EEES8_EEELi128ENS_10bfloat16_tEfNS_4arch4Sm80ELb1ELb0ELb0ELb1ELb0ELb1ELb1ELb0EEENS1_21CollectiveEpilogueFwdINS6_IJS8_S8_S9_EEENS6_IJNS7_ILi1EEESH_SH_EEESB_SD_Li128ELb1ELb1ELb0ELb0EEENS1_19SingleTileSchedulerILb1ELb0ELb1ELi128EEEEEEEEEvNT_6ParamsE --------------------------
	.section	.nv.info._ZN7cutlass13device_kernelIN5flash19enable_sm80_to_sm89INS1_16FlashAttnFwdSm80INS1_25CollectiveMainloopFwdSm80ILi4ELi1ELb0EN4cute5tupleIJNS5_1CILi128EEENS7_ILi64EEES8_EEELi128ENS_10bfloat16_tEfNS_4arch4Sm80ELb1ELb0ELb0ELb1ELb0ELb1ELb1ELb0EEENS1_21CollectiveEpilogueFwdINS6_IJS8_S8_S9_EEENS6_IJNS7_ILi1EEESH_SH_EEESB_SD_Li128ELb1ELb1ELb0ELb0EEENS1_19SingleTileSchedulerILb1ELb0ELb1ELi128EEEEEEEEEvNT_6ParamsE,"",@"SHT_CUDA_INFO"
	.sectionflags	@""
	.align	4


	//----- nvinfo : EIATTR_CUDA_API_VERSION
	.align		4
        /*0000*/ 	.byte	0x04, 0x37
        /*0002*/ 	.short	(.L_446 - .L_445)
.L_445:
        /*0004*/ 	.word	0x00000082


	//----- nvinfo : EIATTR_SW2861232_WAR
	.align		4
.L_446:
        /*0008*/ 	.byte	0x01, 0x35
	.zero		2


	//----- nvinfo : EIATTR_PARAM_CBANK
	.align		4
        /*000c*/ 	.byte	0x04, 0x0a
        /*000e*/ 	.short	(.L_448 - .L_447)
	.align		4
.L_447:
        /*0010*/ 	.word	index@(.nv.constant0._ZN7cutlass13device_kernelIN5flash19enable_sm80_to_sm89INS1_16FlashAttnFwdSm80INS1_25CollectiveMainloopFwdSm80ILi4ELi1ELb0EN4cute5tupleIJNS5_1CILi128EEENS7_ILi64EEES8_EEELi128ENS_10bfloat16_tEfNS_4arch4Sm80ELb1ELb0ELb0ELb1ELb0ELb1ELb1ELb0EEENS1_21CollectiveEpilogueFwdINS6_IJS8_S8_S9_EEENS6_IJNS7_ILi1EEESH_SH_EEESB_SD_Li128ELb1ELb1ELb0ELb0EEENS1_19SingleTileSchedulerILb1ELb0ELb1ELi128EEEEEEEEEvNT_6ParamsE)
        /*0014*/ 	.short	0x0160
        /*0016*/ 	.short	0x0418


	//----- nvinfo : EIATTR_CBANK_PARAM_SIZE
	.align		4
.L_448:
        /*0018*/ 	.byte	0x03, 0x19
        /*001a*/ 	.short	0x0418


	//----- nvinfo : EIATTR_KPARAM_INFO
	.align		4
        /*001c*/ 	.byte	0x04, 0x17
        /*001e*/ 	.short	(.L_450 - .L_449)
.L_449:
        /*0020*/ 	.word	0x00000000
        /*0024*/ 	.short	0x0000
        /*0026*/ 	.short	0x0000
        /*0028*/ 	.byte	0x00, 0xf0, 0x61, 0x10


	//----- nvinfo : EIATTR_MAXREG_COUNT
	.align		4
.L_450:
        /*002c*/ 	.byte	0x03, 0x1b
        /*002e*/ 	.short	0x00ff


	//----- nvinfo : EIATTR_NUM_BARRIERS
	.align		4
        /*0030*/ 	.byte	0x02, 0x4c
        /*0032*/ 	.byte	0x02
	.zero		1


	//----- nvinfo : EIATTR_ANNOTATIONS
	.align		4
        /*0034*/ 	.byte	0x04, 0x55
        /*0036*/ 	.short	(.L_452 - .L_451)


	//   ....[0]....
.L_451:
        /* <DEDUP_REMOVED lines=62> */


	//----- nvinfo : EIATTR_MERCURY_ISA_VERSION
	.align		4
.L_452:
        /*0400*/ 	.byte	0x03, 0x5f
        /*0402*/ 	.short	0x0000


	//----- nvinfo : EIATTR_INT_WARP_WIDE_INSTR_OFFSETS
	.align		4
        /*0404*/ 	.byte	0x04, 0x31
        /*0406*/ 	.short	(.L_454 - .L_453)


	//   ....[0]....
.L_453:
        /*0408*/ 	.word	0x00009ec0


	//----- nvinfo : EIATTR_COOP_GROUP_MASK_REGIDS
	.align		4
.L_454:
        /*040c*/ 	.byte	0x04, 0x29
        /*040e*/ 	.short	(.L_456 - .L_455)


	//   ....[0]....
.L_455:
        /*0410*/ 	.word	0xffffffff


	//   ....[1]....
        /*0414*/ 	.word	0xffffffff


	//   ....[2]....
        /*0418*/ 	.word	0xffffffff


	//   ....[3]....
        /*041c*/ 	.word	0xffffffff


	//   ....[4]....
        /*0420*/ 	.word	0xffffffff


	//   ....[5]....
        /*0424*/ 	.word	0xffffffff


	//   ....[6]....
        /*0428*/ 	.word	0xffffffff


	//   ....[7]....
        /*042c*/ 	.word	0xffffffff


	//   ....[8]....
        /*0430*/ 	.word	0xffffffff


	//   ....[9]....
        /*0434*/ 	.word	0xffffffff


	//   ....[10]....
        /*0438*/ 	.word	0xffffffff


	//   ....[11]....
        /*043c*/ 	.word	0xffffffff


	//   ....[12]....
        /*0440*/ 	.word	0xffffffff


	//   ....[13]....
        /*0444*/ 	.word	0xffffffff


	//   ....[14]....
        /*0448*/ 	.word	0xffffffff


	//   ....[15]....
        /*044c*/ 	.word	0xffffffff


	//   ....[16]....
        /*0450*/ 	.word	0xffffffff


	//   ....[17]....
        /*0454*/ 	.word	0xffffffff


	//   ....[18]....
        /*0458*/ 	.word	0xffffffff


	//   ....[19]....
        /*045c*/ 	.word	0xffffffff


	//   ....[20]....
        /*0460*/ 	.word	0xffffffff


	//   ....[21]....
        /*0464*/ 	.word	0xffffffff


	//   ....[22]....
        /*0468*/ 	.word	0xffffffff


	//   ....[23]....
        /*046c*/ 	.word	0xffffffff


	//   ....[24]....
        /*0470*/ 	.word	0xffffffff


	//   ....[25]....
        /*0474*/ 	.word	0xffffffff


	//   ....[26]....
        /*0478*/ 	.word	0xffffffff


	//   ....[27]....
        /*047c*/ 	.word	0xffffffff


	//   ....[28]....
        /*0480*/ 	.word	0xffffffff


	//   ....[29]....
        /*0484*/ 	.word	0xffffffff


	//   ....[30]....
        /*0488*/ 	.word	0xffffffff


	//   ....[31]....
        /*048c*/ 	.word	0xffffffff


	//   ....[32]....
        /*0490*/ 	.word	0xffffffff


	//   ....[33]....
        /*0494*/ 	.word	0xffffffff


	//   ....[34]....
        /*0498*/ 	.word	0xffffffff


	//   ....[35]....
        /*049c*/ 	.word	0xffffffff


	//   ....[36]....
        /*04a0*/ 	.word	0xffffffff


	//   ....[37]....
        /*04a4*/ 	.word	0xffffffff


	//   ....[38]....
        /*04a8*/ 	.word	0xffffffff


	//   ....[39]....
        /*04ac*/ 	.word	0xffffffff


	//   ....[40]....
        /*04b0*/ 	.word	0xffffffff


	//   ....[41]....
        /*04b4*/ 	.word	0xffffffff


	//   ....[42]....
        /*04b8*/ 	.word	0xffffffff


	//   ....[43]....
        /*04bc*/ 	.word	0xffffffff


	//   ....[44]....
        /*04c0*/ 	.word	0xffffffff


	//   ....[45]....
        /*04c4*/ 	.word	0xffffffff


	//   ....[46]....
        /*04c8*/ 	.word	0xffffffff


	//   ....[47]....
        /*04cc*/ 	.word	0xffffffff


	//   ....[48]....
        /*04d0*/ 	.word	0xffffffff


	//   ....[49]....
        /*04d4*/ 	.word	0xffffffff


	//   ....[50]....
        /*04d8*/ 	.word	0xffffffff


	//   ....[51]....
        /*04dc*/ 	.word	0xffffffff


	//   ....[52]....
        /*04e0*/ 	.word	0xffffffff


	//   ....[53]....
        /*04e4*/ 	.word	0xffffffff


	//   ....[54]....
        /*04e8*/ 	.word	0xffffffff


	//   ....[55]....
        /*04ec*/ 	.word	0xffffffff


	//   ....[56]....
        /*04f0*/ 	.word	0xffffffff


	//   ....[57]....
        /*04f4*/ 	.word	0xffffffff


	//   ....[58]....
        /*04f8*/ 	.word	0xffffffff


	//   ....[59]....
        /*04fc*/ 	.word	0xffffffff


	//   ....[60]....
        /*0500*/ 	.word	0xffffffff


	//   ....[61]....
        /*0504*/ 	.word	0xffffffff


	//   ....[62]....
        /*0508*/ 	.word	0xffffffff


	//   ....[63]....
        /*050c*/ 	.word	0xffffffff


	//   ....[64]....
        /*0510*/ 	.word	0xffffffff


	//   ....[65]....
        /*0514*/ 	.word	0xffffffff


	//   ....[66]....
        /*0518*/ 	.word	0xffffffff


	//   ....[67]....
        /*051c*/ 	.word	0xffffffff


	//   ....[68]....
        /*0520*/ 	.word	0xffffffff


	//   ....[69]....
        /*0524*/ 	.word	0xffffffff


	//   ....[70]....
        /*0528*/ 	.word	0xffffffff


	//   ....[71]....
        /*052c*/ 	.word	0xffffffff


	//   ....[72]....
        /*0530*/ 	.word	0xffffffff


	//   ....[73]....
        /*0534*/ 	.word	0xffffffff


	//   ....[74]....
        /*0538*/ 	.word	0xffffffff


	//   ....[75]....
        /*053c*/ 	.word	0xffffffff


	//   ....[76]....
        /*0540*/ 	.word	0xffffffff


	//   ....[77]....
        /*0544*/ 	.word	0xffffffff


	//   ....[78]....
        /*0548*/ 	.word	0xffffffff


	//   ....[79]....
        /*054c*/ 	.word	0xffffffff


	//   ....[80]....
        /*0550*/ 	.word	0xffffffff


	//   ....[81]....
        /*0554*/ 	.word	0xffffffff


	//   ....[82]....
        /*0558*/ 	.word	0xffffffff


	//   ....[83]....
        /*055c*/ 	.word	0xffffffff


	//   ....[84]....
        /*0560*/ 	.word	0xffffffff


	//   ....[85]....
        /*0564*/ 	.word	0xffffffff


	//   ....[86]....
        /*0568*/ 	.word	0xffffffff


	//   ....[87]....
        /*056c*/ 	.word	0xffffffff


	//   ....[88]....
        /*0570*/ 	.word	0xffffffff


	//   ....[89]....
        /*0574*/ 	.word	0xffffffff


	//   ....[90]....
        /*0578*/ 	.word	0xffffffff


	//   ....[91]....
        /*057c*/ 	.word	0xffffffff


	//   ....[92]....
        /*0580*/ 	.word	0xffffffff


	//   ....[93]....
        /*0584*/ 	.word	0xffffffff


	//   ....[94]....
        /*0588*/ 	.word	0xffffffff


	//   ....[95]....
        /*058c*/ 	.word	0xffffffff


	//   ....[96]....
        /*0590*/ 	.word	0xffffffff


	//   ....[97]....
        /*0594*/ 	.word	0xffffffff


	//   ....[98]....
        /*0598*/ 	.word	0xffffffff


	//   ....[99]....
        /*059c*/ 	.word	0xffffffff


	//   ....[100]....
        /*05a0*/ 	.word	0xffffffff


	//   ....[101]....
        /*05a4*/ 	.word	0xffffffff


	//   ....[102]....
        /*05a8*/ 	.word	0xffffffff


	//   ....[103]....
        /*05ac*/ 	.word	0xffffffff


	//   ....[104]....
        /*05b0*/ 	.word	0xffffffff


	//   ....[105]....
        /*05b4*/ 	.word	0xffffffff


	//   ....[106]....
        /*05b8*/ 	.word	0xffffffff


	//   ....[107]....
        /*05bc*/ 	.word	0xffffffff


	//   ....[108]....
        /*05c0*/ 	.word	0xffffffff


	//   ....[109]....
        /*05c4*/ 	.word	0xffffffff


	//   ....[110]....
        /*05c8*/ 	.word	0xffffffff


	//   ....[111]....
        /*05cc*/ 	.word	0xffffffff


	//   ....[112]....
        /*05d0*/ 	.word	0xffffffff


	//   ....[113]....
        /*05d4*/ 	.word	0xffffffff


	//   ....[114]....
        /*05d8*/ 	.word	0xffffffff


	//   ....[115]....
        /*05dc*/ 	.word	0xffffffff


	//   ....[116]....
        /*05e0*/ 	.word	0xffffffff


	//   ....[117]....
        /*05e4*/ 	.word	0xffffffff


	//   ....[118]....
        /*05e8*/ 	.word	0xffffffff


	//   ....[119]....
        /*05ec*/ 	.word	0xffffffff


	//   ....[120]....
        /*05f0*/ 	.word	0xffffffff


	//   ....[121]....
        /*05f4*/ 	.word	0xffffffff


	//   ....[122]....
        /*05f8*/ 	.word	0xffffffff


	//   ....[123]....
        /*05fc*/ 	.word	0xffffffff


	//   ....[124]....
        /*0600*/ 	.word	0xffffffff


	//   ....[125]....
        /*0604*/ 	.word	0xffffffff


	//   ....[126]....
        /*0608*/ 	.word	0xffffffff


	//   ....[127]....
        /*060c*/ 	.word	0xffffffff


	//   ....[128]....
        /*0610*/ 	.word	0xffffffff


	//   ....[129]....
        /*0614*/ 	.word	0xffffffff


	//   ....[130]....
        /*0618*/ 	.word	0xffffffff


	//   ....[131]....
        /*061c*/ 	.word	0xffffffff


	//   ....[132]....
        /*0620*/ 	.word	0xffffffff


	//   ....[133]....
        /*0624*/ 	.word	0xffffffff


	//   ....[134]....
        /*0628*/ 	.word	0xffffffff


	//   ....[135]....
        /*062c*/ 	.word	0xffffffff


	//   ....[136]....
        /*0630*/ 	.word	0xffffffff


	//   ....[137]....
        /*0634*/ 	.word	0xffffffff


	//   ....[138]....
        /*0638*/ 	.word	0xffffffff


	//   ....[139]....
        /*063c*/ 	.word	0xffffffff


	//   ....[140]....
        /*0640*/ 	.word	0xffffffff


	//   ....[141]....
        /*0644*/ 	.word	0xffffffff


	//   ....[142]....
        /*0648*/ 	.word	0xffffffff


	//   ....[143]....
        /*064c*/ 	.word	0xffffffff


	//   ....[144]....
        /*0650*/ 	.word	0xffffffff


	//   ....[145]....
        /*0654*/ 	.word	0xffffffff


	//   ....[146]....
        /*0658*/ 	.word	0xffffffff


	//   ....[147]....
        /*065c*/ 	.word	0xffffffff


	//   ....[148]....
        /*0660*/ 	.word	0xffffffff


	//   ....[149]....
        /*0664*/ 	.word	0xffffffff


	//   ....[150]....
        /*0668*/ 	.word	0xffffffff


	//   ....[151]....
        /*066c*/ 	.word	0xffffffff


	//   ....[152]....
        /*0670*/ 	.word	0xffffffff


	//   ....[153]....
        /*0674*/ 	.word	0xffffffff


	//   ....[154]....
        /*0678*/ 	.word	0xffffffff


	//   ....[155]....
        /*067c*/ 	.word	0xffffffff


	//   ....[156]....
        /*0680*/ 	.word	0xffffffff


	//   ....[157]....
        /*0684*/ 	.word	0xffffffff


	//   ....[158]....
        /*0688*/ 	.word	0xffffffff


	//   ....[159]....
        /*068c*/ 	.word	0xffffffff


	//   ....[160]....
        /*0690*/ 	.word	0xffffffff


	//----- nvinfo : EIATTR_COOP_GROUP_INSTR_OFFSETS
	.align		4
.L_456:
        /*0694*/ 	.byte	0x04, 0x28
        /*0696*/ 	.short	(.L_458 - .L_457)


	//   ....[0]....
.L_457:
        /*0698*/ 	.word	0x000000a0


	//   ....[1]....
        /*069c*/ 	.word	0x00009270


	//   ....[2]....
        /*06a0*/ 	.word	0x000092b0


	//   ....[3]....
        /*06a4*/ 	.word	0x000094a0


	//   ....[4]....
        /*06a8*/ 	.word	0x000094d0


	//   ....[5]....
        /*06ac*/ 	.word	0x000095c0


	//   ....[6]....
        /*06b0*/ 	.word	0x000095f0


	//   ....[7]....
        /*06b4*/ 	.word	0x000096e0


	//   ....[8]....
        /*06b8*/ 	.word	0x00009710


	//   ....[9]....
        /*06bc*/ 	.word	0x00009800


	//   ....[10]....
        /*06c0*/ 	.word	0x00009830


	//   ....[11]....
        /*06c4*/ 	.word	0x00009920


	//   ....[12]....
        /*06c8*/ 	.word	0x00009950


	//   ....[13]....
        /*06cc*/ 	.word	0x00009a40


	//   ....[14]....
        /*06d0*/ 	.word	0x00009a70


	//   ....[15]....
        /*06d4*/ 	.word	0x00009b50


	//   ....[16]....
        /*06d8*/ 	.word	0x00009b90


	//   ....[17]....
        /*06dc*/ 	.word	0x0000a370


	//   ....[18]....
        /*06e0*/ 	.word	0x0000a3b0


	//   ....[19]....
        /*06e4*/ 	.word	0x0000a3f0


	//   ....[20]....
        /*06e8*/ 	.word	0x0000a410


	//   ....[21]....
        /*06ec*/ 	.word	0x0000a5c0


	//   ....[22]....
        /*06f0*/ 	.word	0x0000a650


	//   ....[23]....
        /*06f4*/ 	.word	0x0000a690


	//   ....[24]....
        /*06f8*/ 	.word	0x0000a6c0


	//   ....[25]....
        /*06fc*/ 	.word	0x0000a850


	//   ....[26]....
        /*0700*/ 	.word	0x0000a8e0


	//   ....[27]....
        /*0704*/ 	.word	0x0000a920


	//   ....[28]....
        /*0708*/ 	.word	0x0000a960


	//   ....[29]....
        /*070c*/ 	.word	0x0000ab00


	//   ....[30]....
        /*0710*/ 	.word	0x0000ab90


	//   ....[31]....
        /*0714*/ 	.word	0x0000abd0


	//   ....[32]....
        /*0718*/ 	.word	0x0000ac00


	//   ....[33]....
        /*071c*/ 	.word	0x0000ad90


	//   ....[34]....
        /*0720*/ 	.word	0x0000ae20


	//   ....[35]....
        /*0724*/ 	.word	0x0000ae60


	//   ....[36]....
        /*0728*/ 	.word	0x0000aea0


	//   ....[37]....
        /*072c*/ 	.word	0x0000b040


	//   ....[38]....
        /*0730*/ 	.word	0x0000b0d0


	//   ....[39]....
        /*0734*/ 	.word	0x0000b110


	//   ....[40]....
        /*0738*/ 	.word	0x0000b140


	//   ....[41]....
        /*073c*/ 	.word	0x0000b2d0


	//   ....[42]....
        /*0740*/ 	.word	0x0000b360


	//   ....[43]....
        /*0744*/ 	.word	0x0000b3a0


	//   ....[44]....
        /*0748*/ 	.word	0x0000b3e0


	//   ....[45]....
        /*074c*/ 	.word	0x0000b570


	//   ....[46]....
        /*0750*/ 	.word	0x0000b600


	//   ....[47]....
        /*0754*/ 	.word	0x0000b640


	//   ....[48]....
        /*0758*/ 	.word	0x0000b670


	//   ....[49]....
        /*075c*/ 	.word	0x0000edc0


	//   ....[50]....
        /*0760*/ 	.word	0x0000ee10


	//   ....[51]....
        /*0764*/ 	.word	0x0000ee40


	//   ....[52]....
        /*0768*/ 	.word	0x0000ee90


	//   ....[53]....
        /*076c*/ 	.word	0x0000ef10


	//   ....[54]....
        /*0770*/ 	.word	0x0000ef30


	//   ....[55]....
        /*0774*/ 	.word	0x0000ef50


	//   ....[56]....
        /*0778*/ 	.word	0x0000ef70


	//   ....[57]....
        /*077c*/ 	.word	0x0000f170


	//   ....[58]....
        /*0780*/ 	.word	0x0000f1b0


	//   ....[59]....
        /*0784*/ 	.word	0x0000f1e0


	//   ....[60]....
        /*0788*/ 	.word	0x0000f230


	//   ....[61]....
        /*078c*/ 	.word	0x0000f2c0


	//   ....[62]....
        /*0790*/ 	.word	0x0000f380


	//   ....[63]....
        /*0794*/ 	.word	0x0000f3a0


	//   ....[64]....
        /*0798*/ 	.word	0x0000f3c0


	//   ....[65]....
        /*079c*/ 	.word	0x0000f590


	//   ....[66]....
        /*07a0*/ 	.word	0x0000f5d0


	//   ....[67]....
        /*07a4*/ 	.word	0x0000f600


	//   ....[68]....
        /*07a8*/ 	.word	0x0000f650


	//   ....[69]....
        /*07ac*/ 	.word	0x0000f6e0


	//   ....[70]....
        /*07b0*/ 	.word	0x0000f7a0


	//   ....[71]....
        /*07b4*/ 	.word	0x0000f7c0


	//   ....[72]....
        /*07b8*/ 	.word	0x0000f7e0


	//   ....[73]....
        /*07bc*/ 	.word	0x0000f9b0


	//   ....[74]....
        /*07c0*/ 	.word	0x0000f9f0


	//   ....[75]....
        /*07c4*/ 	.word	0x0000fa10


	//   ....[76]....
        /*07c8*/ 	.word	0x0000fa20


	//   ....[77]....
        /*07cc*/ 	.word	0x0000fb00


	//   ....[78]....
        /*07d0*/ 	.word	0x0000fb40


	//   ....[79]....
        /*07d4*/ 	.word	0x0000fb50


	//   ....[80]....
        /*07d8*/ 	.word	0x0000fb70


	//   ....[81]....
        /*07dc*/ 	.word	0x00015000


	//   ....[82]....
        /*07e0*/ 	.word	0x00015030


	//   ....[83]....
        /*07e4*/ 	.word	0x000156e0


	//   ....[84]....
        /*07e8*/ 	.word	0x000157b0


	//   ....[85]....
        /*07ec*/ 	.word	0x000157c0


	//   ....[86]....
        /*07f0*/ 	.word	0x000157f0


	//   ....[87]....
        /*07f4*/ 	.word	0x00015810


	//   ....[88]....
        /*07f8*/ 	.word	0x00015830


	//   ....[89]....
        /*07fc*/ 	.word	0x00015ef0


	//   ....[90]....
        /*0800*/ 	.word	0x00016040


	//   ....[91]....
        /*0804*/ 	.word	0x000161d0


	//   ....[92]....
        /*0808*/ 	.word	0x00016380


	//   ....[93]....
        /*080c*/ 	.word	0x00019270


	//   ....[94]....
        /*0810*/ 	.word	0x00019290


	//   ....[95]....
        /*0814*/ 	.word	0x000192b0


	//   ....[96]....
        /*0818*/ 	.word	0x000192d0


	//   ....[97]....
        /*081c*/ 	.word	0x0001a160


	//   ....[98]....
        /*0820*/ 	.word	0x0001a260


	//   ....[99]....
        /*0824*/ 	.word	0x0001a620


	//   ....[100]....
        /*0828*/ 	.word	0x0001a740


	//   ....[101]....
        /*082c*/ 	.word	0x0001a930


	//   ....[102]....
        /*0830*/ 	.word	0x0001aa50


	//   ....[103]....
        /*0834*/ 	.word	0x0001ab60


	//   ....[104]....
        /*0838*/ 	.word	0x0001adf0


	//   ....[105]....
        /*083c*/ 	.word	0x0001eb70


	//   ....[106]....
        /*0840*/ 	.word	0x0001ebd0


	//   ....[107]....
        /*0844*/ 	.word	0x0001ec20


	//   ....[108]....
        /*0848*/ 	.word	0x0001ec60


	//   ....[109]....
        /*084c*/ 	.word	0x0001ec80


	//   ....[110]....
        /*0850*/ 	.word	0x0001ecb0


	//   ....[111]....
        /*0854*/ 	.word	0x0001f0d0


	//   ....[112]....
        /*0858*/ 	.word	0x0001f200


	//   ....[113]....
        /*085c*/ 	.word	0x00021420


	//   ....[114]....
        /*0860*/ 	.word	0x00021430


	//   ....[115]....
        /*0864*/ 	.word	0x00021440


	//   ....[116]....
        /*0868*/ 	.word	0x00021460


	//   ....[117]....
        /*086c*/ 	.word	0x00021480


	//   ....[118]....
        /*0870*/ 	.word	0x000214a0


	//   ....[119]....
        /*0874*/ 	.word	0x000214b0


	//   ....[120]....
        /*0878*/ 	.word	0x000214e0


	//   ....[121]....
        /*087c*/ 	.word	0x00023180


	//   ....[122]....
        /*0880*/ 	.word	0x000231c0


	//   ....[123]....
        /*0884*/ 	.word	0x000231f0


	//   ....[124]....
        /*0888*/ 	.word	0x00023220


	//   ....[125]....
        /*088c*/ 	.word	0x00023260


	//   ....[126]....
        /*0890*/ 	.word	0x000232a0


	//   ....[127]....
        /*0894*/ 	.word	0x000232c0


	//   ....[128]....
        /*0898*/ 	.word	0x000232d0


	//   ....[129]....
        /*089c*/ 	.word	0x00023490


	//   ....[130]....
        /*08a0*/ 	.word	0x000234a0


	//   ....[131]....
        /*08a4*/ 	.word	0x000235a0


	//   ....[132]....
        /*08a8*/ 	.word	0x000235d0


	//   ....[133]....
        /*08ac*/ 	.word	0x000236b0


	//   ....[134]....
        /*08b0*/ 	.word	0x000236e0


	//   ....[135]....
        /*08b4*/ 	.word	0x000237c0


	//   ....[136]....
        /*08b8*/ 	.word	0x000237f0


	//   ....[137]....
        /*08bc*/ 	.word	0x000238d0


	//   ....[138]....
        /*08c0*/ 	.word	0x00023900


	//   ....[139]....
        /*08c4*/ 	.word	0x000239e0


	//   ....[140]....
        /*08c8*/ 	.word	0x00023a10


	//   ....[141]....
        /*08cc*/ 	.word	0x00023af0


	//   ....[142]....
        /*08d0*/ 	.word	0x00023b20


	//   ....[143]....
        /*08d4*/ 	.word	0x00023c00


	//   ....[144]....
        /*08d8*/ 	.word	0x00023c20


	//   ....[145]....
        /*08dc*/ 	.word	0x00024540


	//   ....[146]....
        /*08e0*/ 	.word	0x00024550


	//   ....[147]....
        /*08e4*/ 	.word	0x00024620


	//   ....[148]....
        /*08e8*/ 	.word	0x00024650


	//   ....[149]....
        /*08ec*/ 	.word	0x00024720


	//   ....[150]....
        /*08f0*/ 	.word	0x00024750


	//   ....[151]....
        /*08f4*/ 	.word	0x00024820


	//   ....[152]....
        /*08f8*/ 	.word	0x00024850


	//   ....[153]....
        /*08fc*/ 	.word	0x00024920


	//   ....[154]....
        /*0900*/ 	.word	0x00024950


	//   ....[155]....
        /*0904*/ 	.word	0x00024a20


	//   ....[156]....
        /*0908*/ 	.word	0x00024a50


	//   ....[157]....
        /*090c*/ 	.word	0x00024b20


	//   ....[158]....
        /*0910*/ 	.word	0x00024b50


	//   ....[159]....
        /*0914*/ 	.word	0x00024c20


	//   ....[160]....
        /*0918*/ 	.word	0x00024c40


	//----- nvinfo : EIATTR_EXIT_INSTR_OFFSETS
	.align		4
.L_458:
        /*091c*/ 	.byte	0x04, 0x1c
        /*091e*/ 	.short	(.L_460 - .L_459)


	//   ....[0]....
.L_459:
        /*0920*/ 	.word	0x000003b0


	//   ....[1]....
        /*0924*/ 	.word	0x00023c30


	//   ....[2]....
        /*0928*/ 	.word	0x00023c90


	//   ....[3]....
        /*092c*/ 	.word	0x00023cf0


	//   ....[4]....
        /*0930*/ 	.word	0x00024c50


	//   ....[5]....
        /*0934*/ 	.word	0x00024ca0


	//   ....[6]....
        /*0938*/ 	.word	0x00024d00


	//----- nvinfo : EIATTR_CTAIDZ_USED
	.align		4
.L_460:
        /*093c*/ 	.byte	0x01, 0x04
	.zero		2


	//----- nvinfo : EIATTR_MAX_THREADS
	.align		4
        /*0940*/ 	.byte	0x04, 0x05
        /*0942*/ 	.short	(.L_462 - .L_461)
.L_461:
        /*0944*/ 	.word	0x00000080
        /*0948*/ 	.word	0x00000001
        /*094c*/ 	.word	0x00000001


	//----- nvinfo : EIATTR_CRS_STACK_SIZE
	.align		4
.L_462:
        /*0950*/ 	.byte	0x04, 0x1e
        /*0952*/ 	.short	(.L_464 - .L_463)
.L_463:
        /*0954*/ 	.word	0x00000000
.L_464:


//--------------------- .nv.callgraph             --------------------------
	.section	.nv.callgraph,"",@"SHT_CUDA_CALLGRAPH"
	.align	4
	.sectionentsize	8
	.align		4
        /*0000*/ 	.word	0x00000000
	.align		4
        /*0004*/ 	.word	0xffffffff
	.align		4
        /*0008*/ 	.word	0x00000000
	.align		4
        /*000c*/ 	.word	0xfffffffe
	.align		4
        /*0010*/ 	.word	0x00000000
	.align		4
        /*0014*/ 	.word	0xfffffffd
	.align		4
        /*0018*/ 	.word	0x00000000
	.align		4
        /*001c*/ 	.word	0xfffffffc


//--------------------- .nv.rel.action            --------------------------
	.section	.nv.rel.action,"",@"SHT_CUDA_RELOCINFO"
	.align	8
	.sectionentsize	8
        /*0000*/ 	.byte	0x73, 0x00, 0x00, 0x00, 0x00, 0x00, 0x00, 0x00, 0x00, 0x00, 0x00, 0x11, 0x25, 0x00, 0x05, 0x36


//--------------------- .nv.constant4             --------------------------
	.section	.nv.constant4,"a",@progbits
	.align	8
	.align		8
.nv.constant4:
        /*0000*/ 	.dword	_ZN66_INTERNAL_43f44d2a_30_flash_fwd_hdim128_bf16_sm80_cu_f3e6f9ee_29264cuda3std3__45__cpo5beginE
	.align		8
        /*0008*/ 	.dword	_ZN66_INTERNAL_43f44d2a_30_flash_fwd_hdim128_bf16_sm80_cu_f3e6f9ee_29264cuda3std3__45__cpo3endE
	.align		8
        /*0010*/ 	.dword	_ZN66_INTERNAL_43f44d2a_30_flash_fwd_hdim128_bf16_sm80_cu_f3e6f9ee_29264cuda3std3__45__cpo6cbeginE
	.align		8
        /*0018*/ 	.dword	_ZN66_INTERNAL_43f44d2a_30_flash_fwd_hdim128_bf16_sm80_cu_f3e6f9ee_29264cuda3std3__45__cpo4cendE
	.align		8
        /*0020*/ 	.dword	_ZN66_INTERNAL_43f44d2a_30_flash_fwd_hdim128_bf16_sm80_cu_f3e6f9ee_29264cuda3std3__468_GLOBAL__N__43f44d2a_30_flash_fwd_hdim128_bf16_sm80_cu_f3e6f9ee_29266ignoreE
	.align		8
        /*0028*/ 	.dword	_ZN66_INTERNAL_43f44d2a_30_flash_fwd_hdim128_bf16_sm80_cu_f3e6f9ee_29264cuda3std3__419piecewise_constructE
	.align		8
        /*0030*/ 	.dword	_ZN66_INTERNAL_43f44d2a_30_flash_fwd_hdim128_bf16_sm80_cu_f3e6f9ee_29264cuda3std3__48in_placeE
	.align		8
        /*0038*/ 	.dword	_ZN66_INTERNAL_43f44d2a_30_flash_fwd_hdim128_bf16_sm80_cu_f3e6f9ee_29264cuda3std6ranges3__45__cpo4swapE
	.align		8
        /*0040*/ 	.dword	_ZN66_INTERNAL_43f44d2a_30_flash_fwd_hdim128_bf16_sm80_cu_f3e6f9ee_29264cuda3std6ranges3__45__cpo9iter_moveE
	.align		8
        /*0048*/ 	.dword	_ZN66_INTERNAL_43f44d2a_30_flash_fwd_hdim128_bf16_sm80_cu_f3e6f9ee_29264cute7productE
	.align		8
        /*0050*/ 	.dword	_ZN66_INTERNAL_43f44d2a_30_flash_fwd_hdim128_bf16_sm80_cu_f3e6f9ee_29264cute1_E


//--------------------- .nv.constant0._ZN7cutlass13device_kernelIN5flash19enable_sm80_to_sm89INS1_16FlashAttnFwdSm80INS1_25CollectiveMainloopFwdSm80ILi8ELi1ELb1EN4cute5tupleIJNS5_1CILi128EEES8_S8_EEELi128ENS_10bfloat16_tEfNS_4arch4Sm80ELb0ELb0ELb0ELb0ELb0ELb0ELb1ELb0EEENS1_21CollectiveEpilogueFwdIS9_NS6_IJNS7_ILi1EEESF_SF_EEESA_SC_Li256ELb0ELb1ELb0ELb0EEENS1_19SingleTileSchedulerILb0ELb0ELb1ELi128EEEEEEEEEvNT_6ParamsE --------------------------
	.section	.nv.constant0._ZN7cutlass13device_kernelIN5flash19enable_sm80_to_sm89INS1_16FlashAttnFwdSm80INS1_25CollectiveMainloopFwdSm80ILi8ELi1ELb1EN4cute5tupleIJNS5_1CILi128EEES8_S8_EEELi128ENS_10bfloat16_tEfNS_4arch4Sm80ELb0ELb0ELb0ELb0ELb0ELb0ELb1ELb0EEENS1_21CollectiveEpilogueFwdIS9_NS6_IJNS7_ILi1EEESF_SF_EEESA_SC_Li256ELb0ELb1ELb0ELb0EEENS1_19SingleTileSchedulerILb0ELb0ELb1ELi128EEEEEEEEEvNT_6ParamsE,"a",@progbits
	.sectionflags	@""
	.align	4
.nv.constant0._ZN7cutlass13device_kernelIN5flash19enable_sm80_to_sm89INS1_16FlashAttnFwdSm80INS1_25CollectiveMainloopFwdSm80ILi8ELi1ELb1EN4cute5tupleIJNS5_1CILi128EEES8_S8_EEELi128ENS_10bfloat16_tEfNS_4arch4Sm80ELb0ELb0ELb0ELb0ELb0ELb0ELb1ELb0EEENS1_21CollectiveEpilogueFwdIS9_NS6_IJNS7_ILi1EEESF_SF_EEESA_SC_Li256ELb0ELb1ELb0ELb0EEENS1_19SingleTileSchedulerILb0ELb0ELb1ELi128EEEEEEEEEvNT_6ParamsE:
	.zero		1400


//--------------------- .nv.constant0._ZN7cutlass13device_kernelIN5flash19enable_sm80_to_sm89INS1_16FlashAttnFwdSm80INS1_25CollectiveMainloopFwdSm80ILi8ELi1ELb1EN4cute5tupleIJNS5_1CILi128EEES8_S8_EEELi128ENS_10bfloat16_tEfNS_4arch4Sm80ELb0ELb0ELb0ELb1ELb0ELb0ELb1ELb0EEENS1_21CollectiveEpilogueFwdIS9_NS6_IJNS7_ILi1EEESF_SF_EEESA_SC_Li256ELb1ELb1ELb0ELb0EEENS1_19SingleTileSchedulerILb1ELb0ELb1ELi128EEEEEEEEEvNT_6ParamsE --------------------------
	.section	.nv.constant0._ZN7cutlass13device_kernelIN5flash19enable_sm80_to_sm89INS1_16FlashAttnFwdSm80INS1_25CollectiveMainloopFwdSm80ILi8ELi1ELb1EN4cute5tupleIJNS5_1CILi128EEES8_S8_EEELi128ENS_10bfloat16_tEfNS_4arch4Sm80ELb0ELb0ELb0ELb1ELb0ELb0ELb1ELb0EEENS1_21CollectiveEpilogueFwdIS9_NS6_IJNS7_ILi1EEESF_SF_EEESA_SC_Li256ELb1ELb1ELb0ELb0EEENS1_19SingleTileSchedulerILb1ELb0ELb1ELi128EEEEEEEEEvNT_6ParamsE,"a",@progbits
	.sectionflags	@""
	.align	4
.nv.constant0._ZN7cutlass13device_kernelIN5flash19enable_sm80_to_sm89INS1_16FlashAttnFwdSm80INS1_25CollectiveMainloopFwdSm80ILi8ELi1ELb1EN4cute5tupleIJNS5_1CILi128EEES8_S8_EEELi128ENS_10bfloat16_tEfNS_4arch4Sm80ELb0ELb0ELb0ELb1ELb0ELb0ELb1ELb0EEENS1_21CollectiveEpilogueFwdIS9_NS6_IJNS7_ILi1EEESF_SF_EEESA_SC_Li256ELb1ELb1ELb0ELb0EEENS1_19SingleTileSchedulerILb1ELb0ELb1ELi128EEEEEEEEEvNT_6ParamsE:
	.zero		1400


//--------------------- .nv.constant0._ZN7cutlass13device_kernelIN5flash19enable_sm80_to_sm89INS1_16FlashAttnFwdSm80INS1_25CollectiveMainloopFwdSm80ILi8ELi1ELb1EN4cute5tupleIJNS5_1CILi128EEES8_S8_EEELi128ENS_10bfloat16_tEfNS_4arch4Sm80ELb0ELb0ELb0ELb1ELb0ELb1ELb1ELb0EEENS1_21CollectiveEpilogueFwdIS9_NS6_IJNS7_ILi1EEESF_SF_EEESA_SC_Li256ELb1ELb1ELb0ELb0EEENS1_19SingleTileSchedulerILb1ELb0ELb1ELi128EEEEEEEEEvNT_6ParamsE --------------------------
	.section	.nv.constant0._ZN7cutlass13device_kernelIN5flash19enable_sm80_to_sm89INS1_16FlashAttnFwdSm80INS1_25CollectiveMainloopFwdSm80ILi8ELi1ELb1EN4cute5tupleIJNS5_1CILi128EEES8_S8_EEELi128ENS_10bfloat16_tEfNS_4arch4Sm80ELb0ELb0ELb0ELb1ELb0ELb1ELb1ELb0EEENS1_21CollectiveEpilogueFwdIS9_NS6_IJNS7_ILi1EEESF_SF_EEESA_SC_Li256ELb1ELb1ELb0ELb0EEENS1_19SingleTileSchedulerILb1ELb0ELb1ELi128EEEEEEEEEvNT_6ParamsE,"a",@progbits
	.sectionflags	@""
	.align	4
.nv.constant0._ZN7cutlass13device_kernelIN5flash19enable_sm80_to_sm89INS1_16FlashAttnFwdSm80INS1_25CollectiveMainloopFwdSm80ILi8ELi1ELb1EN4cute5tupleIJNS5_1CILi128EEES8_S8_EEELi128ENS_10bfloat16_tEfNS_4arch4Sm80ELb0ELb0ELb0ELb1ELb0ELb1ELb1ELb0EEENS1_21CollectiveEpilogueFwdIS9_NS6_IJNS7_ILi1EEESF_SF_EEESA_SC_Li256ELb1ELb1ELb0ELb0EEENS1_19SingleTileSchedulerILb1ELb0ELb1ELi128EEEEEEEEEvNT_6ParamsE:
	.zero		1400


//--------------------- .nv.constant0._ZN7cutlass13device_kernelIN5flash19enable_sm80_to_sm89INS1_16FlashAttnFwdSm80INS1_25CollectiveMainloopFwdSm80ILi8ELi1ELb1EN4cute5tupleIJNS5_1CILi128EEENS7_ILi96EEES8_EEELi128ENS_10bfloat16_tEfNS_4arch4Sm80ELb0ELb1ELb0ELb0ELb0ELb0ELb1ELb0EEENS1_21CollectiveEpilogueFwdINS6_IJS8_S8_S9_EEENS6_IJNS7_ILi1EEESH_SH_EEESB_SD_Li256ELb0ELb1ELb0ELb0EEENS1_19SingleTileSchedulerILb0ELb0ELb1ELi128EEEEEEEEEvNT_6ParamsE --------------------------
	.section	.nv.constant0._ZN7cutlass13device_kernelIN5flash19enable_sm80_to_sm89INS1_16FlashAttnFwdSm80INS1_25CollectiveMainloopFwdSm80ILi8ELi1ELb1EN4cute5tupleIJNS5_1CILi128EEENS7_ILi96EEES8_EEELi128ENS_10bfloat16_tEfNS_4arch4Sm80ELb0ELb1ELb0ELb0ELb0ELb0ELb1ELb0EEENS1_21CollectiveEpilogueFwdINS6_IJS8_S8_S9_EEENS6_IJNS7_ILi1EEESH_SH_EEESB_SD_Li256ELb0ELb1ELb0ELb0EEENS1_19SingleTileSchedulerILb0ELb0ELb1ELi128EEEEEEEEEvNT_6ParamsE,"a",@progbits
	.sectionflags	@""
	.align	4
.nv.constant0._ZN7cutlass13device_kernelIN5flash19enable_sm80_to_sm89INS1_16FlashAttnFwdSm80INS1_25CollectiveMainloopFwdSm80ILi8ELi1ELb1EN4cute5tupleIJNS5_1CILi128EEENS7_ILi96EEES8_EEELi128ENS_10bfloat16_tEfNS_4arch4Sm80ELb0ELb1ELb0ELb0ELb0ELb0ELb1ELb0EEENS1_21CollectiveEpilogueFwdINS6_IJS8_S8_S9_EEENS6_IJNS7_ILi1EEESH_SH_EEESB_SD_Li256ELb0ELb1ELb0ELb0EEENS1_19SingleTileSchedulerILb0ELb0ELb1ELi128EEEEEEEEEvNT_6ParamsE:
	.zero		1400


//--------------------- .nv.constant0._ZN7cutlass13device_kernelIN5flash19enable_sm80_to_sm89INS1_16FlashAttnFwdSm80INS1_25CollectiveMainloopFwdSm80ILi8ELi1ELb1EN4cute5tupleIJNS5_1CILi128EEENS7_ILi96EEES8_EEELi128ENS_10bfloat16_tEfNS_4arch4Sm80ELb0ELb1ELb0ELb1ELb0ELb0ELb1ELb0EEENS1_21CollectiveEpilogueFwdINS6_IJS8_S8_S9_EEENS6_IJNS7_ILi1EEESH_SH_EEESB_SD_Li256ELb1ELb1ELb0ELb0EEENS1_19SingleTileSchedulerILb1ELb0ELb1ELi128EEEEEEEEEvNT_6ParamsE --------------------------
	.section	.nv.constant0._ZN7cutlass13device_kernelIN5flash19enable_sm80_to_sm89INS1_16FlashAttnFwdSm80INS1_25CollectiveMainloopFwdSm80ILi8ELi1ELb1EN4cute5tupleIJNS5_1CILi128EEENS7_ILi96EEES8_EEELi128ENS_10bfloat16_tEfNS_4arch4Sm80ELb0ELb1ELb0ELb1ELb0ELb0ELb1ELb0EEENS1_21CollectiveEpilogueFwdINS6_IJS8_S8_S9_EEENS6_IJNS7_ILi1EEESH_SH_EEESB_SD_Li256ELb1ELb1ELb0ELb0EEENS1_19SingleTileSchedulerILb1ELb0ELb1ELi128EEEEEEEEEvNT_6ParamsE,"a",@progbits
	.sectionflags	@""
	.align	4
.nv.constant0._ZN7cutlass13device_kernelIN5flash19enable_sm80_to_sm89INS1_16FlashAttnFwdSm80INS1_25CollectiveMainloopFwdSm80ILi8ELi1ELb1EN4cute5tupleIJNS5_1CILi128EEENS7_ILi96EEES8_EEELi128ENS_10bfloat16_tEfNS_4arch4Sm80ELb0ELb1ELb0ELb1ELb0ELb0ELb1ELb0EEENS1_21CollectiveEpilogueFwdINS6_IJS8_S8_S9_EEENS6_IJNS7_ILi1EEESH_SH_EEESB_SD_Li256ELb1ELb1ELb0ELb0EEENS1_19SingleTileSchedulerILb1ELb0ELb1ELi128EEEEEEEEEvNT_6ParamsE:
	.zero		1400


//--------------------- .nv.constant0._ZN7cutlass13device_kernelIN5flash19enable_sm80_to_sm89INS1_16FlashAttnFwdSm80INS1_25CollectiveMainloopFwdSm80ILi8ELi1ELb1EN4cute5tupleIJNS5_1CILi128EEENS7_ILi96EEES8_EEELi128ENS_10bfloat16_tEfNS_4arch4Sm80ELb0ELb1ELb0ELb1ELb0ELb1ELb1ELb0EEENS1_21CollectiveEpilogueFwdINS6_IJS8_S8_S9_EEENS6_IJNS7_ILi1EEESH_SH_EEESB_SD_Li256ELb1ELb1ELb0ELb0EEENS1_19SingleTileSchedulerILb1ELb0ELb1ELi128EEEEEEEEEvNT_6ParamsE --------------------------
	.section	.nv.constant0._ZN7cutlass13device_kernelIN5flash19enable_sm80_to_sm89INS1_16FlashAttnFwdSm80INS1_25CollectiveMainloopFwdSm80ILi8ELi1ELb1EN4cute5tupleIJNS5_1CILi128EEENS7_ILi96EEES8_EEELi128ENS_10bfloat16_tEfNS_4arch4Sm80ELb0ELb1ELb0ELb1ELb0ELb1ELb1ELb0EEENS1_21CollectiveEpilogueFwdINS6_IJS8_S8_S9_EEENS6_IJNS7_ILi1EEESH_SH_EEESB_SD_Li256ELb1ELb1ELb0ELb0EEENS1_19SingleTileSchedulerILb1ELb0ELb1ELi128EEEEEEEEEvNT_6ParamsE,"a",@progbits
	.sectionflags	@""
	.align	4
.nv.constant0._ZN7cutlass13device_kernelIN5flash19enable_sm80_to_sm89INS1_16FlashAttnFwdSm80INS1_25CollectiveMainloopFwdSm80ILi8ELi1ELb1EN4cute5tupleIJNS5_1CILi128EEENS7_ILi96EEES8_EEELi128ENS_10bfloat16_tEfNS_4arch4Sm80ELb0ELb1ELb0ELb1ELb0ELb1ELb1ELb0EEENS1_21CollectiveEpilogueFwdINS6_IJS8_S8_S9_EEENS6_IJNS7_ILi1EEESH_SH_EEESB_SD_Li256ELb1ELb1ELb0ELb0EEENS1_19SingleTileSchedulerILb1ELb0ELb1ELi128EEEEEEEEEvNT_6ParamsE:
	.zero		1400


//--------------------- .nv.constant0._ZN7cutlass13device_kernelIN5flash19enable_sm80_to_sm89INS1_16FlashAttnFwdSm80INS1_25CollectiveMainloopFwdSm80ILi8ELi1ELb1EN4cute5tupleIJNS5_1CILi128EEES8_S8_EEELi128ENS_10bfloat16_tEfNS_4arch4Sm80ELb1ELb0ELb0ELb0ELb0ELb0ELb1ELb0EEENS1_21CollectiveEpilogueFwdIS9_NS6_IJNS7_ILi1EEESF_SF_EEESA_SC_Li256ELb0ELb1ELb0ELb0EEENS1_30DynamicPersistentTileSchedulerILi256ELi256ELb0ELb1ELb0EEEEEEEEEvNT_6ParamsE --------------------------
	.section	.nv.constant0._ZN7cutlass13device_kernelIN5flash19enable_sm80_to_sm89INS1_16FlashAttnFwdSm80INS1_25CollectiveMainloopFwdSm80ILi8ELi1ELb1EN4cute5tupleIJNS5_1CILi128EEES8_S8_EEELi128ENS_10bfloat16_tEfNS_4arch4Sm80ELb1ELb0ELb0ELb0ELb0ELb0ELb1ELb0EEENS1_21CollectiveEpilogueFwdIS9_NS6_IJNS7_ILi1EEESF_SF_EEESA_SC_Li256ELb0ELb1ELb0ELb0EEENS1_30DynamicPersistentTileSchedulerILi256ELi256ELb0ELb1ELb0EEEEEEEEEvNT_6ParamsE,"a",@progbits
	.sectionflags	@""
	.align	4
.nv.constant0._ZN7cutlass13device_kernelIN5flash19enable_sm80_to_sm89INS1_16FlashAttnFwdSm80INS1_25CollectiveMainloopFwdSm80ILi8ELi1ELb1EN4cute5tupleIJNS5_1CILi128EEES8_S8_EEELi128ENS_10bfloat16_tEfNS_4arch4Sm80ELb1ELb0ELb0ELb0ELb0ELb0ELb1ELb0EEENS1_21CollectiveEpilogueFwdIS9_NS6_IJNS7_ILi1EEESF_SF_EEESA_SC_Li256ELb0ELb1ELb0ELb0EEENS1_30DynamicPersistentTileSchedulerILi256ELi256ELb0ELb1ELb0EEEEEEEEEvNT_6ParamsE:
	.zero		1416


//--------------------- .nv.constant0._ZN7cutlass13device_kernelIN5flash19enable_sm80_to_sm89INS1_16FlashAttnFwdSm80INS1_25CollectiveMainloopFwdSm80ILi8ELi1ELb1EN4cute5tupleIJNS5_1CILi128EEES8_S8_EEELi128ENS_10bfloat16_tEfNS_4arch4Sm80ELb1ELb0ELb0ELb1ELb0ELb0ELb1ELb0EEENS1_21CollectiveEpilogueFwdIS9_NS6_IJNS7_ILi1EEESF_SF_EEESA_SC_Li256ELb1ELb1ELb0ELb0EEENS1_19SingleTileSchedulerILb1ELb0ELb1ELi128EEEEEEEEEvNT_6ParamsE --------------------------
	.section	.nv.constant0._ZN7cutlass13device_kernelIN5flash19enable_sm80_to_sm89INS1_16FlashAttnFwdSm80INS1_25CollectiveMainloopFwdSm80ILi8ELi1ELb1EN4cute5tupleIJNS5_1CILi128EEES8_S8_EEELi128ENS_10bfloat16_tEfNS_4arch4Sm80ELb1ELb0ELb0ELb1ELb0ELb0ELb1ELb0EEENS1_21CollectiveEpilogueFwdIS9_NS6_IJNS7_ILi1EEESF_SF_EEESA_SC_Li256ELb1ELb1ELb0ELb0EEENS1_19SingleTileSchedulerILb1ELb0ELb1ELi128EEEEEEEEEvNT_6ParamsE,"a",@progbits
	.sectionflags	@""
	.align	4
.nv.constant0._ZN7cutlass13device_kernelIN5flash19enable_sm80_to_sm89INS1_16FlashAttnFwdSm80INS1_25CollectiveMainloopFwdSm80ILi8ELi1ELb1EN4cute5tupleIJNS5_1CILi128EEES8_S8_EEELi128ENS_10bfloat16_tEfNS_4arch4Sm80ELb1ELb0ELb0ELb1ELb0ELb0ELb1ELb0EEENS1_21CollectiveEpilogueFwdIS9_NS6_IJNS7_ILi1EEESF_SF_EEESA_SC_Li256ELb1ELb1ELb0ELb0EEENS1_19SingleTileSchedulerILb1ELb0ELb1ELi128EEEEEEEEEvNT_6ParamsE:
	.zero		1400


//--------------------- .nv.constant0._ZN7cutlass13device_kernelIN5flash19enable_sm80_to_sm89INS1_16FlashAttnFwdSm80INS1_25CollectiveMainloopFwdSm80ILi8ELi1ELb1EN4cute5tupleIJNS5_1CILi128EEES8_S8_EEELi128ENS_10bfloat16_tEfNS_4arch4Sm80ELb1ELb0ELb0ELb1ELb0ELb1ELb1ELb0EEENS1_21CollectiveEpilogueFwdIS9_NS6_IJNS7_ILi1EEESF_SF_EEESA_SC_Li256ELb1ELb1ELb0ELb0EEENS1_19SingleTileSchedulerILb1ELb0ELb1ELi128EEEEEEEEEvNT_6ParamsE --------------------------
	.section	.nv.constant0._ZN7cutlass13device_kernelIN5flash19enable_sm80_to_sm89INS1_16FlashAttnFwdSm80INS1_25CollectiveMainloopFwdSm80ILi8ELi1ELb1EN4cute5tupleIJNS5_1CILi128EEES8_S8_EEELi128ENS_10bfloat16_tEfNS_4arch4Sm80ELb1ELb0ELb0ELb1ELb0ELb1ELb1ELb0EEENS1_21CollectiveEpilogueFwdIS9_NS6_IJNS7_ILi1EEESF_SF_EEESA_SC_Li256ELb1ELb1ELb0ELb0EEENS1_19SingleTileSchedulerILb1ELb0ELb1ELi128EEEEEEEEEvNT_6ParamsE,"a",@progbits
	.sectionflags	@""
	.align	4
.nv.constant0._ZN7cutlass13device_kernelIN5flash19enable_sm80_to_sm89INS1_16FlashAttnFwdSm80INS1_25CollectiveMainloopFwdSm80ILi8ELi1ELb1EN4cute5tupleIJNS5_1CILi128EEES8_S8_EEELi128ENS_10bfloat16_tEfNS_4arch4Sm80ELb1ELb0ELb0ELb1ELb0ELb1ELb1ELb0EEENS1_21CollectiveEpilogueFwdIS9_NS6_IJNS7_ILi1EEESF_SF_EEESA_SC_Li256ELb1ELb1ELb0ELb0EEENS1_19SingleTileSchedulerILb1ELb0ELb1ELi128EEEEEEEEEvNT_6ParamsE:
	.zero		1400


//--------------------- .nv.constant0._ZN7cutlass13device_kernelIN5flash19enable_sm80_to_sm89INS1_16FlashAttnFwdSm80INS1_25CollectiveMainloopFwdSm80ILi4ELi1ELb0EN4cute5tupleIJNS5_1CILi128EEENS7_ILi64EEES8_EEELi128ENS_10bfloat16_tEfNS_4arch4Sm80ELb0ELb0ELb0ELb0ELb0ELb0ELb1ELb0EEENS1_21CollectiveEpilogueFwdINS6_IJS8_S8_S9_EEENS6_IJNS7_ILi1EEESH_SH_EEESB_SD_Li128ELb0ELb1ELb0ELb0EEENS1_19SingleTileSchedulerILb0ELb0ELb1ELi128EEEEEEEEEvNT_6ParamsE --------------------------
	.section	.nv.constant0._ZN7cutlass13device_kernelIN5flash19enable_sm80_to_sm89INS1_16FlashAttnFwdSm80INS1_25CollectiveMainloopFwdSm80ILi4ELi1ELb0EN4cute5tupleIJNS5_1CILi128EEENS7_ILi64EEES8_EEELi128ENS_10bfloat16_tEfNS_4arch4Sm80ELb0ELb0ELb0ELb0ELb0ELb0ELb1ELb0EEENS1_21CollectiveEpilogueFwdINS6_IJS8_S8_S9_EEENS6_IJNS7_ILi1EEESH_SH_EEESB_SD_Li128ELb0ELb1ELb0ELb0EEENS1_19SingleTileSchedulerILb0ELb0ELb1ELi128EEEEEEEEEvNT_6ParamsE,"a",@progbits
	.sectionflags	@""
	.align	4
.nv.constant0._ZN7cutlass13device_kernelIN5flash19enable_sm80_to_sm89INS1_16FlashAttnFwdSm80INS1_25CollectiveMainloopFwdSm80ILi4ELi1ELb0EN4cute5tupleIJNS5_1CILi128EEENS7_ILi64EEES8_EEELi128ENS_10bfloat16_tEfNS_4arch4Sm80ELb0ELb0ELb0ELb0ELb0ELb0ELb1ELb0EEENS1_21CollectiveEpilogueFwdINS6_IJS8_S8_S9_EEENS6_IJNS7_ILi1EEESH_SH_EEESB_SD_Li128ELb0ELb1ELb0ELb0EEENS1_19SingleTileSchedulerILb0ELb0ELb1ELi128EEEEEEEEEvNT_6ParamsE:
	.zero		1400


//--------------------- .nv.constant0._ZN7cutlass13device_kernelIN5flash19enable_sm80_to_sm89INS1_16FlashAttnFwdSm80INS1_25CollectiveMainloopFwdSm80ILi4ELi1ELb0EN4cute5tupleIJNS5_1CILi128EEENS7_ILi64EEES8_EEELi128ENS_10bfloat16_tEfNS_4arch4Sm80ELb0ELb0ELb0ELb1ELb0ELb0ELb1ELb0EEENS1_21CollectiveEpilogueFwdINS6_IJS8_S8_S9_EEENS6_IJNS7_ILi1EEESH_SH_EEESB_SD_Li128ELb1ELb1ELb0ELb0EEENS1_19SingleTileSchedulerILb1ELb0ELb1ELi128EEEEEEEEEvNT_6ParamsE --------------------------
	.section	.nv.constant0._ZN7cutlass13device_kernelIN5flash19enable_sm80_to_sm89INS1_16FlashAttnFwdSm80INS1_25CollectiveMainloopFwdSm80ILi4ELi1ELb0EN4cute5tupleIJNS5_1CILi128EEENS7_ILi64EEES8_EEELi128ENS_10bfloat16_tEfNS_4arch4Sm80ELb0ELb0ELb0ELb1ELb0ELb0ELb1ELb0EEENS1_21CollectiveEpilogueFwdINS6_IJS8_S8_S9_EEENS6_IJNS7_ILi1EEESH_SH_EEESB_SD_Li128ELb1ELb1ELb0ELb0EEENS1_19SingleTileSchedulerILb1ELb0ELb1ELi128EEEEEEEEEvNT_6ParamsE,"a",@progbits
	.sectionflags	@""
	.align	4
.nv.constant0._ZN7cutlass13device_kernelIN5flash19enable_sm80_to_sm89INS1_16FlashAttnFwdSm80INS1_25CollectiveMainloopFwdSm80ILi4ELi1ELb0EN4cute5tupleIJNS5_1CILi128EEENS7_ILi64EEES8_EEELi128ENS_10bfloat16_tEfNS_4arch4Sm80ELb0ELb0ELb0ELb1ELb0ELb0ELb1ELb0EEENS1_21CollectiveEpilogueFwdINS6_IJS8_S8_S9_EEENS6_IJNS7_ILi1EEESH_SH_EEESB_SD_Li128ELb1ELb1ELb0ELb0EEENS1_19SingleTileSchedulerILb1ELb0ELb1ELi128EEEEEEEEEvNT_6ParamsE:
	.zero		1400


//--------------------- .nv.constant0._ZN7cutlass13device_kernelIN5flash19enable_sm80_to_sm89INS1_16FlashAttnFwdSm80INS1_25CollectiveMainloopFwdSm80ILi4ELi1ELb0EN4cute5tupleIJNS5_1CILi128EEENS7_ILi64EEES8_EEELi128ENS_10bfloat16_tEfNS_4arch4Sm80ELb0ELb0ELb0ELb1ELb0ELb1ELb1ELb0EEENS1_21CollectiveEpilogueFwdINS6_IJS8_S8_S9_EEENS6_IJNS7_ILi1EEESH_SH_EEESB_SD_Li128ELb1ELb1ELb0ELb0EEENS1_19SingleTileSchedulerILb1ELb0ELb1ELi128EEEEEEEEEvNT_6ParamsE --------------------------
	.section	.nv.constant0._ZN7cutlass13device_kernelIN5flash19enable_sm80_to_sm89INS1_16FlashAttnFwdSm80INS1_25CollectiveMainloopFwdSm80ILi4ELi1ELb0EN4cute5tupleIJNS5_1CILi128EEENS7_ILi64EEES8_EEELi128ENS_10bfloat16_tEfNS_4arch4Sm80ELb0ELb0ELb0ELb1ELb0ELb1ELb1ELb0EEENS1_21CollectiveEpilogueFwdINS6_IJS8_S8_S9_EEENS6_IJNS7_ILi1EEESH_SH_EEESB_SD_Li128ELb1ELb1ELb0ELb0EEENS1_19SingleTileSchedulerILb1ELb0ELb1ELi128EEEEEEEEEvNT_6ParamsE,"a",@progbits
	.sectionflags	@""
	.align	4
.nv.constant0._ZN7cutlass13device_kernelIN5flash19enable_sm80_to_sm89INS1_16FlashAttnFwdSm80INS1_25CollectiveMainloopFwdSm80ILi4ELi1ELb0EN4cute5tupleIJNS5_1CILi128EEENS7_ILi64EEES8_EEELi128ENS_10bfloat16_tEfNS_4arch4Sm80ELb0ELb0ELb0ELb1ELb0ELb1ELb1ELb0EEENS1_21CollectiveEpilogueFwdINS6_IJS8_S8_S9_EEENS6_IJNS7_ILi1EEESH_SH_EEESB_SD_Li128ELb1ELb1ELb0ELb0EEENS1_19SingleTileSchedulerILb1ELb0ELb1ELi128EEEEEEEEEvNT_6ParamsE:
	.zero		1400


//--------------------- .nv.constant0._ZN7cutlass13device_kernelIN5flash19enable_sm80_to_sm89INS1_16FlashAttnFwdSm80INS1_25CollectiveMainloopFwdSm80ILi4ELi1ELb0EN4cute5tupleIJNS5_1CILi128EEENS7_ILi48EEES8_EEELi128ENS_10bfloat16_tEfNS_4arch4Sm80ELb0ELb1ELb0ELb0ELb0ELb0ELb1ELb0EEENS1_21CollectiveEpilogueFwdINS6_IJS8_S8_S9_EEENS6_IJNS7_ILi1EEESH_SH_EEESB_SD_Li128ELb0ELb1ELb0ELb0EEENS1_19SingleTileSchedulerILb0ELb0ELb1ELi128EEEEEEEEEvNT_6ParamsE --------------------------
	.section	.nv.constant0._ZN7cutlass13device_kernelIN5flash19enable_sm80_to_sm89INS1_16FlashAttnFwdSm80INS1_25CollectiveMainloopFwdSm80ILi4ELi1ELb0EN4cute5tupleIJNS5_1CILi128EEENS7_ILi48EEES8_EEELi128ENS_10bfloat16_tEfNS_4arch4Sm80ELb0ELb1ELb0ELb0ELb0ELb0ELb1ELb0EEENS1_21CollectiveEpilogueFwdINS6_IJS8_S8_S9_EEENS6_IJNS7_ILi1EEESH_SH_EEESB_SD_Li128ELb0ELb1ELb0ELb0EEENS1_19SingleTileSchedulerILb0ELb0ELb1ELi128EEEEEEEEEvNT_6ParamsE,"a",@progbits
	.sectionflags	@""
	.align	4
.nv.constant0._ZN7cutlass13device_kernelIN5flash19enable_sm80_to_sm89INS1_16FlashAttnFwdSm80INS1_25CollectiveMainloopFwdSm80ILi4ELi1ELb0EN4cute5tupleIJNS5_1CILi128EEENS7_ILi48EEES8_EEELi128ENS_10bfloat16_tEfNS_4arch4Sm80ELb0ELb1ELb0ELb0ELb0ELb0ELb1ELb0EEENS1_21CollectiveEpilogueFwdINS6_IJS8_S8_S9_EEENS6_IJNS7_ILi1EEESH_SH_EEESB_SD_Li128ELb0ELb1ELb0ELb0EEENS1_19SingleTileSchedulerILb0ELb0ELb1ELi128EEEEEEEEEvNT_6ParamsE:
	.zero		1400


//--------------------- .nv.constant0._ZN7cutlass13device_kernelIN5flash19enable_sm80_to_sm89INS1_16FlashAttnFwdSm80INS1_25CollectiveMainloopFwdSm80ILi4ELi1ELb0EN4cute5tupleIJNS5_1CILi128EEENS7_ILi48EEES8_EEELi128ENS_10bfloat16_tEfNS_4arch4Sm80ELb0ELb1ELb0ELb1ELb0ELb0ELb1ELb0EEENS1_21CollectiveEpilogueFwdINS6_IJS8_S8_S9_EEENS6_IJNS7_ILi1EEESH_SH_EEESB_SD_Li128ELb1ELb1ELb0ELb0EEENS1_19SingleTileSchedulerILb1ELb0ELb1ELi128EEEEEEEEEvNT_6ParamsE --------------------------
	.section	.nv.constant0._ZN7cutlass13device_kernelIN5flash19enable_sm80_to_sm89INS1_16FlashAttnFwdSm80INS1_25CollectiveMainloopFwdSm80ILi4ELi1ELb0EN4cute5tupleIJNS5_1CILi128EEENS7_ILi48EEES8_EEELi128ENS_10bfloat16_tEfNS_4arch4Sm80ELb0ELb1ELb0ELb1ELb0ELb0ELb1ELb0EEENS1_21CollectiveEpilogueFwdINS6_IJS8_S8_S9_EEENS6_IJNS7_ILi1EEESH_SH_EEESB_SD_Li128ELb1ELb1ELb0ELb0EEENS1_19SingleTileSchedulerILb1ELb0ELb1ELi128EEEEEEEEEvNT_6ParamsE,"a",@progbits
	.sectionflags	@""
	.align	4
.nv.constant0._ZN7cutlass13device_kernelIN5flash19enable_sm80_to_sm89INS1_16FlashAttnFwdSm80INS1_25CollectiveMainloopFwdSm80ILi4ELi1ELb0EN4cute5tupleIJNS5_1CILi128EEENS7_ILi48EEES8_EEELi128ENS_10bfloat16_tEfNS_4arch4Sm80ELb0ELb1ELb0ELb1ELb0ELb0ELb1ELb0EEENS1_21CollectiveEpilogueFwdINS6_IJS8_S8_S9_EEENS6_IJNS7_ILi1EEESH_SH_EEESB_SD_Li128ELb1ELb1ELb0ELb0EEENS1_19SingleTileSchedulerILb1ELb0ELb1ELi128EEEEEEEEEvNT_6ParamsE:
	.zero		1400


//--------------------- .nv.constant0._ZN7cutlass13device_kernelIN5flash19enable_sm80_to_sm89INS1_16FlashAttnFwdSm80INS1_25CollectiveMainloopFwdSm80ILi4ELi1ELb0EN4cute5tupleIJNS5_1CILi128EEENS7_ILi48EEES8_EEELi128ENS_10bfloat16_tEfNS_4arch4Sm80ELb0ELb1ELb0ELb1ELb0ELb1ELb1ELb0EEENS1_21CollectiveEpilogueFwdINS6_IJS8_S8_S9_EEENS6_IJNS7_ILi1EEESH_SH_EEESB_SD_Li128ELb1ELb1ELb0ELb0EEENS1_19SingleTileSchedulerILb1ELb0ELb1ELi128EEEEEEEEEvNT_6ParamsE --------------------------
	.section	.nv.constant0._ZN7cutlass13device_kernelIN5flash19enable_sm80_to_sm89INS1_16FlashAttnFwdSm80INS1_25CollectiveMainloopFwdSm80ILi4ELi1ELb0EN4cute5tupleIJNS5_1CILi128EEENS7_ILi48EEES8_EEELi128ENS_10bfloat16_tEfNS_4arch4Sm80ELb0ELb1ELb0ELb1ELb0ELb1ELb1ELb0EEENS1_21CollectiveEpilogueFwdINS6_IJS8_S8_S9_EEENS6_IJNS7_ILi1EEESH_SH_EEESB_SD_Li128ELb1ELb1ELb0ELb0EEENS1_19SingleTileSchedulerILb1ELb0ELb1ELi128EEEEEEEEEvNT_6ParamsE,"a",@progbits
	.sectionflags	@""
	.align	4
.nv.constant0._ZN7cutlass13device_kernelIN5flash19enable_sm80_to_sm89INS1_16FlashAttnFwdSm80INS1_25CollectiveMainloopFwdSm80ILi4ELi1ELb0EN4cute5tupleIJNS5_1CILi128EEENS7_ILi48EEES8_EEELi128ENS_10bfloat16_tEfNS_4arch4Sm80ELb0ELb1ELb0ELb1ELb0ELb1ELb1ELb0EEENS1_21CollectiveEpilogueFwdINS6_IJS8_S8_S9_EEENS6_IJNS7_ILi1EEESH_SH_EEESB_SD_Li128ELb1ELb1ELb0ELb0EEENS1_19SingleTileSchedulerILb1ELb0ELb1ELi128EEEEEEEEEvNT_6ParamsE:
	.zero		1400


//--------------------- .nv.constant0._ZN7cutlass13device_kernelIN5flash19enable_sm80_to_sm89INS1_16FlashAttnFwdSm80INS1_25CollectiveMainloopFwdSm80ILi4ELi1ELb0EN4cute5tupleIJNS5_1CILi128EEENS7_ILi64EEES8_EEELi128ENS_10bfloat16_tEfNS_4arch4Sm80ELb1ELb0ELb0ELb0ELb0ELb0ELb1ELb0EEENS1_21CollectiveEpilogueFwdINS6_IJS8_S8_S9_EEENS6_IJNS7_ILi1EEESH_SH_EEESB_SD_Li128ELb0ELb1ELb0ELb0EEENS1_30DynamicPersistentTileSchedulerILi128ELi128ELb0ELb1ELb0EEEEEEEEEvNT_6ParamsE --------------------------
	.section	.nv.constant0._ZN7cutlass13device_kernelIN5flash19enable_sm80_to_sm89INS1_16FlashAttnFwdSm80INS1_25CollectiveMainloopFwdSm80ILi4ELi1ELb0EN4cute5tupleIJNS5_1CILi128EEENS7_ILi64EEES8_EEELi128ENS_10bfloat16_tEfNS_4arch4Sm80ELb1ELb0ELb0ELb0ELb0ELb0ELb1ELb0EEENS1_21CollectiveEpilogueFwdINS6_IJS8_S8_S9_EEENS6_IJNS7_ILi1EEESH_SH_EEESB_SD_Li128ELb0ELb1ELb0ELb0EEENS1_30DynamicPersistentTileSchedulerILi128ELi128ELb0ELb1ELb0EEEEEEEEEvNT_6ParamsE,"a",@progbits
	.sectionflags	@""
	.align	4
.nv.constant0._ZN7cutlass13device_kernelIN5flash19enable_sm80_to_sm89INS1_16FlashAttnFwdSm80INS1_25CollectiveMainloopFwdSm80ILi4ELi1ELb0EN4cute5tupleIJNS5_1CILi128EEENS7_ILi64EEES8_EEELi128ENS_10bfloat16_tEfNS_4arch4Sm80ELb1ELb0ELb0ELb0ELb0ELb0ELb1ELb0EEENS1_21CollectiveEpilogueFwdINS6_IJS8_S8_S9_EEENS6_IJNS7_ILi1EEESH_SH_EEESB_SD_Li128ELb0ELb1ELb0ELb0EEENS1_30DynamicPersistentTileSchedulerILi128ELi128ELb0ELb1ELb0EEEEEEEEEvNT_6ParamsE:
	.zero		1416


//--------------------- .nv.constant0._ZN7cutlass13device_kernelIN5flash19enable_sm80_to_sm89INS1_16FlashAttnFwdSm80INS1_25CollectiveMainloopFwdSm80ILi4ELi1ELb0EN4cute5tupleIJNS5_1CILi128EEENS7_ILi64EEES8_EEELi128ENS_10bfloat16_tEfNS_4arch4Sm80ELb1ELb0ELb0ELb1ELb0ELb0ELb1ELb0EEENS1_21CollectiveEpilogueFwdINS6_IJS8_S8_S9_EEENS6_IJNS7_ILi1EEESH_SH_EEESB_SD_Li128ELb1ELb1ELb0ELb0EEENS1_19SingleTileSchedulerILb1ELb0ELb1ELi128EEEEEEEEEvNT_6ParamsE --------------------------
	.section	.nv.constant0._ZN7cutlass13device_kernelIN5flash19enable_sm80_to_sm89INS1_16FlashAttnFwdSm80INS1_25CollectiveMainloopFwdSm80ILi4ELi1ELb0EN4cute5tupleIJNS5_1CILi128EEENS7_ILi64EEES8_EEELi128ENS_10bfloat16_tEfNS_4arch4Sm80ELb1ELb0ELb0ELb1ELb0ELb0ELb1ELb0EEENS1_21CollectiveEpilogueFwdINS6_IJS8_S8_S9_EEENS6_IJNS7_ILi1EEESH_SH_EEESB_SD_Li128ELb1ELb1ELb0ELb0EEENS1_19SingleTileSchedulerILb1ELb0ELb1ELi128EEEEEEEEEvNT_6ParamsE,"a",@progbits
	.sectionflags	@""
	.align	4
.nv.constant0._ZN7cutlass13device_kernelIN5flash19enable_sm80_to_sm89INS1_16FlashAttnFwdSm80INS1_25CollectiveMainloopFwdSm80ILi4ELi1ELb0EN4cute5tupleIJNS5_1CILi128EEENS7_ILi64EEES8_EEELi128ENS_10bfloat16_tEfNS_4arch4Sm80ELb1ELb0ELb0ELb1ELb0ELb0ELb1ELb0EEENS1_21CollectiveEpilogueFwdINS6_IJS8_S8_S9_EEENS6_IJNS7_ILi1EEESH_SH_EEESB_SD_Li128ELb1ELb1ELb0ELb0EEENS1_19SingleTileSchedulerILb1ELb0ELb1ELi128EEEEEEEEEvNT_6ParamsE:
	.zero		1400


//--------------------- .nv.constant0._ZN7cutlass13device_kernelIN5flash19enable_sm80_to_sm89INS1_16FlashAttnFwdSm80INS1_25CollectiveMainloopFwdSm80ILi4ELi1ELb0EN4cute5tupleIJNS5_1CILi128EEENS7_ILi64EEES8_EEELi128ENS_10bfloat16_tEfNS_4arch4Sm80ELb1ELb0ELb0ELb1ELb0ELb1ELb1ELb0EEENS1_21CollectiveEpilogueFwdINS6_IJS8_S8_S9_EEENS6_IJNS7_ILi1EEESH_SH_EEESB_SD_Li128ELb1ELb1ELb0ELb0EEENS1_19SingleTileSchedulerILb1ELb0ELb1ELi128EEEEEEEEEvNT_6ParamsE --------------------------
	.section	.nv.constant0._ZN7cutlass13device_kernelIN5flash19enable_sm80_to_sm89INS1_16FlashAttnFwdSm80INS1_25CollectiveMainloopFwdSm80ILi4ELi1ELb0EN4cute5tupleIJNS5_1CILi128EEENS7_ILi64EEES8_EEELi128ENS_10bfloat16_tEfNS_4arch4Sm80ELb1ELb0ELb0ELb1ELb0ELb1ELb1ELb0EEENS1_21CollectiveEpilogueFwdINS6_IJS8_S8_S9_EEENS6_IJNS7_ILi1EEESH_SH_EEESB_SD_Li128ELb1ELb1ELb0ELb0EEENS1_19SingleTileSchedulerILb1ELb0ELb1ELi128EEEEEEEEEvNT_6ParamsE,"a",@progbits
	.sectionflags	@""
	.align	4
.nv.constant0._ZN7cutlass13device_kernelIN5flash19enable_sm80_to_sm89INS1_16FlashAttnFwdSm80INS1_25CollectiveMainloopFwdSm80ILi4ELi1ELb0EN4cute5tupleIJNS5_1CILi128EEENS7_ILi64EEES8_EEELi128ENS_10bfloat16_tEfNS_4arch4Sm80ELb1ELb0ELb0ELb1ELb0ELb1ELb1ELb0EEENS1_21CollectiveEpilogueFwdINS6_IJS8_S8_S9_EEENS6_IJNS7_ILi1EEESH_SH_EEESB_SD_Li128ELb1ELb1ELb0ELb0EEENS1_19SingleTileSchedulerILb1ELb0ELb1ELi128EEEEEEEEEvNT_6ParamsE:
	.zero		1400


//--------------------- .text._ZN7cutlass13device_kernelIN5flash19enable_sm80_to_sm89INS1_16FlashAttnFwdSm80INS1_25CollectiveMainloopFwdSm80ILi8ELi1ELb1EN4cute5tupleIJNS5_1CILi128EEES8_S8_EEELi128ENS_10bfloat16_tEfNS_4arch4Sm80ELb0ELb0ELb0ELb0ELb0ELb0ELb1ELb0EEENS1_21CollectiveEpilogueFwdIS9_NS6_IJNS7_ILi1EEESF_SF_EEESA_SC_Li256ELb0ELb1ELb0ELb0EEENS1_19SingleTileSchedulerILb0ELb0ELb1ELi128EEEEEEEEEvNT_6ParamsE --------------------------
	.section	.text._ZN7cutlass13device_kernelIN5flash19enable_sm80_to_sm89INS1_16FlashAttnFwdSm80INS1_25CollectiveMainloopFwdSm80ILi8ELi1ELb1EN4cute5tupleIJNS5_1CILi128EEES8_S8_EEELi128ENS_10bfloat16_tEfNS_4arch4Sm80ELb0ELb0ELb0ELb0ELb0ELb0ELb1ELb0EEENS1_21CollectiveEpilogueFwdIS9_NS6_IJNS7_ILi1EEESF_SF_EEESA_SC_Li256ELb0ELb1ELb0ELb0EEENS1_19SingleTileSchedulerILb0ELb0ELb1ELi128EEEEEEEEEvNT_6ParamsE,"ax",@progbits
	.sectioninfo	@"SHI_REGISTERS=255"
	.align	128
.text._ZN7cutlass13device_kernelIN5flash19enable_sm80_to_sm89INS1_16FlashAttnFwdSm80INS1_25CollectiveMainloopFwdSm80ILi8ELi1ELb1EN4cute5tupleIJNS5_1CILi128EEES8_S8_EEELi128ENS_10bfloat16_tEfNS_4arch4Sm80ELb0ELb0ELb0ELb0ELb0ELb0ELb1ELb0EEENS1_21CollectiveEpilogueFwdIS9_NS6_IJNS7_ILi1EEESF_SF_EEESA_SC_Li256ELb0ELb1ELb0ELb0EEENS1_19SingleTileSchedulerILb0ELb0ELb1ELi128EEEEEEEEEvNT_6ParamsE:
        .type           _ZN7cutlass13device_kernelIN5flash19enable_sm80_to_sm89INS1_16FlashAttnFwdSm80INS1_25CollectiveMainloopFwdSm80ILi8ELi1ELb1EN4cute5tupleIJNS5_1CILi128EEES8_S8_EEELi128ENS_10bfloat16_tEfNS_4arch4Sm80ELb0ELb0ELb0ELb0ELb0ELb0ELb1ELb0EEENS1_21CollectiveEpilogueFwdIS9_NS6_IJNS7_ILi1EEESF_SF_EEESA_SC_Li256ELb0ELb1ELb0ELb0EEENS1_19SingleTileSchedulerILb0ELb0ELb1ELi128EEEEEEEEEvNT_6ParamsE,@function
        .size           _ZN7cutlass13device_kernelIN5flash19enable_sm80_to_sm89INS1_16FlashAttnFwdSm80INS1_25CollectiveMainloopFwdSm80ILi8ELi1ELb1EN4cute5tupleIJNS5_1CILi128EEES8_S8_EEELi128ENS_10bfloat16_tEfNS_4arch4Sm80ELb0ELb0ELb0ELb0ELb0ELb0ELb1ELb0EEENS1_21CollectiveEpilogueFwdIS9_NS6_IJNS7_ILi1EEESF_SF_EEESA_SC_Li256ELb0ELb1ELb0ELb0EEENS1_19SingleTileSchedulerILb0ELb0ELb1ELi128EEEEEEEEEvNT_6ParamsE,(.L_x_1824 - _ZN7cutlass13device_kernelIN5flash19enable_sm80_to_sm89INS1_16FlashAttnFwdSm80INS1_25CollectiveMainloopFwdSm80ILi8ELi1ELb1EN4cute5tupleIJNS5_1CILi128EEES8_S8_EEELi128ENS_10bfloat16_tEfNS_4arch4Sm80ELb0ELb0ELb0ELb0ELb0ELb0ELb1ELb0EEENS1_21CollectiveEpilogueFwdIS9_NS6_IJNS7_ILi1EEESF_SF_EEESA_SC_Li256ELb0ELb1ELb0ELb0EEENS1_19SingleTileSchedulerILb0ELb0ELb1ELi128EEEEEEEEEvNT_6ParamsE)
        .other          _ZN7cutlass13device_kernelIN5flash19enable_sm80_to_sm89INS1_16FlashAttnFwdSm80INS1_25CollectiveMainloopFwdSm80ILi8ELi1ELb1EN4cute5tupleIJNS5_1CILi128EEES8_S8_EEELi128ENS_10bfloat16_tEfNS_4arch4Sm80ELb0ELb0ELb0ELb0ELb0ELb0ELb1ELb0EEENS1_21CollectiveEpilogueFwdIS9_NS6_IJNS7_ILi1EEESF_SF_EEESA_SC_Li256ELb0ELb1ELb0ELb0EEENS1_19SingleTileSchedulerILb0ELb0ELb1ELi128EEEEEEEEEvNT_6ParamsE,@"STO_CUDA_ENTRY STV_DEFAULT"
_ZN7cutlass13device_kernelIN5flash19enable_sm80_to_sm89INS1_16FlashAttnFwdSm80INS1_25CollectiveMainloopFwdSm80ILi8ELi1ELb1EN4cute5tupleIJNS5_1CILi128EEES8_S8_EEELi128ENS_10bfloat16_tEfNS_4arch4Sm80ELb0ELb0ELb0ELb0ELb0ELb0ELb1ELb0EEENS1_21CollectiveEpilogueFwdIS9_NS6_IJNS7_ILi1EEESF_SF_EEESA_SC_Li256ELb0ELb1ELb0ELb0EEENS1_19SingleTileSchedulerILb0ELb0ELb1ELi128EEEEEEEEEvNT_6ParamsE:
[----:B------:R-:W-:-:S03]  /*0000*/  MOV R1, c[0x0][0x28] ;  /* 0x00000a0000017a02 */ /* 0x000fc60000000f00 */
[----:B------:R-:W1:Y:S01]  /*0010*/  S2R R15, SR_CTAID.Z ;  /* 0x00000000000f7919 */ /* 0x000e620000002700 */
[----:B------:R-:W-:Y:S02]  /*0020*/  IADD3 R1, R1, -0x10, RZ ;  /* 0xfffffff001017810 */ /* 0x000fe40007ffe0ff */
[----:B-1----:R-:W-:-:S13]  /*0030*/  ISETP.GE.AND P0, PT, R15, RZ, PT ;  /* 0x000000ff0f00720c */ /* 0x002fda0003f06270 */
[----:B------:R-:W-:Y:S05]  /*0040*/  @!P0 EXIT ;  /* 0x000000000000894d */ /* 0x000fea0003800000 */
[----:B------:R-:W-:Y:S01]  /*0050*/  ISETP.NE.U32.AND P2, PT, RZ, c[0x0][0x340], PT ;  /* 0x0000d000ff007a0c */ /* 0x000fe20003f45070 */
[----:B------:R-:W-:Y:S01]  /*0060*/  ULDC.64 UR22, c[0x0][0x118] ;  /* 0x0000460000167ab9 */ /* 0x000fe20000000a00 */
[----:B------:R-:W1:Y:S04]  /*0070*/  S2R R116, SR_TID.X ;  /* 0x0000000000747919 */ /* 0x000e680000002100 */
[----:B------:R-:W2:Y:S01]  /*0080*/  S2R R32, SR_CTAID.Y ;  /* 0x0000000000207919 */ /* 0x000ea20000002600 */
[----:B------:R-:W-:-:S03]  /*0090*/  ISETP.NE.AND.EX P2, PT, RZ, c[0x0][0x344], PT, P2 ;  /* 0x0000d100ff007a0c */ /* 0x000fc60003f45320 */
[----:B------:R-:W3:Y:S01]  /*00a0*/  S2R R6, SR_CTAID.X ;  /* 0x0000000000067919 */ /* 0x000ee20000002500 */
[----:B------:R-:W-:Y:S01]  /*00b0*/  IMAD.MOV.U32 R7, RZ, RZ, c[0x0][0x2c4] ;  /* 0x0000b100ff077624 */ /* 0x000fe200078e00ff */
[----:B------:R-:W-:Y:S01]  /*00c0*/  SHF.R.S32.HI R16, RZ, 0x1f, R15 ;  /* 0x0000001fff107819 */ /* 0x000fe2000001140f */
[----:B------:R-:W-:Y:S02]  /*00d0*/  ULDC UR8, c[0x0][0x1d0] ;  /* 0x0000740000087ab9 */ /* 0x000fe40000000800 */
[----:B------:R-:W-:Y:S02]  /*00e0*/  UMOV UR9, 0x7 ;  /* 0x0000000700097882 */ /* 0x000fe40000000000 */
[----:B------:R-:W-:-:S03]  /*00f0*/  ULDC.64 UR6, c[0x0][0x1e0] ;  /* 0x0000780000067ab9 */ /* 0x000fc60000000a00 */
[----:B------:R-:W-:-:S04]  /*0100*/  @P2 IMAD.MOV.U32 R2, RZ, RZ, 0x4 ;  /* 0x00000004ff022424 */ /* 0x000fc800078e00ff */
[----:B------:R-:W-:-:S05]  /*0110*/  @P2 IMAD.WIDE R2, R15, R2, c[0x0][0x340] ;  /* 0x0000d0000f022625 */ /* 0x000fca00078e0202 */
[----:B------:R4:W5:Y:S01]  /*0120*/  @P2 LDG.E R20, [R2.64] ;  /* 0x0000001602142981 */ /* 0x000962000c1e1900 */
[----:B-1----:R-:W-:Y:S01]  /*0130*/  SHF.R.S32.HI R27, RZ, 0x1f, R116 ;  /* 0x0000001fff1b7819 */ /* 0x002fe20000011474 */
[----:B--2---:R-:W-:Y:S01]  /*0140*/  IMAD.WIDE.U32 R4, R32, c[0x0][0x1b8], RZ ;  /* 0x00006e0020047a25 */ /* 0x004fe200078e00ff */
[----:B------:R-:W-:Y:S01]  /*0150*/  SHF.R.S32.HI R33, RZ, 0x1f, R32 ;  /* 0x0000001fff217819 */ /* 0x000fe20000011420 */
[----:B------:R-:W-:Y:S01]  /*0160*/  UIADD3 UR4, UR8, 0x7f, URZ ;  /* 0x0000007f08047890 */ /* 0x000fe2000fffe03f */
[C---:B------:R-:W-:Y:S01]  /*0170*/  ISETP.NE.AND P0, PT, R7.reuse, 0x1, PT ;  /* 0x000000010700780c */ /* 0x040fe20003f05270 */
[----:B------:R-:W-:Y:S01]  /*0180*/  IMAD R7, R7, c[0x0][0x168], RZ ;  /* 0x00005a0007077a24 */ /* 0x000fe200078e02ff */
[----:B------:R-:W-:Y:S01]  /*0190*/  LEA.HI R25, R27, R116, RZ, 0x4 ;  /* 0x000000741b197211 */ /* 0x000fe200078f20ff */
[----:B------:R-:W-:Y:S02]  /*01a0*/  USHF.R.S32.HI UR18, URZ, 0x1f, UR4 ;  /* 0x0000001f3f127899 */ /* 0x000fe40008011404 */
[----:B------:R-:W-:Y:S01]  /*01b0*/  USHF.L.U64.HI UR9, UR6, UR9, UR7 ;  /* 0x0000000906097299 */ /* 0x000fe20008010207 */
[----:B------:R-:W-:Y:S01]  /*01c0*/  SHF.R.S32.HI R14, RZ, 0x4, R25 ;  /* 0x00000004ff0e7819 */ /* 0x000fe20000011419 */
[----:B------:R-:W-:-:S02]  /*01d0*/  ULEA.HI UR18, UR18, UR4, URZ, 0x7 ;  /* 0x0000000412127291 */ /* 0x000fc4000f8f383f */
[----:B------:R-:W-:Y:S02]  /*01e0*/  USHF.L.U32 UR10, UR6, 0x7, URZ ;  /* 0x00000007060a7899 */ /* 0x000fe4000800063f */
[----:B------:R-:W-:Y:S02]  /*01f0*/  ULEA.HI.SX32 UR13, UR18, 0xffffffff, 0x19 ;  /* 0xffffffff120d7891 */ /* 0x000fe4000f8fca3f */
[----:B------:R-:W-:Y:S02]  /*0200*/  UIMAD.WIDE.U32 UR20, UR6, 0x40, URZ ;  /* 0x00000040061478a5 */ /* 0x000fe4000f8e003f */
[----:B------:R-:W-:Y:S02]  /*0210*/  USHF.R.S32.HI UR12, URZ, 0x1f, UR13 ;  /* 0x0000001f3f0c7899 */ /* 0x000fe4000801140d */
[----:B------:R-:W-:Y:S02]  /*0220*/  UIMAD UR4, UR9, UR13, URZ ;  /* 0x0000000d090472a4 */ /* 0x000fe4000f8e023f */
[----:B------:R-:W-:Y:S01]  /*0230*/  USHF.L.U32 UR14, UR7, 0x6, URZ ;  /* 0x00000006070e7899 */ /* 0x000fe2000800063f */
[----:B----4-:R-:W-:Y:S01]  /*0240*/  LEA.HI R3, R27, R116, RZ, 0x3 ;  /* 0x000000741b037211 */ /* 0x010fe200078f18ff */
[----:B------:R-:W-:Y:S01]  /*0250*/  IMAD R2, R33, c[0x0][0x1b8], RZ ;  /* 0x00006e0021027a24 */ /* 0x000fe200078e02ff */
[----:B------:R-:W-:-:S02]  /*0260*/  UIMAD UR4, UR12, UR10, UR4 ;  /* 0x0000000a0c0472a4 */ /* 0x000fc4000f8e0204 */
[----:B------:R-:W-:Y:S01]  /*0270*/  LOP3.LUT R0, R3, 0xfffffff8, RZ, 0xc0, !PT ;  /* 0xfffffff803007812 */ /* 0x000fe200078ec0ff */
[----:B------:R-:W-:Y:S01]  /*0280*/  IMAD R2, R32, c[0x0][0x1bc], R2 ;  /* 0x00006f0020027a24 */ /* 0x000fe200078e0202 */
[----:B------:R-:W-:Y:S01]  /*0290*/  SHF.R.S32.HI R23, RZ, 0x3, R3 ;  /* 0x00000003ff177819 */ /* 0x000fe20000011403 */
[----:B------:R-:W-:Y:S02]  /*02a0*/  UIADD3 UR14, UR21, UR14, URZ ;  /* 0x0000000e150e7290 */ /* 0x000fe4000fffe03f */
[----:B------:R-:W-:Y:S01]  /*02b0*/  IMAD.IADD R40, R116, 0x1, -R0 ;  /* 0x0000000174287824 */ /* 0x000fe200078e0a00 */
[--C-:B------:R-:W-:Y:S01]  /*02c0*/  SHF.R.S32.HI R26, RZ, 0x1f, R23.reuse ;  /* 0x0000001fff1a7819 */ /* 0x100fe20000011417 */
[----:B------:R-:W-:Y:S01]  /*02d0*/  IMAD.IADD R3, R5, 0x1, R2 ;  /* 0x0000000105037824 */ /* 0x000fe200078e0202 */
[----:B------:R-:W-:Y:S01]  /*02e0*/  IADD3 R22, -R23, c[0x0][0x1d0], RZ ;  /* 0x0000740017167a10 */ /* 0x000fe20007ffe1ff */
[----:B------:R-:W-:Y:S01]  /*02f0*/  IMAD R0, R40, 0x20, R23 ;  /* 0x0000002028007824 */ /* 0x000fe200078e0217 */
[----:B------:R-:W-:Y:S01]  /*0300*/  UMOV UR11, 0x40 ;  /* 0x00000040000b7882 */ /* 0x000fe20000000000 */
[----:B------:R-:W-:-:S02]  /*0310*/  IMAD R5, R16, c[0x0][0x1c0], RZ ;  /* 0x0000700010057a24 */ /* 0x000fc400078e02ff */
[----:B---3--:R-:W-:Y:S02]  /*0320*/  IMAD R9, R6, 0x80, R0 ;  /* 0x0000008006097824 */ /* 0x008fe400078e0200 */
[----:B------:R-:W-:Y:S02]  /*0330*/  IMAD.MOV.U32 R2, RZ, RZ, R4 ;  /* 0x000000ffff027224 */ /* 0x000fe400078e0004 */
[----:B------:R-:W-:Y:S01]  /*0340*/  IMAD R4, R15, c[0x0][0x1c4], R5 ;  /* 0x000071000f047a24 */ /* 0x000fe200078e0205 */
[----:B------:R1:W-:Y:S01]  /*0350*/  STL [R1], R9 ;  /* 0x0000000901007387 */ /* 0x0003e20000100800 */
[----:B------:R-:W-:-:S04]  /*0360*/  @P0 IMAD.HI.U32 R5, R9, c[0x0][0x2c8], RZ ;  /* 0x0000b20009050a27 */ /* 0x000fc800078e00ff */
[----:B------:R-:W-:Y:S01]  /*0370*/  IMAD.MOV.U32 R0, RZ, RZ, R9 ;  /* 0x000000ffff007224 */ /* 0x000fe200078e0009 */
[----:B------:R-:W-:Y:S01]  /*0380*/  @P0 SHF.R.U32.HI R0, RZ, c[0x0][0x2cc], R5 ;  /* 0x0000b300ff000a19 */ /* 0x000fe20000011605 */
[----:B------:R-:W-:-:S04]  /*0390*/  IMAD.WIDE.U32 R2, R15, c[0x0][0x1c0], R2 ;  /* 0x000070000f027a25 */ /* 0x000fc800078e0002 */
[----:B------:R-:W-:Y:S02]  /*03a0*/  IMAD R8, R6, 0x80, R23 ;  /* 0x0000008006087824 */ /* 0x000fe400078e0217 */
[----:B------:R-:W-:Y:S01]  /*03b0*/  IMAD.IADD R3, R3, 0x1, R4 ;  /* 0x0000000103037824 */ /* 0x000fe200078e0204 */
[----:B------:R-:W-:Y:S01]  /*03c0*/  SHF.R.S32.HI R4, RZ, 0x1f, R0 ;  /* 0x0000001fff047819 */ /* 0x000fe20000011400 */
[----:B------:R-:W-:Y:S01]  /*03d0*/  IMAD.SHL.U32 R238, R40, 0x8, RZ ;  /* 0x0000000828ee7824 */ /* 0x000fe200078e00ff */
[----:B------:R-:W-:Y:S01]  /*03e0*/  IADD3 R6, R8, 0x20, RZ ;  /* 0x0000002008067810 */ /* 0x000fe20007ffe0ff */
[----:B------:R-:W-:Y:S01]  /*03f0*/  IMAD.WIDE.U32 R2, R0, c[0x0][0x1b0], R2 ;  /* 0x00006c0000027a25 */ /* 0x000fe200078e0002 */
[----:B------:R-:W-:Y:S01]  /*0400*/  IADD3 R5, R8, 0x40, RZ ;  /* 0x0000004008057810 */ /* 0x000fe20007ffe0ff */
[----:B------:R2:W-:Y:S01]  /*0410*/  STL [R1+0x4], R8 ;  /* 0x0000040801007387 */ /* 0x0005e20000100800 */
[-C--:B------:R-:W-:Y:S01]  /*0420*/  ISETP.GE.AND P6, PT, R6, R7.reuse, PT ;  /* 0x000000070600720c */ /* 0x080fe20003fc6270 */
[----:B------:R-:W-:Y:S01]  /*0430*/  IMAD R4, R4, c[0x0][0x1b0], RZ ;  /* 0x00006c0004047a24 */ /* 0x000fe200078e02ff */
[-C--:B------:R-:W-:Y:S01]  /*0440*/  ISETP.GE.AND P5, PT, R5, R7.reuse, PT ;  /* 0x000000070500720c */ /* 0x080fe20003fa6270 */
[----:B------:R-:W-:Y:S01]  /*0450*/  IMAD.MOV R6, RZ, RZ, -R0 ;  /* 0x000000ffff067224 */ /* 0x000fe200078e0a00 */
[----:B------:R-:W-:Y:S01]  /*0460*/  IADD3 R5, R8, 0x60, RZ ;  /* 0x0000006008057810 */ /* 0x000fe20007ffe0ff */
[----:B------:R-:W-:Y:S01]  /*0470*/  IMAD R4, R0, c[0x0][0x1b4], R4 ;  /* 0x00006d0000047a24 */ /* 0x000fe200078e0204 */
[-C--:B------:R-:W-:Y:S01]  /*0480*/  ISETP.GE.AND P4, PT, R8, R7.reuse, PT ;  /* 0x000000070800720c */ /* 0x080fe20003f86270 */
[----:B------:R-:W-:Y:S01]  /*0490*/  IMAD R0, R6, c[0x0][0x2c4], R9 ;  /* 0x0000b10006007a24 */ /* 0x000fe200078e0209 */
[----:B------:R-:W-:Y:S01]  /*04a0*/  ISETP.GE.AND P1, PT, R5, R7, PT ;  /* 0x000000070500720c */ /* 0x000fe20003f26270 */
[----:B------:R-:W-:Y:S01]  /*04b0*/  IMAD.IADD R3, R3, 0x1, R4 ;  /* 0x0000000103037824 */ /* 0x000fe200078e0204 */
[----:B------:R-:W-:Y:S01]  /*04c0*/  SHF.R.S32.HI R239, RZ, 0x1f, R238 ;  /* 0x0000001fffef7819 */ /* 0x000fe200000114ee */
[----:B------:R-:W-:Y:S01]  /*04d0*/  IMAD.SHL.U32 R5, R23, 0x40, RZ ;  /* 0x0000004017057824 */ /* 0x000fe200078e00ff */
[----:B------:R-:W-:Y:S01]  /*04e0*/  SHF.R.S32.HI R4, RZ, 0x1f, R0 ;  /* 0x0000001fff047819 */ /* 0x000fe20000011400 */
[----:B------:R-:W-:Y:S01]  /*04f0*/  IMAD.WIDE.U32 R2, R0, c[0x0][0x1a8], R2 ;  /* 0x00006a0000027a25 */ /* 0x000fe200078e0002 */
[----:B-1----:R-:W-:-:S02]  /*0500*/  LEA.HI R9, R27, R116, RZ, 0x6 ;  /* 0x000000741b097211 */ /* 0x002fc400078f30ff */
[----:B------:R-:W-:Y:S01]  /*0510*/  LOP3.LUT R5, R5, 0x1c0, RZ, 0xc0, !PT ;  /* 0x000001c005057812 */ /* 0x000fe200078ec0ff */
[----:B------:R-:W-:Y:S01]  /*0520*/  IMAD R4, R4, c[0x0][0x1a8], RZ ;  /* 0x00006a0004047a24 */ /* 0x000fe200078e02ff */
[----:B------:R-:W-:Y:S01]  /*0530*/  LEA R12, P0, R2, c[0x0][0x160], 0x1 ;  /* 0x00005800020c7a11 */ /* 0x000fe200078008ff */
[----:B------:R-:W-:Y:S01]  /*0540*/  IMAD.U32 R7, RZ, RZ, UR13 ;  /* 0x0000000dff077e24 */ /* 0x000fe2000f8e00ff */
[----:B------:R-:W-:Y:S01]  /*0550*/  IADD3 R240, R238, 0x40, RZ ;  /* 0x00000040eef07810 */ /* 0x000fe20007ffe0ff */
[----:B------:R-:W-:Y:S01]  /*0560*/  IMAD R6, R0, c[0x0][0x1ac], R4 ;  /* 0x00006b0000067a24 */ /* 0x000fe200078e0204 */
[----:B------:R-:W-:Y:S01]  /*0570*/  SHF.R.U32.HI R0, RZ, 0x3, R5 ;  /* 0x00000003ff007819 */ /* 0x000fe20000011605 */
[----:B------:R-:W-:Y:S01]  /*0580*/  IMAD R10, R26, c[0x0][0x1e0], RZ ;  /* 0x000078001a0a7a24 */ /* 0x000fe200078e02ff */
[----:B------:R-:W-:Y:S01]  /*0590*/  LOP3.LUT R4, R5, 0x38, R238, 0xf8, !PT ;  /* 0x0000003805047812 */ /* 0x000fe200078ef8ee */
[----:B------:R-:W-:Y:S01]  /*05a0*/  IMAD R22, R7, -0x80, R22 ;  /* 0xffffff8007167824 */ /* 0x000fe200078e0216 */
[----:B--2---:R-:W-:Y:S01]  /*05b0*/  LEA.HI R8, R25, R14, RZ, 0x1 ;  /* 0x0000000e19087211 */ /* 0x004fe200078f08ff */
[----:B------:R-:W-:Y:S01]  /*05c0*/  IMAD R10, R23, c[0x0][0x1e4], R10 ;  /* 0x00007900170a7a24 */ /* 0x000fe200078e020a */
[----:B------:R-:W-:Y:S01]  /*05d0*/  LOP3.LUT R13, R4, R0, RZ, 0x3c, !PT ;  /* 0x00000000040d7212 */ /* 0x000fe200078e3cff */
[----:B------:R-:W-:Y:S01]  /*05e0*/  IMAD.IADD R0, R3, 0x1, R6 ;  /* 0x0000000103007824 */ /* 0x000fe200078e0206 */
[----:B------:R-:W-:Y:S01]  /*05f0*/  SHFL.IDX PT, R4, R12, RZ, 0x181f ;  /* 0x00181fff0c047589 */ /* 0x000fe200000e0000 */
[----:B------:R-:W-:Y:S01]  /*0600*/  IMAD.WIDE.U32 R6, R23, c[0x0][0x1e0], R238 ;  /* 0x0000780017067a25 */ /* 0x000fe200078e00ee */
[----:B------:R-:W-:-:S02]  /*0610*/  LOP3.LUT R8, R8, 0xfffffffe, RZ, 0xc0, !PT ;  /* 0xfffffffe08087812 */ /* 0x000fc400078ec0ff */
[----:B------:R-:W-:Y:S01]  /*0620*/  LEA.HI.X R0, R2, c[0x0][0x164], R0, 0x1, P0 ;  /* 0x0000590002007a11 */ /* 0x000fe200000f0c00 */
[----:B------:R-:W-:Y:S01]  /*0630*/  IMAD.IADD R11, R7, 0x1, R10 ;  /* 0x00000001070b7824 */ /* 0x000fe200078e020a */
[----:B------:R-:W-:Y:S01]  /*0640*/  SHFL.IDX PT, R2, R12, 0x1, 0x181f ;  /* 0x00381f000c027f89 */ /* 0x000fe200000e0000 */
[----:B------:R-:W-:Y:S01]  /*0650*/  IMAD.SHL.U32 R9, R9, 0x8, RZ ;  /* 0x0000000809097824 */ /* 0x000fe200078e00ff */
[----:B------:R-:W-:Y:S01]  /*0660*/  ISETP.GE.AND P0, PT, R238, c[0x0][0x198], PT ;  /* 0x00006600ee007a0c */ /* 0x000fe20003f06270 */
[----:B------:R-:W-:Y:S01]  /*0670*/  IMAD.MOV.U32 R10, RZ, RZ, R6 ;  /* 0x000000ffff0a7224 */ /* 0x000fe200078e0006 */
[----:B------:R-:W-:Y:S01]  /*0680*/  SHFL.IDX PT, R5, R0, RZ, 0x181f ;  /* 0x00181fff00057589 */ /* 0x000fe200000e0000 */
[----:B------:R-:W-:Y:S01]  /*0690*/  @!P4 SHF.R.S32.HI R6, RZ, 0x1f, R240 ;  /* 0x0000001fff06c819 */ /* 0x000fe200000114f0 */
[----:B------:R-:W-:Y:S01]  /*06a0*/  IMAD.IADD R24, R14, 0x1, -R8 ;  /* 0x000000010e187824 */ /* 0x000fe200078e0a08 */
[----:B------:R-:W-:Y:S01]  /*06b0*/  LOP3.LUT R249, R13, 0xfffffe00, R9, 0xf8, !PT ;  /* 0xfffffe000df97812 */ /* 0x000fe200078ef809 */
[----:B------:R-:W1:Y:S01]  /*06c0*/  SHFL.IDX PT, R3, R0, 0x1, 0x181f ;  /* 0x00381f0000037f89 */ /* 0x000e6200000e0000 */
[----:B------:R-:W-:-:S02]  /*06d0*/  @!P4 LEA.HI R9, R6, R240, RZ, 0x3 ;  /* 0x000000f00609c211 */ /* 0x000fc400078f18ff */
[----:B------:R-:W-:Y:S01]  /*06e0*/  @!P6 SHF.R.S32.HI R8, RZ, 0x1f, R240 ;  /* 0x0000001fff08e819 */ /* 0x000fe200000114f0 */
[----:B------:R-:W2:Y:S04]  /*06f0*/  SHFL.IDX PT, R6, R12, 0x2, 0x181f ;  /* 0x00581f000c067f89 */ /* 0x000ea800000e0000 */
[----:B------:R-:W-:Y:S01]  /*0700*/  BAR.SYNC.DEFER_BLOCKING 0x0 ;  /* 0x0000000000007b1d */ /* 0x000fe20000010000 */
[----:B------:R-:W-:Y:S02]  /*0710*/  @!P6 LEA.HI R8, R8, R240, RZ, 0x3 ;  /* 0x000000f00808e211 */ /* 0x000fe400078f18ff */
[----:B------:R-:W-:Y:S02]  /*0720*/  ISETP.GE.AND P3, PT, R240, c[0x0][0x198], PT ;  /* 0x00006600f0007a0c */ /* 0x000fe40003f66270 */
[----:B------:R-:W-:Y:S01]  /*0730*/  @!P4 LOP3.LUT R9, R9, 0xfffffff8, RZ, 0xc0, !PT ;  /* 0xfffffff80909c812 */ /* 0x000fe200078ec0ff */
[----:B------:R-:W3:Y:S01]  /*0740*/  SHFL.IDX PT, R7, R0, 0x2, 0x181f ;  /* 0x00581f0000077f89 */ /* 0x000ee200000e0000 */
[----:B------:R-:W-:-:S03]  /*0750*/  @!P6 LOP3.LUT R13, R8, 0xfffffff8, RZ, 0xc0, !PT ;  /* 0xfffffff8080de812 */ /* 0x000fc600078ec0ff */
[----:B------:R4:W-:Y:S02]  /*0760*/  SHFL.IDX PT, R17, R0, 0x3, 0x181f ;  /* 0x00781f0000117f89 */ /* 0x0009e400000e0000 */
[----:B-1----:R-:W-:-:S04]  /*0770*/  @!P6 IMAD.WIDE R18, R13, 0x2, R2 ;  /* 0x000000020d12e825 */ /* 0x002fc800078e0202 */
[C---:B------:R-:W-:Y:S02]  /*0780*/  @!P1 IMAD.SHL.U32 R13, R249.reuse, 0x2, RZ ;  /* 0x00000002f90d9824 */ /* 0x040fe400078e00ff */
[----:B----4-:R-:W-:Y:S01]  /*0790*/  @!P5 IMAD.SHL.U32 R0, R249, 0x2, RZ ;  /* 0x00000002f900d824 */ /* 0x010fe200078e00ff */
[----:B-----5:R-:W-:Y:S01]  /*07a0*/  @P2 SHF.R.S32.HI R21, RZ, 0x1f, R20 ;  /* 0x0000001fff152819 */ /* 0x020fe20000011414 */
[----:B------:R-:W-:Y:S02]  /*07b0*/  @!P2 IMAD.MOV.U32 R20, RZ, RZ, R15 ;  /* 0x000000ffff14a224 */ /* 0x000fe400078e000f */
[----:B------:R-:W-:Y:S01]  /*07c0*/  @!P2 IMAD.MOV.U32 R21, RZ, RZ, R16 ;  /* 0x000000ffff15a224 */ /* 0x000fe200078e0010 */
[C---:B------:R-:W-:Y:S01]  /*07d0*/  @!P4 LEA R8, P2, R238.reuse, R4, 0x1 ;  /* 0x00000004ee08c211 */ /* 0x040fe200078408ff */
[----:B------:R-:W-:Y:S01]  /*07e0*/  @!P4 IMAD.WIDE R14, R9, 0x2, R4 ;  /* 0x00000002090ec825 */ /* 0x000fe200078e0204 */
[----:B------:R1:W4:Y:S02]  /*07f0*/  SHFL.IDX PT, R16, R12, 0x3, 0x181f ;  /* 0x00781f000c107f89 */ /* 0x00032400000e0000 */
[----:B------:R-:W-:Y:S01]  /*0800*/  @!P4 LEA.HI.X R9, R238, R5, R239, 0x1, P2 ;  /* 0x00000005ee09c211 */ /* 0x000fe200010f0cef */
[----:B------:R-:W-:Y:S01]  /*0810*/  @!P4 IMAD.SHL.U32 R4, R249, 0x2, RZ ;  /* 0x00000002f904c824 */ /* 0x000fe200078e00ff */
[----:B------:R-:W-:-:S04]  /*0820*/  @!P5 SHF.R.S32.HI R5, RZ, 0x1f, R240 ;  /* 0x0000001fff05d819 */ /* 0x000fc800000114f0 */
[----:B------:R5:W-:Y:S04]  /*0830*/  @!P4 LDGSTS.E.BYPASS.LTC128B.128 [R4+0x100], [R8.64], !P0 ;  /* 0x001000000804cfae */ /* 0x000be8000c101d56 */
[----:B------:R2:W-:Y:S01]  /*0840*/  @!P4 LDGSTS.E.BYPASS.LTC128B.128 [R4+0x4100], [R14.64], !P3 ;  /* 0x041000000e04cfae */ /* 0x0005e2000d901d56 */
[----:B-1----:R-:W-:Y:S01]  /*0850*/  @!P6 IMAD.SHL.U32 R12, R249, 0x2, RZ ;  /* 0x00000002f90ce824 */ /* 0x002fe200078e00ff */
[----:B-----5:R-:W-:Y:S02]  /*0860*/  @!P5 LEA.HI R8, R5, R240, RZ, 0x3 ;  /* 0x000000f00508d211 */ /* 0x020fe400078f18ff */
[----:B--2---:R-:W-:Y:S02]  /*0870*/  @!P6 LEA R4, P4, R238, R2, 0x1 ;  /* 0x00000002ee04e211 */ /* 0x004fe400078808ff */
[----:B------:R-:W-:-:S02]  /*0880*/  @!P5 LOP3.LUT R8, R8, 0xfffffff8, RZ, 0xc0, !PT ;  /* 0xfffffff80808d812 */ /* 0x000fc400078ec0ff */
[C---:B------:R-:W-:Y:S02]  /*0890*/  @!P5 LEA R2, P2, R238.reuse, R6, 0x1 ;  /* 0x00000006ee02d211 */ /* 0x040fe400078408ff */
[----:B------:R-:W-:Y:S01]  /*08a0*/  @!P6 LEA.HI.X R5, R238, R3, R239, 0x1, P4 ;  /* 0x00000003ee05e211 */ /* 0x000fe200020f0cef */
[----:B---3--:R-:W-:Y:S01]  /*08b0*/  @!P5 IMAD.WIDE R8, R8, 0x2, R6 ;  /* 0x000000020808d825 */ /* 0x008fe200078e0206 */
[----:B------:R-:W-:Y:S02]  /*08c0*/  @!P5 LEA.HI.X R3, R238, R7, R239, 0x1, P2 ;  /* 0x00000007ee03d211 */ /* 0x000fe400010f0cef */
[C---:B------:R-:W-:Y:S01]  /*08d0*/  ISETP.GE.AND P4, PT, R22.reuse, 0x41, PT ;  /* 0x000000411600780c */ /* 0x040fe20003f86270 */
[----:B------:R1:W-:Y:S01]  /*08e0*/  @!P6 LDGSTS.E.BYPASS.LTC128B.128 [R12+0x1100], [R4.64], !P0 ;  /* 0x01100000040cefae */ /* 0x0003e2000c101d56 */
[----:B------:R-:W-:Y:S02]  /*08f0*/  IMAD R6, R21, c[0x0][0x1f0], RZ ;  /* 0x00007c0015067a24 */ /* 0x000fe400078e02ff */
[----:B------:R-:W-:Y:S01]  /*0900*/  IMAD.SHL.U32 R7, R23, 0x8, RZ ;  /* 0x0000000817077824 */ /* 0x000fe200078e00ff */
[----:B------:R2:W-:Y:S01]  /*0910*/  @!P6 LDGSTS.E.BYPASS.LTC128B.128 [R12+0x5100], [R18.64], !P3 ;  /* 0x05100000120cefae */ /* 0x0005e2000d901d56 */
[----:B------:R-:W-:Y:S01]  /*0920*/  ISETP.GE.AND P6, PT, R22, 0x1, PT ;  /* 0x000000011600780c */ /* 0x000fe20003fc6270 */
[----:B------:R-:W-:-:S02]  /*0930*/  IMAD R6, R20, c[0x0][0x1f4], R6 ;  /* 0x00007d0014067a24 */ /* 0x000fc400078e0206 */
[----:B------:R3:W-:Y:S04]  /*0940*/  @!P5 LDGSTS.E.BYPASS.LTC128B.128 [R0+0x2100], [R2.64], !P0 ;  /* 0x021000000200dfae */ /* 0x0007e8000c101d56 */
[----:B------:R5:W-:Y:S01]  /*0950*/  @!P5 LDGSTS.E.BYPASS.LTC128B.128 [R0+0x6100], [R8.64], !P3 ;  /* 0x061000000800dfae */ /* 0x000be2000d901d56 */
[----:B------:R-:W-:Y:S01]  /*0960*/  ISETP.GE.AND P5, PT, R22, 0x21, PT ;  /* 0x000000211600780c */ /* 0x000fe20003fa6270 */
[----:B-1----:R-:W-:Y:S02]  /*0970*/  IMAD R4, R33, c[0x0][0x1e8], RZ ;  /* 0x00007a0021047a24 */ /* 0x002fe400078e02ff */
[----:B---3--:R-:W-:-:S04]  /*0980*/  IMAD.WIDE.U32 R2, R32, c[0x0][0x1e8], R10 ;  /* 0x00007a0020027a25 */ /* 0x008fc800078e000a */
[----:B-----5:R-:W-:Y:S01]  /*0990*/  IMAD R0, R32, c[0x0][0x1ec], R4 ;  /* 0x00007b0020007a24 */ /* 0x020fe200078e0204 */
[----:B----4-:R-:W-:-:S03]  /*09a0*/  @!P1 LEA R4, P2, R238, R16, 0x1 ;  /* 0x00000010ee049211 */ /* 0x010fc600078408ff */
[----:B------:R-:W-:Y:S01]  /*09b0*/  IMAD.IADD R3, R3, 0x1, R0 ;  /* 0x0000000103037824 */ /* 0x000fe200078e0200 */
[----:B------:R-:W-:Y:S01]  /*09c0*/  @!P1 LEA.HI.X R5, R238, R17, R239, 0x1, P2 ;  /* 0x00000011ee059211 */ /* 0x000fe200010f0cef */
[----:B------:R-:W-:Y:S01]  /*09d0*/  IMAD.SHL.U32 R0, R40, 0x40, RZ ;  /* 0x0000004028007824 */ /* 0x000fe200078e00ff */
[----:B------:R-:W-:Y:S01]  /*09e0*/  ISETP.GE.AND P2, PT, R22, 0x61, PT ;  /* 0x000000611600780c */ /* 0x000fe20003f46270 */
[----:B------:R-:W-:Y:S02]  /*09f0*/  IMAD.WIDE.U32 R246, R20, c[0x0][0x1f0], R2 ;  /* 0x00007c0014f67a25 */ /* 0x000fe400078e0002 */
[----:B------:R1:W-:Y:S01]  /*0a00*/  @!P1 LDGSTS.E.BYPASS.LTC128B.128 [R13+0x3100], [R4.64], !P0 ;  /* 0x03100000040d9fae */ /* 0x0003e2000c101d56 */
[----:B------:R-:W-:Y:S01]  /*0a10*/  LOP3.LUT R0, R0, 0x1c0, RZ, 0xc0, !PT ;  /* 0x000001c000007812 */ /* 0x000fe200078ec0ff */
[----:B------:R-:W-:Y:S02]  /*0a20*/  IMAD.IADD R243, R247, 0x1, R6 ;  /* 0x00000001f7f37824 */ /* 0x000fe400078e0206 */
[----:B------:R-:W-:Y:S01]  /*0a30*/  IMAD.U32 R2, RZ, RZ, UR13 ;  /* 0x0000000dff027e24 */ /* 0x000fe2000f8e00ff */
[----:B------:R-:W-:Y:S01]  /*0a40*/  LOP3.LUT R3, R0, 0x8, R7, 0xf8, !PT ;  /* 0x0000000800037812 */ /* 0x000fe200078ef807 */
[----:B------:R-:W-:Y:S01]  /*0a50*/  IMAD.MOV.U32 R242, RZ, RZ, R246 ;  /* 0x000000fffff27224 */ /* 0x000fe200078e00f6 */
[----:B------:R-:W-:Y:S01]  /*0a60*/  SHF.R.U32.HI R0, RZ, 0x3, R0 ;  /* 0x00000003ff007819 */ /* 0x000fe20000011600 */
[----:B------:R-:W-:-:S02]  /*0a70*/  IMAD.U32 R7, RZ, RZ, UR6 ;  /* 0x00000006ff077e24 */ /* 0x000fc4000f8e00ff */
[----:B------:R-:W-:Y:S01]  /*0a80*/  IMAD.U32 R6, RZ, RZ, UR7 ;  /* 0x00000007ff067e24 */ /* 0x000fe2000f8e00ff */
[----:B--2---:R-:W-:Y:S01]  /*0a90*/  LOP3.LUT R18, R3, R0, RZ, 0x3c, !PT ;  /* 0x0000000003127212 */ /* 0x004fe200078e3cff */
[----:B------:R-:W-:Y:S01]  /*0aa0*/  IMAD.WIDE.U32 R2, R2, UR10, R242 ;  /* 0x0000000a02027c25 */ /* 0x000fe2000f8e00f2 */
[----:B------:R-:W-:Y:S01]  /*0ab0*/  LOP3.LUT R0, R25, 0xfffffff0, RZ, 0xc0, !PT ;  /* 0xfffffff019007812 */ /* 0x000fe200078ec0ff */
[----:B------:R-:W-:-:S03]  /*0ac0*/  VOTEU.ANY UP0, P2 ;  /* 0x00000000003f7886 */ /* 0x000fc60001000100 */
[----:B------:R-:W-:Y:S01]  /*0ad0*/  IADD3 R3, R3, UR4, RZ ;  /* 0x0000000403037c10 */ /* 0x000fe2000fffe0ff */
[----:B------:R-:W-:Y:S01]  /*0ae0*/  IMAD.IADD R0, R116, 0x1, -R0 ;  /* 0x0000000174007824 */ /* 0x000fe200078e0a00 */
[C---:B------:R-:W-:Y:S01]  /*0af0*/  @P6 LEA R10, P0, R2.reuse, c[0x0][0x1c8], 0x1 ;  /* 0x00007200020a6a11 */ /* 0x040fe200078008ff */
[----:B------:R-:W-:Y:S02]  /*0b00*/  @UP0 UIMAD UR4, UR7, 0x60, URZ ;  /* 0x00000060070408a4 */ /* 0x000fe4000f8e023f */
[----:B------:R-:W-:Y:S01]  /*0b10*/  UISETP.GE.AND UP0, UPT, UR8, 0x1, UPT ;  /* 0x000000010800788c */ /* 0x000fe2000bf06270 */
[----:B------:R-:W-:Y:S02]  /*0b20*/  @P6 LEA.HI.X R11, R2, c[0x0][0x1cc], R3, 0x1, P0 ;  /* 0x00007300020b6a11 */ /* 0x000fe400000f0c03 */
[----:B------:R-:W-:Y:S01]  /*0b30*/  SHF.R.S32.HI R15, RZ, 0x1f, R0 ;  /* 0x0000001fff0f7819 */ /* 0x000fe20000011400 */
[----:B-1----:R-:W-:Y:S01]  /*0b40*/  IMAD.U32 R4, RZ, RZ, UR6 ;  /* 0x00000006ff047e24 */ /* 0x002fe2000f8e00ff */
[----:B------:R-:W-:-:S02]  /*0b50*/  @!P1 SHF.R.S32.HI R5, RZ, 0x1f, R240 ;  /* 0x0000001fff059819 */ /* 0x000fc400000114f0 */
[----:B------:R-:W-:Y:S02]  /*0b60*/  LEA.HI R15, R15, R0, RZ, 0x3 ;  /* 0x000000000f0f7211 */ /* 0x000fe400078f18ff */
[----:B------:R-:W-:Y:S02]  /*0b70*/  @P5 LEA R4, P0, R4, R2, 0x5 ;  /* 0x0000000204045211 */ /* 0x000fe400078028ff */
[----:B------:R-:W-:Y:S02]  /*0b80*/  LOP3.LUT R12, R15, 0xfffffff8, RZ, 0xc0, !PT ;  /* 0xfffffff80f0c7812 */ /* 0x000fe400078ec0ff */
[----:B------:R-:W-:Y:S02]  /*0b90*/  @P5 LEA.HI.X R6, R7, R3, R6, 0x5, P0 ;  /* 0x0000000307065211 */ /* 0x000fe400000f2c06 */
[----:B------:R-:W-:Y:S01]  /*0ba0*/  @P5 LEA R8, P0, R4, c[0x0][0x1c8], 0x1 ;  /* 0x0000720004085a11 */ /* 0x000fe200078008ff */
[----:B------:R-:W-:Y:S01]  /*0bb0*/  IMAD.IADD R14, R0, 0x1, -R12 ;  /* 0x00000001000e7824 */ /* 0x000fe200078e0a0c */
[----:B------:R-:W-:Y:S01]  /*0bc0*/  @!P1 LEA.HI R5, R5, R240, RZ, 0x3 ;  /* 0x000000f005059211 */ /* 0x000fe200078f18ff */
[----:B------:R-:W-:Y:S01]  /*0bd0*/  IMAD.U32 R12, RZ, RZ, UR6 ;  /* 0x00000006ff0c7e24 */ /* 0x000fe2000f8e00ff */
[----:B------:R-:W-:-:S02]  /*0be0*/  @P5 LEA.HI.X R9, R4, c[0x0][0x1cc], R6, 0x1, P0 ;  /* 0x0000730004095a11 */ /* 0x000fc400000f0c06 */
[----:B------:R-:W-:Y:S02]  /*0bf0*/  @P4 IADD3 R7, P0, R2, UR20, RZ ;  /* 0x0000001402074c10 */ /* 0x000fe4000ff1e0ff */
[----:B------:R-:W-:Y:S02]  /*0c00*/  @!P1 LOP3.LUT R5, R5, 0xfffffff8, RZ, 0xc0, !PT ;  /* 0xfffffff805059812 */ /* 0x000fe400078ec0ff */
[----:B------:R-:W-:Y:S01]  /*0c10*/  @P4 IADD3.X R0, R3, UR14, RZ, P0, !PT ;  /* 0x0000000e03004c10 */ /* 0x000fe200087fe4ff */
[----:B------:R-:W-:Y:S01]  /*0c20*/  @P2 IMAD.WIDE.U32 R2, R12, 0x60, R2 ;  /* 0x000000600c022825 */ /* 0x000fe200078e0002 */
[----:B------:R-:W-:-:S03]  /*0c30*/  @P4 LEA R6, P0, R7, c[0x0][0x1c8], 0x1 ;  /* 0x0000720007064a11 */ /* 0x000fc600078008ff */
[----:B------:R-:W-:Y:S01]  /*0c40*/  @!P1 IMAD.WIDE R4, R5, 0x2, R16 ;  /* 0x0000000205049825 */ /* 0x000fe200078e0210 */
[----:B------:R-:W-:Y:S02]  /*0c50*/  @P4 LEA.HI.X R7, R7, c[0x0][0x1cc], R0, 0x1, P0 ;  /* 0x0000730007074a11 */ /* 0x000fe400000f0c00 */
[----:B------:R-:W-:Y:S01]  /*0c60*/  ISETP.GE.AND P0, PT, R240, c[0x0][0x1d4], PT ;  /* 0x00007500f0007a0c */ /* 0x000fe20003f06270 */
[----:B------:R-:W-:Y:S01]  /*0c70*/  IMAD.SHL.U32 R0, R14, 0x40, RZ ;  /* 0x000000400e007824 */ /* 0x000fe200078e00ff */
[----:B------:R1:W-:Y:S01]  /*0c80*/  @!P1 LDGSTS.E.BYPASS.LTC128B.128 [R13+0x7100], [R4.64], !P3 ;  /* 0x07100000040d9fae */ /* 0x0003e2000d901d56 */
[----:B------:R-:W-:Y:S01]  /*0c90*/  IMAD.SHL.U32 R12, R24, 0x8, RZ ;  /* 0x00000008180c7824 */ /* 0x000fe200078e00ff */
[----:B------:R-:W-:Y:S02]  /*0ca0*/  ISETP.GE.AND P3, PT, R238, c[0x0][0x1d4], PT ;  /* 0x00007500ee007a0c */ /* 0x000fe40003f66270 */
[----:B------:R-:W-:Y:S01]  /*0cb0*/  LOP3.LUT R0, R0, 0x1c0, RZ, 0xc0, !PT ;  /* 0x000001c000007812 */ /* 0x000fe200078ec0ff */
[----:B------:R-:W0:Y:S03]  /*0cc0*/  LDGDEPBAR ;  /* 0x00000000000079af */ /* 0x000e260000000000 */
[----:B-1----:R-:W-:-:S02]  /*0cd0*/  LOP3.LUT R13, R0, 0x8, R12, 0xf8, !PT ;  /* 0x00000008000d7812 */ /* 0x002fc400078ef80c */
[----:B------:R-:W-:Y:S01]  /*0ce0*/  SHF.R.U32.HI R5, RZ, 0x3, R0 ;  /* 0x00000003ff057819 */ /* 0x000fe20000011600 */
[----:B------:R-:W-:Y:S01]  /*0cf0*/  IMAD R0, R24, 0x200, R18 ;  /* 0x0000020018007824 */ /* 0x000fe200078e0212 */
[----:B------:R-:W-:Y:S01]  /*0d00*/  @P2 IADD3 R12, R3, UR4, RZ ;  /* 0x00000004030c2c10 */ /* 0x000fe2000fffe0ff */
[----:B------:R-:W-:Y:S01]  /*0d10*/  @P6 IMAD.SHL.U32 R3, R249, 0x2, RZ ;  /* 0x00000002f9036824 */ /* 0x000fe200078e00ff */
[----:B------:R-:W-:Y:S01]  /*0d20*/  @P2 LEA R4, P1, R2, c[0x0][0x1c8], 0x1 ;  /* 0x0000720002042a11 */ /* 0x000fe200078208ff */
[----:B------:R-:W-:Y:S01]  /*0d30*/  IMAD.SHL.U32 R119, R0, 0x2, RZ ;  /* 0x0000000200777824 */ /* 0x000fe200078e00ff */
[----:B------:R-:W-:Y:S01]  /*0d40*/  LOP3.LUT R13, R13, R5, RZ, 0x3c, !PT ;  /* 0x000000050d0d7212 */ /* 0x000fe200078e3cff */
[----:B------:R-:W-:Y:S01]  /*0d50*/  ULDC.64 UR4, c[0x0][0x208] ;  /* 0x0000820000047ab9 */ /* 0x000fe20000000a00 */
[----:B------:R-:W-:Y:S01]  /*0d60*/  @P2 LEA.HI.X R5, R2, c[0x0][0x1cc], R12, 0x1, P1 ;  /* 0x0000730002052a11 */ /* 0x000fe200008f0c0c */
[----:B------:R-:W-:Y:S01]  /*0d70*/  @P5 IMAD.SHL.U32 R2, R249, 0x2, RZ ;  /* 0x00000002f9025824 */ /* 0x000fe200078e00ff */
[----:B------:R1:W-:Y:S01]  /*0d80*/  @P6 LDGSTS.E.BYPASS.LTC128B.128 [R3+0x8100], [R10.64], !P3 ;  /* 0x081000000a036fae */ /* 0x0003e2000d901d56 */
[C---:B------:R-:W-:Y:S01]  /*0d90*/  IADD3 R0, R119.reuse, 0x8100, RZ ;  /* 0x0000810077007810 */ /* 0x040fe20007ffe0ff */
[----:B------:R-:W-:Y:S01]  /*0da0*/  UIMAD.WIDE.U32 UR16, UR11, UR4, URZ ;  /* 0x000000040b1072a5 */ /* 0x000fe2000f8e003f */
[----:B------:R-:W-:Y:S01]  /*0db0*/  IADD3 R210, R119, 0x8120, RZ ;  /* 0x0000812077d27810 */ /* 0x000fe20007ffe0ff */
[----:B------:R1:W-:Y:S01]  /*0dc0*/  @P6 LDGSTS.E.BYPASS.LTC128B.128 [R3+0xc100], [R10.64+0x80], !P0 ;  /* 0x0c1000800a036fae */ /* 0x0003e2000c101d56 */
[----:B------:R-:W-:-:S03]  /*0dd0*/  UIMAD UR11, UR11, UR5, URZ ;  /* 0x000000050b0b72a4 */ /* 0x000fc6000f8e023f */
[----:B------:R2:W-:Y:S01]  /*0de0*/  @P5 LDGSTS.E.BYPASS.LTC128B.128 [R2+0x9100], [R8.64], !P3 ;  /* 0x0910000008025fae */ /* 0x0005e2000d901d56 */
[----:B------:R-:W-:-:S03]  /*0df0*/  UIADD3 UR11, UR17, UR11, URZ ;  /* 0x0000000b110b7290 */ /* 0x000fc6000fffe03f */
[----:B------:R2:W-:Y:S01]  /*0e00*/  @P5 LDGSTS.E.BYPASS.LTC128B.128 [R2+0xd100], [R8.64+0x80], !P0 ;  /* 0x0d10008008025fae */ /* 0x0005e2000c101d56 */
[----:B-1----:R-:W-:-:S05]  /*0e10*/  @P4 IMAD.SHL.U32 R3, R249, 0x2, RZ ;  /* 0x00000002f9034824 */ /* 0x002fca00078e00ff */
[----:B------:R1:W-:Y:S01]  /*0e20*/  @P4 LDGSTS.E.BYPASS.LTC128B.128 [R3+0xa100], [R6.64], !P3 ;  /* 0x0a10000006034fae */ /* 0x0003e2000d901d56 */
[----:B--2---:R-:W-:-:S03]  /*0e30*/  @P2 IMAD.SHL.U32 R2, R249, 0x2, RZ ;  /* 0x00000002f9022824 */ /* 0x004fc600078e00ff */
[----:B------:R1:W-:Y:S01]  /*0e40*/  @P4 LDGSTS.E.BYPASS.LTC128B.128 [R3+0xe100], [R6.64+0x80], !P0 ;  /* 0x0e10008006034fae */ /* 0x0003e2000c101d56 */
[----:B------:R-:W-:-:S03]  /*0e50*/  LOP3.LUT P4, RZ, R40, 0x2, RZ, 0xc0, !PT ;  /* 0x0000000228ff7812 */ /* 0x000fc6000788c0ff */
[----:B------:R2:W-:Y:S04]  /*0e60*/  @P2 LDGSTS.E.BYPASS.LTC128B.128 [R2+0xb100], [R4.64], !P3 ;  /* 0x0b10000004022fae */ /* 0x0005e8000d901d56 */
[----:B------:R2:W-:Y:S01]  /*0e70*/  @P2 LDGSTS.E.BYPASS.LTC128B.128 [R2+0xf100], [R4.64+0x80], !P0 ;  /* 0x0f10008004022fae */ /* 0x0005e2000c101d56 */
[----:B------:R-:W-:-:S03]  /*0e80*/  R2P PR, R14, 0x6 ;  /* 0x000000060e007804 */ /* 0x000fc60000000000 */
[----:B------:R-:W0:Y:S02]  /*0e90*/  LDGDEPBAR ;  /* 0x00000000000079af */ /* 0x000e240000000000 */
[----:B------:R-:W-:-:S04]  /*0ea0*/  @P4 IADD3 R210, R0, -0x20, RZ ;  /* 0xffffffe000d24810 */ /* 0x000fc80007ffe0ff */
[C---:B------:R-:W-:Y:S02]  /*0eb0*/  IADD3 R225, R210.reuse, 0x800, RZ ;  /* 0x00000800d2e17810 */ /* 0x040fe40007ffe0ff */
[C---:B------:R-:W-:Y:S02]  /*0ec0*/  IADD3 R224, R210.reuse, 0x1000, RZ ;  /* 0x00001000d2e07810 */ /* 0x040fe40007ffe0ff */
[C---:B------:R-:W-:Y:S02]  /*0ed0*/  IADD3 R223, R210.reuse, 0x1800, RZ ;  /* 0x00001800d2df7810 */ /* 0x040fe40007ffe0ff */
[C---:B------:R-:W-:Y:S02]  /*0ee0*/  IADD3 R222, R210.reuse, 0x2000, RZ ;  /* 0x00002000d2de7810 */ /* 0x040fe40007ffe0ff */
[----:B------:R-:W-:Y:S01]  /*0ef0*/  IADD3 R221, R210, 0x2800, RZ ;  /* 0x00002800d2dd7810 */ /* 0x000fe20007ffe0ff */
[----:B-1----:R-:W-:Y:S01]  /*0f00*/  IMAD.MOV.U32 R3, RZ, RZ, 0x20 ;  /* 0x00000020ff037424 */ /* 0x002fe200078e00ff */
[----:B------:R-:W-:-:S02]  /*0f10*/  LEA.HI R7, R27, R116, RZ, 0x5 ;  /* 0x000000741b077211 */ /* 0x000fc400078f28ff */
[----:B------:R-:W-:Y:S02]  /*0f20*/  IADD3 R220, R210, 0x3000, RZ ;  /* 0x00003000d2dc7810 */ /* 0x000fe40007ffe0ff */
[----:B------:R-:W-:Y:S02]  /*0f30*/  SHF.R.S32.HI R184, RZ, 0x5, R7 ;  /* 0x00000005ffb87819 */ /* 0x000fe40000011407 */
[----:B------:R-:W-:Y:S01]  /*0f40*/  SEL R0, R3, 0xffffffe0, !P2 ;  /* 0xffffffe003007807 */ /* 0x000fe20005000000 */
[----:B--2---:R-:W-:Y:S01]  /*0f50*/  IMAD.SHL.U32 R4, R15, 0x40, RZ ;  /* 0x000000400f047824 */ /* 0x004fe200078e00ff */
[----:B------:R-:W-:-:S04]  /*0f60*/  DEPBAR.LE SB0, 0x1 ;  /* 0x000080400000791a */ /* 0x000fc80000000000 */
[----:B------:R-:W-:Y:S01]  /*0f70*/  LOP3.LUT R4, R13, 0xfffffe00, R4, 0xf8, !PT ;  /* 0xfffffe000d047812 */ /* 0x000fe200078ef804 */
[----:B------:R-:W-:Y:S01]  /*0f80*/  IMAD.MOV.U32 R5, RZ, RZ, 0x10 ;  /* 0x00000010ff057424 */ /* 0x000fe200078e00ff */
[----:B------:R-:W-:Y:S01]  /*0f90*/  LOP3.LUT R7, R7, 0xffffffe0, RZ, 0xc0, !PT ;  /* 0xffffffe007077812 */ /* 0x000fe200078ec0ff */
[----:B------:R-:W-:Y:S01]  /*0fa0*/  IMAD R2, R26, c[0x0][0x208], RZ ;  /* 0x000082001a027a24 */ /* 0x000fe200078e02ff */
[----:B------:R-:W-:Y:S01]  /*0fb0*/  IADD3 R219, R210, 0x3800, RZ ;  /* 0x00003800d2db7810 */ /* 0x000fe20007ffe0ff */
[----:B------:R-:W-:Y:S01]  /*0fc0*/  IMAD R184, R184, 0x400, R4 ;  /* 0x00000400b8b87824 */ /* 0x000fe200078e0204 */
[----:B------:R-:W-:Y:S01]  /*0fd0*/  SEL R5, R5, 0xfffffff0, !P1 ;  /* 0xfffffff005057807 */ /* 0x000fe20004800000 */
[C---:B------:R-:W-:Y:S01]  /*0fe0*/  IMAD R6, R23.reuse, c[0x0][0x20c], R2 ;  /* 0x0000830017067a24 */ /* 0x040fe200078e0202 */
[----:B------:R-:W-:Y:S01]  /*0ff0*/  BAR.SYNC.DEFER_BLOCKING 0x0 ;  /* 0x0000000000007b1d */ /* 0x000fe20000010000 */
[----:B------:R-:W-:Y:S01]  /*1000*/  IMAD.SHL.U32 R184, R184, 0x2, RZ ;  /* 0x00000002b8b87824 */ /* 0x000fe200078e00ff */
[----:B------:R-:W-:Y:S01]  /*1010*/  PLOP3.LUT P1, PT, PT, PT, UP0, 0x80, 0x0 ;  /* 0x000000000000781c */ /* 0x000fe20003f2f008 */
[----:B------:R-:W-:-:S04]  /*1020*/  IMAD.WIDE.U32 R2, R23, c[0x0][0x208], R238 ;  /* 0x0000820017027a25 */ /* 0x000fc800078e00ee */
[--C-:B------:R-:W-:Y:S02]  /*1030*/  IMAD R188, R5, 0x2, R184.reuse ;  /* 0x0000000205bc7824 */ /* 0x100fe400078e02b8 */
[C---:B------:R-:W-:Y:S02]  /*1040*/  IMAD R196, R0.reuse, 0x2, R184 ;  /* 0x0000000200c47824 */ /* 0x040fe400078e02b8 */
[----:B------:R-:W-:Y:S02]  /*1050*/  IMAD R200, R0, 0x2, R188 ;  /* 0x0000000200c87824 */ /* 0x000fe400078e02bc */
[----:B------:R-:W-:Y:S02]  /*1060*/  IMAD.IADD R3, R3, 0x1, R6 ;  /* 0x0000000103037824 */ /* 0x000fe400078e0206 */
[----:B------:R-:W-:Y:S02]  /*1070*/  IMAD R6, R33, c[0x0][0x210], RZ ;  /* 0x0000840021067a24 */ /* 0x000fe400078e02ff */
[----:B------:R-:W-:-:S04]  /*1080*/  IMAD.WIDE.U32 R2, R32, c[0x0][0x210], R2 ;  /* 0x0000840020027a25 */ /* 0x000fc800078e0002 */
[----:B------:R-:W-:Y:S02]  /*1090*/  IMAD R6, R32, c[0x0][0x214], R6 ;  /* 0x0000850020067a24 */ /* 0x000fe400078e0206 */
[----:B------:R-:W-:Y:S01]  /*10a0*/  IMAD.IADD R116, R116, 0x1, -R7 ;  /* 0x0000000174747824 */ /* 0x000fe200078e0a07 */
[----:B------:R1:W2:Y:S01]  /*10b0*/  LDSM.16.M88.4 R136, [R184+0x100] ;  /* 0x00010000b888783b */ /* 0x0002a20000000200 */
[----:B------:R-:W-:Y:S02]  /*10c0*/  IMAD.IADD R3, R3, 0x1, R6 ;  /* 0x0000000103037824 */ /* 0x000fe400078e0206 */
[----:B------:R-:W-:Y:S01]  /*10d0*/  IMAD R6, R21, c[0x0][0x218], RZ ;  /* 0x0000860015067a24 */ /* 0x000fe200078e02ff */
[----:B------:R1:W3:Y:S01]  /*10e0*/  LDSM.16.M88.4 R140, [R188+0x100] ;  /* 0x00010000bc8c783b */ /* 0x0002e20000000200 */
[----:B------:R-:W-:-:S03]  /*10f0*/  IMAD.WIDE.U32 R244, R20, c[0x0][0x218], R2 ;  /* 0x0000860014f47a25 */ /* 0x000fc600078e0002 */
[----:B------:R1:W4:Y:S01]  /*1100*/  LDSM.16.M88.4 R176, [R196+0x100] ;  /* 0x00010000c4b0783b */ /* 0x0003220000000200 */
[----:B------:R-:W-:-:S03]  /*1110*/  IMAD R6, R20, c[0x0][0x21c], R6 ;  /* 0x0000870014067a24 */ /* 0x000fc600078e0206 */
[----:B------:R1:W1:Y:S01]  /*1120*/  LDSM.16.M88.4 R180, [R200+0x100] ;  /* 0x00010000c8b4783b */ /* 0x0002620000000200 */
[----:B------:R-:W-:-:S03]  /*1130*/  IMAD.IADD R241, R245, 0x1, R6 ;  /* 0x00000001f5f17824 */ /* 0x000fc600078e0206 */
[----:B------:R-:W1:Y:S04]  /*1140*/  LDSM.16.M88.4 R184, [R184+0x4100] ;  /* 0x00410000b8b8783b */ /* 0x000e680000000200 */
[----:B------:R-:W1:Y:S04]  /*1150*/  LDSM.16.M88.4 R188, [R188+0x4100] ;  /* 0x00410000bcbc783b */ /* 0x000e680000000200 */
[----:B------:R-:W1:Y:S04]  /*1160*/  LDSM.16.M88.4 R196, [R196+0x4100] ;  /* 0x00410000c4c4783b */ /* 0x000e680000000200 */
[----:B------:R-:W1:Y:S04]  /*1170*/  LDSM.16.M88.4 R200, [R200+0x4100] ;  /* 0x00410000c8c8783b */ /* 0x000e680000000200 */
[----:B------:R-:W-:Y:S06]  /*1180*/  BAR.SYNC.DEFER_BLOCKING 0x0 ;  /* 0x0000000000007b1d */ /* 0x000fec0000010000 */
[----:B------:R-:W-:-:S04]  /*1190*/  DEPBAR.LE SB0, 0x0 ;  /* 0x000080000000791a */ /* 0x000fc80000000000 */
[----:B------:R-:W-:Y:S06]  /*11a0*/  BAR.SYNC.DEFER_BLOCKING 0x0 ;  /* 0x0000000000007b1d */ /* 0x000fec0000010000 */
[----:B------:R1:W1:Y:S04]  /*11b0*/  LDSM.16.M88.4 R48, [R119+0x8100] ;  /* 0x008100007730783b */ /* 0x0002680000000200 */
[----:B------:R1:W1:Y:S04]  /*11c0*/  LDSM.16.M88.4 R36, [R119+0x8900] ;  /* 0x008900007724783b */ /* 0x0002680000000200 */
[----:B------:R1:W1:Y:S04]  /*11d0*/  LDSM.16.M88.4 R28, [R119+0x9100] ;  /* 0x00910000771c783b */ /* 0x0002680000000200 */
[----:B------:R1:W1:Y:S04]  /*11e0*/  LDSM.16.M88.4 R16, [R119+0x9900] ;  /* 0x009900007710783b */ /* 0x0002680000000200 */
[----:B------:R1:W1:Y:S04]  /*11f0*/  LDSM.16.M88.4 R56, [R119+0xa100] ;  /* 0x00a100007738783b */ /* 0x0002680000000200 */
[----:B------:R1:W1:Y:S04]  /*1200*/  LDSM.16.M88.4 R92, [R119+0xa900] ;  /* 0x00a90000775c783b */ /* 0x0002680000000200 */
[----:B------:R1:W1:Y:S04]  /*1210*/  LDSM.16.M88.4 R112, [R119+0xb100] ;  /* 0x00b100007770783b */ /* 0x0002680000000200 */
[----:B------:R1:W1:Y:S04]  /*1220*/  LDSM.16.M88.4 R124, [R119+0xb900] ;  /* 0x00b90000777c783b */ /* 0x0002680000000200 */
[----:B------:R1:W1:Y:S04]  /*1230*/  LDSM.16.M88.4 R68, [R210] ;  /* 0x00000000d244783b */ /* 0x0002680000000200 */
[----:B------:R1:W1:Y:S04]  /*1240*/  LDSM.16.M88.4 R64, [R210+0x800] ;  /* 0x00080000d240783b */ /* 0x0002680000000200 */
[----:B------:R1:W1:Y:S04]  /*1250*/  LDSM.16.M88.4 R60, [R210+0x1000] ;  /* 0x00100000d23c783b */ /* 0x0002680000000200 */
[----:B------:R1:W1:Y:S04]  /*1260*/  LDSM.16.M88.4 R72, [R210+0x1800] ;  /* 0x00180000d248783b */ /* 0x0002680000000200 */
[----:B------:R1:W1:Y:S04]  /*1270*/  LDSM.16.M88.4 R104, [R210+0x2000] ;  /* 0x00200000d268783b */ /* 0x0002680000000200 */
[----:B------:R1:W1:Y:S04]  /*1280*/  LDSM.16.M88.4 R120, [R210+0x2800] ;  /* 0x00280000d278783b */ /* 0x0002680000000200 */
[----:B------:R1:W1:Y:S04]  /*1290*/  LDSM.16.M88.4 R128, [R210+0x3000] ;  /* 0x00300000d280783b */ /* 0x0002680000000200 */
[----:B------:R1:W1:Y:S01]  /*12a0*/  LDSM.16.M88.4 R132, [R210+0x3800] ;  /* 0x00380000d284783b */ /* 0x0002620000000200 */
[----:B------:R-:W-:Y:S05]  /*12b0*/  @!P1 BRA `(.L_x_0) ;  /* 0x0000031000009947 */ /* 0x000fea0003800000 */
[----:B--234-:R-:W-:Y:S01]  /*12c0*/  ULDC.64 UR4, c[0x0][0x208] ;  /* 0x0000820000047ab9 */ /* 0x01cfe20000000a00 */
[----:B------:R-:W-:Y:S01]  /*12d0*/  IMAD.SHL.U32 R12, R249, 0x2, RZ ;  /* 0x00000002f90c7824 */ /* 0x000fe200078e00ff */
[----:B------:R-:W-:-:S02]  /*12e0*/  UIMAD UR12, UR12, UR4, URZ ;  /* 0x000000040c0c72a4 */ /* 0x000fc4000f8e023f */
[----:B------:R-:W-:Y:S02]  /*12f0*/  UIMAD.WIDE.U32 UR24, UR13, UR4, URZ ;  /* 0x000000040d1872a5 */ /* 0x000fe4000f8e003f */
[----:B------:R-:W-:Y:S02]  /*1300*/  UIMAD UR5, UR13, UR5, UR12 ;  /* 0x000000050d0572a4 */ /* 0x000fe4000f8e020c */
[----:B------:R-:W-:Y:S02]  /*1310*/  UIMAD UR4, UR13, -0x80, UR8 ;  /* 0xffffff800d0478a4 */ /* 0x000fe4000f8e0208 */
[----:B------:R-:W-:Y:S01]  /*1320*/  UIADD3 UR5, UR25, UR5, URZ ;  /* 0x0000000519057290 */ /* 0x000fe2000fffe03f */
[----:B------:R-:W-:Y:S02]  /*1330*/  IMAD.U32 R6, RZ, RZ, UR24 ;  /* 0x00000018ff067e24 */ /* 0x000fe4000f8e00ff */
[----:B------:R-:W-:Y:S01]  /*1340*/  IMAD.U32 R7, RZ, RZ, UR25 ;  /* 0x00000019ff077e24 */ /* 0x000fe2000f8e00ff */
[----:B------:R-:W-:-:S02]  /*1350*/  IADD3 R2, -R23, UR4, RZ ;  /* 0x0000000417027c10 */ /* 0x000fc4000fffe1ff */
[----:B------:R-:W-:Y:S01]  /*1360*/  IMAD.U32 R7, RZ, RZ, UR5 ;  /* 0x00000005ff077e24 */ /* 0x000fe2000f8e00ff */
[----:B------:R-:W-:Y:S01]  /*1370*/  LEA R3, P1, R6, R244, 0x7 ;  /* 0x000000f406037211 */ /* 0x000fe200078238ff */
[----:B------:R-:W-:Y:S01]  /*1380*/  UIADD3 UR5, UP0, UR16, 0x80, URZ ;  /* 0x0000008010057890 */ /* 0x000fe2000ff1e03f */
[C---:B------:R-:W-:Y:S02]  /*1390*/  ISETP.LT.OR P4, PT, R2.reuse, 0x1, P3 ;  /* 0x000000010200780c */ /* 0x040fe40001f81670 */
[----:B------:R-:W-:Y:S01]  /*13a0*/  ISETP.LT.OR P2, PT, R2, 0x1, P0 ;  /* 0x000000010200780c */ /* 0x000fe20000741670 */
[----:B------:R-:W-:Y:S01]  /*13b0*/  UIADD3.X UR4, URZ, UR11, URZ, UP0, !UPT ;  /* 0x0000000b3f047290 */ /* 0x000fe200087fe43f */
[----:B------:R-:W-:Y:S02]  /*13c0*/  LEA.HI.X R7, R6, R241, R7, 0x7, P1 ;  /* 0x000000f106077211 */ /* 0x000fe400008f3c07 */
[----:B------:R-:W-:Y:S02]  /*13d0*/  LEA R6, P1, R3, c[0x0][0x1f8], 0x1 ;  /* 0x00007e0003067a11 */ /* 0x000fe400078208ff */
[----:B------:R-:W-:-:S02]  /*13e0*/  ISETP.LT.OR P6, PT, R2, 0x21, P3 ;  /* 0x000000210200780c */ /* 0x000fc40001fc1670 */
[----:B------:R-:W-:Y:S01]  /*13f0*/  LEA.HI.X R7, R3, c[0x0][0x1fc], R7, 0x1, P1 ;  /* 0x00007f0003077a11 */ /* 0x000fe200008f0c07 */
[----:B------:R-:W-:Y:S01]  /*1400*/  IMAD.U32 R3, RZ, RZ, UR16 ;  /* 0x00000010ff037e24 */ /* 0x000fe2000f8e00ff */
[----:B------:R-:W-:Y:S02]  /*1410*/  ISETP.LT.OR P1, PT, R2, 0x21, P0 ;  /* 0x000000210200780c */ /* 0x000fe40000721670 */
[----:B------:R-:W-:Y:S01]  /*1420*/  IADD3 R8, P5, R6, UR16, RZ ;  /* 0x0000001006087c10 */ /* 0x000fe2000ffbe0ff */
[----:B------:R-:W-:Y:S01]  /*1430*/  @!PT LDS RZ, [RZ] ;  /* 0x00000000fffff984 */ /* 0x000fe20000000800 */
[----:B------:R-:W-:Y:S01]  /*1440*/  @!PT LDS RZ, [RZ] ;  /* 0x00000000fffff984 */ /* 0x000fe20000000800 */
[----:B------:R-:W-:Y:S01]  /*1450*/  @!PT LDS RZ, [RZ] ;  /* 0x00000000fffff984 */ /* 0x000fe20000000800 */
[----:B------:R2:W-:Y:S03]  /*1460*/  LDGSTS.E.BYPASS.LTC128B.128 [R12+0x100], [R6.64], !P4 ;  /* 0x00100000060c7fae */ /* 0x0005e6000e101d56 */
[----:B------:R-:W-:Y:S01]  /*1470*/  IADD3.X R9, R7, UR11, RZ, P5, !PT ;  /* 0x0000000b07097c10 */ /* 0x000fe2000affe4ff */
[----:B------:R2:W-:Y:S01]  /*1480*/  LDGSTS.E.BYPASS.LTC128B.128 [R12+0x4100], [R6.64+0x80], !P2 ;  /* 0x04100080060c7fae */ /* 0x0005e2000d101d56 */
[----:B------:R-:W-:-:S02]  /*1490*/  IADD3 R10, P4, P2, R3, 0x80, R6 ;  /* 0x00000080030a7810 */ /* 0x000fc40007a9e006 */
[C---:B------:R-:W-:Y:S01]  /*14a0*/  ISETP.LT.OR P5, PT, R2.reuse, 0x41, P0 ;  /* 0x000000410200780c */ /* 0x040fe200007a1670 */
[----:B------:R3:W-:Y:S01]  /*14b0*/  LDGSTS.E.BYPASS.LTC128B.128 [R12+0x1100], [R8.64], !P6 ;  /* 0x01100000080c7fae */ /* 0x0007e2000f101d56 */
[----:B------:R-:W-:Y:S02]  /*14c0*/  IADD3.X R11, RZ, UR11, R7, P4, P2 ;  /* 0x0000000bff0b7c10 */ /* 0x000fe4000a7e4407 */
[----:B------:R-:W-:-:S03]  /*14d0*/  ISETP.LT.OR P6, PT, R2, 0x41, P3 ;  /* 0x000000410200780c */ /* 0x000fc60001fc1670 */
[----:B------:R4:W-:Y:S01]  /*14e0*/  LDGSTS.E.BYPASS.LTC128B.128 [R12+0x5100], [R10.64], !P1 ;  /* 0x051000000a0c7fae */ /* 0x0009e2000c901d56 */
[----:B--2---:R-:W-:-:S04]  /*14f0*/  IADD3 R6, P4, R8, UR16, RZ ;  /* 0x0000001008067c10 */ /* 0x004fc8000ff9e0ff */
[----:B------:R-:W-:Y:S02]  /*1500*/  IADD3.X R7, R9, UR11, RZ, P4, !PT ;  /* 0x0000000b09077c10 */ /* 0x000fe4000a7fe4ff */
[----:B------:R-:W-:-:S03]  /*1510*/  ISETP.LT.OR P4, PT, R2, 0x61, P3 ;  /* 0x000000610200780c */ /* 0x000fc60001f81670 */
[----:B------:R2:W-:Y:S01]  /*1520*/  LDGSTS.E.BYPASS.LTC128B.128 [R12+0x2100], [R6.64], !P6 ;  /* 0x02100000060c7fae */ /* 0x0005e2000f101d56 */
[----:B----4-:R-:W-:Y:S02]  /*1530*/  IADD3 R10, P2, R8, UR5, RZ ;  /* 0x00000005080a7c10 */ /* 0x010fe4000ff5e0ff */
[----:B---3--:R-:W-:Y:S02]  /*1540*/  IADD3 R8, P1, R6, UR16, RZ ;  /* 0x0000001006087c10 */ /* 0x008fe4000ff3e0ff */
[----:B------:R-:W-:Y:S02]  /*1550*/  IADD3.X R11, R9, UR4, RZ, P2, !PT ;  /* 0x00000004090b7c10 */ /* 0x000fe400097fe4ff */
[----:B------:R-:W-:Y:S02]  /*1560*/  ISETP.LT.OR P2, PT, R2, 0x61, P0 ;  /* 0x000000610200780c */ /* 0x000fe40000741670 */
[----:B------:R-:W-:Y:S01]  /*1570*/  IADD3.X R9, R7, UR11, RZ, P1, !PT ;  /* 0x0000000b07097c10 */ /* 0x000fe20008ffe4ff */
[----:B------:R2:W-:Y:S01]  /*1580*/  LDGSTS.E.BYPASS.LTC128B.128 [R12+0x6100], [R10.64], !P5 ;  /* 0x061000000a0c7fae */ /* 0x0005e2000e901d56 */
[----:B------:R-:W-:-:S03]  /*1590*/  IADD3 R2, P1, R6, UR5, RZ ;  /* 0x0000000506027c10 */ /* 0x000fc6000ff3e0ff */
[----:B------:R2:W-:Y:S01]  /*15a0*/  LDGSTS.E.BYPASS.LTC128B.128 [R12+0x3100], [R8.64], !P4 ;  /* 0x03100000080c7fae */ /* 0x0005e2000e101d56 */
[----:B------:R-:W-:-:S05]  /*15b0*/  IADD3.X R3, R7, UR4, RZ, P1, !PT ;  /* 0x0000000407037c10 */ /* 0x000fca0008ffe4ff */
[----:B------:R2:W-:Y:S04]  /*15c0*/  LDGSTS.E.BYPASS.LTC128B.128 [R12+0x7100], [R2.64], !P2 ;  /* 0x07100000020c7fae */ /* 0x0005e8000d101d56 */
.L_x_0:
[C---:B-1234-:R-:W-:Y:S01]  /*15d0*/  HMMA.16816.F32.BF16 R44, R136.reuse, R36, RZ ;  /* 0x00000024882c723c */ /* 0x05efe200000418ff */
[----:B------:R-:W-:Y:S01]  /*15e0*/  IMAD.MOV.U32 R2, RZ, RZ, 0x40 ;  /* 0x00000040ff027424 */ /* 0x000fe200078e00ff */
[----:B------:R-:W-:Y:S01]  /*15f0*/  LOP3.LUT P1, RZ, R40, 0x4, RZ, 0xc0, !PT ;  /* 0x0000000428ff7812 */ /* 0x000fe2000782c0ff */
[----:B------:R-:W0:Y:S01]  /*1600*/  LDGDEPBAR ;  /* 0x00000000000079af */ /* 0x000e220000000000 */
[----:B------:R-:W-:Y:S01]  /*1610*/  UISETP.GE.AND UP0, UPT, UR8, 0x81, UPT ;  /* 0x000000810800788c */ /* 0x000fe2000bf06270 */
[----:B------:R-:W-:Y:S02]  /*1620*/  IADD3 R218, R210, 0x4000, RZ ;  /* 0x00004000d2da7810 */ /* 0x000fe40007ffe0ff */
[----:B------:R-:W-:Y:S01]  /*1630*/  SEL R2, R2, 0xffffffc0, !P1 ;  /* 0xffffffc002027807 */ /* 0x000fe20004800000 */
[C---:B------:R-:W-:Y:S01]  /*1640*/  HMMA.16816.F32.BF16 R32, R136.reuse, R28, RZ ;  /* 0x0000001c8820723c */ /* 0x040fe200000418ff */
[C---:B------:R-:W-:Y:S02]  /*1650*/  IADD3 R217, R210.reuse, 0x4800, RZ ;  /* 0x00004800d2d97810 */ /* 0x040fe40007ffe0ff */
[----:B------:R-:W-:Y:S01]  /*1660*/  PLOP3.LUT P1, PT, PT, PT, UP0, 0x80, 0x0 ;  /* 0x000000000000781c */ /* 0x000fe20003f2f008 */
[--C-:B------:R-:W-:Y:S01]  /*1670*/  IMAD.IADD R209, R119, 0x1, R2.reuse ;  /* 0x0000000177d17824 */ /* 0x100fe200078e0202 */
[C---:B------:R-:W-:Y:S01]  /*1680*/  IADD3 R216, R210.reuse, 0x5000, RZ ;  /* 0x00005000d2d87810 */ /* 0x040fe20007ffe0ff */
[C---:B------:R-:W-:Y:S01]  /*1690*/  IMAD.IADD R206, R210.reuse, 0x1, R2 ;  /* 0x00000001d2ce7824 */ /* 0x040fe200078e0202 */
[C---:B------:R-:W-:Y:S01]  /*16a0*/  IADD3 R215, R210.reuse, 0x5800, RZ ;  /* 0x00005800d2d77810 */ /* 0x040fe20007ffe0ff */
[----:B------:R-:W-:Y:S01]  /*16b0*/  HMMA.16816.F32.BF16 R36, R136, R38, RZ ;  /* 0x000000268824723c */ /* 0x000fe200000418ff */
[----:B------:R-:W-:-:S02]  /*16c0*/  IADD3 R214, R210, 0x6000, RZ ;  /* 0x00006000d2d67810 */ /* 0x000fc40007ffe0ff */
[C---:B------:R-:W-:Y:S02]  /*16d0*/  IADD3 R213, R210.reuse, 0x6800, RZ ;  /* 0x00006800d2d57810 */ /* 0x040fe40007ffe0ff */
[C---:B------:R-:W-:Y:S02]  /*16e0*/  IADD3 R212, R210.reuse, 0x7000, RZ ;  /* 0x00007000d2d47810 */ /* 0x040fe40007ffe0ff */
[----:B------:R-:W-:Y:S01]  /*16f0*/  IADD3 R211, R210, 0x7800, RZ ;  /* 0x00007800d2d37810 */ /* 0x000fe20007ffe0ff */
[C---:B------:R-:W-:Y:S08]  /*1700*/  HMMA.16816.F32.BF16 R28, R136.reuse, R30, RZ ;  /* 0x0000001e881c723c */ /* 0x040ff000000418ff */
[C---:B------:R-:W-:Y:S08]  /*1710*/  HMMA.16816.F32.BF16 R24, R136.reuse, R16, RZ ;  /* 0x000000108818723c */ /* 0x040ff000000418ff */
[C---:B------:R-:W-:Y:S08]  /*1720*/  HMMA.16816.F32.BF16 R20, R136.reuse, R18, RZ ;  /* 0x000000128814723c */ /* 0x040ff000000418ff */
[C---:B------:R-:W-:Y:S08]  /*1730*/  HMMA.16816.F32.BF16 R12, R136.reuse, R58, RZ ;  /* 0x0000003a880c723c */ /* 0x040ff000000418ff */
[C---:B------:R-:W-:Y:S08]  /*1740*/  HMMA.16816.F32.BF16 R8, R136.reuse, R92, RZ ;  /* 0x0000005c8808723c */ /* 0x040ff000000418ff */
[C---:B------:R-:W-:Y:S08]  /*1750*/  HMMA.16816.F32.BF16 R52, R136.reuse, R48, RZ ;  /* 0x000000308834723c */ /* 0x040ff000000418ff */
[C---:B------:R-:W-:Y:S08]  /*1760*/  HMMA.16816.F32.BF16 R48, R136.reuse, R50, RZ ;  /* 0x000000328830723c */ /* 0x040ff000000418ff */
[----:B------:R-:W-:Y:S08]  /*1770*/  HMMA.16816.F32.BF16 R16, R136, R56, RZ ;  /* 0x000000388810723c */ /* 0x000ff000000418ff */
[C---:B------:R-:W-:Y:S08]  /*1780*/  HMMA.16816.F32.BF16 R96, R140.reuse, R64, R44 ;  /* 0x000000408c60723c */ /* 0x040ff0000004182c */
[C---:B------:R-:W-:Y:S01]  /*1790*/  HMMA.16816.F32.BF16 R88, R140.reuse, R66, R36 ;  /* 0x000000428c58723c */ /* 0x040fe20000041824 */
[----:B------:R-:W-:Y:S07]  /*17a0*/  LDSM.16.M88.4 R36, [R209+0x8900] ;  /* 0x00890000d124783b */ /* 0x000fee0000000200 */
[C---:B------:R-:W-:Y:S01]  /*17b0*/  HMMA.16816.F32.BF16 R84, R140.reuse, R60, R32 ;  /* 0x0000003c8c54723c */ /* 0x040fe20000041820 */
[----:B------:R-:W-:Y:S07]  /*17c0*/  LDSM.16.M88.4 R32, [R209+0x9100] ;  /* 0x00910000d120783b */ /* 0x000fee0000000200 */
[C---:B------:R-:W-:Y:S01]  /*17d0*/  HMMA.16816.F32.BF16 R80, R140.reuse, R62, R28 ;  /* 0x0000003e8c50723c */ /* 0x040fe2000004181c */
[----:B------:R-:W1:Y:S07]  /*17e0*/  LDSM.16.M88.4 R28, [R209+0x8100] ;  /* 0x00810000d11c783b */ /* 0x000e6e0000000200 */
[C---:B------:R-:W-:Y:S08]  /*17f0*/  HMMA.16816.F32.BF16 R76, R140.reuse, R72, R24 ;  /* 0x000000488c4c723c */ /* 0x040ff00000041818 */
[C---:B------:R-:W-:Y:S08]  /*1800*/  HMMA.16816.F32.BF16 R72, R140.reuse, R74, R20 ;  /* 0x0000004a8c48723c */ /* 0x040ff00000041814 */
[C---:B------:R-:W-:Y:S08]  /*1810*/  HMMA.16816.F32.BF16 R64, R140.reuse, R106, R12 ;  /* 0x0000006a8c40723c */ /* 0x040ff0000004180c */
[----:B------:R-:W-:Y:S08]  /*1820*/  HMMA.16816.F32.BF16 R60, R140, R120, R8 ;  /* 0x000000788c3c723c */ /* 0x000ff00000041808 */
[C---:B------:R-:W-:Y:S08]  /*1830*/  HMMA.16816.F32.BF16 R12, R136.reuse, R112, RZ ;  /* 0x00000070880c723c */ /* 0x040ff000000418ff */
[C---:B------:R-:W-:Y:S08]  /*1840*/  HMMA.16816.F32.BF16 R8, R136.reuse, R114, RZ ;  /* 0x000000728808723c */ /* 0x040ff000000418ff */
[C---:B------:R-:W-:Y:S08]  /*1850*/  HMMA.16816.F32.BF16 R20, R136.reuse, R126, RZ ;  /* 0x0000007e8814723c */ /* 0x040ff000000418ff */
[----:B------:R-:W-:Y:S08]  /*1860*/  HMMA.16816.F32.BF16 R24, R136, R124, RZ ;  /* 0x0000007c8818723c */ /* 0x000ff000000418ff */
[C---:B------:R-:W-:Y:S08]  /*1870*/  HMMA.16816.F32.BF16 R108, R140.reuse, R68, R52 ;  /* 0x000000448c6c723c */ /* 0x040ff00000041834 */
[C---:B------:R-:W-:Y:S08]  /*1880*/  HMMA.16816.F32.BF16 R100, R140.reuse, R70, R48 ;  /* 0x000000468c64723c */ /* 0x040ff00000041830 */
[----:B------:R-:W-:Y:S08]  /*1890*/  HMMA.16816.F32.BF16 R68, R140, R104, R16 ;  /* 0x000000688c44723c */ /* 0x000ff00000041810 */
[----:B------:R-:W-:Y:S08]  /*18a0*/  HMMA.16816.F32.BF16 R16, R136, R94, RZ ;  /* 0x0000005e8810723c */ /* 0x000ff000000418ff */
[C---:B------:R-:W-:Y:S01]  /*18b0*/  HMMA.16816.F32.BF16 R52, R140.reuse, R128, R12 ;  /* 0x000000808c34723c */ /* 0x040fe2000004180c */
[----:B------:R-:W-:Y:S07]  /*18c0*/  LDSM.16.M88.4 R12, [R209+0xa100] ;  /* 0x00a10000d10c783b */ /* 0x000fee0000000200 */
[C---:B------:R-:W-:Y:S01]  /*18d0*/  HMMA.16816.F32.BF16 R48, R140.reuse, R130, R8 ;  /* 0x000000828c30723c */ /* 0x040fe20000041808 */
[----:B------:R-:W2:Y:S07]  /*18e0*/  LDSM.16.M88.4 R8, [R209+0x9900] ;  /* 0x00990000d108783b */ /* 0x000eae0000000200 */
[C---:B------:R-:W-:Y:S01]  /*18f0*/  HMMA.16816.F32.BF16 R40, R140.reuse, R134, R20 ;  /* 0x000000868c28723c */ /* 0x040fe20000041814 */
[----:B------:R-:W3:Y:S07]  /*1900*/  LDSM.16.M88.4 R20, [R209+0xb100] ;  /* 0x00b10000d114783b */ /* 0x000eee0000000200 */
[C---:B------:R-:W-:Y:S01]  /*1910*/  HMMA.16816.F32.BF16 R44, R140.reuse, R132, R24 ;  /* 0x000000848c2c723c */ /* 0x040fe20000041818 */
[----:B------:R-:W4:Y:S07]  /*1920*/  LDSM.16.M88.4 R24, [R206] ;  /* 0x00000000ce18783b */ /* 0x000f2e0000000200 */
[----:B------:R-:W-:Y:S01]  /*1930*/  HMMA.16816.F32.BF16 R56, R140, R122, R16 ;  /* 0x0000007a8c38723c */ /* 0x000fe20000041810 */
[----:B------:R-:W5:Y:S07]  /*1940*/  LDSM.16.M88.4 R16, [R209+0xa900] ;  /* 0x00a90000d110783b */ /* 0x000f6e0000000200 */
[C---:B-1----:R-:W-:Y:S08]  /*1950*/  HMMA.16816.F32.BF16 R112, R176.reuse, R28, R108 ;  /* 0x0000001cb070723c */ /* 0x042ff0000004186c */
[C---:B------:R-:W-:Y:S01]  /*1960*/  HMMA.16816.F32.BF16 R104, R176.reuse, R30, R100 ;  /* 0x0000001eb068723c */ /* 0x040fe20000041864 */
[----:B------:R-:W1:Y:S07]  /*1970*/  LDSM.16.M88.4 R28, [R209+0xb900] ;  /* 0x00b90000d11c783b */ /* 0x000e6e0000000200 */
[C---:B------:R-:W-:Y:S08]  /*1980*/  HMMA.16816.F32.BF16 R108, R176.reuse, R36, R96 ;  /* 0x00000024b06c723c */ /* 0x040ff00000041860 */
[C---:B------:R-:W-:Y:S08]  /*1990*/  HMMA.16816.F32.BF16 R100, R176.reuse, R38, R88 ;  /* 0x00000026b064723c */ /* 0x040ff00000041858 */
[C---:B------:R-:W-:Y:S08]  /*19a0*/  HMMA.16816.F32.BF16 R92, R176.reuse, R32, R84 ;  /* 0x00000020b05c723c */ /* 0x040ff00000041854 */
[C---:B------:R-:W-:Y:S08]  /*19b0*/  HMMA.16816.F32.BF16 R96, R176.reuse, R34, R80 ;  /* 0x00000022b060723c */ /* 0x040ff00000041850 */
[C---:B--2---:R-:W-:Y:S08]  /*19c0*/  HMMA.16816.F32.BF16 R36, R176.reuse, R8, R76 ;  /* 0x00000008b024723c */ /* 0x044ff0000004184c */
[C---:B------:R-:W-:Y:S01]  /*19d0*/  HMMA.16816.F32.BF16 R32, R176.reuse, R10, R72 ;  /* 0x0000000ab020723c */ /* 0x040fe20000041848 */
[----:B------:R-:W2:Y:S07]  /*19e0*/  LDSM.16.M88.4 R8, [R206+0x800] ;  /* 0x00080000ce08783b */ /* 0x000eae0000000200 */
[C---:B------:R-:W-:Y:S08]  /*19f0*/  HMMA.16816.F32.BF16 R84, R176.reuse, R14, R64 ;  /* 0x0000000eb054723c */ /* 0x040ff00000041840 */
[----:B---3--:R-:W-:Y:S08]  /*1a00*/  HMMA.16816.F32.BF16 R120, R176, R20, R52 ;  /* 0x00000014b078723c */ /* 0x008ff00000041834 */
[C---:B----4-:R-:W-:Y:S08]  /*1a10*/  HMMA.16816.F32.BF16 R64, R180.reuse, R24, R112 ;  /* 0x00000018b440723c */ /* 0x050ff00000041870 */
[----:B------:R-:W-:Y:S01]  /*1a20*/  HMMA.16816.F32.BF16 R52, R180, R26, R104 ;  /* 0x0000001ab434723c */ /* 0x000fe20000041868 */
[----:B------:R-:W3:Y:S07]  /*1a30*/  LDSM.16.M88.4 R24, [R206+0x2800] ;  /* 0x00280000ce18783b */ /* 0x000eee0000000200 */
[C---:B------:R-:W-:Y:S01]  /*1a40*/  HMMA.16816.F32.BF16 R72, R176.reuse, R22, R48 ;  /* 0x00000016b048723c */ /* 0x040fe20000041830 */
[----:B------:R-:W4:Y:S07]  /*1a50*/  LDSM.16.M88.4 R20, [R206+0x1800] ;  /* 0x00180000ce14783b */ /* 0x000f2e0000000200 */
[C---:B-----5:R-:W-:Y:S08]  /*1a60*/  HMMA.16816.F32.BF16 R80, R176.reuse, R16, R60 ;  /* 0x00000010b050723c */ /* 0x060ff0000004183c */
[C---:B------:R-:W-:Y:S01]  /*1a70*/  HMMA.16816.F32.BF16 R76, R176.reuse, R18, R56 ;  /* 0x00000012b04c723c */ /* 0x040fe20000041838 */
[----:B------:R-:W5:Y:S07]  /*1a80*/  LDSM.16.M88.4 R16, [R206+0x1000] ;  /* 0x00100000ce10783b */ /* 0x000f6e0000000200 */
[C---:B------:R-:W-:Y:S01]  /*1a90*/  HMMA.16816.F32.BF16 R88, R176.reuse, R12, R68 ;  /* 0x0000000cb058723c */ /* 0x040fe20000041844 */
[----:B------:R-:W-:Y:S07]  /*1aa0*/  LDSM.16.M88.4 R12, [R206+0x3000] ;  /* 0x00300000ce0c783b */ /* 0x000fee0000000200 */
[C---:B-1----:R-:W-:Y:S08]  /*1ab0*/  HMMA.16816.F32.BF16 R68, R176.reuse, R28, R44 ;  /* 0x0000001cb044723c */ /* 0x042ff0000004182c */
[----:B------:R-:W-:Y:S01]  /*1ac0*/  HMMA.16816.F32.BF16 R56, R176, R30, R40 ;  /* 0x0000001eb038723c */ /* 0x000fe20000041828 */
[----:B------:R-:W1:Y:S07]  /*1ad0*/  LDSM.16.M88.4 R28, [R206+0x2000] ;  /* 0x00200000ce1c783b */ /* 0x000e6e0000000200 */
[C---:B--2---:R-:W-:Y:S08]  /*1ae0*/  HMMA.16816.F32.BF16 R60, R180.reuse, R8, R108 ;  /* 0x00000008b43c723c */ /* 0x044ff0000004186c */
[C---:B------:R-:W-:Y:S01]  /*1af0*/  HMMA.16816.F32.BF16 R48, R180.reuse, R10, R100 ;  /* 0x0000000ab430723c */ /* 0x040fe20000041864 */
[----:B------:R-:W2:Y:S07]  /*1b00*/  LDSM.16.M88.4 R8, [R206+0x3800] ;  /* 0x00380000ce08783b */ /* 0x000eae0000000200 */
[C---:B---3--:R-:W-:Y:S08]  /*1b10*/  HMMA.16816.F32.BF16 R100, R180.reuse, R24, R80 ;  /* 0x00000018b464723c */ /* 0x048ff00000041850 */
[C---:B------:R-:W-:Y:S01]  /*1b20*/  HMMA.16816.F32.BF16 R108, R180.reuse, R26, R76 ;  /* 0x0000001ab46c723c */ /* 0x040fe2000004184c */
[----:B------:R-:W3:Y:S04]  /*1b30*/  LDSM.16.M88.4 R24, [R119+0xd100] ;  /* 0x00d100007718783b */ /* 0x000ee80000000200 */
[----:B------:R-:W-:Y:S03]  /*1b40*/  LDSM.16.M88.4 R76, [R119+0xf100] ;  /* 0x00f10000774c783b */ /* 0x000fe60000000200 */
[C---:B----4-:R-:W-:Y:S08]  /*1b50*/  HMMA.16816.F32.BF16 R36, R180.reuse, R20, R36 ;  /* 0x00000014b424723c */ /* 0x050ff00000041824 */
[C---:B------:R-:W-:Y:S01]  /*1b60*/  HMMA.16816.F32.BF16 R32, R180.reuse, R22, R32 ;  /* 0x00000016b420723c */ /* 0x040fe20000041820 */
[----:B------:R-:W4:Y:S07]  /*1b70*/  LDSM.16.M88.4 R20, [R119+0xc100] ;  /* 0x00c100007714783b */ /* 0x000f2e0000000200 */
[C---:B-----5:R-:W-:Y:S08]  /*1b80*/  HMMA.16816.F32.BF16 R44, R180.reuse, R16, R92 ;  /* 0x00000010b42c723c */ /* 0x060ff0000004185c */
[C---:B------:R-:W-:Y:S01]  /*1b90*/  HMMA.16816.F32.BF16 R40, R180.reuse, R18, R96 ;  /* 0x00000012b428723c */ /* 0x040fe20000041860 */
[----:B------:R-:W5:Y:S07]  /*1ba0*/  LDSM.16.M88.4 R16, [R119+0xd900] ;  /* 0x00d900007710783b */ /* 0x000f6e0000000200 */
[C---:B-1----:R-:W-:Y:S08]  /*1bb0*/  HMMA.16816.F32.BF16 R104, R180.reuse, R28, R88 ;  /* 0x0000001cb468723c */ /* 0x042ff00000041858 */
[C---:B------:R-:W-:Y:S01]  /*1bc0*/  HMMA.16816.F32.BF16 R112, R180.reuse, R30, R84 ;  /* 0x0000001eb470723c */ /* 0x040fe20000041854 */
[----:B------:R-:W1:Y:S07]  /*1bd0*/  LDSM.16.M88.4 R28, [R119+0xc900] ;  /* 0x00c90000771c783b */ /* 0x000e6e0000000200 */
[C---:B------:R-:W-:Y:S08]  /*1be0*/  HMMA.16816.F32.BF16 R148, R180.reuse, R12, R120 ;  /* 0x0000000cb494723c */ /* 0x040ff00000041878 */
[C---:B------:R-:W-:Y:S01]  /*1bf0*/  HMMA.16816.F32.BF16 R144, R180.reuse, R14, R72 ;  /* 0x0000000eb490723c */ /* 0x040fe20000041848 */
[----:B------:R-:W1:Y:S04]  /*1c00*/  LDSM.16.M88.4 R12, [R119+0xe100] ;  /* 0x00e10000770c783b */ /* 0x000e680000000200 */
[----:B------:R-:W-:Y:S03]  /*1c10*/  LDSM.16.M88.4 R72, [R210+0x4000] ;  /* 0x00400000d248783b */ /* 0x000fe60000000200 */
[C---:B--2---:R-:W-:Y:S01]  /*1c20*/  HMMA.16816.F32.BF16 R132, R180.reuse, R8, R68 ;  /* 0x00000008b484723c */ /* 0x044fe20000041844 */
[----:B------:R-:W-:Y:S07]  /*1c30*/  LDSM.16.M88.4 R68, [R210+0x4800] ;  /* 0x00480000d244783b */ /* 0x000fee0000000200 */
[----:B------:R-:W-:Y:S01]  /*1c40*/  HMMA.16816.F32.BF16 R128, R180, R10, R56 ;  /* 0x0000000ab480723c */ /* 0x000fe20000041838 */
[----:B------:R-:W2:Y:S04]  /*1c50*/  LDSM.16.M88.4 R8, [R119+0xe900] ;  /* 0x00e900007708783b */ /* 0x000ea80000000200 */
[----:B------:R-:W-:Y:S03]  /*1c60*/  LDSM.16.M88.4 R56, [R210+0x5800] ;  /* 0x00580000d238783b */ /* 0x000fe60000000200 */
[C---:B---3--:R-:W-:Y:S01]  /*1c70*/  HMMA.16816.F32.BF16 R88, R184.reuse, R24, R44 ;  /* 0x00000018b858723c */ /* 0x048fe2000004182c */
[----:B------:R-:W3:Y:S07]  /*1c80*/  LDSM.16.M88.4 R44, [R119+0xf900] ;  /* 0x00f90000772c783b */ /* 0x000eee0000000200 */
[C---:B----4-:R-:W-:Y:S01]  /*1c90*/  HMMA.16816.F32.BF16 R124, R184.reuse, R20, R64 ;  /* 0x00000014b87c723c */ /* 0x050fe20000041840 */
[----:B------:R-:W4:Y:S07]  /*1ca0*/  LDSM.16.M88.4 R64, [R210+0x5000] ;  /* 0x00500000d240783b */ /* 0x000f2e0000000200 */
[C---:B------:R-:W-:Y:S01]  /*1cb0*/  HMMA.16816.F32.BF16 R84, R184.reuse, R26, R40 ;  /* 0x0000001ab854723c */ /* 0x040fe20000041828 */
[----:B------:R-:W2:Y:S04]  /*1cc0*/  LDSM.16.M88.4 R24, [R210+0x7000] ;  /* 0x00700000d218783b */ /* 0x000ea80000000200 */
[----:B------:R-:W-:Y:S03]  /*1cd0*/  LDSM.16.M88.4 R40, [R210+0x6000] ;  /* 0x00600000d228783b */ /* 0x000fe60000000200 */
[C---:B-----5:R-:W-:Y:S01]  /*1ce0*/  HMMA.16816.F32.BF16 R80, R184.reuse, R16, R36 ;  /* 0x00000010b850723c */ /* 0x060fe20000041824 */
[----:B------:R-:W5:Y:S07]  /*1cf0*/  LDSM.16.M88.4 R36, [R210+0x7800] ;  /* 0x00780000d224783b */ /* 0x000f6e0000000200 */
[C---:B------:R-:W-:Y:S08]  /*1d00*/  HMMA.16816.F32.BF16 R120, R184.reuse, R22, R52 ;  /* 0x00000016b878723c */ /* 0x040ff00000041834 */
[C---:B-1----:R-:W-:Y:S08]  /*1d10*/  HMMA.16816.F32.BF16 R96, R184.reuse, R28, R60 ;  /* 0x0000001cb860723c */ /* 0x042ff0000004183c */
[C---:B------:R-:W-:Y:S01]  /*1d20*/  HMMA.16816.F32.BF16 R92, R184.reuse, R30, R48 ;  /* 0x0000001eb85c723c */ /* 0x040fe20000041830 */
[----:B------:R-:W1:Y:S07]  /*1d30*/  LDSM.16.M88.4 R28, [R210+0x6800] ;  /* 0x00680000d21c783b */ /* 0x000e6e0000000200 */
[C---:B------:R-:W-:Y:S08]  /*1d40*/  HMMA.16816.F32.BF16 R60, R184.reuse, R18, R32 ;  /* 0x00000012b83c723c */ /* 0x040ff00000041820 */
[C---:B------:R-:W-:Y:S08]  /*1d50*/  HMMA.16816.F32.BF16 R52, R184.reuse, R12, R104 ;  /* 0x0000000cb834723c */ /* 0x040ff00000041868 */
[C---:B------:R-:W-:Y:S08]  /*1d60*/  HMMA.16816.F32.BF16 R48, R184.reuse, R14, R112 ;  /* 0x0000000eb830723c */ /* 0x040ff00000041870 */
[C---:B--2---:R-:W-:Y:S08]  /*1d70*/  HMMA.16816.F32.BF16 R32, R184.reuse, R8, R100 ;  /* 0x00000008b820723c */ /* 0x044ff00000041864 */
[C---:B------:R-:W-:Y:S08]  /*1d80*/  HMMA.16816.F32.BF16 R20, R184.reuse, R10, R108 ;  /* 0x0000000ab814723c */ /* 0x040ff0000004186c */
[C---:B------:R-:W-:Y:S01]  /*1d90*/  HMMA.16816.F32.BF16 R16, R184.reuse, R76, R148 ;  /* 0x0000004cb810723c */ /* 0x040fe20000041894 */
[----:B------:R-:W2:Y:S07]  /*1da0*/  LDSM.16.M88.4 R148, [R209+0xc100] ;  /* 0x00c10000d194783b */ /* 0x000eae0000000200 */
[C---:B------:R-:W-:Y:S08]  /*1db0*/  HMMA.16816.F32.BF16 R12, R184.reuse, R78, R144 ;  /* 0x0000004eb80c723c */ /* 0x040ff00000041890 */
[----:B---3--:R-:W-:Y:S08]  /*1dc0*/  HMMA.16816.F32.BF16 R8, R184, R44, R132 ;  /* 0x0000002cb808723c */ /* 0x008ff00000041884 */
[C---:B------:R-:W-:Y:S08]  /*1dd0*/  HMMA.16816.F32.BF16 R76, R188.reuse, R72, R124 ;  /* 0x00000048bc4c723c */ /* 0x040ff0000004187c */
[C---:B------:R-:W-:Y:S01]  /*1de0*/  HMMA.16816.F32.BF16 R112, R188.reuse, R74, R120 ;  /* 0x0000004abc70723c */ /* 0x040fe20000041878 */
[----:B------:R-:W3:Y:S07]  /*1df0*/  LDSM.16.M88.4 R72, [R209+0xc900] ;  /* 0x00c90000d148783b */ /* 0x000eee0000000200 */
[----:B----4-:R-:W-:Y:S01]  /*1e00*/  HMMA.16816.F32.BF16 R144, R188, R66, R84 ;  /* 0x00000042bc90723c */ /* 0x010fe20000041854 */
[----:B------:R-:W4:Y:S07]  /*1e10*/  LDSM.16.M88.4 R84, [R209+0xd100] ;  /* 0x00d10000d154783b */ /* 0x000f2e0000000200 */
[----:B------:R-:W-:Y:S08]  /*1e20*/  HMMA.16816.F32.BF16 R44, R184, R46, R128 ;  /* 0x0000002eb82c723c */ /* 0x000ff00000041880 */
[C---:B------:R-:W-:Y:S08]  /*1e30*/  HMMA.16816.F32.BF16 R124, R188.reuse, R68, R96 ;  /* 0x00000044bc7c723c */ /* 0x040ff00000041860 */
[C---:B------:R-:W-:Y:S08]  /*1e40*/  HMMA.16816.F32.BF16 R132, R188.reuse, R56, R80 ;  /* 0x00000038bc84723c */ /* 0x040ff00000041850 */
[C---:B------:R-:W-:Y:S01]  /*1e50*/  HMMA.16816.F32.BF16 R96, R188.reuse, R24, R16 ;  /* 0x00000018bc60723c */ /* 0x040fe20000041810 */
[----:B------:R-:W2:Y:S07]  /*1e60*/  LDSM.16.M88.4 R16, [R209+0xe100] ;  /* 0x00e10000d110783b */ /* 0x000eae0000000200 */
[C---:B------:R-:W-:Y:S01]  /*1e70*/  HMMA.16816.F32.BF16 R80, R188.reuse, R26, R12 ;  /* 0x0000001abc50723c */ /* 0x040fe2000004180c */
[----:B------:R-:W2:Y:S07]  /*1e80*/  LDSM.16.M88.4 R12, [R209+0xe900] ;  /* 0x00e90000d10c783b */ /* 0x000eae0000000200 */
[C---:B-----5:R-:W-:Y:S01]  /*1e90*/  HMMA.16816.F32.BF16 R24, R188.reuse, R36, R8 ;  /* 0x00000024bc18723c */ /* 0x060fe20000041808 */
[----:B------:R-:W5:Y:S07]  /*1ea0*/  LDSM.16.M88.4 R8, [R209+0xf100] ;  /* 0x00f10000d108783b */ /* 0x000f6e0000000200 */
[C---:B------:R-:W-:Y:S01]  /*1eb0*/  HMMA.16816.F32.BF16 R108, R188.reuse, R70, R92 ;  /* 0x00000046bc6c723c */ /* 0x040fe2000004185c */
[----:B------:R-:W-:Y:S07]  /*1ec0*/  LDSM.16.M88.4 R68, [R206+0x4000] ;  /* 0x00400000ce44783b */ /* 0x000fee0000000200 */
[C---:B------:R-:W-:Y:S01]  /*1ed0*/  HMMA.16816.F32.BF16 R88, R188.reuse, R64, R88 ;  /* 0x00000040bc58723c */ /* 0x040fe20000041858 */
[----:B------:R-:W-:Y:S07]  /*1ee0*/  LDSM.16.M88.4 R64, [R206+0x4800] ;  /* 0x00480000ce40783b */ /* 0x000fee0000000200 */
[C---:B-1----:R-:W-:Y:S08]  /*1ef0*/  HMMA.16816.F32.BF16 R100, R188.reuse, R28, R32 ;  /* 0x0000001cbc64723c */ /* 0x042ff00000041820 */
[C---:B------:R-:W-:Y:S01]  /*1f00*/  HMMA.16816.F32.BF16 R104, R188.reuse, R30, R20 ;  /* 0x0000001ebc68723c */ /* 0x040fe20000041814 */
[----:B------:R-:W1:Y:S04]  /*1f10*/  LDSM.16.M88.4 R20, [R209+0xd900] ;  /* 0x00d90000d114783b */ /* 0x000e680000000200 */
[----:B------:R-:W1:Y:S03]  /*1f20*/  LDSM.16.M88.4 R28, [R209+0xf900] ;  /* 0x00f90000d11c783b */ /* 0x000e660000000200 */
[C---:B------:R-:W-:Y:S08]  /*1f30*/  HMMA.16816.F32.BF16 R120, R188.reuse, R40, R52 ;  /* 0x00000028bc78723c */ /* 0x040ff00000041834 */
[C---:B------:R-:W-:Y:S08]  /*1f40*/  HMMA.16816.F32.BF16 R92, R188.reuse, R42, R48 ;  /* 0x0000002abc5c723c */ /* 0x040ff00000041830 */
[C---:B------:R-:W-:Y:S01]  /*1f50*/  HMMA.16816.F32.BF16 R128, R188.reuse, R58, R60 ;  /* 0x0000003abc80723c */ /* 0x040fe2000004183c */
[----:B------:R-:W1:Y:S07]  /*1f60*/  LDSM.16.M88.4 R60, [R206+0x5000] ;  /* 0x00500000ce3c783b */ /* 0x000e6e0000000200 */
[----:B------:R-:W-:Y:S08]  /*1f70*/  HMMA.16816.F32.BF16 R36, R188, R38, R44 ;  /* 0x00000026bc24723c */ /* 0x000ff0000004182c */
[C---:B--2---:R-:W-:Y:S01]  /*1f80*/  HMMA.16816.F32.BF16 R52, R196.reuse, R150, R112 ;  /* 0x00000096c434723c */ /* 0x044fe20000041870 */
[----:B------:R-:W-:Y:S07]  /*1f90*/  LDSM.16.M88.4 R112, [R206+0x6800] ;  /* 0x00680000ce70783b */ /* 0x000fee0000000200 */
[C---:B---3--:R-:W-:Y:S01]  /*1fa0*/  HMMA.16816.F32.BF16 R48, R196.reuse, R72, R124 ;  /* 0x00000048c430723c */ /* 0x048fe2000004187c */
[----:B------:R-:W-:Y:S07]  /*1fb0*/  LDSM.16.M88.4 R124, [R206+0x7000] ;  /* 0x00700000ce7c783b */ /* 0x000fee0000000200 */
[C---:B------:R-:W-:Y:S01]  /*1fc0*/  HMMA.16816.F32.BF16 R44, R196.reuse, R74, R108 ;  /* 0x0000004ac42c723c */ /* 0x040fe2000004186c */
[----:B------:R-:W-:Y:S07]  /*1fd0*/  LDSM.16.M88.4 R108, [R206+0x6000] ;  /* 0x00600000ce6c783b */ /* 0x000fee0000000200 */
[C---:B----4-:R-:W-:Y:S01]  /*1fe0*/  HMMA.16816.F32.BF16 R40, R196.reuse, R84, R88 ;  /* 0x00000054c428723c */ /* 0x050fe20000041858 */
[----:B------:R-:W2:Y:S07]  /*1ff0*/  LDSM.16.M88.4 R88, [R206+0x5800] ;  /* 0x00580000ce58783b */ /* 0x000eae0000000200 */
[----:B------:R-:W-:Y:S01]  /*2000*/  HMMA.16816.F32.BF16 R32, R196, R86, R144 ;  /* 0x00000056c420723c */ /* 0x000fe20000041890 */
[----:B------:R-:W3:Y:S01]  /*2010*/  LDSM.16.M88.4 R144, [R206+0x7800] ;  /* 0x00780000ce90783b */ /* 0x000ee20000000200 */
[----:B------:R-:W-:-:S06]  /*2020*/  DEPBAR.LE SB0, 0x0 ;  /* 0x000080000000791a */ /* 0x000fcc0000000000 */
[C---:B------:R-:W-:Y:S08]  /*2030*/  HMMA.16816.F32.BF16 R56, R196.reuse, R148, R76 ;  /* 0x00000094c438723c */ /* 0x040ff0000004184c */
[C---:B------:R-:W-:Y:S08]  /*2040*/  HMMA.16816.F32.BF16 R84, R196.reuse, R16, R120 ;  /* 0x00000010c454723c */ /* 0x040ff00000041878 */
[C---:B------:R-:W-:Y:S08]  /*2050*/  HMMA.16816.F32.BF16 R92, R196.reuse, R18, R92 ;  /* 0x00000012c45c723c */ /* 0x040ff0000004185c */
[C---:B------:R-:W-:Y:S08]  /*2060*/  HMMA.16816.F32.BF16 R100, R196.reuse, R12, R100 ;  /* 0x0000000cc464723c */ /* 0x040ff00000041864 */
[C---:B------:R-:W-:Y:S08]  /*2070*/  HMMA.16816.F32.BF16 R104, R196.reuse, R14, R104 ;  /* 0x0000000ec468723c */ /* 0x040ff00000041868 */
[C---:B-----5:R-:W-:Y:S08]  /*2080*/  HMMA.16816.F32.BF16 R96, R196.reuse, R8, R96 ;  /* 0x00000008c460723c */ /* 0x060ff00000041860 */
[C---:B------:R-:W-:Y:S08]  /*2090*/  HMMA.16816.F32.BF16 R16, R196.reuse, R10, R80 ;  /* 0x0000000ac410723c */ /* 0x040ff00000041850 */
[C---:B-1----:R-:W-:Y:S08]  /*20a0*/  HMMA.16816.F32.BF16 R72, R196.reuse, R20, R132 ;  /* 0x00000014c448723c */ /* 0x042ff00000041884 */
[C---:B------:R-:W-:Y:S08]  /*20b0*/  HMMA.16816.F32.BF16 R76, R196.reuse, R22, R128 ;  /* 0x00000016c44c723c */ /* 0x040ff00000041880 */
[C---:B------:R-:W-:Y:S08]  /*20c0*/  HMMA.16816.F32.BF16 R12, R196.reuse, R28, R24 ;  /* 0x0000001cc40c723c */ /* 0x040ff00000041818 */
[----:B------:R-:W-:Y:S08]  /*20d0*/  HMMA.16816.F32.BF16 R8, R196, R30, R36 ;  /* 0x0000001ec408723c */ /* 0x000ff00000041824 */
[C---:B------:R-:W-:Y:S08]  /*20e0*/  HMMA.16816.F32.BF16 R80, R200.reuse, R68, R56 ;  /* 0x00000044c850723c */ /* 0x040ff00000041838 */
[C---:B------:R-:W-:Y:S08]  /*20f0*/  HMMA.16816.F32.BF16 R68, R200.reuse, R70, R52 ;  /* 0x00000046c844723c */ /* 0x040ff00000041834 */
[C---:B------:R-:W-:Y:S08]  /*2100*/  HMMA.16816.F32.BF16 R36, R200.reuse, R64, R48 ;  /* 0x00000040c824723c */ /* 0x040ff00000041830 */
[C---:B------:R-:W-:Y:S08]  /*2110*/  HMMA.16816.F32.BF16 R64, R200.reuse, R66, R44 ;  /* 0x00000042c840723c */ /* 0x040ff0000004182c */
[C---:B------:R-:W-:Y:S08]  /*2120*/  HMMA.16816.F32.BF16 R52, R200.reuse, R60, R40 ;  /* 0x0000003cc834723c */ /* 0x040ff00000041828 */
[C---:B------:R-:W-:Y:S08]  /*2130*/  HMMA.16816.F32.BF16 R32, R200.reuse, R62, R32 ;  /* 0x0000003ec820723c */ /* 0x040ff00000041820 */
[C---:B--2---:R-:W-:Y:S08]  /*2140*/  HMMA.16816.F32.BF16 R20, R200.reuse, R88, R72 ;  /* 0x00000058c814723c */ /* 0x044ff00000041848 */
[C---:B------:R-:W-:Y:S08]  /*2150*/  HMMA.16816.F32.BF16 R24, R200.reuse, R90, R76 ;  /* 0x0000005ac818723c */ /* 0x040ff0000004184c */
[C---:B------:R-:W-:Y:S08]  /*2160*/  HMMA.16816.F32.BF16 R28, R200.reuse, R108, R84 ;  /* 0x0000006cc81c723c */ /* 0x040ff00000041854 */
[C---:B------:R-:W-:Y:S08]  /*2170*/  HMMA.16816.F32.BF16 R40, R200.reuse, R110, R92 ;  /* 0x0000006ec828723c */ /* 0x040ff0000004185c */
[C---:B------:R-:W-:Y:S08]  /*2180*/  HMMA.16816.F32.BF16 R44, R200.reuse, R112, R100 ;  /* 0x00000070c82c723c */ /* 0x040ff00000041864 */
[C---:B------:R-:W-:Y:S08]  /*2190*/  HMMA.16816.F32.BF16 R48, R200.reuse, R114, R104 ;  /* 0x00000072c830723c */ /* 0x040ff00000041868 */
[C---:B------:R-:W-:Y:S08]  /*21a0*/  HMMA.16816.F32.BF16 R96, R200.reuse, R124, R96 ;  /* 0x0000007cc860723c */ /* 0x040ff00000041860 */
[C---:B------:R-:W-:Y:S08]  /*21b0*/  HMMA.16816.F32.BF16 R16, R200.reuse, R126, R16 ;  /* 0x0000007ec810723c */ /* 0x040ff00000041810 */
[C---:B---3--:R-:W-:Y:S08]  /*21c0*/  HMMA.16816.F32.BF16 R60, R200.reuse, R144, R12 ;  /* 0x00000090c83c723c */ /* 0x048ff0000004180c */
[----:B------:R-:W-:Y:S01]  /*21d0*/  HMMA.16816.F32.BF16 R56, R200, R146, R8 ;  /* 0x00000092c838723c */ /* 0x000fe20000041808 */
[----:B------:R-:W-:Y:S06]  /*21e0*/  BAR.SYNC.DEFER_BLOCKING 0x0 ;  /* 0x0000000000007b1d */ /* 0x000fec0000010000 */
[----:B------:R-:W-:Y:S05]  /*21f0*/  @!P1 BRA `(.L_x_1) ;  /* 0x0000026000009947 */ /* 0x000fea0003800000 */
[----:B------:R-:W-:Y:S01]  /*2200*/  ULEA.HI.SX32 UR5, UR18, 0xfffffffe, 0x19 ;  /* 0xfffffffe12057891 */ /* 0x000fe2000f8fca3f */
[----:B------:R-:W-:-:S03]  /*2210*/  IMAD.SHL.U32 R14, R249, 0x2, RZ ;  /* 0x00000002f90e7824 */ /* 0x000fc600078e00ff */
[----:B------:R-:W-:Y:S02]  /*2220*/  USHF.R.S32.HI UR4, URZ, 0x1f, UR5 ;  /* 0x0000001f3f047899 */ /* 0x000fe40008011405 */
[----:B------:R-:W-:Y:S01]  /*2230*/  UIMAD UR9, UR9, UR5, URZ ;  /* 0x00000005090972a4 */ /* 0x000fe2000f8e023f */
[----:B------:R-:W-:Y:S01]  /*2240*/  IMAD.U32 R2, RZ, RZ, UR5 ;  /* 0x00000005ff027e24 */ /* 0x000fe2000f8e00ff */
[----:B------:R-:W-:Y:S02]  /*2250*/  USHF.L.U32 UR5, UR6, 0x6, URZ ;  /* 0x0000000606057899 */ /* 0x000fe4000800063f */
[----:B------:R-:W-:Y:S01]  /*2260*/  UIMAD UR4, UR4, UR10, UR9 ;  /* 0x0000000a040472a4 */ /* 0x000fe2000f8e0209 */
[----:B------:R-:W-:Y:S01]  /*2270*/  IMAD.WIDE.U32 R6, R2, UR10, R242 ;  /* 0x0000000a02067c25 */ /* 0x000fe2000f8e00f2 */
[----:B------:R-:W-:Y:S02]  /*2280*/  USHF.L.U64.HI UR6, UR6, 0x6, UR7 ;  /* 0x0000000606067899 */ /* 0x000fe40008010207 */
[----:B------:R-:W-:Y:S01]  /*2290*/  UIADD3 UR7, UP0, UR20, 0x80, URZ ;  /* 0x0000008014077890 */ /* 0x000fe2000ff1e03f */
[----:B------:R-:W-:Y:S01]  /*22a0*/  IMAD.U32 R12, RZ, RZ, UR5 ;  /* 0x00000005ff0c7e24 */ /* 0x000fe2000f8e00ff */
[----:B------:R-:W-:-:S02]  /*22b0*/  IADD3 R3, R7, UR4, RZ ;  /* 0x0000000407037c10 */ /* 0x000fc4000fffe0ff */
[----:B------:R-:W-:Y:S01]  /*22c0*/  LEA R2, P2, R6, c[0x0][0x1c8], 0x1 ;  /* 0x0000720006027a11 */ /* 0x000fe200078408ff */
[----:B------:R-:W-:-:S03]  /*22d0*/  UIADD3.X UR4, URZ, UR14, URZ, UP0, !UPT ;  /* 0x0000000e3f047290 */ /* 0x000fc600087fe43f */
[----:B------:R-:W-:Y:S02]  /*22e0*/  LEA.HI.X R3, R6, c[0x0][0x1cc], R3, 0x1, P2 ;  /* 0x0000730006037a11 */ /* 0x000fe400010f0c03 */
[----:B------:R-:W-:Y:S02]  /*22f0*/  IADD3 R6, P5, R2, UR5, RZ ;  /* 0x0000000502067c10 */ /* 0x000fe4000ffbe0ff */
[----:B------:R-:W-:Y:S01]  /*2300*/  IADD3 R12, P4, P2, R12, 0x80, R2 ;  /* 0x000000800c0c7810 */ /* 0x000fe20007a9e002 */
[----:B------:R-:W-:Y:S01]  /*2310*/  @!PT LDS RZ, [RZ] ;  /* 0x00000000fffff984 */ /* 0x000fe20000000800 */
[----:B------:R-:W-:Y:S01]  /*2320*/  @!PT LDS RZ, [RZ] ;  /* 0x00000000fffff984 */ /* 0x000fe20000000800 */
[----:B------:R-:W-:Y:S01]  /*2330*/  @!PT LDS RZ, [RZ] ;  /* 0x00000000fffff984 */ /* 0x000fe20000000800 */
[----:B------:R1:W-:Y:S01]  /*2340*/  LDGSTS.E.BYPASS.LTC128B.128 [R14+0x8100], [R2.64], !P3 ;  /* 0x08100000020e7fae */ /* 0x0003e2000d901d56 */
[----:B------:R-:W-:Y:S02]  /*2350*/  IADD3.X R7, R3, UR6, RZ, P5, !PT ;  /* 0x0000000603077c10 */ /* 0x000fe4000affe4ff */
[----:B------:R-:W-:Y:S01]  /*2360*/  IADD3.X R13, RZ, UR6, R3, P4, P2 ;  /* 0x00000006ff0d7c10 */ /* 0x000fe2000a7e4403 */
[----:B------:R1:W-:Y:S01]  /*2370*/  LDGSTS.E.BYPASS.LTC128B.128 [R14+0xc100], [R2.64+0x80], !P0 ;  /* 0x0c100080020e7fae */ /* 0x0003e2000c101d56 */
[----:B------:R-:W-:-:S03]  /*2380*/  IADD3 R10, P5, R6, UR7, RZ ;  /* 0x00000007060a7c10 */ /* 0x000fc6000ffbe0ff */
[----:B------:R2:W-:Y:S01]  /*2390*/  LDGSTS.E.BYPASS.LTC128B.128 [R14+0x9100], [R6.64], !P3 ;  /* 0x09100000060e7fae */ /* 0x0005e2000d901d56 */
[----:B------:R-:W-:-:S03]  /*23a0*/  IADD3.X R11, R7, UR4, RZ, P5, !PT ;  /* 0x00000004070b7c10 */ /* 0x000fc6000affe4ff */
[----:B------:R3:W-:Y:S01]  /*23b0*/  LDGSTS.E.BYPASS.LTC128B.128 [R14+0xd100], [R12.64], !P0 ;  /* 0x0d1000000c0e7fae */ /* 0x0007e2000c101d56 */
[----:B-1----:R-:W-:-:S04]  /*23c0*/  IADD3 R2, P2, R6, UR5, RZ ;  /* 0x0000000506027c10 */ /* 0x002fc8000ff5e0ff */
[----:B------:R-:W-:Y:S02]  /*23d0*/  IADD3.X R3, R7, UR6, RZ, P2, !PT ;  /* 0x0000000607037c10 */ /* 0x000fe400097fe4ff */
[C---:B------:R-:W-:Y:S02]  /*23e0*/  IADD3 R8, P4, R2.reuse, UR5, RZ ;  /* 0x0000000502087c10 */ /* 0x040fe4000ff9e0ff */
[----:B--2---:R-:W-:Y:S01]  /*23f0*/  IADD3 R6, P2, R2, UR7, RZ ;  /* 0x0000000702067c10 */ /* 0x004fe2000ff5e0ff */
[----:B------:R3:W-:Y:S01]  /*2400*/  LDGSTS.E.BYPASS.LTC128B.128 [R14+0xa100], [R2.64], !P3 ;  /* 0x0a100000020e7fae */ /* 0x0007e2000d901d56 */
[C---:B------:R-:W-:Y:S02]  /*2410*/  IADD3.X R9, R3.reuse, UR6, RZ, P4, !PT ;  /* 0x0000000603097c10 */ /* 0x040fe4000a7fe4ff */
[----:B------:R-:W-:Y:S01]  /*2420*/  IADD3.X R7, R3, UR4, RZ, P2, !PT ;  /* 0x0000000403077c10 */ /* 0x000fe200097fe4ff */
[----:B------:R3:W-:Y:S04]  /*2430*/  LDGSTS.E.BYPASS.LTC128B.128 [R14+0xe100], [R10.64], !P0 ;  /* 0x0e1000000a0e7fae */ /* 0x0007e8000c101d56 */
[----:B------:R3:W-:Y:S04]  /*2440*/  LDGSTS.E.BYPASS.LTC128B.128 [R14+0xb100], [R8.64], !P3 ;  /* 0x0b100000080e7fae */ /* 0x0007e8000d901d56 */
[----:B------:R3:W-:Y:S02]  /*2450*/  LDGSTS.E.BYPASS.LTC128B.128 [R14+0xf100], [R6.64], !P0 ;  /* 0x0f100000060e7fae */ /* 0x0007e4000c101d56 */
.L_x_1:
[----:B---3--:R-:W-:Y:S01]  /*2460*/  SHF.R.S32.HI R2, RZ, 0x1f, R116 ;  /* 0x0000001fff027819 */ /* 0x008fe20000011474 */
[----:B------:R-:W-:Y:S01]  /*2470*/  UIMAD UR8, UR13, -0x80, UR8 ;  /* 0xffffff800d0878a4 */ /* 0x000fe2000f8e0208 */
[----:B------:R-:W-:Y:S01]  /*2480*/  IMAD.SHL.U32 R204, R4, 0x2, RZ ;  /* 0x0000000204cc7824 */ /* 0x000fe200078e00ff */
[----:B------:R-:W0:Y:S01]  /*2490*/  LDGDEPBAR ;  /* 0x00000000000079af */ /* 0x000e220000000000 */
[----:B------:R-:W-:-:S02]  /*24a0*/  LEA.HI R3, R2, R116, RZ, 0x2 ;  /* 0x0000007402037211 */ /* 0x000fc400078f10ff */
[--C-:B------:R-:W-:Y:S02]  /*24b0*/  IMAD R205, R5, 0x2, R204.reuse ;  /* 0x0000000205cd7824 */ /* 0x100fe400078e02cc */
[----:B------:R-:W-:Y:S01]  /*24c0*/  LOP3.LUT R2, R3, 0x7ffffffc, RZ, 0xc0, !PT ;  /* 0x7ffffffc03027812 */ /* 0x000fe200078ec0ff */
[----:B------:R1:W-:Y:S01]  /*24d0*/  STL [R1+0x8], R3 ;  /* 0x0000080301007387 */ /* 0x0003e20000100800 */
[C---:B------:R-:W-:Y:S02]  /*24e0*/  IMAD R208, R0.reuse, 0x2, R204 ;  /* 0x0000000200d07824 */ /* 0x040fe400078e02cc */
[----:B------:R-:W-:Y:S02]  /*24f0*/  IMAD R207, R0, 0x2, R205 ;  /* 0x0000000200cf7824 */ /* 0x000fe400078e02cd */
[----:B------:R-:W-:Y:S02]  /*2500*/  IMAD.IADD R2, R116, 0x1, -R2 ;  /* 0x0000000174027824 */ /* 0x000fe400078e0a02 */
[----:B-1----:R-:W-:-:S04]  /*2510*/  IMAD.U32 R3, RZ, RZ, UR8 ;  /* 0x00000008ff037e24 */ /* 0x002fc8000f8e00ff */
[----:B------:R-:W-:-:S05]  /*2520*/  IMAD R2, R2, -0x2, R3 ;  /* 0xfffffffe02027824 */ /* 0x000fca00078e0203 */
[C---:B------:R-:W-:Y:S02]  /*2530*/  ISETP.GT.AND P5, PT, R2.reuse, RZ, PT ;  /* 0x000000ff0200720c */ /* 0x040fe40003fa4270 */
[C---:B------:R-:W-:Y:S02]  /*2540*/  ISETP.GT.AND P2, PT, R2.reuse, 0x1, PT ;  /* 0x000000010200780c */ /* 0x040fe40003f44270 */
[----:B------:R-:W-:Y:S02]  /*2550*/  ISETP.GT.AND P4, PT, R2, 0x8, PT ;  /* 0x000000080200780c */ /* 0x000fe40003f84270 */
[----:B------:R-:W-:Y:S02]  /*2560*/  FSEL R8, R80, -INF , P5 ;  /* 0xff80000050087808 */ /* 0x000fe40002800000 */
[----:B------:R-:W-:Y:S02]  /*2570*/  FSEL R9, R81, -INF , P2 ;  /* 0xff80000051097808 */ /* 0x000fe40001000000 */
[----:B------:R-:W-:-:S02]  /*2580*/  FSEL R13, R83, -INF , P2 ;  /* 0xff800000530d7808 */ /* 0x000fc40001000000 */
[----:B------:R-:W-:Y:S02]  /*2590*/  ISETP.GT.AND P2, PT, R2, 0x9, PT ;  /* 0x000000090200780c */ /* 0x000fe40003f44270 */
[----:B------:R-:W-:Y:S02]  /*25a0*/  FSEL R10, R68, -INF , P4 ;  /* 0xff800000440a7808 */ /* 0x000fe40002000000 */
[----:B------:R-:W-:Y:S02]  /*25b0*/  FMNMX.FTZ R3, R8, R9, !PT ;  /* 0x0000000908037209 */ /* 0x000fe40007810000 */
[----:B------:R-:W-:Y:S02]  /*25c0*/  FSEL R12, R82, -INF , P5 ;  /* 0xff800000520c7808 */ /* 0x000fe40002800000 */
[----:B------:R-:W-:Y:S02]  /*25d0*/  ISETP.GT.AND P5, PT, R2, 0x10, PT ;  /* 0x000000100200780c */ /* 0x000fe40003fa4270 */
[----:B------:R-:W-:-:S02]  /*25e0*/  FSEL R11, R69, -INF , P2 ;  /* 0xff800000450b7808 */ /* 0x000fc40001000000 */
[----:B------:R-:W-:Y:S02]  /*25f0*/  FMNMX.FTZ R3, R10, R3, !PT ;  /* 0x000000030a037209 */ /* 0x000fe40007810000 */
[----:B------:R-:W-:Y:S02]  /*2600*/  FSEL R15, R71, -INF , P2 ;  /* 0xff800000470f7808 */ /* 0x000fe40001000000 */
[----:B------:R-:W-:Y:S02]  /*2610*/  ISETP.GT.AND P2, PT, R2, 0x11, PT ;  /* 0x000000110200780c */ /* 0x000fe40003f44270 */
[----:B------:R-:W-:Y:S02]  /*2620*/  FSEL R36, R36, -INF , P5 ;  /* 0xff80000024247808 */ /* 0x000fe40002800000 */
[----:B------:R-:W-:Y:S02]  /*2630*/  FMNMX.FTZ R3, R11, R3, !PT ;  /* 0x000000030b037209 */ /* 0x000fe40007810000 */
[----:B------:R-:W-:-:S02]  /*2640*/  FSEL R14, R70, -INF , P4 ;  /* 0xff800000460e7808 */ /* 0x000fc40002000000 */
[----:B------:R-:W-:Y:S02]  /*2650*/  ISETP.GT.AND P4, PT, R2, 0x18, PT ;  /* 0x000000180200780c */ /* 0x000fe40003f84270 */
[----:B------:R-:W-:Y:S02]  /*2660*/  FSEL R37, R37, -INF , P2 ;  /* 0xff80000025257808 */ /* 0x000fe40001000000 */
[----:B------:R-:W-:Y:S02]  /*2670*/  FMNMX.FTZ R3, R36, R3, !PT ;  /* 0x0000000324037209 */ /* 0x000fe40007810000 */
[----:B------:R-:W-:Y:S02]  /*2680*/  FSEL R72, R38, -INF , P5 ;  /* 0xff80000026487808 */ /* 0x000fe40002800000 */
[----:B------:R-:W-:Y:S02]  /*2690*/  FSEL R76, R39, -INF , P2 ;  /* 0xff800000274c7808 */ /* 0x000fe40001000000 */
[----:B------:R-:W-:-:S02]  /*26a0*/  ISETP.GT.AND P2, PT, R2, 0x19, PT ;  /* 0x000000190200780c */ /* 0x000fc40003f44270 */
[----:B------:R-:W-:Y:S02]  /*26b0*/  FSEL R38, R64, -INF , P4 ;  /* 0xff80000040267808 */ /* 0x000fe40002000000 */
[----:B------:R-:W-:Y:S02]  /*26c0*/  FMNMX.FTZ R3, R37, R3, !PT ;  /* 0x0000000325037209 */ /* 0x000fe40007810000 */
[----:B------:R-:W-:Y:S02]  /*26d0*/  ISETP.GT.AND P5, PT, R2, 0x20, PT ;  /* 0x000000200200780c */ /* 0x000fe40003fa4270 */
[----:B------:R-:W-:Y:S02]  /*26e0*/  FSEL R39, R65, -INF , P2 ;  /* 0xff80000041277808 */ /* 0x000fe40001000000 */
[----:B------:R-:W-:Y:S02]  /*26f0*/  FMNMX.FTZ R3, R38, R3, !PT ;  /* 0x0000000326037209 */ /* 0x000fe40007810000 */
[----:B------:R-:W-:-:S02]  /*2700*/  FSEL R77, R66, -INF , P4 ;  /* 0xff800000424d7808 */ /* 0x000fc40002000000 */
[----:B------:R-:W-:Y:S02]  /*2710*/  ISETP.GT.AND P4, PT, R2, 0x21, PT ;  /* 0x000000210200780c */ /* 0x000fe40003f84270 */
[----:B------:R-:W-:Y:S02]  /*2720*/  FSEL R104, R52, -INF , P5 ;  /* 0xff80000034687808 */ /* 0x000fe40002800000 */
[----:B------:R-:W-:Y:S02]  /*2730*/  FMNMX.FTZ R3, R39, R3, !PT ;  /* 0x0000000327037209 */ /* 0x000fe40007810000 */
[----:B------:R-:W-:Y:S02]  /*2740*/  FMNMX.FTZ R6, R12, R13, !PT ;  /* 0x0000000d0c067209 */ /* 0x000fe40007810000 */
[----:B------:R-:W-:Y:S02]  /*2750*/  FSEL R78, R67, -INF , P2 ;  /* 0xff800000434e7808 */ /* 0x000fe40001000000 */
[----:B------:R-:W-:-:S02]  /*2760*/  ISETP.GT.AND P2, PT, R2, 0x28, PT ;  /* 0x000000280200780c */ /* 0x000fc40003f44270 */
[----:B------:R-:W-:Y:S02]  /*2770*/  FSEL R106, R53, -INF , P4 ;  /* 0xff800000356a7808 */ /* 0x000fe40002000000 */
[----:B------:R-:W-:Y:S02]  /*2780*/  FMNMX.FTZ R3, R104, R3, !PT ;  /* 0x0000000368037209 */ /* 0x000fe40007810000 */
[----:B------:R-:W-:Y:S02]  /*2790*/  FMNMX.FTZ R6, R14, R6, !PT ;  /* 0x000000060e067209 */ /* 0x000fe40007810000 */
[----:B------:R-:W-:Y:S02]  /*27a0*/  FSEL R117, R55, -INF , P4 ;  /* 0xff80000037757808 */ /* 0x000fe40002000000 */
[----:B------:R-:W-:Y:S02]  /*27b0*/  ISETP.GT.AND P4, PT, R2, 0x29, PT ;  /* 0x000000290200780c */ /* 0x000fe40003f84270 */
[----:B------:R-:W-:-:S02]  /*27c0*/  FSEL R105, R32, -INF , P2 ;  /* 0xff80000020697808 */ /* 0x000fc40001000000 */
[----:B------:R-:W-:Y:S02]  /*27d0*/  FMNMX.FTZ R3, R106, R3, !PT ;  /* 0x000000036a037209 */ /* 0x000fe40007810000 */
[----:B------:R-:W-:Y:S02]  /*27e0*/  FMNMX.FTZ R6, R15, R6, !PT ;  /* 0x000000060f067209 */ /* 0x000fe40007810000 */
[----:B------:R-:W-:Y:S02]  /*27f0*/  FSEL R118, R54, -INF , P5 ;  /* 0xff80000036767808 */ /* 0x000fe40002800000 */
[----:B------:R-:W-:Y:S02]  /*2800*/  FSEL R107, R33, -INF , P4 ;  /* 0xff800000216b7808 */ /* 0x000fe40002000000 */
[----:B------:R-:W-:Y:S02]  /*2810*/  ISETP.GT.AND P5, PT, R2, 0x30, PT ;  /* 0x000000300200780c */ /* 0x000fe40003fa4270 */
[----:B------:R-:W-:-:S02]  /*2820*/  FMNMX.FTZ R3, R105, R3, !PT ;  /* 0x0000000369037209 */ /* 0x000fc40007810000 */
[----:B------:R-:W-:Y:S02]  /*2830*/  FMNMX.FTZ R6, R72, R6, !PT ;  /* 0x0000000648067209 */ /* 0x000fe40007810000 */
[----:B------:R-:W-:Y:S02]  /*2840*/  FSEL R144, R35, -INF , P4 ;  /* 0xff80000023907808 */ /* 0x000fe40002000000 */
[----:B------:R-:W-:Y:S02]  /*2850*/  ISETP.GT.AND P4, PT, R2, 0x31, PT ;  /* 0x000000310200780c */ /* 0x000fe40003f84270 */
[----:B------:R-:W-:Y:S02]  /*2860*/  FSEL R148, R20, -INF , P5 ;  /* 0xff80000014947808 */ /* 0x000fe40002800000 */
[----:B------:R-:W-:Y:S02]  /*2870*/  FMNMX.FTZ R3, R107, R3, !PT ;  /* 0x000000036b037209 */ /* 0x000fe40007810000 */
[----:B------:R-:W-:-:S02]  /*2880*/  FMNMX.FTZ R6, R76, R6, !PT ;  /* 0x000000064c067209 */ /* 0x000fc40007810000 */
[----:B------:R-:W-:Y:S02]  /*2890*/  FSEL R132, R34, -INF , P2 ;  /* 0xff80000022847808 */ /* 0x000fe40001000000 */
[----:B------:R-:W-:Y:S01]  /*28a0*/  ISETP.GT.AND P2, PT, R2, 0x38, PT ;  /* 0x000000380200780c */ /* 0x000fe20003f44270 */
[----:B------:R-:W-:Y:S01]  /*28b0*/  LDSM.16.MT88.4 R32, [R205+0x900] ;  /* 0x00090000cd20783b */ /* 0x000fe20000004200 */
[----:B------:R-:W-:Y:S02]  /*28c0*/  FSEL R150, R21, -INF , P4 ;  /* 0xff80000015967808 */ /* 0x000fe40002000000 */
[----:B------:R-:W-:Y:S02]  /*28d0*/  FMNMX.FTZ R3, R148, R3, !PT ;  /* 0x0000000394037209 */ /* 0x000fe40007810000 */
[----:B------:R-:W-:Y:S02]  /*28e0*/  FMNMX.FTZ R6, R77, R6, !PT ;  /* 0x000000064d067209 */ /* 0x000fe40007810000 */
[----:B------:R-:W-:-:S02]  /*28f0*/  FSEL R152, R23, -INF , P4 ;  /* 0xff80000017987808 */ /* 0x000fc40002000000 */
[----:B------:R-:W-:Y:S02]  /*2900*/  ISETP.GT.AND P4, PT, R2, 0x39, PT ;  /* 0x000000390200780c */ /* 0x000fe40003f84270 */
[----:B------:R-:W-:Y:S02]  /*2910*/  FSEL R149, R24, -INF , P2 ;  /* 0xff80000018957808 */ /* 0x000fe40001000000 */
[----:B------:R-:W-:Y:S02]  /*2920*/  FMNMX.FTZ R3, R150, R3, !PT ;  /* 0x0000000396037209 */ /* 0x000fe40007810000 */
[----:B------:R-:W-:Y:S02]  /*2930*/  FMNMX.FTZ R6, R78, R6, !PT ;  /* 0x000000064e067209 */ /* 0x000fe40007810000 */
[----:B------:R-:W-:Y:S02]  /*2940*/  FSEL R155, R27, -INF , P4 ;  /* 0xff8000001b9b7808 */ /* 0x000fe40002000000 */
[----:B------:R-:W-:-:S02]  /*2950*/  FSEL R151, R25, -INF , P4 ;  /* 0xff80000019977808 */ /* 0x000fc40002000000 */
[----:B------:R-:W-:Y:S02]  /*2960*/  ISETP.GT.AND P4, PT, R2, 0x40, PT ;  /* 0x000000400200780c */ /* 0x000fe40003f84270 */
[----:B------:R-:W-:Y:S02]  /*2970*/  FMNMX.FTZ R3, R149, R3, !PT ;  /* 0x0000000395037209 */ /* 0x000fe40007810000 */
[----:B------:R-:W-:Y:S02]  /*2980*/  FMNMX.FTZ R6, R118, R6, !PT ;  /* 0x0000000676067209 */ /* 0x000fe40007810000 */
[----:B------:R-:W-:Y:S02]  /*2990*/  FSEL R154, R26, -INF , P2 ;  /* 0xff8000001a9a7808 */ /* 0x000fe40001000000 */
[----:B------:R-:W-:Y:S01]  /*29a0*/  ISETP.GT.AND P2, PT, R2, 0x41, PT ;  /* 0x000000410200780c */ /* 0x000fe20003f44270 */
[----:B------:R-:W-:Y:S01]  /*29b0*/  LDSM.16.MT88.4 R24, [R207+0x100] ;  /* 0x00010000cf18783b */ /* 0x000fe20000004200 */
        /* <DEDUP_REMOVED lines=9> */
[----:B------:R-:W-:Y:S01]  /*2a50*/  ISETP.GT.AND P2, PT, R2, 0x49, PT ;  /* 0x000000490200780c */ /* 0x000fe20003f44270 */
[----:B------:R-:W-:Y:S01]  /*2a60*/  LDSM.16.MT88.4 R28, [R208+0x900] ;  /* 0x00090000d01c783b */ /* 0x000fe20000004200 */
[----:B------:R-:W-:Y:S02]  /*2a70*/  FSEL R156, R40, -INF , P4 ;  /* 0xff800000289c7808 */ /* 0x000fe40002000000 */
[----:B------:R-:W-:Y:S02]  /*2a80*/  FMNMX.FTZ R3, R158, R3, !PT ;  /* 0x000000039e037209 */ /* 0x000fe40007810000 */
[----:B------:R-:W-:-:S02]  /*2a90*/  FSEL R153, R22, -INF , P5 ;  /* 0xff80000016997808 */ /* 0x000fc40002800000 */
[----:B------:R-:W-:Y:S01]  /*2aa0*/  FMNMX.FTZ R6, R144, R6, !PT ;  /* 0x0000000690067209 */ /* 0x000fe20007810000 */
[----:B------:R-:W-:Y:S01]  /*2ab0*/  LDSM.16.MT88.4 R20, [R204+0x100] ;  /* 0x00010000cc14783b */ /* 0x000fe20000004200 */
[----:B------:R-:W-:Y:S02]  /*2ac0*/  FSEL R163, R42, -INF , P4 ;  /* 0xff8000002aa37808 */ /* 0x000fe40002000000 */
[----:B------:R-:W-:Y:S02]  /*2ad0*/  FSEL R159, R41, -INF , P2 ;  /* 0xff800000299f7808 */ /* 0x000fe40001000000 */
[----:B------:R-:W-:Y:S02]  /*2ae0*/  ISETP.GT.AND P4, PT, R2, 0x50, PT ;  /* 0x000000500200780c */ /* 0x000fe40003f84270 */
        /* <DEDUP_REMOVED lines=9> */
[----:B------:R-:W-:Y:S02]  /*2b80*/  FSEL R167, R45, -INF , P2 ;  /* 0xff8000002da77808 */ /* 0x000fe40001000000 */
[----:B------:R-:W-:Y:S02]  /*2b90*/  ISETP.GT.AND P4, PT, R2, 0x58, PT ;  /* 0x000000580200780c */ /* 0x000fe40003f84270 */
        /* <DEDUP_REMOVED lines=8> */
[----:B------:R-:W-:Y:S02]  /*2c20*/  FSEL R168, R49, -INF , P2 ;  /* 0xff80000031a87808 */ /* 0x000fe40001000000 */
[----:B------:R-:W-:-:S02]  /*2c30*/  ISETP.GT.AND P4, PT, R2, 0x60, PT ;  /* 0x000000600200780c */ /* 0x000fc40003f84270 */
[----:B------:R-:W-:Y:S02]  /*2c40*/  FMNMX.FTZ R3, R166, R3, !PT ;  /* 0x00000003a6037209 */ /* 0x000fe40007810000 */
[----:B------:R-:W-:Y:S02]  /*2c50*/  FMNMX.FTZ R6, R160, R6, !PT ;  /* 0x00000006a0067209 */ /* 0x000fe40007810000 */
[----:B------:R-:W-:Y:S02]  /*2c60*/  FSEL R172, R51, -INF , P2 ;  /* 0xff80000033ac7808 */ /* 0x000fe40001000000 */
[----:B------:R-:W-:Y:S02]  /*2c70*/  ISETP.GT.AND P2, PT, R2, 0x61, PT ;  /* 0x000000610200780c */ /* 0x000fe40003f44270 */
[----:B------:R-:W-:Y:S02]  /*2c80*/  FSEL R226, R96, -INF , P4 ;  /* 0xff80000060e27808 */ /* 0x000fe40002000000 */
[----:B------:R-:W-:-:S02]  /*2c90*/  FMNMX.FTZ R3, R168, R3, !PT ;  /* 0x00000003a8037209 */ /* 0x000fc40007810000 */
[----:B------:R-:W-:Y:S02]  /*2ca0*/  FMNMX.FTZ R6, R162, R6, !PT ;  /* 0x00000006a2067209 */ /* 0x000fe40007810000 */
[----:B------:R-:W-:Y:S02]  /*2cb0*/  FSEL R230, R98, -INF , P4 ;  /* 0xff80000062e67808 */ /* 0x000fe40002000000 */
[----:B------:R-:W-:Y:S02]  /*2cc0*/  FSEL R227, R97, -INF , P2 ;  /* 0xff80000061e37808 */ /* 0x000fe40001000000 */
[----:B------:R-:W-:Y:S02]  /*2cd0*/  ISETP.GT.AND P4, PT, R2, 0x68, PT ;  /* 0x000000680200780c */ /* 0x000fe40003f84270 */
[----:B------:R-:W-:Y:S02]  /*2ce0*/  FMNMX.FTZ R3, R226, R3, !PT ;  /* 0x00000003e2037209 */ /* 0x000fe40007810000 */
[----:B------:R-:W-:-:S02]  /*2cf0*/  FMNMX.FTZ R6, R163, R6, !PT ;  /* 0x00000006a3067209 */ /* 0x000fc40007810000 */
[----:B------:R-:W-:Y:S02]  /*2d00*/  FSEL R231, R99, -INF , P2 ;  /* 0xff80000063e77808 */ /* 0x000fe40001000000 */
[----:B------:R-:W-:Y:S02]  /*2d10*/  ISETP.GT.AND P2, PT, R2, 0x69, PT ;  /* 0x000000690200780c */ /* 0x000fe40003f44270 */
[----:B------:R-:W-:Y:S02]  /*2d20*/  FSEL R228, R16, -INF , P4 ;  /* 0xff80000010e47808 */ /* 0x000fe40002000000 */
[----:B------:R-:W-:Y:S02]  /*2d30*/  FMNMX.FTZ R3, R227, R3, !PT ;  /* 0x00000003e3037209 */ /* 0x000fe40007810000 */
[----:B------:R-:W-:Y:S02]  /*2d40*/  FMNMX.FTZ R6, R161, R6, !PT ;  /* 0x00000006a1067209 */ /* 0x000fe40007810000 */
[----:B------:R-:W-:-:S02]  /*2d50*/  FSEL R229, R17, -INF , P2 ;  /* 0xff80000011e57808 */ /* 0x000fc40001000000 */
[----:B------:R-:W-:Y:S02]  /*2d60*/  ISETP.GT.AND P6, PT, R2, 0x70, PT ;  /* 0x000000700200780c */ /* 0x000fe40003fc4270 */
[----:B------:R-:W-:Y:S02]  /*2d70*/  FMNMX.FTZ R3, R228, R3, !PT ;  /* 0x00000003e4037209 */ /* 0x000fe40007810000 */
[----:B------:R-:W-:Y:S02]  /*2d80*/  FMNMX.FTZ R6, R169, R6, !PT ;  /* 0x00000006a9067209 */ /* 0x000fe40007810000 */
[----:B------:R-:W-:Y:S02]  /*2d90*/  ISETP.GT.AND P5, PT, R2, 0x71, PT ;  /* 0x000000710200780c */ /* 0x000fe40003fa4270 */
[----:B------:R-:W-:Y:S02]  /*2da0*/  FSEL R232, R60, -INF , P6 ;  /* 0xff8000003ce87808 */ /* 0x000fe40003000000 */
        /* <DEDUP_REMOVED lines=14> */
[----:B------:R-:W-:Y:S02]  /*2e90*/  FMNMX.FTZ R116, R135, R116, !PT ;  /* 0x0000007487747209 */ /* 0x000fe40007810000 */
[----:B------:R-:W-:Y:S02]  /*2ea0*/  FMNMX.FTZ R2, R230, R2, !PT ;  /* 0x00000002e6027209 */ /* 0x000fe40007810000 */
[----:B------:R-:W-:Y:S02]  /*2eb0*/  FMNMX.FTZ R116, R193, R116, !PT ;  /* 0x00000074c1747209 */ /* 0x000fe40007810000 */
[----:B------:R-:W-:Y:S02]  /*2ec0*/  FMNMX.FTZ R2, R231, R2, !PT ;  /* 0x00000002e7027209 */ /* 0x000fe40007810000 */
[----:B------:R-:W-:Y:S01]  /*2ed0*/  FSEL R194, R62, -INF , P6 ;  /* 0xff8000003ec27808 */ /* 0x000fe20003000000 */
[----:B------:R-:W1:Y:S01]  /*2ee0*/  SHFL.BFLY PT, R3, R116, 0x2, 0x1f ;  /* 0x0c401f0074037f89 */ /* 0x000e6200000e0000 */
[----:B------:R-:W-:-:S02]  /*2ef0*/  FMNMX.FTZ R2, R233, R2, !PT ;  /* 0x00000002e9027209 */ /* 0x000fc40007810000 */
[----:B------:R-:W-:Y:S02]  /*2f00*/  FSEL R146, R63, -INF , P5 ;  /* 0xff8000003f927808 */ /* 0x000fe40002800000 */
[----:B------:R-:W-:Y:S02]  /*2f10*/  FMNMX.FTZ R2, R235, R2, !PT ;  /* 0x00000002eb027209 */ /* 0x000fe40007810000 */
[----:B------:R-:W-:Y:S02]  /*2f20*/  FSEL R127, R58, -INF , P4 ;  /* 0xff8000003a7f7808 */ /* 0x000fe40002000000 */
[----:B------:R-:W-:Y:S02]  /*2f30*/  FMNMX.FTZ R2, R194, R2, !PT ;  /* 0x00000002c2027209 */ /* 0x000fe40007810000 */
[----:B------:R-:W-:Y:S02]  /*2f40*/  FSEL R173, R59, -INF , P2 ;  /* 0xff8000003bad7808 */ /* 0x000fe40001000000 */
[----:B------:R-:W-:-:S04]  /*2f50*/  FMNMX.FTZ R2, R146, R2, !PT ;  /* 0x0000000292027209 */ /* 0x000fc80007810000 */
[----:B------:R-:W-:-:S04]  /*2f60*/  FMNMX.FTZ R2, R127, R2, !PT ;  /* 0x000000027f027209 */ /* 0x000fc80007810000 */
[----:B------:R-:W-:Y:S02]  /*2f70*/  FMNMX.FTZ R2, R173, R2, !PT ;  /* 0x00000002ad027209 */ /* 0x000fe40007810000 */
[----:B-1----:R-:W-:-:S03]  /*2f80*/  FMNMX.FTZ R116, R116, R3, !PT ;  /* 0x0000000374747209 */ /* 0x002fc60007810000 */
[----:B------:R-:W1:Y:S04]  /*2f90*/  SHFL.BFLY PT, R3, R2, 0x2, 0x1f ;  /* 0x0c401f0002037f89 */ /* 0x000e6800000e0000 */
[----:B------:R-:W2:Y:S01]  /*2fa0*/  SHFL.BFLY PT, R6, R116, 0x1, 0x1f ;  /* 0x0c201f0074067f89 */ /* 0x000ea200000e0000 */
[----:B-1----:R-:W-:Y:S02]  /*2fb0*/  FMNMX.FTZ R2, R2, R3, !PT ;  /* 0x0000000302027209 */ /* 0x002fe40007810000 */
[----:B--2---:R-:W-:-:S03]  /*2fc0*/  FMNMX.FTZ R116, R116, R6, !PT ;  /* 0x0000000674747209 */ /* 0x004fc60007810000 */
[----:B------:R-:W1:Y:S01]  /*2fd0*/  SHFL.BFLY PT, R7, R2, 0x1, 0x1f ;  /* 0x0c201f0002077f89 */ /* 0x000e6200000e0000 */
[C---:B------:R-:W-:Y:S01]  /*2fe0*/  FSETP.NEU.FTZ.AND P2, PT, R116.reuse, -INF , PT ;  /* 0xff8000007400780b */ /* 0x040fe20003f5d000 */
[----:B------:R-:W-:-:S05]  /*2ff0*/  FMUL.FTZ R6, R116, c[0x0][0x2d0] ;  /* 0x0000b40074067a20 */ /* 0x000fca0000410000 */
[----:B------:R-:W-:-:S05]  /*3000*/  FSEL R6, R6, RZ, P2 ;  /* 0x000000ff06067208 */ /* 0x000fca0001000000 */
[--C-:B------:R-:W-:Y:S02]  /*3010*/  FFMA.FTZ R3, R8, c[0x0][0x2d0], -R6.reuse ;  /* 0x0000b40008037a23 */ /* 0x100fe40000010806 */
[--C-:B------:R-:W-:Y:S02]  /*3020*/  FFMA.FTZ R0, R36, c[0x0][0x2d0], -R6.reuse ;  /* 0x0000b40024007a23 */ /* 0x100fe40000010806 */
[----:B------:R2:W-:Y:S08]  /*3030*/  MUFU.EX2 R237, R3 ;  /* 0x0000000300ed7308 */ /* 0x0005f00000000800 */
[----:B------:R3:W-:Y:S01]  /*3040*/  MUFU.EX2 R125, R0 ;  /* 0x00000000007d7308 */ /* 0x0007e20000000800 */
[----:B--2---:R-:W-:-:S07]  /*3050*/  FFMA.FTZ R3, R9, c[0x0][0x2d0], -R6 ;  /* 0x0000b40009037a23 */ /* 0x004fce0000010806 */
[----:B------:R1:W2:Y:S01]  /*3060*/  MUFU.EX2 R195, R3 ;  /* 0x0000000300c37308 */ /* 0x0002a20000000800 */
[----:B---3--:R-:W-:-:S07]  /*3070*/  FFMA.FTZ R0, R37, c[0x0][0x2d0], -R6 ;  /* 0x0000b40025007a23 */ /* 0x008fce0000010806 */
[----:B------:R3:W-:Y:S01]  /*3080*/  MUFU.EX2 R175, R0 ;  /* 0x0000000000af7308 */ /* 0x0007e20000000800 */
[----:B-1----:R-:W-:Y:S01]  /*3090*/  FMNMX.FTZ R3, R2, R7, !PT ;  /* 0x0000000702037209 */ /* 0x002fe20007810000 */
[--C-:B------:R-:W-:Y:S01]  /*30a0*/  FFMA.FTZ R2, R10, c[0x0][0x2d0], -R6.reuse ;  /* 0x0000b4000a027a23 */ /* 0x100fe20000010806 */
[----:B--2---:R-:W-:Y:S01]  /*30b0*/  F2FP.BF16.PACK_AB R8, R195, R237 ;  /* 0x000000edc308723e */ /* 0x004fe200000010ff */
[----:B------:R-:W-:Y:S01]  /*30c0*/  FFMA.FTZ R7, R11, c[0x0][0x2d0], -R6 ;  /* 0x0000b4000b077a23 */ /* 0x000fe20000010806 */
[----:B------:R-:W-:-:S03]  /*30d0*/  FSETP.NEU.FTZ.AND P2, PT, R3, -INF , PT ;  /* 0xff8000000300780b */ /* 0x000fc60003f5d000 */
[----:B------:R1:W-:Y:S01]  /*30e0*/  MUFU.EX2 R145, R2 ;  /* 0x0000000200917308 */ /* 0x0003e20000000800 */
[----:B---3--:R-:W-:-:S07]  /*30f0*/  FFMA.FTZ R0, R38, c[0x0][0x2d0], -R6 ;  /* 0x0000b40026007a23 */ /* 0x008fce0000010806 */
[----:B------:R-:W2:Y:S01]  /*3100*/  MUFU.EX2 R126, R7 ;  /* 0x00000007007e7308 */ /* 0x000ea20000000800 */
[----:B-1----:R-:W-:-:S07]  /*3110*/  FMUL.FTZ R2, R3, c[0x0][0x2d0] ;  /* 0x0000b40003027a20 */ /* 0x002fce0000410000 */
[----:B------:R1:W-:Y:S01]  /*3120*/  MUFU.EX2 R250, R0 ;  /* 0x0000000000fa7308 */ /* 0x0003e20000000800 */
[----:B------:R-:W-:Y:S02]  /*3130*/  FSEL R2, R2, RZ, P2 ;  /* 0x000000ff02027208 */ /* 0x000fe40001000000 */
[----:B--2---:R-:W-:Y:S01]  /*3140*/  F2FP.BF16.PACK_AB R10, R126, R145 ;  /* 0x000000917e0a723e */ /* 0x004fe200000010ff */
[----:B------:R-:W-:Y:S02]  /*3150*/  IMAD.MOV.U32 R7, RZ, RZ, R146 ;  /* 0x000000ffff077224 */ /* 0x000fe400078e0092 */
[----:B------:R-:W-:-:S04]  /*3160*/  FFMA.FTZ R4, R12, c[0x0][0x2d0], -R2 ;  /* 0x0000b4000c047a23 */ /* 0x000fc80000010802 */
[----:B------:R2:W-:Y:S01]  /*3170*/  MUFU.EX2 R234, R4 ;  /* 0x0000000400ea7308 */ /* 0x0005e20000000800 */
[----:B-1----:R-:W-:Y:S02]  /*3180*/  FFMA.FTZ R0, R39, c[0x0][0x2d0], -R6 ;  /* 0x0000b40027007a23 */ /* 0x002fe40000010806 */
[----:B------:R-:W-:Y:S05]  /*3190*/  LDSM.16.MT88.4 R36, [R204+0x900] ;  /* 0x00090000cc24783b */ /* 0x000fea0000004200 */
[----:B------:R1:W-:Y:S01]  /*31a0*/  MUFU.EX2 R5, R0 ;  /* 0x0000000000057308 */ /* 0x0003e20000000800 */
[----:B--2---:R-:W-:-:S07]  /*31b0*/  FFMA.FTZ R4, R13, c[0x0][0x2d0], -R2 ;  /* 0x0000b4000d047a23 */ /* 0x004fce0000010802 */
[----:B------:R2:W3:Y:S01]  /*31c0*/  MUFU.EX2 R236, R4 ;  /* 0x0000000400ec7308 */ /* 0x0004e20000000800 */
[----:B-1----:R-:W-:-:S07]  /*31d0*/  FFMA.FTZ R0, R72, c[0x0][0x2d0], -R2 ;  /* 0x0000b40048007a23 */ /* 0x002fce0000010802 */
[----:B------:R1:W-:Y:S01]  /*31e0*/  MUFU.EX2 R164, R0 ;  /* 0x0000000000a47308 */ /* 0x0003e20000000800 */
[----:B--2---:R-:W-:Y:S01]  /*31f0*/  FFMA.FTZ R4, R14, c[0x0][0x2d0], -R2 ;  /* 0x0000b4000e047a23 */ /* 0x004fe20000010802 */
[----:B---3--:R-:W-:-:S06]  /*3200*/  F2FP.BF16.PACK_AB R9, R236, R234 ;  /* 0x000000eaec09723e */ /* 0x008fcc00000010ff */
[----:B------:R2:W-:Y:S01]  /*3210*/  MUFU.EX2 R134, R4 ;  /* 0x0000000400867308 */ /* 0x0005e20000000800 */
[----:B-1----:R-:W-:-:S07]  /*3220*/  FFMA.FTZ R0, R76, c[0x0][0x2d0], -R2 ;  /* 0x0000b4004c007a23 */ /* 0x002fce0000010802 */
[----:B------:R1:W-:Y:S01]  /*3230*/  MUFU.EX2 R192, R0 ;  /* 0x0000000000c07308 */ /* 0x0003e20000000800 */
[--C-:B--2---:R-:W-:Y:S02]  /*3240*/  FFMA.FTZ R4, R15, c[0x0][0x2d0], -R2.reuse ;  /* 0x0000b4000f047a23 */ /* 0x104fe40000010802 */
[----:B------:R-:W2:Y:S05]  /*3250*/  LDSM.16.MT88.4 R12, [R208+0x100] ;  /* 0x00010000d00c783b */ /* 0x000eaa0000004200 */
[----:B------:R-:W3:Y:S01]  /*3260*/  MUFU.EX2 R133, R4 ;  /* 0x0000000400857308 */ /* 0x000ee20000000800 */
[----:B-1----:R-:W-:-:S07]  /*3270*/  FFMA.FTZ R0, R77, c[0x0][0x2d0], -R2 ;  /* 0x0000b4004d007a23 */ /* 0x002fce0000010802 */
[----:B------:R1:W-:Y:S01]  /*3280*/  MUFU.EX2 R248, R0 ;  /* 0x0000000000f87308 */ /* 0x0003e20000000800 */
[----:B---3--:R-:W-:Y:S02]  /*3290*/  F2FP.BF16.PACK_AB R11, R133, R134 ;  /* 0x00000086850b723e */ /* 0x008fe400000010ff */
[----:B------:R-:W-:-:S05]  /*32a0*/  MOV R4, R135 ;  /* 0x0000008700047202 */ /* 0x000fca0000000f00 */
[----:B------:R-:W-:Y:S01]  /*32b0*/  HMMA.16816.F32.BF16 R68, R8, R20, RZ ;  /* 0x000000140844723c */ /* 0x000fe200000418ff */
[----:B-1----:R-:W-:-:S04]  /*32c0*/  FFMA.FTZ R0, R78, c[0x0][0x2d0], -R2 ;  /* 0x0000b4004e007a23 */ /* 0x002fc80000010802 */
[----:B------:R1:W3:Y:S03]  /*32d0*/  MUFU.EX2 R174, R0 ;  /* 0x0000000000ae7308 */ /* 0x0002e60000000800 */
[C---:B------:R-:W-:Y:S01]  /*32e0*/  HMMA.16816.F32.BF16 R60, R8.reuse, R22, RZ ;  /* 0x00000016083c723c */ /* 0x040fe200000418ff */
[----:B------:R-:W4:Y:S07]  /*32f0*/  LDSM.16.MT88.4 R20, [R204+0x4100] ;  /* 0x00410000cc14783b */ /* 0x000f2e0000004200 */
[----:B------:R-:W-:Y:S01]  /*3300*/  HMMA.16816.F32.BF16 R56, R8, R16, RZ ;  /* 0x000000100838723c */ /* 0x000fe200000418ff */
[----:B-1----:R-:W-:-:S07]  /*3310*/  FFMA.FTZ R0, R104, c[0x0][0x2d0], -R6 ;  /* 0x0000b40068007a23 */ /* 0x002fce0000010806 */
[C---:B------:R-:W-:Y:S01]  /*3320*/  HMMA.16816.F32.BF16 R52, R8.reuse, R18, RZ ;  /* 0x000000120834723c */ /* 0x040fe200000418ff */
[----:B------:R-:W1:Y:S01]  /*3330*/  LDSM.16.MT88.4 R16, [R208+0x4100] ;  /* 0x00410000d010783b */ /* 0x000e620000004200 */
[----:B------:R5:W1:Y:S06]  /*3340*/  MUFU.EX2 R124, R0 ;  /* 0x00000000007c7308 */ /* 0x000a6c0000000800 */
[C---:B--2---:R-:W-:Y:S08]  /*3350*/  HMMA.16816.F32.BF16 R48, R8.reuse, R12, RZ ;  /* 0x0000000c0830723c */ /* 0x044ff000000418ff */
[----:B------:R-:W-:Y:S01]  /*3360*/  HMMA.16816.F32.BF16 R44, R8, R14, RZ ;  /* 0x0000000e082c723c */ /* 0x000fe200000418ff */
[----:B------:R-:W2:Y:S01]  /*3370*/  LDSM.16.MT88.4 R12, [R207+0x4100] ;  /* 0x00410000cf0c783b */ /* 0x000ea20000004200 */
[----:B-----5:R-:W-:-:S04]  /*3380*/  FFMA.FTZ R0, R106, c[0x0][0x2d0], -R6 ;  /* 0x0000b4006a007a23 */ /* 0x020fc80000010806 */
[----:B------:R5:W1:Y:S02]  /*3390*/  MUFU.EX2 R251, R0 ;  /* 0x0000000000fb7308 */ /* 0x000a640000000800 */
[C---:B------:R-:W-:Y:S08]  /*33a0*/  HMMA.16816.F32.BF16 R64, R8.reuse, R24, RZ ;  /* 0x000000180840723c */ /* 0x040ff000000418ff */
[----:B------:R-:W-:Y:S01]  /*33b0*/  HMMA.16816.F32.BF16 R72, R8, R26, RZ ;  /* 0x0000001a0848723c */ /* 0x000fe200000418ff */
[----:B------:R-:W2:Y:S01]  /*33c0*/  LDSM.16.MT88.4 R24, [R207+0x900] ;  /* 0x00090000cf18783b */ /* 0x000ea20000004200 */
[----:B-----5:R-:W-:-:S06]  /*33d0*/  FFMA.FTZ R0, R105, c[0x0][0x2d0], -R6 ;  /* 0x0000b40069007a23 */ /* 0x020fcc0000010806 */
[C---:B----4-:R-:W-:Y:S08]  /*33e0*/  HMMA.16816.F32.BF16 R80, R8.reuse, R20, RZ ;  /* 0x000000140850723c */ /* 0x050ff000000418ff */
[C---:B------:R-:W-:Y:S01]  /*33f0*/  HMMA.16816.F32.BF16 R84, R8.reuse, R22, RZ ;  /* 0x000000160854723c */ /* 0x040fe200000418ff */
[----:B------:R-:W4:Y:S07]  /*3400*/  LDSM.16.MT88.4 R20, [R204+0x4900] ;  /* 0x00490000cc14783b */ /* 0x000f2e0000004200 */
[C---:B------:R-:W-:Y:S08]  /*3410*/  HMMA.16816.F32.BF16 R96, R8.reuse, R40, RZ ;  /* 0x000000280860723c */ /* 0x040ff000000418ff */
[C---:B------:R-:W-:Y:S01]  /*3420*/  HMMA.16816.F32.BF16 R100, R8.reuse, R42, RZ ;  /* 0x0000002a0864723c */ /* 0x040fe200000418ff */
[----:B------:R-:W-:Y:S07]  /*3430*/  LDSM.16.MT88.4 R40, [R205+0x4900] ;  /* 0x00490000cd28783b */ /* 0x000fee0000004200 */
[C---:B-1----:R-:W-:Y:S08]  /*3440*/  HMMA.16816.F32.BF16 R92, R8.reuse, R16, RZ ;  /* 0x00000010085c723c */ /* 0x042ff000000418ff */
[C---:B------:R-:W-:Y:S01]  /*3450*/  HMMA.16816.F32.BF16 R88, R8.reuse, R18, RZ ;  /* 0x000000120858723c */ /* 0x040fe200000418ff */
[----:B------:R-:W1:Y:S07]  /*3460*/  LDSM.16.MT88.4 R16, [R208+0x4900] ;  /* 0x00490000d010783b */ /* 0x000e6e0000004200 */
[C---:B--2---:R-:W-:Y:S08]  /*3470*/  HMMA.16816.F32.BF16 R112, R8.reuse, R12, RZ ;  /* 0x0000000c0870723c */ /* 0x044ff000000418ff */
[----:B------:R-:W-:Y:S01]  /*3480*/  HMMA.16816.F32.BF16 R76, R8, R14, RZ ;  /* 0x0000000e084c723c */ /* 0x000fe200000418ff */
[----:B------:R-:W2:Y:S06]  /*3490*/  LDSM.16.MT88.4 R12, [R207+0x4900] ;  /* 0x00490000cf0c783b */ /* 0x000eac0000004200 */
[----:B------:R-:W-:-:S02]  /*34a0*/  F2FP.BF16.PACK_AB R8, R175, R125 ;  /* 0x0000007daf08723e */ /* 0x000fc400000010ff */
[----:B------:R-:W-:Y:S02]  /*34b0*/  F2FP.BF16.PACK_AB R10, R5, R250 ;  /* 0x000000fa050a723e */ /* 0x000fe400000010ff */
[----:B------:R-:W-:Y:S02]  /*34c0*/  F2FP.BF16.PACK_AB R9, R192, R164 ;  /* 0x000000a4c009723e */ /* 0x000fe400000010ff */
[----:B---3--:R-:W-:-:S07]  /*34d0*/  F2FP.BF16.PACK_AB R11, R174, R248 ;  /* 0x000000f8ae0b723e */ /* 0x008fce00000010ff */
[C---:B------:R-:W-:Y:S08]  /*34e0*/  HMMA.16816.F32.BF16 R108, R8.reuse, R32, R56 ;  /* 0x00000020086c723c */ /* 0x040ff00000041838 */
[C---:B------:R-:W-:Y:S01]  /*34f0*/  HMMA.16816.F32.BF16 R56, R8.reuse, R34, R52 ;  /* 0x000000220838723c */ /* 0x040fe20000041834 */
[----:B------:R-:W-:Y:S07]  /*3500*/  LDSM.16.MT88.4 R32, [R205+0x1100] ;  /* 0x00110000cd20783b */ /* 0x000fee0000004200 */
[C---:B------:R-:W-:Y:S08]  /*3510*/  HMMA.16816.F32.BF16 R52, R8.reuse, R28, R48 ;  /* 0x0000001c0834723c */ /* 0x040ff00000041830 */
[C---:B------:R-:W-:Y:S07]  /*3520*/  HMMA.16816.F32.BF16 R48, R8.reuse, R24, R64 ;  /* 0x000000180830723c */ /* 0x040fee0000041840 */
[----:B------:R-:W-:Y:S01]  /*3530*/  IMAD.MOV.U32 R67, RZ, RZ, R250 ;  /* 0x000000ffff437224 */ /* 0x000fe200078e00fa */
[----:B------:R-:W-:Y:S01]  /*3540*/  HMMA.16816.F32.BF16 R128, R8, R36, R68 ;  /* 0x000000240880723c */ /* 0x000fe20000041844 */
[----:B------:R3:W-:Y:S01]  /*3550*/  MUFU.EX2 R250, R0 ;  /* 0x0000000000fa7308 */ /* 0x0007e20000000800 */
[----:B------:R-:W-:Y:S01]  /*3560*/  MOV R66, R248 ;  /* 0x000000f800427202 */ /* 0x000fe20000000f00 */
[----:B------:R-:W-:-:S02]  /*3570*/  IMAD.MOV.U32 R65, RZ, RZ, R237 ;  /* 0x000000ffff417224 */ /* 0x000fc400078e00ed */
[----:B------:R-:W-:Y:S02]  /*3580*/  IMAD.MOV.U32 R64, RZ, RZ, R236 ;  /* 0x000000ffff407224 */ /* 0x000fe400078e00ec */
[----:B------:R-:W-:Y:S01]  /*3590*/  IMAD.MOV.U32 R68, RZ, RZ, R126 ;  /* 0x000000ffff447224 */ /* 0x000fe200078e007e */
[C---:B------:R-:W-:Y:S01]  /*35a0*/  HMMA.16816.F32.BF16 R120, R8.reuse, R38, R60 ;  /* 0x000000260878723c */ /* 0x040fe2000004183c */
[----:B------:R-:W5:Y:S01]  /*35b0*/  LDSM.16.MT88.4 R36, [R204+0x1100] ;  /* 0x00110000cc24783b */ /* 0x000f620000004200 */
[----:B------:R-:W-:Y:S02]  /*35c0*/  IMAD.MOV.U32 R69, RZ, RZ, R125 ;  /* 0x000000ffff457224 */ /* 0x000fe400078e007d */
[----:B------:R-:W-:Y:S02]  /*35d0*/  IMAD.MOV.U32 R71, RZ, RZ, R147 ;  /* 0x000000ffff477224 */ /* 0x000fe400078e0093 */
[----:B------:R-:W-:Y:S02]  /*35e0*/  IMAD.MOV.U32 R70, RZ, RZ, R145 ;  /* 0x000000ffff467224 */ /* 0x000fe400078e0091 */
[C---:B------:R-:W-:Y:S01]  /*35f0*/  HMMA.16816.F32.BF16 R60, R8.reuse, R26, R72 ;  /* 0x0000001a083c723c */ /* 0x040fe20000041848 */
[----:B---3--:R-:W-:Y:S01]  /*3600*/  FFMA.FTZ R0, R107, c[0x0][0x2d0], -R6 ;  /* 0x0000b4006b007a23 */ /* 0x008fe20000010806 */
[----:B------:R-:W3:Y:S03]  /*3610*/  LDSM.16.MT88.4 R24, [R208+0x1100] ;  /* 0x00110000d018783b */ /* 0x000ee60000004200 */
[----:B------:R1:W1:Y:S02]  /*3620*/  MUFU.EX2 R252, R0 ;  /* 0x0000000000fc7308 */ /* 0x0002640000000800 */
[----:B------:R-:W-:Y:S01]  /*3630*/  IMAD.MOV.U32 R75, RZ, RZ, R234 ;  /* 0x000000ffff4b7224 */ /* 0x000fe200078e00ea */
[----:B------:R-:W-:Y:S01]  /*3640*/  HMMA.16816.F32.BF16 R44, R8, R30, R44 ;  /* 0x0000001e082c723c */ /* 0x000fe2000004182c */
[----:B------:R-:W3:Y:S01]  /*3650*/  LDSM.16.MT88.4 R28, [R207+0x1100] ;  /* 0x00110000cf1c783b */ /* 0x000ee20000004200 */
[----:B------:R-:W-:-:S02]  /*3660*/  IMAD.MOV.U32 R74, RZ, RZ, R127 ;  /* 0x000000ffff4a7224 */ /* 0x000fc400078e007f */
[----:B------:R-:W-:Y:S02]  /*3670*/  IMAD.MOV.U32 R72, RZ, RZ, R134 ;  /* 0x000000ffff487224 */ /* 0x000fe400078e0086 */
[----:B------:R-:W-:Y:S02]  /*3680*/  IMAD.MOV.U32 R73, RZ, RZ, R133 ;  /* 0x000000ffff497224 */ /* 0x000fe400078e0085 */
[----:B----4-:R-:W-:Y:S01]  /*3690*/  HMMA.16816.F32.BF16 R104, R8, R20, R80 ;  /* 0x000000140868723c */ /* 0x010fe20000041850 */
[----:B-1----:R-:W-:Y:S01]  /*36a0*/  FFMA.FTZ R0, R118, c[0x0][0x2d0], -R2 ;  /* 0x0000b40076007a23 */ /* 0x002fe20000010802 */
[----:B------:R-:W-:-:S05]  /*36b0*/  MOV R118, R71 ;  /* 0x0000004700767202 */ /* 0x000fca0000000f00 */
[----:B------:R-:W-:Y:S01]  /*36c0*/  IMAD.MOV.U32 R83, RZ, RZ, R124 ;  /* 0x000000ffff537224 */ /* 0x000fe200078e007c */
[C---:B------:R-:W-:Y:S01]  /*36d0*/  HMMA.16816.F32.BF16 R92, R8.reuse, R16, R92 ;  /* 0x00000010085c723c */ /* 0x040fe2000004185c */
[----:B------:R1:W-:Y:S07]  /*36e0*/  MUFU.EX2 R248, R0 ;  /* 0x0000000000f87308 */ /* 0x0003ee0000000800 */
[C---:B------:R-:W-:Y:S01]  /*36f0*/  HMMA.16816.F32.BF16 R124, R8.reuse, R22, R84 ;  /* 0x00000016087c723c */ /* 0x040fe20000041854 */
[----:B------:R-:W4:Y:S07]  /*3700*/  LDSM.16.MT88.4 R20, [R204+0x5100] ;  /* 0x00510000cc14783b */ /* 0x000f2e0000004200 */
[----:B--2---:R-:W-:Y:S01]  /*3710*/  HMMA.16816.F32.BF16 R84, R8, R12, R112 ;  /* 0x0000000c0854723c */ /* 0x004fe20000041870 */
[----:B-1----:R-:W-:-:S02]  /*3720*/  FFMA.FTZ R0, R117, c[0x0][0x2d0], -R2 ;  /* 0x0000b40075007a23 */ /* 0x002fc40000010802 */
[----:B------:R-:W-:Y:S02]  /*3730*/  IMAD.MOV.U32 R117, RZ, RZ, R74 ;  /* 0x000000ffff757224 */ /* 0x000fe400078e004a */
[----:B------:R1:W2:Y:S02]  /*3740*/  MUFU.EX2 R237, R0 ;  /* 0x0000000000ed7308 */ /* 0x0002a40000000800 */
[----:B------:R-:W-:Y:S01]  /*3750*/  MOV R113, R83 ;  /* 0x0000005300717202 */ /* 0x000fe20000000f00 */
[----:B------:R-:W-:Y:S01]  /*3760*/  IMAD.MOV.U32 R115, RZ, RZ, R70 ;  /* 0x000000ffff737224 */ /* 0x000fe200078e0046 */
[----:B------:R-:W-:Y:S01]  /*3770*/  HMMA.16816.F32.BF16 R88, R8, R18, R88 ;  /* 0x000000120858723c */ /* 0x000fe20000041858 */
[----:B------:R-:W-:Y:S01]  /*3780*/  LDSM.16.MT88.4 R16, [R208+0x5100] ;  /* 0x00510000d010783b */ /* 0x000fe20000004200 */
[----:B------:R-:W-:Y:S02]  /*3790*/  IMAD.MOV.U32 R114, RZ, RZ, R66 ;  /* 0x000000ffff727224 */ /* 0x000fe400078e0042 */
[----:B------:R-:W-:-:S02]  /*37a0*/  IMAD.MOV.U32 R112, RZ, RZ, R67 ;  /* 0x000000ffff707224 */ /* 0x000fc400078e0043 */
[--C-:B-1----:R-:W-:Y:S02]  /*37b0*/  FFMA.FTZ R0, R132, c[0x0][0x2d0], -R2.reuse ;  /* 0x0000b40084007a23 */ /* 0x102fe40000010802 */
[----:B------:R-:W-:Y:S02]  /*37c0*/  HMMA.16816.F32.BF16 R132, R8, R40, R96 ;  /* 0x000000280884723c */ /* 0x000fe40000041860 */
[----:B------:R1:W-:Y:S02]  /*37d0*/  MUFU.EX2 R236, R0 ;  /* 0x0000000000ec7308 */ /* 0x0003e40000000800 */
[----:B-1----:R-:W-:-:S04]  /*37e0*/  FFMA.FTZ R0, R144, c[0x0][0x2d0], -R2 ;  /* 0x0000b40090007a23 */ /* 0x002fc80000010802 */
[C---:B------:R-:W-:Y:S02]  /*37f0*/  HMMA.16816.F32.BF16 R144, R8.reuse, R42, R100 ;  /* 0x0000002a0890723c */ /* 0x040fe40000041864 */
[----:B------:R1:W1:Y:S05]  /*3800*/  MUFU.EX2 R234, R0 ;  /* 0x0000000000ea7308 */ /* 0x00026a0000000800 */
[----:B------:R-:W-:Y:S02]  /*3810*/  IMAD.MOV.U32 R101, RZ, RZ, R68 ;  /* 0x000000ffff657224 */ /* 0x000fe400078e0044 */
[----:B------:R-:W-:Y:S02]  /*3820*/  IMAD.MOV.U32 R100, RZ, RZ, R69 ;  /* 0x000000ffff647224 */ /* 0x000fe400078e0045 */
[----:B------:R-:W-:Y:S01]  /*3830*/  HMMA.16816.F32.BF16 R68, R8, R14, R76 ;  /* 0x0000000e0844723c */ /* 0x000fe2000004184c */
[----:B------:R-:W-:Y:S01]  /*3840*/  LDSM.16.MT88.4 R12, [R207+0x5100] ;  /* 0x00510000cf0c783b */ /* 0x000fe20000004200 */
[----:B------:R-:W-:-:S02]  /*3850*/  IMAD.MOV.U32 R103, RZ, RZ, R72 ;  /* 0x000000ffff677224 */ /* 0x000fc400078e0048 */
[----:B------:R-:W-:-:S03]  /*3860*/  IMAD.MOV.U32 R102, RZ, RZ, R73 ;  /* 0x000000ffff667224 */ /* 0x000fc600078e0049 */
[----:B------:R-:W-:Y:S01]  /*3870*/  F2FP.BF16.PACK_AB R8, R251, R113 ;  /* 0x00000071fb08723e */ /* 0x000fe200000010ff */
[----:B-1----:R-:W-:Y:S01]  /*3880*/  FFMA.FTZ R0, R148, c[0x0][0x2d0], -R6 ;  /* 0x0000b40094007a23 */ /* 0x002fe20000010806 */
[----:B------:R-:W-:Y:S02]  /*3890*/  F2FP.BF16.PACK_AB R10, R252, R250 ;  /* 0x000000fafc0a723e */ /* 0x000fe400000010ff */
[----:B--2---:R-:W-:Y:S02]  /*38a0*/  F2FP.BF16.PACK_AB R9, R237, R248 ;  /* 0x000000f8ed09723e */ /* 0x004fe400000010ff */
[----:B------:R-:W-:-:S07]  /*38b0*/  F2FP.BF16.PACK_AB R11, R234, R236 ;  /* 0x000000ecea0b723e */ /* 0x000fce00000010ff */
[C---:B-----5:R-:W-:Y:S07]  /*38c0*/  HMMA.16816.F32.BF16 R80, R8.reuse, R36, R128 ;  /* 0x000000240850723c */ /* 0x060fee0000041880 */
[----:B------:R-:W-:Y:S01]  /*38d0*/  IMAD.MOV.U32 R128, RZ, RZ, R195 ;  /* 0x000000ffff807224 */ /* 0x000fe200078e00c3 */
[----:B------:R-:W-:Y:S01]  /*38e0*/  HMMA.16816.F32.BF16 R76, R8, R38, R120 ;  /* 0x00000026084c723c */ /* 0x000fe20000041878 */
[----:B------:R1:W-:Y:S01]  /*38f0*/  MUFU.EX2 R195, R0 ;  /* 0x0000000000c37308 */ /* 0x0003e20000000800 */
[----:B------:R-:W2:Y:S01]  /*3900*/  LDSM.16.MT88.4 R36, [R205+0x5100] ;  /* 0x00510000cd24783b */ /* 0x000ea20000004200 */
[----:B------:R-:W-:-:S02]  /*3910*/  IMAD.MOV.U32 R130, RZ, RZ, R64 ;  /* 0x000000ffff827224 */ /* 0x000fc400078e0040 */
[----:B------:R-:W-:Y:S02]  /*3920*/  IMAD.MOV.U32 R129, RZ, RZ, R65 ;  /* 0x000000ffff817224 */ /* 0x000fe400078e0041 */
[----:B------:R-:W-:Y:S01]  /*3930*/  IMAD.MOV.U32 R121, RZ, RZ, R193 ;  /* 0x000000ffff797224 */ /* 0x000fe200078e00c1 */
[----:B------:R-:W-:Y:S01]  /*3940*/  MOV R120, R194 ;  /* 0x000000c200787202 */ /* 0x000fe20000000f00 */
[----:B------:R-:W-:Y:S01]  /*3950*/  IMAD.MOV.U32 R122, RZ, RZ, R192 ;  /* 0x000000ffff7a7224 */ /* 0x000fe200078e00c0 */
[----:B------:R-:W-:Y:S01]  /*3960*/  HMMA.16816.F32.BF16 R64, R8, R34, R56 ;  /* 0x000000220840723c */ /* 0x000fe20000041838 */
[----:B------:R-:W-:Y:S02]  /*3970*/  IMAD.MOV.U32 R123, RZ, RZ, R175 ;  /* 0x000000ffff7b7224 */ /* 0x000fe400078e00af */
[----:B------:R-:W-:Y:S02]  /*3980*/  IMAD.MOV.U32 R131, RZ, RZ, R75 ;  /* 0x000000ffff837224 */ /* 0x000fe400078e004b */
[----:B-1----:R-:W-:-:S03]  /*3990*/  FFMA.FTZ R0, R150, c[0x0][0x2d0], -R6 ;  /* 0x0000b40096007a23 */ /* 0x002fc60000010806 */
[C---:B---3--:R-:W-:Y:S01]  /*39a0*/  HMMA.16816.F32.BF16 R56, R8.reuse, R24, R52 ;  /* 0x000000180838723c */ /* 0x048fe20000041834 */
[----:B------:R1:W3:Y:S07]  /*39b0*/  MUFU.EX2 R193, R0 ;  /* 0x0000000000c17308 */ /* 0x0002ee0000000800 */
[C---:B------:R-:W-:Y:S01]  /*39c0*/  HMMA.16816.F32.BF16 R52, R8.reuse, R26, R44 ;  /* 0x0000001a0834723c */ /* 0x040fe2000004182c */
[----:B------:R-:W-:Y:S07]  /*39d0*/  LDSM.16.MT88.4 R24, [R205+0x1900] ;  /* 0x00190000cd18783b */ /* 0x000fee0000004200 */
[----:B------:R-:W-:Y:S01]  /*39e0*/  HMMA.16816.F32.BF16 R44, R8, R28, R48 ;  /* 0x0000001c082c723c */ /* 0x000fe20000041830 */
[----:B-1----:R-:W-:-:S04]  /*39f0*/  FFMA.FTZ R0, R149, c[0x0][0x2d0], -R6 ;  /* 0x0000b40095007a23 */ /* 0x002fc80000010806 */
[----:B------:R1:W-:Y:S03]  /*3a00*/  MUFU.EX2 R192, R0 ;  /* 0x0000000000c07308 */ /* 0x0003e60000000800 */
[C---:B------:R-:W-:Y:S01]  /*3a10*/  HMMA.16816.F32.BF16 R40, R8.reuse, R30, R60 ;  /* 0x0000001e0828723c */ /* 0x040fe2000004183c */
[----:B------:R-:W5:Y:S07]  /*3a20*/  LDSM.16.MT88.4 R28, [R204+0x1900] ;  /* 0x00190000cc1c783b */ /* 0x000f6e0000004200 */
[----:B----4-:R-:W-:Y:S01]  /*3a30*/  HMMA.16816.F32.BF16 R96, R8, R22, R124 ;  /* 0x000000160860723c */ /* 0x010fe2000004187c */
[----:B-1----:R-:W-:-:S07]  /*3a40*/  FFMA.FTZ R0, R151, c[0x0][0x2d0], -R6 ;  /* 0x0000b40097007a23 */ /* 0x002fce0000010806 */
[C---:B------:R-:W-:Y:S01]  /*3a50*/  HMMA.16816.F32.BF16 R72, R8.reuse, R32, R108 ;  /* 0x000000200848723c */ /* 0x040fe2000004186c */
[----:B------:R-:W-:Y:S01]  /*3a60*/  IMAD.MOV.U32 R125, RZ, RZ, R122 ;  /* 0x000000ffff7d7224 */ /* 0x000fe200078e007a */
[----:B------:R-:W-:Y:S01]  /*3a70*/  MOV R124, R123 ;  /* 0x0000007b007c7202 */ /* 0x000fe20000000f00 */
[----:B------:R1:W4:Y:S01]  /*3a80*/  MUFU.EX2 R194, R0 ;  /* 0x0000000000c27308 */ /* 0x0003220000000800 */
[----:B------:R-:W-:Y:S01]  /*3a90*/  IMAD.MOV.U32 R122, RZ, RZ, R115 ;  /* 0x000000ffff7a7224 */ /* 0x000fe200078e0073 */
[----:B------:R-:W-:Y:S01]  /*3aa0*/  LDSM.16.MT88.4 R32, [R207+0x1900] ;  /* 0x00190000cf20783b */ /* 0x000fe20000004200 */
[----:B------:R-:W-:Y:S01]  /*3ab0*/  IMAD.MOV.U32 R115, RZ, RZ, R174 ;  /* 0x000000ffff737224 */ /* 0x000fe200078e00ae */
[----:B------:R-:W-:Y:S01]  /*3ac0*/  MOV R111, R103 ;  /* 0x00000067006f7202 */ /* 0x000fe20000000f00 */
[----:B------:R-:W-:Y:S01]  /*3ad0*/  IMAD.MOV.U32 R110, RZ, RZ, R4 ;  /* 0x000000ffff6e7224 */ /* 0x000fe200078e0004 */
[----:B------:R-:W-:Y:S01]  /*3ae0*/  HMMA.16816.F32.BF16 R60, R8, R20, R104 ;  /* 0x00000014083c723c */ /* 0x000fe20000041868 */
[----:B------:R-:W-:Y:S01]  /*3af0*/  IMAD.MOV.U32 R109, RZ, RZ, R173 ;  /* 0x000000ffff6d7224 */ /* 0x000fe200078e00ad */
[----:B------:R-:W3:Y:S01]  /*3b00*/  LDSM.16.MT88.4 R20, [R208+0x1900] ;  /* 0x00190000d014783b */ /* 0x000ee20000004200 */
[----:B------:R-:W-:-:S02]  /*3b10*/  IMAD.MOV.U32 R123, RZ, RZ, R130 ;  /* 0x000000ffff7b7224 */ /* 0x000fc400078e0082 */
[----:B------:R-:W-:Y:S02]  /*3b20*/  IMAD.MOV.U32 R127, RZ, RZ, R120 ;  /* 0x000000ffff7f7224 */ /* 0x000fe400078e0078 */
[----:B------:R-:W-:Y:S01]  /*3b30*/  IMAD.MOV.U32 R126, RZ, RZ, R121 ;  /* 0x000000ffff7e7224 */ /* 0x000fe200078e0079 */
[C---:B--2---:R-:W-:Y:S01]  /*3b40*/  HMMA.16816.F32.BF16 R104, R8.reuse, R38, R144 ;  /* 0x000000260868723c */ /* 0x044fe20000041890 */
[----:B------:R-:W-:Y:S02]  /*3b50*/  IMAD.MOV.U32 R130, RZ, RZ, R131 ;  /* 0x000000ffff827224 */ /* 0x000fe400078e0083 */
[----:B-1----:R-:W-:Y:S02]  /*3b60*/  FFMA.FTZ R0, R153, c[0x0][0x2d0], -R2 ;  /* 0x0000b40099007a23 */ /* 0x002fe40000010802 */
[----:B------:R-:W-:Y:S02]  /*3b70*/  IMAD.MOV.U32 R131, RZ, RZ, R100 ;  /* 0x000000ffff837224 */ /* 0x000fe400078e0064 */
[----:B------:R1:W-:Y:S01]  /*3b80*/  MUFU.EX2 R175, R0 ;  /* 0x0000000000af7308 */ /* 0x0003e20000000800 */
[----:B------:R-:W-:Y:S01]  /*3b90*/  IMAD.MOV.U32 R120, RZ, RZ, R101 ;  /* 0x000000ffff787224 */ /* 0x000fe200078e0065 */
[----:B------:R-:W-:Y:S01]  /*3ba0*/  HMMA.16816.F32.BF16 R92, R8, R16, R92 ;  /* 0x00000010085c723c */ /* 0x000fe2000004185c */
[----:B------:R-:W-:-:S02]  /*3bb0*/  IMAD.MOV.U32 R121, RZ, RZ, R102 ;  /* 0x000000ffff797224 */ /* 0x000fc400078e0066 */
[----:B------:R-:W-:-:S05]  /*3bc0*/  IMAD.MOV.U32 R108, RZ, RZ, R164 ;  /* 0x000000ffff6c7224 */ /* 0x000fca00078e00a4 */
[----:B------:R-:W-:Y:S01]  /*3bd0*/  HMMA.16816.F32.BF16 R100, R8, R36, R132 ;  /* 0x000000240864723c */ /* 0x000fe20000041884 */
[----:B-1----:R-:W-:-:S07]  /*3be0*/  FFMA.FTZ R0, R152, c[0x0][0x2d0], -R2 ;  /* 0x0000b40098007a23 */ /* 0x002fce0000010802 */
[C---:B------:R-:W-:Y:S01]  /*3bf0*/  HMMA.16816.F32.BF16 R88, R8.reuse, R18, R88 ;  /* 0x000000120858723c */ /* 0x040fe20000041858 */
[----:B------:R-:W-:Y:S01]  /*3c00*/  LDSM.16.MT88.4 R16, [R204+0x2100] ;  /* 0x00210000cc10783b */ /* 0x000fe20000004200 */
[----:B------:R1:W2:Y:S06]  /*3c10*/  MUFU.EX2 R174, R0 ;  /* 0x0000000000ae7308 */ /* 0x0002ac0000000800 */
[C---:B------:R-:W-:Y:S08]  /*3c20*/  HMMA.16816.F32.BF16 R84, R8.reuse, R12, R84 ;  /* 0x0000000c0854723c */ /* 0x040ff00000041854 */
[----:B------:R-:W-:Y:S01]  /*3c30*/  HMMA.16816.F32.BF16 R68, R8, R14, R68 ;  /* 0x0000000e0844723c */ /* 0x000fe20000041844 */
[----:B------:R-:W5:Y:S01]  /*3c40*/  LDSM.16.MT88.4 R12, [R204+0x5900] ;  /* 0x00590000cc0c783b */ /* 0x000f620000004200 */
[----:B-1----:R-:W-:-:S04]  /*3c50*/  FFMA.FTZ R0, R154, c[0x0][0x2d0], -R2 ;  /* 0x0000b4009a007a23 */ /* 0x002fc80000010802 */
[----:B------:R1:W-:Y:S01]  /*3c60*/  MUFU.EX2 R4, R0 ;  /* 0x0000000000047308 */ /* 0x0003e20000000800 */
[----:B---3--:R-:W-:Y:S02]  /*3c70*/  F2FP.BF16.PACK_AB R8, R193, R195 ;  /* 0x000000c3c108723e */ /* 0x008fe400000010ff */
[----:B----4-:R-:W-:Y:S02]  /*3c80*/  F2FP.BF16.PACK_AB R10, R194, R192 ;  /* 0x000000c0c20a723e */ /* 0x010fe400000010ff */
[----:B--2---:R-:W-:Y:S01]  /*3c90*/  F2FP.BF16.PACK_AB R9, R174, R175 ;  /* 0x000000afae09723e */ /* 0x004fe200000010ff */
[----:B-1----:R-:W-:-:S04]  /*3ca0*/  FFMA.FTZ R0, R155, c[0x0][0x2d0], -R2 ;  /* 0x0000b4009b007a23 */ /* 0x002fc80000010802 */
[----:B------:R-:W1:Y:S02]  /*3cb0*/  MUFU.EX2 R173, R0 ;  /* 0x0000000000ad7308 */ /* 0x000e640000000800 */
[----:B-1----:R-:W-:Y:S01]  /*3cc0*/  F2FP.BF16.PACK_AB R11, R173, R4 ;  /* 0x00000004ad0b723e */ /* 0x002fe200000010ff */
[----:B------:R-:W-:-:S05]  /*3cd0*/  FFMA.FTZ R0, R157, c[0x0][0x2d0], -R6 ;  /* 0x0000b4009d007a23 */ /* 0x000fca0000010806 */
[----:B------:R1:W-:Y:S01]  /*3ce0*/  MUFU.EX2 R164, R0 ;  /* 0x0000000000a47308 */ /* 0x0003e20000000800 */
[C---:B-----5:R-:W-:Y:S08]  /*3cf0*/  HMMA.16816.F32.BF16 R80, R8.reuse, R28, R80 ;  /* 0x0000001c0850723c */ /* 0x060ff00000041850 */
[----:B------:R-:W-:Y:S01]  /*3d00*/  HMMA.16816.F32.BF16 R76, R8, R30, R76 ;  /* 0x0000001e084c723c */ /* 0x000fe2000004184c */
[----:B------:R-:W2:Y:S01]  /*3d10*/  LDSM.16.MT88.4 R28, [R205+0x5900] ;  /* 0x00590000cd1c783b */ /* 0x000ea20000004200 */
[----:B-1----:R-:W-:-:S06]  /*3d20*/  FFMA.FTZ R0, R158, c[0x0][0x2d0], -R6 ;  /* 0x0000b4009e007a23 */ /* 0x002fcc0000010806 */
[C---:B------:R-:W-:Y:S01]  /*3d30*/  HMMA.16816.F32.BF16 R72, R8.reuse, R24, R72 ;  /* 0x000000180848723c */ /* 0x040fe20000041848 */
[----:B------:R1:W3:Y:S07]  /*3d40*/  MUFU.EX2 R158, R0 ;  /* 0x00000000009e7308 */ /* 0x0002ee0000000800 */
[C---:B------:R-:W-:Y:S01]  /*3d50*/  HMMA.16816.F32.BF16 R64, R8.reuse, R26, R64 ;  /* 0x0000001a0840723c */ /* 0x040fe20000041840 */
[----:B------:R-:W4:Y:S07]  /*3d60*/  LDSM.16.MT88.4 R24, [R208+0x5900] ;  /* 0x00590000d018783b */ /* 0x000f2e0000004200 */
[----:B------:R-:W-:Y:S01]  /*3d70*/  HMMA.16816.F32.BF16 R56, R8, R20, R56 ;  /* 0x000000140838723c */ /* 0x000fe20000041838 */
[----:B-1----:R-:W-:-:S04]  /*3d80*/  FFMA.FTZ R0, R156, c[0x0][0x2d0], -R6 ;  /* 0x0000b4009c007a23 */ /* 0x002fc80000010806 */
[----:B------:R1:W-:Y:S03]  /*3d90*/  MUFU.EX2 R156, R0 ;  /* 0x00000000009c7308 */ /* 0x0003e60000000800 */
[C---:B------:R-:W-:Y:S01]  /*3da0*/  HMMA.16816.F32.BF16 R52, R8.reuse, R22, R52 ;  /* 0x000000160834723c */ /* 0x040fe20000041834 */
[----:B------:R-:W5:Y:S07]  /*3db0*/  LDSM.16.MT88.4 R20, [R207+0x5900] ;  /* 0x00590000cf14783b */ /* 0x000f6e0000004200 */
[----:B------:R-:W-:Y:S01]  /*3dc0*/  HMMA.16816.F32.BF16 R48, R8, R32, R44 ;  /* 0x000000200830723c */ /* 0x000fe2000004182c */
[----:B-1----:R-:W-:-:S07]  /*3dd0*/  FFMA.FTZ R0, R159, c[0x0][0x2d0], -R6 ;  /* 0x0000b4009f007a23 */ /* 0x002fce0000010806 */
[C---:B------:R-:W-:Y:S01]  /*3de0*/  HMMA.16816.F32.BF16 R36, R8.reuse, R34, R40 ;  /* 0x000000220824723c */ /* 0x040fe20000041828 */
[----:B------:R-:W-:Y:S01]  /*3df0*/  IMAD.MOV.U32 R159, RZ, RZ, R108 ;  /* 0x000000ffff9f7224 */ /* 0x000fe200078e006c */
[----:B------:R1:W1:Y:S01]  /*3e00*/  MUFU.EX2 R157, R0 ;  /* 0x00000000009d7308 */ /* 0x0002620000000800 */
[----:B------:R-:W-:Y:S05]  /*3e10*/  LDSM.16.MT88.4 R32, [R208+0x2100] ;  /* 0x00210000d020783b */ /* 0x000fea0000004200 */
[C---:B------:R-:W-:Y:S08]  /*3e20*/  HMMA.16816.F32.BF16 R44, R8.reuse, R12, R60 ;  /* 0x0000000c082c723c */ /* 0x040ff0000004183c */
[----:B------:R-:W-:Y:S01]  /*3e30*/  HMMA.16816.F32.BF16 R40, R8, R14, R96 ;  /* 0x0000000e0828723c */ /* 0x000fe20000041860 */
[----:B------:R-:W3:Y:S01]  /*3e40*/  LDSM.16.MT88.4 R12, [R205+0x2100] ;  /* 0x00210000cd0c783b */ /* 0x000ee20000004200 */
[----:B-1----:R-:W-:-:S02]  /*3e50*/  FFMA.FTZ R0, R160, c[0x0][0x2d0], -R2 ;  /* 0x0000b400a0007a23 */ /* 0x002fc40000010802 */
[----:B------:R-:W-:Y:S02]  /*3e60*/  IMAD.MOV.U32 R160, RZ, RZ, R109 ;  /* 0x000000ffffa07224 */ /* 0x000fe400078e006d */
[----:B------:R1:W-:Y:S02]  /*3e70*/  MUFU.EX2 R155, R0 ;  /* 0x00000000009b7308 */ /* 0x0003e40000000800 */
[C---:B--2---:R-:W-:Y:S08]  /*3e80*/  HMMA.16816.F32.BF16 R60, R8.reuse, R28, R100 ;  /* 0x0000001c083c723c */ /* 0x044ff00000041864 */
[----:B------:R-:W-:Y:S01]  /*3e90*/  HMMA.16816.F32.BF16 R96, R8, R30, R104 ;  /* 0x0000001e0860723c */ /* 0x000fe20000041868 */
[----:B------:R-:W2:Y:S01]  /*3ea0*/  LDSM.16.MT88.4 R28, [R207+0x2100] ;  /* 0x00210000cf1c783b */ /* 0x000ea20000004200 */
[----:B-1----:R-:W-:Y:S01]  /*3eb0*/  FFMA.FTZ R0, R162, c[0x0][0x2d0], -R2 ;  /* 0x0000b400a2007a23 */ /* 0x002fe20000010802 */
[----:B------:R-:W-:-:S05]  /*3ec0*/  MOV R162, R110 ;  /* 0x0000006e00a27202 */ /* 0x000fca0000000f00 */
[C---:B----4-:R-:W-:Y:S01]  /*3ed0*/  HMMA.16816.F32.BF16 R104, R8.reuse, R26, R88 ;  /* 0x0000001a0868723c */ /* 0x050fe20000041858 */
[----:B------:R1:W4:Y:S07]  /*3ee0*/  MUFU.EX2 R154, R0 ;  /* 0x00000000009a7308 */ /* 0x00032e0000000800 */
[C---:B-----5:R-:W-:Y:S08]  /*3ef0*/  HMMA.16816.F32.BF16 R100, R8.reuse, R20, R84 ;  /* 0x000000140864723c */ /* 0x060ff00000041854 */
[----:B------:R-:W-:Y:S01]  /*3f00*/  HMMA.16816.F32.BF16 R88, R8, R22, R68 ;  /* 0x000000160858723c */ /* 0x000fe20000041844 */
[----:B------:R-:W-:Y:S01]  /*3f10*/  LDSM.16.MT88.4 R20, [R205+0x6100] ;  /* 0x00610000cd14783b */ /* 0x000fe20000004200 */
[----:B-1----:R-:W-:-:S02]  /*3f20*/  FFMA.FTZ R0, R163, c[0x0][0x2d0], -R2 ;  /* 0x0000b400a3007a23 */ /* 0x002fc40000010802 */
[----:B------:R-:W-:Y:S02]  /*3f30*/  IMAD.MOV.U32 R163, RZ, RZ, R111 ;  /* 0x000000ffffa37224 */ /* 0x000fe400078e006f */
[----:B------:R1:W-:Y:S02]  /*3f40*/  MUFU.EX2 R153, R0 ;  /* 0x0000000000997308 */ /* 0x0003e40000000800 */
[----:B------:R-:W-:Y:S01]  /*3f50*/  HMMA.16816.F32.BF16 R108, R8, R24, R92 ;  /* 0x00000018086c723c */ /* 0x000fe2000004185c */
[----:B------:R-:W5:Y:S06]  /*3f60*/  LDSM.16.MT88.4 R24, [R204+0x6100] ;  /* 0x00610000cc18783b */ /* 0x000f6c0000004200 */
[----:B---3--:R-:W-:-:S02]  /*3f70*/  F2FP.BF16.PACK_AB R8, R158, R164 ;  /* 0x000000a49e08723e */ /* 0x008fc400000010ff */
[----:B------:R-:W-:Y:S02]  /*3f80*/  F2FP.BF16.PACK_AB R10, R157, R156 ;  /* 0x0000009c9d0a723e */ /* 0x000fe400000010ff */
[----:B----4-:R-:W-:Y:S01]  /*3f90*/  F2FP.BF16.PACK_AB R9, R154, R155 ;  /* 0x0000009b9a09723e */ /* 0x010fe200000010ff */
[----:B-1----:R-:W-:Y:S02]  /*3fa0*/  FFMA.FTZ R0, R161, c[0x0][0x2d0], -R2 ;  /* 0x0000b400a1007a23 */ /* 0x002fe40000010802 */
[----:B------:R-:W-:Y:S02]  /*3fb0*/  IMAD.MOV.U32 R161, RZ, RZ, R120 ;  /* 0x000000ffffa17224 */ /* 0x000fe400078e0078 */
[----:B------:R1:W3:Y:S02]  /*3fc0*/  MUFU.EX2 R152, R0 ;  /* 0x0000000000987308 */ /* 0x0002e40000000800 */
[----:B-1----:R-:W-:Y:S01]  /*3fd0*/  FFMA.FTZ R0, R165, c[0x0][0x2d0], -R6 ;  /* 0x0000b400a5007a23 */ /* 0x002fe20000010806 */
[----:B---3--:R-:W-:Y:S01]  /*3fe0*/  F2FP.BF16.PACK_AB R11, R152, R153 ;  /* 0x00000099980b723e */ /* 0x008fe200000010ff */
[----:B------:R-:W-:-:S04]  /*3ff0*/  IMAD.MOV.U32 R165, RZ, RZ, R121 ;  /* 0x000000ffffa57224 */ /* 0x000fc800078e0079 */
[----:B------:R1:W-:Y:S02]  /*4000*/  MUFU.EX2 R151, R0 ;  /* 0x0000000000977308 */ /* 0x0003e40000000800 */
[C---:B------:R-:W-:Y:S08]  /*4010*/  HMMA.16816.F32.BF16 R92, R8.reuse, R16, R80 ;  /* 0x00000010085c723c */ /* 0x040ff00000041850 */
[----:B------:R-:W-:Y:S01]  /*4020*/  HMMA.16816.F32.BF16 R84, R8, R18, R76 ;  /* 0x000000120854723c */ /* 0x000fe2000004184c */
[----:B------:R-:W3:Y:S01]  /*4030*/  LDSM.16.MT88.4 R16, [R208+0x6100] ;  /* 0x00610000d010783b */ /* 0x000ee20000004200 */
[----:B-1----:R-:W-:-:S02]  /*4040*/  FFMA.FTZ R0, R167, c[0x0][0x2d0], -R6 ;  /* 0x0000b400a7007a23 */ /* 0x002fc40000010806 */
[----:B------:R-:W-:Y:S02]  /*4050*/  IMAD.MOV.U32 R167, RZ, RZ, R122 ;  /* 0x000000ffffa77224 */ /* 0x000fe400078e007a */
[----:B------:R1:W4:Y:S02]  /*4060*/  MUFU.EX2 R150, R0 ;  /* 0x0000000000967308 */ /* 0x0003240000000800 */
[C---:B------:R-:W-:Y:S08]  /*4070*/  HMMA.16816.F32.BF16 R80, R8.reuse, R12, R72 ;  /* 0x0000000c0850723c */ /* 0x040ff00000041848 */
[----:B------:R-:W-:Y:S01]  /*4080*/  HMMA.16816.F32.BF16 R76, R8, R14, R64 ;  /* 0x0000000e084c723c */ /* 0x000fe20000041840 */
[----:B------:R-:W3:Y:S01]  /*4090*/  LDSM.16.MT88.4 R12, [R207+0x6100] ;  /* 0x00610000cf0c783b */ /* 0x000ee20000004200 */
[----:B-1----:R-:W-:-:S06]  /*40a0*/  FFMA.FTZ R0, R166, c[0x0][0x2d0], -R6 ;  /* 0x0000b400a6007a23 */ /* 0x002fcc0000010806 */
[C---:B------:R-:W-:Y:S01]  /*40b0*/  HMMA.16816.F32.BF16 R72, R8.reuse, R32, R56 ;  /* 0x000000200848723c */ /* 0x040fe20000041838 */
[----:B------:R-:W-:Y:S01]  /*40c0*/  IMAD.MOV.U32 R166, RZ, RZ, R123 ;  /* 0x000000ffffa67224 */ /* 0x000fe200078e007b */
[----:B------:R1:W-:Y:S06]  /*40d0*/  MUFU.EX2 R149, R0 ;  /* 0x0000000000957308 */ /* 0x0003ec0000000800 */
[C---:B------:R-:W-:Y:S01]  /*40e0*/  HMMA.16816.F32.BF16 R68, R8.reuse, R34, R52 ;  /* 0x000000220844723c */ /* 0x040fe20000041834 */
[----:B------:R-:W3:Y:S07]  /*40f0*/  LDSM.16.MT88.4 R32, [R204+0x2900] ;  /* 0x00290000cc20783b */ /* 0x000eee0000004200 */
[----:B--2---:R-:W-:Y:S01]  /*4100*/  HMMA.16816.F32.BF16 R64, R8, R28, R48 ;  /* 0x0000001c0840723c */ /* 0x004fe20000041830 */
[----:B-1----:R-:W-:-:S02]  /*4110*/  FFMA.FTZ R0, R168, c[0x0][0x2d0], -R6 ;  /* 0x0000b400a8007a23 */ /* 0x002fc40000010806 */
[----:B------:R-:W-:Y:S02]  /*4120*/  IMAD.MOV.U32 R168, RZ, RZ, R131 ;  /* 0x000000ffffa87224 */ /* 0x000fe400078e0083 */
[----:B------:R1:W2:Y:S03]  /*4130*/  MUFU.EX2 R148, R0 ;  /* 0x0000000000947308 */ /* 0x0002a60000000800 */
[----:B-----5:R-:W-:Y:S01]  /*4140*/  HMMA.16816.F32.BF16 R44, R8, R24, R44 ;  /* 0x00000018082c723c */ /* 0x020fe2000004182c */
[----:B------:R-:W-:-:S07]  /*4150*/  IMAD.MOV.U32 R131, RZ, RZ, R232 ;  /* 0x000000ffff837224 */ /* 0x000fce00078e00e8 */
[----:B------:R-:W-:Y:S01]  /*4160*/  HMMA.16816.F32.BF16 R48, R8, R26, R40 ;  /* 0x0000001a0830723c */ /* 0x000fe20000041828 */
[----:B------:R-:W5:Y:S01]  /*4170*/  LDSM.16.MT88.4 R24, [R208+0x2900] ;  /* 0x00290000d018783b */ /* 0x000f620000004200 */
[----:B-1----:R-:W-:-:S06]  /*4180*/  FFMA.FTZ R0, R169, c[0x0][0x2d0], -R2 ;  /* 0x0000b400a9007a23 */ /* 0x002fcc0000010802 */
[C---:B------:R-:W-:Y:S01]  /*4190*/  HMMA.16816.F32.BF16 R56, R8.reuse, R30, R36 ;  /* 0x0000001e0838723c */ /* 0x040fe20000041824 */
[----:B------:R-:W1:Y:S01]  /*41a0*/  LDSM.16.MT88.4 R28, [R205+0x2900] ;  /* 0x00290000cd1c783b */ /* 0x000e620000004200 */
[----:B------:R-:W-:Y:S01]  /*41b0*/  IMAD.MOV.U32 R169, RZ, RZ, R128 ;  /* 0x000000ffffa97224 */ /* 0x000fe200078e0080 */
[----:B------:R2:W-:Y:S05]  /*41c0*/  MUFU.EX2 R147, R0 ;  /* 0x0000000000937308 */ /* 0x0005ea0000000800 */
[C---:B------:R-:W-:Y:S08]  /*41d0*/  HMMA.16816.F32.BF16 R40, R8.reuse, R20, R60 ;  /* 0x000000140828723c */ /* 0x040ff0000004183c */
[----:B------:R-:W-:Y:S01]  /*41e0*/  HMMA.16816.F32.BF16 R36, R8, R22, R96 ;  /* 0x000000160824723c */ /* 0x000fe20000041860 */
[----:B------:R-:W1:Y:S01]  /*41f0*/  LDSM.16.MT88.4 R20, [R207+0x2900] ;  /* 0x00290000cf14783b */ /* 0x000e620000004200 */
[----:B--2---:R-:W-:Y:S01]  /*4200*/  FFMA.FTZ R0, R171, c[0x0][0x2d0], -R2 ;  /* 0x0000b400ab007a23 */ /* 0x004fe20000010802 */
[----:B------:R-:W-:-:S03]  /*4210*/  MOV R171, R129 ;  /* 0x0000008100ab7202 */ /* 0x000fc60000000f00 */
[----:B------:R2:W1:Y:S02]  /*4220*/  MUFU.EX2 R146, R0 ;  /* 0x0000000000927308 */ /* 0x0004640000000800 */
[C---:B---3--:R-:W-:Y:S08]  /*4230*/  HMMA.16816.F32.BF16 R60, R8.reuse, R18, R104 ;  /* 0x00000012083c723c */ /* 0x048ff00000041868 */
[----:B------:R-:W-:Y:S01]  /*4240*/  HMMA.16816.F32.BF16 R52, R8, R16, R108 ;  /* 0x000000100834723c */ /* 0x000fe2000004186c */
[----:B------:R-:W-:Y:S01]  /*4250*/  LDSM.16.MT88.4 R16, [R205+0x6900] ;  /* 0x00690000cd10783b */ /* 0x000fe20000004200 */
[----:B--2---:R-:W-:-:S06]  /*4260*/  FFMA.FTZ R0, R170, c[0x0][0x2d0], -R2 ;  /* 0x0000b400aa007a23 */ /* 0x004fcc0000010802 */
[C---:B------:R-:W-:Y:S01]  /*4270*/  HMMA.16816.F32.BF16 R104, R8.reuse, R12, R100 ;  /* 0x0000000c0868723c */ /* 0x040fe20000041864 */
[----:B------:R-:W-:Y:S01]  /*4280*/  IMAD.MOV.U32 R170, RZ, RZ, R130 ;  /* 0x000000ffffaa7224 */ /* 0x000fe200078e0082 */
[----:B------:R2:W-:Y:S06]  /*4290*/  MUFU.EX2 R135, R0 ;  /* 0x0000000000877308 */ /* 0x0005ec0000000800 */
[----:B------:R-:W-:Y:S01]  /*42a0*/  HMMA.16816.F32.BF16 R96, R8, R14, R88 ;  /* 0x0000000e0860723c */ /* 0x000fe20000041858 */
[----:B------:R-:W3:Y:S06]  /*42b0*/  LDSM.16.MT88.4 R12, [R204+0x6900] ;  /* 0x00690000cc0c783b */ /* 0x000eec0000004200 */
[----:B----4-:R-:W-:-:S02]  /*42c0*/  F2FP.BF16.PACK_AB R8, R150, R151 ;  /* 0x000000979608723e */ /* 0x010fc400000010ff */
[----:B------:R-:W-:Y:S01]  /*42d0*/  F2FP.BF16.PACK_AB R10, R148, R149 ;  /* 0x00000095940a723e */ /* 0x000fe200000010ff */
[----:B--2---:R-:W-:Y:S01]  /*42e0*/  FFMA.FTZ R0, R172, c[0x0][0x2d0], -R2 ;  /* 0x0000b400ac007a23 */ /* 0x004fe20000010802 */
[----:B-1----:R-:W-:Y:S01]  /*42f0*/  F2FP.BF16.PACK_AB R9, R146, R147 ;  /* 0x000000939209723e */ /* 0x002fe200000010ff */
[----:B------:R-:W-:Y:S02]  /*4300*/  IMAD.MOV.U32 R172, RZ, RZ, R117 ;  /* 0x000000ffffac7224 */ /* 0x000fe400078e0075 */
[----:B------:R-:W1:Y:S02]  /*4310*/  MUFU.EX2 R134, R0 ;  /* 0x0000000000867308 */ /* 0x000e640000000800 */
[----:B-1----:R-:W-:Y:S01]  /*4320*/  F2FP.BF16.PACK_AB R11, R134, R135 ;  /* 0x00000087860b723e */ /* 0x002fe200000010ff */
[----:B------:R-:W-:Y:S02]  /*4330*/  FFMA.FTZ R0, R226, c[0x0][0x2d0], -R6 ;  /* 0x0000b400e2007a23 */ /* 0x000fe40000010806 */
[----:B------:R-:W-:-:S03]  /*4340*/  IMAD.MOV.U32 R226, RZ, RZ, R118 ;  /* 0x000000ffffe27224 */ /* 0x000fc600078e0076 */
[----:B------:R1:W-:Y:S01]  /*4350*/  MUFU.EX2 R133, R0 ;  /* 0x0000000000857308 */ /* 0x0003e20000000800 */
[C---:B------:R-:W-:Y:S08]  /*4360*/  HMMA.16816.F32.BF16 R108, R8.reuse, R34, R84 ;  /* 0x00000022086c723c */ /* 0x040ff00000041854 */
[----:B-----5:R-:W-:Y:S01]  /*4370*/  HMMA.16816.F32.BF16 R84, R8, R24, R72 ;  /* 0x000000180854723c */ /* 0x020fe20000041848 */
[----:B-1----:R-:W-:-:S07]  /*4380*/  FFMA.FTZ R0, R227, c[0x0][0x2d0], -R6 ;  /* 0x0000b400e3007a23 */ /* 0x002fce0000010806 */
[C---:B------:R-:W-:Y:S01]  /*4390*/  HMMA.16816.F32.BF16 R88, R8.reuse, R26, R68 ;  /* 0x0000001a0858723c */ /* 0x040fe20000041844 */
[----:B------:R-:W1:Y:S01]  /*43a0*/  LDSM.16.MT88.4 R24, [R208+0x6900] ;  /* 0x00690000d018783b */ /* 0x000e620000004200 */
[----:B------:R2:W4:Y:S06]  /*43b0*/  MUFU.EX2 R145, R0 ;  /* 0x0000000000917308 */ /* 0x00052c0000000800 */
[C---:B------:R-:W-:Y:S01]  /*43c0*/  HMMA.16816.F32.BF16 R120, R8.reuse, R32, R92 ;  /* 0x000000200878723c */ /* 0x040fe2000004185c */
[----:B------:R-:W5:Y:S07]  /*43d0*/  LDSM.16.MT88.4 R32, [R207+0x6900] ;  /* 0x00690000cf20783b */ /* 0x000f6e0000004200 */
[----:B------:R-:W-:Y:S01]  /*43e0*/  HMMA.16816.F32.BF16 R100, R8, R28, R80 ;  /* 0x0000001c0864723c */ /* 0x000fe20000041850 */
[----:B--2---:R-:W-:-:S04]  /*43f0*/  FFMA.FTZ R0, R228, c[0x0][0x2d0], -R6 ;  /* 0x0000b400e4007a23 */ /* 0x004fc80000010806 */
[----:B------:R2:W-:Y:S03]  /*4400*/  MUFU.EX2 R144, R0 ;  /* 0x0000000000907308 */ /* 0x0005e60000000800 */
[C---:B------:R-:W-:Y:S08]  /*4410*/  HMMA.16816.F32.BF16 R80, R8.reuse, R20, R64 ;  /* 0x000000140850723c */ /* 0x040ff00000041840 */
[----:B---3--:R-:W-:Y:S01]  /*4420*/  HMMA.16816.F32.BF16 R64, R8, R14, R48 ;  /* 0x0000000e0840723c */ /* 0x008fe20000041830 */
[----:B--2---:R-:W-:-:S07]  /*4430*/  FFMA.FTZ R0, R229, c[0x0][0x2d0], -R6 ;  /* 0x0000b400e5007a23 */ /* 0x004fce0000010806 */
[C---:B------:R-:W-:Y:S01]  /*4440*/  HMMA.16816.F32.BF16 R72, R8.reuse, R12, R44 ;  /* 0x0000000c0848723c */ /* 0x040fe2000004182c */
[----:B------:R-:W-:Y:S01]  /*4450*/  LDSM.16.MT88.4 R12, [R207+0x3100] ;  /* 0x00310000cf0c783b */ /* 0x000fe20000004200 */
[----:B------:R2:W3:Y:S06]  /*4460*/  MUFU.EX2 R232, R0 ;  /* 0x0000000000e87308 */ /* 0x0004ec0000000800 */
[C---:B-1----:R-:W-:Y:S08]  /*4470*/  HMMA.16816.F32.BF16 R48, R8.reuse, R24, R52 ;  /* 0x000000180830723c */ /* 0x042ff00000041834 */
[----:B------:R-:W-:Y:S01]  /*4480*/  HMMA.16816.F32.BF16 R52, R8, R26, R60 ;  /* 0x0000001a0834723c */ /* 0x000fe2000004183c */
[----:B------:R-:W1:Y:S01]  /*4490*/  LDSM.16.MT88.4 R24, [R204+0x7100] ;  /* 0x00710000cc18783b */ /* 0x000e620000004200 */
[----:B--2---:R-:W-:-:S04]  /*44a0*/  FFMA.FTZ R0, R230, c[0x0][0x2d0], -R2 ;  /* 0x0000b400e6007a23 */ /* 0x004fc80000010802 */
[----:B------:R2:W-:Y:S02]  /*44b0*/  MUFU.EX2 R132, R0 ;  /* 0x0000000000847308 */ /* 0x0005e40000000800 */
[C---:B------:R-:W-:Y:S01]  /*44c0*/  HMMA.16816.F32.BF16 R92, R8.reuse, R30, R76 ;  /* 0x0000001e085c723c */ /* 0x040fe2000004184c */
[----:B------:R-:W-:Y:S07]  /*44d0*/  LDSM.16.MT88.4 R28, [R204+0x3100] ;  /* 0x00310000cc1c783b */ /* 0x000fee0000004200 */
[----:B------:R-:W-:Y:S01]  /*44e0*/  HMMA.16816.F32.BF16 R76, R8, R22, R56 ;  /* 0x00000016084c723c */ /* 0x000fe20000041838 */
[----:B------:R-:W1:Y:S01]  /*44f0*/  LDSM.16.MT88.4 R20, [R205+0x3100] ;  /* 0x00310000cd14783b */ /* 0x000e620000004200 */
[----:B--2---:R-:W-:-:S06]  /*4500*/  FFMA.FTZ R0, R231, c[0x0][0x2d0], -R2 ;  /* 0x0000b400e7007a23 */ /* 0x004fcc0000010802 */
[C---:B------:R-:W-:Y:S01]  /*4510*/  HMMA.16816.F32.BF16 R56, R8.reuse, R16, R40 ;  /* 0x000000100838723c */ /* 0x040fe20000041828 */
[----:B------:R2:W1:Y:S07]  /*4520*/  MUFU.EX2 R118, R0 ;  /* 0x0000000000767308 */ /* 0x00046e0000000800 */
[C---:B------:R-:W-:Y:S01]  /*4530*/  HMMA.16816.F32.BF16 R40, R8.reuse, R18, R36 ;  /* 0x000000120828723c */ /* 0x040fe20000041824 */
[----:B------:R-:W1:Y:S07]  /*4540*/  LDSM.16.MT88.4 R16, [R208+0x3100] ;  /* 0x00310000d010783b */ /* 0x000e6e0000004200 */
[----:B-----5:R-:W-:Y:S01]  /*4550*/  HMMA.16816.F32.BF16 R44, R8, R32, R104 ;  /* 0x00000020082c723c */ /* 0x020fe20000041868 */
[----:B------:R-:W-:Y:S01]  /*4560*/  LDSM.16.MT88.4 R104, [R205+0x7900] ;  /* 0x00790000cd68783b */ /* 0x000fe20000004200 */
[----:B--2---:R-:W-:-:S04]  /*4570*/  FFMA.FTZ R0, R233, c[0x0][0x2d0], -R2 ;  /* 0x0000b400e9007a23 */ /* 0x004fc80000010802 */
[----:B------:R2:W-:Y:S02]  /*4580*/  MUFU.EX2 R117, R0 ;  /* 0x0000000000757308 */ /* 0x0005e40000000800 */
[----:B------:R-:W-:Y:S01]  /*4590*/  HMMA.16816.F32.BF16 R36, R8, R34, R96 ;  /* 0x000000220824723c */ /* 0x000fe20000041860 */
[----:B------:R-:W5:Y:S04]  /*45a0*/  LDSM.16.MT88.4 R32, [R205+0x7100] ;  /* 0x00710000cd20783b */ /* 0x000f680000004200 */
[----:B------:R-:W-:Y:S02]  /*45b0*/  LDSM.16.MT88.4 R96, [R204+0x7900] ;  /* 0x00790000cc60783b */ /* 0x000fe40000004200 */
[----:B----4-:R-:W-:Y:S02]  /*45c0*/  F2FP.BF16.PACK_AB R8, R145, R133 ;  /* 0x000000859108723e */ /* 0x010fe400000010ff */
[----:B---3--:R-:W-:-:S02]  /*45d0*/  F2FP.BF16.PACK_AB R10, R232, R144 ;  /* 0x00000090e80a723e */ /* 0x008fc400000010ff */
[----:B-1----:R-:W-:Y:S01]  /*45e0*/  F2FP.BF16.PACK_AB R9, R118, R132 ;  /* 0x000000847609723e */ /* 0x002fe200000010ff */
[----:B--2---:R-:W-:-:S04]  /*45f0*/  FFMA.FTZ R0, R235, c[0x0][0x2d0], -R2 ;  /* 0x0000b400eb007a23 */ /* 0x004fc80000010802 */
[----:B------:R1:W2:Y:S02]  /*4600*/  MUFU.EX2 R62, R0 ;  /* 0x00000000003e7308 */ /* 0x0002a40000000800 */
[----:B-1----:R-:W-:Y:S01]  /*4610*/  FFMA.FTZ R0, R131, c[0x0][0x2d0], -R6 ;  /* 0x0000b40083007a23 */ /* 0x002fe20000010806 */
[----:B--2---:R-:W-:-:S05]  /*4620*/  F2FP.BF16.PACK_AB R11, R62, R117 ;  /* 0x000000753e0b723e */ /* 0x004fca00000010ff */
[----:B------:R1:W-:Y:S02]  /*4630*/  MUFU.EX2 R61, R0 ;  /* 0x00000000003d7308 */ /* 0x0003e40000000800 */
[C---:B------:R-:W-:Y:S08]  /*4640*/  HMMA.16816.F32.BF16 R64, R8.reuse, R26, R64 ;  /* 0x0000001a0840723c */ /* 0x040ff00000041840 */
[----:B------:R-:W-:Y:S01]  /*4650*/  HMMA.16816.F32.BF16 R128, R8, R24, R72 ;  /* 0x000000180880723c */ /* 0x000fe20000041848 */
[----:B------:R-:W-:Y:S01]  /*4660*/  LDSM.16.MT88.4 R72, [R205+0x3900] ;  /* 0x00390000cd48783b */ /* 0x000fe20000004200 */
[----:B-1----:R-:W-:Y:S01]  /*4670*/  FFMA.FTZ R0, R226, c[0x0][0x2d0], -R6 ;  /* 0x0000b400e2007a23 */ /* 0x002fe20000010806 */
[----:B------:R-:W-:Y:S01]  /*4680*/  MOV R226, R172 ;  /* 0x000000ac00e27202 */ /* 0x000fe20000000f00 */
[----:B------:R-:W-:-:S02]  /*4690*/  IMAD.MOV.U32 R172, RZ, RZ, R170 ;  /* 0x000000ffffac7224 */ /* 0x000fc400078e00aa */
[----:B------:R1:W2:Y:S01]  /*46a0*/  MUFU.EX2 R60, R0 ;  /* 0x00000000003c7308 */ /* 0x0002a20000000800 */
[----:B------:R-:W-:Y:S01]  /*46b0*/  IMAD.MOV.U32 R170, RZ, RZ, R171 ;  /* 0x000000ffffaa7224 */ /* 0x000fe200078e00ab */
[C---:B------:R-:W-:Y:S01]  /*46c0*/  HMMA.16816.F32.BF16 R68, R8.reuse, R20, R100 ;  /* 0x000000140844723c */ /* 0x040fe20000041864 */
[----:B------:R-:W-:Y:S02]  /*46d0*/  IMAD.MOV.U32 R171, RZ, RZ, R169 ;  /* 0x000000ffffab7224 */ /* 0x000fe400078e00a9 */
[----:B------:R-:W-:Y:S02]  /*46e0*/  IMAD.MOV.U32 R169, RZ, RZ, R166 ;  /* 0x000000ffffa97224 */ /* 0x000fe400078e00a6 */
[----:B------:R-:W-:Y:S01]  /*46f0*/  IMAD.MOV.U32 R166, RZ, RZ, R167 ;  /* 0x000000ffffa67224 */ /* 0x000fe200078e00a7 */
[----:B------:R-:W-:Y:S01]  /*4700*/  MOV R167, R165 ;  /* 0x000000a500a77202 */ /* 0x000fe20000000f00 */
[----:B------:R-:W-:Y:S01]  /*4710*/  IMAD.MOV.U32 R165, RZ, RZ, R161 ;  /* 0x000000ffffa57224 */ /* 0x000fe200078e00a1 */
[----:B------:R-:W-:Y:S01]  /*4720*/  HMMA.16816.F32.BF16 R20, R8, R22, R92 ;  /* 0x000000160814723c */ /* 0x000fe2000004185c */
[----:B------:R-:W-:-:S02]  /*4730*/  IMAD.MOV.U32 R161, RZ, RZ, R163 ;  /* 0x000000ffffa17224 */ /* 0x000fc400078e00a3 */
[----:B------:R-:W-:Y:S02]  /*4740*/  IMAD.MOV.U32 R163, RZ, RZ, R160 ;  /* 0x000000ffffa37224 */ /* 0x000fe400078e00a0 */
[----:B------:R-:W-:Y:S02]  /*4750*/  IMAD.MOV.U32 R228, RZ, RZ, R170 ;  /* 0x000000ffffe47224 */ /* 0x000fe400078e00aa */
[----:B-1----:R-:W-:Y:S01]  /*4760*/  FFMA.FTZ R0, R162, c[0x0][0x2d0], -R6 ;  /* 0x0000b400a2007a23 */ /* 0x002fe20000010806 */
[C---:B------:R-:W-:Y:S01]  /*4770*/  HMMA.16816.F32.BF16 R100, R8.reuse, R12, R80 ;  /* 0x0000000c0864723c */ /* 0x040fe20000041850 */
[----:B------:R-:W-:Y:S01]  /*4780*/  IMAD.MOV.U32 R162, RZ, RZ, R159 ;  /* 0x000000ffffa27224 */ /* 0x000fe200078e009f */
[----:B------:R-:W-:Y:S01]  /*4790*/  MOV R159, R125 ;  /* 0x0000007d009f7202 */ /* 0x000fe20000000f00 */
[----:B------:R1:W-:Y:S01]  /*47a0*/  MUFU.EX2 R26, R0 ;  /* 0x00000000001a7308 */ /* 0x0003e20000000800 */
[----:B------:R-:W-:Y:S01]  /*47b0*/  IMAD.MOV.U32 R229, RZ, RZ, R171 ;  /* 0x000000ffffe57224 */ /* 0x000fe200078e00ab */
[----:B------:R-:W-:Y:S01]  /*47c0*/  LDSM.16.MT88.4 R80, [R208+0x3900] ;  /* 0x00390000d050783b */ /* 0x000fe20000004200 */
[----:B------:R-:W-:Y:S01]  /*47d0*/  IMAD.MOV.U32 R227, RZ, RZ, R169 ;  /* 0x000000ffffe37224 */ /* 0x000fe200078e00a9 */
[----:B------:R-:W-:Y:S01]  /*47e0*/  MOV R169, R167 ;  /* 0x000000a700a97202 */ /* 0x000fe20000000f00 */
[----:B------:R-:W-:Y:S01]  /*47f0*/  IMAD.MOV.U32 R170, RZ, RZ, R161 ;  /* 0x000000ffffaa7224 */ /* 0x000fe200078e00a1 */
[----:B------:R-:W-:Y:S01]  /*4800*/  MOV R161, R112 ;  /* 0x0000007000a17202 */ /* 0x000fe20000000f00 */
[----:B------:R-:W-:Y:S01]  /*4810*/  IMAD.MOV.U32 R171, RZ, RZ, R165 ;  /* 0x000000ffffab7224 */ /* 0x000fe200078e00a5 */
[----:B------:R-:W-:Y:S01]  /*4820*/  HMMA.16816.F32.BF16 R120, R8, R28, R120 ;  /* 0x0000001c0878723c */ /* 0x000fe20000041878 */
[----:B------:R-:W-:Y:S01]  /*4830*/  IMAD.MOV.U32 R160, RZ, RZ, R124 ;  /* 0x000000ffffa07224 */ /* 0x000fe200078e007c */
[----:B--2---:R-:W-:Y:S01]  /*4840*/  F2FP.BF16.PACK_AB R112, R60, R61 ;  /* 0x0000003d3c70723e */ /* 0x004fe200000010ff */
[----:B------:R-:W-:-:S02]  /*4850*/  IMAD.MOV.U32 R165, RZ, RZ, R159 ;  /* 0x000000ffffa57224 */ /* 0x000fc400078e009f */
[----:B------:R-:W-:Y:S02]  /*4860*/  IMAD.MOV.U32 R167, RZ, RZ, R160 ;  /* 0x000000ffffa77224 */ /* 0x000fe400078e00a0 */
[----:B------:R-:W-:Y:S01]  /*4870*/  IMAD.MOV.U32 R160, RZ, RZ, R115 ;  /* 0x000000ffffa07224 */ /* 0x000fe200078e0073 */
[C---:B------:R-:W-:Y:S01]  /*4880*/  HMMA.16816.F32.BF16 R92, R8.reuse, R18, R88 ;  /* 0x00000012085c723c */ /* 0x040fe20000041858 */
[----:B-1----:R-:W-:Y:S01]  /*4890*/  FFMA.FTZ R0, R126, c[0x0][0x2d0], -R6 ;  /* 0x0000b4007e007a23 */ /* 0x002fe20000010806 */
[----:B------:R-:W-:Y:S01]  /*48a0*/  LDSM.16.MT88.4 R88, [R207+0x3900] ;  /* 0x00390000cf58783b */ /* 0x000fe20000004200 */
[----:B------:R-:W-:Y:S02]  /*48b0*/  IMAD.MOV.U32 R159, RZ, RZ, R113 ;  /* 0x000000ffff9f7224 */ /* 0x000fe400078e0071 */
[----:B------:R1:W-:Y:S03]  /*48c0*/  MUFU.EX2 R25, R0 ;  /* 0x0000000000197308 */ /* 0x0003e60000000800 */
[C---:B------:R-:W-:Y:S08]  /*48d0*/  HMMA.16816.F32.BF16 R28, R8.reuse, R30, R108 ;  /* 0x0000001e081c723c */ /* 0x040ff0000004186c */
[----:B------:R-:W-:Y:S01]  /*48e0*/  HMMA.16816.F32.BF16 R84, R8, R16, R84 ;  /* 0x000000100854723c */ /* 0x000fe20000041854 */
[----:B------:R-:W2:Y:S01]  /*48f0*/  LDSM.16.MT88.4 R16, [R208+0x7100] ;  /* 0x00710000d010783b */ /* 0x000ea20000004200 */
[----:B-1----:R-:W-:-:S03]  /*4900*/  FFMA.FTZ R0, R127, c[0x0][0x2d0], -R2 ;  /* 0x0000b4007f007a23 */ /* 0x002fc60000010802 */
[----:B------:R-:W-:Y:S03]  /*4910*/  LDSM.16.MT88.4 R124, [R204+0x3900] ;  /* 0x00390000cc7c783b */ /* 0x000fe60000004200 */
[C---:B------:R-:W-:Y:S01]  /*4920*/  HMMA.16816.F32.BF16 R108, R8.reuse, R14, R76 ;  /* 0x0000000e086c723c */ /* 0x040fe2000004184c */
[----:B------:R1:W-:Y:S01]  /*4930*/  MUFU.EX2 R24, R0 ;  /* 0x0000000000187308 */ /* 0x0003e20000000800 */
[----:B------:R-:W3:Y:S06]  /*4940*/  LDSM.16.MT88.4 R12, [R207+0x7100] ;  /* 0x00710000cf0c783b */ /* 0x000eec0000004200 */
[C---:B-----5:R-:W-:Y:S08]  /*4950*/  HMMA.16816.F32.BF16 R56, R8.reuse, R32, R56 ;  /* 0x000000200838723c */ /* 0x060ff00000041838 */
[----:B------:R-:W-:Y:S01]  /*4960*/  HMMA.16816.F32.BF16 R40, R8, R34, R40 ;  /* 0x000000220828723c */ /* 0x000fe20000041828 */
[----:B-1----:R-:W-:-:S04]  /*4970*/  FFMA.FTZ R0, R7, c[0x0][0x2d0], -R2 ;  /* 0x0000b40007007a23 */ /* 0x002fc80000010802 */
[----:B------:R1:W4:Y:S03]  /*4980*/  MUFU.EX2 R7, R0 ;  /* 0x0000000000077308 */ /* 0x0003260000000800 */
[C---:B--2---:R-:W-:Y:S01]  /*4990*/  HMMA.16816.F32.BF16 R48, R8.reuse, R16, R48 ;  /* 0x000000100830723c */ /* 0x044fe20000041830 */
[----:B-1----:R-:W-:Y:S01]  /*49a0*/  FFMA.FTZ R0, R226, c[0x0][0x2d0], -R2 ;  /* 0x0000b400e2007a23 */ /* 0x002fe20000010802 */
[----:B----4-:R-:W-:Y:S01]  /*49b0*/  F2FP.BF16.PACK_AB R113, R7, R24 ;  /* 0x000000180771723e */ /* 0x010fe200000010ff */
[----:B------:R-:W-:Y:S02]  /*49c0*/  IMAD.MOV.U32 R226, RZ, RZ, R172 ;  /* 0x000000ffffe27224 */ /* 0x000fe400078e00ac */
[----:B------:R-:W-:Y:S01]  /*49d0*/  FFMA.FTZ R2, R163, c[0x0][0x2d0], -R2 ;  /* 0x0000b400a3027a23 */ /* 0x000fe20000010802 */
[----:B------:R1:W-:Y:S01]  /*49e0*/  MUFU.EX2 R6, R0 ;  /* 0x0000000000067308 */ /* 0x0003e20000000800 */
[----:B------:R-:W-:Y:S01]  /*49f0*/  IMAD.MOV.U32 R172, RZ, RZ, R166 ;  /* 0x000000ffffac7224 */ /* 0x000fe200078e00a6 */
[----:B------:R-:W-:Y:S01]  /*4a00*/  HMMA.16816.F32.BF16 R52, R8, R18, R52 ;  /* 0x000000120834723c */ /* 0x000fe20000041834 */
[----:B------:R-:W-:-:S02]  /*4a10*/  IMAD.MOV.U32 R166, RZ, RZ, R162 ;  /* 0x000000ffffa67224 */ /* 0x000fc400078e00a2 */
[----:B------:R-:W-:Y:S02]  /*4a20*/  IMAD.MOV.U32 R162, RZ, RZ, R5 ;  /* 0x000000ffffa27224 */ /* 0x000fe400078e0005 */
[----:B------:R-:W-:Y:S01]  /*4a30*/  IMAD.MOV.U32 R163, RZ, RZ, R114 ;  /* 0x000000ffffa37224 */ /* 0x000fe200078e0072 */
[----:B------:R2:W4:Y:S01]  /*4a40*/  MUFU.EX2 R5, R2 ;  /* 0x0000000200057308 */ /* 0x0005220000000800 */
[----:B------:R-:W-:Y:S01]  /*4a50*/  F2FP.BF16.PACK_AB R114, R25, R26 ;  /* 0x0000001a1972723e */ /* 0x000fe200000010ff */
[----:B---3--:R-:W-:Y:S01]  /*4a60*/  HMMA.16816.F32.BF16 R44, R8, R12, R44 ;  /* 0x0000000c082c723c */ /* 0x008fe2000004182c */
[----:B-1----:R-:W-:-:S07]  /*4a70*/  FADD.FTZ R0, R228, R229 ;  /* 0x000000e5e4007221 */ /* 0x002fce0000010000 */
[----:B------:R-:W-:Y:S01]  /*4a80*/  HMMA.16816.F32.BF16 R36, R8, R14, R36 ;  /* 0x0000000e0824723c */ /* 0x000fe20000041824 */
[----:B------:R-:W-:Y:S01]  /*4a90*/  LDSM.16.MT88.4 R8, [R207+0x7900] ;  /* 0x00790000cf08783b */ /* 0x000fe20000004200 */
[----:B------:R-:W-:Y:S02]  /*4aa0*/  FADD.FTZ R0, R172, R0 ;  /* 0x00000000ac007221 */ /* 0x000fe40000010000 */
[----:B--2---:R-:W-:Y:S01]  /*4ab0*/  FADD.FTZ R2, R226, R227 ;  /* 0x000000e3e2027221 */ /* 0x004fe20000010000 */
[----:B----4-:R-:W-:Y:S01]  /*4ac0*/  F2FP.BF16.PACK_AB R115, R5, R6 ;  /* 0x000000060573723e */ /* 0x010fe200000010ff */
[----:B------:R-:W-:Y:S02]  /*4ad0*/  FADD.FTZ R0, R171, R0 ;  /* 0x00000000ab007221 */ /* 0x000fe40000010000 */
[----:B------:R-:W-:Y:S02]  /*4ae0*/  FADD.FTZ R2, R170, R2 ;  /* 0x00000002aa027221 */ /* 0x000fe40000010000 */
[----:B------:R-:W-:-:S02]  /*4af0*/  FADD.FTZ R0, R168, R0 ;  /* 0x00000000a8007221 */ /* 0x000fc40000010000 */
[----:B------:R-:W-:Y:S01]  /*4b00*/  FADD.FTZ R2, R169, R2 ;  /* 0x00000002a9027221 */ /* 0x000fe20000010000 */
[C---:B------:R-:W-:Y:S01]  /*4b10*/  HMMA.16816.F32.BF16 R76, R112.reuse, R80, R84 ;  /* 0x00000050704c723c */ /* 0x040fe20000041854 */
[----:B------:R-:W-:Y:S02]  /*4b20*/  FADD.FTZ R0, R167, R0 ;  /* 0x00000000a7007221 */ /* 0x000fe40000010000 */
[----:B------:R-:W-:Y:S02]  /*4b30*/  FADD.FTZ R2, R166, R2 ;  /* 0x00000002a6027221 */ /* 0x000fe40000010000 */
[----:B------:R-:W-:Y:S02]  /*4b40*/  FADD.FTZ R0, R161, R0 ;  /* 0x00000000a1007221 */ /* 0x000fe40000010000 */
[----:B------:R-:W-:Y:S01]  /*4b50*/  FADD.FTZ R2, R165, R2 ;  /* 0x00000002a5027221 */ /* 0x000fe20000010000 */
[----:B------:R-:W-:Y:S01]  /*4b60*/  HMMA.16816.F32.BF16 R84, R112, R88, R100 ;  /* 0x000000587054723c */ /* 0x000fe20000041864 */
[----:B------:R-:W-:-:S02]  /*4b70*/  FADD.FTZ R0, R162, R0 ;  /* 0x00000000a2007221 */ /* 0x000fc40000010000 */
[----:B------:R-:W-:Y:S02]  /*4b80*/  FADD.FTZ R2, R163, R2 ;  /* 0x00000002a3027221 */ /* 0x000fe40000010000 */
[----:B------:R-:W-:Y:S02]  /*4b90*/  FADD.FTZ R0, R159, R0 ;  /* 0x000000009f007221 */ /* 0x000fe40000010000 */
[----:B------:R-:W-:Y:S01]  /*4ba0*/  FADD.FTZ R2, R160, R2 ;  /* 0x00000002a0027221 */ /* 0x000fe20000010000 */
[----:B------:R-:W-:Y:S01]  /*4bb0*/  HMMA.16816.F32.BF16 R88, R112, R90, R108 ;  /* 0x0000005a7058723c */ /* 0x000fe2000004186c */
[----:B------:R-:W-:Y:S01]  /*4bc0*/  FADD.FTZ R0, R251, R0 ;  /* 0x00000000fb007221 */ /* 0x000fe20000010000 */
[----:B------:R-:W1:Y:S01]  /*4bd0*/  LDSM.16.MT88.4 R108, [R208+0x7900] ;  /* 0x00790000d06c783b */ /* 0x000e620000004200 */
        /* <DEDUP_REMOVED lines=13> */
[----:B------:R-:W-:Y:S03]  /*4cb0*/  HMMA.16816.F32.BF16 R120, R112, R124, R120 ;  /* 0x0000007c7078723c */ /* 0x000fe60000041878 */
        /* <DEDUP_REMOVED lines=13> */
[----:B-1----:R-:W-:Y:S01]  /*4d90*/  HMMA.16816.F32.BF16 R128, R112, R108, R48 ;  /* 0x0000006c7080723c */ /* 0x002fe20000041830 */
        /* <DEDUP_REMOVED lines=29> */
[C---:B------:R-:W-:Y:S08]  /*4f70*/  HMMA.16816.F32.BF16 R132, R112.reuse, R8, R44 ;  /* 0x000000087084723c */ /* 0x040ff0000004182c */
[----:B------:R-:W-:Y:S01]  /*4f80*/  HMMA.16816.F32.BF16 R112, R112, R10, R36 ;  /* 0x0000000a7070723c */ /* 0x000fe20000041824 */
[----:B------:R-:W-:Y:S07]  /*4f90*/  @!P1 BRA `(.L_x_2) ;  /* 0x0000354000009947 */ /* 0x000fee0003800000 */
[----:B------:R-:W-:Y:S01]  /*4fa0*/  IADD3 R235, P1, R246, 0x40, RZ ;  /* 0x00000040f6eb7810 */ /* 0x000fe20007f3e0ff */
[----:B------:R-:W-:Y:S01]  /*4fb0*/  UIADD3 UR12, UP0, UR16, 0x80, URZ ;  /* 0x00000080100c7890 */ /* 0x000fe2000ff1e03f */
[----:B------:R-:W-:Y:S01]  /*4fc0*/  IADD3 R237, P2, R244, 0x40, RZ ;  /* 0x00000040f4ed7810 */ /* 0x000fe20007f5e0ff */
[----:B------:R-:W-:Y:S01]  /*4fd0*/  IMAD.MOV.U32 R118, RZ, RZ, R3 ;  /* 0x000000ffff767224 */ /* 0x000fe200078e0003 */
[----:B------:R-:W-:Y:S01]  /*4fe0*/  MOV R117, R116 ;  /* 0x0000007400757202 */ /* 0x000fe20000000f00 */
[----:B------:R-:W-:Y:S01]  /*4ff0*/  IMAD.SHL.U32 R226, R249, 0x2, RZ ;  /* 0x00000002f9e27824 */ /* 0x000fe200078e00ff */
[----:B------:R-:W-:Y:S01]  /*5000*/  IADD3.X R236, RZ, R241, RZ, P2, !PT ;  /* 0x000000f1ffec7210 */ /* 0x000fe200017fe4ff */
[----:B------:R-:W-:Y:S01]  /*5010*/  IMAD.X R234, RZ, RZ, R243, P1 ;  /* 0x000000ffffea7224 */ /* 0x000fe200008e06f3 */
[----:B------:R-:W-:-:S02]  /*5020*/  UMOV UR13, 0x6 ;  /* 0x00000006000d7882 */ /* 0x000fc40000000000 */
[----:B------:R-:W-:Y:S02]  /*5030*/  ULDC.64 UR6, c[0x0][0x208] ;  /* 0x0000820000067ab9 */ /* 0x000fe40000000a00 */
[----:B------:R-:W-:Y:S02]  /*5040*/  ULEA.HI.SX32 UR18, UR18, 0xfffffffe, 0x19 ;  /* 0xfffffffe12127891 */ /* 0x000fe4000f8fca3f */
[----:B------:R-:W-:Y:S02]  /*5050*/  USHF.L.U64.HI UR15, UR6, UR13, UR7 ;  /* 0x0000000d060f7299 */ /* 0x000fe40008010207 */
[----:B------:R-:W-:Y:S02]  /*5060*/  USHF.L.U32 UR16, UR6, 0x6, URZ ;  /* 0x0000000606107899 */ /* 0x000fe4000800063f */
[----:B------:R-:W-:Y:S02]  /*5070*/  UIADD3.X UR11, URZ, UR11, URZ, UP0, !UPT ;  /* 0x0000000b3f0b7290 */ /* 0x000fe400087fe43f */
[----:B------:R-:W-:-:S02]  /*5080*/  ULDC.64 UR4, c[0x0][0x1e0] ;  /* 0x0000780000047ab9 */ /* 0x000fc40000000a00 */
.L_x_3:
[----:B------:R-:W-:Y:S04]  /*5090*/  DEPBAR.LE SB0, 0x0 ;  /* 0x000080000000791a */ /* 0x000fe80000000000 */
[----:B------:R-:W-:Y:S01]  /*50a0*/  BAR.SYNC.DEFER_BLOCKING 0x0 ;  /* 0x0000000000007b1d */ /* 0x000fe20000010000 */
[----:B------:R-:W-:Y:S02]  /*50b0*/  USHF.R.S32.HI UR8, URZ, 0x1f, UR18 ;  /* 0x0000001f3f087899 */ /* 0x000fe40008011412 */
[----:B------:R-:W-:Y:S02]  /*50c0*/  UIMAD.WIDE.U32 UR24, UR18, UR6, URZ ;  /* 0x00000006121872a5 */ /* 0x000fe4000f8e003f */
[----:B------:R-:W-:Y:S02]  /*50d0*/  UIMAD UR8, UR8, UR6, URZ ;  /* 0x00000006080872a4 */ /* 0x000fe4000f8e023f */
[----:B------:R-:W-:Y:S02]  /*50e0*/  USHF.L.U32 UR9, UR24, 0x7, URZ ;  /* 0x0000000718097899 */ /* 0x000fe4000800063f */
[----:B------:R-:W-:Y:S02]  /*50f0*/  UIMAD UR8, UR18, UR7, UR8 ;  /* 0x00000007120872a4 */ /* 0x000fe4000f8e0208 */
[----:B------:R-:W-:Y:S02]  /*5100*/  UISETP.GT.AND UP1, UPT, UR18, URZ, UPT ;  /* 0x0000003f1200728c */ /* 0x000fe4000bf24270 */
[----:B------:R-:W-:Y:S01]  /*5110*/  UIADD3 UR8, UR25, UR8, URZ ;  /* 0x0000000819087290 */ /* 0x000fe2000fffe03f */
[----:B------:R-:W-:Y:S01]  /*5120*/  IADD3 R2, P2, R237, UR9, RZ ;  /* 0x00000009ed027c10 */ /* 0x000fe2000ff5e0ff */
[----:B------:R-:W-:Y:S01]  /*5130*/  UIADD3 UR18, UR18, -0x1, URZ ;  /* 0xffffffff12127890 */ /* 0x000fe2000fffe03f */
[----:B------:R-:W-:Y:S01]  /*5140*/  IADD3 R0, P5, R244, UR9, RZ ;  /* 0x00000009f4007c10 */ /* 0x000fe2000ffbe0ff */
[----:B------:R-:W-:Y:S01]  /*5150*/  USHF.L.U64.HI UR8, UR24, 0x7, UR8 ;  /* 0x0000000718087899 */ /* 0x000fe20008010208 */
[----:B------:R-:W-:Y:S02]  /*5160*/  LEA R194, P1, R2, c[0x0][0x1f8], 0x1 ;  /* 0x00007e0002c27a11 */ /* 0x000fe400078208ff */
[----:B------:R-:W-:Y:S02]  /*5170*/  LEA R192, P4, R0, c[0x0][0x1f8], 0x1 ;  /* 0x00007e0000c07a11 */ /* 0x000fe400078808ff */
[----:B------:R-:W-:Y:S01]  /*5180*/  @UP1 USHF.L.U32 UR10, UR4, 0x6, URZ ;  /* 0x00000006040a1899 */ /* 0x000fe2000800063f */
[----:B------:R-:W-:Y:S01]  /*5190*/  IADD3.X R60, R236, UR8, RZ, P2, !PT ;  /* 0x00000008ec3c7c10 */ /* 0x000fe200097fe4ff */
[----:B------:R-:W1:Y:S01]  /*51a0*/  LDSM.16.M88.4 R8, [R119+0x8100] ;  /* 0x008100007708783b */ /* 0x000e620000000200 */
[----:B------:R-:W-:Y:S01]  /*51b0*/  IADD3.X R3, R241, UR8, RZ, P5, !PT ;  /* 0x00000008f1037c10 */ /* 0x000fe2000affe4ff */
[----:B------:R-:W-:Y:S01]  /*51c0*/  @UP1 USHF.L.U64.HI UR17, UR4, UR13, UR5 ;  /* 0x0000000d04111299 */ /* 0x000fe20008010205 */
[----:B------:R-:W-:Y:S01]  /*51d0*/  LEA.HI.X R195, R2, c[0x0][0x1fc], R60, 0x1, P1 ;  /* 0x00007f0002c37a11 */ /* 0x000fe200008f0c3c */
[----:B------:R-:W-:Y:S01]  /*51e0*/  @UP1 UIMAD.WIDE.U32 UR24, UR18, UR4, URZ ;  /* 0x00000004121812a5 */ /* 0x000fe2000f8e003f */
[----:B------:R-:W-:Y:S01]  /*51f0*/  LEA.HI.X R193, R0, c[0x0][0x1fc], R3, 0x1, P4 ;  /* 0x00007f0000c17a11 */ /* 0x000fe200020f0c03 */
[----:B------:R-:W-:Y:S01]  /*5200*/  @UP1 USHF.R.S32.HI UR9, URZ, 0x1f, UR18 ;  /* 0x0000001f3f091899 */ /* 0x000fe20008011412 */
[----:B------:R-:W-:Y:S01]  /*5210*/  IADD3 R2, P1, R192, UR16, RZ ;  /* 0x00000010c0027c10 */ /* 0x000fe2000ff3e0ff */
[----:B------:R-:W2:Y:S01]  /*5220*/  LDSM.16.M88.4 R16, [R119+0x8900] ;  /* 0x008900007710783b */ /* 0x000ea20000000200 */
[----:B------:R-:W-:Y:S02]  /*5230*/  @UP1 USHF.L.U32 UR8, UR24, 0x7, URZ ;  /* 0x0000000718081899 */ /* 0x000fe4000800063f */
[----:B------:R-:W-:Y:S01]  /*5240*/  IADD3.X R3, R193, UR15, RZ, P1, !PT ;  /* 0x0000000fc1037c10 */ /* 0x000fe20008ffe4ff */
[----:B------:R-:W-:Y:S04]  /*5250*/  @UP1 UIMAD UR9, UR9, UR4, URZ ;  /* 0x00000004090912a4 */ /* 0x000fe8000f8e023f */
[----:B------:R-:W3:Y:S01]  /*5260*/  LDSM.16.M88.4 R24, [R119+0x9100] ;  /* 0x009100007718783b */ /* 0x000ee20000000200 */
[----:B------:R-:W-:Y:S04]  /*5270*/  @UP1 UIMAD UR9, UR18, UR5, UR9 ;  /* 0x00000005120912a4 */ /* 0x000fe8000f8e0209 */
[----:B------:R-:W-:Y:S03]  /*5280*/  @UP1 UIADD3 UR9, UR25, UR9, URZ ;  /* 0x0000000919091290 */ /* 0x000fe6000fffe03f */
[----:B------:R-:W4:Y:S01]  /*5290*/  LDSM.16.M88.4 R32, [R119+0x9900] ;  /* 0x009900007720783b */ /* 0x000f220000000200 */
[----:B------:R-:W-:Y:S07]  /*52a0*/  @UP1 USHF.L.U64.HI UR9, UR24, 0x7, UR9 ;  /* 0x0000000718091899 */ /* 0x000fee0008010209 */
[----:B------:R-:W5:Y:S01]  /*52b0*/  LDSM.16.M88.4 R40, [R119+0xa100] ;  /* 0x00a100007728783b */ /* 0x000f620000000200 */
[C---:B-1----:R-:W-:Y:S07]  /*52c0*/  HMMA.16816.F32.BF16 R4, R136.reuse, R8, RZ ;  /* 0x000000088804723c */ /* 0x042fee00000418ff */
[----:B------:R-:W1:Y:S01]  /*52d0*/  LDSM.16.M88.4 R48, [R119+0xa900] ;  /* 0x00a900007730783b */ /* 0x000e620000000200 */
[C---:B------:R-:W-:Y:S07]  /*52e0*/  HMMA.16816.F32.BF16 R8, R136.reuse, R10, RZ ;  /* 0x0000000a8808723c */ /* 0x040fee00000418ff */
[----:B------:R-:W1:Y:S01]  /*52f0*/  LDSM.16.M88.4 R56, [R119+0xb100] ;  /* 0x00b100007738783b */ /* 0x000e620000000200 */
[C---:B--2---:R-:W-:Y:S07]  /*5300*/  HMMA.16816.F32.BF16 R12, R136.reuse, R16, RZ ;  /* 0x00000010880c723c */ /* 0x044fee00000418ff */
[----:B------:R-:W2:Y:S01]  /*5310*/  LDSM.16.M88.4 R64, [R119+0xb900] ;  /* 0x00b900007740783b */ /* 0x000ea20000000200 */
[C---:B------:R-:W-:Y:S07]  /*5320*/  HMMA.16816.F32.BF16 R16, R136.reuse, R18, RZ ;  /* 0x000000128810723c */ /* 0x040fee00000418ff */
[----:B------:R-:W1:Y:S01]  /*5330*/  LDSM.16.M88.4 R144, [R210] ;  /* 0x00000000d290783b */ /* 0x000e620000000200 */
[C---:B---3--:R-:W-:Y:S07]  /*5340*/  HMMA.16816.F32.BF16 R20, R136.reuse, R24, RZ ;  /* 0x000000188814723c */ /* 0x048fee00000418ff */
[----:B------:R-:W3:Y:S01]  /*5350*/  LDSM.16.M88.4 R148, [R225] ;  /* 0x00000000e194783b */ /* 0x000ee20000000200 */
[C---:B------:R-:W-:Y:S07]  /*5360*/  HMMA.16816.F32.BF16 R24, R136.reuse, R26, RZ ;  /* 0x0000001a8818723c */ /* 0x040fee00000418ff */
[----:B------:R-:W2:Y:S01]  /*5370*/  LDSM.16.M88.4 R152, [R224] ;  /* 0x00000000e098783b */ /* 0x000ea20000000200 */
[C---:B----4-:R-:W-:Y:S07]  /*5380*/  HMMA.16816.F32.BF16 R28, R136.reuse, R32, RZ ;  /* 0x00000020881c723c */ /* 0x050fee00000418ff */
[----:B------:R-:W4:Y:S01]  /*5390*/  LDSM.16.M88.4 R156, [R223] ;  /* 0x00000000df9c783b */ /* 0x000f220000000200 */
[C---:B------:R-:W-:Y:S07]  /*53a0*/  HMMA.16816.F32.BF16 R32, R136.reuse, R34, RZ ;  /* 0x000000228820723c */ /* 0x040fee00000418ff */
[----:B------:R-:W2:Y:S01]  /*53b0*/  LDSM.16.M88.4 R160, [R222] ;  /* 0x00000000dea0783b */ /* 0x000ea20000000200 */
[C---:B-----5:R-:W-:Y:S07]  /*53c0*/  HMMA.16816.F32.BF16 R36, R136.reuse, R40, RZ ;  /* 0x000000288824723c */ /* 0x060fee00000418ff */
[----:B------:R-:W5:Y:S01]  /*53d0*/  LDSM.16.M88.4 R164, [R221] ;  /* 0x00000000dda4783b */ /* 0x000f620000000200 */
[C---:B------:R-:W-:Y:S07]  /*53e0*/  HMMA.16816.F32.BF16 R40, R136.reuse, R42, RZ ;  /* 0x0000002a8828723c */ /* 0x040fee00000418ff */
[----:B------:R-:W3:Y:S01]  /*53f0*/  LDSM.16.M88.4 R168, [R220] ;  /* 0x00000000dca8783b */ /* 0x000ee20000000200 */
[C---:B-1----:R-:W-:Y:S07]  /*5400*/  HMMA.16816.F32.BF16 R44, R136.reuse, R48, RZ ;  /* 0x00000030882c723c */ /* 0x042fee00000418ff */
[----:B------:R-:W1:Y:S01]  /*5410*/  LDSM.16.M88.4 R172, [R219] ;  /* 0x00000000dbac783b */ /* 0x000e620000000200 */
[C---:B------:R-:W-:Y:S07]  /*5420*/  HMMA.16816.F32.BF16 R48, R136.reuse, R50, RZ ;  /* 0x000000328830723c */ /* 0x040fee00000418ff */
[----:B------:R-:W-:Y:S01]  /*5430*/  @!PT LDS RZ, [RZ] ;  /* 0x00000000fffff984 */ /* 0x000fe20000000800 */
[----:B------:R-:W-:Y:S01]  /*5440*/  @!PT LDS RZ, [RZ] ;  /* 0x00000000fffff984 */ /* 0x000fe20000000800 */
[----:B------:R-:W-:Y:S01]  /*5450*/  @!PT LDS RZ, [RZ] ;  /* 0x00000000fffff984 */ /* 0x000fe20000000800 */
[----:B------:R3:W-:Y:S01]  /*5460*/  LDGSTS.E.BYPASS.LTC128B.128 [R226+0x100], [R192.64], !P3 ;  /* 0x00100000c0e27fae */ /* 0x0007e2000d901d56 */
[C---:B------:R-:W-:Y:S07]  /*5470*/  HMMA.16816.F32.BF16 R52, R136.reuse, R56, RZ ;  /* 0x000000388834723c */ /* 0x040fee00000418ff */
[----:B------:R1:W-:Y:S01]  /*5480*/  LDGSTS.E.BYPASS.LTC128B.128 [R226+0x4100], [R194.64], !P0 ;  /* 0x04100000c2e27fae */ /* 0x0003e2000c101d56 */
[C---:B------:R-:W-:Y:S07]  /*5490*/  HMMA.16816.F32.BF16 R56, R136.reuse, R58, RZ ;  /* 0x0000003a8838723c */ /* 0x040fee00000418ff */
[----:B------:R4:W-:Y:S01]  /*54a0*/  LDGSTS.E.BYPASS.LTC128B.128 [R226+0x1100], [R2.64], !P3 ;  /* 0x0110000002e27fae */ /* 0x0009e2000d901d56 */
[C---:B--2---:R-:W-:Y:S07]  /*54b0*/  HMMA.16816.F32.BF16 R60, R136.reuse, R64, RZ ;  /* 0x00000040883c723c */ /* 0x044fee00000418ff */
[----:B------:R4:W-:Y:S01]  /*54c0*/  LDGSTS.E.BYPASS.LTC128B.128 [R226+0x5100], [R2.64+0x80], !P0 ;  /* 0x0510008002e27fae */ /* 0x0009e2000c101d56 */
[C---:B---3--:R-:W-:Y:S01]  /*54d0*/  IADD3 R192, P1, R2.reuse, UR16, RZ ;  /* 0x0000001002c07c10 */ /* 0x048fe2000ff3e0ff */
[----:B------:R-:W-:Y:S03]  /*54e0*/  HMMA.16816.F32.BF16 R64, R136, R66, RZ ;  /* 0x000000428840723c */ /* 0x000fe600000418ff */
[C---:B------:R-:W-:Y:S02]  /*54f0*/  IADD3.X R193, R3.reuse, UR15, RZ, P1, !PT ;  /* 0x0000000f03c17c10 */ /* 0x040fe40008ffe4ff */
[----:B-1----:R-:W-:Y:S03]  /*5500*/  IADD3 R194, P4, R2, UR12, RZ ;  /* 0x0000000c02c27c10 */ /* 0x002fe6000ff9e0ff */
[----:B------:R1:W-:Y:S01]  /*5510*/  LDGSTS.E.BYPASS.LTC128B.128 [R226+0x2100], [R192.64], !P3 ;  /* 0x02100000c0e27fae */ /* 0x0003e2000d901d56 */
[C---:B------:R-:W-:Y:S05]  /*5520*/  HMMA.16816.F32.BF16 R4, R140.reuse, R144, R4 ;  /* 0x000000908c04723c */ /* 0x040fea0000041804 */
[----:B------:R-:W-:Y:S02]  /*5530*/  IADD3.X R195, R3, UR11, RZ, P4, !PT ;  /* 0x0000000b03c37c10 */ /* 0x000fe4000a7fe4ff */
[C---:B------:R-:W-:Y:S01]  /*5540*/  IADD3 R144, P2, R192.reuse, UR16, RZ ;  /* 0x00000010c0907c10 */ /* 0x040fe2000ff5e0ff */
[C---:B------:R-:W-:Y:S02]  /*5550*/  HMMA.16816.F32.BF16 R8, R140.reuse, R146, R8 ;  /* 0x000000928c08723c */ /* 0x040fe40000041808 */
[----:B------:R1:W-:Y:S02]  /*5560*/  LDGSTS.E.BYPASS.LTC128B.128 [R226+0x6100], [R194.64], !P0 ;  /* 0x06100000c2e27fae */ /* 0x0003e4000c101d56 */
[C---:B------:R-:W-:Y:S02]  /*5570*/  IADD3.X R145, R193.reuse, UR15, RZ, P2, !PT ;  /* 0x0000000fc1917c10 */ /* 0x040fe400097fe4ff */
[----:B----4-:R-:W-:Y:S02]  /*5580*/  IADD3 R2, P1, R192, UR12, RZ ;  /* 0x0000000cc0027c10 */ /* 0x010fe4000ff3e0ff */
[C---:B------:R-:W-:Y:S02]  /*5590*/  HMMA.16816.F32.BF16 R12, R140.reuse, R148, R12 ;  /* 0x000000948c0c723c */ /* 0x040fe4000004180c */
[----:B------:R2:W-:Y:S02]  /*55a0*/  LDGSTS.E.BYPASS.LTC128B.128 [R226+0x3100], [R144.64], !P3 ;  /* 0x0310000090e27fae */ /* 0x0005e4000d901d56 */
[----:B------:R-:W-:Y:S02]  /*55b0*/  IADD3.X R3, R193, UR11, RZ, P1, !PT ;  /* 0x0000000bc1037c10 */ /* 0x000fe40008ffe4ff */
[----:B------:R-:W-:Y:S02]  /*55c0*/  PLOP3.LUT P1, PT, PT, PT, UP1, 0x80, 0x0 ;  /* 0x000000000000781c */ /* 0x000fe40003f2f018 */
[C---:B------:R-:W-:Y:S02]  /*55d0*/  HMMA.16816.F32.BF16 R16, R140.reuse, R150, R16 ;  /* 0x000000968c10723c */ /* 0x040fe40000041810 */
[----:B------:R3:W-:Y:S06]  /*55e0*/  LDGSTS.E.BYPASS.LTC128B.128 [R226+0x7100], [R2.64], !P0 ;  /* 0x0710000002e27fae */ /* 0x0007ec000c101d56 */
[C---:B------:R-:W-:Y:S02]  /*55f0*/  HMMA.16816.F32.BF16 R20, R140.reuse, R152, R20 ;  /* 0x000000988c14723c */ /* 0x040fe40000041814 */
[----:B------:R-:W-:Y:S06]  /*5600*/  LDSM.16.M88.4 R148, [R209+0x8900] ;  /* 0x00890000d194783b */ /* 0x000fec0000000200 */
[C---:B------:R-:W-:Y:S02]  /*5610*/  HMMA.16816.F32.BF16 R24, R140.reuse, R154, R24 ;  /* 0x0000009a8c18723c */ /* 0x040fe40000041818 */
[----:B------:R-:W0:Y:S06]  /*5620*/  LDGDEPBAR ;  /* 0x00000000000079af */ /* 0x000e2c0000000000 */
[C---:B------:R-:W-:Y:S02]  /*5630*/  HMMA.16816.F32.BF16 R28, R140.reuse, R156, R28 ;  /* 0x0000009c8c1c723c */ /* 0x040fe4000004181c */
[----:B--2---:R-:W2:Y:S06]  /*5640*/  LDSM.16.M88.4 R144, [R209+0x8100] ;  /* 0x00810000d190783b */ /* 0x004eac0000000200 */
[C---:B------:R-:W-:Y:S02]  /*5650*/  HMMA.16816.F32.BF16 R32, R140.reuse, R158, R32 ;  /* 0x0000009e8c20723c */ /* 0x040fe40000041820 */
[----:B------:R-:W4:Y:S06]  /*5660*/  LDSM.16.M88.4 R152, [R209+0x9100] ;  /* 0x00910000d198783b */ /* 0x000f2c0000000200 */
[C---:B------:R-:W-:Y:S02]  /*5670*/  HMMA.16816.F32.BF16 R36, R140.reuse, R160, R36 ;  /* 0x000000a08c24723c */ /* 0x040fe40000041824 */
[----:B------:R-:W2:Y:S06]  /*5680*/  LDSM.16.M88.4 R156, [R209+0x9900] ;  /* 0x00990000d19c783b */ /* 0x000eac0000000200 */
[C---:B------:R-:W-:Y:S02]  /*5690*/  HMMA.16816.F32.BF16 R40, R140.reuse, R162, R40 ;  /* 0x000000a28c28723c */ /* 0x040fe40000041828 */
[----:B------:R-:W-:Y:S06]  /*56a0*/  LDSM.16.M88.4 R160, [R209+0xb900] ;  /* 0x00b90000d1a0783b */ /* 0x000fec0000000200 */
[C---:B-----5:R-:W-:Y:S02]  /*56b0*/  HMMA.16816.F32.BF16 R44, R140.reuse, R164, R44 ;  /* 0x000000a48c2c723c */ /* 0x060fe4000004182c */
[----:B-1----:R-:W-:Y:S06]  /*56c0*/  LDSM.16.M88.4 R192, [R217] ;  /* 0x00000000d9c0783b */ /* 0x002fec0000000200 */
[C---:B------:R-:W-:Y:S02]  /*56d0*/  HMMA.16816.F32.BF16 R48, R140.reuse, R166, R48 ;  /* 0x000000a68c30723c */ /* 0x040fe40000041830 */
[----:B------:R-:W-:Y:S06]  /*56e0*/  LDSM.16.M88.4 R164, [R206] ;  /* 0x00000000cea4783b */ /* 0x000fec0000000200 */
[C---:B------:R-:W-:Y:S08]  /*56f0*/  HMMA.16816.F32.BF16 R52, R140.reuse, R168, R52 ;  /* 0x000000a88c34723c */ /* 0x040ff00000041834 */
[C---:B------:R-:W-:Y:S01]  /*5700*/  HMMA.16816.F32.BF16 R56, R140.reuse, R170, R56 ;  /* 0x000000aa8c38723c */ /* 0x040fe20000041838 */
[----:B------:R-:W-:Y:S07]  /*5710*/  LDSM.16.M88.4 R168, [R206+0x800] ;  /* 0x00080000cea8783b */ /* 0x000fee0000000200 */
[C---:B------:R-:W-:Y:S08]  /*5720*/  HMMA.16816.F32.BF16 R60, R140.reuse, R172, R60 ;  /* 0x000000ac8c3c723c */ /* 0x040ff0000004183c */
[----:B------:R-:W-:Y:S01]  /*5730*/  HMMA.16816.F32.BF16 R64, R140, R174, R64 ;  /* 0x000000ae8c40723c */ /* 0x000fe20000041840 */
[----:B------:R-:W-:Y:S07]  /*5740*/  LDSM.16.M88.4 R172, [R218] ;  /* 0x00000000daac783b */ /* 0x000fee0000000200 */
[C---:B--2---:R-:W-:Y:S08]  /*5750*/  HMMA.16816.F32.BF16 R4, R176.reuse, R144, R4 ;  /* 0x00000090b004723c */ /* 0x044ff00000041804 */
[C---:B------:R-:W-:Y:S01]  /*5760*/  HMMA.16816.F32.BF16 R8, R176.reuse, R146, R8 ;  /* 0x00000092b008723c */ /* 0x040fe20000041808 */
[----:B------:R-:W1:Y:S07]  /*5770*/  LDSM.16.M88.4 R144, [R209+0xa100] ;  /* 0x00a10000d190783b */ /* 0x000e6e0000000200 */
[C---:B------:R-:W-:Y:S08]  /*5780*/  HMMA.16816.F32.BF16 R12, R176.reuse, R148, R12 ;  /* 0x00000094b00c723c */ /* 0x040ff0000004180c */
[C---:B------:R-:W-:Y:S01]  /*5790*/  HMMA.16816.F32.BF16 R16, R176.reuse, R150, R16 ;  /* 0x00000096b010723c */ /* 0x040fe20000041810 */
[----:B------:R-:W2:Y:S07]  /*57a0*/  LDSM.16.M88.4 R148, [R209+0xa900] ;  /* 0x00a90000d194783b */ /* 0x000eae0000000200 */
[C---:B----4-:R-:W-:Y:S08]  /*57b0*/  HMMA.16816.F32.BF16 R20, R176.reuse, R152, R20 ;  /* 0x00000098b014723c */ /* 0x050ff00000041814 */
[C---:B------:R-:W-:Y:S01]  /*57c0*/  HMMA.16816.F32.BF16 R24, R176.reuse, R154, R24 ;  /* 0x0000009ab018723c */ /* 0x040fe20000041818 */
[----:B------:R-:W4:Y:S07]  /*57d0*/  LDSM.16.M88.4 R152, [R209+0xb100] ;  /* 0x00b10000d198783b */ /* 0x000f2e0000000200 */
[C---:B------:R-:W-:Y:S08]  /*57e0*/  HMMA.16816.F32.BF16 R28, R176.reuse, R156, R28 ;  /* 0x0000009cb01c723c */ /* 0x040ff0000004181c */
[C---:B------:R-:W-:Y:S01]  /*57f0*/  HMMA.16816.F32.BF16 R32, R176.reuse, R158, R32 ;  /* 0x0000009eb020723c */ /* 0x040fe20000041820 */
[----:B------:R-:W5:Y:S07]  /*5800*/  LDSM.16.M88.4 R156, [R206+0x1000] ;  /* 0x00100000ce9c783b */ /* 0x000f6e0000000200 */
[C---:B-1----:R-:W-:Y:S08]  /*5810*/  HMMA.16816.F32.BF16 R36, R176.reuse, R144, R36 ;  /* 0x00000090b024723c */ /* 0x042ff00000041824 */
[C---:B------:R-:W-:Y:S01]  /*5820*/  HMMA.16816.F32.BF16 R40, R176.reuse, R146, R40 ;  /* 0x00000092b028723c */ /* 0x040fe20000041828 */
[----:B------:R-:W1:Y:S07]  /*5830*/  LDSM.16.M88.4 R144, [R206+0x1800] ;  /* 0x00180000ce90783b */ /* 0x000e6e0000000200 */
[C---:B--2---:R-:W-:Y:S08]  /*5840*/  HMMA.16816.F32.BF16 R44, R176.reuse, R148, R44 ;  /* 0x00000094b02c723c */ /* 0x044ff0000004182c */
[C---:B------:R-:W-:Y:S01]  /*5850*/  HMMA.16816.F32.BF16 R48, R176.reuse, R150, R48 ;  /* 0x00000096b030723c */ /* 0x040fe20000041830 */
[----:B------:R-:W2:Y:S07]  /*5860*/  LDSM.16.M88.4 R148, [R206+0x2000] ;  /* 0x00200000ce94783b */ /* 0x000eae0000000200 */
[C---:B----4-:R-:W-:Y:S08]  /*5870*/  HMMA.16816.F32.BF16 R52, R176.reuse, R152, R52 ;  /* 0x00000098b034723c */ /* 0x050ff00000041834 */
[C---:B------:R-:W-:Y:S01]  /*5880*/  HMMA.16816.F32.BF16 R56, R176.reuse, R154, R56 ;  /* 0x0000009ab038723c */ /* 0x040fe20000041838 */
[----:B------:R-:W4:Y:S07]  /*5890*/  LDSM.16.M88.4 R152, [R206+0x2800] ;  /* 0x00280000ce98783b */ /* 0x000f2e0000000200 */
[C---:B------:R-:W-:Y:S08]  /*58a0*/  HMMA.16816.F32.BF16 R60, R176.reuse, R160, R60 ;  /* 0x000000a0b03c723c */ /* 0x040ff0000004183c */
[----:B------:R-:W-:Y:S01]  /*58b0*/  HMMA.16816.F32.BF16 R64, R176, R162, R64 ;  /* 0x000000a2b040723c */ /* 0x000fe20000041840 */
[----:B------:R-:W1:Y:S07]  /*58c0*/  LDSM.16.M88.4 R160, [R206+0x3000] ;  /* 0x00300000cea0783b */ /* 0x000e6e0000000200 */
[C---:B------:R-:W-:Y:S08]  /*58d0*/  HMMA.16816.F32.BF16 R4, R180.reuse, R164, R4 ;  /* 0x000000a4b404723c */ /* 0x040ff00000041804 */
[C---:B------:R-:W-:Y:S01]  /*58e0*/  HMMA.16816.F32.BF16 R8, R180.reuse, R166, R8 ;  /* 0x000000a6b408723c */ /* 0x040fe20000041808 */
[----:B------:R-:W-:Y:S07]  /*58f0*/  LDSM.16.M88.4 R164, [R119+0xd900] ;  /* 0x00d9000077a4783b */ /* 0x000fee0000000200 */
[C---:B------:R-:W-:Y:S08]  /*5900*/  HMMA.16816.F32.BF16 R12, R180.reuse, R168, R12 ;  /* 0x000000a8b40c723c */ /* 0x040ff0000004180c */
[C---:B------:R-:W-:Y:S01]  /*5910*/  HMMA.16816.F32.BF16 R16, R180.reuse, R170, R16 ;  /* 0x000000aab410723c */ /* 0x040fe20000041810 */
[----:B------:R-:W-:Y:S07]  /*5920*/  LDSM.16.M88.4 R168, [R119+0xe100] ;  /* 0x00e1000077a8783b */ /* 0x000fee0000000200 */
[C---:B-----5:R-:W-:Y:S08]  /*5930*/  HMMA.16816.F32.BF16 R20, R180.reuse, R156, R20 ;  /* 0x0000009cb414723c */ /* 0x060ff00000041814 */
        /* <DEDUP_REMOVED lines=12> */
[C---:B------:R-:W-:Y:S01]  /*5a00*/  HMMA.16816.F32.BF16 R56, R180.reuse, R162, R56 ;  /* 0x000000a2b438723c */ /* 0x040fe20000041838 */
[----:B------:R-:W3:Y:S07]  /*5a10*/  LDSM.16.M88.4 R160, [R119+0xe900] ;  /* 0x00e9000077a0783b */ /* 0x000eee0000000200 */
[C---:B-----5:R-:W-:Y:S08]  /*5a20*/  HMMA.16816.F32.BF16 R60, R180.reuse, R156, R60 ;  /* 0x0000009cb43c723c */ /* 0x060ff0000004183c */
[----:B------:R-:W-:Y:S01]  /*5a30*/  HMMA.16816.F32.BF16 R64, R180, R158, R64 ;  /* 0x0000009eb440723c */ /* 0x000fe20000041840 */
[----:B------:R-:W-:Y:S07]  /*5a40*/  LDSM.16.M88.4 R156, [R119+0xf900] ;  /* 0x00f90000779c783b */ /* 0x000fee0000000200 */
[C---:B-1----:R-:W-:Y:S08]  /*5a50*/  HMMA.16816.F32.BF16 R4, R184.reuse, R144, R4 ;  /* 0x00000090b804723c */ /* 0x042ff00000041804 */
[C---:B------:R-:W-:Y:S01]  /*5a60*/  HMMA.16816.F32.BF16 R8, R184.reuse, R146, R8 ;  /* 0x00000092b808723c */ /* 0x040fe20000041808 */
[----:B------:R-:W1:Y:S07]  /*5a70*/  LDSM.16.M88.4 R144, [R119+0xf100] ;  /* 0x00f100007790783b */ /* 0x000e6e0000000200 */
[C---:B--2---:R-:W-:Y:S08]  /*5a80*/  HMMA.16816.F32.BF16 R12, R184.reuse, R148, R12 ;  /* 0x00000094b80c723c */ /* 0x044ff0000004180c */
[C---:B------:R-:W-:Y:S01]  /*5a90*/  HMMA.16816.F32.BF16 R16, R184.reuse, R150, R16 ;  /* 0x00000096b810723c */ /* 0x040fe20000041810 */
[----:B------:R-:W2:Y:S07]  /*5aa0*/  LDSM.16.M88.4 R148, [R216] ;  /* 0x00000000d894783b */ /* 0x000eae0000000200 */
[C---:B----4-:R-:W-:Y:S08]  /*5ab0*/  HMMA.16816.F32.BF16 R20, R184.reuse, R152, R20 ;  /* 0x00000098b814723c */ /* 0x050ff00000041814 */
[C---:B------:R-:W-:Y:S01]  /*5ac0*/  HMMA.16816.F32.BF16 R24, R184.reuse, R154, R24 ;  /* 0x0000009ab818723c */ /* 0x040fe20000041818 */
[----:B------:R-:W4:Y:S07]  /*5ad0*/  LDSM.16.M88.4 R152, [R215] ;  /* 0x00000000d798783b */ /* 0x000f2e0000000200 */
[C---:B------:R-:W-:Y:S08]  /*5ae0*/  HMMA.16816.F32.BF16 R28, R184.reuse, R164, R28 ;  /* 0x000000a4b81c723c */ /* 0x040ff0000004181c */
[C---:B------:R-:W-:Y:S01]  /*5af0*/  HMMA.16816.F32.BF16 R32, R184.reuse, R166, R32 ;  /* 0x000000a6b820723c */ /* 0x040fe20000041820 */
[----:B------:R-:W-:Y:S07]  /*5b00*/  LDSM.16.M88.4 R164, [R209+0xc900] ;  /* 0x00c90000d1a4783b */ /* 0x000fee0000000200 */
[C---:B------:R-:W-:Y:S08]  /*5b10*/  HMMA.16816.F32.BF16 R36, R184.reuse, R168, R36 ;  /* 0x000000a8b824723c */ /* 0x040ff00000041824 */
[C---:B------:R-:W-:Y:S01]  /*5b20*/  HMMA.16816.F32.BF16 R40, R184.reuse, R170, R40 ;  /* 0x000000aab828723c */ /* 0x040fe20000041828 */
[----:B------:R-:W-:Y:S07]  /*5b30*/  LDSM.16.M88.4 R168, [R209+0xd100] ;  /* 0x00d10000d1a8783b */ /* 0x000fee0000000200 */
[C---:B---3--:R-:W-:Y:S08]  /*5b40*/  HMMA.16816.F32.BF16 R44, R184.reuse, R160, R44 ;  /* 0x000000a0b82c723c */ /* 0x048ff0000004182c */
[C---:B------:R-:W-:Y:S01]  /*5b50*/  HMMA.16816.F32.BF16 R48, R184.reuse, R162, R48 ;  /* 0x000000a2b830723c */ /* 0x040fe20000041830 */
[----:B------:R-:W3:Y:S07]  /*5b60*/  LDSM.16.M88.4 R160, [R214] ;  /* 0x00000000d6a0783b */ /* 0x000eee0000000200 */
[C---:B-1----:R-:W-:Y:S08]  /*5b70*/  HMMA.16816.F32.BF16 R52, R184.reuse, R144, R52 ;  /* 0x00000090b834723c */ /* 0x042ff00000041834 */
[C---:B------:R-:W-:Y:S01]  /*5b80*/  HMMA.16816.F32.BF16 R56, R184.reuse, R146, R56 ;  /* 0x00000092b838723c */ /* 0x040fe20000041838 */
[----:B------:R-:W1:Y:S07]  /*5b90*/  LDSM.16.M88.4 R144, [R213] ;  /* 0x00000000d590783b */ /* 0x000e6e0000000200 */
[C---:B------:R-:W-:Y:S08]  /*5ba0*/  HMMA.16816.F32.BF16 R60, R184.reuse, R156, R60 ;  /* 0x0000009cb83c723c */ /* 0x040ff0000004183c */
[----:B------:R-:W-:Y:S01]  /*5bb0*/  HMMA.16816.F32.BF16 R64, R184, R158, R64 ;  /* 0x0000009eb840723c */ /* 0x000fe20000041840 */
[----:B------:R-:W5:Y:S07]  /*5bc0*/  LDSM.16.M88.4 R156, [R212] ;  /* 0x00000000d49c783b */ /* 0x000f6e0000000200 */
[C---:B------:R-:W-:Y:S08]  /*5bd0*/  HMMA.16816.F32.BF16 R4, R188.reuse, R172, R4 ;  /* 0x000000acbc04723c */ /* 0x040ff00000041804 */
[C---:B------:R-:W-:Y:S01]  /*5be0*/  HMMA.16816.F32.BF16 R8, R188.reuse, R174, R8 ;  /* 0x000000aebc08723c */ /* 0x040fe20000041808 */
[----:B------:R-:W-:Y:S07]  /*5bf0*/  LDSM.16.M88.4 R172, [R209+0xe900] ;  /* 0x00e90000d1ac783b */ /* 0x000fee0000000200 */
[C---:B------:R-:W-:Y:S08]  /*5c00*/  HMMA.16816.F32.BF16 R12, R188.reuse, R192, R12 ;  /* 0x000000c0bc0c723c */ /* 0x040ff0000004180c */
[C---:B------:R-:W-:Y:S01]  /*5c10*/  HMMA.16816.F32.BF16 R16, R188.reuse, R194, R16 ;  /* 0x000000c2bc10723c */ /* 0x040fe20000041810 */
[----:B------:R-:W-:Y:S07]  /*5c20*/  LDSM.16.M88.4 R192, [R209+0xf100] ;  /* 0x00f10000d1c0783b */ /* 0x000fee0000000200 */
[C---:B--2---:R-:W-:Y:S08]  /*5c30*/  HMMA.16816.F32.BF16 R20, R188.reuse, R148, R20 ;  /* 0x00000094bc14723c */ /* 0x044ff00000041814 */
[C---:B------:R-:W-:Y:S01]  /*5c40*/  HMMA.16816.F32.BF16 R24, R188.reuse, R150, R24 ;  /* 0x00000096bc18723c */ /* 0x040fe20000041818 */
[----:B------:R-:W2:Y:S07]  /*5c50*/  LDSM.16.M88.4 R148, [R211] ;  /* 0x00000000d394783b */ /* 0x000eae0000000200 */
[C---:B----4-:R-:W-:Y:S08]  /*5c60*/  HMMA.16816.F32.BF16 R28, R188.reuse, R152, R28 ;  /* 0x00000098bc1c723c */ /* 0x050ff0000004181c */
[C---:B------:R-:W-:Y:S01]  /*5c70*/  HMMA.16816.F32.BF16 R32, R188.reuse, R154, R32 ;  /* 0x0000009abc20723c */ /* 0x040fe20000041820 */
[----:B------:R-:W4:Y:S07]  /*5c80*/  LDSM.16.M88.4 R152, [R209+0xc100] ;  /* 0x00c10000d198783b */ /* 0x000f2e0000000200 */
[C---:B---3--:R-:W-:Y:S08]  /*5c90*/  HMMA.16816.F32.BF16 R36, R188.reuse, R160, R36 ;  /* 0x000000a0bc24723c */ /* 0x048ff00000041824 */
[C---:B------:R-:W-:Y:S01]  /*5ca0*/  HMMA.16816.F32.BF16 R40, R188.reuse, R162, R40 ;  /* 0x000000a2bc28723c */ /* 0x040fe20000041828 */
[----:B------:R-:W3:Y:S07]  /*5cb0*/  LDSM.16.M88.4 R160, [R209+0xd900] ;  /* 0x00d90000d1a0783b */ /* 0x000eee0000000200 */
[C---:B-1----:R-:W-:Y:S08]  /*5cc0*/  HMMA.16816.F32.BF16 R44, R188.reuse, R144, R44 ;  /* 0x00000090bc2c723c */ /* 0x042ff0000004182c */
[C---:B------:R-:W-:Y:S01]  /*5cd0*/  HMMA.16816.F32.BF16 R48, R188.reuse, R146, R48 ;  /* 0x00000092bc30723c */ /* 0x040fe20000041830 */
[----:B------:R-:W1:Y:S07]  /*5ce0*/  LDSM.16.M88.4 R144, [R209+0xe100] ;  /* 0x00e10000d190783b */ /* 0x000e6e0000000200 */
[C---:B-----5:R-:W-:Y:S08]  /*5cf0*/  HMMA.16816.F32.BF16 R52, R188.reuse, R156, R52 ;  /* 0x0000009cbc34723c */ /* 0x060ff00000041834 */
[C---:B------:R-:W-:Y:S01]  /*5d00*/  HMMA.16816.F32.BF16 R56, R188.reuse, R158, R56 ;  /* 0x0000009ebc38723c */ /* 0x040fe20000041838 */
[----:B------:R-:W5:Y:S07]  /*5d10*/  LDSM.16.M88.4 R156, [R209+0xf900] ;  /* 0x00f90000d19c783b */ /* 0x000f6e0000000200 */
[C---:B--2---:R-:W-:Y:S08]  /*5d20*/  HMMA.16816.F32.BF16 R60, R188.reuse, R148, R60 ;  /* 0x00000094bc3c723c */ /* 0x044ff0000004183c */
[----:B------:R-:W-:Y:S01]  /*5d30*/  HMMA.16816.F32.BF16 R64, R188, R150, R64 ;  /* 0x00000096bc40723c */ /* 0x000fe20000041840 */
[----:B------:R-:W2:Y:S07]  /*5d40*/  LDSM.16.M88.4 R148, [R206+0x4000] ;  /* 0x00400000ce94783b */ /* 0x000eae0000000200 */
[C---:B----4-:R-:W-:Y:S08]  /*5d50*/  HMMA.16816.F32.BF16 R4, R196.reuse, R152, R4 ;  /* 0x00000098c404723c */ /* 0x050ff00000041804 */
[C---:B------:R-:W-:Y:S01]  /*5d60*/  HMMA.16816.F32.BF16 R8, R196.reuse, R154, R8 ;  /* 0x0000009ac408723c */ /* 0x040fe20000041808 */
[----:B------:R-:W4:Y:S07]  /*5d70*/  LDSM.16.M88.4 R152, [R206+0x4800] ;  /* 0x00480000ce98783b */ /* 0x000f2e0000000200 */
[C---:B------:R-:W-:Y:S08]  /*5d80*/  HMMA.16816.F32.BF16 R12, R196.reuse, R164, R12 ;  /* 0x000000a4c40c723c */ /* 0x040ff0000004180c */
[C---:B------:R-:W-:Y:S08]  /*5d90*/  HMMA.16816.F32.BF16 R16, R196.reuse, R166, R16 ;  /* 0x000000a6c410723c */ /* 0x040ff00000041810 */
[C---:B------:R-:W-:Y:S08]  /*5da0*/  HMMA.16816.F32.BF16 R20, R196.reuse, R168, R20 ;  /* 0x000000a8c414723c */ /* 0x040ff00000041814 */
[C---:B------:R-:W-:Y:S08]  /*5db0*/  HMMA.16816.F32.BF16 R24, R196.reuse, R170, R24 ;  /* 0x000000aac418723c */ /* 0x040ff00000041818 */
[C---:B---3--:R-:W-:Y:S08]  /*5dc0*/  HMMA.16816.F32.BF16 R28, R196.reuse, R160, R28 ;  /* 0x000000a0c41c723c */ /* 0x048ff0000004181c */
[C---:B------:R-:W-:Y:S08]  /*5dd0*/  HMMA.16816.F32.BF16 R32, R196.reuse, R162, R32 ;  /* 0x000000a2c420723c */ /* 0x040ff00000041820 */
[C---:B-1----:R-:W-:Y:S08]  /*5de0*/  HMMA.16816.F32.BF16 R36, R196.reuse, R144, R36 ;  /* 0x00000090c424723c */ /* 0x042ff00000041824 */
[C---:B------:R-:W-:Y:S01]  /*5df0*/  HMMA.16816.F32.BF16 R40, R196.reuse, R146, R40 ;  /* 0x00000092c428723c */ /* 0x040fe20000041828 */
[----:B------:R-:W1:Y:S07]  /*5e00*/  LDSM.16.M88.4 R144, [R206+0x5000] ;  /* 0x00500000ce90783b */ /* 0x000e6e0000000200 */
[C---:B------:R-:W-:Y:S08]  /*5e10*/  HMMA.16816.F32.BF16 R44, R196.reuse, R172, R44 ;  /* 0x000000acc42c723c */ /* 0x040ff0000004182c */
[C---:B------:R-:W-:Y:S08]  /*5e20*/  HMMA.16816.F32.BF16 R48, R196.reuse, R174, R48 ;  /* 0x000000aec430723c */ /* 0x040ff00000041830 */
[C---:B------:R-:W-:Y:S08]  /*5e30*/  HMMA.16816.F32.BF16 R52, R196.reuse, R192, R52 ;  /* 0x000000c0c434723c */ /* 0x040ff00000041834 */
[C---:B------:R-:W-:Y:S08]  /*5e40*/  HMMA.16816.F32.BF16 R56, R196.reuse, R194, R56 ;  /* 0x000000c2c438723c */ /* 0x040ff00000041838 */
[C---:B-----5:R-:W-:Y:S08]  /*5e50*/  HMMA.16816.F32.BF16 R60, R196.reuse, R156, R60 ;  /* 0x0000009cc43c723c */ /* 0x060ff0000004183c */
[----:B------:R-:W-:Y:S01]  /*5e60*/  HMMA.16816.F32.BF16 R64, R196, R158, R64 ;  /* 0x0000009ec440723c */ /* 0x000fe20000041840 */
[----:B------:R-:W3:Y:S07]  /*5e70*/  LDSM.16.M88.4 R156, [R206+0x5800] ;  /* 0x00580000ce9c783b */ /* 0x000eee0000000200 */
[C---:B--2---:R-:W-:Y:S08]  /*5e80*/  HMMA.16816.F32.BF16 R4, R200.reuse, R148, R4 ;  /* 0x00000094c804723c */ /* 0x044ff00000041804 */
[C---:B------:R-:W-:Y:S01]  /*5e90*/  HMMA.16816.F32.BF16 R8, R200.reuse, R150, R8 ;  /* 0x00000096c808723c */ /* 0x040fe20000041808 */
[----:B------:R-:W2:Y:S07]  /*5ea0*/  LDSM.16.M88.4 R148, [R206+0x6000] ;  /* 0x00600000ce94783b */ /* 0x000eae0000000200 */
[C---:B----4-:R-:W-:Y:S08]  /*5eb0*/  HMMA.16816.F32.BF16 R12, R200.reuse, R152, R12 ;  /* 0x00000098c80c723c */ /* 0x050ff0000004180c */
[C---:B------:R-:W-:Y:S01]  /*5ec0*/  HMMA.16816.F32.BF16 R16, R200.reuse, R154, R16 ;  /* 0x0000009ac810723c */ /* 0x040fe20000041810 */
[----:B------:R-:W-:Y:S03]  /*5ed0*/  LDSM.16.M88.4 R152, [R206+0x7000] ;  /* 0x00700000ce98783b */ /* 0x000fe60000000200 */
[----:B------:R-:W-:Y:S02]  /*5ee0*/  FMNMX.FTZ R0, R4, R117, !PT ;  /* 0x0000007504007209 */ /* 0x000fe40007810000 */
[----:B------:R-:W-:Y:S02]  /*5ef0*/  FMNMX.FTZ R2, R6, R118, !PT ;  /* 0x0000007606027209 */ /* 0x000fe40007810000 */
[C---:B-1----:R-:W-:Y:S04]  /*5f00*/  HMMA.16816.F32.BF16 R20, R200.reuse, R144, R20 ;  /* 0x00000090c814723c */ /* 0x042fe80000041814 */
[----:B------:R-:W-:Y:S02]  /*5f10*/  FMNMX.FTZ R0, R5, R0, !PT ;  /* 0x0000000005007209 */ /* 0x000fe40007810000 */
[----:B------:R-:W-:Y:S02]  /*5f20*/  FMNMX.FTZ R2, R7, R2, !PT ;  /* 0x0000000207027209 */ /* 0x000fe40007810000 */
[C---:B------:R-:W-:Y:S01]  /*5f30*/  HMMA.16816.F32.BF16 R24, R200.reuse, R146, R24 ;  /* 0x00000092c818723c */ /* 0x040fe20000041818 */
[----:B------:R-:W1:Y:S03]  /*5f40*/  LDSM.16.M88.4 R144, [R206+0x6800] ;  /* 0x00680000ce90783b */ /* 0x000e660000000200 */
[----:B------:R-:W-:Y:S02]  /*5f50*/  FMNMX.FTZ R0, R8, R0, !PT ;  /* 0x0000000008007209 */ /* 0x000fe40007810000 */
[----:B------:R-:W-:Y:S02]  /*5f60*/  FMNMX.FTZ R2, R10, R2, !PT ;  /* 0x000000020a027209 */ /* 0x000fe40007810000 */
[C---:B---3--:R-:W-:Y:S04]  /*5f70*/  HMMA.16816.F32.BF16 R28, R200.reuse, R156, R28 ;  /* 0x0000009cc81c723c */ /* 0x048fe8000004181c */
[----:B------:R-:W-:Y:S02]  /*5f80*/  FMNMX.FTZ R0, R9, R0, !PT ;  /* 0x0000000009007209 */ /* 0x000fe40007810000 */
[----:B------:R-:W-:Y:S02]  /*5f90*/  FMNMX.FTZ R2, R11, R2, !PT ;  /* 0x000000020b027209 */ /* 0x000fe40007810000 */
[C---:B------:R-:W-:Y:S04]  /*5fa0*/  HMMA.16816.F32.BF16 R32, R200.reuse, R158, R32 ;  /* 0x0000009ec820723c */ /* 0x040fe80000041820 */
[----:B------:R-:W-:Y:S02]  /*5fb0*/  FMNMX.FTZ R0, R12, R0, !PT ;  /* 0x000000000c007209 */ /* 0x000fe40007810000 */
[----:B------:R-:W-:Y:S02]  /*5fc0*/  FMNMX.FTZ R2, R14, R2, !PT ;  /* 0x000000020e027209 */ /* 0x000fe40007810000 */
[C---:B--2---:R-:W-:Y:S04]  /*5fd0*/  HMMA.16816.F32.BF16 R36, R200.reuse, R148, R36 ;  /* 0x00000094c824723c */ /* 0x044fe80000041824 */
[----:B------:R-:W-:Y:S02]  /*5fe0*/  FMNMX.FTZ R0, R13, R0, !PT ;  /* 0x000000000d007209 */ /* 0x000fe40007810000 */
[----:B------:R-:W-:Y:S02]  /*5ff0*/  FMNMX.FTZ R2, R15, R2, !PT ;  /* 0x000000020f027209 */ /* 0x000fe40007810000 */
[C---:B------:R-:W-:Y:S01]  /*6000*/  HMMA.16816.F32.BF16 R40, R200.reuse, R150, R40 ;  /* 0x00000096c828723c */ /* 0x040fe20000041828 */
[----:B------:R-:W2:Y:S01]  /*6010*/  LDSM.16.M88.4 R148, [R206+0x7800] ;  /* 0x00780000ce94783b */ /* 0x000ea20000000200 */
[----:B------:R-:W-:Y:S04]  /*6020*/  DEPBAR.LE SB0, 0x0 ;  /* 0x000080000000791a */ /* 0x000fe80000000000 */
[----:B------:R-:W-:Y:S02]  /*6030*/  FMNMX.FTZ R0, R16, R0, !PT ;  /* 0x0000000010007209 */ /* 0x000fe40007810000 */
[----:B------:R-:W-:Y:S01]  /*6040*/  FMNMX.FTZ R2, R18, R2, !PT ;  /* 0x0000000212027209 */ /* 0x000fe20007810000 */
[C---:B-1----:R-:W-:Y:S01]  /*6050*/  HMMA.16816.F32.BF16 R44, R200.reuse, R144, R44 ;  /* 0x00000090c82c723c */ /* 0x042fe2000004182c */
[----:B------:R-:W-:Y:S04]  /*6060*/  BAR.SYNC.DEFER_BLOCKING 0x0 ;  /* 0x0000000000007b1d */ /* 0x000fe80000010000 */
[----:B------:R-:W-:Y:S02]  /*6070*/  FMNMX.FTZ R0, R17, R0, !PT ;  /* 0x0000000011007209 */ /* 0x000fe40007810000 */
[----:B------:R-:W-:Y:S01]  /*6080*/  FMNMX.FTZ R2, R19, R2, !PT ;  /* 0x0000000213027209 */ /* 0x000fe20007810000 */
[C---:B------:R-:W-:Y:S04]  /*6090*/  HMMA.16816.F32.BF16 R48, R200.reuse, R146, R48 ;  /* 0x00000092c830723c */ /* 0x040fe80000041830 */
[----:B------:R-:W-:Y:S02]  /*60a0*/  FMNMX.FTZ R0, R20, R0, !PT ;  /* 0x0000000014007209 */ /* 0x000fe40007810000 */
[----:B------:R-:W-:Y:S02]  /*60b0*/  FMNMX.FTZ R2, R22, R2, !PT ;  /* 0x0000000216027209 */ /* 0x000fe40007810000 */
[C---:B------:R-:W-:Y:S04]  /*60c0*/  HMMA.16816.F32.BF16 R52, R200.reuse, R152, R52 ;  /* 0x00000098c834723c */ /* 0x040fe80000041834 */
        /* <DEDUP_REMOVED lines=8> */
[----:B------:R-:W-:Y:S04]  /*6150*/  HMMA.16816.F32.BF16 R64, R200, R150, R64 ;  /* 0x00000096c840723c */ /* 0x000fe80000041840 */
[----:B------:R-:W-:Y:S02]  /*6160*/  FMNMX.FTZ R0, R28, R0, !PT ;  /* 0x000000001c007209 */ /* 0x000fe40007810000 */
[----:B------:R-:W-:Y:S02]  /*6170*/  FMNMX.FTZ R2, R30, R2, !PT ;  /* 0x000000021e027209 */ /* 0x000fe40007810000 */
[----:B------:R-:W-:Y:S04]  /*6180*/  FMNMX.FTZ R0, R29, R0, !PT ;  /* 0x000000001d007209 */ /* 0x000fe80007810000 */
[----:B------:R-:W-:Y:S02]  /*6190*/  FMNMX.FTZ R0, R32, R0, !PT ;  /* 0x0000000020007209 */ /* 0x000fe40007810000 */
        /* <DEDUP_REMOVED lines=34> */
[----:B------:R-:W-:Y:S03]  /*63c0*/  FMNMX.FTZ R0, R66, R0, !PT ;  /* 0x0000000042007209 */ /* 0x000fe60007810000 */
[----:B------:R-:W1:Y:S01]  /*63d0*/  SHFL.BFLY PT, R3, R116, 0x2, 0x1f ;  /* 0x0c401f0074037f89 */ /* 0x000e6200000e0000 */
[----:B------:R-:W-:Y:S07]  /*63e0*/  FMNMX.FTZ R0, R67, R0, !PT ;  /* 0x0000000043007209 */ /* 0x000fee0007810000 */
[----:B------:R-:W2:Y:S01]  /*63f0*/  SHFL.BFLY PT, R2, R0, 0x2, 0x1f ;  /* 0x0c401f0000027f89 */ /* 0x000ea200000e0000 */
[----:B-1----:R-:W-:Y:S07]  /*6400*/  FMNMX.FTZ R116, R116, R3, !PT ;  /* 0x0000000374747209 */ /* 0x002fee0007810000 */
[----:B------:R-:W1:Y:S01]  /*6410*/  SHFL.BFLY PT, R144, R116, 0x1, 0x1f ;  /* 0x0c201f0074907f89 */ /* 0x000e6200000e0000 */
[----:B--2---:R-:W-:Y:S07]  /*6420*/  FMNMX.FTZ R0, R0, R2, !PT ;  /* 0x0000000200007209 */ /* 0x004fee0007810000 */
[----:B------:R-:W2:Y:S01]  /*6430*/  SHFL.BFLY PT, R3, R0, 0x1, 0x1f ;  /* 0x0c201f0000037f89 */ /* 0x000ea200000e0000 */
[----:B-1----:R-:W-:Y:S05]  /*6440*/  FMNMX.FTZ R116, R116, R144, !PT ;  /* 0x0000009074747209 */ /* 0x002fea0007810000 */
[C---:B------:R-:W-:Y:S02]  /*6450*/  FMUL.FTZ R156, R116.reuse, c[0x0][0x2d0] ;  /* 0x0000b400749c7a20 */ /* 0x040fe40000410000 */
[----:B------:R-:W-:Y:S01]  /*6460*/  FADD.FTZ R2, -R116, R117 ;  /* 0x0000007574027221 */ /* 0x000fe20000010100 */
[----:B--2---:R-:W-:Y:S01]  /*6470*/  FMNMX.FTZ R3, R0, R3, !PT ;  /* 0x0000000300037209 */ /* 0x004fe20007810000 */
[--C-:B------:R-:W-:Y:S01]  /*6480*/  FFMA.FTZ R5, R5, c[0x0][0x2d0], -R156.reuse ;  /* 0x0000b40005057a23 */ /* 0x100fe2000001089c */
[----:B------:R-:W-:Y:S01]  /*6490*/  @P1 IADD3 R117, P2, R246, UR8, RZ ;  /* 0x00000008f6751c10 */ /* 0x000fe2000ff5e0ff */
[--C-:B------:R-:W-:Y:S02]  /*64a0*/  FFMA.FTZ R4, R4, c[0x0][0x2d0], -R156.reuse ;  /* 0x0000b40004047a23 */ /* 0x100fe4000001089c */
[----:B------:R1:W-:Y:S01]  /*64b0*/  MUFU.EX2 R230, R5 ;  /* 0x0000000500e67308 */ /* 0x0003e20000000800 */
[----:B------:R-:W-:Y:S01]  /*64c0*/  FMUL.FTZ R0, R2, c[0x0][0x2d0] ;  /* 0x0000b40002007a20 */ /* 0x000fe20000410000 */
[----:B------:R-:W-:Y:S01]  /*64d0*/  @P1 LEA R144, P5, R117, c[0x0][0x1c8], 0x1 ;  /* 0x0000720075901a11 */ /* 0x000fe200078a08ff */
[--C-:B------:R-:W-:Y:S02]  /*64e0*/  FFMA.FTZ R8, R8, c[0x0][0x2d0], -R156.reuse ;  /* 0x0000b40008087a23 */ /* 0x100fe4000001089c */
[--C-:B------:R-:W-:Y:S02]  /*64f0*/  FFMA.FTZ R9, R9, c[0x0][0x2d0], -R156.reuse ;  /* 0x0000b40009097a23 */ /* 0x100fe4000001089c */
[--C-:B------:R-:W-:Y:S02]  /*6500*/  FFMA.FTZ R24, R24, c[0x0][0x2d0], -R156.reuse ;  /* 0x0000b40018187a23 */ /* 0x100fe4000001089c */
[--C-:B------:R-:W-:Y:S01]  /*6510*/  FFMA.FTZ R25, R25, c[0x0][0x2d0], -R156.reuse ;  /* 0x0000b40019197a23 */ /* 0x100fe2000001089c */
[----:B------:R2:W-:Y:S01]  /*6520*/  MUFU.EX2 R231, R4 ;  /* 0x0000000400e77308 */ /* 0x0005e20000000800 */
[--C-:B------:R-:W-:Y:S02]  /*6530*/  FFMA.FTZ R28, R28, c[0x0][0x2d0], -R156.reuse ;  /* 0x0000b4001c1c7a23 */ /* 0x100fe4000001089c */
[--C-:B------:R-:W-:Y:S02]  /*6540*/  FFMA.FTZ R29, R29, c[0x0][0x2d0], -R156.reuse ;  /* 0x0000b4001d1d7a23 */ /* 0x100fe4000001089c */
[--C-:B------:R-:W-:Y:S02]  /*6550*/  FFMA.FTZ R32, R32, c[0x0][0x2d0], -R156.reuse ;  /* 0x0000b40020207a23 */ /* 0x100fe4000001089c */
[--C-:B------:R-:W-:Y:S02]  /*6560*/  FFMA.FTZ R33, R33, c[0x0][0x2d0], -R156.reuse ;  /* 0x0000b40021217a23 */ /* 0x100fe4000001089c */
[--C-:B------:R-:W-:Y:S01]  /*6570*/  FFMA.FTZ R36, R36, c[0x0][0x2d0], -R156.reuse ;  /* 0x0000b40024247a23 */ /* 0x100fe2000001089c */
[----:B------:R3:W4:Y:S01]  /*6580*/  MUFU.EX2 R2, R0 ;  /* 0x0000000000027308 */ /* 0x0007220000000800 */
[--C-:B------:R-:W-:Y:S02]  /*6590*/  FFMA.FTZ R37, R37, c[0x0][0x2d0], -R156.reuse ;  /* 0x0000b40025257a23 */ /* 0x100fe4000001089c */
[--C-:B------:R-:W-:Y:S01]  /*65a0*/  FFMA.FTZ R40, R40, c[0x0][0x2d0], -R156.reuse ;  /* 0x0000b40028287a23 */ /* 0x100fe2000001089c */
[----:B-1----:R-:W-:Y:S01]  /*65b0*/  @P1 IADD3.X R5, R243, UR9, RZ, P2, !PT ;  /* 0x00000009f3051c10 */ /* 0x002fe200097fe4ff */
[--C-:B------:R-:W-:Y:S02]  /*65c0*/  FFMA.FTZ R41, R41, c[0x0][0x2d0], -R156.reuse ;  /* 0x0000b40029297a23 */ /* 0x100fe4000001089c */
[--C-:B------:R-:W-:Y:S01]  /*65d0*/  FFMA.FTZ R44, R44, c[0x0][0x2d0], -R156.reuse ;  /* 0x0000b4002c2c7a23 */ /* 0x100fe2000001089c */
[----:B------:R-:W-:Y:S01]  /*65e0*/  @P1 LEA.HI.X R145, R117, c[0x0][0x1cc], R5, 0x1, P5 ;  /* 0x0000730075911a11 */ /* 0x000fe200028f0c05 */
[----:B------:R-:W-:Y:S01]  /*65f0*/  FMUL.FTZ R117, R3, c[0x0][0x2d0] ;  /* 0x0000b40003757a20 */ /* 0x000fe20000410000 */
[----:B------:R1:W-:Y:S01]  /*6600*/  MUFU.EX2 R229, R8 ;  /* 0x0000000800e57308 */ /* 0x0003e20000000800 */
[----:B------:R-:W-:Y:S02]  /*6610*/  FFMA.FTZ R45, R45, c[0x0][0x2d0], -R156 ;  /* 0x0000b4002d2d7a23 */ /* 0x000fe4000001089c */
[----:B------:R5:W-:Y:S01]  /*6620*/  @P1 LDGSTS.E.BYPASS.LTC128B.128 [R226+0x8100], [R144.64], !P3 ;  /* 0x0810000090e21fae */ /* 0x000be2000d901d56 */
[----:B--2---:R-:W-:Y:S01]  /*6630*/  @P1 IADD3 R4, P4, R235, UR8, RZ ;  /* 0x00000008eb041c10 */ /* 0x004fe2000ff9e0ff */
[--C-:B------:R-:W-:Y:S02]  /*6640*/  FFMA.FTZ R6, R6, c[0x0][0x2d0], -R117.reuse ;  /* 0x0000b40006067a23 */ /* 0x100fe40000010875 */
[--C-:B------:R-:W-:Y:S01]  /*6650*/  FFMA.FTZ R10, R10, c[0x0][0x2d0], -R117.reuse ;  /* 0x0000b4000a0a7a23 */ /* 0x100fe20000010875 */
[----:B------:R-:W-:Y:S01]  /*6660*/  @P1 LEA R146, P2, R4, c[0x0][0x1c8], 0x1 ;  /* 0x0000720004921a11 */ /* 0x000fe200078408ff */
[--C-:B------:R-:W-:Y:S01]  /*6670*/  FFMA.FTZ R11, R11, c[0x0][0x2d0], -R117.reuse ;  /* 0x0000b4000b0b7a23 */ /* 0x100fe20000010875 */
[----:B------:R2:W-:Y:S01]  /*6680*/  MUFU.EX2 R228, R9 ;  /* 0x0000000900e47308 */ /* 0x0005e20000000800 */
[--C-:B------:R-:W-:Y:S02]  /*6690*/  FFMA.FTZ R26, R26, c[0x0][0x2d0], -R117.reuse ;  /* 0x0000b4001a1a7a23 */ /* 0x100fe40000010875 */
[--C-:B------:R-:W-:Y:S02]  /*66a0*/  FFMA.FTZ R27, R27, c[0x0][0x2d0], -R117.reuse ;  /* 0x0000b4001b1b7a23 */ /* 0x100fe40000010875 */
[----:B---3--:R-:W-:Y:S01]  /*66b0*/  FADD.FTZ R0, -R3, R118 ;  /* 0x0000007603007221 */ /* 0x008fe20000010100 */
[----:B------:R-:W-:Y:S01]  /*66c0*/  @P1 IADD3.X R118, R234, UR9, RZ, P4, !PT ;  /* 0x00000009ea761c10 */ /* 0x000fe2000a7fe4ff */
[----:B------:R-:W-:Y:S01]  /*66d0*/  @UP1 UIADD3 UR9, UP0, UR20, 0x80, URZ ;  /* 0x0000008014091890 */ /* 0x000fe2000ff1e03f */
[----:B----4-:R-:W-:Y:S02]  /*66e0*/  FMUL.FTZ R68, R2, R68 ;  /* 0x0000004402447220 */ /* 0x010fe40000410000 */
[----:B------:R-:W-:Y:S01]  /*66f0*/  @P1 LEA.HI.X R147, R4, c[0x0][0x1cc], R118, 0x1, P2 ;  /* 0x0000730004931a11 */ /* 0x000fe200010f0c76 */
[----:B------:R3:W-:Y:S01]  /*6700*/  MUFU.EX2 R168, R6 ;  /* 0x0000000600a87308 */ /* 0x0007e20000000800 */
[----:B------:R-:W-:Y:S01]  /*6710*/  @P1 IADD3 R4, P2, R144, UR10, RZ ;  /* 0x0000000a90041c10 */ /* 0x000fe2000ff5e0ff */
[----:B------:R-:W-:Y:S01]  /*6720*/  @UP1 UIADD3.X UR8, URZ, UR14, URZ, UP0, !UPT ;  /* 0x0000000e3f081290 */ /* 0x000fe200087fe43f */
[--C-:B------:R-:W-:Y:S01]  /*6730*/  FFMA.FTZ R118, R7, c[0x0][0x2d0], -R117.reuse ;  /* 0x0000b40007767a23 */ /* 0x100fe20000010875 */
[----:B------:R4:W-:Y:S01]  /*6740*/  @P1 LDGSTS.E.BYPASS.LTC128B.128 [R226+0xc100], [R146.64], !P0 ;  /* 0x0c10000092e21fae */ /* 0x0009e2000c101d56 */
[----:B------:R-:W-:Y:S01]  /*6750*/  @P1 IADD3.X R5, R145, UR17, RZ, P2, !PT ;  /* 0x0000001191051c10 */ /* 0x000fe200097fe4ff */
[----:B------:R-:W-:Y:S01]  /*6760*/  FMUL.FTZ R0, R0, c[0x0][0x2d0] ;  /* 0x0000b40000007a20 */ /* 0x000fe20000410000 */
[----:B-1----:R-:W-:Y:S01]  /*6770*/  @P1 IADD3 R8, P2, R4, UR10, RZ ;  /* 0x0000000a04081c10 */ /* 0x002fe2000ff5e0ff */
[----:B------:R-:W-:Y:S01]  /*6780*/  FMUL.FTZ R69, R2, R69 ;  /* 0x0000004502457220 */ /* 0x000fe20000410000 */
[----:B-----5:R-:W-:Y:S01]  /*6790*/  @P1 IADD3 R144, P5, R4, UR9, RZ ;  /* 0x0000000904901c10 */ /* 0x020fe2000ffbe0ff */
[----:B------:R-:W-:Y:S01]  /*67a0*/  MUFU.EX2 R167, R118 ;  /* 0x0000007600a77308 */ /* 0x000fe20000000800 */
[C---:B------:R-:W-:Y:S01]  /*67b0*/  FMUL.FTZ R72, R2.reuse, R72 ;  /* 0x0000004802487220 */ /* 0x040fe20000410000 */
[----:B------:R1:W-:Y:S01]  /*67c0*/  @P1 LDGSTS.E.BYPASS.LTC128B.128 [R226+0x9100], [R4.64], !P3 ;  /* 0x0910000004e21fae */ /* 0x0003e2000d901d56 */
[C---:B--2---:R-:W-:Y:S01]  /*67d0*/  @P1 IADD3.X R9, R5.reuse, UR17, RZ, P2, !PT ;  /* 0x0000001105091c10 */ /* 0x044fe200097fe4ff */
[C---:B------:R-:W-:Y:S01]  /*67e0*/  FMUL.FTZ R73, R2.reuse, R73 ;  /* 0x0000004902497220 */ /* 0x040fe20000410000 */
[----:B------:R-:W-:Y:S01]  /*67f0*/  @P1 IADD3.X R145, R5, UR8, RZ, P5, !PT ;  /* 0x0000000805911c10 */ /* 0x000fe2000affe4ff */
[C---:B------:R-:W-:Y:S02]  /*6800*/  FMUL.FTZ R76, R2.reuse, R76 ;  /* 0x0000004c024c7220 */ /* 0x040fe40000410000 */
[C---:B------:R-:W-:Y:S02]  /*6810*/  FMUL.FTZ R77, R2.reuse, R77 ;  /* 0x0000004d024d7220 */ /* 0x040fe40000410000 */
[----:B------:R1:W-:Y:S01]  /*6820*/  @P1 LDGSTS.E.BYPASS.LTC128B.128 [R226+0xd100], [R4.64+0x80], !P0 ;  /* 0x0d10008004e21fae */ /* 0x0003e2000c101d56 */
[----:B------:R-:W2:Y:S01]  /*6830*/  MUFU.EX2 R0, R0 ;  /* 0x0000000000007308 */ /* 0x000ea20000000800 */
[----:B------:R-:W-:Y:S01]  /*6840*/  FMUL.FTZ R80, R2, R80 ;  /* 0x0000005002507220 */ /* 0x000fe20000410000 */
[----:B---3--:R-:W-:Y:S01]  /*6850*/  @P1 IADD3 R6, P4, R8, UR10, RZ ;  /* 0x0000000a08061c10 */ /* 0x008fe2000ff9e0ff */
[C---:B------:R-:W-:Y:S02]  /*6860*/  FMUL.FTZ R81, R2.reuse, R81 ;  /* 0x0000005102517220 */ /* 0x040fe40000410000 */
[C---:B------:R-:W-:Y:S02]  /*6870*/  FMUL.FTZ R84, R2.reuse, R84 ;  /* 0x0000005402547220 */ /* 0x040fe40000410000 */
[----:B------:R3:W-:Y:S01]  /*6880*/  @P1 LDGSTS.E.BYPASS.LTC128B.128 [R226+0xa100], [R8.64], !P3 ;  /* 0x0a10000008e21fae */ /* 0x0007e2000d901d56 */
[----:B------:R-:W-:Y:S01]  /*6890*/  @P1 IADD3.X R7, R9, UR17, RZ, P4, !PT ;  /* 0x0000001109071c10 */ /* 0x000fe2000a7fe4ff */
[C---:B------:R-:W-:Y:S01]  /*68a0*/  FMUL.FTZ R85, R2.reuse, R85 ;  /* 0x0000005502557220 */ /* 0x040fe20000410000 */
[----:B------:R5:W-:Y:S01]  /*68b0*/  MUFU.EX2 R166, R10 ;  /* 0x0000000a00a67308 */ /* 0x000be20000000800 */
[C---:B------:R-:W-:Y:S02]  /*68c0*/  FMUL.FTZ R88, R2.reuse, R88 ;  /* 0x0000005802587220 */ /* 0x040fe40000410000 */
[----:B------:R-:W-:Y:S02]  /*68d0*/  FMUL.FTZ R89, R2, R89 ;  /* 0x0000005902597220 */ /* 0x000fe40000410000 */
[----:B------:R4:W-:Y:S01]  /*68e0*/  @P1 LDGSTS.E.BYPASS.LTC128B.128 [R226+0xe100], [R144.64], !P0 ;  /* 0x0e10000090e21fae */ /* 0x0009e2000c101d56 */
[--C-:B------:R-:W-:Y:S02]  /*68f0*/  FFMA.FTZ R30, R30, c[0x0][0x2d0], -R117.reuse ;  /* 0x0000b4001e1e7a23 */ /* 0x100fe40000010875 */
[--C-:B------:R-:W-:Y:S02]  /*6900*/  FFMA.FTZ R31, R31, c[0x0][0x2d0], -R117.reuse ;  /* 0x0000b4001f1f7a23 */ /* 0x100fe40000010875 */
[----:B------:R4:W4:Y:S01]  /*6910*/  MUFU.EX2 R165, R11 ;  /* 0x0000000b00a57308 */ /* 0x0009220000000800 */
[--C-:B------:R-:W-:Y:S02]  /*6920*/  FFMA.FTZ R34, R34, c[0x0][0x2d0], -R117.reuse ;  /* 0x0000b40022227a23 */ /* 0x100fe40000010875 */
[----:B------:R4:W-:Y:S01]  /*6930*/  @P1 LDGSTS.E.BYPASS.LTC128B.128 [R226+0xb100], [R6.64], !P3 ;  /* 0x0b10000006e21fae */ /* 0x0009e2000d901d56 */
[----:B--2---:R-:W-:Y:S01]  /*6940*/  FMUL.FTZ R70, R0, R70 ;  /* 0x0000004600467220 */ /* 0x004fe20000410000 */
[----:B-1----:R-:W-:Y:S01]  /*6950*/  @P1 IADD3 R4, P2, R8, UR9, RZ ;  /* 0x0000000908041c10 */ /* 0x002fe2000ff5e0ff */
[C---:B------:R-:W-:Y:S02]  /*6960*/  FMUL.FTZ R71, R0.reuse, R71 ;  /* 0x0000004700477220 */ /* 0x040fe40000410000 */
[C---:B------:R-:W-:Y:S01]  /*6970*/  FMUL.FTZ R74, R0.reuse, R74 ;  /* 0x0000004a004a7220 */ /* 0x040fe20000410000 */
[----:B------:R-:W-:Y:S01]  /*6980*/  @P1 IADD3.X R5, R9, UR8, RZ, P2, !PT ;  /* 0x0000000809051c10 */ /* 0x000fe200097fe4ff */
[C---:B------:R-:W-:Y:S01]  /*6990*/  FMUL.FTZ R75, R0.reuse, R75 ;  /* 0x0000004b004b7220 */ /* 0x040fe20000410000 */
[----:B------:R-:W-:Y:S01]  /*69a0*/  MUFU.EX2 R174, R24 ;  /* 0x0000001800ae7308 */ /* 0x000fe20000000800 */
[----:B------:R-:W-:Y:S02]  /*69b0*/  FMUL.FTZ R78, R0, R78 ;  /* 0x0000004e004e7220 */ /* 0x000fe40000410000 */
[----:B------:R1:W-:Y:S01]  /*69c0*/  @P1 LDGSTS.E.BYPASS.LTC128B.128 [R226+0xf100], [R4.64], !P0 ;  /* 0x0f10000004e21fae */ /* 0x0003e2000c101d56 */
[C---:B---3--:R-:W-:Y:S02]  /*69d0*/  FMUL.FTZ R8, R2.reuse, R124 ;  /* 0x0000007c02087220 */ /* 0x048fe40000410000 */
[----:B------:R-:W-:Y:S02]  /*69e0*/  FMUL.FTZ R9, R2, R125 ;  /* 0x0000007d02097220 */ /* 0x000fe40000410000 */
[C---:B-----5:R-:W-:Y:S02]  /*69f0*/  FMUL.FTZ R10, R0.reuse, R126 ;  /* 0x0000007e000a7220 */ /* 0x060fe40000410000 */
[C---:B------:R-:W-:Y:S01]  /*6a00*/  FMUL.FTZ R79, R0.reuse, R79 ;  /* 0x0000004f004f7220 */ /* 0x040fe20000410000 */
[----:B----4-:R-:W2:Y:S01]  /*6a10*/  LDSM.16.MT88.4 R144, [R204+0x100] ;  /* 0x00010000cc90783b */ /* 0x010ea20000004200 */
[C---:B------:R-:W-:Y:S01]  /*6a20*/  FMUL.FTZ R11, R0.reuse, R127 ;  /* 0x0000007f000b7220 */ /* 0x040fe20000410000 */
[----:B------:R-:W-:Y:S01]  /*6a30*/  MUFU.EX2 R173, R25 ;  /* 0x0000001900ad7308 */ /* 0x000fe20000000800 */
[C---:B------:R-:W-:Y:S02]  /*6a40*/  FMUL.FTZ R82, R0.reuse, R82 ;  /* 0x0000005200527220 */ /* 0x040fe40000410000 */
[C---:B------:R-:W-:Y:S02]  /*6a50*/  FMUL.FTZ R83, R0.reuse, R83 ;  /* 0x0000005300537220 */ /* 0x040fe40000410000 */
[----:B------:R-:W-:Y:S01]  /*6a60*/  FMUL.FTZ R6, R0, R122 ;  /* 0x0000007a00067220 */ /* 0x000fe20000410000 */
[----:B------:R-:W3:Y:S01]  /*6a70*/  LDSM.16.MT88.4 R148, [R205+0x100] ;  /* 0x00010000cd94783b */ /* 0x000ee20000004200 */
[----:B------:R-:W-:Y:S01]  /*6a80*/  F2FP.BF16.PACK_AB R122, R228, R229 ;  /* 0x000000e5e47a723e */ /* 0x000fe200000010ff */
[C---:B------:R-:W-:Y:S01]  /*6a90*/  FMUL.FTZ R7, R0.reuse, R123 ;  /* 0x0000007b00077220 */ /* 0x040fe20000410000 */
[----:B------:R-:W-:Y:S01]  /*6aa0*/  F2FP.BF16.PACK_AB R123, R165, R166 ;  /* 0x000000a6a57b723e */ /* 0x000fe200000010ff */
[C---:B------:R-:W-:Y:S01]  /*6ab0*/  FMUL.FTZ R86, R0.reuse, R86 ;  /* 0x0000005600567220 */ /* 0x040fe20000410000 */
[----:B------:R-:W-:Y:S01]  /*6ac0*/  MUFU.EX2 R158, R26 ;  /* 0x0000001a009e7308 */ /* 0x000fe20000000800 */
[C---:B------:R-:W-:Y:S02]  /*6ad0*/  FMUL.FTZ R87, R0.reuse, R87 ;  /* 0x0000005700577220 */ /* 0x040fe40000410000 */
[----:B------:R-:W4:Y:S01]  /*6ae0*/  LDSM.16.MT88.4 R152, [R208+0x100] ;  /* 0x00010000d098783b */ /* 0x000f220000004200 */
[----:B------:R-:W-:Y:S02]  /*6af0*/  FMUL.FTZ R90, R0, R90 ;  /* 0x0000005a005a7220 */ /* 0x000fe40000410000 */
[----:B-1----:R-:W-:Y:S01]  /*6b00*/  FMUL.FTZ R4, R2, R120 ;  /* 0x0000007802047220 */ /* 0x002fe20000410000 */
[----:B------:R-:W-:Y:S01]  /*6b10*/  F2FP.BF16.PACK_AB R120, R230, R231 ;  /* 0x000000e7e678723e */ /* 0x000fe200000010ff */
[----:B------:R-:W-:Y:S01]  /*6b20*/  FMUL.FTZ R5, R2, R121 ;  /* 0x0000007902057220 */ /* 0x000fe20000410000 */
[----:B------:R-:W-:Y:S01]  /*6b30*/  F2FP.BF16.PACK_AB R121, R167, R168 ;  /* 0x000000a8a779723e */ /* 0x000fe200000010ff */
[----:B------:R1:W-:Y:S01]  /*6b40*/  MUFU.EX2 R157, R27 ;  /* 0x0000001b009d7308 */ /* 0x0003e20000000800 */
[----:B------:R-:W5:Y:S01]  /*6b50*/  LDSM.16.MT88.4 R124, [R207+0x100] ;  /* 0x00010000cf7c783b */ /* 0x000f620000004200 */
[--C-:B------:R-:W-:Y:S02]  /*6b60*/  FFMA.FTZ R35, R35, c[0x0][0x2d0], -R117.reuse ;  /* 0x0000b40023237a23 */ /* 0x100fe40000010875 */
[--C-:B------:R-:W-:Y:S02]  /*6b70*/  FFMA.FTZ R38, R38, c[0x0][0x2d0], -R117.reuse ;  /* 0x0000b40026267a23 */ /* 0x100fe40000010875 */
[--C-:B------:R-:W-:Y:S02]  /*6b80*/  FFMA.FTZ R39, R39, c[0x0][0x2d0], -R117.reuse ;  /* 0x0000b40027277a23 */ /* 0x100fe40000010875 */
[--C-:B------:R-:W-:Y:S01]  /*6b90*/  FFMA.FTZ R42, R42, c[0x0][0x2d0], -R117.reuse ;  /* 0x0000b4002a2a7a23 */ /* 0x100fe20000010875 */
[----:B------:R-:W0:Y:S01]  /*6ba0*/  LDGDEPBAR ;  /* 0x00000000000079af */ /* 0x000e220000000000 */
[----:B------:R-:W-:Y:S01]  /*6bb0*/  MUFU.EX2 R172, R28 ;  /* 0x0000001c00ac7308 */ /* 0x000fe20000000800 */
[--C-:B------:R-:W-:Y:S02]  /*6bc0*/  FFMA.FTZ R43, R43, c[0x0][0x2d0], -R117.reuse ;  /* 0x0000b4002b2b7a23 */ /* 0x100fe40000010875 */
[--C-:B------:R-:W-:Y:S02]  /*6bd0*/  FFMA.FTZ R46, R46, c[0x0][0x2d0], -R117.reuse ;  /* 0x0000b4002e2e7a23 */ /* 0x100fe40000010875 */
[--C-:B------:R-:W-:Y:S01]  /*6be0*/  FFMA.FTZ R47, R47, c[0x0][0x2d0], -R117.reuse ;  /* 0x0000b4002f2f7a23 */ /* 0x100fe20000010875 */
[C---:B--2---:R-:W-:Y:S04]  /*6bf0*/  HMMA.16816.F32.BF16 R4, R120.reuse, R144, R4 ;  /* 0x000000907804723c */ /* 0x044fe80000041804 */
[----:B------:R-:W-:Y:S01]  /*6c00*/  MUFU.EX2 R170, R29 ;  /* 0x0000001d00aa7308 */ /* 0x000fe20000000800 */
[--C-:B------:R-:W-:Y:S01]  /*6c10*/  FFMA.FTZ R48, R48, c[0x0][0x2d0], -R156.reuse ;  /* 0x0000b40030307a23 */ /* 0x100fe2000001089c */
[----:B-1----:R-:W-:Y:S02]  /*6c20*/  LDSM.16.MT88.4 R24, [R205+0x1100] ;  /* 0x00110000cd18783b */ /* 0x002fe40000004200 */
[C---:B------:R-:W-:Y:S04]  /*6c30*/  HMMA.16816.F32.BF16 R8, R120.reuse, R146, R8 ;  /* 0x000000927808723c */ /* 0x040fe80000041808 */
[--C-:B------:R-:W-:Y:S02]  /*6c40*/  FFMA.FTZ R49, R49, c[0x0][0x2d0], -R156.reuse ;  /* 0x0000b40031317a23 */ /* 0x100fe4000001089c */
[----:B------:R-:W-:Y:S01]  /*6c50*/  MUFU.EX2 R171, R32 ;  /* 0x0000002000ab7308 */ /* 0x000fe20000000800 */
[--C-:B------:R-:W-:Y:S01]  /*6c60*/  FFMA.FTZ R50, R50, c[0x0][0x2d0], -R117.reuse ;  /* 0x0000b40032327a23 */ /* 0x100fe20000010875 */
[----:B------:R-:W1:Y:S01]  /*6c70*/  LDSM.16.MT88.4 R144, [R204+0x4100] ;  /* 0x00410000cc90783b */ /* 0x000e620000004200 */
[C---:B---3--:R-:W-:Y:S03]  /*6c80*/  HMMA.16816.F32.BF16 R68, R120.reuse, R148, R68 ;  /* 0x000000947844723c */ /* 0x048fe60000041844 */
[--C-:B------:R-:W-:Y:S02]  /*6c90*/  FFMA.FTZ R51, R51, c[0x0][0x2d0], -R117.reuse ;  /* 0x0000b40033337a23 */ /* 0x100fe40000010875 */
[----:B------:R-:W-:Y:S02]  /*6ca0*/  FMUL.FTZ R91, R0, R91 ;  /* 0x0000005b005b7220 */ /* 0x000fe40000410000 */
[----:B------:R-:W-:Y:S01]  /*6cb0*/  MUFU.EX2 R169, R33 ;  /* 0x0000002100a97308 */ /* 0x000fe20000000800 */
[C---:B------:R-:W-:Y:S01]  /*6cc0*/  HMMA.16816.F32.BF16 R72, R120.reuse, R150, R72 ;  /* 0x000000967848723c */ /* 0x040fe20000041848 */
[----:B------:R-:W2:Y:S03]  /*6cd0*/  LDSM.16.MT88.4 R148, [R205+0x4100] ;  /* 0x00410000cd94783b */ /* 0x000ea60000004200 */
[C---:B------:R-:W-:Y:S02]  /*6ce0*/  FMUL.FTZ R92, R2.reuse, R92 ;  /* 0x0000005c025c7220 */ /* 0x040fe40000410000 */
[----:B------:R-:W-:Y:S02]  /*6cf0*/  FMUL.FTZ R93, R2, R93 ;  /* 0x0000005d025d7220 */ /* 0x000fe40000410000 */
[C---:B----4-:R-:W-:Y:S01]  /*6d00*/  HMMA.16816.F32.BF16 R76, R120.reuse, R152, R76 ;  /* 0x00000098784c723c */ /* 0x050fe2000004184c */
[----:B------:R-:W-:Y:S03]  /*6d10*/  MUFU.EX2 R153, R34 ;  /* 0x0000002200997308 */ /* 0x000fe60000000800 */
[C---:B------:R-:W-:Y:S02]  /*6d20*/  FMUL.FTZ R94, R0.reuse, R94 ;  /* 0x0000005e005e7220 */ /* 0x040fe40000410000 */
[----:B------:R-:W-:Y:S02]  /*6d30*/  FMUL.FTZ R95, R0, R95 ;  /* 0x0000005f005f7220 */ /* 0x000fe40000410000 */
[C---:B------:R-:W-:Y:S03]  /*6d40*/  HMMA.16816.F32.BF16 R80, R120.reuse, R154, R80 ;  /* 0x0000009a7850723c */ /* 0x040fe60000041850 */
[----:B------:R-:W-:Y:S01]  /*6d50*/  MUFU.EX2 R155, R30 ;  /* 0x0000001e009b7308 */ /* 0x000fe20000000800 */
[--C-:B------:R-:W-:Y:S02]  /*6d60*/  FFMA.FTZ R12, R12, c[0x0][0x2d0], -R156.reuse ;  /* 0x0000b4000c0c7a23 */ /* 0x100fe4000001089c */
[--C-:B------:R-:W-:Y:S02]  /*6d70*/  FFMA.FTZ R13, R13, c[0x0][0x2d0], -R156.reuse ;  /* 0x0000b4000d0d7a23 */ /* 0x100fe4000001089c */
[C---:B-----5:R-:W-:Y:S04]  /*6d80*/  HMMA.16816.F32.BF16 R84, R120.reuse, R124, R84 ;  /* 0x0000007c7854723c */ /* 0x060fe80000041854 */
[--C-:B------:R-:W-:Y:S01]  /*6d90*/  FFMA.FTZ R14, R14, c[0x0][0x2d0], -R117.reuse ;  /* 0x0000b4000e0e7a23 */ /* 0x100fe20000010875 */
[----:B------:R3:W-:Y:S01]  /*6da0*/  MUFU.EX2 R154, R31 ;  /* 0x0000001f009a7308 */ /* 0x0007e20000000800 */
[--C-:B------:R-:W-:Y:S02]  /*6db0*/  FFMA.FTZ R15, R15, c[0x0][0x2d0], -R117.reuse ;  /* 0x0000b4000f0f7a23 */ /* 0x100fe40000010875 */
[C---:B------:R-:W-:Y:S01]  /*6dc0*/  HMMA.16816.F32.BF16 R88, R120.reuse, R126, R88 ;  /* 0x0000007e7858723c */ /* 0x040fe20000041858 */
[----:B------:R-:W4:Y:S03]  /*6dd0*/  LDSM.16.MT88.4 R124, [R208+0x4100] ;  /* 0x00410000d07c783b */ /* 0x000f260000004200 */
[C---:B------:R-:W-:Y:S02]  /*6de0*/  FMUL.FTZ R96, R2.reuse, R96 ;  /* 0x0000006002607220 */ /* 0x040fe40000410000 */
[----:B------:R-:W-:Y:S01]  /*6df0*/  FMUL.FTZ R97, R2, R97 ;  /* 0x0000006102617220 */ /* 0x000fe20000410000 */
[----:B------:R5:W-:Y:S01]  /*6e00*/  MUFU.EX2 R152, R35 ;  /* 0x0000002300987308 */ /* 0x000be20000000800 */
[C---:B-1----:R-:W-:Y:S04]  /*6e10*/  HMMA.16816.F32.BF16 R92, R120.reuse, R144, R92 ;  /* 0x00000090785c723c */ /* 0x042fe8000004185c */
[C---:B------:R-:W-:Y:S02]  /*6e20*/  FMUL.FTZ R98, R0.reuse, R98 ;  /* 0x0000006200627220 */ /* 0x040fe40000410000 */
[----:B------:R-:W-:Y:S02]  /*6e30*/  FMUL.FTZ R99, R0, R99 ;  /* 0x0000006300637220 */ /* 0x000fe40000410000 */
[C---:B------:R-:W-:Y:S01]  /*6e40*/  FMUL.FTZ R100, R2.reuse, R100 ;  /* 0x0000006402647220 */ /* 0x040fe20000410000 */
[----:B------:R1:W-:Y:S03]  /*6e50*/  MUFU.EX2 R227, R12 ;  /* 0x0000000c00e37308 */ /* 0x0003e60000000800 */
[----:B------:R-:W-:Y:S01]  /*6e60*/  FMUL.FTZ R101, R2, R101 ;  /* 0x0000006502657220 */ /* 0x000fe20000410000 */
[C---:B------:R-:W-:Y:S01]  /*6e70*/  HMMA.16816.F32.BF16 R96, R120.reuse, R146, R96 ;  /* 0x000000927860723c */ /* 0x040fe20000041860 */
[----:B------:R-:W4:Y:S02]  /*6e80*/  LDSM.16.MT88.4 R144, [R207+0x4100] ;  /* 0x00410000cf90783b */ /* 0x000f240000004200 */
[C---:B------:R-:W-:Y:S02]  /*6e90*/  FMUL.FTZ R102, R0.reuse, R102 ;  /* 0x0000006600667220 */ /* 0x040fe40000410000 */
[----:B------:R-:W-:Y:S01]  /*6ea0*/  FMUL.FTZ R103, R0, R103 ;  /* 0x0000006700677220 */ /* 0x000fe20000410000 */
[----:B------:R1:W1:Y:S01]  /*6eb0*/  MUFU.EX2 R195, R13 ;  /* 0x0000000d00c37308 */ /* 0x0002620000000800 */
[--C-:B------:R-:W-:Y:S02]  /*6ec0*/  FFMA.FTZ R16, R16, c[0x0][0x2d0], -R156.reuse ;  /* 0x0000b40010107a23 */ /* 0x100fe4000001089c */
[--C-:B------:R-:W-:Y:S01]  /*6ed0*/  FFMA.FTZ R17, R17, c[0x0][0x2d0], -R156.reuse ;  /* 0x0000b40011117a23 */ /* 0x100fe2000001089c */
[----:B---3--:R-:W-:Y:S02]  /*6ee0*/  LDSM.16.MT88.4 R28, [R205+0x1900] ;  /* 0x00190000cd1c783b */ /* 0x008fe40000004200 */
[C---:B--2---:R-:W-:Y:S03]  /*6ef0*/  HMMA.16816.F32.BF16 R100, R120.reuse, R148, R100 ;  /* 0x000000947864723c */ /* 0x044fe60000041864 */
[--C-:B------:R-:W-:Y:S01]  /*6f00*/  FFMA.FTZ R18, R18, c[0x0][0x2d0], -R117.reuse ;  /* 0x0000b40012127a23 */ /* 0x100fe20000010875 */
[----:B------:R2:W-:Y:S01]  /*6f10*/  MUFU.EX2 R164, R14 ;  /* 0x0000000e00a47308 */ /* 0x0005e20000000800 */
[--C-:B------:R-:W-:Y:S01]  /*6f20*/  FFMA.FTZ R19, R19, c[0x0][0x2d0], -R117.reuse ;  /* 0x0000b40013137a23 */ /* 0x100fe20000010875 */
[----:B-----5:R-:W-:Y:S01]  /*6f30*/  LDSM.16.MT88.4 R32, [R208+0x1900] ;  /* 0x00190000d020783b */ /* 0x020fe20000004200 */
[C---:B------:R-:W-:Y:S02]  /*6f40*/  FMUL.FTZ R104, R2.reuse, R104 ;  /* 0x0000006802687220 */ /* 0x040fe40000410000 */
[----:B------:R-:W-:Y:S03]  /*6f50*/  FMUL.FTZ R105, R2, R105 ;  /* 0x0000006902697220 */ /* 0x000fe60000410000 */
[C---:B------:R-:W-:Y:S02]  /*6f60*/  FMUL.FTZ R106, R0.reuse, R106 ;  /* 0x0000006a006a7220 */ /* 0x040fe40000410000 */
[----:B------:R3:W-:Y:S01]  /*6f70*/  MUFU.EX2 R163, R15 ;  /* 0x0000000f00a37308 */ /* 0x0007e20000000800 */
[----:B------:R-:W-:Y:S02]  /*6f80*/  FMUL.FTZ R107, R0, R107 ;  /* 0x0000006b006b7220 */ /* 0x000fe40000410000 */
[C---:B-1----:R-:W-:Y:S02]  /*6f90*/  FMUL.FTZ R12, R2.reuse, R128 ;  /* 0x00000080020c7220 */ /* 0x042fe40000410000 */
[C---:B------:R-:W-:Y:S02]  /*6fa0*/  FMUL.FTZ R13, R2.reuse, R129 ;  /* 0x00000081020d7220 */ /* 0x040fe40000410000 */
[C---:B------:R-:W-:Y:S01]  /*6fb0*/  FMUL.FTZ R108, R2.reuse, R108 ;  /* 0x0000006c026c7220 */ /* 0x040fe20000410000 */
[C---:B------:R-:W-:Y:S01]  /*6fc0*/  HMMA.16816.F32.BF16 R104, R120.reuse, R150, R104 ;  /* 0x000000967868723c */ /* 0x040fe20000041868 */
[----:B------:R-:W-:Y:S01]  /*6fd0*/  LDSM.16.MT88.4 R148, [R207+0x900] ;  /* 0x00090000cf94783b */ /* 0x000fe20000004200 */
[----:B------:R1:W-:Y:S01]  /*6fe0*/  MUFU.EX2 R194, R16 ;  /* 0x0000001000c27308 */ /* 0x0003e20000000800 */
[----:B------:R-:W-:Y:S02]  /*6ff0*/  FMUL.FTZ R109, R2, R109 ;  /* 0x0000006d026d7220 */ /* 0x000fe40000410000 */
[C---:B------:R-:W-:Y:S02]  /*7000*/  FMUL.FTZ R110, R0.reuse, R110 ;  /* 0x0000006e006e7220 */ /* 0x040fe40000410000 */
[C---:B--2---:R-:W-:Y:S02]  /*7010*/  FMUL.FTZ R14, R0.reuse, R130 ;  /* 0x00000082000e7220 */ /* 0x044fe40000410000 */
[----:B------:R-:W-:Y:S03]  /*7020*/  FMUL.FTZ R111, R0, R111 ;  /* 0x0000006f006f7220 */ /* 0x000fe60000410000 */
[----:B------:R2:W5:Y:S01]  /*7030*/  MUFU.EX2 R193, R17 ;  /* 0x0000001100c17308 */ /* 0x0005620000000800 */
[C---:B------:R-:W-:Y:S02]  /*7040*/  FMUL.FTZ R112, R2.reuse, R112 ;  /* 0x0000007002707220 */ /* 0x040fe40000410000 */
[----:B------:R-:W-:Y:S02]  /*7050*/  FMUL.FTZ R113, R2, R113 ;  /* 0x0000007102717220 */ /* 0x000fe40000410000 */
[C---:B---3--:R-:W-:Y:S02]  /*7060*/  FMUL.FTZ R15, R0.reuse, R131 ;  /* 0x00000083000f7220 */ /* 0x048fe40000410000 */
[----:B------:R-:W3:Y:S01]  /*7070*/  LDSM.16.MT88.4 R128, [R204+0x900] ;  /* 0x00090000cc80783b */ /* 0x000ee20000004200 */
[C---:B------:R-:W-:Y:S02]  /*7080*/  FMUL.FTZ R114, R0.reuse, R114 ;  /* 0x0000007200727220 */ /* 0x040fe40000410000 */
[----:B------:R5:W-:Y:S01]  /*7090*/  MUFU.EX2 R162, R18 ;  /* 0x0000001200a27308 */ /* 0x000be20000000800 */
[----:B------:R-:W-:Y:S01]  /*70a0*/  FMUL.FTZ R115, R0, R115 ;  /* 0x0000007300737220 */ /* 0x000fe20000410000 */
[C---:B----4-:R-:W-:Y:S03]  /*70b0*/  HMMA.16816.F32.BF16 R12, R120.reuse, R124, R12 ;  /* 0x0000007c780c723c */ /* 0x050fe6000004180c */
[----:B-1----:R-:W-:Y:S02]  /*70c0*/  FMUL.FTZ R16, R2, R132 ;  /* 0x0000008402107220 */ /* 0x002fe40000410000 */
[--C-:B------:R-:W-:Y:S02]  /*70d0*/  FFMA.FTZ R20, R20, c[0x0][0x2d0], -R156.reuse ;  /* 0x0000b40014147a23 */ /* 0x100fe4000001089c */
[--C-:B------:R-:W-:Y:S01]  /*70e0*/  FFMA.FTZ R21, R21, c[0x0][0x2d0], -R156.reuse ;  /* 0x0000b40015157a23 */ /* 0x100fe2000001089c */
[C---:B------:R-:W-:Y:S01]  /*70f0*/  HMMA.16816.F32.BF16 R108, R120.reuse, R126, R108 ;  /* 0x0000007e786c723c */ /* 0x040fe2000004186c */
[----:B------:R1:W4:Y:S01]  /*7100*/  MUFU.EX2 R161, R19 ;  /* 0x0000001300a17308 */ /* 0x0003220000000800 */
[----:B------:R-:W3:Y:S02]  /*7110*/  LDSM.16.MT88.4 R124, [R205+0x900] ;  /* 0x00090000cd7c783b */ /* 0x000ee40000004200 */
[----:B--2---:R-:W-:Y:S02]  /*7120*/  FMUL.FTZ R17, R2, R133 ;  /* 0x0000008502117220 */ /* 0x004fe40000410000 */
[--C-:B------:R-:W-:Y:S02]  /*7130*/  FFMA.FTZ R22, R22, c[0x0][0x2d0], -R117.reuse ;  /* 0x0000b40016167a23 */ /* 0x100fe40000010875 */
[--C-:B------:R-:W-:Y:S03]  /*7140*/  FFMA.FTZ R23, R23, c[0x0][0x2d0], -R117.reuse ;  /* 0x0000b40017177a23 */ /* 0x100fe60000010875 */
[----:B------:R-:W-:Y:S01]  /*7150*/  MUFU.EX2 R118, R51 ;  /* 0x0000003300767308 */ /* 0x000fe20000000800 */
[--C-:B------:R-:W-:Y:S02]  /*7160*/  FFMA.FTZ R52, R52, c[0x0][0x2d0], -R156.reuse ;  /* 0x0000b40034347a23 */ /* 0x100fe4000001089c */
[----:B-----5:R-:W-:Y:S02]  /*7170*/  FMUL.FTZ R18, R0, R134 ;  /* 0x0000008600127220 */ /* 0x020fe40000410000 */
[--C-:B------:R-:W-:Y:S02]  /*7180*/  FFMA.FTZ R53, R53, c[0x0][0x2d0], -R156.reuse ;  /* 0x0000b40035357a23 */ /* 0x100fe4000001089c */
[--C-:B------:R-:W-:Y:S02]  /*7190*/  FFMA.FTZ R56, R56, c[0x0][0x2d0], -R156.reuse ;  /* 0x0000b40038387a23 */ /* 0x100fe4000001089c */
[--C-:B------:R-:W-:Y:S01]  /*71a0*/  FFMA.FTZ R57, R57, c[0x0][0x2d0], -R156.reuse ;  /* 0x0000b40039397a23 */ /* 0x100fe2000001089c */
[----:B------:R-:W-:Y:S01]  /*71b0*/  MUFU.EX2 R192, R20 ;  /* 0x0000001400c07308 */ /* 0x000fe20000000800 */
[--C-:B------:R-:W-:Y:S02]  /*71c0*/  FFMA.FTZ R54, R54, c[0x0][0x2d0], -R117.reuse ;  /* 0x0000b40036367a23 */ /* 0x100fe40000010875 */
[--C-:B------:R-:W-:Y:S02]  /*71d0*/  FFMA.FTZ R55, R55, c[0x0][0x2d0], -R117.reuse ;  /* 0x0000b40037377a23 */ /* 0x100fe40000010875 */
[----:B-1----:R-:W-:Y:S02]  /*71e0*/  FMUL.FTZ R19, R0, R135 ;  /* 0x0000008700137220 */ /* 0x002fe40000410000 */
[----:B------:R-:W1:Y:S01]  /*71f0*/  LDSM.16.MT88.4 R132, [R208+0x900] ;  /* 0x00090000d084783b */ /* 0x000e620000004200 */
[--C-:B------:R-:W-:Y:S02]  /*7200*/  FFMA.FTZ R58, R58, c[0x0][0x2d0], -R117.reuse ;  /* 0x0000b4003a3a7a23 */ /* 0x100fe40000010875 */
[----:B------:R-:W2:Y:S01]  /*7210*/  MUFU.EX2 R175, R21 ;  /* 0x0000001500af7308 */ /* 0x000ea20000000800 */
[--C-:B------:R-:W-:Y:S01]  /*7220*/  FFMA.FTZ R59, R59, c[0x0][0x2d0], -R117.reuse ;  /* 0x0000b4003b3b7a23 */ /* 0x100fe20000010875 */
[C---:B------:R-:W-:Y:S03]  /*7230*/  HMMA.16816.F32.BF16 R16, R120.reuse, R144, R16 ;  /* 0x000000907810723c */ /* 0x040fe60000041810 */
[--C-:B------:R-:W-:Y:S02]  /*7240*/  FFMA.FTZ R60, R60, c[0x0][0x2d0], -R156.reuse ;  /* 0x0000b4003c3c7a23 */ /* 0x100fe4000001089c */
[--C-:B------:R-:W-:Y:S02]  /*7250*/  FFMA.FTZ R61, R61, c[0x0][0x2d0], -R156.reuse ;  /* 0x0000b4003d3d7a23 */ /* 0x100fe4000001089c */
[--C-:B------:R-:W-:Y:S01]  /*7260*/  FFMA.FTZ R64, R64, c[0x0][0x2d0], -R156.reuse ;  /* 0x0000b40040407a23 */ /* 0x100fe2000001089c */
[----:B------:R-:W-:Y:S01]  /*7270*/  HMMA.16816.F32.BF16 R112, R120, R146, R112 ;  /* 0x000000927870723c */ /* 0x000fe20000041870 */
[----:B------:R-:W5:Y:S01]  /*7280*/  LDSM.16.MT88.4 R144, [R204+0x4900] ;  /* 0x00490000cc90783b */ /* 0x000f620000004200 */
[----:B------:R1:W-:Y:S02]  /*7290*/  MUFU.EX2 R160, R22 ;  /* 0x0000001600a07308 */ /* 0x0003e40000000800 */
[----:B------:R-:W-:Y:S02]  /*72a0*/  FFMA.FTZ R65, R65, c[0x0][0x2d0], -R156 ;  /* 0x0000b40041417a23 */ /* 0x000fe4000001089c */
[--C-:B------:R-:W-:Y:S01]  /*72b0*/  FFMA.FTZ R62, R62, c[0x0][0x2d0], -R117.reuse ;  /* 0x0000b4003e3e7a23 */ /* 0x100fe20000010875 */
[----:B------:R-:W-:Y:S01]  /*72c0*/  F2FP.BF16.PACK_AB R120, R195, R227 ;  /* 0x000000e3c378723e */ /* 0x000fe200000010ff */
[--C-:B------:R-:W-:Y:S01]  /*72d0*/  FFMA.FTZ R63, R63, c[0x0][0x2d0], -R117.reuse ;  /* 0x0000b4003f3f7a23 */ /* 0x100fe20000010875 */
[----:B------:R-:W-:Y:S03]  /*72e0*/  F2FP.BF16.PACK_AB R122, R193, R194 ;  /* 0x000000c2c17a723e */ /* 0x000fe600000010ff */
[----:B------:R-:W-:Y:S01]  /*72f0*/  F2FP.BF16.PACK_AB R121, R163, R164 ;  /* 0x000000a4a379723e */ /* 0x000fe200000010ff */
[----:B------:R-:W5:Y:S01]  /*7300*/  MUFU.EX2 R159, R23 ;  /* 0x00000017009f7308 */ /* 0x000f620000000800 */
[----:B----4-:R-:W-:Y:S01]  /*7310*/  F2FP.BF16.PACK_AB R123, R161, R162 ;  /* 0x000000a2a17b723e */ /* 0x010fe200000010ff */
[--C-:B------:R-:W-:Y:S01]  /*7320*/  FFMA.FTZ R66, R66, c[0x0][0x2d0], -R117.reuse ;  /* 0x0000b40042427a23 */ /* 0x100fe20000010875 */
[----:B--2---:R-:W-:Y:S01]  /*7330*/  F2FP.BF16.PACK_AB R20, R175, R192 ;  /* 0x000000c0af14723e */ /* 0x004fe200000010ff */
[----:B------:R-:W-:Y:S02]  /*7340*/  FFMA.FTZ R117, R67, c[0x0][0x2d0], -R117 ;  /* 0x0000b40043757a23 */ /* 0x000fe40000010875 */
[----:B------:R-:W-:Y:S02]  /*7350*/  FFMA.FTZ R0, R0, R233, R168 ;  /* 0x000000e900007223 */ /* 0x000fe400000100a8 */
[C---:B---3--:R-:W-:Y:S02]  /*7360*/  HMMA.16816.F32.BF16 R4, R120.reuse, R128, R4 ;  /* 0x000000807804723c */ /* 0x048fe40000041804 */
[----:B------:R-:W-:Y:S01]  /*7370*/  MUFU.EX2 R52, R52 ;  /* 0x0000003400347308 */ /* 0x000fe20000000800 */
[----:B------:R-:W-:Y:S01]  /*7380*/  FFMA.FTZ R2, R2, R232, R231 ;  /* 0x000000e802027223 */ /* 0x000fe200000100e7 */
[----:B-1----:R-:W-:Y:S01]  /*7390*/  F2FP.BF16.PACK_AB R22, R173, R174 ;  /* 0x000000aead16723e */ /* 0x002fe200000010ff */
[----:B------:R-:W-:Y:S03]  /*73a0*/  FADD.FTZ R0, R167, R0 ;  /* 0x00000000a7007221 */ /* 0x000fe60000010000 */
[C---:B------:R-:W-:Y:S01]  /*73b0*/  HMMA.16816.F32.BF16 R8, R120.reuse, R130, R8 ;  /* 0x000000827808723c */ /* 0x040fe20000041808 */
[----:B------:R-:W-:Y:S03]  /*73c0*/  LDSM.16.MT88.4 R128, [R208+0x4900] ;  /* 0x00490000d080783b */ /* 0x000fe60000004200 */
[----:B------:R-:W-:Y:S01]  /*73d0*/  MUFU.EX2 R53, R53 ;  /* 0x0000003500357308 */ /* 0x000fe20000000800 */
[----:B------:R-:W-:Y:S02]  /*73e0*/  FADD.FTZ R2, R230, R2 ;  /* 0x00000002e6027221 */ /* 0x000fe40000010000 */
[----:B------:R-:W-:Y:S01]  /*73f0*/  FADD.FTZ R0, R166, R0 ;  /* 0x00000000a6007221 */ /* 0x000fe20000010000 */
[C---:B------:R-:W-:Y:S04]  /*7400*/  HMMA.16816.F32.BF16 R68, R120.reuse, R124, R68 ;  /* 0x0000007c7844723c */ /* 0x040fe80000041844 */
[----:B-----5:R-:W-:Y:S01]  /*7410*/  F2FP.BF16.PACK_AB R21, R159, R160 ;  /* 0x000000a09f15723e */ /* 0x020fe200000010ff */
[----:B------:R-:W-:Y:S01]  /*7420*/  FADD.FTZ R2, R229, R2 ;  /* 0x00000002e5027221 */ /* 0x000fe20000010000 */
[----:B------:R-:W-:Y:S01]  /*7430*/  F2FP.BF16.PACK_AB R23, R157, R158 ;  /* 0x0000009e9d17723e */ /* 0x000fe200000010ff */
[----:B------:R-:W-:Y:S01]  /*7440*/  MUFU.EX2 R56, R56 ;  /* 0x0000003800387308 */ /* 0x000fe20000000800 */
[C---:B------:R-:W-:Y:S01]  /*7450*/  HMMA.16816.F32.BF16 R72, R120.reuse, R126, R72 ;  /* 0x0000007e7848723c */ /* 0x040fe20000041848 */
[----:B------:R-:W1:Y:S03]  /*7460*/  LDSM.16.MT88.4 R124, [R205+0x4900] ;  /* 0x00490000cd7c783b */ /* 0x000e660000004200 */
[----:B------:R-:W-:Y:S02]  /*7470*/  FADD.FTZ R0, R165, R0 ;  /* 0x00000000a5007221 */ /* 0x000fe40000010000 */
[----:B------:R-:W-:Y:S02]  /*7480*/  FADD.FTZ R2, R228, R2 ;  /* 0x00000002e4027221 */ /* 0x000fe40000010000 */
[C---:B------:R-:W-:Y:S01]  /*7490*/  HMMA.16816.F32.BF16 R76, R120.reuse, R132, R76 ;  /* 0x00000084784c723c */ /* 0x040fe2000004184c */
[----:B------:R-:W-:Y:S03]  /*74a0*/  MUFU.EX2 R57, R57 ;  /* 0x0000003900397308 */ /* 0x000fe60000000800 */
[----:B------:R-:W-:Y:S02]  /*74b0*/  FADD.FTZ R0, R164, R0 ;  /* 0x00000000a4007221 */ /* 0x000fe40000010000 */
[----:B------:R-:W-:Y:S02]  /*74c0*/  FADD.FTZ R2, R227, R2 ;  /* 0x00000002e3027221 */ /* 0x000fe40000010000 */
[C---:B------:R-:W-:Y:S01]  /*74d0*/  HMMA.16816.F32.BF16 R80, R120.reuse, R134, R80 ;  /* 0x000000867850723c */ /* 0x040fe20000041850 */
[----:B------:R-:W2:Y:S02]  /*74e0*/  LDSM.16.MT88.4 R132, [R207+0x4900] ;  /* 0x00490000cf84783b */ /* 0x000ea40000004200 */
[----:B------:R-:W-:Y:S01]  /*74f0*/  MUFU.EX2 R54, R54 ;  /* 0x0000003600367308 */ /* 0x000fe20000000800 */
[----:B------:R-:W-:Y:S02]  /*7500*/  FADD.FTZ R0, R163, R0 ;  /* 0x00000000a3007221 */ /* 0x000fe40000010000 */
[----:B------:R-:W-:Y:S02]  /*7510*/  FADD.FTZ R2, R195, R2 ;  /* 0x00000002c3027221 */ /* 0x000fe40000010000 */
[C---:B------:R-:W-:Y:S04]  /*7520*/  HMMA.16816.F32.BF16 R84, R120.reuse, R148, R84 ;  /* 0x000000947854723c */ /* 0x040fe80000041854 */
[----:B------:R-:W-:Y:S01]  /*7530*/  FADD.FTZ R0, R162, R0 ;  /* 0x00000000a2007221 */ /* 0x000fe20000010000 */
[----:B------:R-:W-:Y:S01]  /*7540*/  MUFU.EX2 R55, R55 ;  /* 0x0000003700377308 */ /* 0x000fe20000000800 */
[----:B------:R-:W-:Y:S02]  /*7550*/  FADD.FTZ R2, R194, R2 ;  /* 0x00000002c2027221 */ /* 0x000fe40000010000 */
[C---:B------:R-:W-:Y:S01]  /*7560*/  HMMA.16816.F32.BF16 R88, R120.reuse, R150, R88 ;  /* 0x000000967858723c */ /* 0x040fe20000041858 */
[----:B------:R-:W-:Y:S03]  /*7570*/  LDSM.16.MT88.4 R148, [R207+0x5100] ;  /* 0x00510000cf94783b */ /* 0x000fe60000004200 */
[----:B------:R-:W-:Y:S02]  /*7580*/  FADD.FTZ R0, R161, R0 ;  /* 0x00000000a1007221 */ /* 0x000fe40000010000 */
[----:B------:R-:W-:Y:S01]  /*7590*/  FADD.FTZ R2, R193, R2 ;  /* 0x00000002c1027221 */ /* 0x000fe20000010000 */
[----:B------:R-:W-:Y:S01]  /*75a0*/  MUFU.EX2 R58, R58 ;  /* 0x0000003a003a7308 */ /* 0x000fe20000000800 */
[C---:B------:R-:W-:Y:S04]  /*75b0*/  HMMA.16816.F32.BF16 R92, R120.reuse, R144, R92 ;  /* 0x00000090785c723c */ /* 0x040fe8000004185c */
[----:B------:R-:W-:Y:S02]  /*75c0*/  FADD.FTZ R0, R160, R0 ;  /* 0x00000000a0007221 */ /* 0x000fe40000010000 */
[----:B------:R-:W-:Y:S02]  /*75d0*/  FADD.FTZ R2, R192, R2 ;  /* 0x00000002c0027221 */ /* 0x000fe40000010000 */
[C---:B------:R-:W-:Y:S01]  /*75e0*/  HMMA.16816.F32.BF16 R96, R120.reuse, R146, R96 ;  /* 0x000000927860723c */ /* 0x040fe20000041860 */
[----:B------:R-:W-:Y:S01]  /*75f0*/  LDSM.16.MT88.4 R144, [R208+0x5100] ;  /* 0x00510000d090783b */ /* 0x000fe20000004200 */
[----:B------:R-:W-:Y:S02]  /*7600*/  MUFU.EX2 R59, R59 ;  /* 0x0000003b003b7308 */ /* 0x000fe40000000800 */
[----:B------:R-:W-:Y:S02]  /*7610*/  FADD.FTZ R0, R159, R0 ;  /* 0x000000009f007221 */ /* 0x000fe40000010000 */
[----:B------:R-:W-:Y:S02]  /*7620*/  FADD.FTZ R2, R175, R2 ;  /* 0x00000002af027221 */ /* 0x000fe40000010000 */
[C---:B-1----:R-:W-:Y:S04]  /*7630*/  HMMA.16816.F32.BF16 R100, R120.reuse, R124, R100 ;  /* 0x0000007c7864723c */ /* 0x042fe80000041864 */
[----:B------:R-:W-:Y:S01]  /*7640*/  MUFU.EX2 R60, R60 ;  /* 0x0000003c003c7308 */ /* 0x000fe20000000800 */
[----:B------:R-:W-:Y:S02]  /*7650*/  FADD.FTZ R0, R158, R0 ;  /* 0x000000009e007221 */ /* 0x000fe40000010000 */
[----:B------:R-:W-:Y:S01]  /*7660*/  FADD.FTZ R2, R174, R2 ;  /* 0x00000002ae027221 */ /* 0x000fe20000010000 */
[C---:B------:R-:W-:Y:S01]  /*7670*/  HMMA.16816.F32.BF16 R104, R120.reuse, R126, R104 ;  /* 0x0000007e7868723c */ /* 0x040fe20000041868 */
[----:B------:R-:W1:Y:S03]  /*7680*/  LDSM.16.MT88.4 R124, [R204+0x1100] ;  /* 0x00110000cc7c783b */ /* 0x000e660000004200 */
[----:B------:R-:W-:Y:S02]  /*7690*/  FADD.FTZ R0, R157, R0 ;  /* 0x000000009d007221 */ /* 0x000fe40000010000 */
[----:B------:R-:W-:Y:S01]  /*76a0*/  MUFU.EX2 R61, R61 ;  /* 0x0000003d003d7308 */ /* 0x000fe20000000800 */
[----:B------:R-:W-:Y:S01]  /*76b0*/  FADD.FTZ R2, R173, R2 ;  /* 0x00000002ad027221 */ /* 0x000fe20000010000 */
        /* <DEDUP_REMOVED lines=8> */
[C---:B--2---:R-:W-:Y:S04]  /*7740*/  HMMA.16816.F32.BF16 R16, R120.reuse, R132, R16 ;  /* 0x000000847810723c */ /* 0x044fe80000041810 */
[----:B------:R-:W-:Y:S01]  /*7750*/  MUFU.EX2 R65, R65 ;  /* 0x0000004100417308 */ /* 0x000fe20000000800 */
[----:B------:R-:W-:Y:S02]  /*7760*/  FADD.FTZ R0, R153, R0 ;  /* 0x0000000099007221 */ /* 0x000fe40000010000 */
[----:B------:R-:W-:Y:S01]  /*7770*/  FADD.FTZ R2, R171, R2 ;  /* 0x00000002ab027221 */ /* 0x000fe20000010000 */
[----:B------:R-:W-:Y:S01]  /*7780*/  HMMA.16816.F32.BF16 R112, R120, R134, R112 ;  /* 0x000000867870723c */ /* 0x000fe20000041870 */
[----:B------:R-:W2:Y:S03]  /*7790*/  LDSM.16.MT88.4 R120, [R208+0x1100] ;  /* 0x00110000d078783b */ /* 0x000ea60000004200 */
[----:B------:R-:W-:Y:S02]  /*77a0*/  FADD.FTZ R0, R152, R0 ;  /* 0x0000000098007221 */ /* 0x000fe40000010000 */
[----:B------:R-:W-:Y:S01]  /*77b0*/  MUFU.EX2 R62, R62 ;  /* 0x0000003e003e7308 */ /* 0x000fe20000000800 */
[----:B------:R-:W-:Y:S01]  /*77c0*/  FADD.FTZ R2, R169, R2 ;  /* 0x00000002a9027221 */ /* 0x000fe20000010000 */
[C---:B-1----:R-:W-:Y:S01]  /*77d0*/  HMMA.16816.F32.BF16 R4, R20.reuse, R124, R4 ;  /* 0x0000007c1404723c */ /* 0x042fe20000041804 */
[----:B------:R-:W-:Y:S07]  /*77e0*/  LDSM.16.MT88.4 R132, [R205+0x5100] ;  /* 0x00510000cd84783b */ /* 0x000fee0000004200 */
[----:B------:R-:W-:Y:S01]  /*77f0*/  MUFU.EX2 R63, R63 ;  /* 0x0000003f003f7308 */ /* 0x000fe20000000800 */
[C---:B------:R-:W-:Y:S01]  /*7800*/  HMMA.16816.F32.BF16 R8, R20.reuse, R126, R8 ;  /* 0x0000007e1408723c */ /* 0x040fe20000041808 */
[----:B------:R-:W1:Y:S07]  /*7810*/  LDSM.16.MT88.4 R124, [R204+0x5100] ;  /* 0x00510000cc7c783b */ /* 0x000e6e0000004200 */
[C---:B------:R-:W-:Y:S01]  /*7820*/  HMMA.16816.F32.BF16 R68, R20.reuse, R24, R68 ;  /* 0x000000181444723c */ /* 0x040fe20000041844 */
[----:B------:R-:W-:Y:S07]  /*7830*/  MUFU.EX2 R66, R66 ;  /* 0x0000004200427308 */ /* 0x000fee0000000800 */
[C---:B------:R-:W-:Y:S01]  /*7840*/  HMMA.16816.F32.BF16 R72, R20.reuse, R26, R72 ;  /* 0x0000001a1448723c */ /* 0x040fe20000041848 */
[----:B------:R-:W3:Y:S02]  /*7850*/  LDSM.16.MT88.4 R24, [R204+0x1900] ;  /* 0x00190000cc18783b */ /* 0x000ee40000004200 */
[----:B------:R-:W-:Y:S05]  /*7860*/  MUFU.EX2 R117, R117 ;  /* 0x0000007500757308 */ /* 0x000fea0000000800 */
[C---:B--2---:R-:W-:Y:S08]  /*7870*/  HMMA.16816.F32.BF16 R76, R20.reuse, R120, R76 ;  /* 0x00000078144c723c */ /* 0x044ff0000004184c */
[C---:B------:R-:W-:Y:S01]  /*7880*/  HMMA.16816.F32.BF16 R80, R20.reuse, R122, R80 ;  /* 0x0000007a1450723c */ /* 0x040fe20000041850 */
[----:B------:R-:W2:Y:S07]  /*7890*/  LDSM.16.MT88.4 R120, [R207+0x1900] ;  /* 0x00190000cf78783b */ /* 0x000eae0000004200 */
[C---:B------:R-:W-:Y:S01]  /*78a0*/  HMMA.16816.F32.BF16 R84, R20.reuse, R128, R84 ;  /* 0x000000801454723c */ /* 0x040fe20000041854 */
[----:B------:R-:W-:Y:S07]  /*78b0*/  MUFU.EX2 R129, R46 ;  /* 0x0000002e00817308 */ /* 0x000fee0000000800 */
[C---:B------:R-:W-:Y:S03]  /*78c0*/  HMMA.16816.F32.BF16 R88, R20.reuse, R130, R88 ;  /* 0x000000821458723c */ /* 0x040fe60000041858 */
[----:B------:R-:W-:Y:S05]  /*78d0*/  MUFU.EX2 R131, R42 ;  /* 0x0000002a00837308 */ /* 0x000fea0000000800 */
[C---:B-1----:R-:W-:Y:S05]  /*78e0*/  HMMA.16816.F32.BF16 R92, R20.reuse, R124, R92 ;  /* 0x0000007c145c723c */ /* 0x042fea000004185c */
[----:B------:R-:W-:Y:S03]  /*78f0*/  MUFU.EX2 R130, R43 ;  /* 0x0000002b00827308 */ /* 0x000fe60000000800 */
[C---:B------:R-:W-:Y:S01]  /*7900*/  HMMA.16816.F32.BF16 R96, R20.reuse, R126, R96 ;  /* 0x0000007e1460723c */ /* 0x040fe20000041860 */
[----:B------:R-:W-:Y:S06]  /*7910*/  LDSM.16.MT88.4 R124, [R204+0x3900] ;  /* 0x00390000cc7c783b */ /* 0x000fec0000004200 */
[----:B------:R-:W-:Y:S01]  /*7920*/  MUFU.EX2 R128, R47 ;  /* 0x0000002f00807308 */ /* 0x000fe20000000800 */
[C---:B------:R-:W-:Y:S08]  /*7930*/  HMMA.16816.F32.BF16 R100, R20.reuse, R132, R100 ;  /* 0x000000841464723c */ /* 0x040ff00000041864 */
[C---:B------:R-:W-:Y:S01]  /*7940*/  HMMA.16816.F32.BF16 R104, R20.reuse, R134, R104 ;  /* 0x000000861468723c */ /* 0x040fe20000041868 */
[----:B------:R-:W1:Y:S07]  /*7950*/  MUFU.EX2 R134, R38 ;  /* 0x0000002600867308 */ /* 0x000e6e0000000800 */
[C---:B------:R-:W-:Y:S03]  /*7960*/  HMMA.16816.F32.BF16 R12, R20.reuse, R144, R12 ;  /* 0x00000090140c723c */ /* 0x040fe6000004180c */
[----:B------:R-:W4:Y:S05]  /*7970*/  MUFU.EX2 R133, R39 ;  /* 0x0000002700857308 */ /* 0x000f2a0000000800 */
[C---:B------:R-:W-:Y:S05]  /*7980*/  HMMA.16816.F32.BF16 R108, R20.reuse, R146, R108 ;  /* 0x00000092146c723c */ /* 0x040fea000004186c */
[----:B------:R-:W-:Y:S03]  /*7990*/  MUFU.EX2 R147, R41 ;  /* 0x0000002900937308 */ /* 0x000fe60000000800 */
[C---:B------:R-:W-:Y:S04]  /*79a0*/  HMMA.16816.F32.BF16 R16, R20.reuse, R148, R16 ;  /* 0x000000941410723c */ /* 0x040fe80000041810 */
[----:B-1----:R-:W-:Y:S03]  /*79b0*/  FADD.FTZ R0, R134, R0 ;  /* 0x0000000086007221 */ /* 0x002fe60000010000 */
[----:B------:R-:W-:Y:S01]  /*79c0*/  MUFU.EX2 R149, R37 ;  /* 0x0000002500957308 */ /* 0x000fe20000000800 */
[----:B------:R-:W-:Y:S04]  /*79d0*/  HMMA.16816.F32.BF16 R112, R20, R150, R112 ;  /* 0x000000961470723c */ /* 0x000fe80000041870 */
[----:B----4-:R-:W-:Y:S03]  /*79e0*/  FADD.FTZ R0, R133, R0 ;  /* 0x0000000085007221 */ /* 0x010fe60000010000 */
[----:B------:R-:W-:Y:S01]  /*79f0*/  F2FP.BF16.PACK_AB R20, R170, R172 ;  /* 0x000000acaa14723e */ /* 0x000fe200000010ff */
[----:B------:R-:W-:Y:S01]  /*7a00*/  FADD.FTZ R0, R131, R0 ;  /* 0x0000000083007221 */ /* 0x000fe20000010000 */
[----:B------:R-:W-:Y:S01]  /*7a10*/  F2FP.BF16.PACK_AB R22, R169, R171 ;  /* 0x000000aba916723e */ /* 0x000fe200000010ff */
[----:B------:R-:W1:Y:S02]  /*7a20*/  MUFU.EX2 R150, R36 ;  /* 0x0000002400967308 */ /* 0x000e640000000800 */
[----:B------:R-:W-:Y:S01]  /*7a30*/  F2FP.BF16.PACK_AB R21, R154, R155 ;  /* 0x0000009b9a15723e */ /* 0x000fe200000010ff */
[----:B------:R-:W-:Y:S01]  /*7a40*/  FADD.FTZ R0, R130, R0 ;  /* 0x0000000082007221 */ /* 0x000fe20000010000 */
[----:B------:R-:W-:Y:S03]  /*7a50*/  F2FP.BF16.PACK_AB R23, R152, R153 ;  /* 0x000000999817723e */ /* 0x000fe600000010ff */
[----:B------:R-:W-:Y:S03]  /*7a60*/  FADD.FTZ R0, R129, R0 ;  /* 0x0000000081007221 */ /* 0x000fe60000010000 */
[----:B------:R-:W4:Y:S01]  /*7a70*/  MUFU.EX2 R148, R40 ;  /* 0x0000002800947308 */ /* 0x000f220000000800 */
[C---:B---3--:R-:W-:Y:S03]  /*7a80*/  HMMA.16816.F32.BF16 R4, R20.reuse, R24, R4 ;  /* 0x000000181404723c */ /* 0x048fe60000041804 */
[----:B------:R-:W-:Y:S05]  /*7a90*/  FADD.FTZ R0, R128, R0 ;  /* 0x0000000080007221 */ /* 0x000fea0000010000 */
[C---:B------:R-:W-:Y:S01]  /*7aa0*/  HMMA.16816.F32.BF16 R8, R20.reuse, R26, R8 ;  /* 0x0000001a1408723c */ /* 0x040fe20000041808 */
[----:B------:R-:W3:Y:S01]  /*7ab0*/  LDSM.16.MT88.4 R24, [R204+0x5900] ;  /* 0x00590000cc18783b */ /* 0x000ee20000004200 */
[----:B------:R-:W5:Y:S02]  /*7ac0*/  MUFU.EX2 R146, R44 ;  /* 0x0000002c00927308 */ /* 0x000f640000000800 */
[----:B-1----:R-:W-:Y:S04]  /*7ad0*/  FADD.FTZ R2, R150, R2 ;  /* 0x0000000296027221 */ /* 0x002fe80000010000 */
[C---:B------:R-:W-:Y:S01]  /*7ae0*/  HMMA.16816.F32.BF16 R68, R20.reuse, R28, R68 ;  /* 0x0000001c1444723c */ /* 0x040fe20000041844 */
[----:B------:R-:W-:Y:S03]  /*7af0*/  LDSM.16.MT88.4 R36, [R207+0x2100] ;  /* 0x00210000cf24783b */ /* 0x000fe60000004200 */
[----:B------:R1:W1:Y:S01]  /*7b00*/  MUFU.EX2 R145, R45 ;  /* 0x0000002d00917308 */ /* 0x0002620000000800 */
[----:B------:R-:W-:Y:S03]  /*7b10*/  FADD.FTZ R2, R149, R2 ;  /* 0x0000000295027221 */ /* 0x000fe60000010000 */
[C---:B------:R-:W-:Y:S01]  /*7b20*/  HMMA.16816.F32.BF16 R72, R20.reuse, R30, R72 ;  /* 0x0000001e1448723c */ /* 0x040fe20000041848 */
[----:B------:R-:W3:Y:S03]  /*7b30*/  LDSM.16.MT88.4 R28, [R205+0x5900] ;  /* 0x00590000cd1c783b */ /* 0x000ee60000004200 */
[----:B----4-:R-:W-:Y:S02]  /*7b40*/  FADD.FTZ R2, R148, R2 ;  /* 0x0000000294027221 */ /* 0x010fe40000010000 */
[----:B------:R-:W4:Y:S02]  /*7b50*/  MUFU.EX2 R144, R48 ;  /* 0x0000003000907308 */ /* 0x000f240000000800 */
[C---:B------:R-:W-:Y:S01]  /*7b60*/  HMMA.16816.F32.BF16 R76, R20.reuse, R32, R76 ;  /* 0x00000020144c723c */ /* 0x040fe2000004184c */
[----:B------:R-:W-:Y:S03]  /*7b70*/  LDSM.16.MT88.4 R40, [R205+0x6100] ;  /* 0x00610000cd28783b */ /* 0x000fe60000004200 */
[----:B------:R-:W-:Y:S04]  /*7b80*/  FADD.FTZ R2, R147, R2 ;  /* 0x0000000293027221 */ /* 0x000fe80000010000 */
[C---:B------:R-:W-:Y:S01]  /*7b90*/  HMMA.16816.F32.BF16 R80, R20.reuse, R34, R80 ;  /* 0x000000221450723c */ /* 0x040fe20000041850 */
[----:B------:R-:W3:Y:S01]  /*7ba0*/  LDSM.16.MT88.4 R32, [R208+0x5900] ;  /* 0x00590000d020783b */ /* 0x000ee20000004200 */
[----:B------:R-:W3:Y:S02]  /*7bb0*/  MUFU.EX2 R135, R49 ;  /* 0x0000003100877308 */ /* 0x000ee40000000800 */
[----:B-----5:R-:W-:Y:S04]  /*7bc0*/  FADD.FTZ R2, R146, R2 ;  /* 0x0000000292027221 */ /* 0x020fe80000010000 */
[C---:B--2---:R-:W-:Y:S01]  /*7bd0*/  HMMA.16816.F32.BF16 R84, R20.reuse, R120, R84 ;  /* 0x000000781454723c */ /* 0x044fe20000041854 */
[----:B-1----:R-:W-:Y:S03]  /*7be0*/  LDSM.16.MT88.4 R44, [R205+0x2900] ;  /* 0x00290000cd2c783b */ /* 0x002fe60000004200 */
[----:B------:R-:W1:Y:S01]  /*7bf0*/  MUFU.EX2 R132, R50 ;  /* 0x0000003200847308 */ /* 0x000e620000000800 */
[----:B------:R-:W-:Y:S03]  /*7c00*/  FADD.FTZ R2, R145, R2 ;  /* 0x0000000291027221 */ /* 0x000fe60000010000 */
[C---:B------:R-:W-:Y:S01]  /*7c10*/  HMMA.16816.F32.BF16 R88, R20.reuse, R122, R88 ;  /* 0x0000007a1458723c */ /* 0x040fe20000041858 */
[----:B------:R-:W2:Y:S03]  /*7c20*/  LDSM.16.MT88.4 R120, [R207+0x5900] ;  /* 0x00590000cf78783b */ /* 0x000ea60000004200 */
[----:B----4-:R-:W-:Y:S04]  /*7c30*/  FADD.FTZ R2, R144, R2 ;  /* 0x0000000290027221 */ /* 0x010fe80000010000 */
[C---:B---3--:R-:W-:Y:S04]  /*7c40*/  HMMA.16816.F32.BF16 R92, R20.reuse, R24, R92 ;  /* 0x00000018145c723c */ /* 0x048fe8000004185c */
[----:B------:R-:W-:Y:S04]  /*7c50*/  FADD.FTZ R2, R135, R2 ;  /* 0x0000000287027221 */ /* 0x000fe80000010000 */
[C---:B------:R-:W-:Y:S01]  /*7c60*/  HMMA.16816.F32.BF16 R96, R20.reuse, R26, R96 ;  /* 0x0000001a1460723c */ /* 0x040fe20000041860 */
[----:B------:R-:W3:Y:S03]  /*7c70*/  LDSM.16.MT88.4 R24, [R204+0x2100] ;  /* 0x00210000cc18783b */ /* 0x000ee60000004200 */
[----:B-1----:R-:W-:Y:S02]  /*7c80*/  FADD.FTZ R0, R132, R0 ;  /* 0x0000000084007221 */ /* 0x002fe40000010000 */
[----:B------:R-:W-:Y:S02]  /*7c90*/  FADD.FTZ R2, R52, R2 ;  /* 0x0000000234027221 */ /* 0x000fe40000010000 */
[C---:B------:R-:W-:Y:S01]  /*7ca0*/  HMMA.16816.F32.BF16 R100, R20.reuse, R28, R100 ;  /* 0x0000001c1464723c */ /* 0x040fe20000041864 */
[----:B------:R-:W-:Y:S03]  /*7cb0*/  LDSM.16.MT88.4 R48, [R207+0x7100] ;  /* 0x00710000cf30783b */ /* 0x000fe60000004200 */
[----:B------:R-:W-:Y:S02]  /*7cc0*/  FADD.FTZ R0, R118, R0 ;  /* 0x0000000076007221 */ /* 0x000fe40000010000 */
[----:B------:R-:W-:Y:S02]  /*7cd0*/  FADD.FTZ R2, R53, R2 ;  /* 0x0000000235027221 */ /* 0x000fe40000010000 */
[C---:B------:R-:W-:Y:S01]  /*7ce0*/  HMMA.16816.F32.BF16 R104, R20.reuse, R30, R104 ;  /* 0x0000001e1468723c */ /* 0x040fe20000041868 */
[----:B------:R-:W1:Y:S03]  /*7cf0*/  LDSM.16.MT88.4 R28, [R205+0x2100] ;  /* 0x00210000cd1c783b */ /* 0x000e660000004200 */
[----:B------:R-:W-:Y:S02]  /*7d00*/  FADD.FTZ R0, R54, R0 ;  /* 0x0000000036007221 */ /* 0x000fe40000010000 */
[----:B------:R-:W-:Y:S02]  /*7d10*/  FADD.FTZ R2, R56, R2 ;  /* 0x0000000238027221 */ /* 0x000fe40000010000 */
[C---:B------:R-:W-:Y:S04]  /*7d20*/  HMMA.16816.F32.BF16 R12, R20.reuse, R32, R12 ;  /* 0x00000020140c723c */ /* 0x040fe8000004180c */
[----:B------:R-:W-:Y:S02]  /*7d30*/  FADD.FTZ R0, R55, R0 ;  /* 0x0000000037007221 */ /* 0x000fe40000010000 */
[----:B------:R-:W-:Y:S02]  /*7d40*/  FADD.FTZ R2, R57, R2 ;  /* 0x0000000239027221 */ /* 0x000fe40000010000 */
[C---:B------:R-:W-:Y:S01]  /*7d50*/  HMMA.16816.F32.BF16 R108, R20.reuse, R34, R108 ;  /* 0x00000022146c723c */ /* 0x040fe2000004186c */
[----:B------:R-:W4:Y:S03]  /*7d60*/  LDSM.16.MT88.4 R32, [R208+0x2100] ;  /* 0x00210000d020783b */ /* 0x000f260000004200 */
[----:B------:R-:W-:Y:S04]  /*7d70*/  FADD.FTZ R0, R58, R0 ;  /* 0x000000003a007221 */ /* 0x000fe80000010000 */
[C---:B--2---:R-:W-:Y:S08]  /*7d80*/  HMMA.16816.F32.BF16 R16, R20.reuse, R120, R16 ;  /* 0x000000781410723c */ /* 0x044ff00000041810 */
[----:B------:R-:W-:Y:S01]  /*7d90*/  HMMA.16816.F32.BF16 R112, R20, R122, R112 ;  /* 0x0000007a1470723c */ /* 0x000fe20000041870 */
[----:B------:R-:W-:Y:S06]  /*7da0*/  LDSM.16.MT88.4 R120, [R208+0x6100] ;  /* 0x00610000d078783b */ /* 0x000fec0000004200 */
[----:B------:R-:W-:Y:S02]  /*7db0*/  F2FP.BF16.PACK_AB R20, R149, R150 ;  /* 0x000000969514723e */ /* 0x000fe400000010ff */
[----:B------:R-:W-:Y:S03]  /*7dc0*/  F2FP.BF16.PACK_AB R22, R147, R148 ;  /* 0x000000949316723e */ /* 0x000fe600000010ff */
[----:B------:R-:W-:Y:S02]  /*7dd0*/  F2FP.BF16.PACK_AB R21, R133, R134 ;  /* 0x000000868515723e */ /* 0x000fe400000010ff */
[----:B------:R-:W-:Y:S07]  /*7de0*/  F2FP.BF16.PACK_AB R23, R130, R131 ;  /* 0x000000838217723e */ /* 0x000fee00000010ff */
[C---:B---3--:R-:W-:Y:S08]  /*7df0*/  HMMA.16816.F32.BF16 R4, R20.reuse, R24, R4 ;  /* 0x000000181404723c */ /* 0x048ff00000041804 */
[C---:B------:R-:W-:Y:S01]  /*7e00*/  HMMA.16816.F32.BF16 R8, R20.reuse, R26, R8 ;  /* 0x0000001a1408723c */ /* 0x040fe20000041808 */
[----:B------:R-:W2:Y:S07]  /*7e10*/  LDSM.16.MT88.4 R24, [R204+0x6100] ;  /* 0x00610000cc18783b */ /* 0x000eae0000004200 */
[C---:B-1----:R-:W-:Y:S08]  /*7e20*/  HMMA.16816.F32.BF16 R68, R20.reuse, R28, R68 ;  /* 0x0000001c1444723c */ /* 0x042ff00000041844 */
[C---:B------:R-:W-:Y:S01]  /*7e30*/  HMMA.16816.F32.BF16 R72, R20.reuse, R30, R72 ;  /* 0x0000001e1448723c */ /* 0x040fe20000041848 */
[----:B------:R-:W1:Y:S07]  /*7e40*/  LDSM.16.MT88.4 R28, [R207+0x6100] ;  /* 0x00610000cf1c783b */ /* 0x000e6e0000004200 */
[C---:B----4-:R-:W-:Y:S08]  /*7e50*/  HMMA.16816.F32.BF16 R76, R20.reuse, R32, R76 ;  /* 0x00000020144c723c */ /* 0x050ff0000004184c */
[C---:B------:R-:W-:Y:S01]  /*7e60*/  HMMA.16816.F32.BF16 R80, R20.reuse, R34, R80 ;  /* 0x000000221450723c */ /* 0x040fe20000041850 */
[----:B------:R-:W3:Y:S07]  /*7e70*/  LDSM.16.MT88.4 R32, [R204+0x2900] ;  /* 0x00290000cc20783b */ /* 0x000eee0000004200 */
[C---:B------:R-:W-:Y:S08]  /*7e80*/  HMMA.16816.F32.BF16 R84, R20.reuse, R36, R84 ;  /* 0x000000241454723c */ /* 0x040ff00000041854 */
[C---:B------:R-:W-:Y:S01]  /*7e90*/  HMMA.16816.F32.BF16 R88, R20.reuse, R38, R88 ;  /* 0x000000261458723c */ /* 0x040fe20000041858 */
[----:B------:R-:W4:Y:S07]  /*7ea0*/  LDSM.16.MT88.4 R36, [R208+0x2900] ;  /* 0x00290000d024783b */ /* 0x000f2e0000004200 */
[C---:B--2---:R-:W-:Y:S08]  /*7eb0*/  HMMA.16816.F32.BF16 R92, R20.reuse, R24, R92 ;  /* 0x00000018145c723c */ /* 0x044ff0000004185c */
[C---:B------:R-:W-:Y:S01]  /*7ec0*/  HMMA.16816.F32.BF16 R96, R20.reuse, R26, R96 ;  /* 0x0000001a1460723c */ /* 0x040fe20000041860 */
[----:B------:R-:W2:Y:S07]  /*7ed0*/  LDSM.16.MT88.4 R24, [R207+0x2900] ;  /* 0x00290000cf18783b */ /* 0x000eae0000004200 */
[C---:B------:R-:W-:Y:S08]  /*7ee0*/  HMMA.16816.F32.BF16 R100, R20.reuse, R40, R100 ;  /* 0x000000281464723c */ /* 0x040ff00000041864 */
[C---:B------:R-:W-:Y:S01]  /*7ef0*/  HMMA.16816.F32.BF16 R104, R20.reuse, R42, R104 ;  /* 0x0000002a1468723c */ /* 0x040fe20000041868 */
[----:B------:R-:W-:Y:S07]  /*7f00*/  LDSM.16.MT88.4 R40, [R205+0x7100] ;  /* 0x00710000cd28783b */ /* 0x000fee0000004200 */
[C---:B------:R-:W-:Y:S08]  /*7f10*/  HMMA.16816.F32.BF16 R12, R20.reuse, R120, R12 ;  /* 0x00000078140c723c */ /* 0x040ff0000004180c */
[C---:B------:R-:W-:Y:S08]  /*7f20*/  HMMA.16816.F32.BF16 R108, R20.reuse, R122, R108 ;  /* 0x0000007a146c723c */ /* 0x040ff0000004186c */
[C---:B-1----:R-:W-:Y:S08]  /*7f30*/  HMMA.16816.F32.BF16 R16, R20.reuse, R28, R16 ;  /* 0x0000001c1410723c */ /* 0x042ff00000041810 */
[----:B------:R-:W-:Y:S01]  /*7f40*/  HMMA.16816.F32.BF16 R112, R20, R30, R112 ;  /* 0x0000001e1470723c */ /* 0x000fe20000041870 */
[----:B------:R-:W1:Y:S06]  /*7f50*/  LDSM.16.MT88.4 R28, [R204+0x6900] ;  /* 0x00690000cc1c783b */ /* 0x000e6c0000004200 */
[----:B------:R-:W-:Y:S02]  /*7f60*/  F2FP.BF16.PACK_AB R20, R145, R146 ;  /* 0x000000929114723e */ /* 0x000fe400000010ff */
[----:B------:R-:W-:Y:S03]  /*7f70*/  F2FP.BF16.PACK_AB R22, R135, R144 ;  /* 0x000000908716723e */ /* 0x000fe600000010ff */
[----:B------:R-:W-:Y:S02]  /*7f80*/  F2FP.BF16.PACK_AB R21, R128, R129 ;  /* 0x000000818015723e */ /* 0x000fe400000010ff */
[----:B------:R-:W-:Y:S02]  /*7f90*/  F2FP.BF16.PACK_AB R23, R118, R132 ;  /* 0x000000847617723e */ /* 0x000fe400000010ff */
[----:B------:R-:W-:Y:S05]  /*7fa0*/  MOV R118, R3 ;  /* 0x0000000300767202 */ /* 0x000fea0000000f00 */
[C---:B---3--:R-:W-:Y:S08]  /*7fb0*/  HMMA.16816.F32.BF16 R4, R20.reuse, R32, R4 ;  /* 0x000000201404723c */ /* 0x048ff00000041804 */
[C---:B------:R-:W-:Y:S01]  /*7fc0*/  HMMA.16816.F32.BF16 R8, R20.reuse, R34, R8 ;  /* 0x000000221408723c */ /* 0x040fe20000041808 */
[----:B------:R-:W3:Y:S07]  /*7fd0*/  LDSM.16.MT88.4 R32, [R205+0x6900] ;  /* 0x00690000cd20783b */ /* 0x000eee0000004200 */
[C---:B------:R-:W-:Y:S08]  /*7fe0*/  HMMA.16816.F32.BF16 R68, R20.reuse, R44, R68 ;  /* 0x0000002c1444723c */ /* 0x040ff00000041844 */
[C---:B------:R-:W-:Y:S01]  /*7ff0*/  HMMA.16816.F32.BF16 R72, R20.reuse, R46, R72 ;  /* 0x0000002e1448723c */ /* 0x040fe20000041848 */
[----:B------:R-:W-:Y:S07]  /*8000*/  LDSM.16.MT88.4 R44, [R208+0x7100] ;  /* 0x00710000d02c783b */ /* 0x000fee0000004200 */
[C---:B----4-:R-:W-:Y:S08]  /*8010*/  HMMA.16816.F32.BF16 R76, R20.reuse, R36, R76 ;  /* 0x00000024144c723c */ /* 0x050ff0000004184c */
[C---:B------:R-:W-:Y:S01]  /*8020*/  HMMA.16816.F32.BF16 R80, R20.reuse, R38, R80 ;  /* 0x000000261450723c */ /* 0x040fe20000041850 */
[----:B------:R-:W4:Y:S07]  /*8030*/  LDSM.16.MT88.4 R36, [R208+0x6900] ;  /* 0x00690000d024783b */ /* 0x000f2e0000004200 */
[C---:B--2---:R-:W-:Y:S08]  /*8040*/  HMMA.16816.F32.BF16 R84, R20.reuse, R24, R84 ;  /* 0x000000181454723c */ /* 0x044ff00000041854 */
[C---:B------:R-:W-:Y:S01]  /*8050*/  HMMA.16816.F32.BF16 R88, R20.reuse, R26, R88 ;  /* 0x0000001a1458723c */ /* 0x040fe20000041858 */
[----:B------:R-:W2:Y:S07]  /*8060*/  LDSM.16.MT88.4 R24, [R207+0x6900] ;  /* 0x00690000cf18783b */ /* 0x000eae0000004200 */
[C---:B-1----:R-:W-:Y:S08]  /*8070*/  HMMA.16816.F32.BF16 R92, R20.reuse, R28, R92 ;  /* 0x0000001c145c723c */ /* 0x042ff0000004185c */
[C---:B------:R-:W-:Y:S01]  /*8080*/  HMMA.16816.F32.BF16 R96, R20.reuse, R30, R96 ;  /* 0x0000001e1460723c */ /* 0x040fe20000041860 */
[----:B------:R-:W1:Y:S07]  /*8090*/  LDSM.16.MT88.4 R28, [R204+0x3100] ;  /* 0x00310000cc1c783b */ /* 0x000e6e0000004200 */
[C---:B---3--:R-:W-:Y:S08]  /*80a0*/  HMMA.16816.F32.BF16 R100, R20.reuse, R32, R100 ;  /* 0x000000201464723c */ /* 0x048ff00000041864 */
[C---:B------:R-:W-:Y:S01]  /*80b0*/  HMMA.16816.F32.BF16 R104, R20.reuse, R34, R104 ;  /* 0x000000221468723c */ /* 0x040fe20000041868 */
[----:B------:R-:W3:Y:S07]  /*80c0*/  LDSM.16.MT88.4 R32, [R205+0x3100] ;  /* 0x00310000cd20783b */ /* 0x000eee0000004200 */
[C---:B----4-:R-:W-:Y:S08]  /*80d0*/  HMMA.16816.F32.BF16 R12, R20.reuse, R36, R12 ;  /* 0x00000024140c723c */ /* 0x050ff0000004180c */
[C---:B------:R-:W-:Y:S01]  /*80e0*/  HMMA.16816.F32.BF16 R108, R20.reuse, R38, R108 ;  /* 0x00000026146c723c */ /* 0x040fe2000004186c */
[----:B------:R-:W-:Y:S07]  /*80f0*/  LDSM.16.MT88.4 R36, [R207+0x3100] ;  /* 0x00310000cf24783b */ /* 0x000fee0000004200 */
[C---:B--2---:R-:W-:Y:S08]  /*8100*/  HMMA.16816.F32.BF16 R16, R20.reuse, R24, R16 ;  /* 0x000000181410723c */ /* 0x044ff00000041810 */
[----:B------:R-:W-:Y:S01]  /*8110*/  HMMA.16816.F32.BF16 R112, R20, R26, R112 ;  /* 0x0000001a1470723c */ /* 0x000fe20000041870 */
[----:B------:R-:W2:Y:S06]  /*8120*/  LDSM.16.MT88.4 R24, [R208+0x3100] ;  /* 0x00310000d018783b */ /* 0x000eac0000004200 */
[----:B------:R-:W-:Y:S02]  /*8130*/  F2FP.BF16.PACK_AB R20, R53, R52 ;  /* 0x000000343514723e */ /* 0x000fe400000010ff */
[----:B------:R-:W-:Y:S03]  /*8140*/  F2FP.BF16.PACK_AB R22, R57, R56 ;  /* 0x000000383916723e */ /* 0x000fe600000010ff */
[----:B------:R-:W-:Y:S02]  /*8150*/  F2FP.BF16.PACK_AB R21, R55, R54 ;  /* 0x000000363715723e */ /* 0x000fe400000010ff */
[----:B------:R-:W-:Y:S07]  /*8160*/  F2FP.BF16.PACK_AB R23, R59, R58 ;  /* 0x0000003a3b17723e */ /* 0x000fee00000010ff */
[C---:B-1----:R-:W-:Y:S08]  /*8170*/  HMMA.16816.F32.BF16 R4, R20.reuse, R28, R4 ;  /* 0x0000001c1404723c */ /* 0x042ff00000041804 */
[C---:B------:R-:W-:Y:S01]  /*8180*/  HMMA.16816.F32.BF16 R8, R20.reuse, R30, R8 ;  /* 0x0000001e1408723c */ /* 0x040fe20000041808 */
[----:B------:R-:W1:Y:S07]  /*8190*/  LDSM.16.MT88.4 R28, [R204+0x7100] ;  /* 0x00710000cc1c783b */ /* 0x000e6e0000004200 */
[C---:B---3--:R-:W-:Y:S08]  /*81a0*/  HMMA.16816.F32.BF16 R68, R20.reuse, R32, R68 ;  /* 0x000000201444723c */ /* 0x048ff00000041844 */
[C---:B------:R-:W-:Y:S08]  /*81b0*/  HMMA.16816.F32.BF16 R72, R20.reuse, R34, R72 ;  /* 0x000000221448723c */ /* 0x040ff00000041848 */
[C---:B--2---:R-:W-:Y:S08]  /*81c0*/  HMMA.16816.F32.BF16 R76, R20.reuse, R24, R76 ;  /* 0x00000018144c723c */ /* 0x044ff0000004184c */
[C---:B------:R-:W-:Y:S01]  /*81d0*/  HMMA.16816.F32.BF16 R80, R20.reuse, R26, R80 ;  /* 0x0000001a1450723c */ /* 0x040fe20000041850 */
[----:B------:R-:W2:Y:S07]  /*81e0*/  LDSM.16.MT88.4 R24, [R205+0x3900] ;  /* 0x00390000cd18783b */ /* 0x000eae0000004200 */
[C---:B------:R-:W-:Y:S08]  /*81f0*/  HMMA.16816.F32.BF16 R84, R20.reuse, R36, R84 ;  /* 0x000000241454723c */ /* 0x040ff00000041854 */
[C---:B------:R-:W-:Y:S08]  /*8200*/  HMMA.16816.F32.BF16 R88, R20.reuse, R38, R88 ;  /* 0x000000261458723c */ /* 0x040ff00000041858 */
[C---:B-1----:R-:W-:Y:S08]  /*8210*/  HMMA.16816.F32.BF16 R92, R20.reuse, R28, R92 ;  /* 0x0000001c145c723c */ /* 0x042ff0000004185c */
[C---:B------:R-:W-:Y:S01]  /*8220*/  HMMA.16816.F32.BF16 R96, R20.reuse, R30, R96 ;  /* 0x0000001e1460723c */ /* 0x040fe20000041860 */
[----:B------:R-:W1:Y:S07]  /*8230*/  LDSM.16.MT88.4 R28, [R208+0x3900] ;  /* 0x00390000d01c783b */ /* 0x000e6e0000004200 */
[C---:B------:R-:W-:Y:S08]  /*8240*/  HMMA.16816.F32.BF16 R100, R20.reuse, R40, R100 ;  /* 0x000000281464723c */ /* 0x040ff00000041864 */
[C---:B------:R-:W-:Y:S08]  /*8250*/  HMMA.16816.F32.BF16 R104, R20.reuse, R42, R104 ;  /* 0x0000002a1468723c */ /* 0x040ff00000041868 */
[C---:B------:R-:W-:Y:S08]  /*8260*/  HMMA.16816.F32.BF16 R12, R20.reuse, R44, R12 ;  /* 0x0000002c140c723c */ /* 0x040ff0000004180c */
[C---:B------:R-:W-:Y:S08]  /*8270*/  HMMA.16816.F32.BF16 R108, R20.reuse, R46, R108 ;  /* 0x0000002e146c723c */ /* 0x040ff0000004186c */
[C---:B------:R-:W-:Y:S08]  /*8280*/  HMMA.16816.F32.BF16 R16, R20.reuse, R48, R16 ;  /* 0x000000301410723c */ /* 0x040ff00000041810 */
[----:B------:R-:W-:Y:S07]  /*8290*/  HMMA.16816.F32.BF16 R112, R20, R50, R112 ;  /* 0x000000321470723c */ /* 0x000fee0000041870 */
[----:B------:R-:W-:Y:S02]  /*82a0*/  F2FP.BF16.PACK_AB R20, R61, R60 ;  /* 0x0000003c3d14723e */ /* 0x000fe400000010ff */
[----:B------:R-:W-:Y:S03]  /*82b0*/  F2FP.BF16.PACK_AB R22, R65, R64 ;  /* 0x000000404116723e */ /* 0x000fe600000010ff */
[----:B------:R-:W-:Y:S02]  /*82c0*/  F2FP.BF16.PACK_AB R21, R63, R62 ;  /* 0x0000003e3f15723e */ /* 0x000fe400000010ff */
[----:B------:R-:W-:Y:S07]  /*82d0*/  F2FP.BF16.PACK_AB R23, R117, R66 ;  /* 0x000000427517723e */ /* 0x000fee00000010ff */
[C---:B------:R-:W-:Y:S01]  /*82e0*/  HMMA.16816.F32.BF16 R120, R20.reuse, R124, R4 ;  /* 0x0000007c1478723c */ /* 0x040fe20000041804 */
[----:B------:R-:W3:Y:S07]  /*82f0*/  LDSM.16.MT88.4 R4, [R207+0x3900] ;  /* 0x00390000cf04783b */ /* 0x000eee0000004200 */
[C---:B------:R-:W-:Y:S01]  /*8300*/  HMMA.16816.F32.BF16 R124, R20.reuse, R126, R8 ;  /* 0x0000007e147c723c */ /* 0x040fe20000041808 */
[----:B------:R-:W4:Y:S07]  /*8310*/  LDSM.16.MT88.4 R8, [R204+0x7900] ;  /* 0x00790000cc08783b */ /* 0x000f2e0000004200 */
[C---:B--2---:R-:W-:Y:S08]  /*8320*/  HMMA.16816.F32.BF16 R68, R20.reuse, R24, R68 ;  /* 0x000000181444723c */ /* 0x044ff00000041844 */
[C---:B------:R-:W-:Y:S01]  /*8330*/  HMMA.16816.F32.BF16 R72, R20.reuse, R26, R72 ;  /* 0x0000001a1448723c */ /* 0x040fe20000041848 */
[----:B------:R-:W2:Y:S07]  /*8340*/  LDSM.16.MT88.4 R24, [R205+0x7900] ;  /* 0x00790000cd18783b */ /* 0x000eae0000004200 */
[C---:B-1----:R-:W-:Y:S08]  /*8350*/  HMMA.16816.F32.BF16 R76, R20.reuse, R28, R76 ;  /* 0x0000001c144c723c */ /* 0x042ff0000004184c */
[C---:B------:R-:W-:Y:S08]  /*8360*/  HMMA.16816.F32.BF16 R80, R20.reuse, R30, R80 ;  /* 0x0000001e1450723c */ /* 0x040ff00000041850 */
[C---:B---3--:R-:W-:Y:S08]  /*8370*/  HMMA.16816.F32.BF16 R84, R20.reuse, R4, R84 ;  /* 0x000000041454723c */ /* 0x048ff00000041854 */
[C---:B------:R-:W-:Y:S01]  /*8380*/  HMMA.16816.F32.BF16 R88, R20.reuse, R6, R88 ;  /* 0x000000061458723c */ /* 0x040fe20000041858 */
[----:B------:R-:W1:Y:S07]  /*8390*/  LDSM.16.MT88.4 R4, [R208+0x7900] ;  /* 0x00790000d004783b */ /* 0x000e6e0000004200 */
[C---:B----4-:R-:W-:Y:S08]  /*83a0*/  HMMA.16816.F32.BF16 R92, R20.reuse, R8, R92 ;  /* 0x00000008145c723c */ /* 0x050ff0000004185c */
[C---:B------:R-:W-:Y:S01]  /*83b0*/  HMMA.16816.F32.BF16 R96, R20.reuse, R10, R96 ;  /* 0x0000000a1460723c */ /* 0x040fe20000041860 */
[----:B------:R-:W3:Y:S07]  /*83c0*/  LDSM.16.MT88.4 R8, [R207+0x7900] ;  /* 0x00790000cf08783b */ /* 0x000eee0000004200 */
[C---:B--2---:R-:W-:Y:S08]  /*83d0*/  HMMA.16816.F32.BF16 R100, R20.reuse, R24, R100 ;  /* 0x000000181464723c */ /* 0x044ff00000041864 */
[C---:B------:R-:W-:Y:S08]  /*83e0*/  HMMA.16816.F32.BF16 R104, R20.reuse, R26, R104 ;  /* 0x0000001a1468723c */ /* 0x040ff00000041868 */
[C---:B-1----:R-:W-:Y:S07]  /*83f0*/  HMMA.16816.F32.BF16 R128, R20.reuse, R4, R12 ;  /* 0x000000041480723c */ /* 0x042fee000004180c */
[----:B------:R-:W-:Y:S01]  /*8400*/  FADD.FTZ R4, R59, R0 ;  /* 0x000000003b047221 */ /* 0x000fe20000010000 */
[C---:B------:R-:W-:Y:S04]  /*8410*/  HMMA.16816.F32.BF16 R108, R20.reuse, R6, R108 ;  /* 0x00000006146c723c */ /* 0x040fe8000004186c */
[----:B------:R-:W-:Y:S02]  /*8420*/  FADD.FTZ R0, R60, R2 ;  /* 0x000000023c007221 */ /* 0x000fe40000010000 */
[----:B------:R-:W-:Y:S02]  /*8430*/  FADD.FTZ R4, R62, R4 ;  /* 0x000000043e047221 */ /* 0x000fe40000010000 */
[C---:B---3--:R-:W-:Y:S04]  /*8440*/  HMMA.16816.F32.BF16 R132, R20.reuse, R8, R16 ;  /* 0x000000081484723c */ /* 0x048fe80000041810 */
[----:B------:R-:W-:Y:S02]  /*8450*/  FADD.FTZ R0, R61, R0 ;  /* 0x000000003d007221 */ /* 0x000fe40000010000 */
[----:B------:R-:W-:Y:S02]  /*8460*/  FADD.FTZ R4, R63, R4 ;  /* 0x000000043f047221 */ /* 0x000fe40000010000 */
[----:B------:R-:W-:Y:S04]  /*8470*/  HMMA.16816.F32.BF16 R112, R20, R10, R112 ;  /* 0x0000000a1470723c */ /* 0x000fe80000041870 */
[----:B------:R-:W-:Y:S02]  /*8480*/  FADD.FTZ R2, R64, R0 ;  /* 0x0000000040027221 */ /* 0x000fe40000010000 */
[----:B------:R-:W-:Y:S02]  /*8490*/  FADD.FTZ R0, R66, R4 ;  /* 0x0000000442007221 */ /* 0x000fe40000010000 */
[----:B------:R-:W-:Y:S04]  /*84a0*/  FADD.FTZ R232, R65, R2 ;  /* 0x0000000241e87221 */ /* 0x000fe80000010000 */
[----:B------:R-:W-:Y:S01]  /*84b0*/  FADD.FTZ R233, R117, R0 ;  /* 0x0000000075e97221 */ /* 0x000fe20000010000 */
[----:B------:R-:W-:Y:S01]  /*84c0*/  MOV R117, R116 ;  /* 0x0000007400757202 */ /* 0x000fe20000000f00 */
[----:B------:R-:W-:-:S05]  /*84d0*/  @P1 BRA `(.L_x_3) ;  /* 0xffffcbb000001947 */ /* 0x000fca000383ffff */
.L_x_2:
[----:B------:R-:W2:Y:S01]  /*84e0*/  LDL.LU R13, [R1] ;  /* 0x00000000010d7983 */ /* 0x000ea20000300800 */
[----:B------:R-:W-:-:S03]  /*84f0*/  MOV R44, c[0x0][0x4e8] ;  /* 0x00013a00002c7a02 */ /* 0x000fc60000000f00 */
[----:B------:R-:W3:Y:S01]  /*8500*/  LDL.LU R45, [R1+0x8] ;  /* 0x00000800012d7983 */ /* 0x000ee20000300800 */
[----:B------:R-:W-:-:S03]  /*8510*/  ISETP.NE.AND P0, PT, R44, 0x1, PT ;  /* 0x000000012c00780c */ /* 0x000fc60003f05270 */
[----:B------:R-:W1:Y:S04]  /*8520*/  SHFL.BFLY PT, R6, R232, 0x2, 0x1f ;  /* 0x0c401f00e8067f89 */ /* 0x000e6800000e0000 */
[----:B------:R-:W4:Y:S04]  /*8530*/  SHFL.BFLY PT, R7, R233, 0x2, 0x1f ;  /* 0x0c401f00e9077f89 */ /* 0x000f2800000e0000 */
[----:B------:R-:W5:Y:S04]  /*8540*/  S2R R4, SR_CTAID.Y ;  /* 0x0000000000047919 */ /* 0x000f680000002600 */
[----:B------:R-:W5:Y:S01]  /*8550*/  S2R R5, SR_TID.X ;  /* 0x0000000000057919 */ /* 0x000f620000002100 */
[----:B-1----:R-:W-:-:S02]  /*8560*/  FADD.FTZ R6, R6, R232 ;  /* 0x000000e806067221 */ /* 0x002fc40000010000 */
[----:B----4-:R-:W-:-:S03]  /*8570*/  FADD.FTZ R7, R7, R233 ;  /* 0x000000e907077221 */ /* 0x010fc60000010000 */
[----:B------:R-:W1:Y:S01]  /*8580*/  SHFL.BFLY PT, R0, R6, 0x1, 0x1f ;  /* 0x0c201f0006007f89 */ /* 0x000e6200000e0000 */
[----:B-----5:R-:W-:-:S03]  /*8590*/  IMAD.WIDE.U32 R18, R4, c[0x0][0x490], RZ ;  /* 0x0001240004127a25 */ /* 0x020fc600078e00ff */
[----:B------:R-:W4:Y:S01]  /*85a0*/  SHFL.BFLY PT, R2, R7, 0x1, 0x1f ;  /* 0x0c201f0007027f89 */ /* 0x000f2200000e0000 */
[----:B------:R-:W-:Y:S01]  /*85b0*/  SHF.R.S32.HI R12, RZ, 0x1f, R5 ;  /* 0x0000001fff0c7819 */ /* 0x000fe20000011405 */
[----:B------:R-:W-:-:S04]  /*85c0*/  IMAD.WIDE.U32 R20, R4, c[0x0][0x3e8], RZ ;  /* 0x0000fa0004147a25 */ /* 0x000fc800078e00ff */
[----:B-1----:R-:W-:Y:S01]  /*85d0*/  FADD.FTZ R6, R6, R0 ;  /* 0x0000000006067221 */ /* 0x002fe20000010000 */
[----:B------:R-:W-:Y:S01]  /*85e0*/  SHF.R.S32.HI R0, RZ, 0x1f, R4 ;  /* 0x0000001fff007819 */ /* 0x000fe20000011404 */
[----:B----4-:R-:W-:-:S03]  /*85f0*/  FADD.FTZ R7, R7, R2 ;  /* 0x0000000207077221 */ /* 0x010fc60000010000 */
[----:B------:R-:W-:Y:S01]  /*8600*/  FSETP.NE.FTZ.AND P2, PT, R6, RZ, PT ;  /* 0x000000ff0600720b */ /* 0x000fe20003f55000 */
[C---:B------:R-:W-:Y:S01]  /*8610*/  IMAD R16, R0.reuse, c[0x0][0x490], RZ ;  /* 0x0001240000107a24 */ /* 0x040fe200078e02ff */
[----:B------:R-:W-:Y:S01]  /*8620*/  MOV R2, RZ ;  /* 0x000000ff00027202 */ /* 0x000fe20000000f00 */
[----:B------:R-:W-:Y:S01]  /*8630*/  IMAD R8, R0, c[0x0][0x3e8], RZ ;  /* 0x0000fa0000087a24 */ /* 0x000fe200078e02ff */
[----:B------:R-:W1:Y:S01]  /*8640*/  S2R R40, SR_CTAID.Z ;  /* 0x0000000000287919 */ /* 0x000e620000002700 */
[C---:B------:R-:W-:Y:S01]  /*8650*/  IMAD R16, R4.reuse, c[0x0][0x494], R16 ;  /* 0x0001250004107a24 */ /* 0x040fe200078e0210 */
[----:B------:R-:W-:Y:S01]  /*8660*/  MOV R42, 0xff800000 ;  /* 0xff800000002a7802 */ /* 0x000fe20000000f00 */
[----:B------:R-:W-:Y:S01]  /*8670*/  IMAD R8, R4, c[0x0][0x3ec], R8 ;  /* 0x0000fb0004087a24 */ /* 0x000fe200078e0208 */
[CC--:B------:R-:W-:Y:S02]  /*8680*/  LEA.HI R4, R12.reuse, R5.reuse, RZ, 0x2 ;  /* 0x000000050c047211 */ /* 0x0c0fe400078f10ff */
[----:B------:R-:W-:-:S02]  /*8690*/  LEA.HI R12, R12, R5, RZ, 0x5 ;  /* 0x000000050c0c7211 */ /* 0x000fc400078f28ff */
[----:B------:R-:W-:Y:S01]  /*86a0*/  LOP3.LUT R10, R4, 0xfffffffc, RZ, 0xc0, !PT ;  /* 0xfffffffc040a7812 */ /* 0x000fe200078ec0ff */
[----:B------:R-:W4:Y:S01]  /*86b0*/  @P2 MUFU.RCP R2, R6 ;  /* 0x0000000600022308 */ /* 0x000f220000001000 */
[----:B------:R-:W-:Y:S02]  /*86c0*/  LOP3.LUT R11, R12, 0xffffffe0, RZ, 0xc0, !PT ;  /* 0xffffffe00c0b7812 */ /* 0x000fe400078ec0ff */
[----:B------:R-:W-:Y:S02]  /*86d0*/  IADD3 R10, -R10, R5, RZ ;  /* 0x000000050a0a7210 */ /* 0x000fe40007ffe1ff */
[----:B------:R-:W-:Y:S01]  /*86e0*/  IADD3 R9, R21, R8, RZ ;  /* 0x0000000815097210 */ /* 0x000fe20007ffe0ff */
[----:B------:R-:W-:Y:S01]  /*86f0*/  IMAD.IADD R11, R5, 0x1, -R11 ;  /* 0x00000001050b7824 */ /* 0x000fe200078e0a0b */
[----:B------:R-:W-:Y:S01]  /*8700*/  IADD3 R17, R19, R16, RZ ;  /* 0x0000001013117210 */ /* 0x000fe20007ffe0ff */
[----:B------:R-:W5:Y:S01]  /*8710*/  @P2 MUFU.LG2 R6, R6 ;  /* 0x0000000600062308 */ /* 0x000f620000000c00 */
[----:B------:R-:W-:Y:S01]  /*8720*/  MOV R8, R20 ;  /* 0x0000001400087202 */ /* 0x000fe20000000f00 */
[----:B------:R-:W-:Y:S01]  /*8730*/  IMAD.MOV.U32 R16, RZ, RZ, R18 ;  /* 0x000000ffff107224 */ /* 0x000fe200078e0012 */
[----:B------:R-:W-:-:S02]  /*8740*/  LOP3.LUT P4, RZ, R11, 0x3, RZ, 0xc0, !PT ;  /* 0x000000030bff7812 */ /* 0x000fc4000788c0ff */
[----:B------:R-:W-:Y:S01]  /*8750*/  FSETP.NE.FTZ.AND P1, PT, R7, RZ, PT ;  /* 0x000000ff0700720b */ /* 0x000fe20003f35000 */
[C---:B----4-:R-:W-:Y:S02]  /*8760*/  FMUL.FTZ R121, R2.reuse, R121 ;  /* 0x0000007902797220 */ /* 0x050fe40000410000 */
[C---:B------:R-:W-:Y:S02]  /*8770*/  FMUL.FTZ R11, R2.reuse, R120 ;  /* 0x00000078020b7220 */ /* 0x040fe40000410000 */
[C---:B------:R-:W-:Y:S02]  /*8780*/  FMUL.FTZ R125, R2.reuse, R125 ;  /* 0x0000007d027d7220 */ /* 0x040fe40000410000 */
[C---:B------:R-:W-:Y:S02]  /*8790*/  FMUL.FTZ R19, R2.reuse, R124 ;  /* 0x0000007c02137220 */ /* 0x040fe40000410000 */
[C---:B------:R-:W-:Y:S02]  /*87a0*/  FMUL.FTZ R69, R2.reuse, R69 ;  /* 0x0000004502457220 */ /* 0x040fe40000410000 */
[----:B------:R-:W-:-:S02]  /*87b0*/  FMUL.FTZ R22, R2, R68 ;  /* 0x0000004402167220 */ /* 0x000fc40000410000 */
[C---:B------:R-:W-:Y:S02]  /*87c0*/  FMUL.FTZ R73, R2.reuse, R73 ;  /* 0x0000004902497220 */ /* 0x040fe40000410000 */
        /* <DEDUP_REMOVED lines=24> */
[----:B------:R-:W-:Y:S01]  /*8950*/  FMUL.FTZ R27, R2, R112 ;  /* 0x00000070021b7220 */ /* 0x000fe20000410000 */
[----:B------:R-:W-:Y:S01]  /*8960*/  SHF.R.S32.HI R2, RZ, 0x1f, R4 ;  /* 0x0000001fff027819 */ /* 0x000fe20000011404 */
[----:B-----5:R-:W-:Y:S02]  /*8970*/  @P2 FMUL.FTZ R6, R6, 0.69314718246459960938 ;  /* 0x3f31721806062820 */ /* 0x020fe40000410000 */
[----:B--2---:R-:W-:-:S04]  /*8980*/  @P0 IMAD.HI.U32 R0, R13, c[0x0][0x4ec], RZ ;  /* 0x00013b000d000a27 */ /* 0x004fc800078e00ff */
[----:B------:R-:W-:Y:S01]  /*8990*/  IMAD.MOV.U32 R14, RZ, RZ, R13 ;  /* 0x000000ffff0e7224 */ /* 0x000fe200078e000d */
[----:B------:R-:W-:Y:S02]  /*89a0*/  @P0 SHF.R.U32.HI R14, RZ, c[0x0][0x4f0], R0 ;  /* 0x00013c00ff0e0a19 */ /* 0x000fe40000011600 */
[----:B------:R-:W-:Y:S02]  /*89b0*/  MOV R0, RZ ;  /* 0x000000ff00007202 */ /* 0x000fe40000000f00 */
[----:B------:R-:W-:-:S05]  /*89c0*/  IADD3 R5, -R14, RZ, RZ ;  /* 0x000000ff0e057210 */ /* 0x000fca0007ffe1ff */
[----:B------:R-:W-:Y:S01]  /*89d0*/  IMAD R39, R5, c[0x0][0x4e8], R13 ;  /* 0x00013a0005277a24 */ /* 0x000fe200078e020d */
[----:B------:R-:W-:-:S04]  /*89e0*/  SHF.R.S32.HI R5, RZ, 0x2, R4 ;  /* 0x00000002ff057819 */ /* 0x000fc80000011404 */
[----:B------:R-:W-:-:S04]  /*89f0*/  LEA.HI R2, R2, R5, RZ, 0x3 ;  /* 0x0000000502027211 */ /* 0x000fc800078f18ff */
[----:B------:R-:W-:Y:S02]  /*8a00*/  LOP3.LUT R2, R2, 0xfffffff8, RZ, 0xc0, !PT ;  /* 0xfffffff802027812 */ /* 0x000fe400078ec0ff */
[----:B-1----:R-:W-:-:S03]  /*8a10*/  SHF.R.S32.HI R4, RZ, 0x1f, R40 ;  /* 0x0000001fff047819 */ /* 0x002fc60000011428 */
[----:B------:R-:W-:Y:S02]  /*8a20*/  IMAD.IADD R5, R5, 0x1, -R2 ;  /* 0x0000000105057824 */ /* 0x000fe400078e0a02 */
[----:B------:R-:W-:Y:S02]  /*8a30*/  @P2 IMAD.MOV.U32 R2, RZ, RZ, 0x3f317218 ;  /* 0x3f317218ff022424 */ /* 0x000fe400078e00ff */
[C---:B------:R-:W-:Y:S02]  /*8a40*/  IMAD R43, R4.reuse, c[0x0][0x498], RZ ;  /* 0x00012600042b7a24 */ /* 0x040fe400078e02ff */
[----:B------:R-:W-:Y:S02]  /*8a50*/  IMAD R15, R4, c[0x0][0x3f0], RZ ;  /* 0x0000fc00040f7a24 */ /* 0x000fe400078e02ff */
[----:B------:R-:W-:-:S04]  /*8a60*/  @P2 FMUL.FTZ R4, R2, c[0x0][0x2d0] ;  /* 0x0000b40002042a20 */ /* 0x000fc80000410000 */
[----:B------:R-:W-:Y:S01]  /*8a70*/  @P2 FFMA.FTZ R42, R4, R116, R6 ;  /* 0x00000074042a2223 */ /* 0x000fe20000010006 */
[----:B---3--:R-:W-:Y:S02]  /*8a80*/  SHF.R.S32.HI R4, RZ, 0x2, R45 ;  /* 0x00000002ff047819 */ /* 0x008fe4000001142d */
[----:B------:R-:W2:Y:S01]  /*8a90*/  LDL R45, [R1+0x4] ;  /* 0x00000400012d7983 */ /* 0x000ea20000100800 */
[----:B------:R-:W1:Y:S08]  /*8aa0*/  @P1 MUFU.RCP R0, R7 ;  /* 0x0000000700001308 */ /* 0x000e700000001000 */
[----:B------:R-:W3:Y:S01]  /*8ab0*/  @P1 MUFU.LG2 R7, R7 ;  /* 0x0000000700071308 */ /* 0x000ee20000000c00 */
[----:B-1----:R-:W-:-:S02]  /*8ac0*/  FMUL.FTZ R123, R0, R123 ;  /* 0x0000007b007b7220 */ /* 0x002fc40000410000 */
        /* <DEDUP_REMOVED lines=30> */
[----:B------:R-:W-:Y:S01]  /*8cb0*/  FMUL.FTZ R114, R0, R114 ;  /* 0x0000007200727220 */ /* 0x000fe20000410000 */
[----:B------:R-:W-:Y:S01]  /*8cc0*/  @P1 MOV R0, 0x3f317218 ;  /* 0x3f31721800001802 */ /* 0x000fe20000000f00 */
[----:B---3--:R-:W-:Y:S01]  /*8cd0*/  @P1 FMUL.FTZ R2, R7, 0.69314718246459960938 ;  /* 0x3f31721807021820 */ /* 0x008fe20000410000 */
[----:B------:R-:W-:-:S03]  /*8ce0*/  MOV R41, 0xff800000 ;  /* 0xff80000000297802 */ /* 0x000fc60000000f00 */
[----:B------:R-:W-:-:S04]  /*8cf0*/  @P1 FMUL.FTZ R0, R0, c[0x0][0x2d0] ;  /* 0x0000b40000001a20 */ /* 0x000fc80000410000 */
[----:B------:R-:W-:Y:S01]  /*8d00*/  @P1 FFMA.FTZ R41, R0, R3, R2 ;  /* 0x0000000300291223 */ /* 0x000fe20000010002 */
[----:B------:R-:W-:Y:S01]  /*8d10*/  SHF.R.S32.HI R0, RZ, 0x5, R12 ;  /* 0x00000005ff007819 */ /* 0x000fe2000001140c */
[C---:B------:R-:W-:Y:S02]  /*8d20*/  IMAD R43, R40.reuse, c[0x0][0x49c], R43 ;  /* 0x00012700282b7a24 */ /* 0x040fe400078e022b */
[C---:B------:R-:W-:Y:S01]  /*8d30*/  IMAD R15, R40.reuse, c[0x0][0x3f4], R15 ;  /* 0x0000fd00280f7a24 */ /* 0x040fe200078e020f */
[----:B------:R-:W-:Y:S01]  /*8d40*/  SHF.R.S32.HI R3, RZ, 0x1f, R0 ;  /* 0x0000001fff037819 */ /* 0x000fe20000011400 */
[----:B------:R-:W-:-:S04]  /*8d50*/  IMAD.WIDE.U32 R16, R40, c[0x0][0x498], R16 ;  /* 0x0001260028107a25 */ /* 0x000fc800078e0010 */
[----:B------:R-:W-:Y:S02]  /*8d60*/  IMAD.WIDE.U32 R8, R40, c[0x0][0x3f0], R8 ;  /* 0x0000fc0028087a25 */ /* 0x000fe400078e0008 */
[----:B------:R-:W1:Y:S01]  /*8d70*/  S2R R40, SR_CTAID.X ;  /* 0x0000000000287919 */ /* 0x000e620000002500 */
[----:B------:R-:W-:Y:S02]  /*8d80*/  LEA.HI R3, R3, R0, RZ, 0x3 ;  /* 0x0000000003037211 */ /* 0x000fe400078f18ff */
[----:B------:R-:W-:Y:S02]  /*8d90*/  LEA.HI R2, R10, R10, RZ, 0x1 ;  /* 0x0000000a0a027211 */ /* 0x000fe400078f08ff */
[----:B------:R-:W-:Y:S02]  /*8da0*/  LOP3.LUT R3, R3, 0xffffff8, RZ, 0xc0, !PT ;  /* 0x0ffffff803037812 */ /* 0x000fe400078ec0ff */
[----:B------:R-:W-:Y:S02]  /*8db0*/  LOP3.LUT R2, R2, 0x1ffffffe, RZ, 0xc0, !PT ;  /* 0x1ffffffe02027812 */ /* 0x000fe400078ec0ff */
[----:B------:R-:W-:-:S02]  /*8dc0*/  IADD3 R6, R0, -R3, RZ ;  /* 0x8000000300067210 */ /* 0x000fc40007ffe0ff */
[----:B------:R-:W-:Y:S01]  /*8dd0*/  LEA R12, R0, R10, 0x9 ;  /* 0x0000000a000c7211 */ /* 0x000fe200078e48ff */
[----:B------:R-:W-:Y:S01]  /*8de0*/  IMAD.IADD R10, R10, 0x1, -R2 ;  /* 0x000000010a0a7824 */ /* 0x000fe200078e0a02 */
[C---:B------:R-:W-:Y:S02]  /*8df0*/  LOP3.LUT R2, R5.reuse, 0x1, RZ, 0xc0, !PT ;  /* 0x0000000105027812 */ /* 0x040fe400078ec0ff */
[C---:B------:R-:W-:Y:S02]  /*8e00*/  R2P PR, R5.reuse, 0x6 ;  /* 0x0000000605007804 */ /* 0x040fe40000000000 */
[----:B------:R-:W-:Y:S02]  /*8e10*/  SHF.L.U32 R5, R5, 0x6, RZ ;  /* 0x0000000605057819 */ /* 0x000fe400000006ff */
[----:B------:R-:W-:Y:S02]  /*8e20*/  LEA R4, R6, R4, 0x4 ;  /* 0x0000000406047211 */ /* 0x000fe400078e20ff */
[----:B------:R-:W-:-:S02]  /*8e30*/  SHF.R.S32.HI R0, RZ, 0x1f, R14 ;  /* 0x0000001fff007819 */ /* 0x000fc4000001140e */
[----:B------:R-:W-:Y:S02]  /*8e40*/  LOP3.LUT R5, R5, 0x1c0, RZ, 0xc0, !PT ;  /* 0x000001c005057812 */ /* 0x000fe400078ec0ff */
[----:B------:R-:W-:Y:S01]  /*8e50*/  LEA R10, R10, R4, 0x3 ;  /* 0x000000040a0a7211 */ /* 0x000fe200078e18ff */
[----:B------:R-:W-:Y:S01]  /*8e60*/  IMAD R0, R0, c[0x0][0x3e0], RZ ;  /* 0x0000f80000007a24 */ /* 0x000fe200078e02ff */
[----:B------:R-:W-:Y:S02]  /*8e70*/  LEA.HI R7, R5, R5, RZ, 0x1d ;  /* 0x0000000505077211 */ /* 0x000fe400078fe8ff */
[----:B-1----:R-:W-:Y:S01]  /*8e80*/  LEA R10, R40, R10, 0x7 ;  /* 0x0000000a280a7211 */ /* 0x002fe200078e38ff */
[----:B------:R-:W-:Y:S01]  /*8e90*/  IMAD R6, R14, c[0x0][0x3e4], R0 ;  /* 0x0000f9000e067a24 */ /* 0x000fe200078e0200 */
[----:B------:R-:W-:Y:S01]  /*8ea0*/  ISETP.NE.U32.AND P3, PT, R2, 0x1, PT ;  /* 0x000000010200780c */ /* 0x000fe20003f65070 */
[----:B------:R-:W-:Y:S01]  /*8eb0*/  IMAD R44, R44, c[0x0][0x388], RZ ;  /* 0x0000e2002c2c7a24 */ /* 0x000fe200078e02ff */
[----:B------:R-:W-:Y:S01]  /*8ec0*/  LEA R0, R40, R4, 0x7 ;  /* 0x0000000428007211 */ /* 0x000fe200078e38ff */
[----:B------:R-:W-:Y:S01]  /*8ed0*/  @P0 IMAD.HI.U32 R5, R10, c[0x0][0x4ec], RZ ;  /* 0x00013b000a050a27 */ /* 0x000fe200078e00ff */
[----:B------:R-:W-:-:S02]  /*8ee0*/  LEA R7, R12, R7, 0x1 ;  /* 0x000000070c077211 */ /* 0x000fc400078e08ff */
[----:B------:R-:W-:Y:S01]  /*8ef0*/  IADD3 R3, R9, R15, RZ ;  /* 0x0000000f09037210 */ /* 0x000fe20007ffe0ff */
[----:B------:R-:W-:Y:S01]  /*8f00*/  IMAD.MOV.U32 R2, RZ, RZ, R8 ;  /* 0x000000ffff027224 */ /* 0x000fe200078e0008 */
[----:B------:R-:W-:Y:S02]  /*8f10*/  F2FP.BF16.PACK_AB R11, R121, R11 ;  /* 0x0000000b790b723e */ /* 0x000fe400000010ff */
[C---:B------:R-:W-:Y:S02]  /*8f20*/  IADD3 R4, R0.reuse, 0x8, RZ ;  /* 0x0000000800047810 */ /* 0x040fe40007ffe0ff */
[----:B------:R-:W-:Y:S01]  /*8f30*/  SHF.L.U32 R7, R7, 0x1, RZ ;  /* 0x0000000107077819 */ /* 0x000fe200000006ff */
[----:B------:R-:W-:Y:S01]  /*8f40*/  BAR.SYNC.DEFER_BLOCKING 0x1, 0x100 ;  /* 0x0044000000007b1d */ /* 0x000fe20000010000 */
[----:B------:R-:W-:Y:S02]  /*8f50*/  ISETP.GE.OR P5, PT, R0, R44, P4 ;  /* 0x0000002c0000720c */ /* 0x000fe400027a6670 */
[----:B------:R-:W-:Y:S01]  /*8f60*/  MOV R0, R10 ;  /* 0x0000000a00007202 */ /* 0x000fe20000000f00 */
[----:B------:R-:W-:Y:S01]  /*8f70*/  IMAD.WIDE.U32 R2, R14, c[0x0][0x3e0], R2 ;  /* 0x0000f8000e027a25 */ /* 0x000fe200078e0002 */
[----:B------:R-:W-:-:S02]  /*8f80*/  @P0 SHF.R.U32.HI R0, RZ, c[0x0][0x4f0], R5 ;  /* 0x00013c00ff000a19 */ /* 0x000fc40000011605 */
[----:B------:R-:W-:Y:S01]  /*8f90*/  IADD3 R8, R7, 0x80, RZ ;  /* 0x0000008007087810 */ /* 0x000fe20007ffe0ff */
[----:B------:R-:W-:Y:S01]  /*8fa0*/  IMAD.IADD R3, R3, 0x1, R6 ;  /* 0x0000000103037824 */ /* 0x000fe200078e0206 */
[----:B------:R-:W-:Y:S02]  /*8fb0*/  IADD3 R6, R7, 0x70, RZ ;  /* 0x0000007007067810 */ /* 0x000fe40007ffe0ff */
[----:B------:R-:W-:Y:S02]  /*8fc0*/  @P3 IADD3 R6, R8, 0x10, RZ ;  /* 0x0000001008063810 */ /* 0x000fe40007ffe0ff */
[----:B------:R-:W-:Y:S02]  /*8fd0*/  SHF.R.S32.HI R9, RZ, 0x1f, R0 ;  /* 0x0000001fff097819 */ /* 0x000fe40000011400 */
[----:B------:R-:W-:Y:S01]  /*8fe0*/  IADD3 R8, P0, R0, R16, RZ ;  /* 0x0000001000087210 */ /* 0x000fe20007f1e0ff */
[----:B------:R1:W-:Y:S01]  /*8ff0*/  STS [R7+0x80], R11 ;  /* 0x0000800b07007388 */ /* 0x0003e20000000800 */
[----:B------:R-:W-:Y:S01]  /*9000*/  IMAD.WIDE.U32 R14, R39, c[0x0][0x3d8], R2 ;  /* 0x0000f600270e7a25 */ /* 0x000fe200078e0002 */
[----:B------:R-:W-:-:S02]  /*9010*/  ISETP.GE.OR P4, PT, R4, R44, P4 ;  /* 0x0000002c0400720c */ /* 0x000fc40002786670 */
[----:B------:R-:W-:Y:S01]  /*9020*/  IADD3.X R9, R9, R17, R43, P0, !PT ;  /* 0x0000001109097210 */ /* 0x000fe200007fe42b */
[----:B------:R-:W-:Y:S01]  /*9030*/  IMAD.MOV.U32 R5, RZ, RZ, 0x20 ;  /* 0x00000020ff057424 */ /* 0x000fe200078e00ff */
[----:B------:R-:W-:Y:S02]  /*9040*/  SHF.R.S32.HI R4, RZ, 0x1f, R39 ;  /* 0x0000001fff047819 */ /* 0x000fe40000011427 */
[----:B-1----:R-:W-:-:S05]  /*9050*/  IADD3 R11, -R0, RZ, RZ ;  /* 0x000000ff000b7210 */ /* 0x002fca0007ffe1ff */
[----:B------:R-:W-:-:S05]  /*9060*/  IMAD R0, R11, c[0x0][0x4e8], R10 ;  /* 0x00013a000b007a24 */ /* 0x000fca00078e020a */
[----:B------:R-:W-:Y:S01]  /*9070*/  SHF.R.S32.HI R2, RZ, 0x1f, R0 ;  /* 0x0000001fff027819 */ /* 0x000fe20000011400 */
[----:B------:R-:W-:-:S04]  /*9080*/  IMAD.MOV.U32 R11, RZ, RZ, 0x40 ;  /* 0x00000040ff0b7424 */ /* 0x000fc800078e00ff */
[----:B------:R-:W-:Y:S02]  /*9090*/  IMAD R10, R2, c[0x0][0x488], RZ ;  /* 0x00012200020a7a24 */ /* 0x000fe400078e02ff */
[----:B------:R-:W-:Y:S01]  /*90a0*/  IMAD.WIDE.U32 R2, R0, c[0x0][0x488], R8 ;  /* 0x0001220000027a25 */ /* 0x000fe200078e0008 */
[----:B------:R-:W-:-:S03]  /*90b0*/  SEL R5, R5, 0xffffffe0, !P1 ;  /* 0xffffffe005057807 */ /* 0x000fc60004800000 */
[----:B------:R-:W-:Y:S02]  /*90c0*/  IMAD R4, R4, c[0x0][0x3d8], RZ ;  /* 0x0000f60004047a24 */ /* 0x000fe400078e02ff */
[----:B------:R-:W-:Y:S01]  /*90d0*/  IMAD R0, R0, c[0x0][0x48c], R10 ;  /* 0x0001230000007a24 */ /* 0x000fe200078e020a */
[----:B------:R-:W-:Y:S01]  /*90e0*/  F2FP.BF16.PACK_AB R13, R123, R13 ;  /* 0x0000000d7b0d723e */ /* 0x000fe200000010ff */
[----:B------:R-:W-:Y:S01]  /*90f0*/  IMAD R40, R39, c[0x0][0x3dc], R4 ;  /* 0x0000f70027287a24 */ /* 0x000fe200078e0204 */
[----:B------:R-:W-:Y:S02]  /*9100*/  SEL R11, R11, 0xffffffc0, !P2 ;  /* 0xffffffc00b0b7807 */ /* 0x000fe40005000000 */
[----:B------:R-:W-:Y:S02]  /*9110*/  F2FP.BF16.PACK_AB R19, R125, R19 ;  /* 0x000000137d13723e */ /* 0x000fe400000010ff */
[----:B------:R-:W-:Y:S02]  /*9120*/  F2FP.BF16.PACK_AB R18, R127, R18 ;  /* 0x000000127f12723e */ /* 0x000fe400000010ff */
[----:B------:R-:W-:-:S02]  /*9130*/  IADD3 R4, R7, R5, RZ ;  /* 0x0000000507047210 */ /* 0x000fc40007ffe0ff */
[----:B------:R-:W-:Y:S02]  /*9140*/  LEA R10, P0, R2, c[0x0][0x450], 0x2 ;  /* 0x00011400020a7a11 */ /* 0x000fe400078010ff */
[----:B------:R-:W-:Y:S02]  /*9150*/  IADD3 R0, R3, R0, RZ ;  /* 0x0000000003007210 */ /* 0x000fe40007ffe0ff */
[----:B------:R-:W-:Y:S02]  /*9160*/  F2FP.BF16.PACK_AB R22, R69, R22 ;  /* 0x000000164516723e */ /* 0x000fe400000010ff */
[----:B------:R-:W-:Y:S02]  /*9170*/  F2FP.BF16.PACK_AB R21, R71, R21 ;  /* 0x000000154715723e */ /* 0x000fe400000010ff */
[----:B------:R-:W-:Y:S02]  /*9180*/  F2FP.BF16.PACK_AB R20, R73, R20 ;  /* 0x000000144914723e */ /* 0x000fe400000010ff */
[----:B------:R-:W-:-:S02]  /*9190*/  F2FP.BF16.PACK_AB R23, R75, R23 ;  /* 0x000000174b17723e */ /* 0x000fc400000010ff */
[----:B------:R-:W-:Y:S01]  /*91a0*/  IADD3 R5, R5, R6, RZ ;  /* 0x0000000605057210 */ /* 0x000fe20007ffe0ff */
[----:B------:R-:W-:Y:S01]  /*91b0*/  STS [R7+0x480], R13 ;  /* 0x0004800d07007388 */ /* 0x000fe20000000800 */
[----:B------:R-:W-:Y:S02]  /*91c0*/  F2FP.BF16.PACK_AB R26, R77, R26 ;  /* 0x0000001a4d1a723e */ /* 0x000fe400000010ff */
[----:B------:R-:W-:Y:S02]  /*91d0*/  F2FP.BF16.PACK_AB R25, R79, R25 ;  /* 0x000000194f19723e */ /* 0x000fe400000010ff */
[----:B------:R-:W-:Y:S01]  /*91e0*/  IADD3 R8, R7, R11, RZ ;  /* 0x0000000b07087210 */ /* 0x000fe20007ffe0ff */
[----:B------:R-:W-:Y:S01]  /*91f0*/  STS [R6], R19 ;  /* 0x0000001306007388 */ /* 0x000fe20000000800 */
[----:B------:R-:W-:Y:S02]  /*9200*/  F2FP.BF16.PACK_AB R24, R81, R24 ;  /* 0x000000185118723e */ /* 0x000fe400000010ff */
[----:B------:R-:W-:Y:S01]  /*9210*/  F2FP.BF16.PACK_AB R29, R83, R29 ;  /* 0x0000001d531d723e */ /* 0x000fe200000010ff */
[----:B------:R-:W-:Y:S01]  /*9220*/  STS [R6+0x400], R18 ;  /* 0x0004001206007388 */ /* 0x000fe20000000800 */
[----:B------:R-:W-:-:S02]  /*9230*/  IADD3 R9, R11, R6, RZ ;  /* 0x000000060b097210 */ /* 0x000fc40007ffe0ff */
[----:B------:R-:W-:Y:S01]  /*9240*/  LEA.HI.X R3, R2, c[0x0][0x454], R0, 0x2, P0 ;  /* 0x0001150002037a11 */ /* 0x000fe200000f1400 */
[----:B------:R-:W-:Y:S01]  /*9250*/  IMAD.IADD R0, R11, 0x1, R4 ;  /* 0x000000010b007824 */ /* 0x000fe200078e0204 */
[----:B------:R-:W-:Y:S01]  /*9260*/  F2FP.BF16.PACK_AB R37, R85, R37 ;  /* 0x000000255525723e */ /* 0x000fe200000010ff */
[----:B------:R-:W-:Y:S01]  /*9270*/  STS [R4+0x80], R22 ;  /* 0x0000801604007388 */ /* 0x000fe20000000800 */
[----:B------:R-:W-:Y:S02]  /*9280*/  F2FP.BF16.PACK_AB R86, R87, R86 ;  /* 0x000000565756723e */ /* 0x000fe400000010ff */
[----:B------:R-:W-:Y:S01]  /*9290*/  F2FP.BF16.PACK_AB R38, R89, R38 ;  /* 0x000000265926723e */ /* 0x000fe200000010ff */
[----:B------:R-:W-:Y:S01]  /*92a0*/  STS [R4+0x480], R21 ;  /* 0x0004801504007388 */ /* 0x000fe20000000800 */
[----:B------:R-:W-:Y:S02]  /*92b0*/  F2FP.BF16.PACK_AB R90, R91, R90 ;  /* 0x0000005a5b5a723e */ /* 0x000fe400000010ff */
[----:B------:R-:W-:Y:S01]  /*92c0*/  IADD3 R2, R5, R11, RZ ;  /* 0x0000000b05027210 */ /* 0x000fe20007ffe0ff */
[----:B------:R-:W-:Y:S01]  /*92d0*/  STS [R5], R20 ;  /* 0x0000001405007388 */ /* 0x000fe20000000800 */
[----:B------:R-:W-:-:S02]  /*92e0*/  F2FP.BF16.PACK_AB R36, R93, R36 ;  /* 0x000000245d24723e */ /* 0x000fc400000010ff */
[----:B------:R-:W-:Y:S01]  /*92f0*/  F2FP.BF16.PACK_AB R94, R95, R94 ;  /* 0x0000005e5f5e723e */ /* 0x000fe200000010ff */
[----:B------:R-:W-:Y:S01]  /*9300*/  STS [R5+0x400], R23 ;  /* 0x0004001705007388 */ /* 0x000fe20000000800 */
[----:B------:R-:W-:Y:S02]  /*9310*/  F2FP.BF16.PACK_AB R35, R97, R35 ;  /* 0x000000236123723e */ /* 0x000fe400000010ff */
[----:B------:R-:W-:Y:S01]  /*9320*/  F2FP.BF16.PACK_AB R98, R99, R98 ;  /* 0x000000626362723e */ /* 0x000fe200000010ff */
[----:B------:R-:W-:Y:S01]  /*9330*/  STS [R8+0x80], R26 ;  /* 0x0000801a08007388 */ /* 0x000fe20000000800 */
[----:B------:R-:W-:Y:S02]  /*9340*/  F2FP.BF16.PACK_AB R34, R101, R34 ;  /* 0x000000226522723e */ /* 0x000fe400000010ff */
[----:B------:R-:W-:Y:S01]  /*9350*/  F2FP.BF16.PACK_AB R102, R103, R102 ;  /* 0x000000666766723e */ /* 0x000fe200000010ff */
[----:B------:R-:W-:Y:S01]  /*9360*/  STS [R8+0x480], R25 ;  /* 0x0004801908007388 */ /* 0x000fe20000000800 */
[----:B------:R-:W-:-:S02]  /*9370*/  F2FP.BF16.PACK_AB R33, R105, R33 ;  /* 0x000000216921723e */ /* 0x000fc400000010ff */
[----:B------:R-:W-:Y:S01]  /*9380*/  F2FP.BF16.PACK_AB R32, R107, R32 ;  /* 0x000000206b20723e */ /* 0x000fe200000010ff */
[----:B------:R-:W-:Y:S01]  /*9390*/  STS [R9], R24 ;  /* 0x0000001809007388 */ /* 0x000fe20000000800 */
[----:B------:R-:W-:-:S03]  /*93a0*/  F2FP.BF16.PACK_AB R31, R129, R31 ;  /* 0x0000001f811f723e */ /* 0x000fc600000010ff */
[----:B------:R-:W-:Y:S01]  /*93b0*/  STS [R9+0x400], R29 ;  /* 0x0004001d09007388 */ /* 0x000fe20000000800 */
[----:B------:R-:W-:-:S03]  /*93c0*/  F2FP.BF16.PACK_AB R130, R131, R130 ;  /* 0x000000828382723e */ /* 0x000fc600000010ff */
[----:B------:R-:W-:Y:S01]  /*93d0*/  STS [R0+0x80], R37 ;  /* 0x0000802500007388 */ /* 0x000fe20000000800 */
[----:B------:R-:W-:-:S03]  /*93e0*/  F2FP.BF16.PACK_AB R30, R109, R30 ;  /* 0x0000001e6d1e723e */ /* 0x000fc600000010ff */
[----:B------:R-:W-:Y:S01]  /*93f0*/  STS [R0+0x480], R86 ;  /* 0x0004805600007388 */ /* 0x000fe20000000800 */
[----:B------:R-:W-:-:S03]  /*9400*/  F2FP.BF16.PACK_AB R110, R111, R110 ;  /* 0x0000006e6f6e723e */ /* 0x000fc600000010ff */
        /* <DEDUP_REMOVED lines=8> */
[----:B------:R-:W-:Y:S04]  /*9490*/  STS [R6+0x4000], R35 ;  /* 0x0040002306007388 */ /* 0x000fe80000000800 */
[----:B------:R-:W-:Y:S04]  /*94a0*/  STS [R6+0x4400], R98 ;  /* 0x0044006206007388 */ /* 0x000fe80000000800 */
[----:B------:R-:W-:Y:S04]  /*94b0*/  STS [R4+0x4080], R34 ;  /* 0x0040802204007388 */ /* 0x000fe80000000800 */
[----:B------:R1:W-:Y:S04]  /*94c0*/  STS [R4+0x4480], R102 ;  /* 0x0044806604007388 */ /* 0x0003e80000000800 */
[----:B------:R-:W-:Y:S04]  /*94d0*/  STS [R5+0x4000], R33 ;  /* 0x0040002105007388 */ /* 0x000fe80000000800 */
        /* <DEDUP_REMOVED lines=9> */
[----:B------:R-:W-:Y:S04]  /*9570*/  SHFL.IDX PT, R12, R10, RZ, 0x1c1f ;  /* 0x001c1fff0a0c7589 */ /* 0x000fe800000e0000 */
[----:B------:R-:W3:Y:S04]  /*9580*/  SHFL.IDX PT, R13, R3, RZ, 0x1c1f ;  /* 0x001c1fff030d7589 */ /* 0x000ee800000e0000 */
[----:B------:R-:W-:Y:S06]  /*9590*/  BAR.SYNC.DEFER_BLOCKING 0x1, 0x100 ;  /* 0x0044000000007b1d */ /* 0x000fec0000010000 */
[----:B------:R-:W-:Y:S04]  /*95a0*/  SHFL.IDX PT, R10, R10, 0x1, 0x1c1f ;  /* 0x003c1f000a0a7f89 */ /* 0x000fe800000e0000 */
[----:B------:R-:W4:Y:S01]  /*95b0*/  SHFL.IDX PT, R11, R3, 0x1, 0x1c1f ;  /* 0x003c1f00030b7f89 */ /* 0x000f2200000e0000 */
[----:B-1----:R-:W-:-:S03]  /*95c0*/  SHF.L.U32 R4, R249, 0x1, RZ ;  /* 0x00000001f9047819 */ /* 0x002fc600000006ff */
[----:B---3--:R1:W-:Y:S04]  /*95d0*/  @!P5 ST.E [R12.64], R42 ;  /* 0x0000002a0c00d985 */ /* 0x0083e8000c101916 */
[----:B----4-:R1:W-:Y:S04]  /*95e0*/  @!P4 ST.E [R10.64], R41 ;  /* 0x000000290a00c985 */ /* 0x0103e8000c101916 */
[----:B------:R1:W3:Y:S04]  /*95f0*/  LDS.128 R20, [R4+0x1080] ;  /* 0x0010800004147984 */ /* 0x0002e80000000c00 */
[----:B------:R1:W4:Y:S04]  /*9600*/  LDS.128 R28, [R4+0x2080] ;  /* 0x00208000041c7984 */ /* 0x0003280000000c00 */
[----:B------:R1:W1:Y:S04]  /*9610*/  LDS.128 R32, [R4+0x3080] ;  /* 0x0030800004207984 */ /* 0x0002680000000c00 */
[----:B------:R1:W1:Y:S04]  /*9620*/  LDS.128 R16, [R4+0x5080] ;  /* 0x0050800004107984 */ /* 0x0002680000000c00 */
[----:B------:R1:W1:Y:S04]  /*9630*/  LDS.128 R24, [R4+0x6080] ;  /* 0x0060800004187984 */ /* 0x0002680000000c00 */
[----:B------:R1:W1:Y:S01]  /*9640*/  LDS.128 R36, [R4+0x7080] ;  /* 0x0070800004247984 */ /* 0x0002620000000c00 */
[----:B------:R-:W-:-:S02]  /*9650*/  IADD3 R0, R15, R40, RZ ;  /* 0x000000280f007210 */ /* 0x000fc40007ffe0ff */
[----:B------:R-:W-:-:S04]  /*9660*/  LEA R7, P0, R14, c[0x0][0x380], 0x1 ;  /* 0x0000e0000e077a11 */ /* 0x000fc800078008ff */
[----:B------:R-:W-:Y:S02]  /*9670*/  LEA.HI.X R6, R14, c[0x0][0x384], R0, 0x1, P0 ;  /* 0x0000e1000e067a11 */ /* 0x000fe400000f0c00 */
[----:B--2---:R-:W-:Y:S01]  /*9680*/  ISETP.GE.AND P0, PT, R45, R44, PT ;  /* 0x0000002c2d00720c */ /* 0x004fe20003f06270 */
[----:B------:R2:W1:Y:S01]  /*9690*/  SHFL.IDX PT, R2, R7, RZ, 0x181f ;  /* 0x00181fff07027589 */ /* 0x00046200000e0000 */
[----:B------:R-:W-:Y:S03]  /*96a0*/  BSSY B0, `(.L_x_4) ;  /* 0x000000e000007945 */ /* 0x000fe60003800000 */
[----:B------:R2:W1:Y:S08]  /*96b0*/  SHFL.IDX PT, R3, R6, RZ, 0x181f ;  /* 0x00181fff06037589 */ /* 0x00047000000e0000 */
[----:B------:R-:W-:Y:S05]  /*96c0*/  @P0 BRA `(.L_x_5) ;  /* 0x000000b000000947 */ /* 0x000fea0003800000 */
[----:B-1-3--:R-:W1:Y:S01]  /*96d0*/  LDS.128 R12, [R4+0x80] ;  /* 0x00008000040c7984 */ /* 0x00ae620000000c00 */
[----:B------:R-:W-:-:S02]  /*96e0*/  ISETP.GE.AND P0, PT, R240, c[0x0][0x3c8], PT ;  /* 0x0000f200f0007a0c */ /* 0x000fc40003f06270 */
[----:B------:R-:W-:Y:S01]  /*96f0*/  ISETP.GE.AND P1, PT, R238, c[0x0][0x3c8], PT ;  /* 0x0000f200ee007a0c */ /* 0x000fe20003f26270 */
[----:B------:R3:W5:Y:S10]  /*9700*/  LDS.128 R8, [R4+0x4080] ;  /* 0x0040800004087984 */ /* 0x0007740000000c00 */
[----:B------:R-:W-:-:S04]  /*9710*/  @!P0 SHF.R.S32.HI R0, RZ, 0x1f, R240 ;  /* 0x0000001fff008819 */ /* 0x000fc800000114f0 */
[----:B------:R-:W-:-:S04]  /*9720*/  @!P0 LEA.HI R0, R0, R240, RZ, 0x3 ;  /* 0x000000f000008211 */ /* 0x000fc800078f18ff */
[----:B------:R-:W-:Y:S01]  /*9730*/  @!P0 LOP3.LUT R0, R0, 0xfffffff8, RZ, 0xc0, !PT ;  /* 0xfffffff800008812 */ /* 0x000fe200078ec0ff */
[----:B---3--:R-:W-:-:S04]  /*9740*/  @!P1 IMAD.WIDE R4, R238, 0x2, R2 ;  /* 0x00000002ee049825 */ /* 0x008fc800078e0202 */
[----:B------:R-:W-:Y:S01]  /*9750*/  @!P0 IMAD.WIDE R2, R0, 0x2, R2 ;  /* 0x0000000200028825 */ /* 0x000fe200078e0202 */
[----:B-1----:R1:W-:Y:S04]  /*9760*/  @!P1 ST.E.128 [R4.64], R12 ;  /* 0x0000000c04009985 */ /* 0x0023e8000c101d16 */
[----:B-----5:R1:W-:Y:S02]  /*9770*/  @!P0 ST.E.128 [R2.64], R8 ;  /* 0x0000000802008985 */ /* 0x0203e4000c101d16 */
.L_x_5:
[----:B---3--:R-:W-:Y:S05]  /*9780*/  BSYNC B0 ;  /* 0x0000000000007941 */ /* 0x008fea0003800000 */
.L_x_4:
[----:B------:R-:W-:Y:S01]  /*9790*/  IADD3 R0, R45, 0x20, RZ ;  /* 0x000000202d007810 */ /* 0x000fe20007ffe0ff */
[----:B-1----:R1:W3:Y:S01]  /*97a0*/  SHFL.IDX PT, R3, R6, 0x1, 0x181f ;  /* 0x00381f0006037f89 */ /* 0x0022e200000e0000 */
[----:B------:R-:W-:Y:S02]  /*97b0*/  BSSY B0, `(.L_x_6) ;  /* 0x000000d000007945 */ /* 0x000fe40003800000 */
[----:B------:R-:W-:Y:S01]  /*97c0*/  ISETP.GE.AND P0, PT, R0, R44, PT ;  /* 0x0000002c0000720c */ /* 0x000fe20003f06270 */
[----:B------:R1:W2:-:S12]  /*97d0*/  SHFL.IDX PT, R2, R7, 0x1, 0x181f ;  /* 0x00381f0007027f89 */ /* 0x00029800000e0000 */
[----:B------:R-:W-:Y:S05]  /*97e0*/  @P0 BRA `(.L_x_7) ;  /* 0x0000009000000947 */ /* 0x000fea0003800000 */
[----:B------:R-:W-:Y:S02]  /*97f0*/  ISETP.GE.AND P0, PT, R240, c[0x0][0x3c8], PT ;  /* 0x0000f200f0007a0c */ /* 0x000fe40003f06270 */
[----:B------:R-:W-:-:S11]  /*9800*/  ISETP.GE.AND P1, PT, R238, c[0x0][0x3c8], PT ;  /* 0x0000f200ee007a0c */ /* 0x000fd60003f26270 */
[----:B------:R-:W-:Y:S02]  /*9810*/  @!P0 SHF.R.S32.HI R0, RZ, 0x1f, R240 ;  /* 0x0000001fff008819 */ /* 0x000fe400000114f0 */
[----:B--23--:R-:W-:Y:S02]  /*9820*/  @!P1 IMAD.WIDE R4, R238, 0x2, R2 ;  /* 0x00000002ee049825 */ /* 0x00cfe400078e0202 */
[----:B------:R-:W-:-:S03]  /*9830*/  @!P0 LEA.HI R0, R0, R240, RZ, 0x3 ;  /* 0x000000f000008211 */ /* 0x000fc600078f18ff */
[----:B------:R2:W-:Y:S01]  /*9840*/  @!P1 ST.E.128 [R4.64], R20 ;  /* 0x0000001404009985 */ /* 0x0005e2000c101d16 */
[----:B------:R-:W-:-:S05]  /*9850*/  @!P0 LOP3.LUT R0, R0, 0xfffffff8, RZ, 0xc0, !PT ;  /* 0xfffffff800008812 */ /* 0x000fca00078ec0ff */
[----:B------:R-:W-:-:S05]  /*9860*/  @!P0 IMAD.WIDE R2, R0, 0x2, R2 ;  /* 0x0000000200028825 */ /* 0x000fca00078e0202 */
[----:B------:R2:W-:Y:S02]  /*9870*/  @!P0 ST.E.128 [R2.64], R16 ;  /* 0x0000001002008985 */ /* 0x0005e4000c101d16 */
.L_x_7:
[----:B------:R-:W-:Y:S05]  /*9880*/  BSYNC B0 ;  /* 0x0000000000007941 */ /* 0x000fea0003800000 */
.L_x_6:
[----:B------:R-:W-:Y:S01]  /*9890*/  IADD3 R0, R45, 0x40, RZ ;  /* 0x000000402d007810 */ /* 0x000fe20007ffe0ff */
[----:B--23--:R2:W3:Y:S01]  /*98a0*/  SHFL.IDX PT, R3, R6, 0x2, 0x181f ;  /* 0x00581f0006037f89 */ /* 0x00c4e200000e0000 */
[----:B------:R-:W-:Y:S02]  /*98b0*/  BSSY B0, `(.L_x_8) ;  /* 0x000000d000007945 */ /* 0x000fe40003800000 */
[----:B------:R-:W-:Y:S01]  /*98c0*/  ISETP.GE.AND P0, PT, R0, R44, PT ;  /* 0x0000002c0000720c */ /* 0x000fe20003f06270 */
[----:B------:R2:W1:-:S12]  /*98d0*/  SHFL.IDX PT, R2, R7, 0x2, 0x181f ;  /* 0x00581f0007027f89 */ /* 0x00045800000e0000 */
[----:B------:R-:W-:Y:S05]  /*98e0*/  @P0 BRA `(.L_x_9) ;  /* 0x0000009000000947 */ /* 0x000fea0003800000 */
[----:B------:R-:W-:Y:S02]  /*98f0*/  ISETP.GE.AND P0, PT, R240, c[0x0][0x3c8], PT ;  /* 0x0000f200f0007a0c */ /* 0x000fe40003f06270 */
[----:B------:R-:W-:-:S11]  /*9900*/  ISETP.GE.AND P1, PT, R238, c[0x0][0x3c8], PT ;  /* 0x0000f200ee007a0c */ /* 0x000fd60003f26270 */
[----:B------:R-:W-:Y:S02]  /*9910*/  @!P0 SHF.R.S32.HI R0, RZ, 0x1f, R240 ;  /* 0x0000001fff008819 */ /* 0x000fe400000114f0 */
[----:B-1-3--:R-:W-:Y:S02]  /*9920*/  @!P1 IMAD.WIDE R4, R238, 0x2, R2 ;  /* 0x00000002ee049825 */ /* 0x00afe400078e0202 */
[----:B------:R-:W-:-:S03]  /*9930*/  @!P0 LEA.HI R0, R0, R240, RZ, 0x3 ;  /* 0x000000f000008211 */ /* 0x000fc600078f18ff */
[----:B----4-:R1:W-:Y:S01]  /*9940*/  @!P1 ST.E.128 [R4.64], R28 ;  /* 0x0000001c04009985 */ /* 0x0103e2000c101d16 */
[----:B------:R-:W-:-:S05]  /*9950*/  @!P0 LOP3.LUT R0, R0, 0xfffffff8, RZ, 0xc0, !PT ;  /* 0xfffffff800008812 */ /* 0x000fca00078ec0ff */
[----:B------:R-:W-:-:S05]  /*9960*/  @!P0 IMAD.WIDE R2, R0, 0x2, R2 ;  /* 0x0000000200028825 */ /* 0x000fca00078e0202 */
[----:B------:R1:W-:Y:S02]  /*9970*/  @!P0 ST.E.128 [R2.64], R24 ;  /* 0x0000001802008985 */ /* 0x0003e4000c101d16 */
.L_x_9:
[----:B------:R-:W-:Y:S05]  /*9980*/  BSYNC B0 ;  /* 0x0000000000007941 */ /* 0x000fea0003800000 */
.L_x_8:
[----:B------:R-:W-:Y:S01]  /*9990*/  IADD3 R0, R45, 0x60, RZ ;  /* 0x000000602d007810 */ /* 0x000fe20007ffe0ff */
[----:B-1-3--:R1:W3:Y:S03]  /*99a0*/  SHFL.IDX PT, R3, R6, 0x3, 0x181f ;  /* 0x00781f0006037f89 */ /* 0x00a2e600000e0000 */
[----:B------:R-:W-:Y:S01]  /*99b0*/  ISETP.GE.AND P0, PT, R0, R44, PT ;  /* 0x0000002c0000720c */ /* 0x000fe20003f06270 */
[----:B------:R1:W2:-:S12]  /*99c0*/  SHFL.IDX PT, R2, R7, 0x3, 0x181f ;  /* 0x00781f0007027f89 */ /* 0x00029800000e0000 */
[----:B------:R-:W-:Y:S05]  /*99d0*/  @P0 EXIT ;  /* 0x000000000000094d */ /* 0x000fea0003800000 */
[----:B------:R-:W-:-:S13]  /*99e0*/  ISETP.GE.AND P0, PT, R238, c[0x0][0x3c8], PT ;  /* 0x0000f200ee007a0c */ /* 0x000fda0003f06270 */
[----:B--23--:R-:W-:-:S05]  /*99f0*/  @!P0 IMAD.WIDE R4, R238, 0x2, R2 ;  /* 0x00000002ee048825 */ /* 0x00cfca00078e0202 */
[----:B------:R2:W-:Y:S01]  /*9a00*/  @!P0 ST.E.128 [R4.64], R32 ;  /* 0x0000002004008985 */ /* 0x0005e2000c101d16 */
[----:B------:R-:W-:-:S13]  /*9a10*/  ISETP.GE.AND P0, PT, R240, c[0x0][0x3c8], PT ;  /* 0x0000f200f0007a0c */ /* 0x000fda0003f06270 */
[----:B------:R-:W-:Y:S05]  /*9a20*/  @P0 EXIT ;  /* 0x000000000000094d */ /* 0x000fea0003800000 */
[----:B------:R-:W-:-:S04]  /*9a30*/  SHF.R.S32.HI R0, RZ, 0x1f, R240 ;  /* 0x0000001fff007819 */ /* 0x000fc800000114f0 */
[----:B------:R-:W-:-:S04]  /*9a40*/  LEA.HI R0, R0, R240, RZ, 0x3 ;  /* 0x000000f000007211 */ /* 0x000fc800078f18ff */
[----:B------:R-:W-:-:S05]  /*9a50*/  LOP3.LUT R0, R0, 0xfffffff8, RZ, 0xc0, !PT ;  /* 0xfffffff800007812 */ /* 0x000fca00078ec0ff */
[----:B------:R-:W-:-:S05]  /*9a60*/  IMAD.WIDE R2, R0, 0x2, R2 ;  /* 0x0000000200027825 */ /* 0x000fca00078e0202 */
[----:B------:R-:W-:Y:S01]  /*9a70*/  ST.E.128 [R2.64], R36 ;  /* 0x0000002402007985 */ /* 0x000fe2000c101d16 */
[----:B------:R-:W-:Y:S05]  /*9a80*/  EXIT ;  /* 0x000000000000794d */ /* 0x000fea0003800000 */
.L_x_10:
[----:B------:R-:W-:-:S00]  /*9a90*/  BRA `(.L_x_10) ;  /* 0xfffffff000007947 */ /* 0x000fc0000383ffff */
[----:B------:R-:W-:-:S00]  /*9aa0*/  NOP ;  /* 0x0000000000007918 */ /* 0x000fc00000000000 */
        /* <DEDUP_REMOVED lines=13> */
.L_x_1824:


//--------------------- .text._ZN7cutlass13device_kernelIN5flash19enable_sm80_to_sm89INS1_16FlashAttnFwdSm80INS1_25CollectiveMainloopFwdSm80ILi8ELi1ELb1EN4cute5tupleIJNS5_1CILi128EEES8_S8_EEELi128ENS_10bfloat16_tEfNS_4arch4Sm80ELb0ELb0ELb0ELb1ELb0ELb0ELb1ELb0EEENS1_21CollectiveEpilogueFwdIS9_NS6_IJNS7_ILi1EEESF_SF_EEESA_SC_Li256ELb1ELb1ELb0ELb0EEENS1_19SingleTileSchedulerILb1ELb0ELb1ELi128EEEEEEEEEvNT_6ParamsE --------------------------
	.section	.text._ZN7cutlass13device_kernelIN5flash19enable_sm80_to_sm89INS1_16FlashAttnFwdSm80INS1_25CollectiveMainloopFwdSm80ILi8ELi1ELb1EN4cute5tupleIJNS5_1CILi128EEES8_S8_EEELi128ENS_10bfloat16_tEfNS_4arch4Sm80ELb0ELb0ELb0ELb1ELb0ELb0ELb1ELb0EEENS1_21CollectiveEpilogueFwdIS9_NS6_IJNS7_ILi1EEESF_SF_EEESA_SC_Li256ELb1ELb1ELb0ELb0EEENS1_19SingleTileSchedulerILb1ELb0ELb1ELi128EEEEEEEEEvNT_6ParamsE,"ax",@progbits
	.sectioninfo	@"SHI_REGISTERS=255"
	.align	128
.text._ZN7cutlass13device_kernelIN5flash19enable_sm80_to_sm89INS1_16FlashAttnFwdSm80INS1_25CollectiveMainloopFwdSm80ILi8ELi1ELb1EN4cute5tupleIJNS5_1CILi128EEES8_S8_EEELi128ENS_10bfloat16_tEfNS_4arch4Sm80ELb0ELb0ELb0ELb1ELb0ELb0ELb1ELb0EEENS1_21CollectiveEpilogueFwdIS9_NS6_IJNS7_ILi1EEESF_SF_EEESA_SC_Li256ELb1ELb1ELb0ELb0EEENS1_19SingleTileSchedulerILb1ELb0ELb1ELi128EEEEEEEEEvNT_6ParamsE:
        .type           _ZN7cutlass13device_kernelIN5flash19enable_sm80_to_sm89INS1_16FlashAttnFwdSm80INS1_25CollectiveMainloopFwdSm80ILi8ELi1ELb1EN4cute5tupleIJNS5_1CILi128EEES8_S8_EEELi128ENS_10bfloat16_tEfNS_4arch4Sm80ELb0ELb0ELb0ELb1ELb0ELb0ELb1ELb0EEENS1_21CollectiveEpilogueFwdIS9_NS6_IJNS7_ILi1EEESF_SF_EEESA_SC_Li256ELb1ELb1ELb0ELb0EEENS1_19SingleTileSchedulerILb1ELb0ELb1ELi128EEEEEEEEEvNT_6ParamsE,@function
        .size           _ZN7cutlass13device_kernelIN5flash19enable_sm80_to_sm89INS1_16FlashAttnFwdSm80INS1_25CollectiveMainloopFwdSm80ILi8ELi1ELb1EN4cute5tupleIJNS5_1CILi128EEES8_S8_EEELi128ENS_10bfloat16_tEfNS_4arch4Sm80ELb0ELb0ELb0ELb1ELb0ELb0ELb1ELb0EEENS1_21CollectiveEpilogueFwdIS9_NS6_IJNS7_ILi1EEESF_SF_EEESA_SC_Li256ELb1ELb1ELb0ELb0EEENS1_19SingleTileSchedulerILb1ELb0ELb1ELi128EEEEEEEEEvNT_6ParamsE,(.L_x_1825 - _ZN7cutlass13device_kernelIN5flash19enable_sm80_to_sm89INS1_16FlashAttnFwdSm80INS1_25CollectiveMainloopFwdSm80ILi8ELi1ELb1EN4cute5tupleIJNS5_1CILi128EEES8_S8_EEELi128ENS_10bfloat16_tEfNS_4arch4Sm80ELb0ELb0ELb0ELb1ELb0ELb0ELb1ELb0EEENS1_21CollectiveEpilogueFwdIS9_NS6_IJNS7_ILi1EEESF_SF_EEESA_SC_Li256ELb1ELb1ELb0ELb0EEENS1_19SingleTileSchedulerILb1ELb0ELb1ELi128EEEEEEEEEvNT_6ParamsE)
        .other          _ZN7cutlass13device_kernelIN5flash19enable_sm80_to_sm89INS1_16FlashAttnFwdSm80INS1_25CollectiveMainloopFwdSm80ILi8ELi1ELb1EN4cute5tupleIJNS5_1CILi128EEES8_S8_EEELi128ENS_10bfloat16_tEfNS_4arch4Sm80ELb0ELb0ELb0ELb1ELb0ELb0ELb1ELb0EEENS1_21CollectiveEpilogueFwdIS9_NS6_IJNS7_ILi1EEESF_SF_EEESA_SC_Li256ELb1ELb1ELb0ELb0EEENS1_19SingleTileSchedulerILb1ELb0ELb1ELi128EEEEEEEEEvNT_6ParamsE,@"STO_CUDA_ENTRY STV_DEFAULT"
_ZN7cutlass13device_kernelIN5flash19enable_sm80_to_sm89INS1_16FlashAttnFwdSm80INS1_25CollectiveMainloopFwdSm80ILi8ELi1ELb1EN4cute5tupleIJNS5_1CILi128EEES8_S8_EEELi128ENS_10bfloat16_tEfNS_4arch4Sm80ELb0ELb0ELb0ELb1ELb0ELb0ELb1ELb0EEENS1_21CollectiveEpilogueFwdIS9_NS6_IJNS7_ILi1EEESF_SF_EEESA_SC_Li256ELb1ELb1ELb0ELb0EEENS1_19SingleTileSchedulerILb1ELb0ELb1ELi128EEEEEEEEEvNT_6ParamsE:
[----:B------:R-:W-:Y:S02]  /*0000*/  MOV R1, c[0x0][0x28] ;  /* 0x00000a0000017a02 */ /* 0x000fe40000000f00 */
[----:B------:R-:W1:Y:S01]  /*0010*/  S2R R124, SR_TID.X ;  /* 0x00000000007c7919 */ /* 0x000e620000002100 */
[----:B------:R-:W-:Y:S01]  /*0020*/  MOV R5, 0x4 ;  /* 0x0000000400057802 */ /* 0x000fe20000000f00 */
[----:B------:R-:W-:Y:S02]  /*0030*/  ULDC.64 UR16, c[0x0][0x118] ;  /* 0x0000460000107ab9 */ /* 0x000fe40000000a00 */
[----:B------:R-:W2:Y:S04]  /*0040*/  S2R R228, SR_CTAID.Z ;  /* 0x0000000000e47919 */ /* 0x000ea80000002700 */
[----:B------:R-:W3:Y:S01]  /*0050*/  S2R R3, SR_CTAID.X ;  /* 0x0000000000037919 */ /* 0x000ee20000002500 */
[----:B-1----:R-:W-:Y:S01]  /*0060*/  SHF.R.U32.HI R0, RZ, 0x5, R124 ;  /* 0x00000005ff007819 */ /* 0x002fe2000001167c */
[----:B--2---:R-:W-:-:S05]  /*0070*/  IMAD.WIDE R6, R228, R5, c[0x0][0x568] ;  /* 0x00015a00e4067625 */ /* 0x004fca00078e0205 */
[----:B------:R-:W1:Y:S02]  /*0080*/  SHFL.IDX PT, R0, R0, RZ, 0x1f ;  /* 0x00001fff00007589 */ /* 0x000e6400000e0000 */
[----:B-1----:R-:W-:-:S13]  /*0090*/  ISETP.NE.AND P0, PT, R0, RZ, PT ;  /* 0x000000ff0000720c */ /* 0x002fda0003f05270 */
[----:B------:R-:W-:Y:S05]  /*00a0*/  @!P0 BRA `(.L_x_11) ;  /* 0x0000013000008947 */ /* 0x000fea0003800000 */
[----:B---3--:R-:W-:-:S04]  /*00b0*/  ISETP.NE.U32.AND P0, PT, RZ, c[0x0][0x568], PT ;  /* 0x00015a00ff007a0c */ /* 0x008fc80003f05070 */
[----:B------:R-:W-:-:S13]  /*00c0*/  ISETP.NE.AND.EX P0, PT, RZ, c[0x0][0x56c], PT, P0 ;  /* 0x00015b00ff007a0c */ /* 0x000fda0003f05300 */
[----:B------:R-:W-:Y:S05]  /*00d0*/  @!P0 BRA `(.L_x_12) ;  /* 0x0000002000008947 */ /* 0x000fea0003800000 */
[----:B------:R1:W5:Y:S01]  /*00e0*/  LDG.E R7, [R6.64] ;  /* 0x0000001006077981 */ /* 0x000362000c1e1900 */
[----:B------:R-:W-:Y:S05]  /*00f0*/  BRA `(.L_x_13) ;  /* 0x0000009000007947 */ /* 0x000fea0003800000 */
.L_x_12:
[----:B------:R-:W-:-:S04]  /*0100*/  ISETP.NE.U32.AND P0, PT, RZ, c[0x0][0x560], PT ;  /* 0x00015800ff007a0c */ /* 0x000fc80003f05070 */
[----:B------:R-:W-:-:S13]  /*0110*/  ISETP.NE.AND.EX P0, PT, RZ, c[0x0][0x564], PT, P0 ;  /* 0x00015900ff007a0c */ /* 0x000fda0003f05300 */
[----:B------:R-:W-:Y:S05]  /*0120*/  @!P0 BRA `(.L_x_14) ;  /* 0x0000005000008947 */ /* 0x000fea0003800000 */
[----:B------:R-:W-:-:S05]  /*0130*/  IMAD.WIDE R8, R228, R5, c[0x0][0x560] ;  /* 0x00015800e4087625 */ /* 0x000fca00078e0205 */
[----:B------:R-:W2:Y:S04]  /*0140*/  LDG.E R7, [R8.64] ;  /* 0x0000001008077981 */ /* 0x000ea8000c1e1900 */
[----:B------:R-:W2:Y:S02]  /*0150*/  LDG.E R0, [R8.64+0x4] ;  /* 0x0000041008007981 */ /* 0x000ea4000c1e1900 */
[----:B--2---:R-:W-:Y:S01]  /*0160*/  IADD3 R7, -R7, R0, RZ ;  /* 0x0000000007077210 */ /* 0x004fe20007ffe1ff */
[----:B------:R-:W-:Y:S05]  /*0170*/  BRA `(.L_x_13) ;  /* 0x0000001000007947 */ /* 0x000fea0003800000 */
.L_x_14:
[----:B------:R-:W-:-:S05]  /*0180*/  MOV R7, c[0x0][0x54c] ;  /* 0x0001530000077a02 */ /* 0x000fca0000000f00 */
.L_x_13:
[----:B-----5:R-:W-:Y:S01]  /*0190*/  IMAD R7, R7, c[0x0][0x548], RZ ;  /* 0x0001520007077a24 */ /* 0x020fe200078e02ff */
[----:B------:R-:W-:-:S04]  /*01a0*/  SHF.L.U32 R0, R3, 0x7, RZ ;  /* 0x0000000703007819 */ /* 0x000fc800000006ff */
[----:B------:R-:W-:-:S04]  /*01b0*/  ISETP.GE.AND P0, PT, R0, R7, PT ;  /* 0x000000070000720c */ /* 0x000fc80003f06270 */
[----:B------:R-:W-:Y:S01]  /*01c0*/  SEL R228, R228, 0xffffffff, !P0 ;  /* 0xffffffffe4e47807 */ /* 0x000fe20004000000 */
[----:B------:R-:W-:Y:S05]  /*01d0*/  BRA `(.L_x_15) ;  /* 0x0000012000007947 */ /* 0x000fea0003800000 */
.L_x_11:
[----:B---3--:R-:W-:-:S04]  /*01e0*/  ISETP.NE.U32.AND P0, PT, RZ, c[0x0][0x568], PT ;  /* 0x00015a00ff007a0c */ /* 0x008fc80003f05070 */
[----:B------:R-:W-:-:S13]  /*01f0*/  ISETP.NE.AND.EX P0, PT, RZ, c[0x0][0x56c], PT, P0 ;  /* 0x00015b00ff007a0c */ /* 0x000fda0003f05300 */
[----:B------:R-:W-:Y:S05]  /*0200*/  @!P0 BRA `(.L_x_16) ;  /* 0x0000002000008947 */ /* 0x000fea0003800000 */
[----:B------:R1:W5:Y:S01]  /*0210*/  LDG.E R7, [R6.64] ;  /* 0x0000001006077981 */ /* 0x000362000c1e1900 */
[----:B------:R-:W-:Y:S05]  /*0220*/  BRA `(.L_x_17) ;  /* 0x0000009000007947 */ /* 0x000fea0003800000 */
.L_x_16:
        /* <DEDUP_REMOVED lines=8> */
.L_x_18:
[----:B------:R-:W-:-:S05]  /*02b0*/  MOV R7, c[0x0][0x54c] ;  /* 0x0001530000077a02 */ /* 0x000fca0000000f00 */
.L_x_17:
[----:B-----5:R-:W-:Y:S01]  /*02c0*/  IMAD R7, R7, c[0x0][0x548], RZ ;  /* 0x0001520007077a24 */ /* 0x020fe200078e02ff */
[----:B------:R-:W-:-:S04]  /*02d0*/  SHF.L.U32 R0, R3, 0x7, RZ ;  /* 0x0000000703007819 */ /* 0x000fc800000006ff */
[----:B------:R-:W-:-:S04]  /*02e0*/  ISETP.GE.AND P0, PT, R0, R7, PT ;  /* 0x000000070000720c */ /* 0x000fc80003f06270 */
[----:B------:R-:W-:-:S04]  /*02f0*/  SEL R228, R228, 0xffffffff, !P0 ;  /* 0xffffffffe4e47807 */ /* 0x000fc80004000000 */
.L_x_15:
[----:B------:R-:W-:-:S13]  /*0300*/  ISETP.GE.AND P0, PT, R228, RZ, PT ;  /* 0x000000ffe400720c */ /* 0x000fda0003f06270 */
[----:B------:R-:W-:Y:S05]  /*0310*/  @!P0 EXIT ;  /* 0x000000000000894d */ /* 0x000fea0003800000 */
[----:B------:R-:W-:Y:S02]  /*0320*/  ISETP.NE.U32.AND P3, PT, RZ, c[0x0][0x370], PT ;  /* 0x0000dc00ff007a0c */ /* 0x000fe40003f65070 */
[----:B------:R-:W-:Y:S02]  /*0330*/  ISETP.NE.U32.AND P1, PT, RZ, c[0x0][0x360], PT ;  /* 0x0000d800ff007a0c */ /* 0x000fe40003f25070 */
[----:B------:R-:W-:Y:S02]  /*0340*/  ISETP.NE.AND.EX P3, PT, RZ, c[0x0][0x374], PT, P3 ;  /* 0x0000dd00ff007a0c */ /* 0x000fe40003f65330 */
[----:B------:R-:W-:Y:S02]  /*0350*/  ISETP.NE.AND.EX P1, PT, RZ, c[0x0][0x364], PT, P1 ;  /* 0x0000d900ff007a0c */ /* 0x000fe40003f25310 */
[----:B------:R-:W-:Y:S02]  /*0360*/  ISETP.NE.U32.AND P0, PT, RZ, c[0x0][0x348], PT ;  /* 0x0000d200ff007a0c */ /* 0x000fe40003f05070 */
[----:B------:R-:W-:-:S02]  /*0370*/  ISETP.NE.U32.AND P2, PT, RZ, c[0x0][0x350], PT ;  /* 0x0000d400ff007a0c */ /* 0x000fc40003f45070 */
[----:B------:R-:W-:Y:S02]  /*0380*/  ISETP.NE.AND.EX P0, PT, RZ, c[0x0][0x34c], PT, P0 ;  /* 0x0000d300ff007a0c */ /* 0x000fe40003f05300 */
[----:B------:R-:W-:-:S03]  /*0390*/  ISETP.NE.AND.EX P2, PT, RZ, c[0x0][0x354], PT, P2 ;  /* 0x0000d500ff007a0c */ /* 0x000fc60003f45320 */
[----:B-1----:R-:W-:-:S04]  /*03a0*/  @P3 IMAD.WIDE R6, R228, R5, c[0x0][0x370] ;  /* 0x0000dc00e4063625 */ /* 0x002fc800078e0205 */
[----:B------:R-:W-:Y:S01]  /*03b0*/  IMAD.MOV.U32 R0, RZ, RZ, c[0x0][0x168] ;  /* 0x00005a00ff007624 */ /* 0x000fe200078e00ff */
[----:B------:R1:W2:Y:S01]  /*03c0*/  @P3 LDG.E R4, [R6.64] ;  /* 0x0000001006043981 */ /* 0x0002a2000c1e1900 */
[----:B------:R-:W-:Y:S02]  /*03d0*/  IMAD.MOV.U32 R2, RZ, RZ, RZ ;  /* 0x000000ffff027224 */ /* 0x000fe400078e00ff */
[----:B------:R-:W-:Y:S02]  /*03e0*/  IMAD.MOV.U32 R45, RZ, RZ, RZ ;  /* 0x000000ffff2d7224 */ /* 0x000fe400078e00ff */
[----:B------:R-:W-:-:S04]  /*03f0*/  @P1 IMAD.WIDE R10, R228, R5, c[0x0][0x360] ;  /* 0x0000d800e40a1625 */ /* 0x000fc800078e0205 */
[CC--:B------:R-:W-:Y:S01]  /*0400*/  IMAD.WIDE R8, R228.reuse, R5.reuse, c[0x0][0x348] ;  /* 0x0000d200e4087625 */ /* 0x0c0fe200078e0205 */
[----:B------:R3:W5:Y:S04]  /*0410*/  @P1 LDG.E R0, [R10.64] ;  /* 0x000000100a001981 */ /* 0x000768000c1e1900 */
[----:B------:R3:W5:Y:S01]  /*0420*/  @P0 LDG.E R2, [R8.64] ;  /* 0x0000001008020981 */ /* 0x000762000c1e1900 */
[----:B-1----:R-:W-:-:S05]  /*0430*/  IMAD.WIDE R6, R228, R5, c[0x0][0x350] ;  /* 0x0000d400e4067625 */ /* 0x002fca00078e0205 */
[----:B------:R3:W5:Y:S01]  /*0440*/  @P2 LDG.E R45, [R6.64] ;  /* 0x00000010062d2981 */ /* 0x000762000c1e1900 */
[----:B------:R-:W-:Y:S02]  /*0450*/  UMOV UR4, URZ ;  /* 0x0000003f00047c82 */ /* 0x000fe40008000000 */
[----:B------:R-:W-:Y:S02]  /*0460*/  ULDC UR19, c[0x0][0x1d0] ;  /* 0x0000740000137ab9 */ /* 0x000fe40000000800 */
[----:B--2---:R3:W1:Y:S02]  /*0470*/  @P3 R2UR UR4, R4 ;  /* 0x00000000040433c2 */ /* 0x00466400000e0000 */
[----:B-1-3--:R-:W-:Y:S05]  /*0480*/  @P1 BRA `(.L_x_19) ;  /* 0x0000004000001947 */ /* 0x00afea0003800000 */
[----:B------:R-:W-:Y:S05]  /*0490*/  @!P0 BRA `(.L_x_19) ;  /* 0x0000003000008947 */ /* 0x000fea0003800000 */
[----:B-----5:R-:W2:Y:S04]  /*04a0*/  LDG.E R0, [R8.64] ;  /* 0x0000001008007981 */ /* 0x020ea8000c1e1900 */
[----:B------:R-:W2:Y:S02]  /*04b0*/  LDG.E R11, [R8.64+0x4] ;  /* 0x00000410080b7981 */ /* 0x000ea4000c1e1900 */
[----:B--2---:R-:W-:-:S02]  /*04c0*/  IADD3 R0, -R0, R11, RZ ;  /* 0x0000000b00007210 */ /* 0x004fc40007ffe1ff */
.L_x_19:
[----:B------:R-:W-:-:S04]  /*04d0*/  ISETP.NE.U32.AND P1, PT, RZ, c[0x0][0x368], PT ;  /* 0x0000da00ff007a0c */ /* 0x000fc80003f25070 */
[----:B------:R-:W-:-:S13]  /*04e0*/  ISETP.NE.AND.EX P1, PT, RZ, c[0x0][0x36c], PT, P1 ;  /* 0x0000db00ff007a0c */ /* 0x000fda0003f25310 */
[----:B------:R-:W-:Y:S05]  /*04f0*/  @!P1 BRA `(.L_x_20) ;  /* 0x0000004000009947 */ /* 0x000fea0003800000 */
[----:B------:R-:W-:-:S05]  /*0500*/  IMAD.WIDE R6, R228, R5, c[0x0][0x368] ;  /* 0x0000da00e4067625 */ /* 0x000fca00078e0205 */
[----:B------:R-:W2:Y:S02]  /*0510*/  LDG.E R4, [R6.64] ;  /* 0x0000001006047981 */ /* 0x000ea4000c1e1900 */
[----:B--2---:R1:W2:Y:S02]  /*0520*/  R2UR UR19, R4 ;  /* 0x00000000041373c2 */ /* 0x0042a400000e0000 */
[----:B-12---:R-:W-:Y:S05]  /*0530*/  BRA `(.L_x_21) ;  /* 0x0000006000007947 */ /* 0x006fea0003800000 */
.L_x_20:
[----:B------:R-:W-:Y:S05]  /*0540*/  @!P2 BRA `(.L_x_21) ;  /* 0x000000500000a947 */ /* 0x000fea0003800000 */
[----:B------:R-:W2:Y:S04]  /*0550*/  LDG.E R4, [R6.64] ;  /* 0x0000001006047981 */ /* 0x000ea8000c1e1900 */
[----:B------:R-:W3:Y:S01]  /*0560*/  LDG.E R8, [R6.64+0x4] ;  /* 0x0000041006087981 */ /* 0x000ee2000c1e1900 */
[----:B--2---:R-:W1:Y:S08]  /*0570*/  R2UR UR5, R4 ;  /* 0x00000000040573c2 */ /* 0x004e7000000e0000 */
[----:B---3--:R-:W1:Y:S02]  /*0580*/  R2UR UR6, R8 ;  /* 0x00000000080673c2 */ /* 0x008e6400000e0000 */
[----:B-1----:R-:W-:-:S06]  /*0590*/  UIADD3 UR19, -UR5, UR6, URZ ;  /* 0x0000000605137290 */ /* 0x002fcc000fffe13f */
.L_x_21:
[----:B------:R-:W-:Y:S01]  /*05a0*/  UIADD3 UR19, -UR4, UR19, URZ ;  /* 0x0000001304137290 */ /* 0x000fe2000fffe13f */
[----:B-----5:R-:W-:Y:S01]  /*05b0*/  IADD3 R45, R45, UR4, RZ ;  /* 0x000000042d2d7c10 */ /* 0x020fe2000fffe0ff */
[----:B------:R-:W-:Y:S01]  /*05c0*/  CS2R R114, SRZ ;  /* 0x0000000000727805 */ /* 0x000fe2000001ff00 */
[----:B------:R-:W-:Y:S01]  /*05d0*/  PLOP3.LUT P3, PT, PT, PT, PT, 0x80, 0x0 ;  /* 0x000000000000781c */ /* 0x000fe20003f6f070 */
[----:B------:R-:W-:Y:S01]  /*05e0*/  UISETP.GE.AND UP0, UPT, UR19, 0x1, UPT ;  /* 0x000000011300788c */ /* 0x000fe2000bf06270 */
[----:B------:R-:W-:Y:S01]  /*05f0*/  CS2R R112, SRZ ;  /* 0x0000000000707805 */ /* 0x000fe2000001ff00 */
[----:B------:R-:W-:Y:S01]  /*0600*/  UIADD3 UR4, UR19, 0x7f, URZ ;  /* 0x0000007f13047890 */ /* 0x000fe2000fffe03f */
[----:B------:R-:W-:Y:S01]  /*0610*/  CS2R R118, SRZ ;  /* 0x0000000000767805 */ /* 0x000fe2000001ff00 */
[----:B------:R-:W-:Y:S01]  /*0620*/  CS2R R116, SRZ ;  /* 0x0000000000747805 */ /* 0x000fe2000001ff00 */
[----:B------:R-:W-:Y:S01]  /*0630*/  CS2R R110, SRZ ;  /* 0x00000000006e7805 */ /* 0x000fe2000001ff00 */
[----:B------:R-:W-:Y:S01]  /*0640*/  PLOP3.LUT P1, PT, PT, PT, UP0, 0x80, 0x0 ;  /* 0x000000000000781c */ /* 0x000fe20003f2f008 */
[----:B------:R-:W-:Y:S01]  /*0650*/  USHF.R.S32.HI UR18, URZ, 0x1f, UR4 ;  /* 0x0000001f3f127899 */ /* 0x000fe20008011404 */
[----:B------:R-:W-:Y:S01]  /*0660*/  CS2R R108, SRZ ;  /* 0x00000000006c7805 */ /* 0x000fe2000001ff00 */
[----:B------:R-:W-:Y:S01]  /*0670*/  CS2R R122, SRZ ;  /* 0x00000000007a7805 */ /* 0x000fe2000001ff00 */
[----:B------:R-:W-:Y:S01]  /*0680*/  CS2R R120, SRZ ;  /* 0x0000000000787805 */ /* 0x000fe2000001ff00 */
[----:B------:R-:W-:Y:S01]  /*0690*/  ULEA.HI UR18, UR18, UR4, URZ, 0x7 ;  /* 0x0000000412127291 */ /* 0x000fe2000f8f383f */
[----:B------:R-:W-:Y:S01]  /*06a0*/  CS2R R106, SRZ ;  /* 0x00000000006a7805 */ /* 0x000fe2000001ff00 */
        /* <DEDUP_REMOVED lines=20> */
[----:B------:R-:W-:Y:S01]  /*07f0*/  IMAD.MOV.U32 R125, RZ, RZ, RZ ;  /* 0x000000ffff7d7224 */ /* 0x000fe200078e00ff */
[----:B------:R-:W-:Y:S01]  /*0800*/  CS2R R6, SRZ ;  /* 0x0000000000067805 */ /* 0x000fe2000001ff00 */
[----:B------:R-:W-:Y:S01]  /*0810*/  CS2R R130, SRZ ;  /* 0x0000000000827805 */ /* 0x000fe2000001ff00 */
[----:B------:R-:W-:Y:S01]  /*0820*/  CS2R R128, SRZ ;  /* 0x0000000000807805 */ /* 0x000fe2000001ff00 */
[----:B------:R-:W-:Y:S01]  /*0830*/  IMAD.MOV.U32 R4, RZ, RZ, RZ ;  /* 0x000000ffff047224 */ /* 0x000fe200078e00ff */
[----:B------:R-:W-:Y:S05]  /*0840*/  @!P1 BRA `(.L_x_22) ;  /* 0x0000837000009947 */ /* 0x000fea0003800000 */
[----:B------:R-:W-:Y:S01]  /*0850*/  ISETP.NE.U32.AND P1, PT, RZ, c[0x0][0x340], PT ;  /* 0x0000d000ff007a0c */ /* 0x000fe20003f25070 */
[----:B------:R-:W1:Y:S01]  /*0860*/  S2R R43, SR_CTAID.Y ;  /* 0x00000000002b7919 */ /* 0x000e620000002600 */
[----:B------:R-:W-:Y:S01]  /*0870*/  SHF.R.S32.HI R125, RZ, 0x1f, R124 ;  /* 0x0000001fff7d7819 */ /* 0x000fe2000001147c */
[----:B------:R-:W-:Y:S01]  /*0880*/  IMAD.WIDE.U32 R10, R2, c[0x0][0x178], RZ ;  /* 0x00005e00020a7a25 */ /* 0x000fe200078e00ff */
[----:B------:R-:W-:Y:S01]  /*0890*/  ISETP.NE.AND.EX P1, PT, RZ, c[0x0][0x344], PT, P1 ;  /* 0x0000d100ff007a0c */ /* 0x000fe20003f25310 */
[----:B------:R-:W-:-:S02]  /*08a0*/  ULEA.HI.SX32 UR15, UR18, 0xffffffff, 0x19 ;  /* 0xffffffff120f7891 */ /* 0x000fc4000f8fca3f */
[----:B------:R-:W-:Y:S02]  /*08b0*/  UMOV UR20, 0x7 ;  /* 0x0000000700147882 */ /* 0x000fe40000000000 */
[----:B------:R-:W-:-:S08]  /*08c0*/  ULDC.64 UR6, c[0x0][0x1e0] ;  /* 0x0000780000067ab9 */ /* 0x000fd00000000a00 */
[----:B------:R-:W-:-:S06]  /*08d0*/  @P1 IMAD.WIDE R6, R228, R5, c[0x0][0x340] ;  /* 0x0000d000e4061625 */ /* 0x000fcc00078e0205 */
[----:B------:R2:W3:Y:S01]  /*08e0*/  @P1 LDG.E R6, [R6.64] ;  /* 0x0000001006061981 */ /* 0x0004e2000c1e1900 */
[----:B------:R-:W-:Y:S01]  /*08f0*/  SHF.R.S32.HI R5, RZ, 0x1f, R2 ;  /* 0x0000001fff057819 */ /* 0x000fe20000011402 */
[----:B------:R-:W-:Y:S01]  /*0900*/  USHF.L.U64.HI UR20, UR6, UR20, UR7 ;  /* 0x0000001406147299 */ /* 0x000fe20008010207 */
[-C--:B------:R-:W-:Y:S01]  /*0910*/  LEA.HI R40, R125, R124.reuse, RZ, 0x3 ;  /* 0x0000007c7d287211 */ /* 0x080fe200078f18ff */
[----:B------:R-:W-:Y:S01]  /*0920*/  USHF.L.U32 UR21, UR6, 0x7, URZ ;  /* 0x0000000706157899 */ /* 0x000fe2000800063f */
[----:B-1----:R-:W-:Y:S01]  /*0930*/  SHF.R.S32.HI R44, RZ, 0x1f, R43 ;  /* 0x0000001fff2c7819 */ /* 0x002fe2000001142b */
[----:B------:R-:W-:Y:S01]  /*0940*/  IMAD R5, R5, c[0x0][0x178], RZ ;  /* 0x00005e0005057a24 */ /* 0x000fe200078e02ff */
[----:B------:R-:W-:Y:S01]  /*0950*/  LOP3.LUT R41, R40, 0xfffffff8, RZ, 0xc0, !PT ;  /* 0xfffffff828297812 */ /* 0x000fe200078ec0ff */
[----:B------:R-:W-:Y:S01]  /*0960*/  USHF.R.S32.HI UR9, URZ, 0x1f, UR15 ;  /* 0x0000001f3f097899 */ /* 0x000fe2000801140f */
[----:B------:R-:W-:Y:S01]  /*0970*/  SHF.R.S32.HI R40, RZ, 0x3, R40 ;  /* 0x00000003ff287819 */ /* 0x000fe20000011428 */
[----:B------:R-:W-:Y:S01]  /*0980*/  IMAD R5, R2, c[0x0][0x17c], R5 ;  /* 0x00005f0002057a24 */ /* 0x000fe200078e0205 */
[----:B------:R-:W-:Y:S01]  /*0990*/  LEA.HI R12, R125, R124, RZ, 0x6 ;  /* 0x0000007c7d0c7211 */ /* 0x000fe200078f30ff */
[----:B------:R-:W-:Y:S01]  /*09a0*/  IMAD.MOV.U32 R2, RZ, RZ, c[0x0][0x2c4] ;  /* 0x0000b100ff027624 */ /* 0x000fe200078e00ff */
[----:B------:R-:W-:Y:S01]  /*09b0*/  UIMAD UR4, UR20, UR15, URZ ;  /* 0x0000000f140472a4 */ /* 0x000fe2000f8e023f */
[----:B------:R-:W-:Y:S01]  /*09c0*/  IMAD.IADD R11, R11, 0x1, R5 ;  /* 0x000000010b0b7824 */ /* 0x000fe200078e0205 */
[----:B------:R-:W-:Y:S01]  /*09d0*/  SHF.R.S32.HI R5, RZ, 0x1f, R228 ;  /* 0x0000001fff057819 */ /* 0x000fe200000114e4 */
[----:B------:R-:W-:Y:S01]  /*09e0*/  IMAD.IADD R41, R124, 0x1, -R41 ;  /* 0x000000017c297824 */ /* 0x000fe200078e0a29 */
[----:B------:R-:W-:Y:S01]  /*09f0*/  ISETP.NE.AND P3, PT, R2, 0x1, PT ;  /* 0x000000010200780c */ /* 0x000fe20003f65270 */
[----:B------:R-:W-:Y:S01]  /*0a00*/  IMAD R2, R44, c[0x0][0x1b8], RZ ;  /* 0x00006e002c027a24 */ /* 0x000fe200078e02ff */
[----:B------:R-:W-:Y:S01]  /*0a10*/  UIMAD UR4, UR9, UR21, UR4 ;  /* 0x00000015090472a4 */ /* 0x000fe2000f8e0204 */
[----:B------:R-:W-:Y:S01]  /*0a20*/  IMAD R8, R41, 0x20, R40 ;  /* 0x0000002029087824 */ /* 0x000fe200078e0228 */
[----:B------:R-:W-:Y:S01]  /*0a30*/  UIMAD.WIDE.U32 UR10, UR6, 0x40, URZ ;  /* 0x00000040060a78a5 */ /* 0x000fe2000f8e003f */
[----:B------:R-:W-:Y:S01]  /*0a40*/  IMAD R9, R43, c[0x0][0x1bc], R2 ;  /* 0x00006f002b097a24 */ /* 0x000fe200078e0202 */
[----:B------:R-:W-:Y:S01]  /*0a50*/  SEL R2, R228, RZ, !P0 ;  /* 0x000000ffe4027207 */ /* 0x000fe20004000000 */
[----:B------:R-:W-:Y:S01]  /*0a60*/  IMAD R8, R3, 0x80, R8 ;  /* 0x0000008003087824 */ /* 0x000fe200078e0208 */
[----:B--2---:R-:W-:Y:S01]  /*0a70*/  SEL R7, R5, RZ, !P0 ;  /* 0x000000ff05077207 */ /* 0x004fe20004000000 */
[----:B------:R-:W-:Y:S01]  /*0a80*/  IMAD.WIDE.U32 R10, R43, c[0x0][0x1b8], R10 ;  /* 0x00006e002b0a7a25 */ /* 0x000fe200078e000a */
[----:B------:R-:W-:-:S03]  /*0a90*/  USHF.L.U32 UR8, UR7, 0x6, URZ ;  /* 0x0000000607087899 */ /* 0x000fc6000800063f */
[----:B------:R-:W-:Y:S01]  /*0aa0*/  IMAD R7, R7, c[0x0][0x1c0], RZ ;  /* 0x0000700007077a24 */ /* 0x000fe200078e02ff */
[----:B------:R-:W-:Y:S01]  /*0ab0*/  UIADD3 UR8, UR11, UR8, URZ ;  /* 0x000000080b087290 */ /* 0x000fe2000fffe03f */
[----:B------:R-:W-:Y:S02]  /*0ac0*/  IMAD.MOV.U32 R4, RZ, RZ, R8 ;  /* 0x000000ffff047224 */ /* 0x000fe400078e0008 */
[----:B------:R-:W-:Y:S02]  /*0ad0*/  IMAD R18, R2, c[0x0][0x1c4], R7 ;  /* 0x0000710002127a24 */ /* 0x000fe400078e0207 */
[----:B------:R-:W-:-:S04]  /*0ae0*/  @P3 IMAD.HI.U32 R7, R8, c[0x0][0x2c8], RZ ;  /* 0x0000b20008073a27 */ /* 0x000fc800078e00ff */
[----:B------:R-:W-:Y:S01]  /*0af0*/  IMAD.IADD R11, R11, 0x1, R9 ;  /* 0x000000010b0b7824 */ /* 0x000fe200078e0209 */
[----:B------:R-:W-:Y:S01]  /*0b00*/  @P3 SHF.R.U32.HI R4, RZ, c[0x0][0x2cc], R7 ;  /* 0x0000b300ff043a19 */ /* 0x000fe20000011607 */
[----:B------:R-:W-:Y:S01]  /*0b10*/  IMAD R7, R0, c[0x0][0x2c4], RZ ;  /* 0x0000b10000077a24 */ /* 0x000fe200078e02ff */
[----:B------:R-:W-:Y:S01]  /*0b20*/  SHF.R.S32.HI R9, RZ, 0x1f, R45 ;  /* 0x0000001fff097819 */ /* 0x000fe2000001142d */
[----:B------:R-:W-:Y:S01]  /*0b30*/  IMAD.WIDE.U32 R10, R2, c[0x0][0x1c0], R10 ;  /* 0x00007000020a7a25 */ /* 0x000fe200078e000a */
[----:B------:R-:W-:Y:S01]  /*0b40*/  SHF.R.S32.HI R13, RZ, 0x1f, R4 ;  /* 0x0000001fff0d7819 */ /* 0x000fe20000011404 */
[----:B------:R-:W-:Y:S01]  /*0b50*/  BAR.SYNC.DEFER_BLOCKING 0x0 ;  /* 0x0000000000007b1d */ /* 0x000fe20000010000 */
[----:B------:R-:W-:Y:S01]  /*0b60*/  IADD3 R45, P0, R45, R40, RZ ;  /* 0x000000282d2d7210 */ /* 0x000fe20007f1e0ff */
[----:B------:R-:W-:Y:S02]  /*0b70*/  IMAD.IADD R19, R11, 0x1, R18 ;  /* 0x000000010b137824 */ /* 0x000fe400078e0212 */
[----:B------:R-:W-:Y:S01]  /*0b80*/  IMAD.MOV.U32 R18, RZ, RZ, R10 ;  /* 0x000000ffff127224 */ /* 0x000fe200078e000a */
[----:B------:R-:W-:Y:S01]  /*0b90*/  LEA.HI.X.SX32 R48, R40, R9, 0x1, P0 ;  /* 0x0000000928307211 */ /* 0x000fe200000f0eff */
[----:B------:R-:W-:-:S02]  /*0ba0*/  IMAD R13, R13, c[0x0][0x1b0], RZ ;  /* 0x00006c000d0d7a24 */ /* 0x000fc400078e02ff */
[----:B------:R-:W-:Y:S02]  /*0bb0*/  IMAD.MOV R11, RZ, RZ, -R4 ;  /* 0x000000ffff0b7224 */ /* 0x000fe400078e0a04 */
[C---:B------:R-:W-:Y:S02]  /*0bc0*/  IMAD R13, R4.reuse, c[0x0][0x1b4], R13 ;  /* 0x00006d00040d7a24 */ /* 0x040fe400078e020d */
[----:B------:R-:W-:-:S04]  /*0bd0*/  IMAD.WIDE.U32 R18, R4, c[0x0][0x1b0], R18 ;  /* 0x00006c0004127a25 */ /* 0x000fc800078e0012 */
[----:B------:R-:W-:Y:S02]  /*0be0*/  IMAD R8, R11, c[0x0][0x2c4], R8 ;  /* 0x0000b1000b087a24 */ /* 0x000fe400078e0208 */
[----:B------:R-:W-:Y:S02]  /*0bf0*/  IMAD.IADD R19, R19, 0x1, R13 ;  /* 0x0000000113137824 */ /* 0x000fe400078e020d */
[----:B------:R-:W-:Y:S01]  /*0c00*/  IMAD R10, R3, 0x80, R40 ;  /* 0x00000080030a7824 */ /* 0x000fe200078e0228 */
[----:B------:R-:W-:Y:S01]  /*0c10*/  SHF.R.S32.HI R13, RZ, 0x1f, R8 ;  /* 0x0000001fff0d7819 */ /* 0x000fe20000011408 */
[----:B------:R-:W-:Y:S01]  /*0c20*/  IMAD.U32 R0, RZ, RZ, UR15 ;  /* 0x0000000fff007e24 */ /* 0x000fe2000f8e00ff */
[----:B------:R-:W-:Y:S01]  /*0c30*/  IADD3 R3, -R40, UR19, RZ ;  /* 0x0000001328037c10 */ /* 0x000fe2000fffe1ff */
[----:B------:R-:W-:Y:S01]  /*0c40*/  IMAD.SHL.U32 R46, R41, 0x8, RZ ;  /* 0x00000008292e7824 */ /* 0x000fe200078e00ff */
[C---:B------:R-:W-:Y:S01]  /*0c50*/  IADD3 R2, R10.reuse, 0x20, RZ ;  /* 0x000000200a027810 */ /* 0x040fe20007ffe0ff */
[----:B------:R-:W-:Y:S01]  /*0c60*/  IMAD R13, R13, c[0x0][0x1a8], RZ ;  /* 0x00006a000d0d7a24 */ /* 0x000fe200078e02ff */
[-C--:B------:R-:W-:Y:S01]  /*0c70*/  ISETP.GE.AND P5, PT, R10, R7.reuse, PT ;  /* 0x000000070a00720c */ /* 0x080fe20003fa6270 */
[----:B------:R-:W-:Y:S01]  /*0c80*/  IMAD R3, R0, -0x80, R3 ;  /* 0xffffff8000037824 */ /* 0x000fe200078e0203 */
[-C--:B------:R-:W-:Y:S01]  /*0c90*/  ISETP.GE.AND P3, PT, R2, R7.reuse, PT ;  /* 0x000000070200720c */ /* 0x080fe20003f66270 */
[----:B------:R-:W-:Y:S01]  /*0ca0*/  IMAD R13, R8, c[0x0][0x1ac], R13 ;  /* 0x00006b00080d7a24 */ /* 0x000fe200078e020d */
[----:B------:R-:W-:Y:S01]  /*0cb0*/  IADD3 R0, R10, 0x40, RZ ;  /* 0x000000400a007810 */ /* 0x000fe20007ffe0ff */
[----:B------:R-:W-:Y:S01]  /*0cc0*/  IMAD R2, R48, c[0x0][0x1e0], RZ ;  /* 0x0000780030027a24 */ /* 0x000fe200078e02ff */
[----:B------:R-:W-:Y:S01]  /*0cd0*/  SHF.R.S32.HI R47, RZ, 0x1f, R46 ;  /* 0x0000001fff2f7819 */ /* 0x000fe2000001142e */
[----:B------:R-:W-:Y:S01]  /*0ce0*/  IMAD.WIDE.U32 R8, R8, c[0x0][0x1a8], R18 ;  /* 0x00006a0008087a25 */ /* 0x000fe200078e0012 */
[----:B------:R-:W-:-:S02]  /*0cf0*/  ISETP.GE.AND P4, PT, R0, R7, PT ;  /* 0x000000070000720c */ /* 0x000fc40003f86270 */
[----:B------:R-:W-:Y:S01]  /*0d00*/  IADD3 R10, R10, 0x60, RZ ;  /* 0x000000600a0a7810 */ /* 0x000fe20007ffe0ff */
[----:B------:R-:W-:Y:S01]  /*0d10*/  IMAD R15, R45, c[0x0][0x1e4], R2 ;  /* 0x000079002d0f7a24 */ /* 0x000fe200078e0202 */
[----:B------:R-:W-:Y:S01]  /*0d20*/  LEA R2, P0, R8, c[0x0][0x160], 0x1 ;  /* 0x0000580008027a11 */ /* 0x000fe200078008ff */
[----:B------:R-:W-:Y:S01]  /*0d30*/  IMAD.IADD R0, R9, 0x1, R13 ;  /* 0x0000000109007824 */ /* 0x000fe200078e020d */
[----:B------:R-:W-:Y:S01]  /*0d40*/  ISETP.GE.AND P6, PT, R46, c[0x0][0x198], PT ;  /* 0x000066002e007a0c */ /* 0x000fe20003fc6270 */
[----:B------:R-:W-:Y:S02]  /*0d50*/  IMAD.SHL.U32 R11, R40, 0x40, RZ ;  /* 0x00000040280b7824 */ /* 0x000fe400078e00ff */
[----:B------:R-:W-:Y:S01]  /*0d60*/  IMAD.WIDE.U32 R16, R45, c[0x0][0x1e0], R46 ;  /* 0x000078002d107a25 */ /* 0x000fe200078e002e */
[----:B------:R-:W-:Y:S01]  /*0d70*/  LEA.HI.X R0, R8, c[0x0][0x164], R0, 0x1, P0 ;  /* 0x0000590008007a11 */ /* 0x000fe200000f0c00 */
[----:B------:R-:W-:Y:S01]  /*0d80*/  SHFL.IDX PT, R14, R2, RZ, 0x181f ;  /* 0x00181fff020e7589 */ /* 0x000fe200000e0000 */
[----:B------:R-:W-:Y:S01]  /*0d90*/  LOP3.LUT R11, R11, 0x1c0, RZ, 0xc0, !PT ;  /* 0x000001c00b0b7812 */ /* 0x000fe200078ec0ff */
[----:B------:R-:W-:Y:S01]  /*0da0*/  IMAD.IADD R17, R17, 0x1, R15 ;  /* 0x0000000111117824 */ /* 0x000fe200078e020f */
[----:B------:R-:W-:Y:S01]  /*0db0*/  ISETP.GE.AND P0, PT, R10, R7, PT ;  /* 0x000000070a00720c */ /* 0x000fe20003f06270 */
[----:B------:R-:W1:Y:S01]  /*0dc0*/  SHFL.IDX PT, R15, R0, RZ, 0x181f ;  /* 0x00181fff000f7589 */ /* 0x000e6200000e0000 */
[----:B------:R-:W-:Y:S01]  /*0dd0*/  LOP3.LUT R4, R11, 0x38, R46, 0xf8, !PT ;  /* 0x000000380b047812 */ /* 0x000fe200078ef82e */
[----:B------:R-:W-:Y:S01]  /*0de0*/  IMAD.SHL.U32 R12, R12, 0x8, RZ ;  /* 0x000000080c0c7824 */ /* 0x000fe200078e00ff */
[----:B------:R-:W-:Y:S01]  /*0df0*/  SHF.R.U32.HI R11, RZ, 0x3, R11 ;  /* 0x00000003ff0b7819 */ /* 0x000fe2000001160b */
[----:B------:R-:W2:Y:S01]  /*0e00*/  SHFL.IDX PT, R8, R2, 0x1, 0x181f ;  /* 0x00381f0002087f89 */ /* 0x000ea200000e0000 */
[----:B------:R-:W-:-:S02]  /*0e10*/  IMAD R230, R44, c[0x0][0x1e8], RZ ;  /* 0x00007a002ce67a24 */ /* 0x000fc400078e02ff */
[----:B------:R-:W-:Y:S01]  /*0e20*/  LOP3.LUT R11, R4, R11, RZ, 0x3c, !PT ;  /* 0x0000000b040b7212 */ /* 0x000fe200078e3cff */
[----:B------:R-:W4:Y:S01]  /*0e30*/  SHFL.IDX PT, R9, R0, 0x1, 0x181f ;  /* 0x00381f0000097f89 */ /* 0x000f2200000e0000 */
[----:B------:R-:W-:Y:S01]  /*0e40*/  IADD3 R4, R46, 0x40, RZ ;  /* 0x000000402e047810 */ /* 0x000fe20007ffe0ff */
[----:B------:R-:W-:Y:S01]  /*0e50*/  IMAD R230, R43, c[0x0][0x1ec], R230 ;  /* 0x00007b002be67a24 */ /* 0x000fe200078e02e6 */
[----:B------:R-:W-:Y:S01]  /*0e60*/  LOP3.LUT R11, R11, 0xfffffe00, R12, 0xf8, !PT ;  /* 0xfffffe000b0b7812 */ /* 0x000fe200078ef80c */
[----:B------:R-:W5:Y:S01]  /*0e70*/  SHFL.IDX PT, R20, R2, 0x2, 0x181f ;  /* 0x00581f0002147f89 */ /* 0x000f6200000e0000 */
[----:B------:R-:W-:Y:S01]  /*0e80*/  @!P5 SHF.R.S32.HI R7, RZ, 0x1f, R4 ;  /* 0x0000001fff07d819 */ /* 0x000fe20000011404 */
[----:B------:R-:W-:Y:S02]  /*0e90*/  IMAD.WIDE.U32 R16, R43, c[0x0][0x1e8], R16 ;  /* 0x00007a002b107a25 */ /* 0x000fe400078e0010 */
[----:B------:R-:W1:Y:S02]  /*0ea0*/  SHFL.IDX PT, R21, R0, 0x2, 0x181f ;  /* 0x00581f0000157f89 */ /* 0x000e6400000e0000 */
[----:B------:R-:W-:-:S02]  /*0eb0*/  IMAD.SHL.U32 R227, R11, 0x2, RZ ;  /* 0x000000020be37824 */ /* 0x000fc400078e00ff */
[----:B------:R-:W-:Y:S01]  /*0ec0*/  IMAD.IADD R231, R17, 0x1, R230 ;  /* 0x0000000111e77824 */ /* 0x000fe200078e02e6 */
[----:B------:R-:W1:Y:S01]  /*0ed0*/  SHFL.IDX PT, R10, R2, 0x3, 0x181f ;  /* 0x00781f00020a7f89 */ /* 0x000e6200000e0000 */
[----:B------:R-:W-:Y:S02]  /*0ee0*/  IMAD.MOV.U32 R230, RZ, RZ, R16 ;  /* 0x000000ffffe67224 */ /* 0x000fe400078e0010 */
[----:B------:R-:W-:Y:S01]  /*0ef0*/  IMAD R44, R44, c[0x0][0x210], RZ ;  /* 0x000084002c2c7a24 */ /* 0x000fe200078e02ff */
[----:B------:R1:W1:Y:S01]  /*0f00*/  SHFL.IDX PT, R11, R0, 0x3, 0x181f ;  /* 0x00781f00000b7f89 */ /* 0x00026200000e0000 */
[--C-:B---3--:R-:W-:Y:S01]  /*0f10*/  @P1 SHF.R.S32.HI R13, RZ, 0x1f, R6.reuse ;  /* 0x0000001fff0d1819 */ /* 0x108fe20000011406 */
[----:B------:R-:W-:Y:S01]  /*0f20*/  @!P1 IMAD.MOV.U32 R13, RZ, RZ, R5 ;  /* 0x000000ffff0d9224 */ /* 0x000fe200078e0005 */
[----:B------:R-:W-:Y:S01]  /*0f30*/  @!P5 LEA.HI R5, R7, R4, RZ, 0x3 ;  /* 0x000000040705d211 */ /* 0x000fe200078f18ff */
[----:B------:R-:W-:Y:S01]  /*0f40*/  @P1 IMAD.MOV.U32 R12, RZ, RZ, R6 ;  /* 0x000000ffff0c1224 */ /* 0x000fe200078e0006 */
[----:B------:R-:W-:Y:S01]  /*0f50*/  @!P3 SHF.R.S32.HI R7, RZ, 0x1f, R4 ;  /* 0x0000001fff07b819 */ /* 0x000fe20000011404 */
[----:B------:R-:W-:Y:S01]  /*0f60*/  @!P1 IMAD.MOV.U32 R12, RZ, RZ, R228 ;  /* 0x000000ffff0c9224 */ /* 0x000fe200078e00e4 */
[----:B------:R-:W-:-:S02]  /*0f70*/  @!P5 LOP3.LUT R5, R5, 0xfffffff8, RZ, 0xc0, !PT ;  /* 0xfffffff80505d812 */ /* 0x000fc400078ec0ff */
[----:B------:R-:W-:Y:S02]  /*0f80*/  ISETP.GE.AND P1, PT, R4, c[0x0][0x198], PT ;  /* 0x0000660004007a0c */ /* 0x000fe40003f26270 */
[----:B------:R-:W-:Y:S02]  /*0f90*/  SEL R234, R12, RZ, !P2 ;  /* 0x000000ff0cea7207 */ /* 0x000fe40005000000 */
[----:B------:R-:W-:Y:S01]  /*0fa0*/  SEL R42, R13, RZ, !P2 ;  /* 0x000000ff0d2a7207 */ /* 0x000fe20005000000 */
[----:B-1----:R-:W-:Y:S01]  /*0fb0*/  @!P5 IMAD.WIDE R12, R5, 0x2, R14 ;  /* 0x00000002050cd825 */ /* 0x002fe200078e020e */
[----:B------:R-:W-:Y:S02]  /*0fc0*/  @!P3 LEA.HI R7, R7, R4, RZ, 0x3 ;  /* 0x000000040707b211 */ /* 0x000fe400078f18ff */
[----:B------:R-:W-:Y:S01]  /*0fd0*/  @!P5 LEA R6, P2, R46, R14, 0x1 ;  /* 0x0000000e2e06d211 */ /* 0x000fe200078408ff */
[----:B------:R-:W-:Y:S01]  /*0fe0*/  IMAD R233, R42, c[0x0][0x1f0], RZ ;  /* 0x00007c002ae97a24 */ /* 0x000fe200078e02ff */
[----:B------:R-:W-:Y:S01]  /*0ff0*/  @!P3 LOP3.LUT R5, R7, 0xfffffff8, RZ, 0xc0, !PT ;  /* 0xfffffff80705b812 */ /* 0x000fe200078ec0ff */
[----:B------:R-:W-:Y:S01]  /*1000*/  IMAD.WIDE.U32 R230, R234, c[0x0][0x1f0], R230 ;  /* 0x00007c00eae67a25 */ /* 0x000fe200078e00e6 */
[----:B------:R-:W-:-:S02]  /*1010*/  @!P5 LEA.HI.X R7, R46, R15, R47, 0x1, P2 ;  /* 0x0000000f2e07d211 */ /* 0x000fc400010f0c2f */
[----:B--2---:R-:W-:Y:S01]  /*1020*/  @!P3 LEA R16, P2, R46, R8, 0x1 ;  /* 0x000000082e10b211 */ /* 0x004fe200078408ff */
[----:B------:R-:W-:Y:S02]  /*1030*/  IMAD R233, R234, c[0x0][0x1f4], R233 ;  /* 0x00007d00eae97a24 */ /* 0x000fe400078e02e9 */
[----:B------:R1:W-:Y:S01]  /*1040*/  @!P5 LDGSTS.E.BYPASS.LTC128B.128 [R227+0x100], [R6.64], !P6 ;  /* 0x0010000006e3dfae */ /* 0x0003e2000f101d50 */
[----:B----4-:R-:W-:Y:S01]  /*1050*/  @!P3 IMAD.WIDE R14, R5, 0x2, R8 ;  /* 0x00000002050eb825 */ /* 0x010fe200078e0208 */
[C---:B------:R-:W-:Y:S02]  /*1060*/  @!P3 LEA.HI.X R17, R46.reuse, R9, R47, 0x1, P2 ;  /* 0x000000092e11b211 */ /* 0x040fe400010f0c2f */
[----:B------:R2:W-:Y:S01]  /*1070*/  @!P5 LDGSTS.E.BYPASS.LTC128B.128 [R227+0x4100], [R12.64], !P1 ;  /* 0x041000000ce3dfae */ /* 0x0005e2000c901d50 */
[----:B------:R-:W-:Y:S01]  /*1080*/  ISETP.GE.AND P5, PT, R3, 0x21, PT ;  /* 0x000000210300780c */ /* 0x000fe20003fa6270 */
[----:B------:R-:W-:Y:S01]  /*1090*/  IMAD.U32 R9, RZ, RZ, UR15 ;  /* 0x0000000fff097e24 */ /* 0x000fe2000f8e00ff */
[C---:B-----5:R-:W-:Y:S01]  /*10a0*/  @!P4 LEA R18, P2, R46.reuse, R20, 0x1 ;  /* 0x000000142e12c211 */ /* 0x060fe200078408ff */
[----:B------:R-:W-:Y:S01]  /*10b0*/  IMAD.IADD R233, R231, 0x1, R233 ;  /* 0x00000001e7e97824 */ /* 0x000fe200078e02e9 */
[----:B------:R3:W-:Y:S01]  /*10c0*/  @!P3 LDGSTS.E.BYPASS.LTC128B.128 [R227+0x1100], [R16.64], !P6 ;  /* 0x0110000010e3bfae */ /* 0x0007e2000f101d50 */
[----:B------:R-:W-:Y:S01]  /*10d0*/  IMAD.MOV.U32 R232, RZ, RZ, R230 ;  /* 0x000000ffffe87224 */ /* 0x000fe200078e00e6 */
[----:B------:R-:W-:Y:S01]  /*10e0*/  @!P4 LEA.HI.X R19, R46, R21, R47, 0x1, P2 ;  /* 0x000000152e13c211 */ /* 0x000fe200010f0c2f */
[----:B------:R-:W-:Y:S01]  /*10f0*/  IMAD.U32 R5, RZ, RZ, UR6 ;  /* 0x00000006ff057e24 */ /* 0x000fe2000f8e00ff */
[----:B------:R4:W-:Y:S01]  /*1100*/  @!P3 LDGSTS.E.BYPASS.LTC128B.128 [R227+0x5100], [R14.64], !P1 ;  /* 0x051000000ee3bfae */ /* 0x0009e2000c901d50 */
[----:B------:R-:W-:-:S03]  /*1110*/  IMAD.WIDE.U32 R8, R9, UR21, R232 ;  /* 0x0000001509087c25 */ /* 0x000fc6000f8e00e8 */
[----:B------:R5:W-:Y:S01]  /*1120*/  @!P4 LDGSTS.E.BYPASS.LTC128B.128 [R227+0x2100], [R18.64], !P6 ;  /* 0x0210000012e3cfae */ /* 0x000be2000f101d50 */
[----:B------:R-:W-:Y:S01]  /*1130*/  IMAD R229, R42, c[0x0][0x218], RZ ;  /* 0x000086002ae57a24 */ /* 0x000fe200078e02ff */
[----:B------:R-:W-:-:S03]  /*1140*/  @P5 LEA R5, P2, R5, R8, 0x5 ;  /* 0x0000000805055211 */ /* 0x000fc600078428ff */
[----:B------:R-:W-:Y:S02]  /*1150*/  IMAD R229, R234, c[0x0][0x21c], R229 ;  /* 0x00008700eae57a24 */ /* 0x000fe400078e02e5 */
[----:B-1----:R-:W-:Y:S01]  /*1160*/  IMAD.U32 R7, RZ, RZ, UR7 ;  /* 0x00000007ff077e24 */ /* 0x002fe2000f8e00ff */
[CC--:B------:R-:W-:Y:S02]  /*1170*/  LEA.HI R6, R125.reuse, R124.reuse, RZ, 0x4 ;  /* 0x0000007c7d067211 */ /* 0x0c0fe400078f20ff */
[----:B------:R-:W-:Y:S01]  /*1180*/  LEA.HI R125, R125, R124, RZ, 0x5 ;  /* 0x0000007c7d7d7211 */ /* 0x000fe200078f28ff */
[----:B--2---:R-:W-:Y:S01]  /*1190*/  IMAD.U32 R12, RZ, RZ, UR6 ;  /* 0x00000006ff0c7e24 */ /* 0x004fe2000f8e00ff */
[----:B------:R-:W-:-:S04]  /*11a0*/  @!P4 SHF.R.S32.HI R13, RZ, 0x1f, R4 ;  /* 0x0000001fff0dc819 */ /* 0x000fc80000011404 */
[----:B------:R-:W-:Y:S02]  /*11b0*/  @!P4 LEA.HI R0, R13, R4, RZ, 0x3 ;  /* 0x000000040d00c211 */ /* 0x000fe400078f18ff */
[----:B------:R-:W-:Y:S02]  /*11c0*/  IADD3 R13, R9, UR4, RZ ;  /* 0x00000004090d7c10 */ /* 0x000fe4000fffe0ff */
[----:B------:R-:W-:Y:S02]  /*11d0*/  @!P4 LOP3.LUT R0, R0, 0xfffffff8, RZ, 0xc0, !PT ;  /* 0xfffffff80000c812 */ /* 0x000fe400078ec0ff */
[----:B------:R-:W-:Y:S02]  /*11e0*/  @P5 LEA.HI.X R2, R12, R13, R7, 0x5, P2 ;  /* 0x0000000d0c025211 */ /* 0x000fe400010f2c07 */
[----:B----4-:R-:W-:Y:S01]  /*11f0*/  @P5 LEA R14, P2, R5, c[0x0][0x1c8], 0x1 ;  /* 0x00007200050e5a11 */ /* 0x010fe200078408ff */
[----:B------:R-:W-:Y:S01]  /*1200*/  @!P4 IMAD.WIDE R20, R0, 0x2, R20 ;  /* 0x000000020014c825 */ /* 0x000fe200078e0214 */
[----:B---3--:R-:W-:-:S02]  /*1210*/  @!P0 LEA R16, P3, R46, R10, 0x1 ;  /* 0x0000000a2e108211 */ /* 0x008fc400078608ff */
[----:B------:R-:W-:Y:S02]  /*1220*/  @P5 LEA.HI.X R15, R5, c[0x0][0x1cc], R2, 0x1, P2 ;  /* 0x00007300050f5a11 */ /* 0x000fe400010f0c02 */
[----:B------:R-:W-:Y:S01]  /*1230*/  @!P0 LEA.HI.X R17, R46, R11, R47, 0x1, P3 ;  /* 0x0000000b2e118211 */ /* 0x000fe200018f0c2f */
[----:B------:R1:W-:Y:S01]  /*1240*/  @!P4 LDGSTS.E.BYPASS.LTC128B.128 [R227+0x6100], [R20.64], !P1 ;  /* 0x0610000014e3cfae */ /* 0x0003e2000c901d50 */
[----:B------:R-:W-:Y:S02]  /*1250*/  LOP3.LUT R5, R6, 0xfffffff0, RZ, 0xc0, !PT ;  /* 0xfffffff006057812 */ /* 0x000fe400078ec0ff */
[----:B------:R-:W-:Y:S01]  /*1260*/  @!P0 SHF.R.S32.HI R9, RZ, 0x1f, R4 ;  /* 0x0000001fff098819 */ /* 0x000fe20000011404 */
[----:B------:R2:W-:Y:S01]  /*1270*/  @!P0 LDGSTS.E.BYPASS.LTC128B.128 [R227+0x3100], [R16.64], !P6 ;  /* 0x0310000010e38fae */ /* 0x0005e2000f101d50 */
[----:B------:R-:W-:Y:S01]  /*1280*/  ISETP.GE.AND P6, PT, R3, 0x1, PT ;  /* 0x000000010300780c */ /* 0x000fe20003fc6270 */
[----:B------:R-:W-:Y:S01]  /*1290*/  IMAD.IADD R5, R124, 0x1, -R5 ;  /* 0x000000017c057824 */ /* 0x000fe200078e0a05 */
[----:B------:R-:W-:-:S02]  /*12a0*/  @!P0 LEA.HI R2, R9, R4, RZ, 0x3 ;  /* 0x0000000409028211 */ /* 0x000fc400078f18ff */
[----:B------:R-:W-:Y:S02]  /*12b0*/  SHF.R.S32.HI R7, RZ, 0x4, R6 ;  /* 0x00000004ff077819 */ /* 0x000fe40000011406 */
[----:B------:R-:W-:Y:S02]  /*12c0*/  @!P0 LOP3.LUT R2, R2, 0xfffffff8, RZ, 0xc0, !PT ;  /* 0xfffffff802028812 */ /* 0x000fe400078ec0ff */
[----:B------:R-:W-:Y:S02]  /*12d0*/  SHF.R.S32.HI R0, RZ, 0x1f, R5 ;  /* 0x0000001fff007819 */ /* 0x000fe40000011405 */
[C---:B------:R-:W-:Y:S02]  /*12e0*/  ISETP.GE.AND P4, PT, R3.reuse, 0x41, PT ;  /* 0x000000410300780c */ /* 0x040fe40003f86270 */
[----:B------:R-:W-:Y:S02]  /*12f0*/  LEA.HI R6, R6, R7, RZ, 0x1 ;  /* 0x0000000706067211 */ /* 0x000fe400078f08ff */
[----:B------:R-:W-:Y:S01]  /*1300*/  ISETP.GE.AND P2, PT, R3, 0x61, PT ;  /* 0x000000610300780c */ /* 0x000fe20003f46270 */
[----:B------:R-:W-:Y:S01]  /*1310*/  IMAD.U32 R3, RZ, RZ, UR6 ;  /* 0x00000006ff037e24 */ /* 0x000fe2000f8e00ff */
[----:B------:R-:W-:-:S02]  /*1320*/  LEA.HI R0, R0, R5, RZ, 0x3 ;  /* 0x0000000500007211 */ /* 0x000fc400078f18ff */
[----:B------:R-:W-:Y:S02]  /*1330*/  LOP3.LUT R12, R6, 0xfffffffe, RZ, 0xc0, !PT ;  /* 0xfffffffe060c7812 */ /* 0x000fe400078ec0ff */
[----:B------:R-:W-:Y:S02]  /*1340*/  LOP3.LUT R6, R0, 0xfffffff8, RZ, 0xc0, !PT ;  /* 0xfffffff800067812 */ /* 0x000fe400078ec0ff */
[----:B------:R-:W-:Y:S01]  /*1350*/  ISETP.GE.AND P3, PT, R46, c[0x0][0x1d4], PT ;  /* 0x000075002e007a0c */ /* 0x000fe20003f66270 */
[----:B------:R-:W-:Y:S02]  /*1360*/  IMAD.IADD R226, R7, 0x1, -R12 ;  /* 0x0000000107e27824 */ /* 0x000fe400078e0a0c */
[----:B------:R-:W-:Y:S02]  /*1370*/  IMAD.IADD R6, R5, 0x1, -R6 ;  /* 0x0000000105067824 */ /* 0x000fe400078e0a06 */
[----:B--2---:R-:W-:Y:S01]  /*1380*/  @!P0 IMAD.WIDE R16, R2, 0x2, R10 ;  /* 0x0000000202108825 */ /* 0x004fe200078e020a */
[----:B------:R-:W-:-:S03]  /*1390*/  VOTEU.ANY UP0, P2 ;  /* 0x00000000003f7886 */ /* 0x000fc60001000100 */
[----:B------:R-:W-:Y:S01]  /*13a0*/  IMAD.SHL.U32 R7, R6, 0x40, RZ ;  /* 0x0000004006077824 */ /* 0x000fe200078e00ff */
[----:B------:R2:W-:Y:S01]  /*13b0*/  @!P0 LDGSTS.E.BYPASS.LTC128B.128 [R227+0x7100], [R16.64], !P1 ;  /* 0x0710000010e38fae */ /* 0x0005e2000c901d50 */
[----:B------:R-:W-:Y:S01]  /*13c0*/  @P6 LEA R10, P0, R8, c[0x0][0x1c8], 0x1 ;  /* 0x00007200080a6a11 */ /* 0x000fe200078008ff */
[----:B------:R-:W-:Y:S01]  /*13d0*/  @P2 IMAD.MOV.U32 R12, RZ, RZ, R8 ;  /* 0x000000ffff0c2224 */ /* 0x000fe200078e0008 */
[----:B------:R-:W-:Y:S01]  /*13e0*/  @UP0 UIMAD UR4, UR7, 0x60, URZ ;  /* 0x00000060070408a4 */ /* 0x000fe2000f8e023f */
[----:B------:R-:W-:Y:S01]  /*13f0*/  IMAD.SHL.U32 R5, R226, 0x8, RZ ;  /* 0x00000008e2057824 */ /* 0x000fe200078e00ff */
[C---:B------:R-:W-:Y:S01]  /*1400*/  @P6 LEA.HI.X R11, R8.reuse, c[0x0][0x1cc], R13, 0x1, P0 ;  /* 0x00007300080b6a11 */ /* 0x040fe200000f0c0d */
[----:B------:R-:W0:Y:S01]  /*1410*/  LDGDEPBAR ;  /* 0x00000000000079af */ /* 0x000e220000000000 */
[----:B------:R-:W-:Y:S01]  /*1420*/  @P4 IADD3 R2, P0, R8, UR10, RZ ;  /* 0x0000000a08024c10 */ /* 0x000fe2000ff1e0ff */
[----:B------:R-:W-:Y:S01]  /*1430*/  IMAD.WIDE.U32 R46, R45, c[0x0][0x208], R46 ;  /* 0x000082002d2e7a25 */ /* 0x000fe200078e002e */
[----:B------:R-:W-:Y:S01]  /*1440*/  LOP3.LUT R8, R7, 0x1c0, RZ, 0xc0, !PT ;  /* 0x000001c007087812 */ /* 0x000fe200078ec0ff */
[----:B------:R3:W-:Y:S01]  /*1450*/  @P6 LDGSTS.E.BYPASS.LTC128B.128 [R227+0x8100], [R10.64], !P3 ;  /* 0x081000000ae36fae */ /* 0x0007e2000d901d50 */
[----:B------:R-:W-:Y:S01]  /*1460*/  @P4 IADD3.X R9, R13, UR8, RZ, P0, !PT ;  /* 0x000000080d094c10 */ /* 0x000fe200087fe4ff */
[----:B------:R-:W-:Y:S01]  /*1470*/  @P2 IMAD.WIDE.U32 R12, R3, 0x60, R12 ;  /* 0x00000060030c2825 */ /* 0x000fe200078e000c */
[----:B------:R-:W-:-:S03]  /*1480*/  ISETP.GE.AND P0, PT, R4, c[0x0][0x1d4], PT ;  /* 0x0000750004007a0c */ /* 0x000fc60003f06270 */
[----:B------:R-:W-:Y:S01]  /*1490*/  IMAD.SHL.U32 R7, R0, 0x40, RZ ;  /* 0x0000004000077824 */ /* 0x000fe200078e00ff */
[----:B------:R-:W-:Y:S01]  /*14a0*/  @P2 IADD3 R3, R13, UR4, RZ ;  /* 0x000000040d032c10 */ /* 0x000fe2000fffe0ff */
[----:B------:R-:W-:Y:S02]  /*14b0*/  ULDC.64 UR4, c[0x0][0x208] ;  /* 0x0000820000047ab9 */ /* 0x000fe40000000a00 */
[----:B------:R-:W-:Y:S02]  /*14c0*/  UIMAD UR9, UR9, UR4, URZ ;  /* 0x00000004090972a4 */ /* 0x000fe4000f8e023f */
[----:B------:R-:W-:Y:S02]  /*14d0*/  UIMAD.WIDE.U32 UR12, UR15, UR4, URZ ;  /* 0x000000040f0c72a5 */ /* 0x000fe4000f8e003f */
[----:B------:R-:W-:Y:S02]  /*14e0*/  UIMAD UR9, UR15, UR5, UR9 ;  /* 0x000000050f0972a4 */ /* 0x000fe4000f8e0209 */
[----:B------:R3:W-:Y:S01]  /*14f0*/  @P6 LDGSTS.E.BYPASS.LTC128B.128 [R227+0xc100], [R10.64+0x80], !P0 ;  /* 0x0c1000800ae36fae */ /* 0x0007e2000c101d50 */
[----:B--2---:R-:W-:Y:S01]  /*1500*/  @P4 LEA R16, P1, R2, c[0x0][0x1c8], 0x1 ;  /* 0x0000720002104a11 */ /* 0x004fe200078208ff */
[----:B------:R-:W-:-:S02]  /*1510*/  UIMAD UR15, UR15, -0x80, UR19 ;  /* 0xffffff800f0f78a4 */ /* 0x000fc4000f8e0213 */
[----:B------:R2:W-:Y:S01]  /*1520*/  @P5 LDGSTS.E.BYPASS.LTC128B.128 [R227+0x9100], [R14.64], !P3 ;  /* 0x091000000ee35fae */ /* 0x0005e2000d901d50 */
[----:B------:R-:W-:Y:S01]  /*1530*/  @P4 LEA.HI.X R17, R2, c[0x0][0x1cc], R9, 0x1, P1 ;  /* 0x0000730002114a11 */ /* 0x000fe200008f0c09 */
[----:B------:R-:W-:Y:S01]  /*1540*/  IMAD.SHL.U32 R9, R125, 0x20, RZ ;  /* 0x000000207d097824 */ /* 0x000fe200078e00ff */
[----:B------:R-:W-:Y:S01]  /*1550*/  LOP3.LUT R2, R8, 0x8, R5, 0xf8, !PT ;  /* 0x0000000808027812 */ /* 0x000fe200078ef805 */
[----:B------:R2:W-:Y:S01]  /*1560*/  @P5 LDGSTS.E.BYPASS.LTC128B.128 [R227+0xd100], [R14.64+0x80], !P0 ;  /* 0x0d1000800ee35fae */ /* 0x0005e2000c101d50 */
[----:B------:R-:W-:Y:S01]  /*1570*/  SHF.R.U32.HI R5, RZ, 0x3, R8 ;  /* 0x00000003ff057819 */ /* 0x000fe20000011608 */
[----:B------:R-:W-:Y:S01]  /*1580*/  IMAD.SHL.U32 R8, R41, 0x40, RZ ;  /* 0x0000004029087824 */ /* 0x000fe200078e00ff */
[----:B------:R-:W-:Y:S01]  /*1590*/  @P2 LEA R4, P1, R12, c[0x0][0x1c8], 0x1 ;  /* 0x000072000c042a11 */ /* 0x000fe200078208ff */
[----:B------:R5:W-:Y:S01]  /*15a0*/  @P4 LDGSTS.E.BYPASS.LTC128B.128 [R227+0xa100], [R16.64], !P3 ;  /* 0x0a10000010e34fae */ /* 0x000be2000d901d50 */
[----:B------:R-:W-:Y:S01]  /*15b0*/  LOP3.LUT R2, R2, R5, RZ, 0x3c, !PT ;  /* 0x0000000502027212 */ /* 0x000fe200078e3cff */
[----:B------:R-:W-:Y:S01]  /*15c0*/  UIADD3 UR9, UR13, UR9, URZ ;  /* 0x000000090d097290 */ /* 0x000fe2000fffe03f */
[----:B------:R-:W-:Y:S01]  /*15d0*/  @P2 LEA.HI.X R5, R12, c[0x0][0x1cc], R3, 0x1, P1 ;  /* 0x000073000c052a11 */ /* 0x000fe200008f0c03 */
[----:B------:R5:W-:Y:S01]  /*15e0*/  @P4 LDGSTS.E.BYPASS.LTC128B.128 [R227+0xe100], [R16.64+0x80], !P0 ;  /* 0x0e10008010e34fae */ /* 0x000be2000c101d50 */
[----:B------:R-:W-:Y:S01]  /*15f0*/  IMAD.SHL.U32 R3, R40, 0x8, RZ ;  /* 0x0000000828037824 */ /* 0x000fe200078e00ff */
[----:B------:R-:W-:Y:S01]  /*1600*/  LOP3.LUT R0, R2, 0xfffffe00, R7, 0xf8, !PT ;  /* 0xfffffe0002007812 */ /* 0x000fe200078ef807 */
[----:B------:R-:W-:Y:S01]  /*1610*/  IMAD.MOV.U32 R7, RZ, RZ, 0x10 ;  /* 0x00000010ff077424 */ /* 0x000fe200078e00ff */
[----:B------:R4:W-:Y:S01]  /*1620*/  @P2 LDGSTS.E.BYPASS.LTC128B.128 [R227+0xb100], [R4.64], !P3 ;  /* 0x0b10000004e32fae */ /* 0x0009e2000d901d50 */
[----:B------:R-:W-:-:S02]  /*1630*/  LOP3.LUT R9, R9, 0x7ffffc00, RZ, 0xc0, !PT ;  /* 0x7ffffc0009097812 */ /* 0x000fc400078ec0ff */
[----:B------:R-:W-:Y:S01]  /*1640*/  LOP3.LUT R8, R8, 0x1c0, RZ, 0xc0, !PT ;  /* 0x000001c008087812 */ /* 0x000fe200078ec0ff */
[----:B------:R4:W-:Y:S01]  /*1650*/  @P2 LDGSTS.E.BYPASS.LTC128B.128 [R227+0xf100], [R4.64+0x80], !P0 ;  /* 0x0f10008004e32fae */ /* 0x0009e2000c101d50 */
[----:B------:R-:W-:Y:S01]  /*1660*/  R2P PR, R6, 0x6 ;  /* 0x0000000606007804 */ /* 0x000fe20000000000 */
[----:B------:R-:W-:Y:S01]  /*1670*/  IMAD.IADD R6, R0, 0x1, R9 ;  /* 0x0000000100067824 */ /* 0x000fe200078e0209 */
[----:B------:R-:W-:Y:S01]  /*1680*/  LOP3.LUT R3, R8, 0x8, R3, 0xf8, !PT ;  /* 0x0000000808037812 */ /* 0x000fe200078ef803 */
[----:B------:R-:W0:Y:S01]  /*1690*/  LDGDEPBAR ;  /* 0x00000000000079af */ /* 0x000e220000000000 */
[----:B------:R-:W-:Y:S02]  /*16a0*/  SHF.R.U32.HI R2, RZ, 0x3, R8 ;  /* 0x00000003ff027819 */ /* 0x000fe40000011608 */
[----:B------:R-:W-:Y:S02]  /*16b0*/  SEL R7, R7, 0xfffffff0, !P1 ;  /* 0xfffffff007077807 */ /* 0x000fe40004800000 */
[----:B------:R-:W-:-:S02]  /*16c0*/  LOP3.LUT R3, R3, R2, RZ, 0x3c, !PT ;  /* 0x0000000203037212 */ /* 0x000fc400078e3cff */
[C---:B------:R-:W-:Y:S01]  /*16d0*/  LEA R2, R6.reuse, 0x100, 0x1 ;  /* 0x0000010006027811 */ /* 0x040fe200078e08ff */
[----:B------:R-:W-:Y:S01]  /*16e0*/  IMAD.SHL.U32 R6, R6, 0x2, RZ ;  /* 0x0000000206067824 */ /* 0x000fe200078e00ff */
[----:B------:R-:W-:Y:S01]  /*16f0*/  LOP3.LUT P1, RZ, R41, 0x2, RZ, 0xc0, !PT ;  /* 0x0000000229ff7812 */ /* 0x000fe2000782c0ff */
[----:B------:R-:W-:Y:S01]  /*1700*/  IMAD R226, R226, 0x200, R3 ;  /* 0x00000200e2e27824 */ /* 0x000fe200078e0203 */
[----:B------:R-:W-:-:S03]  /*1710*/  IADD3 R40, -R40, UR15, RZ ;  /* 0x0000000f28287c10 */ /* 0x000fc6000fffe1ff */
[----:B------:R-:W-:Y:S01]  /*1720*/  IMAD.SHL.U32 R226, R226, 0x2, RZ ;  /* 0x00000002e2e27824 */ /* 0x000fe200078e00ff */
[C---:B------:R-:W-:Y:S02]  /*1730*/  ISETP.LT.OR P5, PT, R40.reuse, 0x1, P3 ;  /* 0x000000012800780c */ /* 0x040fe40001fa1670 */
[----:B------:R-:W-:Y:S02]  /*1740*/  ISETP.LT.OR P6, PT, R40, 0x1, P0 ;  /* 0x000000012800780c */ /* 0x000fe400007c1670 */
[----:B------:R-:W-:Y:S02]  /*1750*/  IADD3 R225, R226, 0x8120, RZ ;  /* 0x00008120e2e17810 */ /* 0x000fe40007ffe0ff */
[----:B------:R-:W-:Y:S01]  /*1760*/  ISETP.LT.OR P4, PT, R40, 0x21, P3 ;  /* 0x000000212800780c */ /* 0x000fe20001f81670 */
[----:B----4-:R-:W-:Y:S01]  /*1770*/  IMAD.MOV.U32 R5, RZ, RZ, 0x20 ;  /* 0x00000020ff057424 */ /* 0x010fe200078e00ff */
[----:B------:R-:W-:-:S04]  /*1780*/  DEPBAR.LE SB0, 0x1 ;  /* 0x000080400000791a */ /* 0x000fc80000000000 */
[----:B------:R-:W-:Y:S01]  /*1790*/  BAR.SYNC.DEFER_BLOCKING 0x0 ;  /* 0x0000000000007b1d */ /* 0x000fe20000010000 */
[----:B------:R-:W-:Y:S01]  /*17a0*/  SEL R5, R5, 0xffffffe0, !P2 ;  /* 0xffffffe005057807 */ /* 0x000fe20005000000 */
[----:B------:R-:W-:Y:S01]  /*17b0*/  IMAD R4, R7, 0x2, R2 ;  /* 0x0000000207047824 */ /* 0x000fe200078e0202 */
[----:B------:R-:W-:-:S03]  /*17c0*/  LOP3.LUT P2, RZ, R41, 0x4, RZ, 0xc0, !PT ;  /* 0x0000000429ff7812 */ /* 0x000fc6000784c0ff */
[C---:B------:R-:W-:Y:S02]  /*17d0*/  IMAD R3, R5.reuse, 0x2, R2 ;  /* 0x0000000205037824 */ /* 0x040fe400078e0202 */
[----:B------:R-:W-:Y:S01]  /*17e0*/  IMAD R2, R5, 0x2, R4 ;  /* 0x0000000205027824 */ /* 0x000fe200078e0204 */
[----:B------:R-:W-:Y:S04]  /*17f0*/  LDSM.16.M88.4 R140, [R6+0x100] ;  /* 0x00010000068c783b */ /* 0x000fe80000000200 */
[----:B------:R-:W-:Y:S04]  /*1800*/  LDSM.16.M88.4 R184, [R6+0x4100] ;  /* 0x0041000006b8783b */ /* 0x000fe80000000200 */
[----:B------:R-:W-:Y:S04]  /*1810*/  LDSM.16.M88.4 R168, [R4] ;  /* 0x0000000004a8783b */ /* 0x000fe80000000200 */
[----:B------:R4:W-:Y:S04]  /*1820*/  LDSM.16.M88.4 R188, [R4+0x4000] ;  /* 0x0040000004bc783b */ /* 0x0009e80000000200 */
[----:B------:R-:W-:Y:S04]  /*1830*/  LDSM.16.M88.4 R176, [R3] ;  /* 0x0000000003b0783b */ /* 0x000fe80000000200 */
[----:B------:R-:W-:Y:S04]  /*1840*/  LDSM.16.M88.4 R196, [R3+0x4000] ;  /* 0x0040000003c4783b */ /* 0x000fe80000000200 */
[----:B------:R-:W-:Y:S04]  /*1850*/  LDSM.16.M88.4 R180, [R2] ;  /* 0x0000000002b4783b */ /* 0x000fe80000000200 */
[----:B------:R1:W-:Y:S04]  /*1860*/  LDSM.16.M88.4 R200, [R2+0x4000] ;  /* 0x0040000002c8783b */ /* 0x0003e80000000200 */
[----:B------:R-:W-:Y:S01]  /*1870*/  BAR.SYNC.DEFER_BLOCKING 0x0 ;  /* 0x0000000000007b1d */ /* 0x000fe20000010000 */
[----:B----4-:R-:W-:-:S04]  /*1880*/  IADD3 R4, R226, 0x8100, RZ ;  /* 0x00008100e2047810 */ /* 0x010fc80007ffe0ff */
[----:B------:R-:W-:Y:S01]  /*1890*/  @P1 IADD3 R225, R4, -0x20, RZ ;  /* 0xffffffe004e11810 */ /* 0x000fe20007ffe0ff */
[----:B------:R-:W-:Y:S01]  /*18a0*/  IMAD.U32 R4, RZ, RZ, UR9 ;  /* 0x00000009ff047e24 */ /* 0x000fe2000f8e00ff */
[----:B------:R-:W-:Y:S02]  /*18b0*/  USHF.L.U32 UR9, UR4, 0x6, URZ ;  /* 0x0000000604097899 */ /* 0x000fe4000800063f */
[C---:B------:R-:W-:Y:S02]  /*18c0*/  IADD3 R219, R225.reuse, 0x800, RZ ;  /* 0x00000800e1db7810 */ /* 0x040fe40007ffe0ff */
[----:B------:R-:W-:Y:S01]  /*18d0*/  UIADD3 UR14, UP0, UR9, 0x80, URZ ;  /* 0x00000080090e7890 */ /* 0x000fe2000ff1e03f */
[C---:B------:R-:W-:Y:S02]  /*18e0*/  IADD3 R218, R225.reuse, 0x1000, RZ ;  /* 0x00001000e1da7810 */ /* 0x040fe40007ffe0ff */
[C---:B------:R-:W-:Y:S02]  /*18f0*/  IADD3 R217, R225.reuse, 0x1800, RZ ;  /* 0x00001800e1d97810 */ /* 0x040fe40007ffe0ff */
[C---:B------:R-:W-:Y:S01]  /*1900*/  IADD3 R216, R225.reuse, 0x2000, RZ ;  /* 0x00002000e1d87810 */ /* 0x040fe20007ffe0ff */
[----:B-1----:R-:W-:Y:S01]  /*1910*/  IMAD R2, R48, c[0x0][0x208], RZ ;  /* 0x0000820030027a24 */ /* 0x002fe200078e02ff */
[----:B------:R-:W-:-:S02]  /*1920*/  IADD3 R215, R225, 0x2800, RZ ;  /* 0x00002800e1d77810 */ /* 0x000fc40007ffe0ff */
[----:B------:R-:W-:Y:S01]  /*1930*/  IADD3 R214, R225, 0x3000, RZ ;  /* 0x00003000e1d67810 */ /* 0x000fe20007ffe0ff */
[----:B------:R-:W-:Y:S01]  /*1940*/  IMAD R2, R45, c[0x0][0x20c], R2 ;  /* 0x000083002d027a24 */ /* 0x000fe200078e0202 */
[----:B------:R-:W-:-:S04]  /*1950*/  DEPBAR.LE SB0, 0x0 ;  /* 0x000080000000791a */ /* 0x000fc80000000000 */
[----:B------:R-:W-:Y:S01]  /*1960*/  BAR.SYNC.DEFER_BLOCKING 0x0 ;  /* 0x0000000000007b1d */ /* 0x000fe20000010000 */
[----:B------:R-:W-:Y:S01]  /*1970*/  IMAD.IADD R47, R47, 0x1, R2 ;  /* 0x000000012f2f7824 */ /* 0x000fe200078e0202 */
[C---:B------:R-:W-:Y:S01]  /*1980*/  IADD3 R213, R225.reuse, 0x3800, RZ ;  /* 0x00003800e1d57810 */ /* 0x040fe20007ffe0ff */
[----:B------:R-:W-:Y:S01]  /*1990*/  IMAD.U32 R45, RZ, RZ, UR9 ;  /* 0x00000009ff2d7e24 */ /* 0x000fe2000f8e00ff */
[----:B------:R-:W-:Y:S01]  /*19a0*/  IADD3 R211, R225, 0x4000, RZ ;  /* 0x00004000e1d37810 */ /* 0x000fe20007ffe0ff */
[----:B------:R-:W-:Y:S01]  /*19b0*/  IMAD.WIDE.U32 R2, R43, c[0x0][0x210], R46 ;  /* 0x000084002b027a25 */ /* 0x000fe200078e002e */
[C---:B------:R-:W-:Y:S02]  /*19c0*/  IADD3 R210, R225.reuse, 0x4800, RZ ;  /* 0x00004800e1d27810 */ /* 0x040fe40007ffe0ff */
[C---:B------:R-:W-:Y:S02]  /*19d0*/  IADD3 R209, R225.reuse, 0x5000, RZ ;  /* 0x00005000e1d17810 */ /* 0x040fe40007ffe0ff */
[----:B------:R-:W-:-:S02]  /*19e0*/  IADD3 R208, R225, 0x5800, RZ ;  /* 0x00005800e1d07810 */ /* 0x000fc40007ffe0ff */
[C---:B------:R-:W-:Y:S02]  /*19f0*/  IADD3 R207, R225.reuse, 0x6000, RZ ;  /* 0x00006000e1cf7810 */ /* 0x040fe40007ffe0ff */
[C---:B------:R-:W-:Y:S02]  /*1a00*/  IADD3 R206, R225.reuse, 0x6800, RZ ;  /* 0x00006800e1ce7810 */ /* 0x040fe40007ffe0ff */
[C---:B------:R-:W-:Y:S02]  /*1a10*/  IADD3 R205, R225.reuse, 0x7000, RZ ;  /* 0x00007000e1cd7810 */ /* 0x040fe40007ffe0ff */
[----:B------:R-:W-:Y:S01]  /*1a20*/  IADD3 R204, R225, 0x7800, RZ ;  /* 0x00007800e1cc7810 */ /* 0x000fe20007ffe0ff */
[----:B------:R-:W1:Y:S04]  /*1a30*/  LDSM.16.M88.4 R24, [R226+0x8100] ;  /* 0x00810000e218783b */ /* 0x000e680000000200 */
[----:B-----5:R-:W4:Y:S04]  /*1a40*/  LDSM.16.M88.4 R16, [R226+0x8900] ;  /* 0x00890000e210783b */ /* 0x020f280000000200 */
[----:B--2---:R-:W2:Y:S04]  /*1a50*/  LDSM.16.M88.4 R12, [R225] ;  /* 0x00000000e10c783b */ /* 0x004ea80000000200 */
[----:B------:R-:W5:Y:S04]  /*1a60*/  LDSM.16.M88.4 R36, [R225+0x800] ;  /* 0x00080000e124783b */ /* 0x000f680000000200 */
[----:B---3--:R-:W3:Y:S04]  /*1a70*/  LDSM.16.M88.4 R8, [R226+0x9100] ;  /* 0x00910000e208783b */ /* 0x008ee80000000200 */
[----:B------:R-:W2:Y:S04]  /*1a80*/  LDSM.16.M88.4 R96, [R226+0x9900] ;  /* 0x00990000e260783b */ /* 0x000ea80000000200 */
[----:B------:R-:W2:Y:S04]  /*1a90*/  LDSM.16.M88.4 R32, [R225+0x1000] ;  /* 0x00100000e120783b */ /* 0x000ea80000000200 */
[----:B------:R-:W2:Y:S04]  /*1aa0*/  LDSM.16.M88.4 R88, [R226+0xa100] ;  /* 0x00a10000e258783b */ /* 0x000ea80000000200 */
[----:B------:R-:W-:Y:S04]  /*1ab0*/  LDSM.16.M88.4 R64, [R226+0xb900] ;  /* 0x00b90000e240783b */ /* 0x000fe80000000200 */
[----:B------:R-:W-:Y:S01]  /*1ac0*/  LDSM.16.M88.4 R72, [R226+0xb100] ;  /* 0x00b10000e248783b */ /* 0x000fe20000000200 */
[C---:B-1----:R-:W-:Y:S03]  /*1ad0*/  HMMA.16816.F32.BF16 R28, R140.reuse, R24, RZ ;  /* 0x000000188c1c723c */ /* 0x042fe600000418ff */
[----:B------:R-:W-:Y:S04]  /*1ae0*/  LDSM.16.M88.4 R80, [R226+0xa900] ;  /* 0x00a90000e250783b */ /* 0x000fe80000000200 */
[----:B------:R-:W-:Y:S01]  /*1af0*/  LDSM.16.M88.4 R48, [R225+0x2800] ;  /* 0x00280000e130783b */ /* 0x000fe20000000200 */
[C---:B------:R-:W-:Y:S08]  /*1b00*/  HMMA.16816.F32.BF16 R24, R140.reuse, R26, RZ ;  /* 0x0000001a8c18723c */ /* 0x040ff000000418ff */
[C---:B----4-:R-:W-:Y:S08]  /*1b10*/  HMMA.16816.F32.BF16 R20, R140.reuse, R16, RZ ;  /* 0x000000108c14723c */ /* 0x050ff000000418ff */
[----:B------:R-:W-:Y:S08]  /*1b20*/  HMMA.16816.F32.BF16 R16, R140, R18, RZ ;  /* 0x000000128c10723c */ /* 0x000ff000000418ff */
[C---:B--2---:R-:W-:Y:S08]  /*1b30*/  HMMA.16816.F32.BF16 R28, R168.reuse, R12, R28 ;  /* 0x0000000ca81c723c */ /* 0x044ff0000004181c */
[C---:B------:R-:W-:Y:S08]  /*1b40*/  HMMA.16816.F32.BF16 R24, R168.reuse, R14, R24 ;  /* 0x0000000ea818723c */ /* 0x040ff00000041818 */
[----:B-----5:R-:W-:Y:S08]  /*1b50*/  HMMA.16816.F32.BF16 R20, R168, R36, R20 ;  /* 0x00000024a814723c */ /* 0x020ff00000041814 */
[----:B---3--:R-:W-:Y:S08]  /*1b60*/  HMMA.16816.F32.BF16 R12, R140, R8, RZ ;  /* 0x000000088c0c723c */ /* 0x008ff000000418ff */
[----:B------:R-:W-:Y:S01]  /*1b70*/  HMMA.16816.F32.BF16 R16, R168, R38, R16 ;  /* 0x00000026a810723c */ /* 0x000fe20000041810 */
[----:B------:R-:W1:Y:S07]  /*1b80*/  LDSM.16.M88.4 R36, [R225+0x1800] ;  /* 0x00180000e124783b */ /* 0x000e6e0000000200 */
[C---:B------:R-:W-:Y:S08]  /*1b90*/  HMMA.16816.F32.BF16 R8, R140.reuse, R10, RZ ;  /* 0x0000000a8c08723c */ /* 0x040ff000000418ff */
[----:B------:R-:W-:Y:S08]  /*1ba0*/  HMMA.16816.F32.BF16 R100, R140, R96, RZ ;  /* 0x000000608c64723c */ /* 0x000ff000000418ff */
[C---:B------:R-:W-:Y:S08]  /*1bb0*/  HMMA.16816.F32.BF16 R12, R168.reuse, R32, R12 ;  /* 0x00000020a80c723c */ /* 0x040ff0000004180c */
[----:B------:R-:W-:Y:S01]  /*1bc0*/  HMMA.16816.F32.BF16 R8, R168, R34, R8 ;  /* 0x00000022a808723c */ /* 0x000fe20000041808 */
[----:B------:R-:W2:Y:S07]  /*1bd0*/  LDSM.16.M88.4 R32, [R225+0x2000] ;  /* 0x00200000e120783b */ /* 0x000eae0000000200 */
[----:B------:R-:W-:Y:S08]  /*1be0*/  HMMA.16816.F32.BF16 R92, R140, R88, RZ ;  /* 0x000000588c5c723c */ /* 0x000ff000000418ff */
[----:B-1----:R-:W-:Y:S07]  /*1bf0*/  HMMA.16816.F32.BF16 R100, R168, R36, R100 ;  /* 0x00000024a864723c */ /* 0x002fee0000041864 */
[----:B------:R-:W-:Y:S01]  /*1c00*/  IMAD R37, R43, c[0x0][0x214], R44 ;  /* 0x000085002b257a24 */ /* 0x000fe200078e022c */
[----:B------:R-:W-:Y:S01]  /*1c10*/  HMMA.16816.F32.BF16 R88, R140, R90, RZ ;  /* 0x0000005a8c58723c */ /* 0x000fe200000418ff */
[----:B------:R-:W-:Y:S01]  /*1c20*/  IMAD.U32 R36, RZ, RZ, UR12 ;  /* 0x0000000cff247e24 */ /* 0x000fe2000f8e00ff */
[----:B------:R-:W-:Y:S01]  /*1c30*/  UMOV UR12, 0x6 ;  /* 0x00000006000c7882 */ /* 0x000fe20000000000 */
[----:B------:R-:W-:Y:S01]  /*1c40*/  IMAD.IADD R3, R3, 0x1, R37 ;  /* 0x0000000103037824 */ /* 0x000fe200078e0225 */
[----:B------:R-:W-:Y:S01]  /*1c50*/  USHF.L.U64.HI UR12, UR4, UR12, UR5 ;  /* 0x0000000c040c7299 */ /* 0x000fe20008010205 */
[----:B------:R-:W-:-:S02]  /*1c60*/  IMAD.U32 R37, RZ, RZ, UR13 ;  /* 0x0000000dff257e24 */ /* 0x000fc4000f8e00ff */
[----:B------:R-:W-:Y:S01]  /*1c70*/  IMAD.WIDE.U32 R234, R234, c[0x0][0x218], R2 ;  /* 0x00008600eaea7a25 */ /* 0x000fe200078e0002 */
[----:B------:R-:W-:Y:S01]  /*1c80*/  HMMA.16816.F32.BF16 R96, R140, R98, RZ ;  /* 0x000000628c60723c */ /* 0x000fe200000418ff */
[----:B------:R-:W-:Y:S02]  /*1c90*/  UIADD3.X UR13, URZ, UR12, URZ, UP0, !UPT ;  /* 0x0000000c3f0d7290 */ /* 0x000fe400087fe43f */
[----:B------:R-:W-:Y:S01]  /*1ca0*/  IMAD.IADD R229, R235, 0x1, R229 ;  /* 0x00000001ebe57824 */ /* 0x000fe200078e02e5 */
[----:B------:R-:W-:Y:S01]  /*1cb0*/  LEA R2, P1, R36, R234, 0x7 ;  /* 0x000000ea24027211 */ /* 0x000fe200078238ff */
[----:B------:R-:W-:-:S03]  /*1cc0*/  UISETP.GE.AND UP0, UPT, UR19, 0x81, UPT ;  /* 0x000000811300788c */ /* 0x000fc6000bf06270 */
[----:B------:R-:W-:Y:S01]  /*1cd0*/  LEA.HI.X R3, R36, R229, R4, 0x7, P1 ;  /* 0x000000e524037211 */ /* 0x000fe200008f3c04 */
[----:B--2---:R-:W-:Y:S01]  /*1ce0*/  HMMA.16816.F32.BF16 R92, R168, R32, R92 ;  /* 0x00000020a85c723c */ /* 0x004fe2000004185c */
[----:B------:R-:W-:-:S04]  /*1cf0*/  LEA R46, P1, R2, c[0x0][0x1f8], 0x1 ;  /* 0x00007e00022e7a11 */ /* 0x000fc800078208ff */
[----:B------:R-:W-:Y:S02]  /*1d00*/  LEA.HI.X R47, R2, c[0x0][0x1fc], R3, 0x1, P1 ;  /* 0x00007f00022f7a11 */ /* 0x000fe400008f0c03 */
[----:B------:R-:W-:Y:S01]  /*1d10*/  IADD3 R2, P1, R46, UR9, RZ ;  /* 0x000000092e027c10 */ /* 0x000fe2000ff3e0ff */
[----:B------:R-:W-:Y:S01]  /*1d20*/  HMMA.16816.F32.BF16 R88, R168, R34, R88 ;  /* 0x00000022a858723c */ /* 0x000fe20000041858 */
[----:B------:R-:W1:Y:S02]  /*1d30*/  LDSM.16.M88.4 R32, [R225+0x3800] ;  /* 0x00380000e120783b */ /* 0x000e640000000200 */
[----:B------:R-:W-:-:S05]  /*1d40*/  IADD3.X R3, R47, UR12, RZ, P1, !PT ;  /* 0x0000000c2f037c10 */ /* 0x000fca0008ffe4ff */
[----:B------:R-:W-:Y:S01]  /*1d50*/  HMMA.16816.F32.BF16 R96, R168, R38, R96 ;  /* 0x00000026a860723c */ /* 0x000fe20000041860 */
[----:B------:R-:W2:Y:S04]  /*1d60*/  LDSM.16.M88.4 R36, [R225+0x3000] ;  /* 0x00300000e124783b */ /* 0x000ea80000000200 */
[----:B------:R-:W-:Y:S01]  /*1d70*/  @!PT LDS RZ, [RZ] ;  /* 0x00000000fffff984 */ /* 0x000fe20000000800 */
[----:B------:R-:W-:Y:S01]  /*1d80*/  @!PT LDS RZ, [RZ] ;  /* 0x00000000fffff984 */ /* 0x000fe20000000800 */
[----:B------:R-:W-:Y:S01]  /*1d90*/  @!PT LDS RZ, [RZ] ;  /* 0x00000000fffff984 */ /* 0x000fe20000000800 */
[----:B------:R3:W-:Y:S01]  /*1da0*/  LDGSTS.E.BYPASS.LTC128B.128 [R227+0x100], [R46.64], !P5 ;  /* 0x001000002ee37fae */ /* 0x0007e2000e901d50 */
[----:B------:R-:W-:Y:S02]  /*1db0*/  IADD3 R44, P5, P1, R45, 0x80, R46 ;  /* 0x000000802d2c7810 */ /* 0x000fe400079be02e */
[----:B------:R-:W-:Y:S01]  /*1dc0*/  HMMA.16816.F32.BF16 R68, R140, R64, RZ ;  /* 0x000000408c44723c */ /* 0x000fe200000418ff */
[----:B------:R3:W-:Y:S01]  /*1dd0*/  LDGSTS.E.BYPASS.LTC128B.128 [R227+0x4100], [R46.64+0x80], !P6 ;  /* 0x041000802ee37fae */ /* 0x0007e2000f101d50 */
[----:B------:R-:W-:-:S02]  /*1de0*/  ISETP.LT.OR P6, PT, R40, 0x21, P0 ;  /* 0x000000212800780c */ /* 0x000fc400007c1670 */
[----:B------:R-:W-:Y:S01]  /*1df0*/  IADD3.X R45, RZ, UR12, R47, P5, P1 ;  /* 0x0000000cff2d7c10 */ /* 0x000fe2000afe242f */
[----:B------:R4:W-:Y:S01]  /*1e00*/  LDGSTS.E.BYPASS.LTC128B.128 [R227+0x1100], [R2.64], !P4 ;  /* 0x0110000002e37fae */ /* 0x0009e2000e101d50 */
[----:B------:R-:W-:Y:S02]  /*1e10*/  IADD3 R42, P4, R2, UR9, RZ ;  /* 0x00000009022a7c10 */ /* 0x000fe4000ff9e0ff */
[----:B------:R-:W-:Y:S01]  /*1e20*/  ISETP.LT.OR P1, PT, R40, 0x41, P3 ;  /* 0x000000412800780c */ /* 0x000fe20001f21670 */
[C---:B------:R-:W-:Y:S01]  /*1e30*/  HMMA.16816.F32.BF16 R76, R140.reuse, R72, RZ ;  /* 0x000000488c4c723c */ /* 0x040fe200000418ff */
[C---:B------:R-:W-:Y:S02]  /*1e40*/  IADD3.X R43, R3.reuse, UR12, RZ, P4, !PT ;  /* 0x0000000c032b7c10 */ /* 0x040fe4000a7fe4ff */
[----:B------:R-:W-:Y:S02]  /*1e50*/  IADD3 R52, P5, R2, UR14, RZ ;  /* 0x0000000e02347c10 */ /* 0x000fe4000ffbe0ff */
[----:B------:R-:W-:Y:S01]  /*1e60*/  IADD3 R54, P4, R42, UR9, RZ ;  /* 0x000000092a367c10 */ /* 0x000fe2000ff9e0ff */
[----:B------:R3:W-:Y:S01]  /*1e70*/  LDGSTS.E.BYPASS.LTC128B.128 [R227+0x5100], [R44.64], !P6 ;  /* 0x051000002ce37fae */ /* 0x0007e2000f101d50 */
[----:B------:R-:W-:Y:S01]  /*1e80*/  IADD3.X R53, R3, UR13, RZ, P5, !PT ;  /* 0x0000000d03357c10 */ /* 0x000fe2000affe4ff */
[----:B------:R-:W-:Y:S01]  /*1e90*/  HMMA.16816.F32.BF16 R64, R140, R66, RZ ;  /* 0x000000428c40723c */ /* 0x000fe200000418ff */
[----:B------:R-:W-:-:S02]  /*1ea0*/  ISETP.LT.OR P6, PT, R40, 0x41, P0 ;  /* 0x000000412800780c */ /* 0x000fc400007c1670 */
[----:B------:R-:W-:Y:S01]  /*1eb0*/  IADD3.X R55, R43, UR12, RZ, P4, !PT ;  /* 0x0000000c2b377c10 */ /* 0x000fe2000a7fe4ff */
[----:B------:R5:W-:Y:S01]  /*1ec0*/  LDGSTS.E.BYPASS.LTC128B.128 [R227+0x2100], [R42.64], !P1 ;  /* 0x021000002ae37fae */ /* 0x000be2000c901d50 */
[C---:B------:R-:W-:Y:S02]  /*1ed0*/  ISETP.LT.OR P5, PT, R40.reuse, 0x61, P3 ;  /* 0x000000612800780c */ /* 0x040fe40001fa1670 */
[----:B------:R-:W-:Y:S01]  /*1ee0*/  ISETP.LT.OR P4, PT, R40, 0x61, P0 ;  /* 0x000000612800780c */ /* 0x000fe20000781670 */
[----:B------:R-:W-:Y:S01]  /*1ef0*/  HMMA.16816.F32.BF16 R72, R140, R74, RZ ;  /* 0x0000004a8c48723c */ /* 0x000fe200000418ff */
[----:B------:R-:W-:-:S04]  /*1f00*/  IADD3 R56, P1, R42, UR14, RZ ;  /* 0x0000000e2a387c10 */ /* 0x000fc8000ff3e0ff */
[----:B------:R-:W-:Y:S01]  /*1f10*/  IADD3.X R57, R43, UR13, RZ, P1, !PT ;  /* 0x0000000d2b397c10 */ /* 0x000fe20008ffe4ff */
[----:B------:R2:W-:Y:S01]  /*1f20*/  LDGSTS.E.BYPASS.LTC128B.128 [R227+0x6100], [R52.64], !P6 ;  /* 0x0610000034e37fae */ /* 0x0005e2000f101d50 */
[----:B----4-:R-:W-:Y:S01]  /*1f30*/  IMAD.MOV.U32 R2, RZ, RZ, 0x40 ;  /* 0x00000040ff027424 */ /* 0x010fe200078e00ff */
[C---:B------:R-:W-:Y:S01]  /*1f40*/  HMMA.16816.F32.BF16 R84, R140.reuse, R80, RZ ;  /* 0x000000508c54723c */ /* 0x040fe200000418ff */
[----:B------:R-:W-:Y:S01]  /*1f50*/  PLOP3.LUT P1, PT, PT, PT, UP0, 0x80, 0x0 ;  /* 0x000000000000781c */ /* 0x000fe20003f2f008 */
[----:B------:R4:W-:Y:S02]  /*1f60*/  LDGSTS.E.BYPASS.LTC128B.128 [R227+0x3100], [R54.64], !P5 ;  /* 0x0310000036e37fae */ /* 0x0009e4000e901d50 */
[----:B------:R-:W-:Y:S02]  /*1f70*/  SEL R2, R2, 0xffffffc0, !P2 ;  /* 0xffffffc002027807 */ /* 0x000fe40005000000 */
[----:B------:R4:W-:Y:S02]  /*1f80*/  LDGSTS.E.BYPASS.LTC128B.128 [R227+0x7100], [R56.64], !P4 ;  /* 0x0710000038e37fae */ /* 0x0009e4000e101d50 */
[----:B------:R-:W-:Y:S01]  /*1f90*/  HMMA.16816.F32.BF16 R80, R140, R82, RZ ;  /* 0x000000528c50723c */ /* 0x000fe200000418ff */
[----:B------:R-:W-:Y:S01]  /*1fa0*/  IMAD.IADD R223, R226, 0x1, R2 ;  /* 0x00000001e2df7824 */ /* 0x000fe200078e0202 */
[----:B------:R-:W-:Y:S01]  /*1fb0*/  LDSM.16.M88.4 R108, [R226+0xf900] ;  /* 0x00f90000e26c783b */ /* 0x000fe20000000200 */
[----:B------:R-:W-:-:S03]  /*1fc0*/  IMAD.IADD R212, R2, 0x1, R225 ;  /* 0x0000000102d47824 */ /* 0x000fc600078e02e1 */
[----:B---3--:R-:W3:Y:S02]  /*1fd0*/  LDSM.16.M88.4 R44, [R223+0x8100] ;  /* 0x00810000df2c783b */ /* 0x008ee40000000200 */
[C---:B-1----:R-:W-:Y:S02]  /*1fe0*/  HMMA.16816.F32.BF16 R68, R168.reuse, R32, R68 ;  /* 0x00000020a844723c */ /* 0x042fe40000041844 */
[----:B-----5:R-:W-:Y:S04]  /*1ff0*/  LDSM.16.M88.4 R40, [R223+0x8900] ;  /* 0x00890000df28783b */ /* 0x020fe80000000200 */
[----:B------:R-:W-:Y:S02]  /*2000*/  LDSM.16.M88.4 R112, [R226+0xf100] ;  /* 0x00f10000e270783b */ /* 0x000fe40000000200 */
[C---:B------:R-:W-:Y:S02]  /*2010*/  HMMA.16816.F32.BF16 R64, R168.reuse, R34, R64 ;  /* 0x00000022a840723c */ /* 0x040fe40000041840 */
[----:B------:R-:W1:Y:S04]  /*2020*/  LDSM.16.M88.4 R32, [R223+0xa100] ;  /* 0x00a10000df20783b */ /* 0x000e680000000200 */
[----:B------:R-:W-:Y:S02]  /*2030*/  LDSM.16.M88.4 R104, [R225+0x4000] ;  /* 0x00400000e168783b */ /* 0x000fe40000000200 */
[C---:B--2---:R-:W-:Y:S02]  /*2040*/  HMMA.16816.F32.BF16 R76, R168.reuse, R36, R76 ;  /* 0x00000024a84c723c */ /* 0x044fe4000004184c */
[----:B------:R-:W-:Y:S04]  /*2050*/  LDSM.16.M88.4 R60, [R225+0x5800] ;  /* 0x00580000e13c783b */ /* 0x000fe80000000200 */
[----:B----4-:R-:W-:Y:S02]  /*2060*/  LDSM.16.M88.4 R56, [R225+0x6000] ;  /* 0x00600000e138783b */ /* 0x010fe40000000200 */
[C---:B------:R-:W-:Y:S02]  /*2070*/  HMMA.16816.F32.BF16 R72, R168.reuse, R38, R72 ;  /* 0x00000026a848723c */ /* 0x040fe40000041848 */
[----:B------:R-:W2:Y:S04]  /*2080*/  LDSM.16.M88.4 R36, [R223+0x9900] ;  /* 0x00990000df24783b */ /* 0x000ea80000000200 */
[----:B------:R-:W-:Y:S02]  /*2090*/  LDSM.16.M88.4 R52, [R225+0x6800] ;  /* 0x00680000e134783b */ /* 0x000fe40000000200 */
[C---:B------:R-:W-:Y:S02]  /*20a0*/  HMMA.16816.F32.BF16 R84, R168.reuse, R48, R84 ;  /* 0x00000030a854723c */ /* 0x040fe40000041854 */
[----:B------:R-:W-:Y:S04]  /*20b0*/  LDSM.16.M88.4 R120, [R223+0xd900] ;  /* 0x00d90000df78783b */ /* 0x000fe80000000200 */
[----:B------:R-:W-:Y:S02]  /*20c0*/  LDSM.16.M88.4 R116, [R223+0xe100] ;  /* 0x00e10000df74783b */ /* 0x000fe40000000200 */
[----:B------:R-:W-:Y:S02]  /*20d0*/  HMMA.16816.F32.BF16 R80, R168, R50, R80 ;  /* 0x00000032a850723c */ /* 0x000fe40000041850 */
[----:B------:R-:W4:Y:S04]  /*20e0*/  LDSM.16.M88.4 R48, [R223+0x9100] ;  /* 0x00910000df30783b */ /* 0x000f280000000200 */
[----:B------:R-:W0:Y:S02]  /*20f0*/  LDGDEPBAR ;  /* 0x00000000000079af */ /* 0x000e240000000000 */
[C---:B---3--:R-:W-:Y:S08]  /*2100*/  HMMA.16816.F32.BF16 R28, R176.reuse, R44, R28 ;  /* 0x0000002cb01c723c */ /* 0x048ff0000004181c */
[C---:B------:R-:W-:Y:S01]  /*2110*/  HMMA.16816.F32.BF16 R24, R176.reuse, R46, R24 ;  /* 0x0000002eb018723c */ /* 0x040fe20000041818 */
[----:B------:R-:W3:Y:S07]  /*2120*/  LDSM.16.M88.4 R44, [R223+0xa900] ;  /* 0x00a90000df2c783b */ /* 0x000eee0000000200 */
[C---:B-1----:R-:W-:Y:S08]  /*2130*/  HMMA.16816.F32.BF16 R92, R176.reuse, R32, R92 ;  /* 0x00000020b05c723c */ /* 0x042ff0000004185c */
[C---:B------:R-:W-:Y:S01]  /*2140*/  HMMA.16816.F32.BF16 R88, R176.reuse, R34, R88 ;  /* 0x00000022b058723c */ /* 0x040fe20000041858 */
[----:B------:R-:W1:Y:S07]  /*2150*/  LDSM.16.M88.4 R32, [R212+0x800] ;  /* 0x00080000d420783b */ /* 0x000e6e0000000200 */
[C---:B------:R-:W-:Y:S08]  /*2160*/  HMMA.16816.F32.BF16 R20, R176.reuse, R40, R20 ;  /* 0x00000028b014723c */ /* 0x040ff00000041814 */
[C---:B------:R-:W-:Y:S01]  /*2170*/  HMMA.16816.F32.BF16 R16, R176.reuse, R42, R16 ;  /* 0x0000002ab010723c */ /* 0x040fe20000041810 */
[----:B------:R-:W5:Y:S07]  /*2180*/  LDSM.16.M88.4 R40, [R223+0xb100] ;  /* 0x00b10000df28783b */ /* 0x000f6e0000000200 */
[C---:B--2---:R-:W-:Y:S08]  /*2190*/  HMMA.16816.F32.BF16 R100, R176.reuse, R36, R100 ;  /* 0x00000024b064723c */ /* 0x044ff00000041864 */
[C---:B------:R-:W-:Y:S01]  /*21a0*/  HMMA.16816.F32.BF16 R96, R176.reuse, R38, R96 ;  /* 0x00000026b060723c */ /* 0x040fe20000041860 */
[----:B------:R-:W2:Y:S07]  /*21b0*/  LDSM.16.M88.4 R36, [R212] ;  /* 0x00000000d424783b */ /* 0x000eae0000000200 */
[C---:B----4-:R-:W-:Y:S08]  /*21c0*/  HMMA.16816.F32.BF16 R12, R176.reuse, R48, R12 ;  /* 0x00000030b00c723c */ /* 0x050ff0000004180c */
[C---:B------:R-:W-:Y:S01]  /*21d0*/  HMMA.16816.F32.BF16 R8, R176.reuse, R50, R8 ;  /* 0x00000032b008723c */ /* 0x040fe20000041808 */
[----:B------:R-:W4:Y:S07]  /*21e0*/  LDSM.16.M88.4 R48, [R223+0xb900] ;  /* 0x00b90000df30783b */ /* 0x000f2e0000000200 */
[C---:B---3--:R-:W-:Y:S08]  /*21f0*/  HMMA.16816.F32.BF16 R84, R176.reuse, R44, R84 ;  /* 0x0000002cb054723c */ /* 0x048ff00000041854 */
[----:B------:R-:W-:Y:S01]  /*2200*/  HMMA.16816.F32.BF16 R80, R176, R46, R80 ;  /* 0x0000002eb050723c */ /* 0x000fe20000041850 */
[----:B------:R-:W3:Y:S07]  /*2210*/  LDSM.16.M88.4 R44, [R212+0x1000] ;  /* 0x00100000d42c783b */ /* 0x000eee0000000200 */
[C---:B-1----:R-:W-:Y:S08]  /*2220*/  HMMA.16816.F32.BF16 R20, R180.reuse, R32, R20 ;  /* 0x00000020b414723c */ /* 0x042ff00000041814 */
[----:B------:R-:W-:Y:S01]  /*2230*/  HMMA.16816.F32.BF16 R16, R180, R34, R16 ;  /* 0x00000022b410723c */ /* 0x000fe20000041810 */
[----:B------:R-:W1:Y:S07]  /*2240*/  LDSM.16.M88.4 R32, [R212+0x3000] ;  /* 0x00300000d420783b */ /* 0x000e6e0000000200 */
[C---:B-----5:R-:W-:Y:S08]  /*2250*/  HMMA.16816.F32.BF16 R76, R176.reuse, R40, R76 ;  /* 0x00000028b04c723c */ /* 0x060ff0000004184c */
[----:B------:R-:W-:Y:S01]  /*2260*/  HMMA.16816.F32.BF16 R72, R176, R42, R72 ;  /* 0x0000002ab048723c */ /* 0x000fe20000041848 */
[----:B------:R-:W5:Y:S07]  /*2270*/  LDSM.16.M88.4 R40, [R212+0x1800] ;  /* 0x00180000d428783b */ /* 0x000f6e0000000200 */
[C---:B--2---:R-:W-:Y:S08]  /*2280*/  HMMA.16816.F32.BF16 R28, R180.reuse, R36, R28 ;  /* 0x00000024b41c723c */ /* 0x044ff0000004181c */
[----:B------:R-:W-:Y:S01]  /*2290*/  HMMA.16816.F32.BF16 R24, R180, R38, R24 ;  /* 0x00000026b418723c */ /* 0x000fe20000041818 */
[----:B------:R-:W2:Y:S07]  /*22a0*/  LDSM.16.M88.4 R36, [R212+0x2800] ;  /* 0x00280000d424783b */ /* 0x000eae0000000200 */
[C---:B----4-:R-:W-:Y:S08]  /*22b0*/  HMMA.16816.F32.BF16 R68, R176.reuse, R48, R68 ;  /* 0x00000030b044723c */ /* 0x050ff00000041844 */
[----:B------:R-:W-:Y:S01]  /*22c0*/  HMMA.16816.F32.BF16 R64, R176, R50, R64 ;  /* 0x00000032b040723c */ /* 0x000fe20000041840 */
        /* <DEDUP_REMOVED lines=11> */
[C---:B------:R-:W-:Y:S01]  /*2380*/  HMMA.16816.F32.BF16 R80, R180.reuse, R38, R80 ;  /* 0x00000026b450723c */ /* 0x040fe20000041850 */
[----:B------:R-:W2:Y:S07]  /*2390*/  LDSM.16.M88.4 R36, [R226+0xd100] ;  /* 0x00d10000e224783b */ /* 0x000eae0000000200 */
[C---:B----4-:R-:W-:Y:S08]  /*23a0*/  HMMA.16816.F32.BF16 R92, R180.reuse, R48, R92 ;  /* 0x00000030b45c723c */ /* 0x050ff0000004185c */
[C---:B------:R-:W-:Y:S01]  /*23b0*/  HMMA.16816.F32.BF16 R88, R180.reuse, R50, R88 ;  /* 0x00000032b458723c */ /* 0x040fe20000041858 */
[----:B------:R-:W4:Y:S07]  /*23c0*/  LDSM.16.M88.4 R48, [R226+0xc900] ;  /* 0x00c90000e230783b */ /* 0x000f2e0000000200 */
[C---:B---3--:R-:W-:Y:S08]  /*23d0*/  HMMA.16816.F32.BF16 R68, R180.reuse, R44, R68 ;  /* 0x0000002cb444723c */ /* 0x048ff00000041844 */
[----:B------:R-:W-:Y:S01]  /*23e0*/  HMMA.16816.F32.BF16 R64, R180, R46, R64 ;  /* 0x0000002eb440723c */ /* 0x000fe20000041840 */
        /* <DEDUP_REMOVED lines=12> */
[----:B------:R-:W-:Y:S07]  /*24b0*/  LDSM.16.M88.4 R48, [R225+0x7000] ;  /* 0x00700000e130783b */ /* 0x000fee0000000200 */
        /* <DEDUP_REMOVED lines=8> */
[----:B------:R-:W4:Y:S07]  /*2540*/  LDSM.16.M88.4 R40, [R223+0xc100] ;  /* 0x00c10000df28783b */ /* 0x000f2e0000000200 */
[C---:B--2---:R-:W-:Y:S08]  /*2550*/  HMMA.16816.F32.BF16 R20, R188.reuse, R36, R20 ;  /* 0x00000024bc14723c */ /* 0x044ff00000041814 */
[----:B------:R-:W-:Y:S01]  /*2560*/  HMMA.16816.F32.BF16 R16, R188, R38, R16 ;  /* 0x00000026bc10723c */ /* 0x000fe20000041810 */
[----:B------:R-:W2:Y:S07]  /*2570*/  LDSM.16.M88.4 R36, [R223+0xc900] ;  /* 0x00c90000df24783b */ /* 0x000eae0000000200 */
[C---:B------:R-:W-:Y:S08]  /*2580*/  HMMA.16816.F32.BF16 R68, R184.reuse, R108, R68 ;  /* 0x0000006cb844723c */ /* 0x040ff00000041844 */
[C---:B------:R-:W-:Y:S08]  /*2590*/  HMMA.16816.F32.BF16 R76, R184.reuse, R112, R76 ;  /* 0x00000070b84c723c */ /* 0x040ff0000004184c */
[C---:B------:R-:W-:Y:S01]  /*25a0*/  HMMA.16816.F32.BF16 R72, R184.reuse, R114, R72 ;  /* 0x00000072b848723c */ /* 0x040fe20000041848 */
[----:B------:R-:W-:Y:S07]  /*25b0*/  LDSM.16.M88.4 R112, [R223+0xe900] ;  /* 0x00e90000df70783b */ /* 0x000fee0000000200 */
[----:B------:R-:W-:Y:S01]  /*25c0*/  HMMA.16816.F32.BF16 R64, R184, R110, R64 ;  /* 0x0000006eb840723c */ /* 0x000fe20000041840 */
[----:B------:R-:W-:Y:S07]  /*25d0*/  LDSM.16.M88.4 R108, [R223+0xf100] ;  /* 0x00f10000df6c783b */ /* 0x000fee0000000200 */
[C---:B------:R-:W-:Y:S08]  /*25e0*/  HMMA.16816.F32.BF16 R28, R188.reuse, R104, R28 ;  /* 0x00000068bc1c723c */ /* 0x040ff0000004181c */
[C---:B------:R-:W-:Y:S01]  /*25f0*/  HMMA.16816.F32.BF16 R24, R188.reuse, R106, R24 ;  /* 0x0000006abc18723c */ /* 0x040fe20000041818 */
[----:B------:R-:W5:Y:S07]  /*2600*/  LDSM.16.M88.4 R104, [R223+0xf900] ;  /* 0x00f90000df68783b */ /* 0x000f6e0000000200 */
[C---:B---3--:R-:W-:Y:S08]  /*2610*/  HMMA.16816.F32.BF16 R68, R188.reuse, R44, R68 ;  /* 0x0000002cbc44723c */ /* 0x048ff00000041844 */
[C---:B------:R-:W-:Y:S08]  /*2620*/  HMMA.16816.F32.BF16 R100, R188.reuse, R60, R100 ;  /* 0x0000003cbc64723c */ /* 0x040ff00000041864 */
[C---:B------:R-:W-:Y:S01]  /*2630*/  HMMA.16816.F32.BF16 R96, R188.reuse, R62, R96 ;  /* 0x0000003ebc60723c */ /* 0x040fe20000041860 */
[----:B------:R-:W-:Y:S07]  /*2640*/  LDSM.16.M88.4 R60, [R212+0x4000] ;  /* 0x00400000d43c783b */ /* 0x000fee0000000200 */
        /* <DEDUP_REMOVED lines=9> */
[----:B------:R-:W-:Y:S01]  /*26e0*/  HMMA.16816.F32.BF16 R64, R188, R46, R64 ;  /* 0x0000002ebc40723c */ /* 0x000fe20000041840 */
[----:B------:R-:W-:Y:S07]  /*26f0*/  LDSM.16.M88.4 R44, [R212+0x6000] ;  /* 0x00600000d42c783b */ /* 0x000fee0000000200 */
[C---:B-1----:R-:W-:Y:S08]  /*2700*/  HMMA.16816.F32.BF16 R12, R196.reuse, R32, R12 ;  /* 0x00000020c40c723c */ /* 0x042ff0000004180c */
[C---:B------:R-:W-:Y:S01]  /*2710*/  HMMA.16816.F32.BF16 R8, R196.reuse, R34, R8 ;  /* 0x00000022c408723c */ /* 0x040fe20000041808 */
[----:B------:R-:W1:Y:S07]  /*2720*/  LDSM.16.M88.4 R32, [R212+0x7800] ;  /* 0x00780000d420783b */ /* 0x000e6e0000000200 */
[C---:B----4-:R-:W-:Y:S08]  /*2730*/  HMMA.16816.F32.BF16 R28, R196.reuse, R40, R28 ;  /* 0x00000028c41c723c */ /* 0x050ff0000004181c */
[C---:B------:R-:W-:Y:S01]  /*2740*/  HMMA.16816.F32.BF16 R24, R196.reuse, R42, R24 ;  /* 0x0000002ac418723c */ /* 0x040fe20000041818 */
[----:B------:R-:W3:Y:S07]  /*2750*/  LDSM.16.M88.4 R40, [R212+0x6800] ;  /* 0x00680000d428783b */ /* 0x000eee0000000200 */
[C---:B--2---:R-:W-:Y:S08]  /*2760*/  HMMA.16816.F32.BF16 R20, R196.reuse, R36, R20 ;  /* 0x00000024c414723c */ /* 0x044ff00000041814 */
[----:B------:R-:W-:Y:S01]  /*2770*/  HMMA.16816.F32.BF16 R16, R196, R38, R16 ;  /* 0x00000026c410723c */ /* 0x000fe20000041810 */
[----:B------:R-:W2:Y:S01]  /*2780*/  LDSM.16.M88.4 R36, [R212+0x7000] ;  /* 0x00700000d424783b */ /* 0x000ea20000000200 */
[----:B------:R-:W-:-:S06]  /*2790*/  DEPBAR.LE SB0, 0x0 ;  /* 0x000080000000791a */ /* 0x000fcc0000000000 */
[C---:B-----5:R-:W-:Y:S08]  /*27a0*/  HMMA.16816.F32.BF16 R68, R196.reuse, R104, R68 ;  /* 0x00000068c444723c */ /* 0x060ff00000041844 */
[C---:B------:R-:W-:Y:S08]  /*27b0*/  HMMA.16816.F32.BF16 R100, R196.reuse, R120, R100 ;  /* 0x00000078c464723c */ /* 0x040ff00000041864 */
[C---:B------:R-:W-:Y:S08]  /*27c0*/  HMMA.16816.F32.BF16 R96, R196.reuse, R122, R96 ;  /* 0x0000007ac460723c */ /* 0x040ff00000041860 */
[C---:B------:R-:W-:Y:S08]  /*27d0*/  HMMA.16816.F32.BF16 R92, R196.reuse, R116, R92 ;  /* 0x00000074c45c723c */ /* 0x040ff0000004185c */
[C---:B------:R-:W-:Y:S08]  /*27e0*/  HMMA.16816.F32.BF16 R88, R196.reuse, R118, R88 ;  /* 0x00000076c458723c */ /* 0x040ff00000041858 */
[C---:B------:R-:W-:Y:S08]  /*27f0*/  HMMA.16816.F32.BF16 R84, R196.reuse, R112, R84 ;  /* 0x00000070c454723c */ /* 0x040ff00000041854 */
[C---:B------:R-:W-:Y:S08]  /*2800*/  HMMA.16816.F32.BF16 R80, R196.reuse, R114, R80 ;  /* 0x00000072c450723c */ /* 0x040ff00000041850 */
[C---:B------:R-:W-:Y:S08]  /*2810*/  HMMA.16816.F32.BF16 R76, R196.reuse, R108, R76 ;  /* 0x0000006cc44c723c */ /* 0x040ff0000004184c */
[C---:B------:R-:W-:Y:S08]  /*2820*/  HMMA.16816.F32.BF16 R72, R196.reuse, R110, R72 ;  /* 0x0000006ec448723c */ /* 0x040ff00000041848 */
[----:B------:R-:W-:Y:S08]  /*2830*/  HMMA.16816.F32.BF16 R64, R196, R106, R64 ;  /* 0x0000006ac440723c */ /* 0x000ff00000041840 */
[C---:B-1----:R-:W-:Y:S08]  /*2840*/  HMMA.16816.F32.BF16 R68, R200.reuse, R32, R68 ;  /* 0x00000020c844723c */ /* 0x042ff00000041844 */
        /* <DEDUP_REMOVED lines=11> */
[C---:B------:R-:W-:Y:S08]  /*2900*/  HMMA.16816.F32.BF16 R80, R200.reuse, R42, R80 ;  /* 0x0000002ac850723c */ /* 0x040ff00000041850 */
[C---:B--2---:R-:W-:Y:S08]  /*2910*/  HMMA.16816.F32.BF16 R76, R200.reuse, R36, R76 ;  /* 0x00000024c84c723c */ /* 0x044ff0000004184c */
[C---:B------:R-:W-:Y:S08]  /*2920*/  HMMA.16816.F32.BF16 R72, R200.reuse, R38, R72 ;  /* 0x00000026c848723c */ /* 0x040ff00000041848 */
[----:B------:R-:W-:Y:S01]  /*2930*/  HMMA.16816.F32.BF16 R32, R200, R34, R64 ;  /* 0x00000022c820723c */ /* 0x000fe20000041840 */
[----:B------:R-:W-:Y:S06]  /*2940*/  BAR.SYNC.DEFER_BLOCKING 0x0 ;  /* 0x0000000000007b1d */ /* 0x000fec0000010000 */
[----:B------:R-:W-:Y:S05]  /*2950*/  @!P1 BRA `(.L_x_23) ;  /* 0x0000025000009947 */ /* 0x000fea0003800000 */
[----:B------:R-:W-:-:S04]  /*2960*/  ULEA.HI.SX32 UR5, UR18, 0xfffffffe, 0x19 ;  /* 0xfffffffe12057891 */ /* 0x000fc8000f8fca3f */
        /* <DEDUP_REMOVED lines=13> */
[----:B------:R-:W-:Y:S02]  /*2a40*/  IADD3 R42, P4, P2, R42, 0x80, R46 ;  /* 0x000000802a2a7810 */ /* 0x000fe40007a9e02e */
[----:B------:R-:W-:Y:S01]  /*2a50*/  IADD3 R44, P5, R46, UR5, RZ ;  /* 0x000000052e2c7c10 */ /* 0x000fe2000ffbe0ff */
[----:B------:R-:W-:Y:S01]  /*2a60*/  @!PT LDS RZ, [RZ] ;  /* 0x00000000fffff984 */ /* 0x000fe20000000800 */
[----:B------:R-:W-:Y:S01]  /*2a70*/  @!PT LDS RZ, [RZ] ;  /* 0x00000000fffff984 */ /* 0x000fe20000000800 */
[----:B------:R-:W-:Y:S01]  /*2a80*/  @!PT LDS RZ, [RZ] ;  /* 0x00000000fffff984 */ /* 0x000fe20000000800 */
[----:B------:R1:W-:Y:S01]  /*2a90*/  LDGSTS.E.BYPASS.LTC128B.128 [R227+0x8100], [R46.64], !P3 ;  /* 0x081000002ee37fae */ /* 0x0003e2000d901d50 */
[----:B------:R-:W-:Y:S02]  /*2aa0*/  IADD3.X R43, RZ, UR6, R47, P4, P2 ;  /* 0x00000006ff2b7c10 */ /* 0x000fe4000a7e442f */
[----:B------:R-:W-:Y:S01]  /*2ab0*/  IADD3.X R45, R47, UR6, RZ, P5, !PT ;  /* 0x000000062f2d7c10 */ /* 0x000fe2000affe4ff */
[----:B------:R1:W-:Y:S01]  /*2ac0*/  LDGSTS.E.BYPASS.LTC128B.128 [R227+0xc100], [R46.64+0x80], !P0 ;  /* 0x0c1000802ee37fae */ /* 0x0003e2000c101d50 */
[----:B------:R-:W-:-:S02]  /*2ad0*/  IADD3 R40, P2, R44, UR5, RZ ;  /* 0x000000052c287c10 */ /* 0x000fc4000ff5e0ff */
[----:B------:R-:W-:Y:S01]  /*2ae0*/  IADD3 R38, P5, R44, UR7, RZ ;  /* 0x000000072c267c10 */ /* 0x000fe2000ffbe0ff */
[----:B------:R1:W-:Y:S01]  /*2af0*/  LDGSTS.E.BYPASS.LTC128B.128 [R227+0x9100], [R44.64], !P3 ;  /* 0x091000002ce37fae */ /* 0x0003e2000d901d50 */
[C---:B------:R-:W-:Y:S02]  /*2b00*/  IADD3.X R41, R45.reuse, UR6, RZ, P2, !PT ;  /* 0x000000062d297c10 */ /* 0x040fe400097fe4ff */
[C---:B------:R-:W-:Y:S01]  /*2b10*/  IADD3 R36, P4, R40.reuse, UR5, RZ ;  /* 0x0000000528247c10 */ /* 0x040fe2000ff9e0ff */
[----:B------:R1:W-:Y:S01]  /*2b20*/  LDGSTS.E.BYPASS.LTC128B.128 [R227+0xd100], [R42.64], !P0 ;  /* 0x0d1000002ae37fae */ /* 0x0003e2000c101d50 */
[----:B------:R-:W-:Y:S02]  /*2b30*/  IADD3 R2, P2, R40, UR7, RZ ;  /* 0x0000000728027c10 */ /* 0x000fe4000ff5e0ff */
[----:B------:R-:W-:Y:S01]  /*2b40*/  IADD3.X R39, R45, UR4, RZ, P5, !PT ;  /* 0x000000042d277c10 */ /* 0x000fe2000affe4ff */
[----:B------:R1:W-:Y:S01]  /*2b50*/  LDGSTS.E.BYPASS.LTC128B.128 [R227+0xa100], [R40.64], !P3 ;  /* 0x0a10000028e37fae */ /* 0x0003e2000d901d50 */
[----:B------:R-:W-:-:S02]  /*2b60*/  IADD3.X R37, R41, UR6, RZ, P4, !PT ;  /* 0x0000000629257c10 */ /* 0x000fc4000a7fe4ff */
[----:B------:R-:W-:Y:S01]  /*2b70*/  IADD3.X R3, R41, UR4, RZ, P2, !PT ;  /* 0x0000000429037c10 */ /* 0x000fe200097fe4ff */
[----:B------:R1:W-:Y:S04]  /*2b80*/  LDGSTS.E.BYPASS.LTC128B.128 [R227+0xe100], [R38.64], !P0 ;  /* 0x0e10000026e37fae */ /* 0x0003e8000c101d50 */
[----:B------:R1:W-:Y:S04]  /*2b90*/  LDGSTS.E.BYPASS.LTC128B.128 [R227+0xb100], [R36.64], !P3 ;  /* 0x0b10000024e37fae */ /* 0x0003e8000d901d50 */
[----:B------:R1:W-:Y:S02]  /*2ba0*/  LDGSTS.E.BYPASS.LTC128B.128 [R227+0xf100], [R2.64], !P0 ;  /* 0x0f10000002e37fae */ /* 0x0003e4000c101d50 */
.L_x_23:
[----:B-1----:R-:W-:Y:S01]  /*2bb0*/  LOP3.LUT R3, R125, 0xffffffe0, RZ, 0xc0, !PT ;  /* 0xffffffe07d037812 */ /* 0x002fe200078ec0ff */
[----:B------:R-:W-:Y:S01]  /*2bc0*/  IMAD.MOV.U32 R6, RZ, RZ, -0x2 ;  /* 0xfffffffeff067424 */ /* 0x000fe200078e00ff */
[----:B------:R-:W0:Y:S01]  /*2bd0*/  LDGDEPBAR ;  /* 0x00000000000079af */ /* 0x000e220000000000 */
[----:B------:R-:W-:-:S02]  /*2be0*/  IMAD.SHL.U32 R224, R0, 0x2, RZ ;  /* 0x0000000200e07824 */ /* 0x000fc400078e00ff */
[----:B------:R-:W-:Y:S02]  /*2bf0*/  IMAD.IADD R3, R124, 0x1, -R3 ;  /* 0x000000017c037824 */ /* 0x000fe400078e0a03 */
[--C-:B------:R-:W-:Y:S01]  /*2c00*/  IMAD R222, R7, 0x2, R224.reuse ;  /* 0x0000000207de7824 */ /* 0x100fe200078e02e0 */
[----:B------:R-:W-:Y:S01]  /*2c10*/  LDSM.16.MT88.4 R124, [R224+0x100] ;  /* 0x00010000e07c783b */ /* 0x000fe20000004200 */
[C---:B------:R-:W-:Y:S01]  /*2c20*/  IMAD R221, R5.reuse, 0x2, R224 ;  /* 0x0000000205dd7824 */ /* 0x040fe200078e02e0 */
[----:B------:R-:W-:Y:S01]  /*2c30*/  SHF.R.S32.HI R2, RZ, 0x1f, R3 ;  /* 0x0000001fff027819 */ /* 0x000fe20000011403 */
[----:B------:R-:W-:Y:S01]  /*2c40*/  IMAD R220, R5, 0x2, R222 ;  /* 0x0000000205dc7824 */ /* 0x000fe200078e02de */
[----:B------:R-:W-:Y:S02]  /*2c50*/  LDSM.16.MT88.4 R104, [R222+0x4100] ;  /* 0x00410000de68783b */ /* 0x000fe40000004200 */
[----:B------:R-:W-:Y:S02]  /*2c60*/  LEA.HI R2, R2, R3, RZ, 0x2 ;  /* 0x0000000302027211 */ /* 0x000fe400078f10ff */
[----:B------:R-:W-:Y:S02]  /*2c70*/  LDSM.16.MT88.4 R108, [R221+0x4100] ;  /* 0x00410000dd6c783b */ /* 0x000fe40000004200 */
[----:B------:R-:W-:-:S05]  /*2c80*/  LOP3.LUT R2, R2, 0x7ffffffc, RZ, 0xc0, !PT ;  /* 0x7ffffffc02027812 */ /* 0x000fca00078ec0ff */
[----:B------:R-:W-:-:S04]  /*2c90*/  IMAD.IADD R3, R3, 0x1, -R2 ;  /* 0x0000000103037824 */ /* 0x000fc800078e0a02 */
[----:B------:R-:W-:-:S05]  /*2ca0*/  IMAD R6, R3, R6, UR15 ;  /* 0x0000000f03067e24 */ /* 0x000fca000f8e0206 */
[C---:B------:R-:W-:Y:S02]  /*2cb0*/  ISETP.GT.AND P2, PT, R6.reuse, 0x1, PT ;  /* 0x000000010600780c */ /* 0x040fe40003f44270 */
[C---:B------:R-:W-:Y:S02]  /*2cc0*/  ISETP.GT.AND P5, PT, R6.reuse, RZ, PT ;  /* 0x000000ff0600720c */ /* 0x040fe40003fa4270 */
[----:B------:R-:W-:Y:S02]  /*2cd0*/  FSEL R53, R31, -INF , P2 ;  /* 0xff8000001f357808 */ /* 0x000fe40001000000 */
[----:B------:R-:W-:Y:S02]  /*2ce0*/  FSEL R4, R29, -INF , P2 ;  /* 0xff8000001d047808 */ /* 0x000fe40001000000 */
[C---:B------:R-:W-:Y:S02]  /*2cf0*/  ISETP.GT.AND P2, PT, R6.reuse, 0x9, PT ;  /* 0x000000090600780c */ /* 0x040fe40003f44270 */
[----:B------:R-:W-:-:S02]  /*2d00*/  ISETP.GT.AND P4, PT, R6, 0x8, PT ;  /* 0x000000080600780c */ /* 0x000fc40003f84270 */
[----:B------:R-:W-:Y:S02]  /*2d10*/  FSEL R49, R27, -INF , P2 ;  /* 0xff8000001b317808 */ /* 0x000fe40001000000 */
[----:B------:R-:W-:Y:S02]  /*2d20*/  FSEL R59, R25, -INF , P2 ;  /* 0xff800000193b7808 */ /* 0x000fe40001000000 */
[----:B------:R-:W-:Y:S02]  /*2d30*/  ISETP.GT.AND P2, PT, R6, 0x11, PT ;  /* 0x000000110600780c */ /* 0x000fe40003f44270 */
[----:B------:R-:W-:Y:S02]  /*2d40*/  FSEL R3, R28, -INF , P5 ;  /* 0xff8000001c037808 */ /* 0x000fe40002800000 */
[----:B------:R-:W-:Y:S02]  /*2d50*/  FSEL R23, R23, -INF , P2 ;  /* 0xff80000017177808 */ /* 0x000fe40001000000 */
[----:B------:R-:W-:-:S02]  /*2d60*/  FSEL R21, R21, -INF , P2 ;  /* 0xff80000015157808 */ /* 0x000fc40001000000 */
[----:B------:R-:W-:Y:S02]  /*2d70*/  ISETP.GT.AND P2, PT, R6, 0x19, PT ;  /* 0x000000190600780c */ /* 0x000fe40003f44270 */
[----:B------:R-:W-:Y:S02]  /*2d80*/  FSEL R55, R24, -INF , P4 ;  /* 0xff80000018377808 */ /* 0x000fe40002000000 */
[----:B------:R-:W-:Y:S02]  /*2d90*/  FSEL R45, R19, -INF , P2 ;  /* 0xff800000132d7808 */ /* 0x000fe40001000000 */
[----:B------:R-:W-:Y:S02]  /*2da0*/  FSEL R17, R17, -INF , P2 ;  /* 0xff80000011117808 */ /* 0x000fe40001000000 */
[----:B------:R-:W-:Y:S02]  /*2db0*/  ISETP.GT.AND P2, PT, R6, 0x28, PT ;  /* 0x000000280600780c */ /* 0x000fe40003f44270 */
[----:B------:R-:W-:-:S02]  /*2dc0*/  FMNMX.FTZ R2, R3, R4, !PT ;  /* 0x0000000403027209 */ /* 0x000fc40007810000 */
[----:B------:R-:W-:Y:S02]  /*2dd0*/  FSEL R30, R30, -INF , P5 ;  /* 0xff8000001e1e7808 */ /* 0x000fe40002800000 */
[----:B------:R-:W-:Y:S02]  /*2de0*/  FSEL R37, R10, -INF , P2 ;  /* 0xff8000000a257808 */ /* 0x000fe40001000000 */
[----:B------:R-:W-:Y:S02]  /*2df0*/  ISETP.GT.AND P5, PT, R6, 0x10, PT ;  /* 0x000000100600780c */ /* 0x000fe40003fa4270 */
[----:B------:R-:W-:Y:S02]  /*2e00*/  FMNMX.FTZ R10, R55, R2, !PT ;  /* 0x00000002370a7209 */ /* 0x000fe40007810000 */
[----:B------:R-:W-:Y:S02]  /*2e10*/  FSEL R31, R8, -INF , P2 ;  /* 0xff800000081f7808 */ /* 0x000fe40001000000 */
[----:B------:R-:W-:-:S02]  /*2e20*/  FSEL R47, R20, -INF , P5 ;  /* 0xff800000142f7808 */ /* 0x000fc40002800000 */
[----:B------:R-:W-:Y:S02]  /*2e30*/  FMNMX.FTZ R8, R59, R10, !PT ;  /* 0x0000000a3b087209 */ /* 0x000fe40007810000 */
[----:B------:R-:W-:Y:S02]  /*2e40*/  FSEL R51, R26, -INF , P4 ;  /* 0xff8000001a337808 */ /* 0x000fe40002000000 */
[----:B------:R-:W-:Y:S02]  /*2e50*/  ISETP.GT.AND P4, PT, R6, 0x18, PT ;  /* 0x000000180600780c */ /* 0x000fe40003f84270 */
[----:B------:R-:W-:Y:S02]  /*2e60*/  FMNMX.FTZ R8, R47, R8, !PT ;  /* 0x000000082f087209 */ /* 0x000fe40007810000 */
[----:B------:R-:W-:Y:S02]  /*2e70*/  FSEL R27, R16, -INF , P4 ;  /* 0xff800000101b7808 */ /* 0x000fe40002000000 */
[----:B------:R-:W-:-:S02]  /*2e80*/  FMNMX.FTZ R8, R21, R8, !PT ;  /* 0x0000000815087209 */ /* 0x000fc40007810000 */
[----:B------:R-:W-:Y:S02]  /*2e90*/  FSEL R25, R22, -INF , P5 ;  /* 0xff80000016197808 */ /* 0x000fe40002800000 */
[----:B------:R-:W-:Y:S02]  /*2ea0*/  ISETP.GT.AND P5, PT, R6, 0x20, PT ;  /* 0x000000200600780c */ /* 0x000fe40003fa4270 */
[----:B------:R-:W-:Y:S02]  /*2eb0*/  FMNMX.FTZ R8, R27, R8, !PT ;  /* 0x000000081b087209 */ /* 0x000fe40007810000 */
[----:B------:R-:W-:Y:S02]  /*2ec0*/  FSEL R43, R18, -INF , P4 ;  /* 0xff800000122b7808 */ /* 0x000fe40002000000 */
[----:B------:R-:W-:Y:S02]  /*2ed0*/  ISETP.GT.AND P4, PT, R6, 0x21, PT ;  /* 0x000000210600780c */ /* 0x000fe40003f84270 */
[----:B------:R-:W-:-:S02]  /*2ee0*/  FSEL R41, R12, -INF , P5 ;  /* 0xff8000000c297808 */ /* 0x000fc40002800000 */
[----:B------:R-:W-:Y:S02]  /*2ef0*/  FMNMX.FTZ R8, R17, R8, !PT ;  /* 0x0000000811087209 */ /* 0x000fe40007810000 */
[----:B------:R-:W-:Y:S02]  /*2f00*/  FMNMX.FTZ R10, R30, R53, !PT ;  /* 0x000000351e0a7209 */ /* 0x000fe40007810000 */
[----:B------:R-:W-:Y:S02]  /*2f10*/  FSEL R29, R13, -INF , P4 ;  /* 0xff8000000d1d7808 */ /* 0x000fe40002000000 */
[----:B------:R-:W-:Y:S02]  /*2f20*/  FMNMX.FTZ R8, R41, R8, !PT ;  /* 0x0000000829087209 */ /* 0x000fe40007810000 */
[----:B------:R-:W-:Y:S02]  /*2f30*/  FMNMX.FTZ R10, R51, R10, !PT ;  /* 0x0000000a330a7209 */ /* 0x000fe40007810000 */
[----:B------:R-:W-:-:S02]  /*2f40*/  FSEL R36, R15, -INF , P4 ;  /* 0xff8000000f247808 */ /* 0x000fc40002000000 */
[----:B------:R-:W-:Y:S02]  /*2f50*/  ISETP.GT.AND P4, PT, R6, 0x29, PT ;  /* 0x000000290600780c */ /* 0x000fe40003f84270 */
[----:B------:R-:W-:Y:S02]  /*2f60*/  FMNMX.FTZ R8, R29, R8, !PT ;  /* 0x000000081d087209 */ /* 0x000fe40007810000 */
[----:B------:R-:W-:Y:S02]  /*2f70*/  FMNMX.FTZ R10, R49, R10, !PT ;  /* 0x0000000a310a7209 */ /* 0x000fe40007810000 */
[----:B------:R-:W-:Y:S02]  /*2f80*/  FSEL R39, R14, -INF , P5 ;  /* 0xff8000000e277808 */ /* 0x000fe40002800000 */
[----:B------:R-:W-:Y:S01]  /*2f90*/  FSEL R2, R9, -INF , P4 ;  /* 0xff80000009027808 */ /* 0x000fe20002000000 */
[----:B------:R-:W-:Y:S01]  /*2fa0*/  LDSM.16.MT88.4 R12, [R220+0x900] ;  /* 0x00090000dc0c783b */ /* 0x000fe20000004200 */
        /* <DEDUP_REMOVED lines=8> */
[----:B------:R-:W-:Y:S02]  /*3030*/  ISETP.GT.AND P2, PT, R6, 0x38, PT ;  /* 0x000000380600780c */ /* 0x000fe40003f44270 */
        /* <DEDUP_REMOVED lines=28> */
[----:B------:R-:W-:-:S02]  /*3200*/  FSEL R151, R102, -INF , P5 ;  /* 0xff80000066977808 */ /* 0x000fc40002800000 */
[----:B------:R-:W-:Y:S02]  /*3210*/  FMNMX.FTZ R8, R64, R11, !PT ;  /* 0x0000000b40087209 */ /* 0x000fe40007810000 */
        /* <DEDUP_REMOVED lines=27> */
[----:B------:R-:W-:Y:S01]  /*33d0*/  ISETP.GT.AND P2, PT, R6, 0x61, PT ;  /* 0x000000610600780c */ /* 0x000fe20003f44270 */
[----:B------:R-:W-:Y:S01]  /*33e0*/  LDSM.16.MT88.4 R80, [R221+0x100] ;  /* 0x00010000dd50783b */ /* 0x000fe20000004200 */
        /* <DEDUP_REMOVED lines=14> */
[C---:B------:R-:W-:Y:S02]  /*34d0*/  ISETP.GT.AND P6, PT, R6.reuse, 0x70, PT ;  /* 0x000000700600780c */ /* 0x040fe40003fc4270 */
        /* <DEDUP_REMOVED lines=30> */
[----:B------:R-:W-:Y:S01]  /*36c0*/  FMNMX.FTZ R8, R65, R8, !PT ;  /* 0x0000000841087209 */ /* 0x000fe20007810000 */
[----:B------:R-:W-:Y:S03]  /*36d0*/  LDSM.16.MT88.4 R32, [R222+0x4900] ;  /* 0x00490000de20783b */ /* 0x000fe60000004200 */
        /* <DEDUP_REMOVED lines=13> */
[--C-:B------:R-:W-:Y:S02]  /*37b0*/  FFMA.FTZ R52, R4, c[0x0][0x2d0], -R58.reuse ;  /* 0x0000b40004347a23 */ /* 0x100fe4000001083a */
[--C-:B------:R-:W-:Y:S01]  /*37c0*/  FFMA.FTZ R55, R55, c[0x0][0x2d0], -R58.reuse ;  /* 0x0000b40037377a23 */ /* 0x100fe2000001083a */
[----:B------:R-:W-:Y:S01]  /*37d0*/  MUFU.EX2 R57, R57 ;  /* 0x0000003900397308 */ /* 0x000fe20000000800 */
[--C-:B------:R-:W-:Y:S01]  /*37e0*/  FFMA.FTZ R46, R21, c[0x0][0x2d0], -R58.reuse ;  /* 0x0000b400152e7a23 */ /* 0x100fe2000001083a */
[----:B-1----:R-:W-:Y:S01]  /*37f0*/  FMNMX.FTZ R3, R9, R6, !PT ;  /* 0x0000000609037209 */ /* 0x002fe20007810000 */
[--C-:B------:R-:W-:Y:S01]  /*3800*/  FFMA.FTZ R42, R17, c[0x0][0x2d0], -R58.reuse ;  /* 0x0000b400112a7a23 */ /* 0x100fe2000001083a */
[----:B------:R-:W1:Y:S01]  /*3810*/  LDSM.16.MT88.4 R4, [R220+0x4100] ;  /* 0x00410000dc04783b */ /* 0x000e620000004200 */
[--C-:B------:R-:W-:Y:S01]  /*3820*/  FFMA.FTZ R38, R29, c[0x0][0x2d0], -R58.reuse ;  /* 0x0000b4001d267a23 */ /* 0x100fe2000001083a */
[C---:B------:R-:W-:Y:S01]  /*3830*/  FSETP.NEU.FTZ.AND P2, PT, R3.reuse, -INF , PT ;  /* 0xff8000000300780b */ /* 0x040fe20003f5d000 */
[----:B------:R-:W-:Y:S01]  /*3840*/  FMUL.FTZ R56, R3, c[0x0][0x2d0] ;  /* 0x0000b40003387a20 */ /* 0x000fe20000410000 */
[----:B------:R-:W2:Y:S01]  /*3850*/  MUFU.EX2 R52, R52 ;  /* 0x0000003400347308 */ /* 0x000ea20000000800 */
[----:B------:R-:W3:Y:S01]  /*3860*/  LDSM.16.MT88.4 R8, [R224+0x4900] ;  /* 0x00490000e008783b */ /* 0x000ee20000004200 */
[----:B------:R-:W-:-:S02]  /*3870*/  FFMA.FTZ R2, R2, c[0x0][0x2d0], -R58 ;  /* 0x0000b40002027a23 */ /* 0x000fc4000001083a */
[----:B------:R-:W-:Y:S01]  /*3880*/  FSEL R56, R56, RZ, P2 ;  /* 0x000000ff38387208 */ /* 0x000fe20001000000 */
[----:B------:R-:W-:Y:S01]  /*3890*/  LDSM.16.MT88.4 R16, [R221+0x900] ;  /* 0x00090000dd10783b */ /* 0x000fe20000004200 */
[----:B------:R-:W-:Y:S02]  /*38a0*/  FFMA.FTZ R60, R60, c[0x0][0x2d0], -R58 ;  /* 0x0000b4003c3c7a23 */ /* 0x000fe4000001083a */
[----:B------:R-:W-:Y:S01]  /*38b0*/  MUFU.EX2 R55, R55 ;  /* 0x0000003700377308 */ /* 0x000fe20000000800 */
[--C-:B------:R-:W-:Y:S02]  /*38c0*/  FFMA.FTZ R59, R30, c[0x0][0x2d0], -R56.reuse ;  /* 0x0000b4001e3b7a23 */ /* 0x100fe40000010838 */
[--C-:B------:R-:W-:Y:S02]  /*38d0*/  FFMA.FTZ R54, R53, c[0x0][0x2d0], -R56.reuse ;  /* 0x0000b40035367a23 */ /* 0x100fe40000010838 */
[--C-:B------:R-:W-:Y:S02]  /*38e0*/  FFMA.FTZ R51, R51, c[0x0][0x2d0], -R56.reuse ;  /* 0x0000b40033337a23 */ /* 0x100fe40000010838 */
[----:B------:R-:W-:Y:S01]  /*38f0*/  FFMA.FTZ R50, R49, c[0x0][0x2d0], -R56 ;  /* 0x0000b40031327a23 */ /* 0x000fe20000010838 */
[----:B------:R-:W4:Y:S01]  /*3900*/  MUFU.EX2 R48, R48 ;  /* 0x0000003000307308 */ /* 0x000f220000000800 */
[----:B--2---:R-:W-:Y:S01]  /*3910*/  F2FP.BF16.PACK_AB R112, R52, R57 ;  /* 0x000000393470723e */ /* 0x004fe200000010ff */
[----:B------:R-:W-:-:S02]  /*3920*/  FFMA.FTZ R53, R47, c[0x0][0x2d0], -R58 ;  /* 0x0000b4002f357a23 */ /* 0x000fc4000001083a */
[----:B------:R-:W-:Y:S02]  /*3930*/  FFMA.FTZ R49, R27, c[0x0][0x2d0], -R58 ;  /* 0x0000b4001b317a23 */ /* 0x000fe4000001083a */
[--C-:B------:R-:W-:Y:S02]  /*3940*/  FFMA.FTZ R47, R25, c[0x0][0x2d0], -R56.reuse ;  /* 0x0000b400192f7a23 */ /* 0x100fe40000010838 */
[----:B------:R-:W-:Y:S01]  /*3950*/  MUFU.EX2 R59, R59 ;  /* 0x0000003b003b7308 */ /* 0x000fe20000000800 */
[--C-:B------:R-:W-:Y:S01]  /*3960*/  FFMA.FTZ R44, R23, c[0x0][0x2d0], -R56.reuse ;  /* 0x0000b400172c7a23 */ /* 0x100fe20000010838 */
[----:B------:R-:W2:Y:S01]  /*3970*/  LDSM.16.MT88.4 R24, [R224+0x900] ;  /* 0x00090000e018783b */ /* 0x000ea20000004200 */
[--C-:B------:R-:W-:Y:S02]  /*3980*/  FFMA.FTZ R43, R43, c[0x0][0x2d0], -R56.reuse ;  /* 0x0000b4002b2b7a23 */ /* 0x100fe40000010838 */
[----:B------:R-:W-:Y:S01]  /*3990*/  FFMA.FTZ R40, R45, c[0x0][0x2d0], -R56 ;  /* 0x0000b4002d287a23 */ /* 0x000fe20000010838 */
[----:B------:R-:W5:Y:S01]  /*39a0*/  LDSM.16.MT88.4 R20, [R222+0x900] ;  /* 0x00090000de14783b */ /* 0x000f620000004200 */
[--C-:B------:R-:W-:Y:S01]  /*39b0*/  FFMA.FTZ R45, R41, c[0x0][0x2d0], -R58.reuse ;  /* 0x0000b400292d7a23 */ /* 0x100fe2000001083a */
[----:B------:R-:W1:Y:S01]  /*39c0*/  MUFU.EX2 R54, R54 ;  /* 0x0000003600367308 */ /* 0x000e620000000800 */
[----:B----4-:R-:W-:Y:S01]  /*39d0*/  F2FP.BF16.PACK_AB R114, R48, R55 ;  /* 0x000000373072723e */ /* 0x010fe200000010ff */
[----:B------:R-:W-:-:S02]  /*39e0*/  FFMA.FTZ R41, R31, c[0x0][0x2d0], -R58 ;  /* 0x0000b4001f297a23 */ /* 0x000fc4000001083a */
[----:B------:R-:W4:Y:S01]  /*39f0*/  LDSM.16.MT88.4 R28, [R221+0x4900] ;  /* 0x00490000dd1c783b */ /* 0x000f220000004200 */
[--C-:B------:R-:W-:Y:S02]  /*3a00*/  FFMA.FTZ R39, R39, c[0x0][0x2d0], -R56.reuse ;  /* 0x0000b40027277a23 */ /* 0x100fe40000010838 */
[--C-:B------:R-:W-:Y:S01]  /*3a10*/  FFMA.FTZ R36, R36, c[0x0][0x2d0], -R56.reuse ;  /* 0x0000b40024247a23 */ /* 0x100fe20000010838 */
[----:B------:R-:W-:Y:S01]  /*3a20*/  MUFU.EX2 R51, R51 ;  /* 0x0000003300337308 */ /* 0x000fe20000000800 */
[--C-:B------:R-:W-:Y:S02]  /*3a30*/  FFMA.FTZ R37, R37, c[0x0][0x2d0], -R56.reuse ;  /* 0x0000b40025257a23 */ /* 0x100fe40000010838 */
[--C-:B------:R-:W-:Y:S02]  /*3a40*/  FFMA.FTZ R0, R64, c[0x0][0x2d0], -R56.reuse ;  /* 0x0000b40040007a23 */ /* 0x100fe40000010838 */
[----:B------:R-:W-:Y:S02]  /*3a50*/  FFMA.FTZ R64, R151, c[0x0][0x2d0], -R56 ;  /* 0x0000b40097407a23 */ /* 0x000fe40000010838 */
[--C-:B------:R-:W-:Y:S01]  /*3a60*/  FFMA.FTZ R145, R145, c[0x0][0x2d0], -R58.reuse ;  /* 0x0000b40091917a23 */ /* 0x100fe2000001083a */
[----:B------:R-:W3:Y:S01]  /*3a70*/  MUFU.EX2 R50, R50 ;  /* 0x0000003200327308 */ /* 0x000ee20000000800 */
[----:B-1----:R-:W-:Y:S01]  /*3a80*/  F2FP.BF16.PACK_AB R113, R54, R59 ;  /* 0x0000003b3671723e */ /* 0x002fe200000010ff */
[----:B------:R-:W-:-:S02]  /*3a90*/  FFMA.FTZ R147, R147, c[0x0][0x2d0], -R58 ;  /* 0x0000b40093937a23 */ /* 0x000fc4000001083a */
[----:B------:R-:W-:Y:S02]  /*3aa0*/  FFMA.FTZ R62, R62, c[0x0][0x2d0], -R58 ;  /* 0x0000b4003e3e7a23 */ /* 0x000fe4000001083a */
[--C-:B------:R-:W-:Y:S02]  /*3ab0*/  FFMA.FTZ R151, R146, c[0x0][0x2d0], -R56.reuse ;  /* 0x0000b40092977a23 */ /* 0x100fe40000010838 */
[----:B------:R-:W-:Y:S01]  /*3ac0*/  MUFU.EX2 R53, R53 ;  /* 0x0000003500357308 */ /* 0x000fe20000000800 */
[----:B------:R-:W-:Y:S02]  /*3ad0*/  FFMA.FTZ R144, R144, c[0x0][0x2d0], -R56 ;  /* 0x0000b40090907a23 */ /* 0x000fe40000010838 */
[----:B------:R-:W-:Y:S02]  /*3ae0*/  FFMA.FTZ R66, R66, c[0x0][0x2d0], -R58 ;  /* 0x0000b40042427a23 */ /* 0x000fe4000001083a */
[----:B------:R-:W-:Y:S02]  /*3af0*/  FFMA.FTZ R173, R173, c[0x0][0x2d0], -R56 ;  /* 0x0000b400adad7a23 */ /* 0x000fe40000010838 */
[--C-:B------:R-:W-:Y:S01]  /*3b00*/  FFMA.FTZ R245, R245, c[0x0][0x2d0], -R58.reuse ;  /* 0x0000b400f5f57a23 */ /* 0x100fe2000001083a */
[----:B---3--:R-:W-:Y:S01]  /*3b10*/  F2FP.BF16.PACK_AB R115, R50, R51 ;  /* 0x000000333273723e */ /* 0x008fe200000010ff */
[----:B------:R-:W1:Y:S01]  /*3b20*/  MUFU.EX2 R46, R46 ;  /* 0x0000002e002e7308 */ /* 0x000e620000000800 */
[----:B------:R-:W-:-:S02]  /*3b30*/  FFMA.FTZ R241, R241, c[0x0][0x2d0], -R58 ;  /* 0x0000b400f1f17a23 */ /* 0x000fc4000001083a */
[--C-:B------:R-:W-:Y:S02]  /*3b40*/  FFMA.FTZ R146, R239, c[0x0][0x2d0], -R56.reuse ;  /* 0x0000b400ef927a23 */ /* 0x100fe40000010838 */
[--C-:B------:R-:W-:Y:S01]  /*3b50*/  FFMA.FTZ R237, R237, c[0x0][0x2d0], -R56.reuse ;  /* 0x0000b400eded7a23 */ /* 0x100fe20000010838 */
[C---:B------:R-:W-:Y:S01]  /*3b60*/  HMMA.16816.F32.BF16 R84, R112.reuse, R88, RZ ;  /* 0x000000587054723c */ /* 0x040fe200000418ff */
[--C-:B------:R-:W-:Y:S01]  /*3b70*/  FFMA.FTZ R148, R195, c[0x0][0x2d0], -R56.reuse ;  /* 0x0000b400c3947a23 */ /* 0x100fe20000010838 */
[----:B------:R-:W-:Y:S01]  /*3b80*/  MUFU.EX2 R49, R49 ;  /* 0x0000003100317308 */ /* 0x000fe20000000800 */
[----:B------:R-:W-:Y:S02]  /*3b90*/  FFMA.FTZ R175, R175, c[0x0][0x2d0], -R56 ;  /* 0x0000b400afaf7a23 */ /* 0x000fe40000010838 */
[--C-:B------:R-:W-:Y:S02]  /*3ba0*/  FFMA.FTZ R150, R165, c[0x0][0x2d0], -R58.reuse ;  /* 0x0000b400a5967a23 */ /* 0x100fe4000001083a */
[--C-:B------:R-:W-:Y:S01]  /*3bb0*/  FFMA.FTZ R163, R163, c[0x0][0x2d0], -R58.reuse ;  /* 0x0000b400a3a37a23 */ /* 0x100fe2000001083a */
[----:B------:R-:W-:Y:S01]  /*3bc0*/  HMMA.16816.F32.BF16 R88, R112, R90, RZ ;  /* 0x0000005a7058723c */ /* 0x000fe200000418ff */
[--C-:B------:R-:W-:Y:S01]  /*3bd0*/  FFMA.FTZ R152, R161, c[0x0][0x2d0], -R58.reuse ;  /* 0x0000b400a1987a23 */ /* 0x100fe2000001083a */
[----:B------:R-:W-:Y:S01]  /*3be0*/  MUFU.EX2 R42, R42 ;  /* 0x0000002a002a7308 */ /* 0x000fe20000000800 */
[----:B------:R-:W-:-:S02]  /*3bf0*/  FFMA.FTZ R159, R159, c[0x0][0x2d0], -R58 ;  /* 0x0000b4009f9f7a23 */ /* 0x000fc4000001083a */
[--C-:B------:R-:W-:Y:S02]  /*3c00*/  FFMA.FTZ R154, R157, c[0x0][0x2d0], -R56.reuse ;  /* 0x0000b4009d9a7a23 */ /* 0x100fe40000010838 */
[--C-:B------:R-:W-:Y:S01]  /*3c10*/  FFMA.FTZ R155, R155, c[0x0][0x2d0], -R56.reuse ;  /* 0x0000b4009b9b7a23 */ /* 0x100fe20000010838 */
[C---:B------:R-:W-:Y:S01]  /*3c20*/  HMMA.16816.F32.BF16 R92, R112.reuse, R96, RZ ;  /* 0x00000060705c723c */ /* 0x040fe200000418ff */
[--C-:B------:R-:W-:Y:S01]  /*3c30*/  FFMA.FTZ R153, R153, c[0x0][0x2d0], -R56.reuse ;  /* 0x0000b40099997a23 */ /* 0x100fe20000010838 */
[----:B------:R-:W-:Y:S01]  /*3c40*/  MUFU.EX2 R47, R47 ;  /* 0x0000002f002f7308 */ /* 0x000fe20000000800 */
[----:B------:R-:W-:Y:S02]  /*3c50*/  FFMA.FTZ R156, R149, c[0x0][0x2d0], -R56 ;  /* 0x0000b400959c7a23 */ /* 0x000fe40000010838 */
[----:B------:R-:W-:Y:S02]  /*3c60*/  FADD.FTZ R52, R57, R52 ;  /* 0x0000003439347221 */ /* 0x000fe40000010000 */
[----:B------:R-:W-:Y:S01]  /*3c70*/  FADD.FTZ R54, R59, R54 ;  /* 0x000000363b367221 */ /* 0x000fe20000010000 */
[----:B------:R-:W-:Y:S01]  /*3c80*/  HMMA.16816.F32.BF16 R96, R112, R98, RZ ;  /* 0x000000627060723c */ /* 0x000fe200000418ff */
[----:B------:R-:W-:Y:S01]  /*3c90*/  FADD.FTZ R55, R55, R52 ;  /* 0x0000003437377221 */ /* 0x000fe20000010000 */
[----:B------:R-:W3:Y:S01]  /*3ca0*/  MUFU.EX2 R44, R44 ;  /* 0x0000002c002c7308 */ /* 0x000ee20000000800 */
[----:B------:R-:W-:-:S02]  /*3cb0*/  FADD.FTZ R51, R51, R54 ;  /* 0x0000003633337221 */ /* 0x000fc40000010000 */
[----:B------:R-:W-:Y:S02]  /*3cc0*/  FADD.FTZ R48, R48, R55 ;  /* 0x0000003730307221 */ /* 0x000fe40000010000 */
[----:B------:R-:W-:Y:S01]  /*3cd0*/  FADD.FTZ R50, R50, R51 ;  /* 0x0000003332327221 */ /* 0x000fe20000010000 */
[C---:B------:R-:W-:Y:S02]  /*3ce0*/  HMMA.16816.F32.BF16 R128, R112.reuse, R124, RZ ;  /* 0x0000007c7080723c */ /* 0x040fe400000418ff */
[----:B------:R-:W-:Y:S06]  /*3cf0*/  MUFU.EX2 R43, R43 ;  /* 0x0000002b002b7308 */ /* 0x000fec0000000800 */
[C---:B------:R-:W-:Y:S02]  /*3d00*/  HMMA.16816.F32.BF16 R68, R112.reuse, R72, RZ ;  /* 0x000000487044723c */ /* 0x040fe400000418ff */
[----:B------:R-:W1:Y:S06]  /*3d10*/  MUFU.EX2 R40, R40 ;  /* 0x0000002800287308 */ /* 0x000e6c0000000800 */
        /* <DEDUP_REMOVED lines=15> */
[----:B------:R-:W2:Y:S06]  /*3e10*/  MUFU.EX2 R0, R0 ;  /* 0x0000000000007308 */ /* 0x000eac0000000800 */
[C---:B------:R-:W-:Y:S02]  /*3e20*/  HMMA.16816.F32.BF16 R116, R112.reuse, R4, RZ ;  /* 0x000000047074723c */ /* 0x040fe400000418ff */
[----:B------:R-:W-:Y:S05]  /*3e30*/  MUFU.EX2 R60, R60 ;  /* 0x0000003c003c7308 */ /* 0x000fea0000000800 */
[----:B-1----:R-:W-:Y:S01]  /*3e40*/  F2FP.BF16.PACK_AB R4, R46, R53 ;  /* 0x000000352e04723e */ /* 0x002fe200000010ff */
[----:B------:R-:W-:Y:S01]  /*3e50*/  HMMA.16816.F32.BF16 R112, R112, R6, RZ ;  /* 0x000000067070723c */ /* 0x000fe200000418ff */
[----:B---3--:R-:W-:Y:S01]  /*3e60*/  F2FP.BF16.PACK_AB R5, R44, R47 ;  /* 0x0000002f2c05723e */ /* 0x008fe200000010ff */
[----:B------:R-:W1:Y:S01]  /*3e70*/  MUFU.EX2 R145, R145 ;  /* 0x0000009100917308 */ /* 0x000e620000000800 */
[----:B------:R-:W-:-:S02]  /*3e80*/  FADD.FTZ R53, R53, R48 ;  /* 0x0000003035357221 */ /* 0x000fc40000010000 */
[----:B------:R-:W-:Y:S02]  /*3e90*/  FADD.FTZ R47, R47, R50 ;  /* 0x000000322f2f7221 */ /* 0x000fe40000010000 */
[----:B------:R-:W-:Y:S01]  /*3ea0*/  F2FP.BF16.PACK_AB R6, R42, R49 ;  /* 0x000000312a06723e */ /* 0x000fe200000010ff */
[----:B------:R-:W-:Y:S01]  /*3eb0*/  FADD.FTZ R46, R46, R53 ;  /* 0x000000352e2e7221 */ /* 0x000fe20000010000 */
[----:B------:R-:W-:Y:S01]  /*3ec0*/  F2FP.BF16.PACK_AB R7, R40, R43 ;  /* 0x0000002b2807723e */ /* 0x000fe200000010ff */
[----:B------:R-:W-:Y:S01]  /*3ed0*/  MUFU.EX2 R147, R147 ;  /* 0x0000009300937308 */ /* 0x000fe20000000800 */
[----:B------:R-:W-:Y:S02]  /*3ee0*/  FADD.FTZ R44, R44, R47 ;  /* 0x0000002f2c2c7221 */ /* 0x000fe40000010000 */
[----:B------:R-:W-:Y:S02]  /*3ef0*/  FADD.FTZ R49, R49, R46 ;  /* 0x0000002e31317221 */ /* 0x000fe40000010000 */
[----:B------:R-:W-:Y:S01]  /*3f00*/  FADD.FTZ R43, R43, R44 ;  /* 0x0000002c2b2b7221 */ /* 0x000fe20000010000 */
[----:B------:R-:W-:Y:S01]  /*3f10*/  HMMA.16816.F32.BF16 R84, R4, R12, R84 ;  /* 0x0000000c0454723c */ /* 0x000fe20000041854 */
[----:B------:R-:W-:Y:S01]  /*3f20*/  FADD.FTZ R42, R42, R49 ;  /* 0x000000312a2a7221 */ /* 0x000fe20000010000 */
[----:B------:R-:W3:Y:S01]  /*3f30*/  MUFU.EX2 R62, R62 ;  /* 0x0000003e003e7308 */ /* 0x000ee20000000800 */
[----:B------:R-:W-:-:S05]  /*3f40*/  FADD.FTZ R40, R40, R43 ;  /* 0x0000002b28287221 */ /* 0x000fca0000010000 */
[C---:B------:R-:W-:Y:S01]  /*3f50*/  HMMA.16816.F32.BF16 R88, R4.reuse, R14, R88 ;  /* 0x0000000e0458723c */ /* 0x040fe20000041858 */
[----:B------:R-:W1:Y:S01]  /*3f60*/  LDSM.16.MT88.4 R12, [R220+0x4900] ;  /* 0x00490000dc0c783b */ /* 0x000e620000004200 */
[----:B------:R-:W-:Y:S06]  /*3f70*/  MUFU.EX2 R64, R64 ;  /* 0x0000004000407308 */ /* 0x000fec0000000800 */
[C---:B------:R-:W-:Y:S02]  /*3f80*/  HMMA.16816.F32.BF16 R92, R4.reuse, R8, R92 ;  /* 0x00000008045c723c */ /* 0x040fe4000004185c */
[----:B------:R-:W1:Y:S06]  /*3f90*/  MUFU.EX2 R151, R151 ;  /* 0x0000009700977308 */ /* 0x000e6c0000000800 */
[C---:B------:R-:W-:Y:S01]  /*3fa0*/  HMMA.16816.F32.BF16 R96, R4.reuse, R10, R96 ;  /* 0x0000000a0460723c */ /* 0x040fe20000041860 */
[----:B------:R-:W1:Y:S01]  /*3fb0*/  LDSM.16.MT88.4 R8, [R220+0x1100] ;  /* 0x00110000dc08783b */ /* 0x000e620000004200 */
[----:B------:R-:W-:Y:S06]  /*3fc0*/  MUFU.EX2 R66, R66 ;  /* 0x0000004200427308 */ /* 0x000fec0000000800 */
[C---:B--2---:R-:W-:Y:S02]  /*3fd0*/  HMMA.16816.F32.BF16 R128, R4.reuse, R24, R128 ;  /* 0x000000180480723c */ /* 0x044fe40000041880 */
[----:B------:R-:W-:Y:S06]  /*3fe0*/  MUFU.EX2 R173, R173 ;  /* 0x000000ad00ad7308 */ /* 0x000fec0000000800 */
[C---:B------:R-:W-:Y:S01]  /*3ff0*/  HMMA.16816.F32.BF16 R124, R4.reuse, R26, R124 ;  /* 0x0000001a047c723c */ /* 0x040fe2000004187c */
[----:B------:R-:W-:Y:S01]  /*4000*/  LDSM.16.MT88.4 R24, [R224+0x1100] ;  /* 0x00110000e018783b */ /* 0x000fe20000004200 */
[----:B------:R-:W-:Y:S06]  /*4010*/  MUFU.EX2 R245, R245 ;  /* 0x000000f500f57308 */ /* 0x000fec0000000800 */
[C---:B-----5:R-:W-:Y:S02]  /*4020*/  HMMA.16816.F32.BF16 R68, R4.reuse, R20, R68 ;  /* 0x000000140444723c */ /* 0x060fe40000041844 */
[----:B------:R-:W-:Y:S06]  /*4030*/  MUFU.EX2 R241, R241 ;  /* 0x000000f100f17308 */ /* 0x000fec0000000800 */
[C---:B------:R-:W-:Y:S01]  /*4040*/  HMMA.16816.F32.BF16 R72, R4.reuse, R22, R72 ;  /* 0x000000160448723c */ /* 0x040fe20000041848 */
[----:B------:R-:W-:Y:S01]  /*4050*/  LDSM.16.MT88.4 R20, [R222+0x1100] ;  /* 0x00110000de14783b */ /* 0x000fe20000004200 */
[----:B------:R-:W-:Y:S06]  /*4060*/  MUFU.EX2 R146, R146 ;  /* 0x0000009200927308 */ /* 0x000fec0000000800 */
[C---:B------:R-:W-:Y:S02]  /*4070*/  HMMA.16816.F32.BF16 R76, R4.reuse, R16, R76 ;  /* 0x00000010044c723c */ /* 0x040fe4000004184c */
[----:B------:R-:W-:Y:S06]  /*4080*/  MUFU.EX2 R237, R237 ;  /* 0x000000ed00ed7308 */ /* 0x000fec0000000800 */
[C---:B------:R-:W-:Y:S01]  /*4090*/  HMMA.16816.F32.BF16 R80, R4.reuse, R18, R80 ;  /* 0x000000120450723c */ /* 0x040fe20000041850 */
[----:B------:R-:W2:Y:S01]  /*40a0*/  LDSM.16.MT88.4 R16, [R221+0x1100] ;  /* 0x00110000dd10783b */ /* 0x000ea20000004200 */
[----:B------:R-:W-:Y:S06]  /*40b0*/  MUFU.EX2 R148, R148 ;  /* 0x0000009400947308 */ /* 0x000fec0000000800 */
[C---:B------:R-:W-:Y:S02]  /*40c0*/  HMMA.16816.F32.BF16 R100, R4.reuse, R32, R100 ;  /* 0x000000200464723c */ /* 0x040fe40000041864 */
[----:B------:R-:W-:Y:S06]  /*40d0*/  MUFU.EX2 R175, R175 ;  /* 0x000000af00af7308 */ /* 0x000fec0000000800 */
[C---:B------:R-:W-:Y:S01]  /*40e0*/  HMMA.16816.F32.BF16 R104, R4.reuse, R34, R104 ;  /* 0x000000220468723c */ /* 0x040fe20000041868 */
[----:B------:R-:W-:Y:S01]  /*40f0*/  LDSM.16.MT88.4 R32, [R222+0x5100] ;  /* 0x00510000de20783b */ /* 0x000fe20000004200 */
[----:B------:R-:W-:Y:S06]  /*4100*/  MUFU.EX2 R150, R150 ;  /* 0x0000009600967308 */ /* 0x000fec0000000800 */
[C---:B----4-:R-:W-:Y:S02]  /*4110*/  HMMA.16816.F32.BF16 R120, R4.reuse, R28, R120 ;  /* 0x0000001c0478723c */ /* 0x050fe40000041878 */
[----:B------:R-:W-:Y:S06]  /*4120*/  MUFU.EX2 R163, R163 ;  /* 0x000000a300a37308 */ /* 0x000fec0000000800 */
[C---:B------:R-:W-:Y:S01]  /*4130*/  HMMA.16816.F32.BF16 R108, R4.reuse, R30, R108 ;  /* 0x0000001e046c723c */ /* 0x040fe2000004186c */
[----:B------:R-:W-:Y:S01]  /*4140*/  LDSM.16.MT88.4 R28, [R221+0x5100] ;  /* 0x00510000dd1c783b */ /* 0x000fe20000004200 */
[----:B------:R-:W-:Y:S06]  /*4150*/  MUFU.EX2 R152, R152 ;  /* 0x0000009800987308 */ /* 0x000fec0000000800 */
[C---:B-1----:R-:W-:Y:S02]  /*4160*/  HMMA.16816.F32.BF16 R116, R4.reuse, R12, R116 ;  /* 0x0000000c0474723c */ /* 0x042fe40000041874 */
[----:B------:R-:W-:Y:S06]  /*4170*/  MUFU.EX2 R159, R159 ;  /* 0x0000009f009f7308 */ /* 0x000fec0000000800 */
[----:B------:R-:W-:Y:S01]  /*4180*/  HMMA.16816.F32.BF16 R112, R4, R14, R112 ;  /* 0x0000000e0470723c */ /* 0x000fe20000041870 */
[----:B------:R-:W1:Y:S01]  /*4190*/  LDSM.16.MT88.4 R12, [R224+0x5100] ;  /* 0x00510000e00c783b */ /* 0x000e620000004200 */
[----:B------:R-:W-:Y:S05]  /*41a0*/  MUFU.EX2 R154, R154 ;  /* 0x0000009a009a7308 */ /* 0x000fea0000000800 */
[----:B------:R-:W-:Y:S01]  /*41b0*/  F2FP.BF16.PACK_AB R4, R38, R45 ;  /* 0x0000002d2604723e */ /* 0x000fe200000010ff */
[----:B------:R-:W-:Y:S01]  /*41c0*/  FADD.FTZ R45, R45, R42 ;  /* 0x0000002a2d2d7221 */ /* 0x000fe20000010000 */
[----:B------:R-:W-:Y:S01]  /*41d0*/  F2FP.BF16.PACK_AB R6, R2, R41 ;  /* 0x000000290206723e */ /* 0x000fe200000010ff */
[----:B------:R-:W-:Y:S01]  /*41e0*/  MUFU.EX2 R155, R155 ;  /* 0x0000009b009b7308 */ /* 0x000fe20000000800 */
[----:B------:R-:W-:Y:S01]  /*41f0*/  F2FP.BF16.PACK_AB R5, R36, R39 ;  /* 0x000000272405723e */ /* 0x000fe200000010ff */
[----:B------:R-:W-:Y:S01]  /*4200*/  FADD.FTZ R39, R39, R40 ;  /* 0x0000002827277221 */ /* 0x000fe20000010000 */
[----:B------:R-:W-:Y:S01]  /*4210*/  F2FP.BF16.PACK_AB R7, R0, R37 ;  /* 0x000000250007723e */ /* 0x000fe200000010ff */
[----:B------:R-:W-:-:S02]  /*4220*/  FADD.FTZ R38, R38, R45 ;  /* 0x0000002d26267221 */ /* 0x000fc40000010000 */
[----:B------:R-:W-:Y:S02]  /*4230*/  FADD.FTZ R36, R36, R39 ;  /* 0x0000002724247221 */ /* 0x000fe40000010000 */
[----:B------:R-:W-:Y:S01]  /*4240*/  MUFU.EX2 R153, R153 ;  /* 0x0000009900997308 */ /* 0x000fe20000000800 */
[----:B------:R-:W-:Y:S01]  /*4250*/  FADD.FTZ R41, R41, R38 ;  /* 0x0000002629297221 */ /* 0x000fe20000010000 */
[----:B------:R-:W-:Y:S03]  /*4260*/  HMMA.16816.F32.BF16 R84, R4, R8, R84 ;  /* 0x000000080454723c */ /* 0x000fe60000041854 */
[----:B------:R-:W-:-:S03]  /*4270*/  FADD.FTZ R41, R2, R41 ;  /* 0x0000002902297221 */ /* 0x000fc60000010000 */
[----:B------:R-:W-:Y:S02]  /*4280*/  MUFU.EX2 R156, R156 ;  /* 0x0000009c009c7308 */ /* 0x000fe40000000800 */
        /* <DEDUP_REMOVED lines=8> */
[C---:B------:R-:W-:Y:S01]  /*4310*/  HMMA.16816.F32.BF16 R100, R4.reuse, R32, R100 ;  /* 0x000000200464723c */ /* 0x040fe20000041864 */
[----:B------:R5:W-:Y:S06]  /*4320*/  MUFU.EX2 R32, R144 ;  /* 0x0000009000207308 */ /* 0x000bec0000000800 */
[----:B------:R-:W-:Y:S01]  /*4330*/  FFMA.FTZ R33, R138, c[0x0][0x2d0], -R56 ;  /* 0x0000b4008a217a23 */ /* 0x000fe20000010838 */
[----:B----4-:R-:W-:Y:S01]  /*4340*/  HMMA.16816.F32.BF16 R116, R4, R8, R116 ;  /* 0x000000080474723c */ /* 0x010fe20000041874 */
[----:B------:R-:W-:-:S04]  /*4350*/  FFMA.FTZ R138, R247, c[0x0][0x2d0], -R58 ;  /* 0x0000b400f78a7a23 */ /* 0x000fc8000001083a */
[----:B------:R-:W4:Y:S03]  /*4360*/  MUFU.EX2 R33, R33 ;  /* 0x0000002100217308 */ /* 0x000f260000000800 */
[C---:B------:R-:W-:Y:S01]  /*4370*/  HMMA.16816.F32.BF16 R112, R4.reuse, R10, R112 ;  /* 0x0000000a0470723c */ /* 0x040fe20000041870 */
[----:B------:R-:W1:Y:S01]  /*4380*/  LDSM.16.MT88.4 R8, [R224+0x5900] ;  /* 0x00590000e008783b */ /* 0x000e620000004200 */
[--C-:B-----5:R-:W-:Y:S02]  /*4390*/  FFMA.FTZ R144, R243, c[0x0][0x2d0], -R58.reuse ;  /* 0x0000b400f3907a23 */ /* 0x120fe4000001083a */
[--C-:B------:R-:W-:Y:S01]  /*43a0*/  FFMA.FTZ R243, R133, c[0x0][0x2d0], -R58.reuse ;  /* 0x0000b40085f37a23 */ /* 0x100fe2000001083a */
[----:B------:R-:W-:Y:S03]  /*43b0*/  MUFU.EX2 R138, R138 ;  /* 0x0000008a008a7308 */ /* 0x000fe60000000800 */
[C---:B------:R-:W-:Y:S05]  /*43c0*/  HMMA.16816.F32.BF16 R68, R4.reuse, R20, R68 ;  /* 0x000000140444723c */ /* 0x040fea0000041844 */
[----:B------:R-:W-:Y:S03]  /*43d0*/  MUFU.EX2 R144, R144 ;  /* 0x0000009000907308 */ /* 0x000fe60000000800 */
[C---:B------:R-:W-:Y:S01]  /*43e0*/  HMMA.16816.F32.BF16 R72, R4.reuse, R22, R72 ;  /* 0x000000160448723c */ /* 0x040fe20000041848 */
[----:B------:R-:W5:Y:S04]  /*43f0*/  LDSM.16.MT88.4 R20, [R222+0x1900] ;  /* 0x00190000de14783b */ /* 0x000f680000004200 */
[----:B------:R-:W-:Y:S03]  /*4400*/  MUFU.EX2 R243, R243 ;  /* 0x000000f300f37308 */ /* 0x000fe60000000800 */
[C---:B------:R-:W-:Y:S08]  /*4410*/  HMMA.16816.F32.BF16 R128, R4.reuse, R24, R128 ;  /* 0x000000180480723c */ /* 0x040ff00000041880 */
[C---:B------:R-:W-:Y:S01]  /*4420*/  HMMA.16816.F32.BF16 R124, R4.reuse, R26, R124 ;  /* 0x0000001a047c723c */ /* 0x040fe2000004187c */
[----:B------:R-:W1:Y:S07]  /*4430*/  LDSM.16.MT88.4 R24, [R224+0x1900] ;  /* 0x00190000e018783b */ /* 0x000e6e0000004200 */
[C---:B------:R-:W-:Y:S07]  /*4440*/  HMMA.16816.F32.BF16 R104, R4.reuse, R34, R104 ;  /* 0x000000220468723c */ /* 0x040fee0000041868 */
[--C-:B------:R-:W-:Y:S01]  /*4450*/  FFMA.FTZ R34, R136, c[0x0][0x2d0], -R58.reuse ;  /* 0x0000b40088227a23 */ /* 0x100fe2000001083a */
[----:B------:R-:W-:Y:S01]  /*4460*/  HMMA.16816.F32.BF16 R120, R4, R28, R120 ;  /* 0x0000001c0478723c */ /* 0x000fe20000041878 */
[----:B------:R-:W-:-:S02]  /*4470*/  FFMA.FTZ R35, R167, c[0x0][0x2d0], -R58 ;  /* 0x0000b400a7237a23 */ /* 0x000fc4000001083a */
[----:B------:R-:W-:Y:S02]  /*4480*/  FFMA.FTZ R167, R134, c[0x0][0x2d0], -R58 ;  /* 0x0000b40086a77a23 */ /* 0x000fe4000001083a */
[--C-:B------:R-:W-:Y:S01]  /*4490*/  FFMA.FTZ R136, R193, c[0x0][0x2d0], -R56.reuse ;  /* 0x0000b400c1887a23 */ /* 0x100fe20000010838 */
[----:B------:R-:W-:Y:S01]  /*44a0*/  MUFU.EX2 R34, R34 ;  /* 0x0000002200227308 */ /* 0x000fe20000000800 */
[--C-:B------:R-:W-:Y:S01]  /*44b0*/  FFMA.FTZ R134, R251, c[0x0][0x2d0], -R56.reuse ;  /* 0x0000b400fb867a23 */ /* 0x100fe20000010838 */
[----:B------:R-:W-:Y:S01]  /*44c0*/  HMMA.16816.F32.BF16 R108, R4, R30, R108 ;  /* 0x0000001e046c723c */ /* 0x000fe2000004186c */
[----:B------:R-:W-:Y:S01]  /*44d0*/  LDSM.16.MT88.4 R28, [R221+0x5900] ;  /* 0x00590000dd1c783b */ /* 0x000fe20000004200 */
[----:B------:R-:W-:-:S04]  /*44e0*/  FFMA.FTZ R193, R249, c[0x0][0x2d0], -R56 ;  /* 0x0000b400f9c17a23 */ /* 0x000fc80000010838 */
[----:B------:R-:W1:Y:S01]  /*44f0*/  MUFU.EX2 R35, R35 ;  /* 0x0000002300237308 */ /* 0x000e620000000800 */
[----:B------:R-:W-:Y:S01]  /*4500*/  F2FP.BF16.PACK_AB R4, R145, R60 ;  /* 0x0000003c9104723e */ /* 0x000fe200000010ff */
[----:B------:R-:W-:Y:S01]  /*4510*/  FADD.FTZ R60, R60, R41 ;  /* 0x000000293c3c7221 */ /* 0x000fe20000010000 */
[----:B---3--:R-:W-:Y:S02]  /*4520*/  F2FP.BF16.PACK_AB R6, R62, R147 ;  /* 0x000000933e06723e */ /* 0x008fe400000010ff */
[----:B------:R-:W-:Y:S01]  /*4530*/  F2FP.BF16.PACK_AB R5, R151, R64 ;  /* 0x000000409705723e */ /* 0x000fe200000010ff */
[----:B------:R-:W-:Y:S01]  /*4540*/  FADD.FTZ R60, R145, R60 ;  /* 0x0000003c913c7221 */ /* 0x000fe20000010000 */
[----:B----4-:R-:W-:Y:S01]  /*4550*/  F2FP.BF16.PACK_AB R7, R33, R32 ;  /* 0x000000202107723e */ /* 0x010fe200000010ff */
[----:B------:R-:W3:Y:S02]  /*4560*/  MUFU.EX2 R167, R167 ;  /* 0x000000a700a77308 */ /* 0x000ee40000000800 */
[----:B------:R-:W-:-:S04]  /*4570*/  FADD.FTZ R147, R147, R60 ;  /* 0x0000003c93937221 */ /* 0x000fc80000010000 */
[C---:B--2---:R-:W-:Y:S01]  /*4580*/  HMMA.16816.F32.BF16 R76, R4.reuse, R16, R76 ;  /* 0x00000010044c723c */ /* 0x044fe2000004184c */
[----:B------:R-:W-:Y:S01]  /*4590*/  FADD.FTZ R147, R62, R147 ;  /* 0x000000933e937221 */ /* 0x000fe20000010000 */
[----:B------:R-:W2:Y:S06]  /*45a0*/  MUFU.EX2 R134, R134 ;  /* 0x0000008600867308 */ /* 0x000eac0000000800 */
[C---:B------:R-:W-:Y:S01]  /*45b0*/  HMMA.16816.F32.BF16 R80, R4.reuse, R18, R80 ;  /* 0x000000120450723c */ /* 0x040fe20000041850 */
[----:B------:R-:W4:Y:S01]  /*45c0*/  LDSM.16.MT88.4 R16, [R222+0x5900] ;  /* 0x00590000de10783b */ /* 0x000f220000004200 */
[----:B------:R-:W-:Y:S06]  /*45d0*/  MUFU.EX2 R136, R136 ;  /* 0x0000008800887308 */ /* 0x000fec0000000800 */
[C---:B-1----:R-:W-:Y:S02]  /*45e0*/  HMMA.16816.F32.BF16 R84, R4.reuse, R12, R84 ;  /* 0x0000000c0454723c */ /* 0x042fe40000041854 */
[----:B------:R-:W1:Y:S06]  /*45f0*/  MUFU.EX2 R193, R193 ;  /* 0x000000c100c17308 */ /* 0x000e6c0000000800 */
[C---:B------:R-:W-:Y:S01]  /*4600*/  HMMA.16816.F32.BF16 R88, R4.reuse, R14, R88 ;  /* 0x0000000e0458723c */ /* 0x040fe20000041858 */
[----:B------:R-:W1:Y:S07]  /*4610*/  LDSM.16.MT88.4 R12, [R220+0x5900] ;  /* 0x00590000dc0c783b */ /* 0x000e6e0000004200 */
[C---:B------:R-:W-:Y:S08]  /*4620*/  HMMA.16816.F32.BF16 R92, R4.reuse, R8, R92 ;  /* 0x00000008045c723c */ /* 0x040ff0000004185c */
[C---:B------:R-:W-:Y:S01]  /*4630*/  HMMA.16816.F32.BF16 R96, R4.reuse, R10, R96 ;  /* 0x0000000a0460723c */ /* 0x040fe20000041860 */
[----:B------:R-:W1:Y:S07]  /*4640*/  LDSM.16.MT88.4 R8, [R222+0x2100] ;  /* 0x00210000de08783b */ /* 0x000e6e0000004200 */
[C---:B-----5:R-:W-:Y:S08]  /*4650*/  HMMA.16816.F32.BF16 R68, R4.reuse, R20, R68 ;  /* 0x000000140444723c */ /* 0x060ff00000041844 */
[C---:B------:R-:W-:Y:S01]  /*4660*/  HMMA.16816.F32.BF16 R72, R4.reuse, R22, R72 ;  /* 0x000000160448723c */ /* 0x040fe20000041848 */
[----:B------:R-:W5:Y:S07]  /*4670*/  LDSM.16.MT88.4 R20, [R221+0x2100] ;  /* 0x00210000dd14783b */ /* 0x000f6e0000004200 */
[C---:B------:R-:W-:Y:S08]  /*4680*/  HMMA.16816.F32.BF16 R128, R4.reuse, R24, R128 ;  /* 0x000000180480723c */ /* 0x040ff00000041880 */
[C---:B------:R-:W-:Y:S01]  /*4690*/  HMMA.16816.F32.BF16 R124, R4.reuse, R26, R124 ;  /* 0x0000001a047c723c */ /* 0x040fe2000004187c */
[----:B------:R-:W-:Y:S07]  /*46a0*/  LDSM.16.MT88.4 R24, [R224+0x2100] ;  /* 0x00210000e018783b */ /* 0x000fee0000004200 */
[C---:B----4-:R-:W-:Y:S08]  /*46b0*/  HMMA.16816.F32.BF16 R100, R4.reuse, R16, R100 ;  /* 0x000000100464723c */ /* 0x050ff00000041864 */
[C---:B------:R-:W-:Y:S01]  /*46c0*/  HMMA.16816.F32.BF16 R104, R4.reuse, R18, R104 ;  /* 0x000000120468723c */ /* 0x040fe20000041868 */
[----:B------:R-:W4:Y:S07]  /*46d0*/  LDSM.16.MT88.4 R16, [R220+0x2100] ;  /* 0x00210000dc10783b */ /* 0x000f2e0000004200 */
[C---:B------:R-:W-:Y:S08]  /*46e0*/  HMMA.16816.F32.BF16 R120, R4.reuse, R28, R120 ;  /* 0x0000001c0478723c */ /* 0x040ff00000041878 */
[C---:B------:R-:W-:Y:S01]  /*46f0*/  HMMA.16816.F32.BF16 R108, R4.reuse, R30, R108 ;  /* 0x0000001e046c723c */ /* 0x040fe2000004186c */
[----:B------:R-:W-:Y:S07]  /*4700*/  LDSM.16.MT88.4 R28, [R221+0x6100] ;  /* 0x00610000dd1c783b */ /* 0x000fee0000004200 */
[C---:B-1----:R-:W-:Y:S08]  /*4710*/  HMMA.16816.F32.BF16 R116, R4.reuse, R12, R116 ;  /* 0x0000000c0474723c */ /* 0x042ff00000041874 */
[----:B------:R-:W-:Y:S01]  /*4720*/  HMMA.16816.F32.BF16 R112, R4, R14, R112 ;  /* 0x0000000e0470723c */ /* 0x000fe20000041870 */
[----:B------:R-:W1:Y:S06]  /*4730*/  LDSM.16.MT88.4 R12, [R224+0x6100] ;  /* 0x00610000e00c783b */ /* 0x000e6c0000004200 */
[----:B------:R-:W-:Y:S01]  /*4740*/  F2FP.BF16.PACK_AB R4, R35, R34 ;  /* 0x000000222304723e */ /* 0x000fe200000010ff */
[----:B------:R-:W-:Y:S01]  /*4750*/  FADD.FTZ R34, R34, R147 ;  /* 0x0000009322227221 */ /* 0x000fe20000010000 */
[----:B---3--:R-:W-:-:S02]  /*4760*/  F2FP.BF16.PACK_AB R6, R66, R167 ;  /* 0x000000a74206723e */ /* 0x008fc400000010ff */
[----:B--2---:R-:W-:Y:S01]  /*4770*/  F2FP.BF16.PACK_AB R5, R173, R134 ;  /* 0x00000086ad05723e */ /* 0x004fe200000010ff */
[----:B------:R-:W-:Y:S01]  /*4780*/  FADD.FTZ R34, R35, R34 ;  /* 0x0000002223227221 */ /* 0x000fe20000010000 */
[----:B------:R-:W-:-:S03]  /*4790*/  F2FP.BF16.PACK_AB R7, R193, R136 ;  /* 0x00000088c107723e */ /* 0x000fc600000010ff */
[----:B------:R-:W-:-:S04]  /*47a0*/  FADD.FTZ R167, R167, R34 ;  /* 0x00000022a7a77221 */ /* 0x000fc80000010000 */
[----:B------:R-:W-:Y:S01]  /*47b0*/  HMMA.16816.F32.BF16 R68, R4, R8, R68 ;  /* 0x000000080444723c */ /* 0x000fe20000041844 */
[----:B------:R-:W-:-:S07]  /*47c0*/  FADD.FTZ R167, R66, R167 ;  /* 0x000000a742a77221 */ /* 0x000fce0000010000 */
[C---:B------:R-:W-:Y:S01]  /*47d0*/  HMMA.16816.F32.BF16 R72, R4.reuse, R10, R72 ;  /* 0x0000000a0448723c */ /* 0x040fe20000041848 */
[----:B------:R-:W2:Y:S07]  /*47e0*/  LDSM.16.MT88.4 R8, [R222+0x6100] ;  /* 0x00610000de08783b */ /* 0x000eae0000004200 */
[C---:B-----5:R-:W-:Y:S08]  /*47f0*/  HMMA.16816.F32.BF16 R76, R4.reuse, R20, R76 ;  /* 0x00000014044c723c */ /* 0x060ff0000004184c */
[C---:B------:R-:W-:Y:S01]  /*4800*/  HMMA.16816.F32.BF16 R80, R4.reuse, R22, R80 ;  /* 0x000000160450723c */ /* 0x040fe20000041850 */
[----:B------:R-:W3:Y:S07]  /*4810*/  LDSM.16.MT88.4 R20, [R220+0x6100] ;  /* 0x00610000dc14783b */ /* 0x000eee0000004200 */
[C---:B----4-:R-:W-:Y:S08]  /*4820*/  HMMA.16816.F32.BF16 R84, R4.reuse, R16, R84 ;  /* 0x000000100454723c */ /* 0x050ff00000041854 */
[C---:B------:R-:W-:Y:S01]  /*4830*/  HMMA.16816.F32.BF16 R88, R4.reuse, R18, R88 ;  /* 0x000000120458723c */ /* 0x040fe20000041858 */
[----:B------:R-:W4:Y:S07]  /*4840*/  LDSM.16.MT88.4 R16, [R224+0x2900] ;  /* 0x00290000e010783b */ /* 0x000f2e0000004200 */
[C---:B-1----:R-:W-:Y:S08]  /*4850*/  HMMA.16816.F32.BF16 R92, R4.reuse, R12, R92 ;  /* 0x0000000c045c723c */ /* 0x042ff0000004185c */
[C---:B------:R-:W-:Y:S01]  /*4860*/  HMMA.16816.F32.BF16 R96, R4.reuse, R14, R96 ;  /* 0x0000000e0460723c */ /* 0x040fe20000041860 */
[----:B------:R-:W1:Y:S07]  /*4870*/  LDSM.16.MT88.4 R12, [R221+0x2900] ;  /* 0x00290000dd0c783b */ /* 0x000e6e0000004200 */
[C---:B--2---:R-:W-:Y:S08]  /*4880*/  HMMA.16816.F32.BF16 R100, R4.reuse, R8, R100 ;  /* 0x000000080464723c */ /* 0x044ff00000041864 */
[C---:B------:R-:W-:Y:S01]  /*4890*/  HMMA.16816.F32.BF16 R104, R4.reuse, R10, R104 ;  /* 0x0000000a0468723c */ /* 0x040fe20000041868 */
[----:B------:R-:W2:Y:S07]  /*48a0*/  LDSM.16.MT88.4 R8, [R220+0x2900] ;  /* 0x00290000dc08783b */ /* 0x000eae0000004200 */
[C---:B------:R-:W-:Y:S08]  /*48b0*/  HMMA.16816.F32.BF16 R128, R4.reuse, R24, R128 ;  /* 0x000000180480723c */ /* 0x040ff00000041880 */
[C---:B------:R-:W-:Y:S01]  /*48c0*/  HMMA.16816.F32.BF16 R124, R4.reuse, R26, R124 ;  /* 0x0000001a047c723c */ /* 0x040fe2000004187c */
[----:B------:R-:W-:Y:S07]  /*48d0*/  LDSM.16.MT88.4 R24, [R222+0x2900] ;  /* 0x00290000de18783b */ /* 0x000fee0000004200 */
[C---:B------:R-:W-:Y:S08]  /*48e0*/  HMMA.16816.F32.BF16 R120, R4.reuse, R28, R120 ;  /* 0x0000001c0478723c */ /* 0x040ff00000041878 */
[C---:B------:R-:W-:Y:S01]  /*48f0*/  HMMA.16816.F32.BF16 R108, R4.reuse, R30, R108 ;  /* 0x0000001e046c723c */ /* 0x040fe2000004186c */
[----:B------:R-:W-:Y:S07]  /*4900*/  LDSM.16.MT88.4 R28, [R224+0x3100] ;  /* 0x00310000e01c783b */ /* 0x000fee0000004200 */
[C---:B---3--:R-:W-:Y:S08]  /*4910*/  HMMA.16816.F32.BF16 R116, R4.reuse, R20, R116 ;  /* 0x000000140474723c */ /* 0x048ff00000041874 */
[----:B------:R-:W-:Y:S01]  /*4920*/  HMMA.16816.F32.BF16 R112, R4, R22, R112 ;  /* 0x000000160470723c */ /* 0x000fe20000041870 */
[----:B------:R-:W3:Y:S06]  /*4930*/  LDSM.16.MT88.4 R20, [R224+0x6900] ;  /* 0x00690000e014783b */ /* 0x000eec0000004200 */
[----:B------:R-:W-:Y:S01]  /*4940*/  F2FP.BF16.PACK_AB R4, R245, R138 ;  /* 0x0000008af504723e */ /* 0x000fe200000010ff */
[----:B------:R-:W-:Y:S01]  /*4950*/  FADD.FTZ R138, R138, R167 ;  /* 0x000000a78a8a7221 */ /* 0x000fe20000010000 */
[----:B------:R-:W-:-:S02]  /*4960*/  F2FP.BF16.PACK_AB R6, R241, R144 ;  /* 0x00000090f106723e */ /* 0x000fc400000010ff */
[----:B------:R-:W-:Y:S01]  /*4970*/  F2FP.BF16.PACK_AB R5, R237, R146 ;  /* 0x00000092ed05723e */ /* 0x000fe200000010ff */
[----:B------:R-:W-:Y:S01]  /*4980*/  FADD.FTZ R245, R245, R138 ;  /* 0x0000008af5f57221 */ /* 0x000fe20000010000 */
[----:B------:R-:W-:-:S03]  /*4990*/  F2FP.BF16.PACK_AB R7, R175, R148 ;  /* 0x00000094af07723e */ /* 0x000fc600000010ff */
[----:B------:R-:W-:-:S04]  /*49a0*/  FADD.FTZ R144, R144, R245 ;  /* 0x000000f590907221 */ /* 0x000fc80000010000 */
[----:B----4-:R-:W-:Y:S01]  /*49b0*/  HMMA.16816.F32.BF16 R128, R4, R16, R128 ;  /* 0x000000100480723c */ /* 0x010fe20000041880 */
[----:B------:R-:W-:-:S07]  /*49c0*/  FADD.FTZ R241, R241, R144 ;  /* 0x00000090f1f17221 */ /* 0x000fce0000010000 */
        /* <DEDUP_REMOVED lines=8> */
[C---:B---3--:R-:W-:Y:S08]  /*4a50*/  HMMA.16816.F32.BF16 R92, R4.reuse, R20, R92 ;  /* 0x00000014045c723c */ /* 0x048ff0000004185c */
[C---:B----4-:R-:W-:Y:S08]  /*4a60*/  HMMA.16816.F32.BF16 R100, R4.reuse, R16, R100 ;  /* 0x000000100464723c */ /* 0x050ff00000041864 */
[C---:B------:R-:W-:Y:S01]  /*4a70*/  HMMA.16816.F32.BF16 R104, R4.reuse, R18, R104 ;  /* 0x000000120468723c */ /* 0x040fe20000041868 */
[----:B------:R-:W3:Y:S07]  /*4a80*/  LDSM.16.MT88.4 R16, [R220+0x3100] ;  /* 0x00310000dc10783b */ /* 0x000eee0000004200 */
[C---:B-1----:R-:W-:Y:S08]  /*4a90*/  HMMA.16816.F32.BF16 R120, R4.reuse, R12, R120 ;  /* 0x0000000c0478723c */ /* 0x042ff00000041878 */
[C---:B------:R-:W-:Y:S01]  /*4aa0*/  HMMA.16816.F32.BF16 R108, R4.reuse, R14, R108 ;  /* 0x0000000e046c723c */ /* 0x040fe2000004186c */
[----:B------:R-:W1:Y:S07]  /*4ab0*/  LDSM.16.MT88.4 R12, [R224+0x7100] ;  /* 0x00710000e00c783b */ /* 0x000e6e0000004200 */
[C---:B------:R-:W-:Y:S01]  /*4ac0*/  HMMA.16816.F32.BF16 R96, R4.reuse, R22, R96 ;  /* 0x000000160460723c */ /* 0x040fe20000041860 */
[----:B------:R-:W4:Y:S07]  /*4ad0*/  LDSM.16.MT88.4 R20, [R221+0x3100] ;  /* 0x00310000dd14783b */ /* 0x000f2e0000004200 */
[C---:B--2---:R-:W-:Y:S08]  /*4ae0*/  HMMA.16816.F32.BF16 R116, R4.reuse, R8, R116 ;  /* 0x000000080474723c */ /* 0x044ff00000041874 */
[C---:B------:R-:W-:Y:S01]  /*4af0*/  HMMA.16816.F32.BF16 R112, R4.reuse, R10, R112 ;  /* 0x0000000a0470723c */ /* 0x040fe20000041870 */
[----:B------:R-:W2:Y:S07]  /*4b00*/  LDSM.16.MT88.4 R8, [R222+0x7100] ;  /* 0x00710000de08783b */ /* 0x000eae0000004200 */
[C---:B------:R-:W-:Y:S08]  /*4b10*/  HMMA.16816.F32.BF16 R68, R4.reuse, R24, R68 ;  /* 0x000000180444723c */ /* 0x040ff00000041844 */
[----:B------:R-:W-:Y:S01]  /*4b20*/  HMMA.16816.F32.BF16 R72, R4, R26, R72 ;  /* 0x0000001a0448723c */ /* 0x000fe20000041848 */
[----:B------:R-:W5:Y:S06]  /*4b30*/  LDSM.16.MT88.4 R24, [R222+0x3100] ;  /* 0x00310000de18783b */ /* 0x000f6c0000004200 */
[----:B------:R-:W-:Y:S01]  /*4b40*/  F2FP.BF16.PACK_AB R4, R163, R150 ;  /* 0x00000096a304723e */ /* 0x000fe200000010ff */
[----:B------:R-:W-:Y:S01]  /*4b50*/  FADD.FTZ R150, R150, R241 ;  /* 0x000000f196967221 */ /* 0x000fe20000010000 */
[----:B------:R-:W-:-:S02]  /*4b60*/  F2FP.BF16.PACK_AB R6, R159, R152 ;  /* 0x000000989f06723e */ /* 0x000fc400000010ff */
[----:B------:R-:W-:Y:S01]  /*4b70*/  F2FP.BF16.PACK_AB R5, R155, R154 ;  /* 0x0000009a9b05723e */ /* 0x000fe200000010ff */
[----:B------:R-:W-:Y:S01]  /*4b80*/  FADD.FTZ R163, R163, R150 ;  /* 0x00000096a3a37221 */ /* 0x000fe20000010000 */
[----:B------:R-:W-:-:S03]  /*4b90*/  F2FP.BF16.PACK_AB R7, R156, R153 ;  /* 0x000000999c07723e */ /* 0x000fc600000010ff */
[----:B------:R-:W-:-:S04]  /*4ba0*/  FADD.FTZ R152, R152, R163 ;  /* 0x000000a398987221 */ /* 0x000fc80000010000 */
[----:B---3--:R-:W-:Y:S01]  /*4bb0*/  HMMA.16816.F32.BF16 R84, R4, R16, R84 ;  /* 0x000000100454723c */ /* 0x008fe20000041854 */
[----:B------:R-:W-:-:S07]  /*4bc0*/  FADD.FTZ R159, R159, R152 ;  /* 0x000000989f9f7221 */ /* 0x000fce0000010000 */
[C---:B------:R-:W-:Y:S01]  /*4bd0*/  HMMA.16816.F32.BF16 R88, R4.reuse, R18, R88 ;  /* 0x000000120458723c */ /* 0x040fe20000041858 */
[----:B------:R-:W3:Y:S07]  /*4be0*/  LDSM.16.MT88.4 R16, [R221+0x7100] ;  /* 0x00710000dd10783b */ /* 0x000eee0000004200 */
[C---:B-1----:R-:W-:Y:S08]  /*4bf0*/  HMMA.16816.F32.BF16 R92, R4.reuse, R12, R92 ;  /* 0x0000000c045c723c */ /* 0x042ff0000004185c */
[C---:B------:R-:W-:Y:S01]  /*4c00*/  HMMA.16816.F32.BF16 R96, R4.reuse, R14, R96 ;  /* 0x0000000e0460723c */ /* 0x040fe20000041860 */
[----:B------:R-:W1:Y:S07]  /*4c10*/  LDSM.16.MT88.4 R12, [R220+0x7100] ;  /* 0x00710000dc0c783b */ /* 0x000e6e0000004200 */
[C---:B----4-:R-:W-:Y:S08]  /*4c20*/  HMMA.16816.F32.BF16 R76, R4.reuse, R20, R76 ;  /* 0x00000014044c723c */ /* 0x050ff0000004184c */
[C---:B------:R-:W-:Y:S01]  /*4c30*/  HMMA.16816.F32.BF16 R80, R4.reuse, R22, R80 ;  /* 0x000000160450723c */ /* 0x040fe20000041850 */
[----:B------:R-:W4:Y:S07]  /*4c40*/  LDSM.16.MT88.4 R20, [R224+0x3900] ;  /* 0x00390000e014783b */ /* 0x000f2e0000004200 */
[C---:B--2---:R-:W-:Y:S08]  /*4c50*/  HMMA.16816.F32.BF16 R100, R4.reuse, R8, R100 ;  /* 0x000000080464723c */ /* 0x044ff00000041864 */
[C---:B------:R-:W-:Y:S01]  /*4c60*/  HMMA.16816.F32.BF16 R104, R4.reuse, R10, R104 ;  /* 0x0000000a0468723c */ /* 0x040fe20000041868 */
[----:B------:R-:W2:Y:S07]  /*4c70*/  LDSM.16.MT88.4 R8, [R222+0x3900] ;  /* 0x00390000de08783b */ /* 0x000eae0000004200 */
[C---:B------:R-:W-:Y:S07]  /*4c80*/  HMMA.16816.F32.BF16 R128, R4.reuse, R28, R128 ;  /* 0x0000001c0480723c */ /* 0x040fee0000041880 */
[--C-:B------:R-:W-:Y:S01]  /*4c90*/  FFMA.FTZ R28, R65, c[0x0][0x2d0], -R56.reuse ;  /* 0x0000b400411c7a23 */ /* 0x100fe20000010838 */
[----:B------:R-:W-:Y:S01]  /*4ca0*/  HMMA.16816.F32.BF16 R124, R4, R30, R124 ;  /* 0x0000001e047c723c */ /* 0x000fe2000004187c */
[----:B------:R-:W-:-:S04]  /*4cb0*/  FFMA.FTZ R29, R63, c[0x0][0x2d0], -R56 ;  /* 0x0000b4003f1d7a23 */ /* 0x000fc80000010838 */
[----:B------:R-:W-:Y:S02]  /*4cc0*/  MUFU.EX2 R28, R28 ;  /* 0x0000001c001c7308 */ /* 0x000fe40000000800 */
[----:B------:R-:W-:Y:S01]  /*4cd0*/  FFMA.FTZ R30, R61, c[0x0][0x2d0], -R56 ;  /* 0x0000b4003d1e7a23 */ /* 0x000fe20000010838 */
[C---:B-----5:R-:W-:Y:S05]  /*4ce0*/  HMMA.16816.F32.BF16 R68, R4.reuse, R24, R68 ;  /* 0x000000180444723c */ /* 0x060fea0000041844 */
[----:B------:R-:W-:Y:S02]  /*4cf0*/  MUFU.EX2 R29, R29 ;  /* 0x0000001d001d7308 */ /* 0x000fe40000000800 */
[--C-:B------:R-:W-:Y:S01]  /*4d00*/  FFMA.FTZ R24, R139, c[0x0][0x2d0], -R58.reuse ;  /* 0x0000b4008b187a23 */ /* 0x100fe2000001083a */
[----:B------:R-:W-:Y:S01]  /*4d10*/  HMMA.16816.F32.BF16 R72, R4, R26, R72 ;  /* 0x0000001a0448723c */ /* 0x000fe20000041848 */
[----:B------:R-:W-:-:S04]  /*4d20*/  FFMA.FTZ R25, R137, c[0x0][0x2d0], -R58 ;  /* 0x0000b40089197a23 */ /* 0x000fc8000001083a */
[----:B------:R-:W-:Y:S02]  /*4d30*/  MUFU.EX2 R24, R24 ;  /* 0x0000001800187308 */ /* 0x000fe40000000800 */
[----:B------:R-:W-:Y:S01]  /*4d40*/  FFMA.FTZ R26, R135, c[0x0][0x2d0], -R58 ;  /* 0x0000b400871a7a23 */ /* 0x000fe2000001083a */
[----:B---3--:R-:W-:Y:S01]  /*4d50*/  HMMA.16816.F32.BF16 R120, R4, R16, R120 ;  /* 0x000000100478723c */ /* 0x008fe20000041878 */
[----:B------:R-:W-:-:S04]  /*4d60*/  FFMA.FTZ R27, R67, c[0x0][0x2d0], -R56 ;  /* 0x0000b400431b7a23 */ /* 0x000fc80000010838 */
[----:B------:R-:W3:Y:S03]  /*4d70*/  MUFU.EX2 R25, R25 ;  /* 0x0000001900197308 */ /* 0x000ee60000000800 */
[C---:B------:R-:W-:Y:S01]  /*4d80*/  HMMA.16816.F32.BF16 R108, R4.reuse, R18, R108 ;  /* 0x00000012046c723c */ /* 0x040fe2000004186c */
[----:B------:R-:W5:Y:S04]  /*4d90*/  LDSM.16.MT88.4 R16, [R221+0x3900] ;  /* 0x00390000dd10783b */ /* 0x000f680000004200 */
[----:B------:R-:W2:Y:S03]  /*4da0*/  MUFU.EX2 R26, R26 ;  /* 0x0000001a001a7308 */ /* 0x000ea60000000800 */
[C---:B-1----:R-:W-:Y:S05]  /*4db0*/  HMMA.16816.F32.BF16 R116, R4.reuse, R12, R116 ;  /* 0x0000000c0474723c */ /* 0x042fea0000041874 */
[----:B------:R-:W1:Y:S03]  /*4dc0*/  MUFU.EX2 R27, R27 ;  /* 0x0000001b001b7308 */ /* 0x000e660000000800 */
[----:B------:R-:W-:Y:S01]  /*4dd0*/  HMMA.16816.F32.BF16 R112, R4, R14, R112 ;  /* 0x0000000e0470723c */ /* 0x000fe20000041870 */
[----:B------:R-:W5:Y:S04]  /*4de0*/  LDSM.16.MT88.4 R12, [R220+0x3900] ;  /* 0x00390000dc0c783b */ /* 0x000f680000004200 */
[----:B------:R-:W4:Y:S02]  /*4df0*/  MUFU.EX2 R30, R30 ;  /* 0x0000001e001e7308 */ /* 0x000f240000000800 */
[----:B---3--:R-:W-:Y:S01]  /*4e00*/  F2FP.BF16.PACK_AB R4, R25, R24 ;  /* 0x000000181904723e */ /* 0x008fe200000010ff */
[----:B------:R-:W-:Y:S01]  /*4e10*/  FADD.FTZ R24, R24, R159 ;  /* 0x0000009f18187221 */ /* 0x000fe20000010000 */
[----:B--2---:R-:W-:-:S03]  /*4e20*/  F2FP.BF16.PACK_AB R6, R243, R26 ;  /* 0x0000001af306723e */ /* 0x004fc600000010ff */
[----:B------:R-:W-:Y:S01]  /*4e30*/  FADD.FTZ R25, R25, R24 ;  /* 0x0000001819197221 */ /* 0x000fe20000010000 */
[----:B-1----:R-:W-:-:S03]  /*4e40*/  F2FP.BF16.PACK_AB R5, R28, R27 ;  /* 0x0000001b1c05723e */ /* 0x002fc600000010ff */
[----:B------:R-:W-:-:S04]  /*4e50*/  FADD.FTZ R26, R26, R25 ;  /* 0x000000191a1a7221 */ /* 0x000fc80000010000 */
[----:B------:R-:W-:Y:S01]  /*4e60*/  FADD.FTZ R243, R243, R26 ;  /* 0x0000001af3f37221 */ /* 0x000fe20000010000 */
[----:B----4-:R-:W-:-:S07]  /*4e70*/  F2FP.BF16.PACK_AB R7, R30, R29 ;  /* 0x0000001d1e07723e */ /* 0x010fce00000010ff */
[C---:B------:R-:W-:Y:S07]  /*4e80*/  HMMA.16816.F32.BF16 R128, R4.reuse, R20, R128 ;  /* 0x000000140480723c */ /* 0x040fee0000041880 */
[----:B------:R-:W-:Y:S01]  /*4e90*/  FADD.FTZ R21, R37, R36 ;  /* 0x0000002425157221 */ /* 0x000fe20000010000 */
[----:B------:R-:W-:Y:S03]  /*4ea0*/  HMMA.16816.F32.BF16 R68, R4, R8, R68 ;  /* 0x000000080444723c */ /* 0x000fe60000041844 */
[----:B------:R-:W-:-:S04]  /*4eb0*/  FADD.FTZ R21, R0, R21 ;  /* 0x0000001500157221 */ /* 0x000fc80000010000 */
[----:B------:R-:W-:Y:S01]  /*4ec0*/  FADD.FTZ R64, R64, R21 ;  /* 0x0000001540407221 */ /* 0x000fe20000010000 */
[----:B------:R-:W-:Y:S01]  /*4ed0*/  HMMA.16816.F32.BF16 R72, R4, R10, R72 ;  /* 0x0000000a0448723c */ /* 0x000fe20000041848 */
[----:B------:R-:W1:Y:S02]  /*4ee0*/  LDSM.16.MT88.4 R8, [R224+0x7900] ;  /* 0x00790000e008783b */ /* 0x000e640000004200 */
[----:B------:R-:W-:-:S04]  /*4ef0*/  FADD.FTZ R151, R151, R64 ;  /* 0x0000004097977221 */ /* 0x000fc80000010000 */
[----:B------:R-:W-:Y:S01]  /*4f00*/  FADD.FTZ R32, R32, R151 ;  /* 0x0000009720207221 */ /* 0x000fe20000010000 */
[----:B-----5:R-:W-:Y:S03]  /*4f10*/  HMMA.16816.F32.BF16 R76, R4, R16, R76 ;  /* 0x00000010044c723c */ /* 0x020fe6000004184c */
[----:B------:R-:W-:-:S04]  /*4f20*/  FADD.FTZ R33, R33, R32 ;  /* 0x0000002021217221 */ /* 0x000fc80000010000 */
[----:B------:R-:W-:Y:S01]  /*4f30*/  FADD.FTZ R134, R134, R33 ;  /* 0x0000002186867221 */ /* 0x000fe20000010000 */
[----:B------:R-:W-:Y:S01]  /*4f40*/  HMMA.16816.F32.BF16 R80, R4, R18, R80 ;  /* 0x000000120450723c */ /* 0x000fe20000041850 */
[----:B------:R-:W2:Y:S02]  /*4f50*/  LDSM.16.MT88.4 R16, [R222+0x7900] ;  /* 0x00790000de10783b */ /* 0x000ea40000004200 */
[----:B------:R-:W-:-:S04]  /*4f60*/  FADD.FTZ R173, R173, R134 ;  /* 0x00000086adad7221 */ /* 0x000fc80000010000 */
[----:B------:R-:W-:Y:S01]  /*4f70*/  FADD.FTZ R136, R136, R173 ;  /* 0x000000ad88887221 */ /* 0x000fe20000010000 */
[----:B------:R-:W-:Y:S03]  /*4f80*/  HMMA.16816.F32.BF16 R84, R4, R12, R84 ;  /* 0x0000000c0454723c */ /* 0x000fe60000041854 */
[----:B------:R-:W-:-:S04]  /*4f90*/  FADD.FTZ R193, R193, R136 ;  /* 0x00000088c1c17221 */ /* 0x000fc80000010000 */
[----:B------:R-:W-:Y:S01]  /*4fa0*/  FADD.FTZ R146, R146, R193 ;  /* 0x000000c192927221 */ /* 0x000fe20000010000 */
[----:B------:R-:W-:Y:S01]  /*4fb0*/  HMMA.16816.F32.BF16 R88, R4, R14, R88 ;  /* 0x0000000e0458723c */ /* 0x000fe20000041858 */
[----:B------:R-:W3:Y:S02]  /*4fc0*/  LDSM.16.MT88.4 R12, [R221+0x7900] ;  /* 0x00790000dd0c783b */ /* 0x000ee40000004200 */
[----:B------:R-:W-:-:S04]  /*4fd0*/  FADD.FTZ R237, R237, R146 ;  /* 0x00000092eded7221 */ /* 0x000fc80000010000 */
[----:B------:R-:W-:Y:S01]  /*4fe0*/  FADD.FTZ R148, R148, R237 ;  /* 0x000000ed94947221 */ /* 0x000fe20000010000 */
[----:B------:R-:W-:Y:S03]  /*4ff0*/  HMMA.16816.F32.BF16 R124, R4, R22, R124 ;  /* 0x00000016047c723c */ /* 0x000fe6000004187c */
[----:B------:R-:W-:-:S04]  /*5000*/  FADD.FTZ R175, R175, R148 ;  /* 0x00000094afaf7221 */ /* 0x000fc80000010000 */
[----:B------:R-:W-:Y:S01]  /*5010*/  FADD.FTZ R154, R154, R175 ;  /* 0x000000af9a9a7221 */ /* 0x000fe20000010000 */
[----:B-1----:R-:W-:Y:S03]  /*5020*/  HMMA.16816.F32.BF16 R92, R4, R8, R92 ;  /* 0x00000008045c723c */ /* 0x002fe6000004185c */
[----:B------:R-:W-:-:S04]  /*5030*/  FADD.FTZ R154, R155, R154 ;  /* 0x0000009a9b9a7221 */ /* 0x000fc80000010000 */
[----:B------:R-:W-:Y:S01]  /*5040*/  FADD.FTZ R153, R153, R154 ;  /* 0x0000009a99997221 */ /* 0x000fe20000010000 */
[----:B------:R-:W-:Y:S01]  /*5050*/  HMMA.16816.F32.BF16 R96, R4, R10, R96 ;  /* 0x0000000a0460723c */ /* 0x000fe20000041860 */
[----:B------:R-:W1:Y:S02]  /*5060*/  LDSM.16.MT88.4 R8, [R220+0x7900] ;  /* 0x00790000dc08783b */ /* 0x000e640000004200 */
[----:B------:R-:W-:-:S04]  /*5070*/  FADD.FTZ R156, R156, R153 ;  /* 0x000000999c9c7221 */ /* 0x000fc80000010000 */
[----:B------:R-:W-:Y:S01]  /*5080*/  FADD.FTZ R27, R27, R156 ;  /* 0x0000009c1b1b7221 */ /* 0x000fe20000010000 */
[----:B--2---:R-:W-:Y:S03]  /*5090*/  HMMA.16816.F32.BF16 R100, R4, R16, R100 ;  /* 0x000000100464723c */ /* 0x004fe60000041864 */
[----:B------:R-:W-:-:S04]  /*50a0*/  FADD.FTZ R28, R28, R27 ;  /* 0x0000001b1c1c7221 */ /* 0x000fc80000010000 */
[----:B------:R-:W-:Y:S01]  /*50b0*/  FADD.FTZ R29, R29, R28 ;  /* 0x0000001c1d1d7221 */ /* 0x000fe20000010000 */
[----:B------:R-:W-:Y:S03]  /*50c0*/  HMMA.16816.F32.BF16 R104, R4, R18, R104 ;  /* 0x000000120468723c */ /* 0x000fe60000041868 */
[----:B------:R-:W-:-:S05]  /*50d0*/  FADD.FTZ R241, R30, R29 ;  /* 0x0000001d1ef17221 */ /* 0x000fca0000010000 */
[C---:B---3--:R-:W-:Y:S08]  /*50e0*/  HMMA.16816.F32.BF16 R120, R4.reuse, R12, R120 ;  /* 0x0000000c0478723c */ /* 0x048ff00000041878 */
[C---:B------:R-:W-:Y:S08]  /*50f0*/  HMMA.16816.F32.BF16 R108, R4.reuse, R14, R108 ;  /* 0x0000000e046c723c */ /* 0x040ff0000004186c */
[C---:B-1----:R-:W-:Y:S08]  /*5100*/  HMMA.16816.F32.BF16 R116, R4.reuse, R8, R116 ;  /* 0x000000080474723c */ /* 0x042ff00000041874 */
[----:B------:R-:W-:Y:S01]  /*5110*/  HMMA.16816.F32.BF16 R112, R4, R10, R112 ;  /* 0x0000000a0470723c */ /* 0x000fe20000041870 */
[----:B------:R-:W-:Y:S07]  /*5120*/  @!P1 BRA `(.L_x_24) ;  /* 0x000034e000009947 */ /* 0x000fee0003800000 */
[----:B------:R-:W-:Y:S01]  /*5130*/  IADD3 R237, P1, R230, 0x40, RZ ;  /* 0x00000040e6ed7810 */ /* 0x000fe20007f3e0ff */
[----:B------:R-:W-:Y:S01]  /*5140*/  IMAD.MOV.U32 R0, RZ, RZ, R3 ;  /* 0x000000ffff007224 */ /* 0x000fe200078e0003 */
[----:B------:R-:W-:Y:S01]  /*5150*/  IADD3 R239, P2, R234, 0x40, RZ ;  /* 0x00000040eaef7810 */ /* 0x000fe20007f5e0ff */
[----:B------:R-:W-:Y:S01]  /*5160*/  IMAD.MOV.U32 R133, RZ, RZ, R132 ;  /* 0x000000ffff857224 */ /* 0x000fe200078e0084 */
[----:B------:R-:W-:Y:S01]  /*5170*/  ULEA.HI.SX32 UR21, UR18, 0xfffffffe, 0x19 ;  /* 0xfffffffe12157891 */ /* 0x000fe2000f8fca3f */
[----:B------:R-:W-:Y:S01]  /*5180*/  IMAD.X R236, RZ, RZ, R233, P1 ;  /* 0x000000ffffec7224 */ /* 0x000fe200008e06e9 */
[----:B------:R-:W-:Y:S01]  /*5190*/  IADD3.X R238, RZ, R229, RZ, P2, !PT ;  /* 0x000000e5ffee7210 */ /* 0x000fe200017fe4ff */
[----:B------:R-:W-:-:S02]  /*51a0*/  ULDC.64 UR6, c[0x0][0x208] ;  /* 0x0000820000067ab9 */ /* 0x000fc40000000a00 */
[----:B------:R-:W-:-:S07]  /*51b0*/  ULDC.64 UR4, c[0x0][0x1e0] ;  /* 0x0000780000047ab9 */ /* 0x000fce0000000a00 */
.L_x_25:
        /* <DEDUP_REMOVED lines=19> */
[----:B------:R-:W-:Y:S01]  /*52f0*/  @UP1 USHF.L.U64.HI UR20, UR4, 0x6, UR5 ;  /* 0x0000000604141899 */ /* 0x000fe20008010205 */
        /* <DEDUP_REMOVED lines=8> */
[----:B------:R-:W-:Y:S01]  /*5380*/  @UP1 UIMAD UR18, UR18, UR4, URZ ;  /* 0x00000004121212a4 */ /* 0x000fe2000f8e023f */
[C---:B------:R-:W-:Y:S02]  /*5390*/  IADD3 R192, P1, R2.reuse, UR9, RZ ;  /* 0x0000000902c07c10 */ /* 0x040fe4000ff3e0ff */
[----:B------:R-:W-:Y:S01]  /*53a0*/  IADD3 R194, P4, R2, UR14, RZ ;  /* 0x0000000e02c27c10 */ /* 0x000fe2000ff9e0ff */
[----:B------:R-:W3:Y:S01]  /*53b0*/  LDSM.16.M88.4 R152, [R226+0x9100] ;  /* 0x00910000e298783b */ /* 0x000ee20000000200 */
[C---:B------:R-:W-:Y:S01]  /*53c0*/  IADD3.X R193, R3.reuse, UR12, RZ, P1, !PT ;  /* 0x0000000c03c17c10 */ /* 0x040fe20008ffe4ff */
[----:B------:R-:W-:Y:S01]  /*53d0*/  @UP1 UIMAD UR18, UR21, UR5, UR18 ;  /* 0x00000005151212a4 */ /* 0x000fe2000f8e0212 */
[----:B------:R-:W-:Y:S02]  /*53e0*/  IADD3.X R195, R3, UR13, RZ, P4, !PT ;  /* 0x0000000d03c37c10 */ /* 0x000fe4000a7fe4ff */
[C---:B------:R-:W-:Y:S01]  /*53f0*/  IADD3 R246, P2, R192.reuse, UR9, RZ ;  /* 0x00000009c0f67c10 */ /* 0x040fe2000ff5e0ff */
[----:B------:R-:W-:Y:S02]  /*5400*/  @UP1 UIADD3 UR18, UR23, UR18, URZ ;  /* 0x0000001217121290 */ /* 0x000fe4000fffe03f */
[----:B------:R-:W4:Y:S01]  /*5410*/  LDSM.16.M88.4 R156, [R226+0x9900] ;  /* 0x00990000e29c783b */ /* 0x000f220000000200 */
[C---:B------:R-:W-:Y:S01]  /*5420*/  IADD3.X R247, R193.reuse, UR12, RZ, P2, !PT ;  /* 0x0000000cc1f77c10 */ /* 0x040fe200097fe4ff */
[----:B------:R-:W-:Y:S06]  /*5430*/  @UP1 USHF.L.U64.HI UR18, UR22, 0x7, UR18 ;  /* 0x0000000716121899 */ /* 0x000fec0008010212 */
        /* <DEDUP_REMOVED lines=10> */
[----:B------:R-:W-:Y:S01]  /*54e0*/  LDSM.16.M88.4 R148, [R218] ;  /* 0x00000000da94783b */ /* 0x000fe20000000200 */
[C---:B------:R-:W-:Y:S07]  /*54f0*/  HMMA.16816.F32.BF16 R24, R140.reuse, R154, RZ ;  /* 0x0000009a8c18723c */ /* 0x040fee00000418ff */
[----:B------:R-:W-:Y:S01]  /*5500*/  LDSM.16.M88.4 R152, [R217] ;  /* 0x00000000d998783b */ /* 0x000fe20000000200 */
[C---:B----4-:R-:W-:Y:S07]  /*5510*/  HMMA.16816.F32.BF16 R28, R140.reuse, R156, RZ ;  /* 0x0000009c8c1c723c */ /* 0x050fee00000418ff */
[----:B------:R-:W-:Y:S01]  /*5520*/  LDSM.16.M88.4 R172, [R213] ;  /* 0x00000000d5ac783b */ /* 0x000fe20000000200 */
[C---:B------:R-:W-:Y:S07]  /*5530*/  HMMA.16816.F32.BF16 R32, R140.reuse, R158, RZ ;  /* 0x0000009e8c20723c */ /* 0x040fee00000418ff */
[----:B------:R-:W-:Y:S01]  /*5540*/  LDSM.16.M88.4 R156, [R216] ;  /* 0x00000000d89c783b */ /* 0x000fe20000000200 */
[C---:B-----5:R-:W-:Y:S08]  /*5550*/  HMMA.16816.F32.BF16 R36, R140.reuse, R160, RZ ;  /* 0x000000a08c24723c */ /* 0x060ff000000418ff */
[C---:B------:R-:W-:Y:S01]  /*5560*/  HMMA.16816.F32.BF16 R40, R140.reuse, R162, RZ ;  /* 0x000000a28c28723c */ /* 0x040fe200000418ff */
[----:B------:R-:W-:Y:S07]  /*5570*/  LDSM.16.M88.4 R160, [R215] ;  /* 0x00000000d7a0783b */ /* 0x000fee0000000200 */
[C---:B-1----:R-:W-:Y:S08]  /*5580*/  HMMA.16816.F32.BF16 R44, R140.reuse, R164, RZ ;  /* 0x000000a48c2c723c */ /* 0x042ff000000418ff */
[C---:B------:R-:W-:Y:S01]  /*5590*/  HMMA.16816.F32.BF16 R48, R140.reuse, R166, RZ ;  /* 0x000000a68c30723c */ /* 0x040fe200000418ff */
[----:B------:R-:W-:Y:S07]  /*55a0*/  LDSM.16.M88.4 R164, [R214] ;  /* 0x00000000d6a4783b */ /* 0x000fee0000000200 */
[C---:B------:R-:W-:Y:S08]  /*55b0*/  HMMA.16816.F32.BF16 R52, R140.reuse, R144, RZ ;  /* 0x000000908c34723c */ /* 0x040ff000000418ff */
[C---:B------:R-:W-:Y:S01]  /*55c0*/  HMMA.16816.F32.BF16 R56, R140.reuse, R146, RZ ;  /* 0x000000928c38723c */ /* 0x040fe200000418ff */
[----:B------:R-:W1:Y:S07]  /*55d0*/  LDSM.16.M88.4 R144, [R219] ;  /* 0x00000000db90783b */ /* 0x000e6e0000000200 */
[C---:B--2---:R-:W-:Y:S01]  /*55e0*/  HMMA.16816.F32.BF16 R60, R140.reuse, R64, RZ ;  /* 0x000000408c3c723c */ /* 0x044fe200000418ff */
[----:B------:R-:W-:Y:S01]  /*55f0*/  @!PT LDS RZ, [RZ] ;  /* 0x00000000fffff984 */ /* 0x000fe20000000800 */
[----:B------:R-:W-:Y:S01]  /*5600*/  @!PT LDS RZ, [RZ] ;  /* 0x00000000fffff984 */ /* 0x000fe20000000800 */
[----:B------:R-:W-:Y:S01]  /*5610*/  @!PT LDS RZ, [RZ] ;  /* 0x00000000fffff984 */ /* 0x000fe20000000800 */
[----:B------:R2:W-:Y:S07]  /*5620*/  LDGSTS.E.BYPASS.LTC128B.128 [R227+0x100], [R244.64], !P3 ;  /* 0x00100000f4e37fae */ /* 0x0005ee000d901d50 */
[----:B------:R-:W-:Y:S01]  /*5630*/  HMMA.16816.F32.BF16 R64, R140, R66, RZ ;  /* 0x000000428c40723c */ /* 0x000fe200000418ff */
[----:B------:R3:W-:Y:S07]  /*5640*/  LDGSTS.E.BYPASS.LTC128B.128 [R227+0x4100], [R134.64], !P0 ;  /* 0x0410000086e37fae */ /* 0x0007ee000c101d50 */
[C---:B------:R-:W-:Y:S01]  /*5650*/  HMMA.16816.F32.BF16 R4, R168.reuse, R136, R4 ;  /* 0x00000088a804723c */ /* 0x040fe20000041804 */
[----:B------:R4:W-:Y:S07]  /*5660*/  LDGSTS.E.BYPASS.LTC128B.128 [R227+0x1100], [R2.64], !P3 ;  /* 0x0110000002e37fae */ /* 0x0009ee000d901d50 */
[C---:B------:R-:W-:Y:S01]  /*5670*/  HMMA.16816.F32.BF16 R8, R168.reuse, R138, R8 ;  /* 0x0000008aa808723c */ /* 0x040fe20000041808 */
[----:B------:R4:W-:Y:S03]  /*5680*/  LDGSTS.E.BYPASS.LTC128B.128 [R227+0x5100], [R2.64+0x80], !P0 ;  /* 0x0510008002e37fae */ /* 0x0009e6000c101d50 */
[----:B--2---:R-:W-:Y:S04]  /*5690*/  IADD3 R244, P1, R192, UR14, RZ ;  /* 0x0000000ec0f47c10 */ /* 0x004fe8000ff3e0ff */
[----:B------:R-:W-:Y:S01]  /*56a0*/  IADD3.X R245, R193, UR13, RZ, P1, !PT ;  /* 0x0000000dc1f57c10 */ /* 0x000fe20008ffe4ff */
[C---:B-1----:R-:W-:Y:S01]  /*56b0*/  HMMA.16816.F32.BF16 R12, R168.reuse, R144, R12 ;  /* 0x00000090a80c723c */ /* 0x042fe2000004180c */
[----:B------:R1:W-:Y:S01]  /*56c0*/  LDGSTS.E.BYPASS.LTC128B.128 [R227+0x2100], [R192.64], !P3 ;  /* 0x02100000c0e37fae */ /* 0x0003e2000d901d50 */
[----:B------:R-:W-:Y:S06]  /*56d0*/  PLOP3.LUT P1, PT, PT, PT, UP1, 0x80, 0x0 ;  /* 0x000000000000781c */ /* 0x000fec0003f2f018 */
[C---:B------:R-:W-:Y:S01]  /*56e0*/  HMMA.16816.F32.BF16 R16, R168.reuse, R146, R16 ;  /* 0x00000092a810723c */ /* 0x040fe20000041810 */
[----:B------:R1:W-:Y:S07]  /*56f0*/  LDGSTS.E.BYPASS.LTC128B.128 [R227+0x6100], [R194.64], !P0 ;  /* 0x06100000c2e37fae */ /* 0x0003ee000c101d50 */
[C---:B------:R-:W-:Y:S01]  /*5700*/  HMMA.16816.F32.BF16 R20, R168.reuse, R148, R20 ;  /* 0x00000094a814723c */ /* 0x040fe20000041814 */
[----:B------:R2:W-:Y:S07]  /*5710*/  LDGSTS.E.BYPASS.LTC128B.128 [R227+0x3100], [R246.64], !P3 ;  /* 0x03100000f6e37fae */ /* 0x0005ee000d901d50 */
[C---:B------:R-:W-:Y:S01]  /*5720*/  HMMA.16816.F32.BF16 R24, R168.reuse, R150, R24 ;  /* 0x00000096a818723c */ /* 0x040fe20000041818 */
[----:B------:R5:W-:Y:S07]  /*5730*/  LDGSTS.E.BYPASS.LTC128B.128 [R227+0x7100], [R244.64], !P0 ;  /* 0x07100000f4e37fae */ /* 0x000bee000c101d50 */
[C---:B------:R-:W-:Y:S01]  /*5740*/  HMMA.16816.F32.BF16 R28, R168.reuse, R152, R28 ;  /* 0x00000098a81c723c */ /* 0x040fe2000004181c */
[----:B------:R-:W1:Y:S07]  /*5750*/  LDSM.16.M88.4 R136, [R223+0x8100] ;  /* 0x00810000df88783b */ /* 0x000e6e0000000200 */
[C---:B------:R-:W-:Y:S01]  /*5760*/  HMMA.16816.F32.BF16 R32, R168.reuse, R154, R32 ;  /* 0x0000009aa820723c */ /* 0x040fe20000041820 */
[----:B------:R-:W0:Y:S07]  /*5770*/  LDGDEPBAR ;  /* 0x00000000000079af */ /* 0x000e2e0000000000 */
[C---:B------:R-:W-:Y:S01]  /*5780*/  HMMA.16816.F32.BF16 R36, R168.reuse, R156, R36 ;  /* 0x0000009ca824723c */ /* 0x040fe20000041824 */
[----:B------:R-:W1:Y:S07]  /*5790*/  LDSM.16.M88.4 R144, [R223+0x8900] ;  /* 0x00890000df90783b */ /* 0x000e6e0000000200 */
[C---:B------:R-:W-:Y:S01]  /*57a0*/  HMMA.16816.F32.BF16 R40, R168.reuse, R158, R40 ;  /* 0x0000009ea828723c */ /* 0x040fe20000041828 */
[----:B------:R-:W1:Y:S07]  /*57b0*/  LDSM.16.M88.4 R148, [R223+0x9100] ;  /* 0x00910000df94783b */ /* 0x000e6e0000000200 */
[C---:B------:R-:W-:Y:S01]  /*57c0*/  HMMA.16816.F32.BF16 R44, R168.reuse, R160, R44 ;  /* 0x000000a0a82c723c */ /* 0x040fe2000004182c */
[----:B------:R-:W2:Y:S07]  /*57d0*/  LDSM.16.M88.4 R152, [R223+0x9900] ;  /* 0x00990000df98783b */ /* 0x000eae0000000200 */
[C---:B------:R-:W-:Y:S01]  /*57e0*/  HMMA.16816.F32.BF16 R48, R168.reuse, R162, R48 ;  /* 0x000000a2a830723c */ /* 0x040fe20000041830 */
[----:B------:R-:W-:Y:S07]  /*57f0*/  LDSM.16.M88.4 R156, [R223+0xb900] ;  /* 0x00b90000df9c783b */ /* 0x000fee0000000200 */
[C---:B------:R-:W-:Y:S01]  /*5800*/  HMMA.16816.F32.BF16 R52, R168.reuse, R164, R52 ;  /* 0x000000a4a834723c */ /* 0x040fe20000041834 */
[----:B------:R-:W-:Y:S07]  /*5810*/  LDSM.16.M88.4 R160, [R212] ;  /* 0x00000000d4a0783b */ /* 0x000fee0000000200 */
[C---:B------:R-:W-:Y:S01]  /*5820*/  HMMA.16816.F32.BF16 R56, R168.reuse, R166, R56 ;  /* 0x000000a6a838723c */ /* 0x040fe20000041838 */
[----:B------:R-:W-:Y:S07]  /*5830*/  LDSM.16.M88.4 R164, [R212+0x800] ;  /* 0x00080000d4a4783b */ /* 0x000fee0000000200 */
[C---:B------:R-:W-:Y:S01]  /*5840*/  HMMA.16816.F32.BF16 R60, R168.reuse, R172, R60 ;  /* 0x000000aca83c723c */ /* 0x040fe2000004183c */
[----:B-1----:R-:W-:Y:S07]  /*5850*/  LDSM.16.M88.4 R192, [R210] ;  /* 0x00000000d2c0783b */ /* 0x002fee0000000200 */
[----:B------:R-:W-:Y:S01]  /*5860*/  HMMA.16816.F32.BF16 R64, R168, R174, R64 ;  /* 0x000000aea840723c */ /* 0x000fe20000041840 */
[----:B------:R-:W-:Y:S07]  /*5870*/  LDSM.16.M88.4 R172, [R211] ;  /* 0x00000000d3ac783b */ /* 0x000fee0000000200 */
[C---:B------:R-:W-:Y:S08]  /*5880*/  HMMA.16816.F32.BF16 R4, R176.reuse, R136, R4 ;  /* 0x00000088b004723c */ /* 0x040ff00000041804 */
[C---:B------:R-:W-:Y:S01]  /*5890*/  HMMA.16816.F32.BF16 R8, R176.reuse, R138, R8 ;  /* 0x0000008ab008723c */ /* 0x040fe20000041808 */
[----:B------:R-:W1:Y:S07]  /*58a0*/  LDSM.16.M88.4 R136, [R223+0xa100] ;  /* 0x00a10000df88783b */ /* 0x000e6e0000000200 */
[C---:B------:R-:W-:Y:S08]  /*58b0*/  HMMA.16816.F32.BF16 R12, R176.reuse, R144, R12 ;  /* 0x00000090b00c723c */ /* 0x040ff0000004180c */
[C---:B------:R-:W-:Y:S01]  /*58c0*/  HMMA.16816.F32.BF16 R16, R176.reuse, R146, R16 ;  /* 0x00000092b010723c */ /* 0x040fe20000041810 */
[----:B------:R-:W3:Y:S07]  /*58d0*/  LDSM.16.M88.4 R144, [R223+0xa900] ;  /* 0x00a90000df90783b */ /* 0x000eee0000000200 */
[C---:B------:R-:W-:Y:S08]  /*58e0*/  HMMA.16816.F32.BF16 R20, R176.reuse, R148, R20 ;  /* 0x00000094b014723c */ /* 0x040ff00000041814 */
[C---:B------:R-:W-:Y:S01]  /*58f0*/  HMMA.16816.F32.BF16 R24, R176.reuse, R150, R24 ;  /* 0x00000096b018723c */ /* 0x040fe20000041818 */
[----:B------:R-:W4:Y:S07]  /*5900*/  LDSM.16.M88.4 R148, [R223+0xb100] ;  /* 0x00b10000df94783b */ /* 0x000f2e0000000200 */
[C---:B--2---:R-:W-:Y:S08]  /*5910*/  HMMA.16816.F32.BF16 R28, R176.reuse, R152, R28 ;  /* 0x00000098b01c723c */ /* 0x044ff0000004181c */
[C---:B------:R-:W-:Y:S01]  /*5920*/  HMMA.16816.F32.BF16 R32, R176.reuse, R154, R32 ;  /* 0x0000009ab020723c */ /* 0x040fe20000041820 */
[----:B------:R-:W2:Y:S07]  /*5930*/  LDSM.16.M88.4 R152, [R212+0x1000] ;  /* 0x00100000d498783b */ /* 0x000eae0000000200 */
[C---:B-1----:R-:W-:Y:S08]  /*5940*/  HMMA.16816.F32.BF16 R36, R176.reuse, R136, R36 ;  /* 0x00000088b024723c */ /* 0x042ff00000041824 */
[C---:B------:R-:W-:Y:S01]  /*5950*/  HMMA.16816.F32.BF16 R40, R176.reuse, R138, R40 ;  /* 0x0000008ab028723c */ /* 0x040fe20000041828 */
[----:B------:R-:W1:Y:S07]  /*5960*/  LDSM.16.M88.4 R136, [R212+0x1800] ;  /* 0x00180000d488783b */ /* 0x000e6e0000000200 */
[C---:B---3--:R-:W-:Y:S08]  /*5970*/  HMMA.16816.F32.BF16 R44, R176.reuse, R144, R44 ;  /* 0x00000090b02c723c */ /* 0x048ff0000004182c */
[C---:B------:R-:W-:Y:S01]  /*5980*/  HMMA.16816.F32.BF16 R48, R176.reuse, R146, R48 ;  /* 0x00000092b030723c */ /* 0x040fe20000041830 */
[----:B------:R-:W3:Y:S07]  /*5990*/  LDSM.16.M88.4 R144, [R212+0x2000] ;  /* 0x00200000d490783b */ /* 0x000eee0000000200 */
        /* <DEDUP_REMOVED lines=25> */
[C---:B------:R-:W-:Y:S01]  /*5b30*/  HMMA.16816.F32.BF16 R56, R180.reuse, R158, R56 ;  /* 0x0000009eb438723c */ /* 0x040fe20000041838 */
[----:B------:R-:W4:Y:S07]  /*5b40*/  LDSM.16.M88.4 R156, [R226+0xe900] ;  /* 0x00e90000e29c783b */ /* 0x000f2e0000000200 */
[C---:B--2---:R-:W-:Y:S08]  /*5b50*/  HMMA.16816.F32.BF16 R60, R180.reuse, R152, R60 ;  /* 0x00000098b43c723c */ /* 0x044ff0000004183c */
[----:B------:R-:W-:Y:S01]  /*5b60*/  HMMA.16816.F32.BF16 R64, R180, R154, R64 ;  /* 0x0000009ab440723c */ /* 0x000fe20000041840 */
[----:B------:R-:W-:Y:S07]  /*5b70*/  LDSM.16.M88.4 R152, [R226+0xf900] ;  /* 0x00f90000e298783b */ /* 0x000fee0000000200 */
[C---:B-1----:R-:W-:Y:S08]  /*5b80*/  HMMA.16816.F32.BF16 R4, R184.reuse, R136, R4 ;  /* 0x00000088b804723c */ /* 0x042ff00000041804 */
[C---:B------:R-:W-:Y:S01]  /*5b90*/  HMMA.16816.F32.BF16 R8, R184.reuse, R138, R8 ;  /* 0x0000008ab808723c */ /* 0x040fe20000041808 */
[----:B------:R-:W1:Y:S07]  /*5ba0*/  LDSM.16.M88.4 R136, [R226+0xf100] ;  /* 0x00f10000e288783b */ /* 0x000e6e0000000200 */
[C---:B---3--:R-:W-:Y:S08]  /*5bb0*/  HMMA.16816.F32.BF16 R12, R184.reuse, R144, R12 ;  /* 0x00000090b80c723c */ /* 0x048ff0000004180c */
[C---:B------:R-:W-:Y:S01]  /*5bc0*/  HMMA.16816.F32.BF16 R16, R184.reuse, R146, R16 ;  /* 0x00000092b810723c */ /* 0x040fe20000041810 */
[----:B------:R-:W2:Y:S07]  /*5bd0*/  LDSM.16.M88.4 R144, [R209] ;  /* 0x00000000d190783b */ /* 0x000eae0000000200 */
[C---:B----4-:R-:W-:Y:S08]  /*5be0*/  HMMA.16816.F32.BF16 R20, R184.reuse, R148, R20 ;  /* 0x00000094b814723c */ /* 0x050ff00000041814 */
[C---:B------:R-:W-:Y:S01]  /*5bf0*/  HMMA.16816.F32.BF16 R24, R184.reuse, R150, R24 ;  /* 0x00000096b818723c */ /* 0x040fe20000041818 */
[----:B------:R-:W3:Y:S07]  /*5c00*/  LDSM.16.M88.4 R148, [R208] ;  /* 0x00000000d094783b */ /* 0x000eee0000000200 */
        /* <DEDUP_REMOVED lines=8> */
[----:B------:R-:W4:Y:S07]  /*5c90*/  LDSM.16.M88.4 R156, [R207] ;  /* 0x00000000cf9c783b */ /* 0x000f2e0000000200 */
[C---:B-1----:R-:W-:Y:S08]  /*5ca0*/  HMMA.16816.F32.BF16 R52, R184.reuse, R136, R52 ;  /* 0x00000088b834723c */ /* 0x042ff00000041834 */
[C---:B------:R-:W-:Y:S01]  /*5cb0*/  HMMA.16816.F32.BF16 R56, R184.reuse, R138, R56 ;  /* 0x0000008ab838723c */ /* 0x040fe20000041838 */
[----:B------:R-:W1:Y:S07]  /*5cc0*/  LDSM.16.M88.4 R136, [R206] ;  /* 0x00000000ce88783b */ /* 0x000e6e0000000200 */
[C---:B------:R-:W-:Y:S08]  /*5cd0*/  HMMA.16816.F32.BF16 R60, R184.reuse, R152, R60 ;  /* 0x00000098b83c723c */ /* 0x040ff0000004183c */
[----:B------:R-:W-:Y:S01]  /*5ce0*/  HMMA.16816.F32.BF16 R64, R184, R154, R64 ;  /* 0x0000009ab840723c */ /* 0x000fe20000041840 */
[----:B------:R-:W1:Y:S07]  /*5cf0*/  LDSM.16.M88.4 R152, [R205] ;  /* 0x00000000cd98783b */ /* 0x000e6e0000000200 */
        /* <DEDUP_REMOVED lines=9> */
[C---:B---3--:R-:W-:Y:S08]  /*5d90*/  HMMA.16816.F32.BF16 R28, R188.reuse, R148, R28 ;  /* 0x00000094bc1c723c */ /* 0x048ff0000004181c */
[C---:B------:R-:W-:Y:S01]  /*5da0*/  HMMA.16816.F32.BF16 R32, R188.reuse, R150, R32 ;  /* 0x00000096bc20723c */ /* 0x040fe20000041820 */
[----:B------:R-:W3:Y:S07]  /*5db0*/  LDSM.16.M88.4 R148, [R223+0xc100] ;  /* 0x00c10000df94783b */ /* 0x000eee0000000200 */
[C---:B----4-:R-:W-:Y:S08]  /*5dc0*/  HMMA.16816.F32.BF16 R36, R188.reuse, R156, R36 ;  /* 0x0000009cbc24723c */ /* 0x050ff00000041824 */
[C---:B------:R-:W-:Y:S01]  /*5dd0*/  HMMA.16816.F32.BF16 R40, R188.reuse, R158, R40 ;  /* 0x0000009ebc28723c */ /* 0x040fe20000041828 */
[----:B------:R-:W4:Y:S07]  /*5de0*/  LDSM.16.M88.4 R156, [R223+0xd900] ;  /* 0x00d90000df9c783b */ /* 0x000f2e0000000200 */
[C---:B-1----:R-:W-:Y:S08]  /*5df0*/  HMMA.16816.F32.BF16 R44, R188.reuse, R136, R44 ;  /* 0x00000088bc2c723c */ /* 0x042ff0000004182c */
[C---:B------:R-:W-:Y:S01]  /*5e00*/  HMMA.16816.F32.BF16 R48, R188.reuse, R138, R48 ;  /* 0x0000008abc30723c */ /* 0x040fe20000041830 */
[----:B------:R-:W1:Y:S07]  /*5e10*/  LDSM.16.M88.4 R136, [R223+0xe100] ;  /* 0x00e10000df88783b */ /* 0x000e6e0000000200 */
[C---:B------:R-:W-:Y:S08]  /*5e20*/  HMMA.16816.F32.BF16 R52, R188.reuse, R152, R52 ;  /* 0x00000098bc34723c */ /* 0x040ff00000041834 */
[C---:B------:R-:W-:Y:S01]  /*5e30*/  HMMA.16816.F32.BF16 R56, R188.reuse, R154, R56 ;  /* 0x0000009abc38723c */ /* 0x040fe20000041838 */
[----:B------:R-:W1:Y:S07]  /*5e40*/  LDSM.16.M88.4 R152, [R223+0xf900] ;  /* 0x00f90000df98783b */ /* 0x000e6e0000000200 */
[C---:B--2---:R-:W-:Y:S08]  /*5e50*/  HMMA.16816.F32.BF16 R60, R188.reuse, R144, R60 ;  /* 0x00000090bc3c723c */ /* 0x044ff0000004183c */
[----:B------:R-:W-:Y:S01]  /*5e60*/  HMMA.16816.F32.BF16 R64, R188, R146, R64 ;  /* 0x00000092bc40723c */ /* 0x000fe20000041840 */
[----:B------:R-:W2:Y:S07]  /*5e70*/  LDSM.16.M88.4 R144, [R212+0x4000] ;  /* 0x00400000d490783b */ /* 0x000eae0000000200 */
[C---:B---3--:R-:W-:Y:S08]  /*5e80*/  HMMA.16816.F32.BF16 R4, R196.reuse, R148, R4 ;  /* 0x00000094c404723c */ /* 0x048ff00000041804 */
[C---:B------:R-:W-:Y:S01]  /*5e90*/  HMMA.16816.F32.BF16 R8, R196.reuse, R150, R8 ;  /* 0x00000096c408723c */ /* 0x040fe20000041808 */
[----:B------:R-:W3:Y:S07]  /*5ea0*/  LDSM.16.M88.4 R148, [R212+0x4800] ;  /* 0x00480000d494783b */ /* 0x000eee0000000200 */
[C---:B------:R-:W-:Y:S08]  /*5eb0*/  HMMA.16816.F32.BF16 R12, R196.reuse, R160, R12 ;  /* 0x000000a0c40c723c */ /* 0x040ff0000004180c */
[C---:B------:R-:W-:Y:S08]  /*5ec0*/  HMMA.16816.F32.BF16 R16, R196.reuse, R162, R16 ;  /* 0x000000a2c410723c */ /* 0x040ff00000041810 */
[C---:B------:R-:W-:Y:S08]  /*5ed0*/  HMMA.16816.F32.BF16 R20, R196.reuse, R164, R20 ;  /* 0x000000a4c414723c */ /* 0x040ff00000041814 */
[C---:B------:R-:W-:Y:S08]  /*5ee0*/  HMMA.16816.F32.BF16 R24, R196.reuse, R166, R24 ;  /* 0x000000a6c418723c */ /* 0x040ff00000041818 */
[C---:B----4-:R-:W-:Y:S08]  /*5ef0*/  HMMA.16816.F32.BF16 R28, R196.reuse, R156, R28 ;  /* 0x0000009cc41c723c */ /* 0x050ff0000004181c */
        /* <DEDUP_REMOVED lines=8> */
[C---:B------:R-:W-:Y:S08]  /*5f80*/  HMMA.16816.F32.BF16 R60, R196.reuse, R152, R60 ;  /* 0x00000098c43c723c */ /* 0x040ff0000004183c */
[----:B------:R-:W-:Y:S01]  /*5f90*/  HMMA.16816.F32.BF16 R64, R196, R154, R64 ;  /* 0x0000009ac440723c */ /* 0x000fe20000041840 */
[----:B------:R-:W4:Y:S07]  /*5fa0*/  LDSM.16.M88.4 R152, [R212+0x5800] ;  /* 0x00580000d498783b */ /* 0x000f2e0000000200 */
[C---:B--2---:R-:W-:Y:S08]  /*5fb0*/  HMMA.16816.F32.BF16 R4, R200.reuse, R144, R4 ;  /* 0x00000090c804723c */ /* 0x044ff00000041804 */
[C---:B------:R-:W-:Y:S01]  /*5fc0*/  HMMA.16816.F32.BF16 R8, R200.reuse, R146, R8 ;  /* 0x00000092c808723c */ /* 0x040fe20000041808 */
[----:B------:R-:W2:Y:S07]  /*5fd0*/  LDSM.16.M88.4 R144, [R212+0x6000] ;  /* 0x00600000d490783b */ /* 0x000eae0000000200 */
[C---:B---3--:R-:W-:Y:S08]  /*5fe0*/  HMMA.16816.F32.BF16 R12, R200.reuse, R148, R12 ;  /* 0x00000094c80c723c */ /* 0x048ff0000004180c */
        /* <DEDUP_REMOVED lines=11> */
[C---:B----4-:R-:W-:Y:S04]  /*60a0*/  HMMA.16816.F32.BF16 R28, R200.reuse, R152, R28 ;  /* 0x00000098c81c723c */ /* 0x050fe8000004181c */
        /* <DEDUP_REMOVED lines=69> */
[----:B------:R-:W-:Y:S01]  /*6500*/  @P1 IADD3 R138, P4, R237, UR15, RZ ;  /* 0x0000000fed8a1c10 */ /* 0x000fe2000ff9e0ff */
[----:B------:R-:W1:Y:S01]  /*6510*/  SHFL.BFLY PT, R132, R135, 0x2, 0x1f ;  /* 0x0c401f0087847f89 */ /* 0x000e6200000e0000 */
[----:B------:R-:W-:Y:S07]  /*6520*/  FMNMX.FTZ R137, R67, R2, !PT ;  /* 0x0000000243897209 */ /* 0x000fee0007810000 */
[----:B------:R-:W2:Y:S01]  /*6530*/  SHFL.BFLY PT, R2, R137, 0x2, 0x1f ;  /* 0x0c401f0089027f89 */ /* 0x000ea200000e0000 */
[----:B-1----:R-:W-:Y:S07]  /*6540*/  FMNMX.FTZ R139, R135, R132, !PT ;  /* 0x00000084878b7209 */ /* 0x002fee0007810000 */
[----:B------:R-:W1:Y:S01]  /*6550*/  SHFL.BFLY PT, R132, R139, 0x1, 0x1f ;  /* 0x0c201f008b847f89 */ /* 0x000e6200000e0000 */
[----:B--2---:R-:W-:Y:S02]  /*6560*/  FMNMX.FTZ R134, R137, R2, !PT ;  /* 0x0000000289867209 */ /* 0x004fe40007810000 */
[----:B------:R-:W-:Y:S05]  /*6570*/  @P1 IADD3.X R137, R236, UR18, RZ, P4, !PT ;  /* 0x00000012ec891c10 */ /* 0x000fea000a7fe4ff */
[----:B------:R-:W2:Y:S01]  /*6580*/  SHFL.BFLY PT, R3, R134, 0x1, 0x1f ;  /* 0x0c201f0086037f89 */ /* 0x000ea200000e0000 */
[----:B-1----:R-:W-:Y:S05]  /*6590*/  FMNMX.FTZ R132, R139, R132, !PT ;  /* 0x000000848b847209 */ /* 0x002fea0007810000 */
[C---:B------:R-:W-:Y:S02]  /*65a0*/  FADD.FTZ R2, -R132.reuse, R133 ;  /* 0x0000008584027221 */ /* 0x040fe40000010100 */
[----:B-----5:R-:W-:Y:S01]  /*65b0*/  FMUL.FTZ R244, R132, c[0x0][0x2d0] ;  /* 0x0000b40084f47a20 */ /* 0x020fe20000410000 */
[----:B--2---:R-:W-:Y:S01]  /*65c0*/  FMNMX.FTZ R3, R134, R3, !PT ;  /* 0x0000000386037209 */ /* 0x004fe20007810000 */
[----:B------:R-:W-:Y:S02]  /*65d0*/  FMUL.FTZ R135, R2, c[0x0][0x2d0] ;  /* 0x0000b40002877a20 */ /* 0x000fe40000410000 */
[----:B------:R-:W-:Y:S02]  /*65e0*/  FFMA.FTZ R172, R9, c[0x0][0x2d0], -R244 ;  /* 0x0000b40009ac7a23 */ /* 0x000fe400000108f4 */
[----:B------:R1:W2:Y:S01]  /*65f0*/  MUFU.EX2 R2, R135 ;  /* 0x0000008700027308 */ /* 0x0002a20000000800 */
[C---:B------:R-:W-:Y:S02]  /*6600*/  FMUL.FTZ R194, R3.reuse, c[0x0][0x2d0] ;  /* 0x0000b40003c27a20 */ /* 0x040fe40000410000 */
[----:B------:R-:W-:Y:S02]  /*6610*/  FADD.FTZ R133, -R3, R0 ;  /* 0x0000000003857221 */ /* 0x000fe40000010100 */
[----:B------:R-:W-:Y:S02]  /*6620*/  FFMA.FTZ R173, R6, c[0x0][0x2d0], -R194 ;  /* 0x0000b40006ad7a23 */ /* 0x000fe400000108c2 */
[----:B------:R-:W-:Y:S02]  /*6630*/  FMUL.FTZ R0, R133, c[0x0][0x2d0] ;  /* 0x0000b40085007a20 */ /* 0x000fe40000410000 */
[--C-:B------:R-:W-:Y:S01]  /*6640*/  FFMA.FTZ R133, R4, c[0x0][0x2d0], -R244.reuse ;  /* 0x0000b40004857a23 */ /* 0x100fe200000108f4 */
[----:B------:R-:W-:Y:S01]  /*6650*/  MUFU.EX2 R172, R172 ;  /* 0x000000ac00ac7308 */ /* 0x000fe20000000800 */
[--C-:B------:R-:W-:Y:S02]  /*6660*/  FFMA.FTZ R134, R5, c[0x0][0x2d0], -R244.reuse ;  /* 0x0000b40005867a23 */ /* 0x100fe400000108f4 */
[--C-:B------:R-:W-:Y:S02]  /*6670*/  FFMA.FTZ R252, R25, c[0x0][0x2d0], -R244.reuse ;  /* 0x0000b40019fc7a23 */ /* 0x100fe400000108f4 */
[--C-:B------:R-:W-:Y:S02]  /*6680*/  FFMA.FTZ R28, R28, c[0x0][0x2d0], -R244.reuse ;  /* 0x0000b4001c1c7a23 */ /* 0x100fe400000108f4 */
[----:B------:R-:W-:Y:S02]  /*6690*/  FFMA.FTZ R29, R29, c[0x0][0x2d0], -R244 ;  /* 0x0000b4001d1d7a23 */ /* 0x000fe400000108f4 */
[--C-:B------:R-:W-:Y:S01]  /*66a0*/  FFMA.FTZ R30, R30, c[0x0][0x2d0], -R194.reuse ;  /* 0x0000b4001e1e7a23 */ /* 0x100fe200000108c2 */
[----:B------:R-:W3:Y:S01]  /*66b0*/  MUFU.EX2 R0, R0 ;  /* 0x0000000000007308 */ /* 0x000ee20000000800 */
[----:B------:R-:W-:Y:S02]  /*66c0*/  FFMA.FTZ R159, R34, c[0x0][0x2d0], -R194 ;  /* 0x0000b400229f7a23 */ /* 0x000fe400000108c2 */
[----:B------:R-:W-:Y:S01]  /*66d0*/  FFMA.FTZ R33, R33, c[0x0][0x2d0], -R244 ;  /* 0x0000b40021217a23 */ /* 0x000fe200000108f4 */
[----:B-1----:R-:W-:Y:S01]  /*66e0*/  @P1 IADD3 R135, P2, R230, UR15, RZ ;  /* 0x0000000fe6871c10 */ /* 0x002fe2000ff5e0ff */
[C---:B--2---:R-:W-:Y:S02]  /*66f0*/  FMUL.FTZ R4, R2.reuse, R128 ;  /* 0x0000008002047220 */ /* 0x044fe40000410000 */
[C---:B------:R-:W-:Y:S01]  /*6700*/  FMUL.FTZ R5, R2.reuse, R129 ;  /* 0x0000008102057220 */ /* 0x040fe20000410000 */
[----:B------:R-:W-:Y:S01]  /*6710*/  @P1 LEA R192, P5, R135, c[0x0][0x1c8], 0x1 ;  /* 0x0000720087c01a11 */ /* 0x000fe200078a08ff */
[----:B------:R-:W-:Y:S01]  /*6720*/  FMUL.FTZ R9, R2, R125 ;  /* 0x0000007d02097220 */ /* 0x000fe20000410000 */
[----:B------:R-:W-:Y:S01]  /*6730*/  @P1 IADD3.X R136, R233, UR18, RZ, P2, !PT ;  /* 0x00000012e9881c10 */ /* 0x000fe200097fe4ff */
[----:B------:R-:W-:Y:S01]  /*6740*/  @UP1 UIADD3 UR18, UP0, UR10, 0x80, URZ ;  /* 0x000000800a121890 */ /* 0x000fe2000ff1e03f */
[C---:B------:R-:W-:Y:S01]  /*6750*/  @P1 LEA R174, P2, R138.reuse, c[0x0][0x1c8], 0x1 ;  /* 0x000072008aae1a11 */ /* 0x040fe200078408ff */
[----:B------:R-:W-:Y:S01]  /*6760*/  MUFU.EX2 R133, R133 ;  /* 0x0000008500857308 */ /* 0x000fe20000000800 */
[----:B------:R-:W-:Y:S01]  /*6770*/  @P1 LEA.HI.X R193, R135, c[0x0][0x1cc], R136, 0x1, P5 ;  /* 0x0000730087c11a11 */ /* 0x000fe200028f0c88 */
[----:B------:R-:W-:Y:S01]  /*6780*/  @UP1 UIADD3.X UR15, URZ, UR8, URZ, UP0, !UPT ;  /* 0x000000083f0f1290 */ /* 0x000fe200087fe43f */
[----:B------:R-:W-:Y:S01]  /*6790*/  @P1 LEA.HI.X R175, R138, c[0x0][0x1cc], R137, 0x1, P2 ;  /* 0x000073008aaf1a11 */ /* 0x000fe200010f0c89 */
[----:B------:R-:W-:Y:S01]  /*67a0*/  FFMA.FTZ R135, R8, c[0x0][0x2d0], -R244 ;  /* 0x0000b40008877a23 */ /* 0x000fe200000108f4 */
[----:B------:R-:W-:Y:S01]  /*67b0*/  @P1 IADD3 R136, P2, R192, UR19, RZ ;  /* 0x00000013c0881c10 */ /* 0x000fe2000ff5e0ff */
[----:B------:R1:W-:Y:S01]  /*67c0*/  @P1 LDGSTS.E.BYPASS.LTC128B.128 [R227+0x8100], [R192.64], !P3 ;  /* 0x08100000c0e31fae */ /* 0x0003e2000d901d50 */
[----:B------:R-:W-:Y:S02]  /*67d0*/  FMUL.FTZ R8, R2, R124 ;  /* 0x0000007c02087220 */ /* 0x000fe40000410000 */
[----:B------:R-:W-:Y:S01]  /*67e0*/  @P1 IADD3.X R137, R193, UR20, RZ, P2, !PT ;  /* 0x00000014c1891c10 */ /* 0x000fe200097fe4ff */
[----:B------:R-:W2:Y:S01]  /*67f0*/  MUFU.EX2 R134, R134 ;  /* 0x0000008600867308 */ /* 0x000ea20000000800 */
[----:B------:R-:W-:Y:S01]  /*6800*/  @P1 IADD3 R246, P2, R136, UR19, RZ ;  /* 0x0000001388f61c10 */ /* 0x000fe2000ff5e0ff */
[----:B------:R-:W-:Y:S01]  /*6810*/  FMUL.FTZ R68, R2, R68 ;  /* 0x0000004402447220 */ /* 0x000fe20000410000 */
[----:B------:R-:W-:Y:S01]  /*6820*/  @P1 IADD3 R6, P5, R136, UR18, RZ ;  /* 0x0000001288061c10 */ /* 0x000fe2000ffbe0ff */
[----:B------:R4:W-:Y:S01]  /*6830*/  @P1 LDGSTS.E.BYPASS.LTC128B.128 [R227+0xc100], [R174.64], !P0 ;  /* 0x0c100000aee31fae */ /* 0x0009e2000c101d50 */
[----:B------:R-:W-:Y:S01]  /*6840*/  @P1 IADD3.X R247, R137, UR20, RZ, P2, !PT ;  /* 0x0000001489f71c10 */ /* 0x000fe200097fe4ff */
[----:B------:R-:W-:Y:S01]  /*6850*/  FMUL.FTZ R69, R2, R69 ;  /* 0x0000004502457220 */ /* 0x000fe20000410000 */
[----:B------:R-:W-:Y:S01]  /*6860*/  @P1 IADD3 R250, P4, R246, UR19, RZ ;  /* 0x00000013f6fa1c10 */ /* 0x000fe2000ff9e0ff */
[----:B---3--:R-:W-:Y:S01]  /*6870*/  FMUL.FTZ R70, R0, R70 ;  /* 0x0000004600467220 */ /* 0x008fe20000410000 */
[----:B------:R-:W-:Y:S01]  /*6880*/  @P1 IADD3 R248, P2, R246, UR18, RZ ;  /* 0x00000012f6f81c10 */ /* 0x000fe2000ff5e0ff */
[----:B------:R-:W-:Y:S01]  /*6890*/  MUFU.EX2 R135, R135 ;  /* 0x0000008700877308 */ /* 0x000fe20000000800 */
[C---:B------:R-:W-:Y:S01]  /*68a0*/  @P1 IADD3.X R251, R247.reuse, UR20, RZ, P4, !PT ;  /* 0x00000014f7fb1c10 */ /* 0x040fe2000a7fe4ff */
[----:B------:R3:W-:Y:S01]  /*68b0*/  @P1 LDGSTS.E.BYPASS.LTC128B.128 [R227+0x9100], [R136.64], !P3 ;  /* 0x0910000088e31fae */ /* 0x0007e2000d901d50 */
[----:B------:R-:W-:Y:S01]  /*68c0*/  @P1 IADD3.X R249, R247, UR15, RZ, P2, !PT ;  /* 0x0000000ff7f91c10 */ /* 0x000fe200097fe4ff */
[----:B------:R-:W-:Y:S02]  /*68d0*/  FMUL.FTZ R71, R0, R71 ;  /* 0x0000004700477220 */ /* 0x000fe40000410000 */
[C---:B------:R-:W-:Y:S02]  /*68e0*/  FMUL.FTZ R72, R2.reuse, R72 ;  /* 0x0000004802487220 */ /* 0x040fe40000410000 */
[----:B------:R-:W-:Y:S02]  /*68f0*/  FMUL.FTZ R73, R2, R73 ;  /* 0x0000004902497220 */ /* 0x000fe40000410000 */
[----:B------:R3:W-:Y:S01]  /*6900*/  @P1 LDGSTS.E.BYPASS.LTC128B.128 [R227+0xd100], [R136.64+0x80], !P0 ;  /* 0x0d10008088e31fae */ /* 0x0007e2000c101d50 */
[----:B------:R-:W-:Y:S01]  /*6910*/  MUFU.EX2 R173, R173 ;  /* 0x000000ad00ad7308 */ /* 0x000fe20000000800 */
[----:B------:R-:W-:Y:S02]  /*6920*/  FMUL.FTZ R74, R0, R74 ;  /* 0x0000004a004a7220 */ /* 0x000fe40000410000 */
[--C-:B-1----:R-:W-:Y:S01]  /*6930*/  FFMA.FTZ R193, R7, c[0x0][0x2d0], -R194.reuse ;  /* 0x0000b40007c17a23 */ /* 0x102fe200000108c2 */
[----:B------:R-:W-:Y:S01]  /*6940*/  @P1 IADD3.X R7, R137, UR15, RZ, P5, !PT ;  /* 0x0000000f89071c10 */ /* 0x000fe2000affe4ff */
[--C-:B------:R-:W-:Y:S01]  /*6950*/  FFMA.FTZ R192, R11, c[0x0][0x2d0], -R194.reuse ;  /* 0x0000b4000bc07a23 */ /* 0x100fe200000108c2 */
[----:B--2---:R-:W-:Y:S01]  /*6960*/  F2FP.BF16.PACK_AB R128, R134, R133 ;  /* 0x000000858680723e */ /* 0x004fe200000010ff */
[----:B------:R1:W-:Y:S01]  /*6970*/  @P1 LDGSTS.E.BYPASS.LTC128B.128 [R227+0xa100], [R246.64], !P3 ;  /* 0x0a100000f6e31fae */ /* 0x0003e2000d901d50 */
[----:B------:R-:W-:Y:S02]  /*6980*/  FMUL.FTZ R11, R0, R127 ;  /* 0x0000007f000b7220 */ /* 0x000fe40000410000 */
[----:B----4-:R-:W-:Y:S01]  /*6990*/  FFMA.FTZ R175, R10, c[0x0][0x2d0], -R194 ;  /* 0x0000b4000aaf7a23 */ /* 0x010fe200000108c2 */
[----:B------:R-:W2:Y:S01]  /*69a0*/  MUFU.EX2 R174, R193 ;  /* 0x000000c100ae7308 */ /* 0x000ea20000000800 */
[C---:B------:R-:W-:Y:S02]  /*69b0*/  FMUL.FTZ R10, R0.reuse, R126 ;  /* 0x0000007e000a7220 */ /* 0x040fe40000410000 */
[----:B------:R-:W-:Y:S01]  /*69c0*/  FMUL.FTZ R75, R0, R75 ;  /* 0x0000004b004b7220 */ /* 0x000fe20000410000 */
[----:B------:R4:W-:Y:S01]  /*69d0*/  @P1 LDGSTS.E.BYPASS.LTC128B.128 [R227+0xe100], [R6.64], !P0 ;  /* 0x0e10000006e31fae */ /* 0x0009e2000c101d50 */
[C---:B------:R-:W-:Y:S02]  /*69e0*/  FMUL.FTZ R76, R2.reuse, R76 ;  /* 0x0000004c024c7220 */ /* 0x040fe40000410000 */
[----:B------:R-:W-:Y:S02]  /*69f0*/  FMUL.FTZ R77, R2, R77 ;  /* 0x0000004d024d7220 */ /* 0x000fe40000410000 */
[C---:B------:R-:W-:Y:S01]  /*6a00*/  FMUL.FTZ R78, R0.reuse, R78 ;  /* 0x0000004e004e7220 */ /* 0x040fe20000410000 */
[----:B------:R-:W-:Y:S01]  /*6a10*/  MUFU.EX2 R175, R175 ;  /* 0x000000af00af7308 */ /* 0x000fe20000000800 */
[----:B------:R-:W-:Y:S01]  /*6a20*/  FMUL.FTZ R79, R0, R79 ;  /* 0x0000004f004f7220 */ /* 0x000fe20000410000 */
[----:B------:R5:W-:Y:S01]  /*6a30*/  @P1 LDGSTS.E.BYPASS.LTC128B.128 [R227+0xb100], [R250.64], !P3 ;  /* 0x0b100000fae31fae */ /* 0x000be2000d901d50 */
[C---:B------:R-:W-:Y:S02]  /*6a40*/  FMUL.FTZ R80, R2.reuse, R80 ;  /* 0x0000005002507220 */ /* 0x040fe40000410000 */
[----:B------:R-:W-:Y:S02]  /*6a50*/  FMUL.FTZ R81, R2, R81 ;  /* 0x0000005102517220 */ /* 0x000fe40000410000 */
[C---:B------:R-:W-:Y:S02]  /*6a60*/  FMUL.FTZ R82, R0.reuse, R82 ;  /* 0x0000005200527220 */ /* 0x040fe40000410000 */
[----:B------:R-:W-:Y:S01]  /*6a70*/  FMUL.FTZ R83, R0, R83 ;  /* 0x0000005300537220 */ /* 0x000fe20000410000 */
[----:B------:R1:W-:Y:S01]  /*6a80*/  @P1 LDGSTS.E.BYPASS.LTC128B.128 [R227+0xf100], [R248.64], !P0 ;  /* 0x0f100000f8e31fae */ /* 0x0003e2000c101d50 */
[----:B------:R-:W1:Y:S01]  /*6a90*/  MUFU.EX2 R192, R192 ;  /* 0x000000c000c07308 */ /* 0x000e620000000800 */
[----:B------:R-:W-:Y:S01]  /*6aa0*/  FMUL.FTZ R84, R2, R84 ;  /* 0x0000005402547220 */ /* 0x000fe20000410000 */
[----:B--2---:R-:W-:Y:S01]  /*6ab0*/  F2FP.BF16.PACK_AB R129, R174, R173 ;  /* 0x000000adae81723e */ /* 0x004fe200000010ff */
[----:B------:R-:W-:Y:S02]  /*6ac0*/  FMUL.FTZ R85, R2, R85 ;  /* 0x0000005502557220 */ /* 0x000fe40000410000 */
[C---:B------:R-:W-:Y:S02]  /*6ad0*/  FMUL.FTZ R86, R0.reuse, R86 ;  /* 0x0000005600567220 */ /* 0x040fe40000410000 */
[----:B---3--:R-:W2:Y:S01]  /*6ae0*/  LDSM.16.MT88.4 R136, [R224+0x100] ;  /* 0x00010000e088783b */ /* 0x008ea20000004200 */
[C---:B------:R-:W-:Y:S02]  /*6af0*/  FMUL.FTZ R87, R0.reuse, R87 ;  /* 0x0000005700577220 */ /* 0x040fe40000410000 */
[----:B----4-:R-:W-:Y:S01]  /*6b00*/  FMUL.FTZ R6, R0, R130 ;  /* 0x0000008200067220 */ /* 0x010fe20000410000 */
[----:B------:R-:W-:Y:S01]  /*6b10*/  F2FP.BF16.PACK_AB R130, R172, R135 ;  /* 0x00000087ac82723e */ /* 0x000fe200000010ff */
[----:B------:R-:W-:Y:S01]  /*6b20*/  FMUL.FTZ R7, R0, R131 ;  /* 0x0000008300077220 */ /* 0x000fe20000410000 */
[----:B------:R-:W-:Y:S01]  /*6b30*/  MUFU.EX2 R153, R28 ;  /* 0x0000001c00997308 */ /* 0x000fe20000000800 */
[C---:B------:R-:W-:Y:S01]  /*6b40*/  FMUL.FTZ R88, R2.reuse, R88 ;  /* 0x0000005802587220 */ /* 0x040fe20000410000 */
[----:B------:R-:W3:Y:S01]  /*6b50*/  LDSM.16.MT88.4 R144, [R222+0x100] ;  /* 0x00010000de90783b */ /* 0x000ee20000004200 */
[----:B------:R-:W-:Y:S02]  /*6b60*/  FMUL.FTZ R89, R2, R89 ;  /* 0x0000005902597220 */ /* 0x000fe40000410000 */
[C---:B------:R-:W-:Y:S02]  /*6b70*/  FMUL.FTZ R90, R0.reuse, R90 ;  /* 0x0000005a005a7220 */ /* 0x040fe40000410000 */
[----:B------:R-:W-:Y:S02]  /*6b80*/  FMUL.FTZ R91, R0, R91 ;  /* 0x0000005b005b7220 */ /* 0x000fe40000410000 */
[--C-:B-----5:R-:W-:Y:S01]  /*6b90*/  FFMA.FTZ R251, R24, c[0x0][0x2d0], -R244.reuse ;  /* 0x0000b40018fb7a23 */ /* 0x120fe200000108f4 */
[----:B------:R-:W4:Y:S01]  /*6ba0*/  LDSM.16.MT88.4 R148, [R221+0x100] ;  /* 0x00010000dd94783b */ /* 0x000f220000004200 */
[----:B-1----:R-:W-:Y:S01]  /*6bb0*/  F2FP.BF16.PACK_AB R131, R192, R175 ;  /* 0x000000afc083723e */ /* 0x002fe200000010ff */
[----:B------:R-:W-:Y:S01]  /*6bc0*/  MUFU.EX2 R158, R29 ;  /* 0x0000001d009e7308 */ /* 0x000fe20000000800 */
[--C-:B------:R-:W-:Y:S02]  /*6bd0*/  FFMA.FTZ R44, R44, c[0x0][0x2d0], -R244.reuse ;  /* 0x0000b4002c2c7a23 */ /* 0x100fe400000108f4 */
[----:B------:R-:W-:Y:S02]  /*6be0*/  FFMA.FTZ R45, R45, c[0x0][0x2d0], -R244 ;  /* 0x0000b4002d2d7a23 */ /* 0x000fe400000108f4 */
[----:B------:R-:W-:Y:S01]  /*6bf0*/  FFMA.FTZ R46, R46, c[0x0][0x2d0], -R194 ;  /* 0x0000b4002e2e7a23 */ /* 0x000fe200000108c2 */
[----:B------:R-:W1:Y:S01]  /*6c00*/  LDSM.16.MT88.4 R124, [R220+0x100] ;  /* 0x00010000dc7c783b */ /* 0x000e620000004200 */
[----:B------:R-:W-:Y:S02]  /*6c10*/  FFMA.FTZ R49, R49, c[0x0][0x2d0], -R244 ;  /* 0x0000b40031317a23 */ /* 0x000fe400000108f4 */
[--C-:B------:R-:W-:Y:S01]  /*6c20*/  FFMA.FTZ R50, R50, c[0x0][0x2d0], -R194.reuse ;  /* 0x0000b40032327a23 */ /* 0x100fe200000108c2 */
[----:B------:R-:W-:Y:S01]  /*6c30*/  MUFU.EX2 R157, R30 ;  /* 0x0000001e009d7308 */ /* 0x000fe20000000800 */
[----:B------:R-:W-:Y:S02]  /*6c40*/  FFMA.FTZ R51, R51, c[0x0][0x2d0], -R194 ;  /* 0x0000b40033337a23 */ /* 0x000fe400000108c2 */
[C---:B------:R-:W-:Y:S01]  /*6c50*/  FMUL.FTZ R92, R2.reuse, R92 ;  /* 0x0000005c025c7220 */ /* 0x040fe20000410000 */
[----:B------:R-:W0:Y:S01]  /*6c60*/  LDGDEPBAR ;  /* 0x00000000000079af */ /* 0x000e220000000000 */
[----:B------:R-:W-:Y:S02]  /*6c70*/  FMUL.FTZ R93, R2, R93 ;  /* 0x0000005d025d7220 */ /* 0x000fe40000410000 */
[C---:B------:R-:W-:Y:S02]  /*6c80*/  FMUL.FTZ R94, R0.reuse, R94 ;  /* 0x0000005e005e7220 */ /* 0x040fe40000410000 */
[----:B------:R-:W-:Y:S01]  /*6c90*/  FMUL.FTZ R95, R0, R95 ;  /* 0x0000005f005f7220 */ /* 0x000fe20000410000 */
[----:B------:R-:W-:Y:S01]  /*6ca0*/  MUFU.EX2 R162, R33 ;  /* 0x0000002100a27308 */ /* 0x000fe20000000800 */
[C---:B------:R-:W-:Y:S01]  /*6cb0*/  FMUL.FTZ R96, R2.reuse, R96 ;  /* 0x0000006002607220 */ /* 0x040fe20000410000 */
[C---:B--2---:R-:W-:Y:S05]  /*6cc0*/  HMMA.16816.F32.BF16 R4, R128.reuse, R136, R4 ;  /* 0x000000888004723c */ /* 0x044fea0000041804 */
[----:B------:R-:W-:Y:S02]  /*6cd0*/  FMUL.FTZ R97, R2, R97 ;  /* 0x0000006102617220 */ /* 0x000fe40000410000 */
[C---:B------:R-:W-:Y:S01]  /*6ce0*/  FMUL.FTZ R98, R0.reuse, R98 ;  /* 0x0000006200627220 */ /* 0x040fe20000410000 */
[C---:B------:R-:W-:Y:S01]  /*6cf0*/  HMMA.16816.F32.BF16 R8, R128.reuse, R138, R8 ;  /* 0x0000008a8008723c */ /* 0x040fe20000041808 */
[----:B------:R-:W2:Y:S01]  /*6d00*/  LDSM.16.MT88.4 R136, [R224+0x4100] ;  /* 0x00410000e088783b */ /* 0x000ea20000004200 */
[----:B------:R-:W-:Y:S02]  /*6d10*/  MUFU.EX2 R163, R44 ;  /* 0x0000002c00a37308 */ /* 0x000fe40000000800 */
[----:B------:R-:W-:Y:S02]  /*6d20*/  FMUL.FTZ R99, R0, R99 ;  /* 0x0000006300637220 */ /* 0x000fe40000410000 */
[C---:B------:R-:W-:Y:S02]  /*6d30*/  FMUL.FTZ R100, R2.reuse, R100 ;  /* 0x0000006402647220 */ /* 0x040fe40000410000 */
[C---:B---3--:R-:W-:Y:S04]  /*6d40*/  HMMA.16816.F32.BF16 R68, R128.reuse, R144, R68 ;  /* 0x000000908044723c */ /* 0x048fe80000041844 */
[----:B------:R-:W-:Y:S01]  /*6d50*/  MUFU.EX2 R165, R45 ;  /* 0x0000002d00a57308 */ /* 0x000fe20000000800 */
[----:B------:R-:W-:Y:S02]  /*6d60*/  FMUL.FTZ R101, R2, R101 ;  /* 0x0000006502657220 */ /* 0x000fe40000410000 */
[C---:B------:R-:W-:Y:S01]  /*6d70*/  FMUL.FTZ R102, R0.reuse, R102 ;  /* 0x0000006600667220 */ /* 0x040fe20000410000 */
[C---:B------:R-:W-:Y:S01]  /*6d80*/  HMMA.16816.F32.BF16 R72, R128.reuse, R146, R72 ;  /* 0x000000928048723c */ /* 0x040fe20000041848 */
[----:B------:R-:W3:Y:S03]  /*6d90*/  LDSM.16.MT88.4 R144, [R222+0x4100] ;  /* 0x00410000de90783b */ /* 0x000ee60000004200 */
[----:B------:R-:W-:Y:S02]  /*6da0*/  FMUL.FTZ R103, R0, R103 ;  /* 0x0000006700677220 */ /* 0x000fe40000410000 */
[----:B------:R-:W-:Y:S01]  /*6db0*/  MUFU.EX2 R152, R51 ;  /* 0x0000003300987308 */ /* 0x000fe20000000800 */
[C---:B------:R-:W-:Y:S01]  /*6dc0*/  FMUL.FTZ R104, R2.reuse, R104 ;  /* 0x0000006802687220 */ /* 0x040fe20000410000 */
[C---:B----4-:R-:W-:Y:S04]  /*6dd0*/  HMMA.16816.F32.BF16 R76, R128.reuse, R148, R76 ;  /* 0x00000094804c723c */ /* 0x050fe8000004184c */
[----:B------:R-:W-:Y:S02]  /*6de0*/  FMUL.FTZ R105, R2, R105 ;  /* 0x0000006902697220 */ /* 0x000fe40000410000 */
[C---:B------:R-:W-:Y:S02]  /*6df0*/  FMUL.FTZ R106, R0.reuse, R106 ;  /* 0x0000006a006a7220 */ /* 0x040fe40000410000 */
[C---:B------:R-:W-:Y:S01]  /*6e00*/  HMMA.16816.F32.BF16 R80, R128.reuse, R150, R80 ;  /* 0x000000968050723c */ /* 0x040fe20000041850 */
[----:B------:R-:W-:Y:S01]  /*6e10*/  LDSM.16.MT88.4 R148, [R220+0x900] ;  /* 0x00090000dc94783b */ /* 0x000fe20000004200 */
[----:B------:R-:W-:Y:S02]  /*6e20*/  MUFU.EX2 R251, R251 ;  /* 0x000000fb00fb7308 */ /* 0x000fe40000000800 */
[----:B------:R-:W-:Y:S02]  /*6e30*/  FMUL.FTZ R107, R0, R107 ;  /* 0x0000006b006b7220 */ /* 0x000fe40000410000 */
[--C-:B------:R-:W-:Y:S02]  /*6e40*/  FFMA.FTZ R193, R12, c[0x0][0x2d0], -R244.reuse ;  /* 0x0000b4000cc17a23 */ /* 0x100fe400000108f4 */
[C---:B-1----:R-:W-:Y:S04]  /*6e50*/  HMMA.16816.F32.BF16 R84, R128.reuse, R124, R84 ;  /* 0x0000007c8054723c */ /* 0x042fe80000041854 */
[C---:B------:R-:W-:Y:S01]  /*6e60*/  FMUL.FTZ R12, R2.reuse, R120 ;  /* 0x00000078020c7220 */ /* 0x040fe20000410000 */
[----:B------:R-:W-:Y:S01]  /*6e70*/  MUFU.EX2 R193, R193 ;  /* 0x000000c100c17308 */ /* 0x000fe20000000800 */
[----:B------:R-:W-:Y:S02]  /*6e80*/  FFMA.FTZ R240, R13, c[0x0][0x2d0], -R244 ;  /* 0x0000b4000df07a23 */ /* 0x000fe400000108f4 */
[C---:B------:R-:W-:Y:S01]  /*6e90*/  HMMA.16816.F32.BF16 R88, R128.reuse, R126, R88 ;  /* 0x0000007e8058723c */ /* 0x040fe20000041858 */
[----:B------:R-:W1:Y:S03]  /*6ea0*/  LDSM.16.MT88.4 R124, [R221+0x4100] ;  /* 0x00410000dd7c783b */ /* 0x000e660000004200 */
[----:B------:R-:W-:Y:S02]  /*6eb0*/  FMUL.FTZ R13, R2, R121 ;  /* 0x00000079020d7220 */ /* 0x000fe40000410000 */
[--C-:B------:R-:W-:Y:S01]  /*6ec0*/  FFMA.FTZ R245, R14, c[0x0][0x2d0], -R194.reuse ;  /* 0x0000b4000ef57a23 */ /* 0x100fe200000108c2 */
[----:B------:R-:W4:Y:S01]  /*6ed0*/  MUFU.EX2 R240, R240 ;  /* 0x000000f000f07308 */ /* 0x000f220000000800 */
[C---:B--2---:R-:W-:Y:S04]  /*6ee0*/  HMMA.16816.F32.BF16 R92, R128.reuse, R136, R92 ;  /* 0x00000088805c723c */ /* 0x044fe8000004185c */
[C---:B------:R-:W-:Y:S02]  /*6ef0*/  FMUL.FTZ R14, R0.reuse, R122 ;  /* 0x0000007a000e7220 */ /* 0x040fe40000410000 */
[----:B------:R-:W-:Y:S02]  /*6f00*/  FFMA.FTZ R246, R15, c[0x0][0x2d0], -R194 ;  /* 0x0000b4000ff67a23 */ /* 0x000fe400000108c2 */
[C---:B------:R-:W-:Y:S01]  /*6f10*/  HMMA.16816.F32.BF16 R96, R128.reuse, R138, R96 ;  /* 0x0000008a8060723c */ /* 0x040fe20000041860 */
[----:B------:R-:W2:Y:S01]  /*6f20*/  LDSM.16.MT88.4 R136, [R220+0x4100] ;  /* 0x00410000dc88783b */ /* 0x000ea20000004200 */
[----:B------:R-:W-:Y:S02]  /*6f30*/  MUFU.EX2 R245, R245 ;  /* 0x000000f500f57308 */ /* 0x000fe40000000800 */
[----:B------:R-:W-:Y:S02]  /*6f40*/  FMUL.FTZ R15, R0, R123 ;  /* 0x0000007b000f7220 */ /* 0x000fe40000410000 */
[C---:B------:R-:W-:Y:S02]  /*6f50*/  FMUL.FTZ R108, R2.reuse, R108 ;  /* 0x0000006c026c7220 */ /* 0x040fe40000410000 */
[C---:B---3--:R-:W-:Y:S01]  /*6f60*/  HMMA.16816.F32.BF16 R100, R128.reuse, R144, R100 ;  /* 0x000000908064723c */ /* 0x048fe20000041864 */
[----:B------:R-:W3:Y:S03]  /*6f70*/  LDSM.16.MT88.4 R120, [R224+0x900] ;  /* 0x00090000e078783b */ /* 0x000ee60000004200 */
[----:B------:R-:W5:Y:S01]  /*6f80*/  MUFU.EX2 R246, R246 ;  /* 0x000000f600f67308 */ /* 0x000f620000000800 */
[----:B------:R-:W-:Y:S02]  /*6f90*/  FMUL.FTZ R109, R2, R109 ;  /* 0x0000006d026d7220 */ /* 0x000fe40000410000 */
[----:B------:R-:W-:Y:S01]  /*6fa0*/  FMUL.FTZ R110, R0, R110 ;  /* 0x0000006e006e7220 */ /* 0x000fe20000410000 */
[C---:B------:R-:W-:Y:S01]  /*6fb0*/  HMMA.16816.F32.BF16 R104, R128.reuse, R146, R104 ;  /* 0x000000928068723c */ /* 0x040fe20000041868 */
[----:B------:R-:W-:Y:S03]  /*6fc0*/  LDSM.16.MT88.4 R144, [R221+0x900] ;  /* 0x00090000dd90783b */ /* 0x000fe60000004200 */
[--C-:B------:R-:W-:Y:S02]  /*6fd0*/  FFMA.FTZ R195, R16, c[0x0][0x2d0], -R244.reuse ;  /* 0x0000b40010c37a23 */ /* 0x100fe400000108f4 */
[----:B------:R-:W-:Y:S01]  /*6fe0*/  FFMA.FTZ R242, R17, c[0x0][0x2d0], -R244 ;  /* 0x0000b40011f27a23 */ /* 0x000fe200000108f4 */
[----:B------:R-:W-:Y:S01]  /*6ff0*/  MUFU.EX2 R252, R252 ;  /* 0x000000fc00fc7308 */ /* 0x000fe20000000800 */
[--C-:B------:R-:W-:Y:S01]  /*7000*/  FFMA.FTZ R247, R18, c[0x0][0x2d0], -R194.reuse ;  /* 0x0000b40012f77a23 */ /* 0x100fe200000108c2 */
[C---:B-1----:R-:W-:Y:S03]  /*7010*/  HMMA.16816.F32.BF16 R12, R128.reuse, R124, R12 ;  /* 0x0000007c800c723c */ /* 0x042fe6000004180c */
[----:B------:R-:W-:Y:S02]  /*7020*/  FFMA.FTZ R248, R19, c[0x0][0x2d0], -R194 ;  /* 0x0000b40013f87a23 */ /* 0x000fe400000108c2 */
[----:B------:R-:W-:Y:S02]  /*7030*/  FMUL.FTZ R111, R0, R111 ;  /* 0x0000006f006f7220 */ /* 0x000fe40000410000 */
[----:B------:R-:W-:Y:S01]  /*7040*/  FMUL.FTZ R16, R2, R116 ;  /* 0x0000007402107220 */ /* 0x000fe20000410000 */
[----:B------:R-:W-:Y:S01]  /*7050*/  MUFU.EX2 R195, R195 ;  /* 0x000000c300c37308 */ /* 0x000fe20000000800 */
[----:B----4-:R-:W-:Y:S03]  /*7060*/  F2FP.BF16.PACK_AB R116, R240, R193 ;  /* 0x000000c1f074723e */ /* 0x010fe600000010ff */
[C---:B------:R-:W-:Y:S01]  /*7070*/  HMMA.16816.F32.BF16 R108, R128.reuse, R126, R108 ;  /* 0x0000007e806c723c */ /* 0x040fe2000004186c */
[----:B------:R-:W1:Y:S02]  /*7080*/  LDSM.16.MT88.4 R124, [R222+0x900] ;  /* 0x00090000de7c783b */ /* 0x000e640000004200 */
[----:B------:R-:W-:Y:S01]  /*7090*/  FMUL.FTZ R17, R2, R117 ;  /* 0x0000007502117220 */ /* 0x000fe20000410000 */
[----:B-----5:R-:W-:Y:S01]  /*70a0*/  F2FP.BF16.PACK_AB R117, R246, R245 ;  /* 0x000000f5f675723e */ /* 0x020fe200000010ff */
[C---:B------:R-:W-:Y:S01]  /*70b0*/  FMUL.FTZ R18, R0.reuse, R118 ;  /* 0x0000007600127220 */ /* 0x040fe20000410000 */
[----:B------:R-:W4:Y:S01]  /*70c0*/  MUFU.EX2 R242, R242 ;  /* 0x000000f200f27308 */ /* 0x000f220000000800 */
[----:B------:R-:W-:Y:S02]  /*70d0*/  FMUL.FTZ R19, R0, R119 ;  /* 0x0000007700137220 */ /* 0x000fe40000410000 */
[C---:B------:R-:W-:Y:S03]  /*70e0*/  FMUL.FTZ R112, R2.reuse, R112 ;  /* 0x0000007002707220 */ /* 0x040fe60000410000 */
[----:B------:R-:W-:Y:S02]  /*70f0*/  FMUL.FTZ R113, R2, R113 ;  /* 0x0000007102717220 */ /* 0x000fe40000410000 */
[C---:B--2---:R-:W-:Y:S02]  /*7100*/  HMMA.16816.F32.BF16 R16, R128.reuse, R136, R16 ;  /* 0x000000888010723c */ /* 0x044fe40000041810 */
[----:B------:R-:W-:Y:S01]  /*7110*/  MUFU.EX2 R247, R247 ;  /* 0x000000f700f77308 */ /* 0x000fe20000000800 */
[C---:B------:R-:W-:Y:S02]  /*7120*/  FMUL.FTZ R114, R0.reuse, R114 ;  /* 0x0000007200727220 */ /* 0x040fe40000410000 */
[----:B------:R-:W-:Y:S02]  /*7130*/  FMUL.FTZ R115, R0, R115 ;  /* 0x0000007300737220 */ /* 0x000fe40000410000 */
[----:B------:R-:W-:Y:S02]  /*7140*/  FFMA.FTZ R249, R20, c[0x0][0x2d0], -R244 ;  /* 0x0000b40014f97a23 */ /* 0x000fe400000108f4 */
[----:B------:R-:W-:Y:S03]  /*7150*/  FFMA.FTZ R20, R26, c[0x0][0x2d0], -R194 ;  /* 0x0000b4001a147a23 */ /* 0x000fe600000108c2 */
[----:B------:R-:W-:Y:S01]  /*7160*/  HMMA.16816.F32.BF16 R112, R128, R138, R112 ;  /* 0x0000008a8070723c */ /* 0x000fe20000041870 */
[----:B------:R-:W2:Y:S01]  /*7170*/  MUFU.EX2 R248, R248 ;  /* 0x000000f800f87308 */ /* 0x000ea20000000800 */
[----:B------:R-:W5:Y:S01]  /*7180*/  LDSM.16.MT88.4 R128, [R224+0x4900] ;  /* 0x00490000e080783b */ /* 0x000f620000004200 */
[----:B------:R-:W-:Y:S01]  /*7190*/  FFMA.FTZ R250, R21, c[0x0][0x2d0], -R244 ;  /* 0x0000b40015fa7a23 */ /* 0x000fe200000108f4 */
[----:B----4-:R-:W-:Y:S01]  /*71a0*/  F2FP.BF16.PACK_AB R118, R242, R195 ;  /* 0x000000c3f276723e */ /* 0x010fe200000010ff */
[----:B------:R-:W-:Y:S02]  /*71b0*/  FFMA.FTZ R21, R27, c[0x0][0x2d0], -R194 ;  /* 0x0000b4001b157a23 */ /* 0x000fe400000108c2 */
[--C-:B------:R-:W-:Y:S02]  /*71c0*/  FFMA.FTZ R32, R32, c[0x0][0x2d0], -R244.reuse ;  /* 0x0000b40020207a23 */ /* 0x100fe400000108f4 */
[----:B------:R-:W-:Y:S01]  /*71d0*/  FFMA.FTZ R48, R48, c[0x0][0x2d0], -R244 ;  /* 0x0000b40030307a23 */ /* 0x000fe200000108f4 */
[----:B------:R-:W-:Y:S01]  /*71e0*/  LDSM.16.MT88.4 R136, [R220+0x4900] ;  /* 0x00490000dc88783b */ /* 0x000fe20000004200 */
[----:B------:R-:W-:Y:S01]  /*71f0*/  MUFU.EX2 R154, R21 ;  /* 0x00000015009a7308 */ /* 0x000fe20000000800 */
[--C-:B------:R-:W-:Y:S02]  /*7200*/  FFMA.FTZ R22, R22, c[0x0][0x2d0], -R194.reuse ;  /* 0x0000b40016167a23 */ /* 0x100fe400000108c2 */
[----:B------:R-:W-:Y:S02]  /*7210*/  FFMA.FTZ R23, R23, c[0x0][0x2d0], -R194 ;  /* 0x0000b40017177a23 */ /* 0x000fe400000108c2 */
[----:B------:R-:W-:Y:S02]  /*7220*/  FFMA.FTZ R173, R0, R241, R173 ;  /* 0x000000f100ad7223 */ /* 0x000fe400000100ad */
[----:B------:R-:W-:Y:S01]  /*7230*/  LDSM.16.MT88.4 R24, [R222+0x1100] ;  /* 0x00110000de18783b */ /* 0x000fe20000004200 */
[--C-:B------:R-:W-:Y:S02]  /*7240*/  FFMA.FTZ R52, R52, c[0x0][0x2d0], -R244.reuse ;  /* 0x0000b40034347a23 */ /* 0x100fe400000108f4 */
[----:B------:R4:W-:Y:S01]  /*7250*/  MUFU.EX2 R155, R32 ;  /* 0x00000020009b7308 */ /* 0x0009e20000000800 */
[--C-:B------:R-:W-:Y:S02]  /*7260*/  FFMA.FTZ R53, R53, c[0x0][0x2d0], -R244.reuse ;  /* 0x0000b40035357a23 */ /* 0x100fe400000108f4 */
[--C-:B------:R-:W-:Y:S01]  /*7270*/  FFMA.FTZ R56, R56, c[0x0][0x2d0], -R244.reuse ;  /* 0x0000b40038387a23 */ /* 0x100fe200000108f4 */
[----:B--2---:R-:W-:Y:S01]  /*7280*/  F2FP.BF16.PACK_AB R119, R248, R247 ;  /* 0x000000f7f877723e */ /* 0x004fe200000010ff */
[----:B------:R-:W-:Y:S02]  /*7290*/  FFMA.FTZ R57, R57, c[0x0][0x2d0], -R244 ;  /* 0x0000b40039397a23 */ /* 0x000fe400000108f4 */
[--C-:B------:R-:W-:Y:S02]  /*72a0*/  FFMA.FTZ R54, R54, c[0x0][0x2d0], -R194.reuse ;  /* 0x0000b40036367a23 */ /* 0x100fe400000108c2 */
[--C-:B------:R-:W-:Y:S01]  /*72b0*/  FFMA.FTZ R55, R55, c[0x0][0x2d0], -R194.reuse ;  /* 0x0000b40037377a23 */ /* 0x100fe200000108c2 */
[----:B------:R2:W-:Y:S01]  /*72c0*/  MUFU.EX2 R167, R48 ;  /* 0x0000003000a77308 */ /* 0x0005e20000000800 */
[C---:B---3--:R-:W-:Y:S05]  /*72d0*/  HMMA.16816.F32.BF16 R4, R116.reuse, R120, R4 ;  /* 0x000000787404723c */ /* 0x048fea0000041804 */
[--C-:B------:R-:W-:Y:S02]  /*72e0*/  FFMA.FTZ R58, R58, c[0x0][0x2d0], -R194.reuse ;  /* 0x0000b4003a3a7a23 */ /* 0x100fe400000108c2 */
[----:B------:R-:W-:Y:S01]  /*72f0*/  FFMA.FTZ R59, R59, c[0x0][0x2d0], -R194 ;  /* 0x0000b4003b3b7a23 */ /* 0x000fe200000108c2 */
[C---:B------:R-:W-:Y:S01]  /*7300*/  HMMA.16816.F32.BF16 R8, R116.reuse, R122, R8 ;  /* 0x0000007a7408723c */ /* 0x040fe20000041808 */
[----:B------:R-:W3:Y:S01]  /*7310*/  LDSM.16.MT88.4 R120, [R222+0x4900] ;  /* 0x00490000de78783b */ /* 0x000ee20000004200 */
[----:B------:R-:W-:Y:S02]  /*7320*/  MUFU.EX2 R249, R249 ;  /* 0x000000f900f97308 */ /* 0x000fe40000000800 */
[----:B------:R-:W-:Y:S02]  /*7330*/  FFMA.FTZ R60, R60, c[0x0][0x2d0], -R244 ;  /* 0x0000b4003c3c7a23 */ /* 0x000fe400000108f4 */
[----:B----4-:R-:W-:Y:S02]  /*7340*/  FFMA.FTZ R32, R31, c[0x0][0x2d0], -R194 ;  /* 0x0000b4001f207a23 */ /* 0x010fe400000108c2 */
[C---:B-1----:R-:W-:Y:S01]  /*7350*/  HMMA.16816.F32.BF16 R68, R116.reuse, R124, R68 ;  /* 0x0000007c7444723c */ /* 0x042fe20000041844 */
[----:B------:R-:W-:Y:S03]  /*7360*/  LDSM.16.MT88.4 R28, [R222+0x1900] ;  /* 0x00190000de1c783b */ /* 0x000fe60000004200 */
[----:B------:R-:W-:Y:S01]  /*7370*/  MUFU.EX2 R166, R32 ;  /* 0x0000002000a67308 */ /* 0x000fe20000000800 */
[----:B------:R-:W-:Y:S02]  /*7380*/  FFMA.FTZ R61, R61, c[0x0][0x2d0], -R244 ;  /* 0x0000b4003d3d7a23 */ /* 0x000fe400000108f4 */
[----:B--2---:R-:W-:Y:S01]  /*7390*/  FFMA.FTZ R48, R47, c[0x0][0x2d0], -R194 ;  /* 0x0000b4002f307a23 */ /* 0x004fe200000108c2 */
[C---:B------:R-:W-:Y:S01]  /*73a0*/  HMMA.16816.F32.BF16 R72, R116.reuse, R126, R72 ;  /* 0x0000007e7448723c */ /* 0x040fe20000041848 */
[----:B------:R-:W1:Y:S03]  /*73b0*/  LDSM.16.MT88.4 R124, [R221+0x4900] ;  /* 0x00490000dd7c783b */ /* 0x000e660000004200 */
[----:B------:R-:W-:Y:S02]  /*73c0*/  FFMA.FTZ R64, R64, c[0x0][0x2d0], -R244 ;  /* 0x0000b40040407a23 */ /* 0x000fe400000108f4 */
[----:B------:R-:W2:Y:S01]  /*73d0*/  MUFU.EX2 R250, R250 ;  /* 0x000000fa00fa7308 */ /* 0x000ea20000000800 */
[--C-:B------:R-:W-:Y:S01]  /*73e0*/  FFMA.FTZ R62, R62, c[0x0][0x2d0], -R194.reuse ;  /* 0x0000b4003e3e7a23 */ /* 0x100fe200000108c2 */
[C---:B------:R-:W-:Y:S04]  /*73f0*/  HMMA.16816.F32.BF16 R76, R116.reuse, R144, R76 ;  /* 0x00000090744c723c */ /* 0x040fe8000004184c */
[--C-:B------:R-:W-:Y:S02]  /*7400*/  FFMA.FTZ R63, R63, c[0x0][0x2d0], -R194.reuse ;  /* 0x0000b4003f3f7a23 */ /* 0x100fe400000108c2 */
[----:B------:R-:W-:Y:S02]  /*7410*/  FFMA.FTZ R66, R66, c[0x0][0x2d0], -R194 ;  /* 0x0000b40042427a23 */ /* 0x000fe400000108c2 */
[C---:B------:R-:W-:Y:S01]  /*7420*/  HMMA.16816.F32.BF16 R80, R116.reuse, R146, R80 ;  /* 0x000000927450723c */ /* 0x040fe20000041850 */
[----:B------:R-:W-:Y:S01]  /*7430*/  LDSM.16.MT88.4 R144, [R220+0x5100] ;  /* 0x00510000dc90783b */ /* 0x000fe20000004200 */
[----:B------:R-:W-:Y:S02]  /*7440*/  MUFU.EX2 R159, R159 ;  /* 0x0000009f009f7308 */ /* 0x000fe40000000800 */
[----:B------:R-:W-:Y:S02]  /*7450*/  FADD.FTZ R174, R174, R173 ;  /* 0x000000adaeae7221 */ /* 0x000fe40000010000 */
[----:B------:R-:W-:Y:S02]  /*7460*/  FFMA.FTZ R133, R2, R243, R133 ;  /* 0x000000f302857223 */ /* 0x000fe40000010085 */
[C---:B------:R-:W-:Y:S04]  /*7470*/  HMMA.16816.F32.BF16 R84, R116.reuse, R148, R84 ;  /* 0x000000947454723c */ /* 0x040fe80000041854 */
[----:B------:R-:W-:Y:S01]  /*7480*/  MUFU.EX2 R148, R50 ;  /* 0x0000003200947308 */ /* 0x000fe20000000800 */
[----:B------:R-:W-:Y:S02]  /*7490*/  FADD.FTZ R175, R175, R174 ;  /* 0x000000aeafaf7221 */ /* 0x000fe40000010000 */
[----:B------:R-:W-:Y:S01]  /*74a0*/  FADD.FTZ R134, R134, R133 ;  /* 0x0000008586867221 */ /* 0x000fe20000010000 */
[C---:B------:R-:W-:Y:S04]  /*74b0*/  HMMA.16816.F32.BF16 R88, R116.reuse, R150, R88 ;  /* 0x000000967458723c */ /* 0x040fe80000041858 */
[----:B------:R-:W-:Y:S01]  /*74c0*/  FADD.FTZ R192, R192, R175 ;  /* 0x000000afc0c07221 */ /* 0x000fe20000010000 */
[----:B------:R-:W-:Y:S01]  /*74d0*/  MOV R133, R132 ;  /* 0x0000008400857202 */ /* 0x000fe20000000f00 */
[----:B------:R2:W-:Y:S01]  /*74e0*/  MUFU.EX2 R151, R20 ;  /* 0x0000001400977308 */ /* 0x0005e20000000800 */
[----:B------:R-:W-:Y:S01]  /*74f0*/  FADD.FTZ R135, R135, R134 ;  /* 0x0000008687877221 */ /* 0x000fe20000010000 */
[C---:B-----5:R-:W-:Y:S04]  /*7500*/  HMMA.16816.F32.BF16 R92, R116.reuse, R128, R92 ;  /* 0x00000080745c723c */ /* 0x060fe8000004185c */
[----:B------:R-:W-:Y:S02]  /*7510*/  FADD.FTZ R245, R245, R192 ;  /* 0x000000c0f5f57221 */ /* 0x000fe40000010000 */
[----:B------:R-:W-:Y:S02]  /*7520*/  FADD.FTZ R172, R172, R135 ;  /* 0x00000087acac7221 */ /* 0x000fe40000010000 */
[C---:B------:R-:W-:Y:S01]  /*7530*/  HMMA.16816.F32.BF16 R96, R116.reuse, R130, R96 ;  /* 0x000000827460723c */ /* 0x040fe20000041860 */
[----:B------:R-:W-:Y:S01]  /*7540*/  LDSM.16.MT88.4 R128, [R222+0x5100] ;  /* 0x00510000de80783b */ /* 0x000fe20000004200 */
[----:B------:R4:W-:Y:S02]  /*7550*/  MUFU.EX2 R149, R22 ;  /* 0x0000001600957308 */ /* 0x0009e40000000800 */
[----:B------:R-:W-:Y:S02]  /*7560*/  FADD.FTZ R246, R246, R245 ;  /* 0x000000f5f6f67221 */ /* 0x000fe40000010000 */
[----:B------:R-:W-:Y:S02]  /*7570*/  FADD.FTZ R193, R193, R172 ;  /* 0x000000acc1c17221 */ /* 0x000fe40000010000 */
[C---:B---3--:R-:W-:Y:S04]  /*7580*/  HMMA.16816.F32.BF16 R100, R116.reuse, R120, R100 ;  /* 0x000000787464723c */ /* 0x048fe80000041864 */
[----:B------:R-:W3:Y:S01]  /*7590*/  MUFU.EX2 R150, R23 ;  /* 0x0000001700967308 */ /* 0x000ee20000000800 */
[----:B------:R-:W-:Y:S01]  /*75a0*/  FADD.FTZ R247, R247, R246 ;  /* 0x000000f6f7f77221 */ /* 0x000fe20000010000 */
[----:B--2---:R-:W-:Y:S01]  /*75b0*/  F2FP.BF16.PACK_AB R20, R250, R249 ;  /* 0x000000f9fa14723e */ /* 0x004fe200000010ff */
[----:B------:R-:W-:Y:S01]  /*75c0*/  FADD.FTZ R240, R240, R193 ;  /* 0x000000c1f0f07221 */ /* 0x000fe20000010000 */
[C---:B------:R-:W-:Y:S01]  /*75d0*/  HMMA.16816.F32.BF16 R104, R116.reuse, R122, R104 ;  /* 0x0000007a7468723c */ /* 0x040fe20000041868 */
[----:B------:R-:W2:Y:S03]  /*75e0*/  LDSM.16.MT88.4 R120, [R224+0x1100] ;  /* 0x00110000e078783b */ /* 0x000ea60000004200 */
[----:B------:R-:W-:Y:S02]  /*75f0*/  FADD.FTZ R248, R248, R247 ;  /* 0x000000f7f8f87221 */ /* 0x000fe40000010000 */
[----:B------:R-:W-:Y:S01]  /*7600*/  MUFU.EX2 R52, R52 ;  /* 0x0000003400347308 */ /* 0x000fe20000000800 */
[----:B------:R-:W-:Y:S01]  /*7610*/  FADD.FTZ R195, R195, R240 ;  /* 0x000000f0c3c37221 */ /* 0x000fe20000010000 */
[C---:B-1----:R-:W-:Y:S04]  /*7620*/  HMMA.16816.F32.BF16 R12, R116.reuse, R124, R12 ;  /* 0x0000007c740c723c */ /* 0x042fe8000004180c */
[----:B----4-:R-:W-:Y:S01]  /*7630*/  F2FP.BF16.PACK_AB R22, R252, R251 ;  /* 0x000000fbfc16723e */ /* 0x010fe200000010ff */
[----:B------:R-:W-:Y:S03]  /*7640*/  FADD.FTZ R242, R242, R195 ;  /* 0x000000c3f2f27221 */ /* 0x000fe60000010000 */
[C---:B------:R-:W-:Y:S01]  /*7650*/  HMMA.16816.F32.BF16 R108, R116.reuse, R126, R108 ;  /* 0x0000007e746c723c */ /* 0x040fe2000004186c */
[----:B------:R-:W-:Y:S01]  /*7660*/  LDSM.16.MT88.4 R124, [R220+0x1100] ;  /* 0x00110000dc7c783b */ /* 0x000fe20000004200 */
[----:B------:R-:W-:Y:S02]  /*7670*/  MUFU.EX2 R53, R53 ;  /* 0x0000003500357308 */ /* 0x000fe40000000800 */
[----:B---3--:R-:W-:Y:S01]  /*7680*/  F2FP.BF16.PACK_AB R21, R150, R149 ;  /* 0x000000959615723e */ /* 0x008fe200000010ff */
[----:B------:R-:W-:Y:S01]  /*7690*/  FADD.FTZ R249, R249, R242 ;  /* 0x000000f2f9f97221 */ /* 0x000fe20000010000 */
[----:B------:R-:W-:Y:S02]  /*76a0*/  F2FP.BF16.PACK_AB R23, R154, R151 ;  /* 0x000000979a17723e */ /* 0x000fe400000010ff */
[C---:B------:R-:W-:Y:S04]  /*76b0*/  HMMA.16816.F32.BF16 R16, R116.reuse, R136, R16 ;  /* 0x000000887410723c */ /* 0x040fe80000041810 */
[----:B------:R-:W-:Y:S01]  /*76c0*/  MUFU.EX2 R56, R56 ;  /* 0x0000003800387308 */ /* 0x000fe20000000800 */
[----:B------:R-:W-:Y:S03]  /*76d0*/  FADD.FTZ R250, R250, R249 ;  /* 0x000000f9fafa7221 */ /* 0x000fe60000010000 */
[----:B------:R-:W-:Y:S01]  /*76e0*/  HMMA.16816.F32.BF16 R112, R116, R138, R112 ;  /* 0x0000008a7470723c */ /* 0x000fe20000041870 */
[----:B------:R-:W1:Y:S03]  /*76f0*/  LDSM.16.MT88.4 R116, [R221+0x1100] ;  /* 0x00110000dd74783b */ /* 0x000e660000004200 */
[----:B------:R-:W-:Y:S02]  /*7700*/  FADD.FTZ R251, R251, R250 ;  /* 0x000000fafbfb7221 */ /* 0x000fe40000010000 */
[----:B------:R-:W-:Y:S02]  /*7710*/  MUFU.EX2 R57, R57 ;  /* 0x0000003900397308 */ /* 0x000fe40000000800 */
[----:B------:R-:W-:Y:S01]  /*7720*/  FADD.FTZ R252, R252, R251 ;  /* 0x000000fbfcfc7221 */ /* 0x000fe20000010000 */
[C---:B--2---:R-:W-:Y:S01]  /*7730*/  HMMA.16816.F32.BF16 R4, R20.reuse, R120, R4 ;  /* 0x000000781404723c */ /* 0x044fe20000041804 */
[----:B------:R-:W-:Y:S06]  /*7740*/  LDSM.16.MT88.4 R136, [R221+0x5100] ;  /* 0x00510000dd88783b */ /* 0x000fec0000004200 */
[----:B------:R-:W-:Y:S01]  /*7750*/  MUFU.EX2 R54, R54 ;  /* 0x0000003600367308 */ /* 0x000fe20000000800 */
[C---:B------:R-:W-:Y:S01]  /*7760*/  HMMA.16816.F32.BF16 R8, R20.reuse, R122, R8 ;  /* 0x0000007a1408723c */ /* 0x040fe20000041808 */
[----:B------:R-:W2:Y:S07]  /*7770*/  LDSM.16.MT88.4 R120, [R224+0x5100] ;  /* 0x00510000e078783b */ /* 0x000eae0000004200 */
[C---:B------:R-:W-:Y:S01]  /*7780*/  HMMA.16816.F32.BF16 R68, R20.reuse, R24, R68 ;  /* 0x000000181444723c */ /* 0x040fe20000041844 */
[----:B------:R-:W-:Y:S07]  /*7790*/  MUFU.EX2 R55, R55 ;  /* 0x0000003700377308 */ /* 0x000fee0000000800 */
[C---:B------:R-:W-:Y:S01]  /*77a0*/  HMMA.16816.F32.BF16 R72, R20.reuse, R26, R72 ;  /* 0x0000001a1448723c */ /* 0x040fe20000041848 */
[----:B------:R-:W3:Y:S02]  /*77b0*/  LDSM.16.MT88.4 R24, [R224+0x1900] ;  /* 0x00190000e018783b */ /* 0x000ee40000004200 */
[----:B------:R-:W-:Y:S05]  /*77c0*/  MUFU.EX2 R58, R58 ;  /* 0x0000003a003a7308 */ /* 0x000fea0000000800 */
[C---:B-1----:R-:W-:Y:S05]  /*77d0*/  HMMA.16816.F32.BF16 R76, R20.reuse, R116, R76 ;  /* 0x00000074144c723c */ /* 0x042fea000004184c */
[----:B------:R-:W-:Y:S02]  /*77e0*/  MUFU.EX2 R59, R59 ;  /* 0x0000003b003b7308 */ /* 0x000fe40000000800 */
[----:B------:R-:W-:Y:S01]  /*77f0*/  FFMA.FTZ R116, R35, c[0x0][0x2d0], -R194 ;  /* 0x0000b40023747a23 */ /* 0x000fe200000108c2 */
[C---:B------:R-:W-:Y:S01]  /*7800*/  HMMA.16816.F32.BF16 R80, R20.reuse, R118, R80 ;  /* 0x000000761450723c */ /* 0x040fe20000041850 */
[----:B------:R-:W1:Y:S06]  /*7810*/  LDSM.16.MT88.4 R32, [R221+0x1900] ;  /* 0x00190000dd20783b */ /* 0x000e6c0000004200 */
[----:B------:R4:W5:Y:S01]  /*7820*/  MUFU.EX2 R161, R116 ;  /* 0x0000007400a17308 */ /* 0x0009620000000800 */
[C---:B------:R-:W-:Y:S08]  /*7830*/  HMMA.16816.F32.BF16 R84, R20.reuse, R124, R84 ;  /* 0x0000007c1454723c */ /* 0x040ff00000041854 */
[C---:B------:R-:W-:Y:S01]  /*7840*/  HMMA.16816.F32.BF16 R88, R20.reuse, R126, R88 ;  /* 0x0000007e1458723c */ /* 0x040fe20000041858 */
[----:B------:R-:W-:Y:S01]  /*7850*/  LDSM.16.MT88.4 R124, [R224+0x3900] ;  /* 0x00390000e07c783b */ /* 0x000fe20000004200 */
[----:B------:R-:W-:Y:S06]  /*7860*/  MUFU.EX2 R60, R60 ;  /* 0x0000003c003c7308 */ /* 0x000fec0000000800 */
[C---:B--2---:R-:W-:Y:S04]  /*7870*/  HMMA.16816.F32.BF16 R92, R20.reuse, R120, R92 ;  /* 0x00000078145c723c */ /* 0x044fe8000004185c */
[----:B------:R-:W-:Y:S01]  /*7880*/  MUFU.EX2 R61, R61 ;  /* 0x0000003d003d7308 */ /* 0x000fe20000000800 */
[----:B----4-:R-:W2:Y:S03]  /*7890*/  LDSM.16.MT88.4 R116, [R220+0x1900] ;  /* 0x00190000dc74783b */ /* 0x010ea60000004200 */
[C---:B------:R-:W-:Y:S04]  /*78a0*/  HMMA.16816.F32.BF16 R96, R20.reuse, R122, R96 ;  /* 0x0000007a1460723c */ /* 0x040fe80000041860 */
[--C-:B------:R-:W-:Y:S02]  /*78b0*/  FFMA.FTZ R120, R36, c[0x0][0x2d0], -R244.reuse ;  /* 0x0000b40024787a23 */ /* 0x100fe400000108f4 */
[--C-:B------:R-:W-:Y:S01]  /*78c0*/  FFMA.FTZ R121, R37, c[0x0][0x2d0], -R244.reuse ;  /* 0x0000b40025797a23 */ /* 0x100fe200000108f4 */
[----:B------:R-:W-:Y:S01]  /*78d0*/  MUFU.EX2 R64, R64 ;  /* 0x0000004000407308 */ /* 0x000fe20000000800 */
[C---:B------:R-:W-:Y:S04]  /*78e0*/  HMMA.16816.F32.BF16 R100, R20.reuse, R128, R100 ;  /* 0x000000801464723c */ /* 0x040fe80000041864 */
[--C-:B------:R-:W-:Y:S02]  /*78f0*/  FFMA.FTZ R122, R40, c[0x0][0x2d0], -R244.reuse ;  /* 0x0000b400287a7a23 */ /* 0x100fe400000108f4 */
[--C-:B------:R-:W-:Y:S02]  /*7900*/  FFMA.FTZ R123, R41, c[0x0][0x2d0], -R244.reuse ;  /* 0x0000b400297b7a23 */ /* 0x100fe400000108f4 */
[C---:B------:R-:W-:Y:S01]  /*7910*/  HMMA.16816.F32.BF16 R104, R20.reuse, R130, R104 ;  /* 0x000000821468723c */ /* 0x040fe20000041868 */
[----:B------:R-:W-:Y:S03]  /*7920*/  MUFU.EX2 R120, R120 ;  /* 0x0000007800787308 */ /* 0x000fe60000000800 */
[----:B------:R-:W-:Y:S04]  /*7930*/  FFMA.FTZ R244, R65, c[0x0][0x2d0], -R244 ;  /* 0x0000b40041f47a23 */ /* 0x000fe800000108f4 */
[C---:B------:R-:W-:Y:S03]  /*7940*/  HMMA.16816.F32.BF16 R12, R20.reuse, R136, R12 ;  /* 0x00000088140c723c */ /* 0x040fe6000004180c */
[----:B------:R-:W4:Y:S04]  /*7950*/  MUFU.EX2 R121, R121 ;  /* 0x0000007900797308 */ /* 0x000f280000000800 */
[--C-:B------:R-:W-:Y:S01]  /*7960*/  FFMA.FTZ R136, R38, c[0x0][0x2d0], -R194.reuse ;  /* 0x0000b40026887a23 */ /* 0x100fe200000108c2 */
[C---:B------:R-:W-:Y:S04]  /*7970*/  HMMA.16816.F32.BF16 R108, R20.reuse, R138, R108 ;  /* 0x0000008a146c723c */ /* 0x040fe8000004186c */
[--C-:B------:R-:W-:Y:S01]  /*7980*/  FFMA.FTZ R137, R39, c[0x0][0x2d0], -R194.reuse ;  /* 0x0000b40027897a23 */ /* 0x100fe200000108c2 */
[----:B------:R-:W-:Y:S01]  /*7990*/  MUFU.EX2 R122, R122 ;  /* 0x0000007a007a7308 */ /* 0x000fe20000000800 */
[----:B------:R-:W-:Y:S01]  /*79a0*/  LDSM.16.MT88.4 R36, [R220+0x2100] ;  /* 0x00210000dc24783b */ /* 0x000fe20000004200 */
[--C-:B------:R-:W-:Y:S01]  /*79b0*/  FFMA.FTZ R138, R42, c[0x0][0x2d0], -R194.reuse ;  /* 0x0000b4002a8a7a23 */ /* 0x100fe200000108c2 */
[C---:B------:R-:W-:Y:S04]  /*79c0*/  HMMA.16816.F32.BF16 R16, R20.reuse, R144, R16 ;  /* 0x000000901410723c */ /* 0x040fe80000041810 */
[--C-:B------:R-:W-:Y:S02]  /*79d0*/  FFMA.FTZ R139, R43, c[0x0][0x2d0], -R194.reuse ;  /* 0x0000b4002b8b7a23 */ /* 0x100fe400000108c2 */
[----:B------:R-:W-:Y:S01]  /*79e0*/  LDSM.16.MT88.4 R40, [R222+0x6100] ;  /* 0x00610000de28783b */ /* 0x000fe20000004200 */
[----:B------:R1:W-:Y:S01]  /*79f0*/  MUFU.EX2 R145, R46 ;  /* 0x0000002e00917308 */ /* 0x0003e20000000800 */
[----:B------:R-:W-:Y:S04]  /*7a00*/  HMMA.16816.F32.BF16 R112, R20, R146, R112 ;  /* 0x000000921470723c */ /* 0x000fe80000041870 */
[----:B------:R-:W-:Y:S03]  /*7a10*/  FFMA.FTZ R194, R67, c[0x0][0x2d0], -R194 ;  /* 0x0000b40043c27a23 */ /* 0x000fe600000108c2 */
[----:B------:R-:W-:Y:S02]  /*7a20*/  F2FP.BF16.PACK_AB R20, R158, R153 ;  /* 0x000000999e14723e */ /* 0x000fe400000010ff */
[----:B------:R-:W-:Y:S01]  /*7a30*/  F2FP.BF16.PACK_AB R22, R162, R155 ;  /* 0x0000009ba216723e */ /* 0x000fe200000010ff */
[----:B------:R-:W-:Y:S02]  /*7a40*/  MUFU.EX2 R146, R49 ;  /* 0x0000003100927308 */ /* 0x000fe40000000800 */
[----:B------:R-:W-:Y:S02]  /*7a50*/  F2FP.BF16.PACK_AB R21, R166, R157 ;  /* 0x0000009da615723e */ /* 0x000fe400000010ff */
[----:B-----5:R-:W-:Y:S06]  /*7a60*/  F2FP.BF16.PACK_AB R23, R161, R159 ;  /* 0x0000009fa117723e */ /* 0x020fec00000010ff */
[----:B------:R5:W-:Y:S01]  /*7a70*/  MUFU.EX2 R147, R48 ;  /* 0x0000003000937308 */ /* 0x000be20000000800 */
[C---:B---3--:R-:W-:Y:S01]  /*7a80*/  HMMA.16816.F32.BF16 R4, R20.reuse, R24, R4 ;  /* 0x000000181404723c */ /* 0x048fe20000041804 */
[----:B-1----:R-:W-:Y:S07]  /*7a90*/  LDSM.16.MT88.4 R44, [R222+0x2900] ;  /* 0x00290000de2c783b */ /* 0x002fee0000004200 */
[C---:B------:R-:W-:Y:S01]  /*7aa0*/  HMMA.16816.F32.BF16 R8, R20.reuse, R26, R8 ;  /* 0x0000001a1408723c */ /* 0x040fe20000041808 */
[----:B------:R-:W1:Y:S01]  /*7ab0*/  MUFU.EX2 R123, R123 ;  /* 0x0000007b007b7308 */ /* 0x000e620000000800 */
[----:B------:R-:W3:Y:S06]  /*7ac0*/  LDSM.16.MT88.4 R24, [R224+0x5900] ;  /* 0x00590000e018783b */ /* 0x000eec0000004200 */
[C---:B------:R-:W-:Y:S03]  /*7ad0*/  HMMA.16816.F32.BF16 R68, R20.reuse, R28, R68 ;  /* 0x0000001c1444723c */ /* 0x040fe60000041844 */
[----:B------:R-:W-:Y:S01]  /*7ae0*/  MUFU.EX2 R136, R136 ;  /* 0x0000008800887308 */ /* 0x000fe20000000800 */
[----:B-----5:R-:W-:Y:S04]  /*7af0*/  LDSM.16.MT88.4 R48, [R220+0x7100] ;  /* 0x00710000dc30783b */ /* 0x020fe80000004200 */
[C---:B------:R-:W-:Y:S05]  /*7b00*/  HMMA.16816.F32.BF16 R72, R20.reuse, R30, R72 ;  /* 0x0000001e1448723c */ /* 0x040fea0000041848 */
[----:B------:R-:W5:Y:S01]  /*7b10*/  MUFU.EX2 R137, R137 ;  /* 0x0000008900897308 */ /* 0x000f620000000800 */
[----:B------:R-:W1:Y:S02]  /*7b20*/  LDSM.16.MT88.4 R28, [R222+0x5900] ;  /* 0x00590000de1c783b */ /* 0x000e640000004200 */
[C---:B------:R-:W-:Y:S07]  /*7b30*/  HMMA.16816.F32.BF16 R76, R20.reuse, R32, R76 ;  /* 0x00000020144c723c */ /* 0x040fee000004184c */
[----:B------:R-:W-:Y:S01]  /*7b40*/  MUFU.EX2 R138, R138 ;  /* 0x0000008a008a7308 */ /* 0x000fe20000000800 */
[C---:B------:R-:W-:Y:S01]  /*7b50*/  HMMA.16816.F32.BF16 R80, R20.reuse, R34, R80 ;  /* 0x000000221450723c */ /* 0x040fe20000041850 */
[----:B------:R-:W4:Y:S07]  /*7b60*/  LDSM.16.MT88.4 R32, [R221+0x5900] ;  /* 0x00590000dd20783b */ /* 0x000f2e0000004200 */
[C---:B--2---:R-:W-:Y:S01]  /*7b70*/  HMMA.16816.F32.BF16 R84, R20.reuse, R116, R84 ;  /* 0x000000741454723c */ /* 0x044fe20000041854 */
[----:B------:R-:W2:Y:S07]  /*7b80*/  MUFU.EX2 R139, R139 ;  /* 0x0000008b008b7308 */ /* 0x000eae0000000800 */
[C---:B------:R-:W-:Y:S01]  /*7b90*/  HMMA.16816.F32.BF16 R88, R20.reuse, R118, R88 ;  /* 0x000000761458723c */ /* 0x040fe20000041858 */
[----:B------:R-:W2:Y:S02]  /*7ba0*/  LDSM.16.MT88.4 R116, [R220+0x5900] ;  /* 0x00590000dc74783b */ /* 0x000ea40000004200 */
[----:B------:R-:W2:Y:S05]  /*7bb0*/  MUFU.EX2 R65, R244 ;  /* 0x000000f400417308 */ /* 0x000eaa0000000800 */
[C---:B---3--:R-:W-:Y:S05]  /*7bc0*/  HMMA.16816.F32.BF16 R92, R20.reuse, R24, R92 ;  /* 0x00000018145c723c */ /* 0x048fea000004185c */
[----:B------:R-:W-:Y:S03]  /*7bd0*/  MUFU.EX2 R62, R62 ;  /* 0x0000003e003e7308 */ /* 0x000fe60000000800 */
[C---:B------:R-:W-:Y:S01]  /*7be0*/  HMMA.16816.F32.BF16 R96, R20.reuse, R26, R96 ;  /* 0x0000001a1460723c */ /* 0x040fe20000041860 */
[----:B------:R-:W3:Y:S06]  /*7bf0*/  LDSM.16.MT88.4 R24, [R224+0x2100] ;  /* 0x00210000e018783b */ /* 0x000eec0000004200 */
[----:B------:R-:W2:Y:S01]  /*7c00*/  MUFU.EX2 R63, R63 ;  /* 0x0000003f003f7308 */ /* 0x000ea20000000800 */
[C---:B-1----:R-:W-:Y:S08]  /*7c10*/  HMMA.16816.F32.BF16 R100, R20.reuse, R28, R100 ;  /* 0x0000001c1464723c */ /* 0x042ff00000041864 */
[C---:B------:R-:W-:Y:S01]  /*7c20*/  HMMA.16816.F32.BF16 R104, R20.reuse, R30, R104 ;  /* 0x0000001e1468723c */ /* 0x040fe20000041868 */
[----:B------:R-:W1:Y:S01]  /*7c30*/  LDSM.16.MT88.4 R28, [R222+0x2100] ;  /* 0x00210000de1c783b */ /* 0x000e620000004200 */
[----:B------:R-:W-:Y:S06]  /*7c40*/  MUFU.EX2 R66, R66 ;  /* 0x0000004200427308 */ /* 0x000fec0000000800 */
[C---:B----4-:R-:W-:Y:S08]  /*7c50*/  HMMA.16816.F32.BF16 R12, R20.reuse, R32, R12 ;  /* 0x00000020140c723c */ /* 0x050ff0000004180c */
[C---:B------:R-:W-:Y:S01]  /*7c60*/  HMMA.16816.F32.BF16 R108, R20.reuse, R34, R108 ;  /* 0x00000022146c723c */ /* 0x040fe2000004186c */
[----:B------:R-:W4:Y:S07]  /*7c70*/  LDSM.16.MT88.4 R32, [R221+0x2100] ;  /* 0x00210000dd20783b */ /* 0x000f2e0000004200 */
[C---:B--2---:R-:W-:Y:S08]  /*7c80*/  HMMA.16816.F32.BF16 R16, R20.reuse, R116, R16 ;  /* 0x000000741410723c */ /* 0x044ff00000041810 */
[----:B------:R-:W-:Y:S01]  /*7c90*/  HMMA.16816.F32.BF16 R112, R20, R118, R112 ;  /* 0x000000761470723c */ /* 0x000fe20000041870 */
[----:B------:R-:W-:Y:S06]  /*7ca0*/  LDSM.16.MT88.4 R116, [R221+0x6100] ;  /* 0x00610000dd74783b */ /* 0x000fec0000004200 */
[----:B------:R-:W-:Y:S02]  /*7cb0*/  F2FP.BF16.PACK_AB R20, R121, R120 ;  /* 0x000000787914723e */ /* 0x000fe400000010ff */
[----:B------:R-:W-:Y:S03]  /*7cc0*/  F2FP.BF16.PACK_AB R22, R123, R122 ;  /* 0x0000007a7b16723e */ /* 0x000fe600000010ff */
[----:B-----5:R-:W-:Y:S02]  /*7cd0*/  F2FP.BF16.PACK_AB R21, R137, R136 ;  /* 0x000000888915723e */ /* 0x020fe400000010ff */
        /* <DEDUP_REMOVED lines=27> */
[----:B------:R-:W-:Y:S07]  /*7e90*/  F2FP.BF16.PACK_AB R23, R152, R148 ;  /* 0x000000949817723e */ /* 0x000fee00000010ff */
        /* <DEDUP_REMOVED lines=32> */
[C---:B------:R-:W-:Y:S01]  /*80a0*/  HMMA.16816.F32.BF16 R72, R20.reuse, R34, R72 ;  /* 0x000000221448723c */ /* 0x040fe20000041848 */
[----:B------:R-:W-:Y:S07]  /*80b0*/  LDSM.16.MT88.4 R32, [R220+0x3900] ;  /* 0x00390000dc20783b */ /* 0x000fee0000004200 */
[C---:B--2---:R-:W-:Y:S08]  /*80c0*/  HMMA.16816.F32.BF16 R76, R20.reuse, R24, R76 ;  /* 0x00000018144c723c */ /* 0x044ff0000004184c */
[C---:B------:R-:W-:Y:S01]  /*80d0*/  HMMA.16816.F32.BF16 R80, R20.reuse, R26, R80 ;  /* 0x0000001a1450723c */ /* 0x040fe20000041850 */
[----:B------:R-:W2:Y:S07]  /*80e0*/  LDSM.16.MT88.4 R24, [R222+0x3900] ;  /* 0x00390000de18783b */ /* 0x000eae0000004200 */
[C---:B------:R-:W-:Y:S01]  /*80f0*/  HMMA.16816.F32.BF16 R84, R20.reuse, R36, R84 ;  /* 0x000000241454723c */ /* 0x040fe20000041854 */
[----:B------:R-:W3:Y:S07]  /*8100*/  MUFU.EX2 R37, R194 ;  /* 0x000000c200257308 */ /* 0x000eee0000000800 */
[C---:B------:R-:W-:Y:S07]  /*8110*/  HMMA.16816.F32.BF16 R88, R20.reuse, R38, R88 ;  /* 0x000000261458723c */ /* 0x040fee0000041858 */
[----:B------:R-:W-:Y:S01]  /*8120*/  FADD.FTZ R39, R149, R248 ;  /* 0x000000f895277221 */ /* 0x000fe20000010000 */
[C---:B-1----:R-:W-:Y:S04]  /*8130*/  HMMA.16816.F32.BF16 R92, R20.reuse, R28, R92 ;  /* 0x0000001c145c723c */ /* 0x042fe8000004185c */
[----:B------:R-:W-:Y:S02]  /*8140*/  FADD.FTZ R0, R150, R39 ;  /* 0x0000002796007221 */ /* 0x000fe40000010000 */
[----:B------:R-:W-:Y:S02]  /*8150*/  FADD.FTZ R39, R153, R252 ;  /* 0x000000fc99277221 */ /* 0x000fe40000010000 */
        /* <DEDUP_REMOVED lines=11> */
[----:B---3--:R-:W-:Y:S07]  /*8210*/  F2FP.BF16.PACK_AB R23, R37, R66 ;  /* 0x000000422517723e */ /* 0x008fee00000010ff */
[C---:B------:R-:W-:Y:S08]  /*8220*/  HMMA.16816.F32.BF16 R128, R20.reuse, R124, R4 ;  /* 0x0000007c1480723c */ /* 0x040ff00000041804 */
[C---:B------:R-:W-:Y:S08]  /*8230*/  HMMA.16816.F32.BF16 R124, R20.reuse, R126, R8 ;  /* 0x0000007e147c723c */ /* 0x040ff00000041808 */
[C---:B--2---:R-:W-:Y:S08]  /*8240*/  HMMA.16816.F32.BF16 R68, R20.reuse, R24, R68 ;  /* 0x000000181444723c */ /* 0x044ff00000041844 */
[C---:B------:R-:W-:Y:S01]  /*8250*/  HMMA.16816.F32.BF16 R72, R20.reuse, R26, R72 ;  /* 0x0000001a1448723c */ /* 0x040fe20000041848 */
[----:B------:R-:W2:Y:S07]  /*8260*/  LDSM.16.MT88.4 R24, [R224+0x7900] ;  /* 0x00790000e018783b */ /* 0x000eae0000004200 */
[C---:B-1----:R-:W-:Y:S08]  /*8270*/  HMMA.16816.F32.BF16 R76, R20.reuse, R28, R76 ;  /* 0x0000001c144c723c */ /* 0x042ff0000004184c */
[C---:B------:R-:W-:Y:S01]  /*8280*/  HMMA.16816.F32.BF16 R80, R20.reuse, R30, R80 ;  /* 0x0000001e1450723c */ /* 0x040fe20000041850 */
[----:B------:R-:W1:Y:S07]  /*8290*/  LDSM.16.MT88.4 R28, [R222+0x7900] ;  /* 0x00790000de1c783b */ /* 0x000e6e0000004200 */
[C---:B------:R-:W-:Y:S07]  /*82a0*/  HMMA.16816.F32.BF16 R84, R20.reuse, R32, R84 ;  /* 0x000000201454723c */ /* 0x040fee0000041854 */
[----:B------:R-:W-:Y:S01]  /*82b0*/  FADD.FTZ R33, R151, R0 ;  /* 0x0000000097217221 */ /* 0x000fe20000010000 */
[C---:B------:R-:W-:Y:S04]  /*82c0*/  HMMA.16816.F32.BF16 R88, R20.reuse, R34, R88 ;  /* 0x000000221458723c */ /* 0x040fe80000041858 */
[----:B------:R-:W-:Y:S02]  /*82d0*/  FADD.FTZ R0, R154, R33 ;  /* 0x000000219a007221 */ /* 0x000fe40000010000 */
[----:B------:R-:W3:Y:S02]  /*82e0*/  LDSM.16.MT88.4 R32, [R221+0x7900] ;  /* 0x00790000dd20783b */ /* 0x000ee40000004200 */
[----:B------:R-:W-:Y:S01]  /*82f0*/  FADD.FTZ R41, R157, R0 ;  /* 0x000000009d297221 */ /* 0x000fe20000010000 */
[C---:B--2---:R-:W-:Y:S03]  /*8300*/  HMMA.16816.F32.BF16 R92, R20.reuse, R24, R92 ;  /* 0x00000018145c723c */ /* 0x044fe6000004185c */
[----:B------:R-:W-:Y:S02]  /*8310*/  FADD.FTZ R0, R158, R39 ;  /* 0x000000279e007221 */ /* 0x000fe40000010000 */
[----:B------:R-:W-:Y:S02]  /*8320*/  FADD.FTZ R2, R166, R41 ;  /* 0x00000029a6027221 */ /* 0x000fe40000010000 */
[----:B------:R-:W-:Y:S01]  /*8330*/  FADD.FTZ R39, R155, R0 ;  /* 0x000000009b277221 */ /* 0x000fe20000010000 */
[C---:B------:R-:W-:Y:S01]  /*8340*/  HMMA.16816.F32.BF16 R96, R20.reuse, R26, R96 ;  /* 0x0000001a1460723c */ /* 0x040fe20000041860 */
[----:B------:R-:W2:Y:S03]  /*8350*/  LDSM.16.MT88.4 R24, [R220+0x7900] ;  /* 0x00790000dc18783b */ /* 0x000ea60000004200 */
[----:B------:R-:W-:Y:S02]  /*8360*/  FADD.FTZ R2, R159, R2 ;  /* 0x000000029f027221 */ /* 0x000fe40000010000 */
[----:B------:R-:W-:Y:S02]  /*8370*/  FADD.FTZ R39, R162, R39 ;  /* 0x00000027a2277221 */ /* 0x000fe40000010000 */
[----:B------:R-:W-:Y:S01]  /*8380*/  FADD.FTZ R41, R161, R2 ;  /* 0x00000002a1297221 */ /* 0x000fe20000010000 */
[C---:B-1----:R-:W-:Y:S03]  /*8390*/  HMMA.16816.F32.BF16 R100, R20.reuse, R28, R100 ;  /* 0x0000001c1464723c */ /* 0x042fe60000041864 */
[----:B------:R-:W-:Y:S02]  /*83a0*/  FADD.FTZ R120, R120, R39 ;  /* 0x0000002778787221 */ /* 0x000fe40000010000 */
[----:B------:R-:W-:Y:S02]  /*83b0*/  FADD.FTZ R136, R136, R41 ;  /* 0x0000002988887221 */ /* 0x000fe40000010000 */
[----:B------:R-:W-:Y:S01]  /*83c0*/  FADD.FTZ R121, R121, R120 ;  /* 0x0000007879797221 */ /* 0x000fe20000010000 */
[C---:B------:R-:W-:Y:S04]  /*83d0*/  HMMA.16816.F32.BF16 R104, R20.reuse, R30, R104 ;  /* 0x0000001e1468723c */ /* 0x040fe80000041868 */
[----:B------:R-:W-:Y:S02]  /*83e0*/  FADD.FTZ R137, R137, R136 ;  /* 0x0000008889897221 */ /* 0x000fe40000010000 */
[----:B------:R-:W-:Y:S02]  /*83f0*/  FADD.FTZ R0, R122, R121 ;  /* 0x000000797a007221 */ /* 0x000fe40000010000 */
[----:B------:R-:W-:Y:S04]  /*8400*/  FADD.FTZ R2, R138, R137 ;  /* 0x000000898a027221 */ /* 0x000fe80000010000 */
[----:B------:R-:W-:Y:S02]  /*8410*/  FADD.FTZ R0, R123, R0 ;  /* 0x000000007b007221 */ /* 0x000fe40000010000 */
[----:B------:R-:W-:Y:S01]  /*8420*/  FADD.FTZ R2, R139, R2 ;  /* 0x000000028b027221 */ /* 0x000fe20000010000 */
[C---:B---3--:R-:W-:Y:S03]  /*8430*/  HMMA.16816.F32.BF16 R120, R20.reuse, R32, R12 ;  /* 0x000000201478723c */ /* 0x048fe6000004180c */
[----:B------:R-:W-:Y:S02]  /*8440*/  FADD.FTZ R0, R163, R0 ;  /* 0x00000000a3007221 */ /* 0x000fe40000010000 */
[----:B------:R-:W-:Y:S02]  /*8450*/  FADD.FTZ R2, R145, R2 ;  /* 0x0000000291027221 */ /* 0x000fe40000010000 */
[----:B------:R-:W-:Y:S01]  /*8460*/  FADD.FTZ R0, R165, R0 ;  /* 0x00000000a5007221 */ /* 0x000fe20000010000 */
[C---:B------:R-:W-:Y:S04]  /*8470*/  HMMA.16816.F32.BF16 R108, R20.reuse, R34, R108 ;  /* 0x00000022146c723c */ /* 0x040fe8000004186c */
[----:B------:R-:W-:Y:S02]  /*8480*/  FADD.FTZ R29, R147, R2 ;  /* 0x00000002931d7221 */ /* 0x000fe40000010000 */
[----:B------:R-:W-:Y:S01]  /*8490*/  FADD.FTZ R13, R167, R0 ;  /* 0x00000000a70d7221 */ /* 0x000fe20000010000 */
[----:B------:R-:W-:Y:S01]  /*84a0*/  MOV R0, R3 ;  /* 0x0000000300007202 */ /* 0x000fe20000000f00 */
[----:B------:R-:W-:Y:S01]  /*84b0*/  FADD.FTZ R15, R148, R29 ;  /* 0x0000001d940f7221 */ /* 0x000fe20000010000 */
[C---:B--2---:R-:W-:Y:S03]  /*84c0*/  HMMA.16816.F32.BF16 R116, R20.reuse, R24, R16 ;  /* 0x000000181474723c */ /* 0x044fe60000041810 */
[----:B------:R-:W-:Y:S02]  /*84d0*/  FADD.FTZ R13, R146, R13 ;  /* 0x0000000d920d7221 */ /* 0x000fe40000010000 */
[----:B------:R-:W-:Y:S02]  /*84e0*/  FADD.FTZ R15, R152, R15 ;  /* 0x0000000f980f7221 */ /* 0x000fe40000010000 */
[----:B------:R-:W-:Y:S01]  /*84f0*/  FADD.FTZ R52, R52, R13 ;  /* 0x0000000d34347221 */ /* 0x000fe20000010000 */
[----:B------:R-:W-:Y:S04]  /*8500*/  HMMA.16816.F32.BF16 R112, R20, R26, R112 ;  /* 0x0000001a1470723c */ /* 0x000fe80000041870 */
[----:B------:R-:W-:Y:S02]  /*8510*/  FADD.FTZ R54, R54, R15 ;  /* 0x0000000f36367221 */ /* 0x000fe40000010000 */
[----:B------:R-:W-:Y:S02]  /*8520*/  FADD.FTZ R53, R53, R52 ;  /* 0x0000003435357221 */ /* 0x000fe40000010000 */
[----:B------:R-:W-:Y:S04]  /*8530*/  FADD.FTZ R55, R55, R54 ;  /* 0x0000003637377221 */ /* 0x000fe80000010000 */
[----:B------:R-:W-:Y:S02]  /*8540*/  FADD.FTZ R56, R56, R53 ;  /* 0x0000003538387221 */ /* 0x000fe40000010000 */
        /* <DEDUP_REMOVED lines=10> */
[----:B------:R-:W-:Y:S01]  /*85f0*/  FADD.FTZ R241, R37, R66 ;  /* 0x0000004225f17221 */ /* 0x000fe20000010000 */
[----:B------:R-:W-:-:S05]  /*8600*/  @P1 BRA `(.L_x_25) ;  /* 0xffffcbb000001947 */ /* 0x000fca000383ffff */
.L_x_24:
[----:B------:R-:W1:Y:S01]  /*8610*/  SHFL.BFLY PT, R6, R243, 0x2, 0x1f ;  /* 0x0c401f00f3067f89 */ /* 0x000e6200000e0000 */
[----:B------:R-:W-:-:S02]  /*8620*/  MOV R4, RZ ;  /* 0x000000ff00047202 */ /* 0x000fc40000000f00 */
[----:B------:R-:W-:Y:S01]  /*8630*/  MOV R2, RZ ;  /* 0x000000ff00027202 */ /* 0x000fe20000000f00 */
[----:B------:R-:W2:Y:S01]  /*8640*/  SHFL.BFLY PT, R0, R241, 0x2, 0x1f ;  /* 0x0c401f00f1007f89 */ /* 0x000ea200000e0000 */
[----:B------:R-:W-:Y:S01]  /*8650*/  PLOP3.LUT P3, PT, PT, PT, PT, 0x8, 0x0 ;  /* 0x000000000000781c */ /* 0x000fe20003f6e170 */
[----:B-1----:R-:W-:Y:S02]  /*8660*/  FADD.FTZ R6, R6, R243 ;  /* 0x000000f306067221 */ /* 0x002fe40000010000 */
[----:B--2---:R-:W-:-:S03]  /*8670*/  FADD.FTZ R7, R0, R241 ;  /* 0x000000f100077221 */ /* 0x004fc60000010000 */
[----:B------:R-:W1:Y:S04]  /*8680*/  SHFL.BFLY PT, R5, R6, 0x1, 0x1f ;  /* 0x0c201f0006057f89 */ /* 0x000e6800000e0000 */
[----:B------:R-:W2:Y:S01]  /*8690*/  SHFL.BFLY PT, R0, R7, 0x1, 0x1f ;  /* 0x0c201f0007007f89 */ /* 0x000ea200000e0000 */
[----:B-1----:R-:W-:Y:S02]  /*86a0*/  FADD.FTZ R5, R6, R5 ;  /* 0x0000000506057221 */ /* 0x002fe40000010000 */
[----:B--2---:R-:W-:-:S03]  /*86b0*/  FADD.FTZ R0, R0, R7 ;  /* 0x0000000700007221 */ /* 0x004fc60000010000 */
[----:B------:R-:W-:Y:S02]  /*86c0*/  FSETP.NE.FTZ.AND P1, PT, R5, RZ, PT ;  /* 0x000000ff0500720b */ /* 0x000fe40003f35000 */
[----:B------:R-:W-:Y:S02]  /*86d0*/  MOV R7, 0xff800000 ;  /* 0xff80000000077802 */ /* 0x000fe40000000f00 */
[----:B------:R-:W-:-:S09]  /*86e0*/  FSETP.NE.FTZ.AND P0, PT, R0, RZ, PT ;  /* 0x000000ff0000720b */ /* 0x000fd20003f15000 */
[----:B------:R-:W1:Y:S01]  /*86f0*/  @P1 MUFU.RCP R4, R5 ;  /* 0x0000000500041308 */ /* 0x000e620000001000 */
[----:B------:R-:W-:-:S03]  /*8700*/  @P1 MOV R9, 0x3f317218 ;  /* 0x3f31721800091802 */ /* 0x000fc60000000f00 */
[----:B------:R-:W-:Y:S02]  /*8710*/  @P0 MOV R8, 0x3f317218 ;  /* 0x3f31721800080802 */ /* 0x000fe40000000f00 */
[----:B------:R-:W-:Y:S02]  /*8720*/  @P1 FMUL.FTZ R9, R9, c[0x0][0x2d0] ;  /* 0x0000b40009091a20 */ /* 0x000fe40000410000 */
[----:B------:R-:W-:Y:S01]  /*8730*/  @P0 MUFU.RCP R2, R0 ;  /* 0x0000000000020308 */ /* 0x000fe20000001000 */
[----:B------:R-:W-:-:S07]  /*8740*/  @P0 FMUL.FTZ R8, R8, c[0x0][0x2d0] ;  /* 0x0000b40008080a20 */ /* 0x000fce0000410000 */
[----:B------:R-:W2:Y:S01]  /*8750*/  @P1 MUFU.LG2 R5, R5 ;  /* 0x0000000500051308 */ /* 0x000ea20000000c00 */
[C---:B-1----:R-:W-:Y:S02]  /*8760*/  FMUL.FTZ R128, R4.reuse, R128 ;  /* 0x0000008004807220 */ /* 0x042fe40000410000 */
[C---:B------:R-:W-:Y:S02]  /*8770*/  FMUL.FTZ R129, R4.reuse, R129 ;  /* 0x0000008104817220 */ /* 0x040fe40000410000 */
[C---:B------:R-:W-:Y:S02]  /*8780*/  FMUL.FTZ R6, R4.reuse, R124 ;  /* 0x0000007c04067220 */ /* 0x040fe40000410000 */
[C---:B------:R-:W-:Y:S01]  /*8790*/  FMUL.FTZ R125, R4.reuse, R125 ;  /* 0x0000007d047d7220 */ /* 0x040fe20000410000 */
[----:B------:R-:W1:Y:S01]  /*87a0*/  @P0 MUFU.LG2 R0, R0 ;  /* 0x0000000000000308 */ /* 0x000e620000000c00 */
[C---:B------:R-:W-:Y:S02]  /*87b0*/  FMUL.FTZ R68, R4.reuse, R68 ;  /* 0x0000004404447220 */ /* 0x040fe40000410000 */
[----:B------:R-:W-:-:S02]  /*87c0*/  FMUL.FTZ R69, R4, R69 ;  /* 0x0000004504457220 */ /* 0x000fc40000410000 */
[C---:B------:R-:W-:Y:S02]  /*87d0*/  FMUL.FTZ R72, R4.reuse, R72 ;  /* 0x0000004804487220 */ /* 0x040fe40000410000 */
[C---:B------:R-:W-:Y:S02]  /*87e0*/  FMUL.FTZ R73, R4.reuse, R73 ;  /* 0x0000004904497220 */ /* 0x040fe40000410000 */
[----:B--2---:R-:W-:Y:S02]  /*87f0*/  @P1 FMUL.FTZ R5, R5, 0.69314718246459960938 ;  /* 0x3f31721805051820 */ /* 0x004fe40000410000 */
[C---:B------:R-:W-:Y:S02]  /*8800*/  FMUL.FTZ R76, R4.reuse, R76 ;  /* 0x0000004c044c7220 */ /* 0x040fe40000410000 */
[C---:B------:R-:W-:Y:S02]  /*8810*/  FMUL.FTZ R77, R4.reuse, R77 ;  /* 0x0000004d044d7220 */ /* 0x040fe40000410000 */
[----:B------:R-:W-:-:S02]  /*8820*/  FMUL.FTZ R80, R4, R80 ;  /* 0x0000005004507220 */ /* 0x000fc40000410000 */
[----:B-1----:R-:W-:Y:S02]  /*8830*/  @P0 FMUL.FTZ R0, R0, 0.69314718246459960938 ;  /* 0x3f31721800000820 */ /* 0x002fe40000410000 */
        /* <DEDUP_REMOVED lines=20> */
[----:B------:R-:W-:Y:S01]  /*8980*/  FMUL.FTZ R113, R4, R113 ;  /* 0x0000007104717220 */ /* 0x000fe20000410000 */
[----:B------:R-:W-:Y:S01]  /*8990*/  MOV R4, 0xff800000 ;  /* 0xff80000000047802 */ /* 0x000fe20000000f00 */
        /* <DEDUP_REMOVED lines=32> */
[----:B------:R-:W-:Y:S02]  /*8ba0*/  @P1 FFMA.FTZ R4, R9, R132, R5 ;  /* 0x0000008409041223 */ /* 0x000fe40000010005 */
[----:B------:R-:W-:Y:S02]  /*8bb0*/  @P0 FFMA.FTZ R7, R8, R3, R0 ;  /* 0x0000000308070223 */ /* 0x000fe40000010000 */
.L_x_22:
[----:B------:R-:W-:Y:S05]  /*8bc0*/  @P3 BRA `(.L_x_26) ;  /* 0x0000128000003947 */ /* 0x000fea0003800000 */
[----:B------:R-:W1:Y:S01]  /*8bd0*/  S2R R0, SR_TID.X ;  /* 0x0000000000007919 */ /* 0x000e620000002100 */
[----:B------:R-:W-:Y:S02]  /*8be0*/  F2FP.BF16.PACK_AB R128, R129, R128 ;  /* 0x000000808180723e */ /* 0x000fe400000010ff */
[----:B------:R-:W-:Y:S01]  /*8bf0*/  F2FP.BF16.PACK_AB R130, R131, R130 ;  /* 0x000000828382723e */ /* 0x000fe200000010ff */
[----:B------:R-:W-:Y:S01]  /*8c00*/  BAR.SYNC.DEFER_BLOCKING 0x1, 0x100 ;  /* 0x0044000000007b1d */ /* 0x000fe20000010000 */
[----:B------:R-:W-:Y:S02]  /*8c10*/  F2FP.BF16.PACK_AB R6, R125, R6 ;  /* 0x000000067d06723e */ /* 0x000fe400000010ff */
[----:B------:R-:W-:Y:S02]  /*8c20*/  F2FP.BF16.PACK_AB R126, R127, R126 ;  /* 0x0000007e7f7e723e */ /* 0x000fe400000010ff */
[----:B------:R-:W-:-:S02]  /*8c30*/  F2FP.BF16.PACK_AB R68, R69, R68 ;  /* 0x000000444544723e */ /* 0x000fc400000010ff */
[----:B------:R-:W-:Y:S02]  /*8c40*/  F2FP.BF16.PACK_AB R70, R71, R70 ;  /* 0x000000464746723e */ /* 0x000fe400000010ff */
[----:B------:R-:W-:Y:S02]  /*8c50*/  F2FP.BF16.PACK_AB R72, R73, R72 ;  /* 0x000000484948723e */ /* 0x000fe400000010ff */
[----:B------:R-:W-:Y:S02]  /*8c60*/  F2FP.BF16.PACK_AB R74, R75, R74 ;  /* 0x0000004a4b4a723e */ /* 0x000fe400000010ff */
[----:B------:R-:W-:Y:S02]  /*8c70*/  F2FP.BF16.PACK_AB R76, R77, R76 ;  /* 0x0000004c4d4c723e */ /* 0x000fe400000010ff */
[----:B------:R-:W-:Y:S02]  /*8c80*/  F2FP.BF16.PACK_AB R78, R79, R78 ;  /* 0x0000004e4f4e723e */ /* 0x000fe400000010ff */
[----:B------:R-:W-:-:S02]  /*8c90*/  F2FP.BF16.PACK_AB R80, R81, R80 ;  /* 0x000000505150723e */ /* 0x000fc400000010ff */
[----:B------:R-:W-:Y:S02]  /*8ca0*/  F2FP.BF16.PACK_AB R82, R83, R82 ;  /* 0x000000525352723e */ /* 0x000fe400000010ff */
[----:B-1----:R-:W-:Y:S02]  /*8cb0*/  SHF.R.S32.HI R3, RZ, 0x1f, R0 ;  /* 0x0000001fff037819 */ /* 0x002fe40000011400 */
[----:B------:R-:W-:Y:S02]  /*8cc0*/  F2FP.BF16.PACK_AB R84, R85, R84 ;  /* 0x000000545554723e */ /* 0x000fe400000010ff */
[----:B------:R-:W-:Y:S02]  /*8cd0*/  LEA.HI R2, R3, R0, RZ, 0x2 ;  /* 0x0000000003027211 */ /* 0x000fe400078f10ff */
[----:B------:R-:W-:Y:S02]  /*8ce0*/  F2FP.BF16.PACK_AB R86, R87, R86 ;  /* 0x000000565756723e */ /* 0x000fe400000010ff */
[----:B------:R-:W-:-:S02]  /*8cf0*/  SHF.R.S32.HI R8, RZ, 0x2, R2 ;  /* 0x00000002ff087819 */ /* 0x000fc40000011402 */
[----:B------:R-:W-:Y:S02]  /*8d00*/  SHF.R.S32.HI R5, RZ, 0x1f, R2 ;  /* 0x0000001fff057819 */ /* 0x000fe40000011402 */
[----:B------:R-:W-:Y:S02]  /*8d10*/  LOP3.LUT R9, R2, 0xfffffffc, RZ, 0xc0, !PT ;  /* 0xfffffffc02097812 */ /* 0x000fe400078ec0ff */
[----:B------:R-:W-:Y:S02]  /*8d20*/  LEA.HI R5, R5, R8, RZ, 0x3 ;  /* 0x0000000805057211 */ /* 0x000fe400078f18ff */
[----:B------:R-:W-:Y:S01]  /*8d30*/  F2FP.BF16.PACK_AB R88, R89, R88 ;  /* 0x000000585958723e */ /* 0x000fe200000010ff */
[----:B------:R-:W-:Y:S01]  /*8d40*/  IMAD.IADD R9, R0, 0x1, -R9 ;  /* 0x0000000100097824 */ /* 0x000fe200078e0a09 */
[----:B------:R-:W-:Y:S02]  /*8d50*/  LOP3.LUT R5, R5, 0xfffffff8, RZ, 0xc0, !PT ;  /* 0xfffffff805057812 */ /* 0x000fe400078ec0ff */
[----:B------:R-:W-:-:S02]  /*8d60*/  F2FP.BF16.PACK_AB R90, R91, R90 ;  /* 0x0000005a5b5a723e */ /* 0x000fc400000010ff */
[----:B------:R-:W-:Y:S01]  /*8d70*/  F2FP.BF16.PACK_AB R92, R93, R92 ;  /* 0x0000005c5d5c723e */ /* 0x000fe200000010ff */
[----:B------:R-:W-:Y:S01]  /*8d80*/  IMAD.IADD R8, R8, 0x1, -R5 ;  /* 0x0000000108087824 */ /* 0x000fe200078e0a05 */
[----:B------:R-:W-:Y:S02]  /*8d90*/  LEA.HI R5, R3, R0, RZ, 0x5 ;  /* 0x0000000003057211 */ /* 0x000fe400078f28ff */
[----:B------:R-:W-:Y:S01]  /*8da0*/  F2FP.BF16.PACK_AB R94, R95, R94 ;  /* 0x0000005e5f5e723e */ /* 0x000fe200000010ff */
[C---:B------:R-:W-:Y:S01]  /*8db0*/  IMAD.SHL.U32 R10, R8.reuse, 0x40, RZ ;  /* 0x00000040080a7824 */ /* 0x040fe200078e00ff */
[----:B------:R-:W-:Y:S02]  /*8dc0*/  SHF.R.S32.HI R2, RZ, 0x5, R5 ;  /* 0x00000005ff027819 */ /* 0x000fe40000011405 */
[----:B------:R-:W-:Y:S02]  /*8dd0*/  LOP3.LUT R12, R8, 0x1, RZ, 0xc0, !PT ;  /* 0x00000001080c7812 */ /* 0x000fe400078ec0ff */
[----:B------:R-:W-:Y:S01]  /*8de0*/  LOP3.LUT R10, R10, 0x1c0, RZ, 0xc0, !PT ;  /* 0x000001c00a0a7812 */ /* 0x000fe200078ec0ff */
[----:B------:R-:W-:Y:S01]  /*8df0*/  IMAD R11, R2, 0x200, R9 ;  /* 0x00000200020b7824 */ /* 0x000fe200078e0209 */
[----:B------:R-:W-:-:S02]  /*8e00*/  ISETP.NE.U32.AND P0, PT, R12, 0x1, PT ;  /* 0x000000010c00780c */ /* 0x000fc40003f05070 */
[----:B------:R-:W-:Y:S02]  /*8e10*/  LEA.HI R10, R10, R10, RZ, 0x1d ;  /* 0x0000000a0a0a7211 */ /* 0x000fe400078fe8ff */
[----:B------:R-:W-:Y:S01]  /*8e20*/  R2P PR, R8, 0x6 ;  /* 0x0000000608007804 */ /* 0x000fe20000000000 */
[----:B------:R-:W-:Y:S01]  /*8e30*/  IMAD.MOV.U32 R8, RZ, RZ, 0x20 ;  /* 0x00000020ff087424 */ /* 0x000fe200078e00ff */
[----:B------:R-:W-:Y:S01]  /*8e40*/  F2FP.BF16.PACK_AB R96, R97, R96 ;  /* 0x000000606160723e */ /* 0x000fe200000010ff */
[----:B------:R-:W-:Y:S01]  /*8e50*/  IMAD.U32 R10, R11, 0x2, R10 ;  /* 0x000000020b0a7824 */ /* 0x000fe200078e000a */
[----:B------:R-:W-:Y:S02]  /*8e60*/  F2FP.BF16.PACK_AB R98, R99, R98 ;  /* 0x000000626362723e */ /* 0x000fe400000010ff */
[----:B------:R-:W-:Y:S01]  /*8e70*/  SEL R8, R8, 0xffffffe0, !P1 ;  /* 0xffffffe008087807 */ /* 0x000fe20004800000 */
[----:B------:R-:W-:Y:S01]  /*8e80*/  IMAD.SHL.U32 R11, R10, 0x2, RZ ;  /* 0x000000020a0b7824 */ /* 0x000fe200078e00ff */
[----:B------:R-:W-:-:S02]  /*8e90*/  F2FP.BF16.PACK_AB R100, R101, R100 ;  /* 0x000000646564723e */ /* 0x000fc400000010ff */
[----:B------:R-:W-:Y:S01]  /*8ea0*/  F2FP.BF16.PACK_AB R102, R103, R102 ;  /* 0x000000666766723e */ /* 0x000fe200000010ff */
[C---:B------:R-:W-:Y:S01]  /*8eb0*/  IMAD.IADD R15, R11.reuse, 0x1, R8 ;  /* 0x000000010b0f7824 */ /* 0x040fe200078e0208 */
[C---:B------:R-:W-:Y:S01]  /*8ec0*/  IADD3 R10, R11.reuse, 0x80, RZ ;  /* 0x000000800b0a7810 */ /* 0x040fe20007ffe0ff */
[----:B------:R-:W-:Y:S01]  /*8ed0*/  STS [R11+0x80], R128 ;  /* 0x000080800b007388 */ /* 0x000fe20000000800 */
[----:B------:R-:W-:Y:S02]  /*8ee0*/  IADD3 R13, R11, 0x70, RZ ;  /* 0x000000700b0d7810 */ /* 0x000fe40007ffe0ff */
[----:B------:R-:W-:Y:S01]  /*8ef0*/  @P0 IADD3 R13, R10, 0x10, RZ ;  /* 0x000000100a0d0810 */ /* 0x000fe20007ffe0ff */
[----:B------:R-:W-:Y:S01]  /*8f00*/  IMAD.MOV.U32 R10, RZ, RZ, 0x40 ;  /* 0x00000040ff0a7424 */ /* 0x000fe200078e00ff */
[----:B------:R-:W-:Y:S01]  /*8f10*/  STS [R11+0x480], R130 ;  /* 0x000480820b007388 */ /* 0x000fe20000000800 */
[----:B------:R-:W-:Y:S02]  /*8f20*/  F2FP.BF16.PACK_AB R104, R105, R104 ;  /* 0x000000686968723e */ /* 0x000fe400000010ff */
[----:B------:R-:W-:Y:S01]  /*8f30*/  IMAD.IADD R17, R8, 0x1, R13 ;  /* 0x0000000108117824 */ /* 0x000fe200078e020d */
[----:B------:R-:W-:Y:S01]  /*8f40*/  SEL R10, R10, 0xffffffc0, !P2 ;  /* 0xffffffc00a0a7807 */ /* 0x000fe20005000000 */
[----:B------:R-:W-:Y:S01]  /*8f50*/  STS [R13], R6 ;  /* 0x000000060d007388 */ /* 0x000fe20000000800 */
[----:B------:R-:W-:-:S02]  /*8f60*/  F2FP.BF16.PACK_AB R106, R107, R106 ;  /* 0x0000006a6b6a723e */ /* 0x000fc400000010ff */
[----:B------:R-:W-:Y:S01]  /*8f70*/  F2FP.BF16.PACK_AB R120, R121, R120 ;  /* 0x000000787978723e */ /* 0x000fe200000010ff */
[--C-:B------:R-:W-:Y:S01]  /*8f80*/  IMAD.IADD R19, R11, 0x1, R10.reuse ;  /* 0x000000010b137824 */ /* 0x100fe200078e020a */
[----:B------:R-:W-:Y:S01]  /*8f90*/  STS [R13+0x400], R126 ;  /* 0x0004007e0d007388 */ /* 0x000fe20000000800 */
[C---:B------:R-:W-:Y:S01]  /*8fa0*/  IMAD.IADD R21, R10.reuse, 0x1, R13 ;  /* 0x000000010a157824 */ /* 0x040fe200078e020d */
[----:B------:R-:W-:Y:S01]  /*8fb0*/  F2FP.BF16.PACK_AB R122, R123, R122 ;  /* 0x0000007a7b7a723e */ /* 0x000fe200000010ff */
[----:B------:R-:W-:Y:S01]  /*8fc0*/  IMAD.IADD R23, R10, 0x1, R15 ;  /* 0x000000010a177824 */ /* 0x000fe200078e020f */
[----:B------:R-:W-:Y:S01]  /*8fd0*/  STS [R15+0x80], R68 ;  /* 0x000080440f007388 */ /* 0x000fe20000000800 */
[----:B------:R-:W-:Y:S01]  /*8fe0*/  IMAD.IADD R25, R17, 0x1, R10 ;  /* 0x0000000111197824 */ /* 0x000fe200078e020a */
[----:B------:R-:W-:Y:S02]  /*8ff0*/  F2FP.BF16.PACK_AB R108, R109, R108 ;  /* 0x0000006c6d6c723e */ /* 0x000fe400000010ff */
[----:B------:R-:W-:Y:S01]  /*9000*/  STS [R15+0x480], R70 ;  /* 0x000480460f007388 */ /* 0x000fe20000000800 */
[----:B------:R-:W-:-:S02]  /*9010*/  F2FP.BF16.PACK_AB R110, R111, R110 ;  /* 0x0000006e6f6e723e */ /* 0x000fc400000010ff */
[----:B------:R-:W-:Y:S01]  /*9020*/  F2FP.BF16.PACK_AB R116, R117, R116 ;  /* 0x000000747574723e */ /* 0x000fe200000010ff */
[----:B------:R-:W-:Y:S01]  /*9030*/  STS [R17], R72 ;  /* 0x0000004811007388 */ /* 0x000fe20000000800 */
[----:B------:R-:W-:Y:S02]  /*9040*/  F2FP.BF16.PACK_AB R118, R119, R118 ;  /* 0x000000767776723e */ /* 0x000fe400000010ff */
[----:B------:R-:W-:Y:S01]  /*9050*/  F2FP.BF16.PACK_AB R112, R113, R112 ;  /* 0x000000707170723e */ /* 0x000fe200000010ff */
[----:B------:R-:W-:Y:S01]  /*9060*/  STS [R17+0x400], R74 ;  /* 0x0004004a11007388 */ /* 0x000fe20000000800 */
[----:B------:R-:W-:Y:S02]  /*9070*/  F2FP.BF16.PACK_AB R114, R115, R114 ;  /* 0x000000727372723e */ /* 0x000fe400000010ff */
[----:B------:R-:W-:Y:S01]  /*9080*/  ISETP.NE.U32.AND P1, PT, RZ, c[0x0][0x508], PT ;  /* 0x00014200ff007a0c */ /* 0x000fe20003f25070 */
[----:B------:R-:W-:Y:S01]  /*9090*/  STS [R19+0x80], R76 ;  /* 0x0000804c13007388 */ /* 0x000fe20000000800 */
[----:B------:R-:W-:-:S02]  /*90a0*/  ISETP.NE.U32.AND P0, PT, RZ, c[0x0][0x500], PT ;  /* 0x00014000ff007a0c */ /* 0x000fc40003f05070 */
[----:B------:R-:W-:Y:S01]  /*90b0*/  ISETP.NE.AND.EX P1, PT, RZ, c[0x0][0x50c], PT, P1 ;  /* 0x00014300ff007a0c */ /* 0x000fe20003f25310 */
[----:B------:R-:W-:Y:S01]  /*90c0*/  STS [R19+0x480], R78 ;  /* 0x0004804e13007388 */ /* 0x000fe20000000800 */
[----:B------:R-:W-:-:S03]  /*90d0*/  ISETP.NE.AND.EX P0, PT, RZ, c[0x0][0x504], PT, P0 ;  /* 0x00014100ff007a0c */ /* 0x000fc60003f05300 */
[----:B------:R-:W-:Y:S04]  /*90e0*/  STS [R21], R80 ;  /* 0x0000005015007388 */ /* 0x000fe80000000800 */
[----:B------:R-:W-:Y:S04]  /*90f0*/  STS [R21+0x400], R82 ;  /* 0x0004005215007388 */ /* 0x000fe80000000800 */
[----:B------:R-:W-:Y:S04]  /*9100*/  STS [R23+0x80], R84 ;  /* 0x0000805417007388 */ /* 0x000fe80000000800 */
[----:B------:R-:W-:Y:S04]  /*9110*/  STS [R23+0x480], R86 ;  /* 0x0004805617007388 */ /* 0x000fe80000000800 */
[----:B------:R-:W-:Y:S04]  /*9120*/  STS [R25], R88 ;  /* 0x0000005819007388 */ /* 0x000fe80000000800 */
[----:B------:R-:W-:Y:S04]  /*9130*/  STS [R25+0x400], R90 ;  /* 0x0004005a19007388 */ /* 0x000fe80000000800 */
[----:B------:R-:W-:Y:S04]  /*9140*/  STS [R11+0x4080], R92 ;  /* 0x0040805c0b007388 */ /* 0x000fe80000000800 */
[----:B------:R1:W-:Y:S04]  /*9150*/  STS [R11+0x4480], R94 ;  /* 0x0044805e0b007388 */ /* 0x0003e80000000800 */
[----:B------:R-:W-:Y:S04]  /*9160*/  STS [R13+0x4000], R96 ;  /* 0x004000600d007388 */ /* 0x000fe80000000800 */
[----:B------:R2:W-:Y:S04]  /*9170*/  STS [R13+0x4400], R98 ;  /* 0x004400620d007388 */ /* 0x0005e80000000800 */
[----:B------:R-:W-:Y:S04]  /*9180*/  STS [R15+0x4080], R100 ;  /* 0x004080640f007388 */ /* 0x000fe80000000800 */
[----:B------:R3:W-:Y:S04]  /*9190*/  STS [R15+0x4480], R102 ;  /* 0x004480660f007388 */ /* 0x0007e80000000800 */
[----:B------:R-:W-:Y:S04]  /*91a0*/  STS [R17+0x4000], R104 ;  /* 0x0040006811007388 */ /* 0x000fe80000000800 */
[----:B------:R-:W-:Y:S01]  /*91b0*/  STS [R17+0x4400], R106 ;  /* 0x0044006a11007388 */ /* 0x000fe20000000800 */
[----:B-1----:R-:W-:-:S03]  /*91c0*/  IMAD.MOV.U32 R11, RZ, RZ, 0x4 ;  /* 0x00000004ff0b7424 */ /* 0x002fc600078e00ff */
[----:B------:R-:W-:Y:S04]  /*91d0*/  STS [R19+0x4080], R120 ;  /* 0x0040807813007388 */ /* 0x000fe80000000800 */
[----:B------:R-:W-:Y:S01]  /*91e0*/  STS [R19+0x4480], R122 ;  /* 0x0044807a13007388 */ /* 0x000fe20000000800 */
[----:B--2---:R-:W-:-:S03]  /*91f0*/  IMAD.WIDE R12, R228, R11, c[0x0][0x500] ;  /* 0x00014000e40c7625 */ /* 0x004fc600078e020b */
[----:B------:R-:W-:Y:S04]  /*9200*/  STS [R21+0x4000], R108 ;  /* 0x0040006c15007388 */ /* 0x000fe80000000800 */
[----:B------:R1:W-:Y:S04]  /*9210*/  STS [R21+0x4400], R110 ;  /* 0x0044006e15007388 */ /* 0x0003e80000000800 */
[----:B------:R2:W-:Y:S04]  /*9220*/  STS [R23+0x4080], R116 ;  /* 0x0040807417007388 */ /* 0x0005e80000000800 */
[----:B------:R2:W-:Y:S04]  /*9230*/  STS [R23+0x4480], R118 ;  /* 0x0044807617007388 */ /* 0x0005e80000000800 */
[----:B------:R2:W-:Y:S04]  /*9240*/  STS [R25+0x4000], R112 ;  /* 0x0040007019007388 */ /* 0x0005e80000000800 */
[----:B------:R2:W-:Y:S04]  /*9250*/  STS [R25+0x4400], R114 ;  /* 0x0044007219007388 */ /* 0x0005e80000000800 */
[----:B------:R-:W-:Y:S01]  /*9260*/  BAR.SYNC.DEFER_BLOCKING 0x1, 0x100 ;  /* 0x0044000000007b1d */ /* 0x000fe20000010000 */
[----:B------:R-:W-:-:S02]  /*9270*/  IMAD.MOV.U32 R8, RZ, RZ, c[0x0][0x388] ;  /* 0x0000e200ff087624 */ /* 0x000fc400078e00ff */
[----:B------:R-:W-:-:S03]  /*9280*/  @P1 IMAD.WIDE R10, R228, R11, c[0x0][0x508] ;  /* 0x00014200e40a1625 */ /* 0x000fc600078e020b */
[----:B---3--:R-:W3:Y:S04]  /*9290*/  @P0 LDG.E R15, [R12.64] ;  /* 0x000000100c0f0981 */ /* 0x008ee8000c1e1900 */
[----:B------:R2:W5:Y:S01]  /*92a0*/  @P1 LDG.E R8, [R10.64] ;  /* 0x000000100a081981 */ /* 0x000562000c1e1900 */
[----:B-1----:R-:W-:Y:S02]  /*92b0*/  CS2R R20, SRZ ;  /* 0x0000000000147805 */ /* 0x002fe4000001ff00 */
[--C-:B---3--:R-:W-:Y:S01]  /*92c0*/  @P0 SHF.R.S32.HI R21, RZ, 0x1f, R15.reuse ;  /* 0x0000001fff150819 */ /* 0x108fe2000001140f */
[----:B------:R-:W-:Y:S01]  /*92d0*/  @P0 IMAD.MOV.U32 R20, RZ, RZ, R15 ;  /* 0x000000ffff140224 */ /* 0x000fe200078e000f */
[----:B------:R-:W-:Y:S05]  /*92e0*/  @P1 BRA `(.L_x_27) ;  /* 0x0000004000001947 */ /* 0x000fea0003800000 */
[----:B--2---:R-:W-:Y:S05]  /*92f0*/  @!P0 BRA `(.L_x_27) ;  /* 0x0000003000008947 */ /* 0x004fea0003800000 */
[----:B-----5:R-:W2:Y:S04]  /*9300*/  LDG.E R8, [R12.64] ;  /* 0x000000100c087981 */ /* 0x020ea8000c1e1900 */
[----:B------:R-:W2:Y:S02]  /*9310*/  LDG.E R11, [R12.64+0x4] ;  /* 0x000004100c0b7981 */ /* 0x000ea4000c1e1900 */
[----:B--2---:R-:W-:-:S02]  /*9320*/  IADD3 R8, -R8, R11, RZ ;  /* 0x0000000b08087210 */ /* 0x004fc40007ffe1ff */
.L_x_27:
[----:B--2---:R-:W-:Y:S01]  /*9330*/  LOP3.LUT R5, R5, 0xffffffe0, RZ, 0xc0, !PT ;  /* 0xffffffe005057812 */ /* 0x004fe200078ec0ff */
[----:B------:R-:W1:Y:S01]  /*9340*/  S2R R6, SR_CTAID.Y ;  /* 0x0000000000067919 */ /* 0x000e620000002600 */
[----:B------:R-:W-:Y:S01]  /*9350*/  SHF.R.S32.HI R13, RZ, 0x1f, R2 ;  /* 0x0000001fff0d7819 */ /* 0x000fe20000011402 */
[----:B------:R-:W-:Y:S01]  /*9360*/  IMAD.MOV.U32 R11, RZ, RZ, c[0x0][0x4e8] ;  /* 0x00013a00ff0b7624 */ /* 0x000fe200078e00ff */
[----:B------:R-:W-:Y:S01]  /*9370*/  LEA.HI R12, R9, R9, RZ, 0x1 ;  /* 0x00000009090c7211 */ /* 0x000fe200078f08ff */
[----:B------:R-:W-:Y:S01]  /*9380*/  IMAD.IADD R10, R0, 0x1, -R5 ;  /* 0x00000001000a7824 */ /* 0x000fe200078e0a05 */
[----:B------:R-:W2:Y:S01]  /*9390*/  S2R R37, SR_CTAID.X ;  /* 0x0000000000257919 */ /* 0x000ea20000002500 */
[----:B------:R-:W-:Y:S01]  /*93a0*/  LEA.HI R13, R13, R2, RZ, 0x3 ;  /* 0x000000020d0d7211 */ /* 0x000fe200078f18ff */
[----:B------:R-:W-:Y:S01]  /*93b0*/  IMAD.MOV.U32 R18, RZ, RZ, R20 ;  /* 0x000000ffff127224 */ /* 0x000fe200078e0014 */
[----:B------:R-:W-:Y:S01]  /*93c0*/  ISETP.NE.AND P1, PT, R11, 0x1, PT ;  /* 0x000000010b00780c */ /* 0x000fe20003f25270 */
[----:B------:R-:W-:Y:S01]  /*93d0*/  BSSY B0, `(.L_x_28) ;  /* 0x0000077000007945 */ /* 0x000fe20003800000 */
[----:B------:R-:W-:-:S02]  /*93e0*/  SHF.R.S32.HI R5, RZ, 0x1f, R10 ;  /* 0x0000001fff057819 */ /* 0x000fc4000001140a */
[----:B------:R-:W-:Y:S02]  /*93f0*/  LOP3.LUT R13, R13, 0xffffff8, RZ, 0xc0, !PT ;  /* 0x0ffffff80d0d7812 */ /* 0x000fe400078ec0ff */
[----:B------:R-:W-:Y:S02]  /*9400*/  LEA.HI R5, R5, R10, RZ, 0x2 ;  /* 0x0000000a05057211 */ /* 0x000fe400078f10ff */
[----:B------:R-:W-:Y:S01]  /*9410*/  LOP3.LUT R12, R12, 0x1ffffffe, RZ, 0xc0, !PT ;  /* 0x1ffffffe0c0c7812 */ /* 0x000fe200078ec0ff */
[----:B------:R-:W-:Y:S01]  /*9420*/  IMAD.IADD R2, R2, 0x1, -R13 ;  /* 0x0000000102027824 */ /* 0x000fe200078e0a0d */
[----:B------:R-:W-:Y:S01]  /*9430*/  SHF.R.S32.HI R11, RZ, 0x2, R5 ;  /* 0x00000002ff0b7819 */ /* 0x000fe20000011405 */
[----:B------:R-:W-:Y:S01]  /*9440*/  IMAD R5, R21, c[0x0][0x3a0], RZ ;  /* 0x0000e80015057a24 */ /* 0x000fe200078e02ff */
[----:B------:R-:W-:Y:S02]  /*9450*/  IADD3 R15, R9, -R12, RZ ;  /* 0x8000000c090f7210 */ /* 0x000fe40007ffe0ff */
[----:B------:R-:W-:Y:S01]  /*9460*/  LOP3.LUT P2, RZ, R10, 0x3, RZ, 0xc0, !PT ;  /* 0x000000030aff7812 */ /* 0x000fe2000784c0ff */
[----:B------:R-:W-:Y:S01]  /*9470*/  IMAD R2, R2, 0x10, R11 ;  /* 0x0000001002027824 */ /* 0x000fe200078e020b */
[----:B------:R-:W-:Y:S01]  /*9480*/  MOV R19, R21 ;  /* 0x0000001500137202 */ /* 0x000fe20000000f00 */
[C---:B------:R-:W-:Y:S01]  /*9490*/  IMAD R5, R20.reuse, c[0x0][0x3a4], R5 ;  /* 0x0000e90014057a24 */ /* 0x040fe200078e0205 */
[----:B-1----:R-:W-:Y:S01]  /*94a0*/  SHF.R.S32.HI R13, RZ, 0x1f, R6 ;  /* 0x0000001fff0d7819 */ /* 0x002fe20000011406 */
[----:B------:R-:W-:Y:S01]  /*94b0*/  IMAD.WIDE.U32 R20, R20, c[0x0][0x3a0], RZ ;  /* 0x0000e80014147a25 */ /* 0x000fe200078e00ff */
[----:B------:R-:W-:-:S02]  /*94c0*/  LEA.HI R10, R3, R0, RZ, 0x3 ;  /* 0x00000000030a7211 */ /* 0x000fc400078f18ff */
[----:B------:R-:W-:Y:S01]  /*94d0*/  LEA.HI R3, R3, R0, RZ, 0x6 ;  /* 0x0000000003037211 */ /* 0x000fe200078f30ff */
[----:B------:R-:W-:Y:S01]  /*94e0*/  IMAD R12, R15, 0x8, R2 ;  /* 0x000000080f0c7824 */ /* 0x000fe200078e0202 */
[----:B------:R-:W-:Y:S01]  /*94f0*/  LOP3.LUT R11, R10, 0xfffffff8, RZ, 0xc0, !PT ;  /* 0xfffffff80a0b7812 */ /* 0x000fe200078ec0ff */
[----:B------:R-:W-:Y:S01]  /*9500*/  IMAD.IADD R21, R21, 0x1, R5 ;  /* 0x0000000115157824 */ /* 0x000fe200078e0205 */
[----:B------:R-:W-:Y:S01]  /*9510*/  SHF.R.S32.HI R15, RZ, 0x1f, R228 ;  /* 0x0000001fff0f7819 */ /* 0x000fe200000114e4 */
[----:B------:R-:W-:Y:S01]  /*9520*/  IMAD R9, R13, c[0x0][0x490], RZ ;  /* 0x000124000d097a24 */ /* 0x000fe200078e02ff */
[----:B--2---:R-:W-:Y:S01]  /*9530*/  LEA R5, R37, R12, 0x7 ;  /* 0x0000000c25057211 */ /* 0x004fe200078e38ff */
[----:B------:R-:W-:Y:S01]  /*9540*/  IMAD.WIDE.U32 R18, R6, c[0x0][0x490], R18 ;  /* 0x0001240006127a25 */ /* 0x000fe200078e0012 */
[----:B------:R-:W-:Y:S02]  /*9550*/  SEL R15, R15, RZ, !P0 ;  /* 0x000000ff0f0f7207 */ /* 0x000fe40004000000 */
[----:B------:R-:W-:Y:S01]  /*9560*/  SEL R16, R228, RZ, !P0 ;  /* 0x000000ffe4107207 */ /* 0x000fe20004000000 */
[----:B------:R-:W-:-:S02]  /*9570*/  IMAD R9, R6, c[0x0][0x494], R9 ;  /* 0x0001250006097a24 */ /* 0x000fc400078e0209 */
[----:B------:R-:W-:Y:S02]  /*9580*/  IMAD R13, R13, c[0x0][0x3e8], RZ ;  /* 0x0000fa000d0d7a24 */ /* 0x000fe400078e02ff */
[----:B------:R-:W-:Y:S02]  /*9590*/  IMAD.IADD R11, R0, 0x1, -R11 ;  /* 0x00000001000b7824 */ /* 0x000fe400078e0a0b */
[----:B------:R-:W-:-:S04]  /*95a0*/  @P1 IMAD.HI.U32 R0, R5, c[0x0][0x4ec], RZ ;  /* 0x00013b0005001a27 */ /* 0x000fc800078e00ff */
[----:B------:R-:W-:Y:S01]  /*95b0*/  IMAD.IADD R19, R19, 0x1, R9 ;  /* 0x0000000113137824 */ /* 0x000fe200078e0209 */
[----:B------:R-:W-:Y:S01]  /*95c0*/  MOV R9, R5 ;  /* 0x0000000500097202 */ /* 0x000fe20000000f00 */
[C---:B------:R-:W-:Y:S01]  /*95d0*/  IMAD R13, R6.reuse, c[0x0][0x3ec], R13 ;  /* 0x0000fb00060d7a24 */ /* 0x040fe200078e020d */
[----:B------:R-:W-:Y:S01]  /*95e0*/  @P1 SHF.R.U32.HI R9, RZ, c[0x0][0x4f0], R0 ;  /* 0x00013c00ff091a19 */ /* 0x000fe20000011600 */
[----:B------:R-:W-:Y:S01]  /*95f0*/  IMAD.WIDE.U32 R20, R6, c[0x0][0x3e8], R20 ;  /* 0x0000fa0006147a25 */ /* 0x000fe200078e0014 */
[----:B------:R-:W-:Y:S02]  /*9600*/  SHF.R.S32.HI R6, RZ, 0x3, R10 ;  /* 0x00000003ff067819 */ /* 0x000fe4000001140a */
[----:B------:R-:W-:Y:S01]  /*9610*/  IADD3 R12, -R9, RZ, RZ ;  /* 0x000000ff090c7210 */ /* 0x000fe20007ffe1ff */
[----:B------:R-:W-:Y:S01]  /*9620*/  IMAD.IADD R21, R21, 0x1, R13 ;  /* 0x0000000115157824 */ /* 0x000fe200078e020d */
[----:B------:R-:W-:Y:S01]  /*9630*/  SHF.R.S32.HI R14, RZ, 0x1f, R9 ;  /* 0x0000001fff0e7819 */ /* 0x000fe20000011409 */
[----:B------:R-:W-:-:S02]  /*9640*/  IMAD R10, R11, 0x20, R6 ;  /* 0x000000200b0a7824 */ /* 0x000fc400078e0206 */
[----:B------:R-:W-:Y:S02]  /*9650*/  IMAD R13, R15, c[0x0][0x498], RZ ;  /* 0x000126000f0d7a24 */ /* 0x000fe400078e02ff */
[----:B------:R-:W-:Y:S02]  /*9660*/  IMAD R10, R37, 0x80, R10 ;  /* 0x00000080250a7824 */ /* 0x000fe400078e020a */
[----:B------:R-:W-:-:S04]  /*9670*/  IMAD.WIDE.U32 R18, R16, c[0x0][0x498], R18 ;  /* 0x0001260010127a25 */ /* 0x000fc800078e0012 */
[----:B------:R-:W-:Y:S01]  /*9680*/  IMAD R12, R12, c[0x0][0x4e8], R5 ;  /* 0x00013a000c0c7a24 */ /* 0x000fe200078e0205 */
[----:B------:R-:W-:Y:S01]  /*9690*/  IADD3 R18, P0, R9, R18, RZ ;  /* 0x0000001209127210 */ /* 0x000fe20007f1e0ff */
[----:B------:R-:W-:-:S04]  /*96a0*/  @P1 IMAD.HI.U32 R0, R10, c[0x0][0x4ec], RZ ;  /* 0x00013b000a001a27 */ /* 0x000fc800078e00ff */
[----:B------:R-:W-:Y:S01]  /*96b0*/  IMAD R5, R16, c[0x0][0x49c], R13 ;  /* 0x0001270010057a24 */ /* 0x000fe200078e020d */
[----:B------:R-:W-:Y:S01]  /*96c0*/  SHF.R.S32.HI R13, RZ, 0x1f, R12 ;  /* 0x0000001fff0d7819 */ /* 0x000fe2000001140c */
[----:B------:R-:W-:Y:S01]  /*96d0*/  IMAD.MOV.U32 R9, RZ, RZ, R10 ;  /* 0x000000ffff097224 */ /* 0x000fe200078e000a */
[----:B------:R-:W-:Y:S01]  /*96e0*/  @P1 SHF.R.U32.HI R9, RZ, c[0x0][0x4f0], R0 ;  /* 0x00013c00ff091a19 */ /* 0x000fe20000011600 */
[----:B------:R-:W-:Y:S01]  /*96f0*/  IMAD.SHL.U32 R0, R11, 0x8, RZ ;  /* 0x000000080b007824 */ /* 0x000fe200078e00ff */
[----:B------:R-:W-:Y:S01]  /*9700*/  IADD3.X R19, R14, R19, R5, P0, !PT ;  /* 0x000000130e137210 */ /* 0x000fe200007fe405 */
[----:B------:R-:W-:Y:S01]  /*9710*/  IMAD R11, R13, c[0x0][0x488], RZ ;  /* 0x000122000d0b7a24 */ /* 0x000fe200078e02ff */
[----:B------:R-:W-:Y:S01]  /*9720*/  SHF.L.U32 R5, R6, 0x6, RZ ;  /* 0x0000000606057819 */ /* 0x000fe200000006ff */
[----:B------:R-:W-:Y:S01]  /*9730*/  IMAD R15, R15, c[0x0][0x3f0], RZ ;  /* 0x0000fc000f0f7a24 */ /* 0x000fe200078e02ff */
[----:B------:R-:W-:Y:S01]  /*9740*/  IADD3 R13, -R9, RZ, RZ ;  /* 0x000000ff090d7210 */ /* 0x000fe20007ffe1ff */
[----:B------:R-:W-:Y:S01]  /*9750*/  IMAD.WIDE.U32 R18, R12, c[0x0][0x488], R18 ;  /* 0x000122000c127a25 */ /* 0x000fe200078e0012 */
[----:B------:R-:W-:-:S02]  /*9760*/  LOP3.LUT R5, R5, 0x1c0, RZ, 0xc0, !PT ;  /* 0x000001c005057812 */ /* 0x000fc400078ec0ff */
[----:B------:R-:W-:Y:S01]  /*9770*/  IADD3 R36, R0, 0x40, RZ ;  /* 0x0000004000247810 */ /* 0x000fe20007ffe0ff */
[----:B------:R-:W-:Y:S01]  /*9780*/  IMAD R11, R12, c[0x0][0x48c], R11 ;  /* 0x000123000c0b7a24 */ /* 0x000fe200078e020b */
[----:B------:R-:W-:Y:S01]  /*9790*/  LEA R14, P0, R18, c[0x0][0x450], 0x2 ;  /* 0x00011400120e7a11 */ /* 0x000fe200078010ff */
[C---:B------:R-:W-:Y:S01]  /*97a0*/  IMAD R15, R16.reuse, c[0x0][0x3f4], R15 ;  /* 0x0000fd00100f7a24 */ /* 0x040fe200078e020f */
[----:B------:R-:W-:Y:S01]  /*97b0*/  LOP3.LUT R12, R5, 0x38, R0, 0xf8, !PT ;  /* 0x00000038050c7812 */ /* 0x000fe200078ef800 */
[----:B------:R-:W-:Y:S01]  /*97c0*/  IMAD.IADD R11, R19, 0x1, R11 ;  /* 0x00000001130b7824 */ /* 0x000fe200078e020b */
[----:B------:R-:W-:Y:S01]  /*97d0*/  SHF.R.U32.HI R5, RZ, 0x3, R5 ;  /* 0x00000003ff057819 */ /* 0x000fe20000011605 */
[----:B------:R-:W-:Y:S01]  /*97e0*/  IMAD.WIDE.U32 R16, R16, c[0x0][0x3f0], R20 ;  /* 0x0000fc0010107a25 */ /* 0x000fe200078e0014 */
[----:B------:R-:W-:Y:S02]  /*97f0*/  SHFL.IDX PT, R34, R14, RZ, 0x1c1f ;  /* 0x001c1fff0e227589 */ /* 0x000fe400000e0000 */
[----:B------:R-:W-:Y:S01]  /*9800*/  LEA.HI.X R11, R18, c[0x0][0x454], R11, 0x2, P0 ;  /* 0x00011500120b7a11 */ /* 0x000fe200000f140b */
[----:B------:R-:W-:Y:S01]  /*9810*/  IMAD.IADD R15, R17, 0x1, R15 ;  /* 0x00000001110f7824 */ /* 0x000fe200078e020f */
[----:B------:R1:W-:Y:S01]  /*9820*/  SHFL.IDX PT, R32, R14, 0x1, 0x1c1f ;  /* 0x003c1f000e207f89 */ /* 0x0003e200000e0000 */
[----:B------:R-:W-:Y:S01]  /*9830*/  IMAD R17, R37, 0x80, R2 ;  /* 0x0000008025117824 */ /* 0x000fe200078e0202 */
[----:B------:R-:W-:Y:S01]  /*9840*/  LOP3.LUT R5, R12, R5, RZ, 0x3c, !PT ;  /* 0x000000050c057212 */ /* 0x000fe200078e3cff */
[----:B-----5:R-:W-:Y:S01]  /*9850*/  IMAD R2, R8, c[0x0][0x4e8], RZ ;  /* 0x00013a0008027a24 */ /* 0x020fe200078e02ff */
[----:B------:R-:W2:Y:S01]  /*9860*/  SHFL.IDX PT, R35, R11, RZ, 0x1c1f ;  /* 0x001c1fff0b237589 */ /* 0x000ea200000e0000 */
[----:B------:R-:W-:Y:S01]  /*9870*/  SHF.R.S32.HI R12, RZ, 0x1f, R9 ;  /* 0x0000001fff0c7819 */ /* 0x000fe20000011409 */
[----:B------:R-:W-:Y:S01]  /*9880*/  IMAD R13, R13, c[0x0][0x4e8], R10 ;  /* 0x00013a000d0d7a24 */ /* 0x000fe200078e020a */
[C---:B------:R-:W-:Y:S01]  /*9890*/  IADD3 R19, R17.reuse, 0x8, RZ ;  /* 0x0000000811137810 */ /* 0x040fe20007ffe0ff */
[----:B------:R-:W3:Y:S01]  /*98a0*/  SHFL.IDX PT, R33, R11, 0x1, 0x1c1f ;  /* 0x003c1f000b217f89 */ /* 0x000ee200000e0000 */
[-C--:B------:R-:W-:Y:S01]  /*98b0*/  ISETP.GE.OR P0, PT, R17, R2.reuse, P2 ;  /* 0x000000021100720c */ /* 0x080fe20001706670 */
[----:B------:R-:W-:Y:S01]  /*98c0*/  IMAD R12, R12, c[0x0][0x3e0], RZ ;  /* 0x0000f8000c0c7a24 */ /* 0x000fe200078e02ff */
[----:B------:R-:W-:Y:S01]  /*98d0*/  ISETP.GE.OR P2, PT, R19, R2, P2 ;  /* 0x000000021300720c */ /* 0x000fe20001746670 */
[----:B------:R-:W-:Y:S01]  /*98e0*/  IMAD.SHL.U32 R10, R3, 0x8, RZ ;  /* 0x00000008030a7824 */ /* 0x000fe200078e00ff */
[----:B------:R-:W-:Y:S01]  /*98f0*/  SHF.R.S32.HI R8, RZ, 0x1f, R13 ;  /* 0x0000001fff087819 */ /* 0x000fe2000001140d */
[----:B------:R-:W-:Y:S01]  /*9900*/  IMAD R12, R9, c[0x0][0x3e4], R12 ;  /* 0x0000f900090c7a24 */ /* 0x000fe200078e020c */
[----:B------:R-:W-:-:S02]  /*9910*/  LEA R37, R37, R6, 0x7 ;  /* 0x0000000625257211 */ /* 0x000fc400078e38ff */
[----:B------:R-:W-:Y:S01]  /*9920*/  LOP3.LUT R5, R5, 0x7ffffe00, R10, 0xf8, !PT ;  /* 0x7ffffe0005057812 */ /* 0x000fe200078ef80a */
[----:B------:R-:W-:-:S03]  /*9930*/  IMAD R8, R8, c[0x0][0x3d8], RZ ;  /* 0x0000f60008087a24 */ /* 0x000fc600078e02ff */
[----:B------:R-:W-:Y:S01]  /*9940*/  SHF.L.U32 R40, R5, 0x1, RZ ;  /* 0x0000000105287819 */ /* 0x000fe200000006ff */
[----:B------:R-:W-:Y:S01]  /*9950*/  IMAD R3, R13, c[0x0][0x3dc], R8 ;  /* 0x0000f7000d037a24 */ /* 0x000fe200078e0208 */
[----:B-1----:R-:W-:-:S05]  /*9960*/  MOV R14, R16 ;  /* 0x00000010000e7202 */ /* 0x002fca0000000f00 */
[----:B------:R-:W-:Y:S01]  /*9970*/  IMAD.WIDE.U32 R20, R9, c[0x0][0x3e0], R14 ;  /* 0x0000f80009147a25 */ /* 0x000fe200078e000e */
[----:B--2---:R1:W-:Y:S03]  /*9980*/  @!P0 ST.E [R34.64], R4 ;  /* 0x0000000422008985 */ /* 0x0043e6000c101910 */
[----:B------:R-:W-:Y:S01]  /*9990*/  IMAD.IADD R21, R21, 0x1, R12 ;  /* 0x0000000115157824 */ /* 0x000fe200078e020c */
[----:B---3--:R1:W-:Y:S03]  /*99a0*/  @!P2 ST.E [R32.64], R7 ;  /* 0x000000072000a985 */ /* 0x0083e6000c101910 */
[----:B------:R-:W-:Y:S01]  /*99b0*/  IMAD.WIDE.U32 R38, R13, c[0x0][0x3d8], R20 ;  /* 0x0000f6000d267a25 */ /* 0x000fe200078e0014 */
[----:B------:R1:W2:Y:S03]  /*99c0*/  LDS.128 R28, [R40+0x1080] ;  /* 0x00108000281c7984 */ /* 0x0002a60000000c00 */
[----:B------:R-:W-:Y:S01]  /*99d0*/  IMAD.IADD R3, R39, 0x1, R3 ;  /* 0x0000000127037824 */ /* 0x000fe200078e0203 */
[----:B------:R1:W3:Y:S01]  /*99e0*/  LDS.128 R24, [R40+0x2080] ;  /* 0x0020800028187984 */ /* 0x0002e20000000c00 */
[----:B------:R-:W-:-:S03]  /*99f0*/  LEA R39, P0, R38, c[0x0][0x380], 0x1 ;  /* 0x0000e00026277a11 */ /* 0x000fc600078008ff */
[----:B------:R1:W4:Y:S01]  /*9a00*/  LDS.128 R20, [R40+0x3080] ;  /* 0x0030800028147984 */ /* 0x0003220000000c00 */
[----:B------:R-:W-:Y:S02]  /*9a10*/  LEA.HI.X R38, R38, c[0x0][0x384], R3, 0x1, P0 ;  /* 0x0000e10026267a11 */ /* 0x000fe400000f0c03 */
[----:B------:R-:W-:Y:S01]  /*9a20*/  ISETP.GE.AND P0, PT, R37, R2, PT ;  /* 0x000000022500720c */ /* 0x000fe20003f06270 */
[----:B------:R1:W1:Y:S04]  /*9a30*/  LDS.128 R16, [R40+0x5080] ;  /* 0x0050800028107984 */ /* 0x0002680000000c00 */
[----:B------:R1:W1:Y:S04]  /*9a40*/  LDS.128 R12, [R40+0x6080] ;  /* 0x00608000280c7984 */ /* 0x0002680000000c00 */
[----:B------:R1:W1:Y:S04]  /*9a50*/  LDS.128 R8, [R40+0x7080] ;  /* 0x0070800028087984 */ /* 0x0002680000000c00 */
[----:B------:R1:W1:Y:S04]  /*9a60*/  SHFL.IDX PT, R42, R39, RZ, 0x181f ;  /* 0x00181fff272a7589 */ /* 0x00026800000e0000 */
[----:B------:R1:W1:Y:S01]  /*9a70*/  SHFL.IDX PT, R43, R38, RZ, 0x181f ;  /* 0x00181fff262b7589 */ /* 0x00026200000e0000 */
[----:B------:R-:W-:Y:S05]  /*9a80*/  @P0 BRA `(.L_x_29) ;  /* 0x000000b000000947 */ /* 0x000fea0003800000 */
[----:B-1----:R-:W1:Y:S01]  /*9a90*/  LDS.128 R32, [R40+0x80] ;  /* 0x0000800028207984 */ /* 0x002e620000000c00 */
[----:B------:R-:W-:-:S02]  /*9aa0*/  ISETP.GE.AND P0, PT, R36, c[0x0][0x3c8], PT ;  /* 0x0000f20024007a0c */ /* 0x000fc40003f06270 */
[----:B------:R-:W-:Y:S01]  /*9ab0*/  ISETP.GE.AND P1, PT, R0, c[0x0][0x3c8], PT ;  /* 0x0000f20000007a0c */ /* 0x000fe20003f26270 */
[----:B------:R-:W5:Y:S10]  /*9ac0*/  LDS.128 R4, [R40+0x4080] ;  /* 0x0040800028047984 */ /* 0x000f740000000c00 */
[----:B------:R-:W-:-:S02]  /*9ad0*/  @!P0 SHF.R.S32.HI R3, RZ, 0x1f, R36 ;  /* 0x0000001fff038819 */ /* 0x000fc40000011424 */
[----:B------:R-:W-:Y:S02]  /*9ae0*/  @!P1 IMAD.WIDE R44, R0, 0x2, R42 ;  /* 0x00000002002c9825 */ /* 0x000fe400078e022a */
[----:B------:R-:W-:-:S04]  /*9af0*/  @!P0 LEA.HI R3, R3, R36, RZ, 0x3 ;  /* 0x0000002403038211 */ /* 0x000fc800078f18ff */
[----:B------:R-:W-:-:S05]  /*9b00*/  @!P0 LOP3.LUT R3, R3, 0xfffffff8, RZ, 0xc0, !PT ;  /* 0xfffffff803038812 */ /* 0x000fca00078ec0ff */
[----:B------:R-:W-:Y:S01]  /*9b10*/  @!P0 IMAD.WIDE R42, R3, 0x2, R42 ;  /* 0x00000002032a8825 */ /* 0x000fe200078e022a */
[----:B-1----:R1:W-:Y:S04]  /*9b20*/  @!P1 ST.E.128 [R44.64], R32 ;  /* 0x000000202c009985 */ /* 0x0023e8000c101d10 */
[----:B-----5:R1:W-:Y:S02]  /*9b30*/  @!P0 ST.E.128 [R42.64], R4 ;  /* 0x000000042a008985 */ /* 0x0203e4000c101d10 */
.L_x_29:
[----:B------:R-:W-:Y:S05]  /*9b40*/  BSYNC B0 ;  /* 0x0000000000007941 */ /* 0x000fea0003800000 */
.L_x_28:
[----:B------:R-:W-:Y:S01]  /*9b50*/  IADD3 R3, R37, 0x20, RZ ;  /* 0x0000002025037810 */ /* 0x000fe20007ffe0ff */
[----:B-1----:R1:W4:Y:S01]  /*9b60*/  SHFL.IDX PT, R5, R38, 0x1, 0x181f ;  /* 0x00381f0026057f89 */ /* 0x00232200000e0000 */
[----:B------:R-:W-:Y:S02]  /*9b70*/  BSSY B0, `(.L_x_30) ;  /* 0x000000d000007945 */ /* 0x000fe40003800000 */
[----:B------:R-:W-:Y:S01]  /*9b80*/  ISETP.GE.AND P0, PT, R3, R2, PT ;  /* 0x000000020300720c */ /* 0x000fe20003f06270 */
[----:B------:R1:W3:-:S12]  /*9b90*/  SHFL.IDX PT, R4, R39, 0x1, 0x181f ;  /* 0x00381f0027047f89 */ /* 0x0002d800000e0000 */
[----:B------:R-:W-:Y:S05]  /*9ba0*/  @P0 BRA `(.L_x_31) ;  /* 0x0000009000000947 */ /* 0x000fea0003800000 */
[----:B------:R-:W-:Y:S02]  /*9bb0*/  ISETP.GE.AND P0, PT, R36, c[0x0][0x3c8], PT ;  /* 0x0000f20024007a0c */ /* 0x000fe40003f06270 */
[----:B------:R-:W-:-:S11]  /*9bc0*/  ISETP.GE.AND P1, PT, R0, c[0x0][0x3c8], PT ;  /* 0x0000f20000007a0c */ /* 0x000fd60003f26270 */
[----:B------:R-:W-:Y:S02]  /*9bd0*/  @!P0 SHF.R.S32.HI R3, RZ, 0x1f, R36 ;  /* 0x0000001fff038819 */ /* 0x000fe40000011424 */
[----:B---34-:R-:W-:Y:S02]  /*9be0*/  @!P1 IMAD.WIDE R6, R0, 0x2, R4 ;  /* 0x0000000200069825 */ /* 0x018fe400078e0204 */
[----:B------:R-:W-:-:S03]  /*9bf0*/  @!P0 LEA.HI R3, R3, R36, RZ, 0x3 ;  /* 0x0000002403038211 */ /* 0x000fc600078f18ff */
[----:B--2---:R2:W-:Y:S01]  /*9c00*/  @!P1 ST.E.128 [R6.64], R28 ;  /* 0x0000001c06009985 */ /* 0x0045e2000c101d10 */
[----:B------:R-:W-:-:S05]  /*9c10*/  @!P0 LOP3.LUT R3, R3, 0xfffffff8, RZ, 0xc0, !PT ;  /* 0xfffffff803038812 */ /* 0x000fca00078ec0ff */
[----:B------:R-:W-:-:S05]  /*9c20*/  @!P0 IMAD.WIDE R4, R3, 0x2, R4 ;  /* 0x0000000203048825 */ /* 0x000fca00078e0204 */
[----:B------:R2:W-:Y:S02]  /*9c30*/  @!P0 ST.E.128 [R4.64], R16 ;  /* 0x0000001004008985 */ /* 0x0005e4000c101d10 */
.L_x_31:
[----:B------:R-:W-:Y:S05]  /*9c40*/  BSYNC B0 ;  /* 0x0000000000007941 */ /* 0x000fea0003800000 */
.L_x_30:
[----:B------:R-:W-:Y:S01]  /*9c50*/  IADD3 R3, R37, 0x40, RZ ;  /* 0x0000004025037810 */ /* 0x000fe20007ffe0ff */
[----:B--2-4-:R2:W4:Y:S01]  /*9c60*/  SHFL.IDX PT, R5, R38, 0x2, 0x181f ;  /* 0x00581f0026057f89 */ /* 0x01452200000e0000 */
[----:B------:R-:W-:Y:S02]  /*9c70*/  BSSY B0, `(.L_x_32) ;  /* 0x000000d000007945 */ /* 0x000fe40003800000 */
[----:B------:R-:W-:Y:S01]  /*9c80*/  ISETP.GE.AND P0, PT, R3, R2, PT ;  /* 0x000000020300720c */ /* 0x000fe20003f06270 */
[----:B---3--:R2:W3:-:S12]  /*9c90*/  SHFL.IDX PT, R4, R39, 0x2, 0x181f ;  /* 0x00581f0027047f89 */ /* 0x0084d800000e0000 */
[----:B------:R-:W-:Y:S05]  /*9ca0*/  @P0 BRA `(.L_x_33) ;  /* 0x0000009000000947 */ /* 0x000fea0003800000 */
[----:B------:R-:W-:Y:S02]  /*9cb0*/  ISETP.GE.AND P0, PT, R36, c[0x0][0x3c8], PT ;  /* 0x0000f20024007a0c */ /* 0x000fe40003f06270 */
[----:B------:R-:W-:-:S11]  /*9cc0*/  ISETP.GE.AND P1, PT, R0, c[0x0][0x3c8], PT ;  /* 0x0000f20000007a0c */ /* 0x000fd60003f26270 */
[----:B------:R-:W-:Y:S02]  /*9cd0*/  @!P0 SHF.R.S32.HI R3, RZ, 0x1f, R36 ;  /* 0x0000001fff038819 */ /* 0x000fe40000011424 */
[----:B---34-:R-:W-:Y:S02]  /*9ce0*/  @!P1 IMAD.WIDE R6, R0, 0x2, R4 ;  /* 0x0000000200069825 */ /* 0x018fe400078e0204 */
[----:B------:R-:W-:-:S03]  /*9cf0*/  @!P0 LEA.HI R3, R3, R36, RZ, 0x3 ;  /* 0x0000002403038211 */ /* 0x000fc600078f18ff */
[----:B------:R3:W-:Y:S01]  /*9d00*/  @!P1 ST.E.128 [R6.64], R24 ;  /* 0x0000001806009985 */ /* 0x0007e2000c101d10 */
[----:B------:R-:W-:-:S05]  /*9d10*/  @!P0 LOP3.LUT R3, R3, 0xfffffff8, RZ, 0xc0, !PT ;  /* 0xfffffff803038812 */ /* 0x000fca00078ec0ff */
[----:B------:R-:W-:-:S05]  /*9d20*/  @!P0 IMAD.WIDE R4, R3, 0x2, R4 ;  /* 0x0000000203048825 */ /* 0x000fca00078e0204 */
[----:B------:R3:W-:Y:S02]  /*9d30*/  @!P0 ST.E.128 [R4.64], R12 ;  /* 0x0000000c04008985 */ /* 0x0007e4000c101d10 */
.L_x_33:
[----:B------:R-:W-:Y:S05]  /*9d40*/  BSYNC B0 ;  /* 0x0000000000007941 */ /* 0x000fea0003800000 */
.L_x_32:
[----:B------:R-:W-:Y:S01]  /*9d50*/  IADD3 R37, R37, 0x60, RZ ;  /* 0x0000006025257810 */ /* 0x000fe20007ffe0ff */
[----:B---34-:R3:W4:Y:S03]  /*9d60*/  SHFL.IDX PT, R5, R38, 0x3, 0x181f ;  /* 0x00781f0026057f89 */ /* 0x01872600000e0000 */
[----:B------:R-:W-:Y:S01]  /*9d70*/  ISETP.GE.AND P0, PT, R37, R2, PT ;  /* 0x000000022500720c */ /* 0x000fe20003f06270 */
[----:B------:R3:W1:-:S12]  /*9d80*/  SHFL.IDX PT, R4, R39, 0x3, 0x181f ;  /* 0x00781f0027047f89 */ /* 0x00065800000e0000 */
[----:B------:R-:W-:Y:S05]  /*9d90*/  @P0 EXIT ;  /* 0x000000000000094d */ /* 0x000fea0003800000 */
[----:B------:R-:W-:-:S13]  /*9da0*/  ISETP.GE.AND P0, PT, R0, c[0x0][0x3c8], PT ;  /* 0x0000f20000007a0c */ /* 0x000fda0003f06270 */
[----:B-1--4-:R-:W-:-:S05]  /*9db0*/  @!P0 IMAD.WIDE R2, R0, 0x2, R4 ;  /* 0x0000000200028825 */ /* 0x012fca00078e0204 */
[----:B------:R1:W-:Y:S01]  /*9dc0*/  @!P0 ST.E.128 [R2.64], R20 ;  /* 0x0000001402008985 */ /* 0x0003e2000c101d10 */
[----:B------:R-:W-:-:S13]  /*9dd0*/  ISETP.GE.AND P0, PT, R36, c[0x0][0x3c8], PT ;  /* 0x0000f20024007a0c */ /* 0x000fda0003f06270 */
[----:B------:R-:W-:Y:S05]  /*9de0*/  @P0 EXIT ;  /* 0x000000000000094d */ /* 0x000fea0003800000 */
[----:B-1----:R-:W-:-:S04]  /*9df0*/  SHF.R.S32.HI R3, RZ, 0x1f, R36 ;  /* 0x0000001fff037819 */ /* 0x002fc80000011424 */
[----:B------:R-:W-:-:S04]  /*9e00*/  LEA.HI R3, R3, R36, RZ, 0x3 ;  /* 0x0000002403037211 */ /* 0x000fc800078f18ff */
[----:B------:R-:W-:-:S05]  /*9e10*/  LOP3.LUT R3, R3, 0xfffffff8, RZ, 0xc0, !PT ;  /* 0xfffffff803037812 */ /* 0x000fca00078ec0ff */
[----:B------:R-:W-:-:S05]  /*9e20*/  IMAD.WIDE R4, R3, 0x2, R4 ;  /* 0x0000000203047825 */ /* 0x000fca00078e0204 */
[----:B------:R-:W-:Y:S01]  /*9e30*/  ST.E.128 [R4.64], R8 ;  /* 0x0000000804007985 */ /* 0x000fe2000c101d10 */
[----:B------:R-:W-:Y:S05]  /*9e40*/  EXIT ;  /* 0x000000000000794d */ /* 0x000fea0003800000 */
.L_x_26:
[----:B------:R-:W-:Y:S01]  /*9e50*/  ISETP.NE.U32.AND P0, PT, RZ, c[0x0][0x508], PT ;  /* 0x00014200ff007a0c */ /* 0x000fe20003f05070 */
[----:B------:R-:W-:Y:S01]  /*9e60*/  IMAD.MOV.U32 R7, RZ, RZ, 0x4 ;  /* 0x00000004ff077424 */ /* 0x000fe200078e00ff */
[----:B------:R-:W-:Y:S02]  /*9e70*/  ISETP.NE.U32.AND P1, PT, RZ, c[0x0][0x500], PT ;  /* 0x00014000ff007a0c */ /* 0x000fe40003f25070 */
[----:B------:R-:W-:Y:S01]  /*9e80*/  ISETP.NE.AND.EX P0, PT, RZ, c[0x0][0x50c], PT, P0 ;  /* 0x00014300ff007a0c */ /* 0x000fe20003f05300 */
[----:B------:R-:W-:Y:S01]  /*9e90*/  IMAD.WIDE R4, R228, R7, c[0x0][0x500] ;  /* 0x00014000e4047625 */ /* 0x000fe200078e0207 */
[----:B------:R-:W-:-:S03]  /*9ea0*/  ISETP.NE.AND.EX P1, PT, RZ, c[0x0][0x504], PT, P1 ;  /* 0x00014100ff007a0c */ /* 0x000fc60003f25310 */
[----:B------:R-:W-:-:S08]  /*9eb0*/  IMAD.MOV.U32 R2, RZ, RZ, c[0x0][0x388] ;  /* 0x0000e200ff027624 */ /* 0x000fd000078e00ff */
[----:B------:R-:W-:Y:S02]  /*9ec0*/  @P0 IMAD.WIDE R6, R228, R7, c[0x0][0x508] ;  /* 0x00014200e4060625 */ /* 0x000fe400078e0207 */
[----:B------:R-:W2:Y:S04]  /*9ed0*/  @P1 LDG.E R3, [R4.64] ;  /* 0x0000001004031981 */ /* 0x000ea8000c1e1900 */
[----:B------:R1:W5:Y:S01]  /*9ee0*/  @P0 LDG.E R2, [R6.64] ;  /* 0x0000001006020981 */ /* 0x000362000c1e1900 */
[----:B------:R-:W-:Y:S02]  /*9ef0*/  CS2R R12, SRZ ;  /* 0x00000000000c7805 */ /* 0x000fe4000001ff00 */
[--C-:B--2---:R-:W-:Y:S01]  /*9f00*/  @P1 SHF.R.S32.HI R13, RZ, 0x1f, R3.reuse ;  /* 0x0000001fff0d1819 */ /* 0x104fe20000011403 */
[----:B------:R-:W-:Y:S01]  /*9f10*/  @P1 IMAD.MOV.U32 R12, RZ, RZ, R3 ;  /* 0x000000ffff0c1224 */ /* 0x000fe200078e0003 */
[----:B------:R-:W-:Y:S05]  /*9f20*/  @P0 BRA `(.L_x_34) ;  /* 0x0000004000000947 */ /* 0x000fea0003800000 */
[----:B-1----:R-:W-:Y:S05]  /*9f30*/  @!P1 BRA `(.L_x_34) ;  /* 0x0000003000009947 */ /* 0x002fea0003800000 */
[----:B-----5:R-:W2:Y:S04]  /*9f40*/  LDG.E R2, [R4.64] ;  /* 0x0000001004027981 */ /* 0x020ea8000c1e1900 */
[----:B------:R-:W2:Y:S02]  /*9f50*/  LDG.E R3, [R4.64+0x4] ;  /* 0x0000041004037981 */ /* 0x000ea4000c1e1900 */
[----:B--2---:R-:W-:-:S02]  /*9f60*/  IADD3 R2, -R2, R3, RZ ;  /* 0x0000000302027210 */ /* 0x004fc40007ffe1ff */
.L_x_34:
[----:B-1----:R-:W1:Y:S01]  /*9f70*/  S2R R0, SR_TID.X ;  /* 0x0000000000007919 */ /* 0x002e620000002100 */
[----:B------:R-:W-:Y:S01]  /*9f80*/  SHF.R.S32.HI R9, RZ, 0x1f, R228 ;  /* 0x0000001fff097819 */ /* 0x000fe200000114e4 */
[----:B------:R-:W-:Y:S01]  /*9f90*/  BSSY B0, `(.L_x_35) ;  /* 0x0000028000007945 */ /* 0x000fe20003800000 */
[----:B------:R-:W-:-:S02]  /*9fa0*/  SEL R228, R228, RZ, !P1 ;  /* 0x000000ffe4e47207 */ /* 0x000fc40004800000 */
[----:B------:R-:W-:Y:S02]  /*9fb0*/  SEL R9, R9, RZ, !P1 ;  /* 0x000000ff09097207 */ /* 0x000fe40004800000 */
[----:B-1----:R-:W-:-:S13]  /*9fc0*/  ISETP.GE.AND P0, PT, R0, 0x80, PT ;  /* 0x000000800000780c */ /* 0x002fda0003f06270 */
[----:B------:R-:W-:Y:S05]  /*9fd0*/  @P0 BRA `(.L_x_36) ;  /* 0x0000023000000947 */ /* 0x000fea0003800000 */
[----:B------:R-:W1:Y:S01]  /*9fe0*/  S2R R7, SR_CTAID.X ;  /* 0x0000000000077919 */ /* 0x000e620000002500 */
[----:B-----5:R-:W-:Y:S01]  /*9ff0*/  IMAD R4, R2, c[0x0][0x4e8], RZ ;  /* 0x00013a0002047a24 */ /* 0x020fe200078e02ff */
[----:B-1----:R-:W-:-:S04]  /*a000*/  LEA R7, R7, R0, 0x7 ;  /* 0x0000000007077211 */ /* 0x002fc800078e38ff */
[----:B------:R-:W-:-:S13]  /*a010*/  ISETP.GE.AND P0, PT, R7, R4, PT ;  /* 0x000000040700720c */ /* 0x000fda0003f06270 */
[----:B------:R-:W-:Y:S05]  /*a020*/  @P0 BRA `(.L_x_36) ;  /* 0x000001e000000947 */ /* 0x000fea0003800000 */
[----:B------:R-:W1:Y:S01]  /*a030*/  S2R R4, SR_CTAID.Y ;  /* 0x0000000000047919 */ /* 0x000e620000002600 */
[----:B------:R-:W-:Y:S01]  /*a040*/  MOV R3, c[0x0][0x4e8] ;  /* 0x00013a0000037a02 */ /* 0x000fe20000000f00 */
[----:B------:R-:W-:Y:S01]  /*a050*/  IMAD.MOV.U32 R11, RZ, RZ, R13 ;  /* 0x000000ffff0b7224 */ /* 0x000fe200078e000d */
[----:B------:R-:W-:Y:S01]  /*a060*/  MOV R10, R12 ;  /* 0x0000000c000a7202 */ /* 0x000fe20000000f00 */
[----:B------:R-:W-:Y:S01]  /*a070*/  IMAD.MOV.U32 R6, RZ, RZ, R7 ;  /* 0x000000ffff067224 */ /* 0x000fe200078e0007 */
[----:B------:R-:W-:-:S13]  /*a080*/  ISETP.NE.AND P0, PT, R3, 0x1, PT ;  /* 0x000000010300780c */ /* 0x000fda0003f05270 */
[----:B------:R-:W-:-:S05]  /*a090*/  @P0 IMAD.HI.U32 R5, R7, c[0x0][0x4ec], RZ ;  /* 0x00013b0007050a27 */ /* 0x000fca00078e00ff */
[----:B------:R-:W-:Y:S01]  /*a0a0*/  @P0 SHF.R.U32.HI R6, RZ, c[0x0][0x4f0], R5 ;  /* 0x00013c00ff060a19 */ /* 0x000fe20000011605 */
[----:B-1----:R-:W-:Y:S01]  /*a0b0*/  IMAD.WIDE.U32 R10, R4, c[0x0][0x490], R10 ;  /* 0x00012400040a7a25 */ /* 0x002fe200078e000a */
[----:B------:R-:W-:Y:S02]  /*a0c0*/  SHF.R.S32.HI R3, RZ, 0x1f, R4 ;  /* 0x0000001fff037819 */ /* 0x000fe40000011404 */
[----:B------:R-:W-:-:S03]  /*a0d0*/  SHF.R.S32.HI R8, RZ, 0x1f, R6 ;  /* 0x0000001fff087819 */ /* 0x000fc60000011406 */
[----:B------:R-:W-:-:S04]  /*a0e0*/  IMAD R3, R3, c[0x0][0x490], RZ ;  /* 0x0001240003037a24 */ /* 0x000fc800078e02ff */
[----:B------:R-:W-:Y:S01]  /*a0f0*/  IMAD R3, R4, c[0x0][0x494], R3 ;  /* 0x0001250004037a24 */ /* 0x000fe200078e0203 */
[----:B------:R-:W-:-:S03]  /*a100*/  IADD3 R4, -R6, RZ, RZ ;  /* 0x000000ff06047210 */ /* 0x000fc60007ffe1ff */
[----:B------:R-:W-:Y:S02]  /*a110*/  IMAD.IADD R11, R3, 0x1, R11 ;  /* 0x00000001030b7824 */ /* 0x000fe400078e020b */
[----:B------:R-:W-:Y:S02]  /*a120*/  IMAD R3, R9, c[0x0][0x498], RZ ;  /* 0x0001260009037a24 */ /* 0x000fe400078e02ff */
[----:B------:R-:W-:Y:S02]  /*a130*/  IMAD R4, R4, c[0x0][0x4e8], R7 ;  /* 0x00013a0004047a24 */ /* 0x000fe400078e0207 */
[----:B------:R-:W-:-:S03]  /*a140*/  IMAD.WIDE.U32 R10, R228, c[0x0][0x498], R10 ;  /* 0x00012600e40a7a25 */ /* 0x000fc600078e000a */
[----:B------:R-:W-:Y:S01]  /*a150*/  SHF.R.S32.HI R5, RZ, 0x1f, R4 ;  /* 0x0000001fff057819 */ /* 0x000fe20000011404 */
[----:B------:R-:W-:Y:S01]  /*a160*/  IMAD R3, R228, c[0x0][0x49c], R3 ;  /* 0x00012700e4037a24 */ /* 0x000fe200078e0203 */
[----:B------:R-:W-:-:S03]  /*a170*/  IADD3 R6, P0, R6, R10, RZ ;  /* 0x0000000a06067210 */ /* 0x000fc60007f1e0ff */
[----:B------:R-:W-:Y:S01]  /*a180*/  IMAD R5, R5, c[0x0][0x488], RZ ;  /* 0x0001220005057a24 */ /* 0x000fe200078e02ff */
[----:B------:R-:W-:Y:S02]  /*a190*/  IADD3.X R7, R8, R11, R3, P0, !PT ;  /* 0x0000000b08077210 */ /* 0x000fe400007fe403 */
[----:B------:R-:W-:Y:S01]  /*a1a0*/  MOV R3, 0xff800000 ;  /* 0xff80000000037802 */ /* 0x000fe20000000f00 */
[C---:B------:R-:W-:Y:S02]  /*a1b0*/  IMAD R5, R4.reuse, c[0x0][0x48c], R5 ;  /* 0x0001230004057a24 */ /* 0x040fe400078e0205 */
[----:B------:R-:W-:-:S05]  /*a1c0*/  IMAD.WIDE.U32 R6, R4, c[0x0][0x488], R6 ;  /* 0x0001220004067a25 */ /* 0x000fca00078e0006 */
[----:B------:R-:W-:Y:S02]  /*a1d0*/  IADD3 R5, R7, R5, RZ ;  /* 0x0000000507057210 */ /* 0x000fe40007ffe0ff */
[----:B------:R-:W-:-:S04]  /*a1e0*/  LEA R4, P0, R6, c[0x0][0x450], 0x2 ;  /* 0x0001140006047a11 */ /* 0x000fc800078010ff */
[----:B------:R-:W-:-:S05]  /*a1f0*/  LEA.HI.X R5, R6, c[0x0][0x454], R5, 0x2, P0 ;  /* 0x0001150006057a11 */ /* 0x000fca00000f1405 */
[----:B------:R1:W-:Y:S04]  /*a200*/  STG.E [R4.64], R3 ;  /* 0x0000000304007986 */ /* 0x0003e8000c101910 */
.L_x_36:
[----:B------:R-:W-:Y:S05]  /*a210*/  BSYNC B0 ;  /* 0x0000000000007941 */ /* 0x000fea0003800000 */
.L_x_35:
[----:B------:R-:W2:Y:S01]  /*a220*/  S2R R7, SR_CTAID.Y ;  /* 0x0000000000077919 */ /* 0x000ea20000002600 */
[----:B-1----:R-:W-:Y:S01]  /*a230*/  SHF.R.S32.HI R3, RZ, 0x1f, R0 ;  /* 0x0000001fff037819 */ /* 0x002fe20000011400 */
[----:B------:R-:W-:Y:S01]  /*a240*/  IMAD R5, R13, c[0x0][0x3a0], RZ ;  /* 0x0000e8000d057a24 */ /* 0x000fe200078e02ff */
[----:B------:R-:W-:Y:S01]  /*a250*/  BSSY B0, `(.L_x_37) ;  /* 0x0000038000007945 */ /* 0x000fe20003800000 */
[----:B------:R-:W1:Y:S01]  /*a260*/  S2R R8, SR_CTAID.X ;  /* 0x0000000000087919 */ /* 0x000e620000002500 */
[----:B------:R-:W-:Y:S01]  /*a270*/  LEA.HI R4, R3, R0, RZ, 0x3 ;  /* 0x0000000003047211 */ /* 0x000fe200078f18ff */
[C---:B------:R-:W-:Y:S01]  /*a280*/  IMAD R10, R12.reuse, c[0x0][0x3a4], R5 ;  /* 0x0000e9000c0a7a24 */ /* 0x040fe200078e0205 */
[----:B------:R-:W-:Y:S01]  /*a290*/  MOV R3, c[0x0][0x4e8] ;  /* 0x00013a0000037a02 */ /* 0x000fe20000000f00 */
[----:B------:R-:W-:Y:S01]  /*a2a0*/  IMAD.WIDE.U32 R12, R12, c[0x0][0x3a0], RZ ;  /* 0x0000e8000c0c7a25 */ /* 0x000fe200078e00ff */
[----:B------:R-:W-:Y:S02]  /*a2b0*/  LOP3.LUT R5, R4, 0xfffffff8, RZ, 0xc0, !PT ;  /* 0xfffffff804057812 */ /* 0x000fe400078ec0ff */
[----:B------:R-:W-:Y:S01]  /*a2c0*/  ISETP.NE.AND P0, PT, R3, 0x1, PT ;  /* 0x000000010300780c */ /* 0x000fe20003f05270 */
[----:B------:R-:W-:Y:S01]  /*a2d0*/  IMAD R9, R9, c[0x0][0x3f0], RZ ;  /* 0x0000fc0009097a24 */ /* 0x000fe200078e02ff */
[----:B------:R-:W-:Y:S01]  /*a2e0*/  SHF.R.S32.HI R4, RZ, 0x3, R4 ;  /* 0x00000003ff047819 */ /* 0x000fe20000011404 */
[----:B------:R-:W-:Y:S01]  /*a2f0*/  IMAD.IADD R5, R0, 0x1, -R5 ;  /* 0x0000000100057824 */ /* 0x000fe200078e0a05 */
[----:B------:R-:W-:Y:S01]  /*a300*/  IADD3 R13, R13, R10, RZ ;  /* 0x0000000a0d0d7210 */ /* 0x000fe20007ffe0ff */
[----:B------:R-:W-:-:S02]  /*a310*/  IMAD R9, R228, c[0x0][0x3f4], R9 ;  /* 0x0000fd00e4097a24 */ /* 0x000fc400078e0209 */
[----:B-----5:R-:W-:Y:S01]  /*a320*/  IMAD R2, R2, c[0x0][0x4e8], RZ ;  /* 0x00013a0002027a24 */ /* 0x020fe200078e02ff */
[C---:B------:R-:W-:Y:S02]  /*a330*/  LEA R3, R5.reuse, R4, 0x5 ;  /* 0x0000000405037211 */ /* 0x040fe400078e28ff */
[----:B------:R-:W-:Y:S02]  /*a340*/  SHF.L.U32 R5, R5, 0x3, RZ ;  /* 0x0000000305057819 */ /* 0x000fe400000006ff */
[----:B--2---:R-:W-:Y:S01]  /*a350*/  SHF.R.S32.HI R6, RZ, 0x1f, R7 ;  /* 0x0000001fff067819 */ /* 0x004fe20000011407 */
[----:B------:R-:W-:-:S04]  /*a360*/  IMAD.WIDE.U32 R12, R7, c[0x0][0x3e8], R12 ;  /* 0x0000fa00070c7a25 */ /* 0x000fc800078e000c */
[----:B------:R-:W-:Y:S02]  /*a370*/  IMAD R6, R6, c[0x0][0x3e8], RZ ;  /* 0x0000fa0006067a24 */ /* 0x000fe400078e02ff */
[----:B-1----:R-:W-:Y:S02]  /*a380*/  IMAD R3, R8, 0x80, R3 ;  /* 0x0000008008037824 */ /* 0x002fe400078e0203 */
[----:B------:R-:W-:Y:S02]  /*a390*/  IMAD R6, R7, c[0x0][0x3ec], R6 ;  /* 0x0000fb0007067a24 */ /* 0x000fe400078e0206 */
[----:B------:R-:W-:-:S03]  /*a3a0*/  @P0 IMAD.HI.U32 R0, R3, c[0x0][0x4ec], RZ ;  /* 0x00013b0003000a27 */ /* 0x000fc600078e00ff */
[----:B------:R-:W-:Y:S02]  /*a3b0*/  IADD3 R13, R6, R13, RZ ;  /* 0x0000000d060d7210 */ /* 0x000fe40007ffe0ff */
[----:B------:R-:W-:Y:S02]  /*a3c0*/  MOV R6, R3 ;  /* 0x0000000300067202 */ /* 0x000fe40000000f00 */
[----:B------:R-:W-:Y:S01]  /*a3d0*/  @P0 SHF.R.U32.HI R6, RZ, c[0x0][0x4f0], R0 ;  /* 0x00013c00ff060a19 */ /* 0x000fe20000011600 */
[----:B------:R-:W-:-:S03]  /*a3e0*/  IMAD.WIDE.U32 R12, R228, c[0x0][0x3f0], R12 ;  /* 0x0000fc00e40c7a25 */ /* 0x000fc600078e000c */
[--C-:B------:R-:W-:Y:S01]  /*a3f0*/  SHF.R.S32.HI R7, RZ, 0x1f, R6.reuse ;  /* 0x0000001fff077819 */ /* 0x100fe20000011406 */
[----:B------:R-:W-:Y:S01]  /*a400*/  IMAD.MOV R0, RZ, RZ, -R6 ;  /* 0x000000ffff007224 */ /* 0x000fe200078e0a06 */
[----:B------:R-:W-:Y:S02]  /*a410*/  IADD3 R13, R13, R9, RZ ;  /* 0x000000090d0d7210 */ /* 0x000fe40007ffe0ff */
[----:B------:R-:W-:Y:S01]  /*a420*/  LEA R9, R8, R4, 0x7 ;  /* 0x0000000408097211 */ /* 0x000fe200078e38ff */
[----:B------:R-:W-:Y:S01]  /*a430*/  IMAD R7, R7, c[0x0][0x3e0], RZ ;  /* 0x0000f80007077a24 */ /* 0x000fe200078e02ff */
[----:B------:R-:W-:Y:S01]  /*a440*/  IADD3 R4, R5, 0x40, RZ ;  /* 0x0000004005047810 */ /* 0x000fe20007ffe0ff */
[----:B------:R-:W-:Y:S02]  /*a450*/  IMAD R0, R0, c[0x0][0x4e8], R3 ;  /* 0x00013a0000007a24 */ /* 0x000fe400078e0203 */
[----:B------:R-:W-:-:S03]  /*a460*/  IMAD.WIDE.U32 R12, R6, c[0x0][0x3e0], R12 ;  /* 0x0000f800060c7a25 */ /* 0x000fc600078e000c */
[----:B------:R-:W-:Y:S01]  /*a470*/  SHF.R.S32.HI R3, RZ, 0x1f, R0 ;  /* 0x0000001fff037819 */ /* 0x000fe20000011400 */
[----:B------:R-:W-:-:S04]  /*a480*/  IMAD R7, R6, c[0x0][0x3e4], R7 ;  /* 0x0000f90006077a24 */ /* 0x000fc800078e0207 */
[----:B------:R-:W-:Y:S01]  /*a490*/  IMAD R3, R3, c[0x0][0x3d8], RZ ;  /* 0x0000f60003037a24 */ /* 0x000fe200078e02ff */
[----:B------:R-:W-:-:S03]  /*a4a0*/  IADD3 R13, R13, R7, RZ ;  /* 0x000000070d0d7210 */ /* 0x000fc60007ffe0ff */
[C---:B------:R-:W-:Y:S02]  /*a4b0*/  IMAD R3, R0.reuse, c[0x0][0x3dc], R3 ;  /* 0x0000f70000037a24 */ /* 0x040fe400078e0203 */
[----:B------:R-:W-:-:S04]  /*a4c0*/  IMAD.WIDE.U32 R12, R0, c[0x0][0x3d8], R12 ;  /* 0x0000f600000c7a25 */ /* 0x000fc800078e000c */
[----:B------:R-:W-:Y:S01]  /*a4d0*/  IMAD.IADD R7, R13, 0x1, R3 ;  /* 0x000000010d077824 */ /* 0x000fe200078e0203 */
[----:B------:R-:W-:-:S04]  /*a4e0*/  LEA R3, P0, R12, c[0x0][0x380], 0x1 ;  /* 0x0000e0000c037a11 */ /* 0x000fc800078008ff */
[----:B------:R-:W-:Y:S01]  /*a4f0*/  LEA.HI.X R0, R12, c[0x0][0x384], R7, 0x1, P0 ;  /* 0x0000e1000c007a11 */ /* 0x000fe200000f0c07 */
[----:B------:R1:W2:Y:S01]  /*a500*/  SHFL.IDX PT, R6, R3, RZ, 0x181f ;  /* 0x00181fff03067589 */ /* 0x0002a200000e0000 */
[----:B------:R-:W-:-:S03]  /*a510*/  ISETP.GE.AND P0, PT, R9, R2, PT ;  /* 0x000000020900720c */ /* 0x000fc60003f06270 */
[----:B------:R1:W3:Y:S10]  /*a520*/  SHFL.IDX PT, R7, R0, RZ, 0x181f ;  /* 0x00181fff00077589 */ /* 0x0002f400000e0000 */
[----:B------:R-:W-:Y:S05]  /*a530*/  @P0 BRA `(.L_x_38) ;  /* 0x0000009000000947 */ /* 0x000fea0003800000 */
[----:B------:R-:W-:Y:S02]  /*a540*/  ISETP.GE.AND P0, PT, R4, c[0x0][0x3c8], PT ;  /* 0x0000f20004007a0c */ /* 0x000fe40003f06270 */
[----:B------:R-:W-:-:S11]  /*a550*/  ISETP.GE.AND P1, PT, R5, c[0x0][0x3c8], PT ;  /* 0x0000f20005007a0c */ /* 0x000fd60003f26270 */
[----:B------:R-:W-:Y:S02]  /*a560*/  @!P0 SHF.R.S32.HI R11, RZ, 0x1f, R4 ;  /* 0x0000001fff0b8819 */ /* 0x000fe40000011404 */
[----:B--23--:R-:W-:Y:S02]  /*a570*/  @!P1 IMAD.WIDE R12, R5, 0x2, R6 ;  /* 0x00000002050c9825 */ /* 0x00cfe400078e0206 */
[----:B------:R-:W-:-:S03]  /*a580*/  @!P0 LEA.HI R11, R11, R4, RZ, 0x3 ;  /* 0x000000040b0b8211 */ /* 0x000fc600078f18ff */
[----:B------:R2:W-:Y:S01]  /*a590*/  @!P1 ST.E.128 [R12.64], RZ ;  /* 0x000000ff0c009985 */ /* 0x0005e2000c101d10 */
[----:B------:R-:W-:-:S05]  /*a5a0*/  @!P0 LOP3.LUT R11, R11, 0xfffffff8, RZ, 0xc0, !PT ;  /* 0xfffffff80b0b8812 */ /* 0x000fca00078ec0ff */
[----:B------:R-:W-:-:S05]  /*a5b0*/  @!P0 IMAD.WIDE R6, R11, 0x2, R6 ;  /* 0x000000020b068825 */ /* 0x000fca00078e0206 */
[----:B------:R2:W-:Y:S02]  /*a5c0*/  @!P0 ST.E.128 [R6.64], RZ ;  /* 0x000000ff06008985 */ /* 0x0005e4000c101d10 */
.L_x_38:
[----:B------:R-:W-:Y:S05]  /*a5d0*/  BSYNC B0 ;  /* 0x0000000000007941 */ /* 0x000fea0003800000 */
.L_x_37:
[----:B--23--:R-:W-:Y:S01]  /*a5e0*/  IADD3 R7, R9, 0x20, RZ ;  /* 0x0000002009077810 */ /* 0x00cfe20007ffe0ff */
[----:B------:R2:W3:Y:S01]  /*a5f0*/  SHFL.IDX PT, R11, R0, 0x1, 0x181f ;  /* 0x00381f00000b7f89 */ /* 0x0004e200000e0000 */
[----:B------:R-:W-:Y:S02]  /*a600*/  BSSY B0, `(.L_x_39) ;  /* 0x000000d000007945 */ /* 0x000fe40003800000 */
[----:B------:R-:W-:Y:S01]  /*a610*/  ISETP.GE.AND P0, PT, R7, R2, PT ;  /* 0x000000020700720c */ /* 0x000fe20003f06270 */
[----:B------:R2:W4:-:S12]  /*a620*/  SHFL.IDX PT, R10, R3, 0x1, 0x181f ;  /* 0x00381f00030a7f89 */ /* 0x00051800000e0000 */
[----:B------:R-:W-:Y:S05]  /*a630*/  @P0 BRA `(.L_x_40) ;  /* 0x0000009000000947 */ /* 0x000fea0003800000 */
[----:B------:R-:W-:Y:S02]  /*a640*/  ISETP.GE.AND P0, PT, R4, c[0x0][0x3c8], PT ;  /* 0x0000f20004007a0c */ /* 0x000fe40003f06270 */
[----:B------:R-:W-:-:S11]  /*a650*/  ISETP.GE.AND P1, PT, R5, c[0x0][0x3c8], PT ;  /* 0x0000f20005007a0c */ /* 0x000fd60003f26270 */
[----:B------:R-:W-:Y:S02]  /*a660*/  @!P0 SHF.R.S32.HI R7, RZ, 0x1f, R4 ;  /* 0x0000001fff078819 */ /* 0x000fe40000011404 */
[----:B---34-:R-:W-:Y:S02]  /*a670*/  @!P1 IMAD.WIDE R12, R5, 0x2, R10 ;  /* 0x00000002050c9825 */ /* 0x018fe400078e020a */
[----:B------:R-:W-:-:S03]  /*a680*/  @!P0 LEA.HI R6, R7, R4, RZ, 0x3 ;  /* 0x0000000407068211 */ /* 0x000fc600078f18ff */
[----:B------:R3:W-:Y:S01]  /*a690*/  @!P1 ST.E.128 [R12.64], RZ ;  /* 0x000000ff0c009985 */ /* 0x0007e2000c101d10 */
[----:B------:R-:W-:-:S05]  /*a6a0*/  @!P0 LOP3.LUT R6, R6, 0xfffffff8, RZ, 0xc0, !PT ;  /* 0xfffffff806068812 */ /* 0x000fca00078ec0ff */
[----:B------:R-:W-:-:S05]  /*a6b0*/  @!P0 IMAD.WIDE R6, R6, 0x2, R10 ;  /* 0x0000000206068825 */ /* 0x000fca00078e020a */
[----:B------:R3:W-:Y:S02]  /*a6c0*/  @!P0 ST.E.128 [R6.64], RZ ;  /* 0x000000ff06008985 */ /* 0x0007e4000c101d10 */
.L_x_40:
[----:B------:R-:W-:Y:S05]  /*a6d0*/  BSYNC B0 ;  /* 0x0000000000007941 */ /* 0x000fea0003800000 */
.L_x_39:
[----:B---3--:R-:W-:Y:S01]  /*a6e0*/  IADD3 R7, R9, 0x40, RZ ;  /* 0x0000004009077810 */ /* 0x008fe20007ffe0ff */
[----:B------:R3:W1:Y:S01]  /*a6f0*/  SHFL.IDX PT, R11, R0, 0x2, 0x181f ;  /* 0x00581f00000b7f89 */ /* 0x00066200000e0000 */
[----:B------:R-:W-:Y:S02]  /*a700*/  BSSY B0, `(.L_x_41) ;  /* 0x000000d000007945 */ /* 0x000fe40003800000 */
[----:B------:R-:W-:Y:S01]  /*a710*/  ISETP.GE.AND P0, PT, R7, R2, PT ;  /* 0x000000020700720c */ /* 0x000fe20003f06270 */
[----:B----4-:R3:W4:-:S12]  /*a720*/  SHFL.IDX PT, R10, R3, 0x2, 0x181f ;  /* 0x00581f00030a7f89 */ /* 0x01071800000e0000 */
[----:B------:R-:W-:Y:S05]  /*a730*/  @P0 BRA `(.L_x_42) ;  /* 0x0000009000000947 */ /* 0x000fea0003800000 */
[----:B------:R-:W-:Y:S02]  /*a740*/  ISETP.GE.AND P0, PT, R4, c[0x0][0x3c8], PT ;  /* 0x0000f20004007a0c */ /* 0x000fe40003f06270 */
[----:B------:R-:W-:-:S11]  /*a750*/  ISETP.GE.AND P1, PT, R5, c[0x0][0x3c8], PT ;  /* 0x0000f20005007a0c */ /* 0x000fd60003f26270 */
[----:B------:R-:W-:Y:S02]  /*a760*/  @!P0 SHF.R.S32.HI R7, RZ, 0x1f, R4 ;  /* 0x0000001fff078819 */ /* 0x000fe40000011404 */
[----:B-1--4-:R-:W-:Y:S02]  /*a770*/  @!P1 IMAD.WIDE R12, R5, 0x2, R10 ;  /* 0x00000002050c9825 */ /* 0x012fe400078e020a */
[----:B------:R-:W-:-:S03]  /*a780*/  @!P0 LEA.HI R6, R7, R4, RZ, 0x3 ;  /* 0x0000000407068211 */ /* 0x000fc600078f18ff */
[----:B------:R1:W-:Y:S01]  /*a790*/  @!P1 ST.E.128 [R12.64], RZ ;  /* 0x000000ff0c009985 */ /* 0x0003e2000c101d10 */
[----:B------:R-:W-:-:S05]  /*a7a0*/  @!P0 LOP3.LUT R6, R6, 0xfffffff8, RZ, 0xc0, !PT ;  /* 0xfffffff806068812 */ /* 0x000fca00078ec0ff */
[----:B------:R-:W-:-:S05]  /*a7b0*/  @!P0 IMAD.WIDE R6, R6, 0x2, R10 ;  /* 0x0000000206068825 */ /* 0x000fca00078e020a */
[----:B------:R1:W-:Y:S02]  /*a7c0*/  @!P0 ST.E.128 [R6.64], RZ ;  /* 0x000000ff06008985 */ /* 0x0003e4000c101d10 */
.L_x_42:
[----:B------:R-:W-:Y:S05]  /*a7d0*/  BSYNC B0 ;  /* 0x0000000000007941 */ /* 0x000fea0003800000 */
.L_x_41:
[----:B------:R-:W-:Y:S01]  /*a7e0*/  IADD3 R9, R9, 0x60, RZ ;  /* 0x0000006009097810 */ /* 0x000fe20007ffe0ff */
[----:B-1----:R1:W2:Y:S03]  /*a7f0*/  SHFL.IDX PT, R7, R0, 0x3, 0x181f ;  /* 0x00781f0000077f89 */ /* 0x0022a600000e0000 */
[----:B------:R-:W-:Y:S01]  /*a800*/  ISETP.GE.AND P0, PT, R9, R2, PT ;  /* 0x000000020900720c */ /* 0x000fe20003f06270 */
[----:B------:R1:W3:-:S12]  /*a810*/  SHFL.IDX PT, R6, R3, 0x3, 0x181f ;  /* 0x00781f0003067f89 */ /* 0x0002d800000e0000 */
[----:B------:R-:W-:Y:S05]  /*a820*/  @P0 EXIT ;  /* 0x000000000000094d */ /* 0x000fea0003800000 */
[----:B------:R-:W-:-:S13]  /*a830*/  ISETP.GE.AND P0, PT, R5, c[0x0][0x3c8], PT ;  /* 0x0000f20005007a0c */ /* 0x000fda0003f06270 */
[----:B-123--:R-:W-:-:S05]  /*a840*/  @!P0 IMAD.WIDE R2, R5, 0x2, R6 ;  /* 0x0000000205028825 */ /* 0x00efca00078e0206 */
[----:B------:R1:W-:Y:S01]  /*a850*/  @!P0 ST.E.128 [R2.64], RZ ;  /* 0x000000ff02008985 */ /* 0x0003e2000c101d10 */
[----:B------:R-:W-:-:S13]  /*a860*/  ISETP.GE.AND P0, PT, R4, c[0x0][0x3c8], PT ;  /* 0x0000f20004007a0c */ /* 0x000fda0003f06270 */
[----:B------:R-:W-:Y:S05]  /*a870*/  @P0 EXIT ;  /* 0x000000000000094d */ /* 0x000fea0003800000 */
[----:B-1----:R-:W-:-:S04]  /*a880*/  SHF.R.S32.HI R3, RZ, 0x1f, R4 ;  /* 0x0000001fff037819 */ /* 0x002fc80000011404 */
[----:B------:R-:W-:-:S04]  /*a890*/  LEA.HI R3, R3, R4, RZ, 0x3 ;  /* 0x0000000403037211 */ /* 0x000fc800078f18ff */
[----:B------:R-:W-:-:S05]  /*a8a0*/  LOP3.LUT R3, R3, 0xfffffff8, RZ, 0xc0, !PT ;  /* 0xfffffff803037812 */ /* 0x000fca00078ec0ff */
[----:B------:R-:W-:-:S05]  /*a8b0*/  IMAD.WIDE R6, R3, 0x2, R6 ;  /* 0x0000000203067825 */ /* 0x000fca00078e0206 */
[----:B------:R-:W-:Y:S01]  /*a8c0*/  ST.E.128 [R6.64], RZ ;  /* 0x000000ff06007985 */ /* 0x000fe2000c101d10 */
[----:B------:R-:W-:Y:S05]  /*a8d0*/  EXIT ;  /* 0x000000000000794d */ /* 0x000fea0003800000 */
.L_x_43:
        /* <DEDUP_REMOVED lines=10> */
.L_x_1825:


//--------------------- .text._ZN7cutlass13device_kernelIN5flash19enable_sm80_to_sm89INS1_16FlashAttnFwdSm80INS1_25CollectiveMainloopFwdSm80ILi8ELi1ELb1EN4cute5tupleIJNS5_1CILi128EEES8_S8_EEELi128ENS_10bfloat16_tEfNS_4arch4Sm80ELb0ELb0ELb0ELb1ELb0ELb1ELb1ELb0EEENS1_21CollectiveEpilogueFwdIS9_NS6_IJNS7_ILi1EEESF_SF_EEESA_SC_Li256ELb1ELb1ELb0ELb0EEENS1_19SingleTileSchedulerILb1ELb0ELb1ELi128EEEEEEEEEvNT_6ParamsE --------------------------
	.section	.text._ZN7cutlass13device_kernelIN5flash19enable_sm80_to_sm89INS1_16FlashAttnFwdSm80INS1_25CollectiveMainloopFwdSm80ILi8ELi1ELb1EN4cute5tupleIJNS5_1CILi128EEES8_S8_EEELi128ENS_10bfloat16_tEfNS_4arch4Sm80ELb0ELb0ELb0ELb1ELb0ELb1ELb1ELb0EEENS1_21CollectiveEpilogueFwdIS9_NS6_IJNS7_ILi1EEESF_SF_EEESA_SC_Li256ELb1ELb1ELb0ELb0EEENS1_19SingleTileSchedulerILb1ELb0ELb1ELi128EEEEEEEEEvNT_6ParamsE,"ax",@progbits
	.sectioninfo	@"SHI_REGISTERS=255"
	.align	128
.text._ZN7cutlass13device_kernelIN5flash19enable_sm80_to_sm89INS1_16FlashAttnFwdSm80INS1_25CollectiveMainloopFwdSm80ILi8ELi1ELb1EN4cute5tupleIJNS5_1CILi128EEES8_S8_EEELi128ENS_10bfloat16_tEfNS_4arch4Sm80ELb0ELb0ELb0ELb1ELb0ELb1ELb1ELb0EEENS1_21CollectiveEpilogueFwdIS9_NS6_IJNS7_ILi1EEESF_SF_EEESA_SC_Li256ELb1ELb1ELb0ELb0EEENS1_19SingleTileSchedulerILb1ELb0ELb1ELi128EEEEEEEEEvNT_6ParamsE:
        .type           _ZN7cutlass13device_kernelIN5flash19enable_sm80_to_sm89INS1_16FlashAttnFwdSm80INS1_25CollectiveMainloopFwdSm80ILi8ELi1ELb1EN4cute5tupleIJNS5_1CILi128EEES8_S8_EEELi128ENS_10bfloat16_tEfNS_4arch4Sm80ELb0ELb0ELb0ELb1ELb0ELb1ELb1ELb0EEENS1_21CollectiveEpilogueFwdIS9_NS6_IJNS7_ILi1EEESF_SF_EEESA_SC_Li256ELb1ELb1ELb0ELb0EEENS1_19SingleTileSchedulerILb1ELb0ELb1ELi128EEEEEEEEEvNT_6ParamsE,@function
        .size           _ZN7cutlass13device_kernelIN5flash19enable_sm80_to_sm89INS1_16FlashAttnFwdSm80INS1_25CollectiveMainloopFwdSm80ILi8ELi1ELb1EN4cute5tupleIJNS5_1CILi128EEES8_S8_EEELi128ENS_10bfloat16_tEfNS_4arch4Sm80ELb0ELb0ELb0ELb1ELb0ELb1ELb1ELb0EEENS1_21CollectiveEpilogueFwdIS9_NS6_IJNS7_ILi1EEESF_SF_EEESA_SC_Li256ELb1ELb1ELb0ELb0EEENS1_19SingleTileSchedulerILb1ELb0ELb1ELi128EEEEEEEEEvNT_6ParamsE,(.L_x_1826 - _ZN7cutlass13device_kernelIN5flash19enable_sm80_to_sm89INS1_16FlashAttnFwdSm80INS1_25CollectiveMainloopFwdSm80ILi8ELi1ELb1EN4cute5tupleIJNS5_1CILi128EEES8_S8_EEELi128ENS_10bfloat16_tEfNS_4arch4Sm80ELb0ELb0ELb0ELb1ELb0ELb1ELb1ELb0EEENS1_21CollectiveEpilogueFwdIS9_NS6_IJNS7_ILi1EEESF_SF_EEESA_SC_Li256ELb1ELb1ELb0ELb0EEENS1_19SingleTileSchedulerILb1ELb0ELb1ELi128EEEEEEEEEvNT_6ParamsE)
        .other          _ZN7cutlass13device_kernelIN5flash19enable_sm80_to_sm89INS1_16FlashAttnFwdSm80INS1_25CollectiveMainloopFwdSm80ILi8ELi1ELb1EN4cute5tupleIJNS5_1CILi128EEES8_S8_EEELi128ENS_10bfloat16_tEfNS_4arch4Sm80ELb0ELb0ELb0ELb1ELb0ELb1ELb1ELb0EEENS1_21CollectiveEpilogueFwdIS9_NS6_IJNS7_ILi1EEESF_SF_EEESA_SC_Li256ELb1ELb1ELb0ELb0EEENS1_19SingleTileSchedulerILb1ELb0ELb1ELi128EEEEEEEEEvNT_6ParamsE,@"STO_CUDA_ENTRY STV_DEFAULT"
_ZN7cutlass13device_kernelIN5flash19enable_sm80_to_sm89INS1_16FlashAttnFwdSm80INS1_25CollectiveMainloopFwdSm80ILi8ELi1ELb1EN4cute5tupleIJNS5_1CILi128EEES8_S8_EEELi128ENS_10bfloat16_tEfNS_4arch4Sm80ELb0ELb0ELb0ELb1ELb0ELb1ELb1ELb0EEENS1_21CollectiveEpilogueFwdIS9_NS6_IJNS7_ILi1EEESF_SF_EEESA_SC_Li256ELb1ELb1ELb0ELb0EEENS1_19SingleTileSchedulerILb1ELb0ELb1ELi128EEEEEEEEEvNT_6ParamsE:
[----:B------:R-:W-:Y:S02]  /*0000*/  MOV R1, c[0x0][0x28] ;  /* 0x00000a0000017a02 */ /* 0x000fe40000000f00 */
[----:B------:R-:W1:Y:S01]  /*0010*/  S2R R227, SR_TID.X ;  /* 0x0000000000e37919 */ /* 0x000e620000002100 */
[----:B------:R-:W-:Y:S01]  /*0020*/  IMAD.MOV.U32 R13, RZ, RZ, 0x4 ;  /* 0x00000004ff0d7424 */ /* 0x000fe200078e00ff */
[----:B------:R-:W-:Y:S01]  /*0030*/  ULDC.64 UR8, c[0x0][0x118] ;  /* 0x0000460000087ab9 */ /* 0x000fe20000000a00 */
[----:B------:R-:W-:Y:S01]  /*0040*/  IADD3 R1, R1, -0x8, RZ ;  /* 0xfffffff801017810 */ /* 0x000fe20007ffe0ff */
        /* <DEDUP_REMOVED lines=12> */
.L_x_45:
        /* <DEDUP_REMOVED lines=8> */
.L_x_47:
[----:B------:R-:W-:-:S05]  /*0190*/  MOV R0, c[0x0][0x54c] ;  /* 0x0001530000007a02 */ /* 0x000fca0000000f00 */
.L_x_46:
[----:B-----5:R-:W-:Y:S01]  /*01a0*/  IMAD R0, R0, c[0x0][0x548], RZ ;  /* 0x0001520000007a24 */ /* 0x020fe200078e02ff */
[----:B-1----:R-:W-:-:S04]  /*01b0*/  SHF.L.U32 R2, R211, 0x7, RZ ;  /* 0x00000007d3027819 */ /* 0x002fc800000006ff */
[----:B------:R-:W-:-:S04]  /*01c0*/  ISETP.GE.AND P0, PT, R2, R0, PT ;  /* 0x000000000200720c */ /* 0x000fc80003f06270 */
[----:B------:R-:W-:Y:S01]  /*01d0*/  SEL R248, R5, 0xffffffff, !P0 ;  /* 0xffffffff05f87807 */ /* 0x000fe20004000000 */
[----:B------:R-:W-:Y:S05]  /*01e0*/  BRA `(.L_x_48) ;  /* 0x0000012000007947 */ /* 0x000fea0003800000 */
.L_x_44:
[----:B---3--:R-:W-:-:S04]  /*01f0*/  ISETP.NE.U32.AND P0, PT, RZ, c[0x0][0x568], PT ;  /* 0x00015a00ff007a0c */ /* 0x008fc80003f05070 */
[----:B------:R-:W-:-:S13]  /*0200*/  ISETP.NE.AND.EX P0, PT, RZ, c[0x0][0x56c], PT, P0 ;  /* 0x00015b00ff007a0c */ /* 0x000fda0003f05300 */
[----:B------:R-:W-:Y:S05]  /*0210*/  @!P0 BRA `(.L_x_49) ;  /* 0x0000002000008947 */ /* 0x000fea0003800000 */
[----:B------:R1:W5:Y:S01]  /*0220*/  LDG.E R0, [R2.64] ;  /* 0x0000000802007981 */ /* 0x000362000c1e1900 */
[----:B------:R-:W-:Y:S05]  /*0230*/  BRA `(.L_x_50) ;  /* 0x0000009000007947 */ /* 0x000fea0003800000 */
.L_x_49:
        /* <DEDUP_REMOVED lines=8> */
.L_x_51:
[----:B------:R-:W-:-:S05]  /*02c0*/  MOV R0, c[0x0][0x54c] ;  /* 0x0001530000007a02 */ /* 0x000fca0000000f00 */
.L_x_50:
[----:B-----5:R-:W-:Y:S01]  /*02d0*/  IMAD R0, R0, c[0x0][0x548], RZ ;  /* 0x0001520000007a24 */ /* 0x020fe200078e02ff */
[----:B-1----:R-:W-:-:S04]  /*02e0*/  SHF.L.U32 R2, R211, 0x7, RZ ;  /* 0x00000007d3027819 */ /* 0x002fc800000006ff */
[----:B------:R-:W-:-:S04]  /*02f0*/  ISETP.GE.AND P0, PT, R2, R0, PT ;  /* 0x000000000200720c */ /* 0x000fc80003f06270 */
[----:B------:R-:W-:-:S04]  /*0300*/  SEL R248, R5, 0xffffffff, !P0 ;  /* 0xffffffff05f87807 */ /* 0x000fc80004000000 */
.L_x_48:
[----:B------:R-:W-:-:S13]  /*0310*/  ISETP.GE.AND P0, PT, R248, RZ, PT ;  /* 0x000000fff800720c */ /* 0x000fda0003f06270 */
[----:B------:R-:W-:Y:S05]  /*0320*/  @!P0 EXIT ;  /* 0x000000000000894d */ /* 0x000fea0003800000 */
[----:B------:R-:W-:Y:S01]  /*0330*/  ISETP.NE.U32.AND P0, PT, RZ, c[0x0][0x370], PT ;  /* 0x0000dc00ff007a0c */ /* 0x000fe20003f05070 */
[----:B------:R-:W-:Y:S01]  /*0340*/  CS2R R180, SRZ ;  /* 0x0000000000b47805 */ /* 0x000fe2000001ff00 */
[----:B------:R-:W-:Y:S01]  /*0350*/  ISETP.NE.U32.AND P1, PT, RZ, c[0x0][0x360], PT ;  /* 0x0000d800ff007a0c */ /* 0x000fe20003f25070 */
[----:B------:R-:W-:Y:S01]  /*0360*/  IMAD.MOV.U32 R172, RZ, RZ, RZ ;  /* 0x000000ffffac7224 */ /* 0x000fe200078e00ff */
[----:B------:R-:W-:Y:S01]  /*0370*/  ISETP.NE.AND.EX P2, PT, RZ, c[0x0][0x374], PT, P0 ;  /* 0x0000dd00ff007a0c */ /* 0x000fe20003f45300 */
[----:B------:R-:W-:Y:S01]  /*0380*/  IMAD.MOV.U32 R12, RZ, RZ, RZ ;  /* 0x000000ffff0c7224 */ /* 0x000fe200078e00ff */
[----:B------:R-:W-:Y:S01]  /*0390*/  ISETP.NE.AND.EX P0, PT, RZ, c[0x0][0x364], PT, P1 ;  /* 0x0000d900ff007a0c */ /* 0x000fe20003f05310 */
[CC--:B------:R-:W-:Y:S01]  /*03a0*/  IMAD.WIDE R6, R248.reuse, R13.reuse, c[0x0][0x348] ;  /* 0x0000d200f8067625 */ /* 0x0c0fe200078e020d */
[----:B------:R-:W-:Y:S02]  /*03b0*/  ISETP.NE.U32.AND P1, PT, RZ, c[0x0][0x348], PT ;  /* 0x0000d200ff007a0c */ /* 0x000fe40003f25070 */
[----:B------:R-:W-:Y:S01]  /*03c0*/  ISETP.NE.U32.AND P5, PT, RZ, c[0x0][0x350], PT ;  /* 0x0000d400ff007a0c */ /* 0x000fe20003fa5070 */
[----:B------:R-:W-:Y:S01]  /*03d0*/  IMAD.WIDE R4, R248, R13, c[0x0][0x350] ;  /* 0x0000d400f8047625 */ /* 0x000fe200078e020d */
[----:B------:R-:W-:-:S02]  /*03e0*/  ISETP.NE.U32.AND P3, PT, RZ, c[0x0][0x358], PT ;  /* 0x0000d600ff007a0c */ /* 0x000fc40003f65070 */
[----:B------:R-:W-:Y:S01]  /*03f0*/  ISETP.NE.AND.EX P1, PT, RZ, c[0x0][0x34c], PT, P1 ;  /* 0x0000d300ff007a0c */ /* 0x000fe20003f25310 */
[CC--:B------:R-:W-:Y:S01]  /*0400*/  IMAD.WIDE R2, R248.reuse, R13.reuse, c[0x0][0x358] ;  /* 0x0000d600f8027625 */ /* 0x0c0fe200078e020d */
[----:B------:R-:W-:Y:S02]  /*0410*/  ISETP.NE.AND.EX P5, PT, RZ, c[0x0][0x354], PT, P5 ;  /* 0x0000d500ff007a0c */ /* 0x000fe40003fa5350 */
[----:B------:R-:W-:Y:S01]  /*0420*/  ISETP.NE.AND.EX P3, PT, RZ, c[0x0][0x35c], PT, P3 ;  /* 0x0000d700ff007a0c */ /* 0x000fe20003f65330 */
[CC--:B------:R-:W-:Y:S01]  /*0430*/  @P2 IMAD.WIDE R10, R248.reuse, R13.reuse, c[0x0][0x370] ;  /* 0x0000dc00f80a2625 */ /* 0x0c0fe200078e020d */
[----:B------:R-:W1:Y:S03]  /*0440*/  S2R R26, SR_CTAID.Y ;  /* 0x00000000001a7919 */ /* 0x000e660000002600 */
[----:B------:R-:W-:Y:S01]  /*0450*/  IMAD.MOV.U32 R182, RZ, RZ, c[0x0][0x168] ;  /* 0x00005a00ffb67624 */ /* 0x000fe200078e00ff */
[----:B------:R2:W5:Y:S01]  /*0460*/  @P2 LDG.E R180, [R10.64] ;  /* 0x000000080ab42981 */ /* 0x000562000c1e1900 */
[----:B------:R-:W-:-:S03]  /*0470*/  @P0 IMAD.WIDE R8, R248, R13, c[0x0][0x360] ;  /* 0x0000d800f8080625 */ /* 0x000fc600078e020d */
[----:B------:R2:W5:Y:S04]  /*0480*/  @P1 LDG.E R172, [R6.64] ;  /* 0x0000000806ac1981 */ /* 0x000568000c1e1900 */
[----:B------:R2:W5:Y:S04]  /*0490*/  @P5 LDG.E R181, [R4.64] ;  /* 0x0000000804b55981 */ /* 0x000568000c1e1900 */
[----:B------:R2:W5:Y:S01]  /*04a0*/  @P3 LDG.E R12, [R2.64] ;  /* 0x00000008020c3981 */ /* 0x000562000c1e1900 */
[----:B------:R-:W-:-:S03]  /*04b0*/  IMAD.MOV.U32 R126, RZ, RZ, c[0x0][0x228] ;  /* 0x00008a00ff7e7624 */ /* 0x000fc600078e00ff */
[----:B------:R3:W5:Y:S01]  /*04c0*/  @P0 LDG.E R182, [R8.64] ;  /* 0x0000000808b60981 */ /* 0x000762000c1e1900 */
[----:B-1----:R-:W-:Y:S01]  /*04d0*/  SHF.R.S32.HI R213, RZ, 0x1f, R26 ;  /* 0x0000001fffd57819 */ /* 0x002fe2000001141a */
[----:B---3--:R-:W-:Y:S01]  /*04e0*/  IMAD.MOV.U32 R8, RZ, RZ, c[0x0][0x1d0] ;  /* 0x00007400ff087624 */ /* 0x008fe200078e00ff */
[----:B------:R-:W-:Y:S05]  /*04f0*/  @P0 BRA `(.L_x_52) ;  /* 0x0000004000000947 */ /* 0x000fea0003800000 */
[----:B--2---:R-:W-:Y:S05]  /*0500*/  @!P1 BRA `(.L_x_52) ;  /* 0x0000003000009947 */ /* 0x004fea0003800000 */
[----:B------:R1:W2:Y:S04]  /*0510*/  LDG.E R0, [R6.64] ;  /* 0x0000000806007981 */ /* 0x0002a8000c1e1900 */
[----:B-1----:R-:W2:Y:S02]  /*0520*/  LDG.E R6, [R6.64+0x4] ;  /* 0x0000040806067981 */ /* 0x002ea4000c1e1900 */
[----:B--2--5:R-:W-:Y:S02]  /*0530*/  IADD3 R182, -R0, R6, RZ ;  /* 0x0000000600b67210 */ /* 0x024fe40007ffe1ff */
.L_x_52:
[----:B--2---:R-:W-:-:S04]  /*0540*/  ISETP.NE.U32.AND P0, PT, RZ, c[0x0][0x368], PT ;  /* 0x0000da00ff007a0c */ /* 0x004fc80003f05070 */
[----:B------:R-:W-:-:S13]  /*0550*/  ISETP.NE.AND.EX P0, PT, RZ, c[0x0][0x36c], PT, P0 ;  /* 0x0000db00ff007a0c */ /* 0x000fda0003f05300 */
[----:B------:R-:W-:Y:S05]  /*0560*/  @!P0 BRA `(.L_x_53) ;  /* 0x0000003000008947 */ /* 0x000fea0003800000 */
[----:B------:R-:W-:-:S05]  /*0570*/  IMAD.WIDE R4, R248, R13, c[0x0][0x368] ;  /* 0x0000da00f8047625 */ /* 0x000fca00078e020d */
[----:B------:R1:W5:Y:S01]  /*0580*/  LDG.E R8, [R4.64] ;  /* 0x0000000804087981 */ /* 0x000362000c1e1900 */
[----:B------:R-:W-:Y:S05]  /*0590*/  BRA `(.L_x_54) ;  /* 0x0000004000007947 */ /* 0x000fea0003800000 */
.L_x_53:
[----:B------:R-:W-:Y:S05]  /*05a0*/  @!P5 BRA `(.L_x_54) ;  /* 0x000000300000d947 */ /* 0x000fea0003800000 */
[----:B------:R1:W2:Y:S04]  /*05b0*/  LDG.E R0, [R4.64] ;  /* 0x0000000804007981 */ /* 0x0002a8000c1e1900 */
[----:B-1----:R-:W2:Y:S02]  /*05c0*/  LDG.E R4, [R4.64+0x4] ;  /* 0x0000040804047981 */ /* 0x002ea4000c1e1900 */
[----:B--2---:R-:W-:Y:S02]  /*05d0*/  IADD3 R8, -R0, R4, RZ ;  /* 0x0000000400087210 */ /* 0x004fe40007ffe1ff */
.L_x_54:
[----:B-1----:R1:W2:Y:S04]  /*05e0*/  @P3 LDG.E R5, [R2.64] ;  /* 0x0000000802053981 */ /* 0x0022a8000c1e1900 */
[----:B------:R1:W2:Y:S01]  /*05f0*/  @P3 LDG.E R4, [R2.64+0x4] ;  /* 0x0000040802043981 */ /* 0x0002a2000c1e1900 */
[----:B------:R-:W-:Y:S01]  /*0600*/  ISETP.NE.U32.AND P0, PT, RZ, c[0x0][0x378], PT ;  /* 0x0000de00ff007a0c */ /* 0x000fe20003f05070 */
[----:B-----5:R-:W-:-:S03]  /*0610*/  IMAD.MOV.U32 R165, RZ, RZ, R8 ;  /* 0x000000ffffa57224 */ /* 0x020fc600078e0008 */
[----:B------:R-:W-:Y:S01]  /*0620*/  ISETP.NE.AND.EX P0, PT, RZ, c[0x0][0x37c], PT, P0 ;  /* 0x0000df00ff007a0c */ /* 0x000fe20003f05300 */
[----:B------:R-:W-:-:S12]  /*0630*/  IMAD.IADD R0, R8, 0x1, -R180 ;  /* 0x0000000108007824 */ /* 0x000fd800078e0ab4 */
[----:B-1----:R-:W-:-:S05]  /*0640*/  @P0 IMAD.WIDE R2, R248, R13, c[0x0][0x378] ;  /* 0x0000de00f8020625 */ /* 0x002fca00078e020d */
[----:B------:R1:W5:Y:S01]  /*0650*/  @P0 LDG.E R165, [R2.64] ;  /* 0x0000000802a50981 */ /* 0x000362000c1e1900 */
[----:B--2---:R-:W-:-:S04]  /*0660*/  @P3 IMAD.IADD R126, R4, 0x1, -R5 ;  /* 0x00000001047e3824 */ /* 0x004fc800078e0a05 */
[----:B------:R-:W-:-:S05]  /*0670*/  IMAD.IADD R195, R0, 0x1, R126 ;  /* 0x0000000100c37824 */ /* 0x000fca00078e027e */
[----:B-1----:R-:W-:-:S04]  /*0680*/  IADD3 R2, R195, 0x7f, RZ ;  /* 0x0000007fc3027810 */ /* 0x002fc80007ffe0ff */
[----:B------:R-:W-:-:S04]  /*0690*/  SHF.R.S32.HI R3, RZ, 0x1f, R2 ;  /* 0x0000001fff037819 */ /* 0x000fc80000011402 */
[----:B------:R-:W-:Y:S01]  /*06a0*/  LEA.HI R6, R3, R2, RZ, 0x7 ;  /* 0x0000000203067211 */ /* 0x000fe200078f38ff */
[----:B------:R-:W-:-:S03]  /*06b0*/  IMAD.MOV R3, RZ, RZ, -R0 ;  /* 0x000000ffff037224 */ /* 0x000fc600078e0a00 */
[----:B------:R-:W-:Y:S01]  /*06c0*/  LOP3.LUT R2, R6, 0xffffff80, RZ, 0xc0, !PT ;  /* 0xffffff8006027812 */ /* 0x000fe200078ec0ff */
[----:B------:R1:W-:Y:S04]  /*06d0*/  STL [R1+0x4], R6 ;  /* 0x0000040601007387 */ /* 0x0003e80000100800 */
[----:B------:R-:W-:Y:S01]  /*06e0*/  IMAD.IADD R0, R2, 0x1, -R0 ;  /* 0x0000000102007824 */ /* 0x000fe200078e0a00 */
[----:B------:R-:W-:-:S04]  /*06f0*/  IMNMX R2, RZ, R3, !PT ;  /* 0x00000003ff027217 */ /* 0x000fc80007800200 */
[----:B------:R-:W-:Y:S02]  /*0700*/  IMNMX R0, R0, R126, PT ;  /* 0x0000007e00007217 */ /* 0x000fe40003800200 */
[----:B------:R-:W-:Y:S02]  /*0710*/  SHF.R.U32.HI R157, RZ, 0x7, R2 ;  /* 0x00000007ff9d7819 */ /* 0x000fe40000011602 */
[----:B------:R-:W-:-:S03]  /*0720*/  ISETP.GT.AND P0, PT, R0, R2, PT ;  /* 0x000000020000720c */ /* 0x000fc60003f04270 */
[----:B------:R-:W-:-:S10]  /*0730*/  IMAD.MOV.U32 R4, RZ, RZ, R157 ;  /* 0x000000ffff047224 */ /* 0x000fd400078e009d */
[----:B------:R-:W-:-:S04]  /*0740*/  @P0 IADD3 R0, R0, 0x7f, RZ ;  /* 0x0000007f00000810 */ /* 0x000fc80007ffe0ff */
[----:B------:R-:W-:-:S04]  /*0750*/  @P0 SHF.R.S32.HI R2, RZ, 0x1f, R0 ;  /* 0x0000001fff020819 */ /* 0x000fc80000011400 */
[----:B------:R-:W-:-:S04]  /*0760*/  @P0 LEA.HI R0, R2, R0, RZ, 0x7 ;  /* 0x0000000002000211 */ /* 0x000fc800078f38ff */
[----:B------:R-:W-:-:S04]  /*0770*/  @P0 SHF.R.S32.HI R4, RZ, 0x7, R0 ;  /* 0x00000007ff040819 */ /* 0x000fc80000011400 */
[----:B------:R-:W-:-:S13]  /*0780*/  ISETP.GT.AND P0, PT, R4, R157, PT ;  /* 0x0000009d0400720c */ /* 0x000fda0003f04270 */
[----:B------:R-:W-:Y:S05]  /*0790*/  @!P0 BRA `(.L_x_55) ;  /* 0x000072b000008947 */ /* 0x000fea0003800000 */
[----:B-1----:R-:W-:-:S04]  /*07a0*/  ISETP.NE.U32.AND P4, PT, RZ, c[0x0][0x340], PT ;  /* 0x0000d000ff007a0c */ /* 0x002fc80003f85070 */
[----:B------:R-:W-:-:S13]  /*07b0*/  ISETP.NE.AND.EX P4, PT, RZ, c[0x0][0x344], PT, P4 ;  /* 0x0000d100ff007a0c */ /* 0x000fda0003f85340 */
[----:B------:R-:W-:-:S05]  /*07c0*/  @P4 IMAD.WIDE R2, R248, R13, c[0x0][0x340] ;  /* 0x0000d000f8024625 */ /* 0x000fca00078e020d */
[----:B------:R1:W2:Y:S01]  /*07d0*/  @P4 LDG.E R16, [R2.64] ;  /* 0x0000000802104981 */ /* 0x0002a2000c1e1900 */
[----:B------:R-:W-:Y:S01]  /*07e0*/  SHF.R.S32.HI R6, RZ, 0x1f, R227 ;  /* 0x0000001fff067819 */ /* 0x000fe200000114e3 */
[----:B------:R-:W-:Y:S01]  /*07f0*/  IMAD.MOV.U32 R169, RZ, RZ, c[0x0][0x238] ;  /* 0x00008e00ffa97624 */ /* 0x000fe200078e00ff */
[----:B------:R-:W-:Y:S01]  /*0800*/  SHF.R.S32.HI R9, RZ, 0x1f, R248 ;  /* 0x0000001fff097819 */ /* 0x000fe200000114f8 */
[----:B------:R-:W-:Y:S01]  /*0810*/  IMAD.MOV.U32 R193, RZ, RZ, 0x7 ;  /* 0x00000007ffc17424 */ /* 0x000fe200078e00ff */
[----:B------:R-:W-:Y:S01]  /*0820*/  LEA.HI R0, R6, R227, RZ, 0x3 ;  /* 0x000000e306007211 */ /* 0x000fe200078f18ff */
[----:B------:R-:W-:Y:S01]  /*0830*/  IMAD.IADD R35, R181, 0x1, R8 ;  /* 0x00000001b5237824 */ /* 0x000fe200078e0208 */
[----:B------:R-:W-:Y:S01]  /*0840*/  IADD3 R91, R4, -0x1, RZ ;  /* 0xffffffff045b7810 */ /* 0x000fe20007ffe0ff */
[----:B------:R-:W-:Y:S01]  /*0850*/  IMAD.MOV.U32 R40, RZ, RZ, c[0x0][0x23c] ;  /* 0x00008f00ff287624 */ /* 0x000fe200078e00ff */
[----:B------:R-:W-:Y:S01]  /*0860*/  SHF.R.S32.HI R96, RZ, 0x3, R0 ;  /* 0x00000003ff607819 */ /* 0x000fe20000011400 */
[----:B------:R-:W-:Y:S01]  /*0870*/  IMAD.WIDE.U32 R10, R169, 0x40, RZ ;  /* 0x00000040a90a7825 */ /* 0x000fe200078e00ff */
[----:B------:R-:W-:Y:S01]  /*0880*/  LOP3.LUT R0, R0, 0xfffffff8, RZ, 0xc0, !PT ;  /* 0xfffffff800007812 */ /* 0x000fe200078ec0ff */
[----:B------:R-:W-:Y:S01]  /*0890*/  ULDC.U8 UR6, c[0x0][0x298] ;  /* 0x0000a60000067ab9 */ /* 0x000fe20000000000 */
[--C-:B------:R-:W-:Y:S01]  /*08a0*/  SHF.R.S32.HI R39, RZ, 0x1f, R96.reuse ;  /* 0x0000001fff277819 */ /* 0x100fe20000011460 */
[----:B------:R-:W-:Y:S01]  /*08b0*/  IMAD.IADD R131, R126, 0x1, -R96 ;  /* 0x000000017e837824 */ /* 0x000fe200078e0a60 */
[----:B------:R-:W-:Y:S01]  /*08c0*/  IADD3 R153, P0, R96, R12, RZ ;  /* 0x0000000c60997210 */ /* 0x000fe20007f1e0ff */
[----:B------:R-:W-:Y:S01]  /*08d0*/  IMAD.IADD R28, R227, 0x1, -R0 ;  /* 0x00000001e31c7824 */ /* 0x000fe200078e0a00 */
[----:B------:R-:W-:Y:S01]  /*08e0*/  SEL R24, R9, RZ, !P3 ;  /* 0x000000ff09187207 */ /* 0x000fe20005800000 */
[----:B------:R-:W-:Y:S01]  /*08f0*/  IMAD R8, R91, -0x80, R131 ;  /* 0xffffff805b087824 */ /* 0x000fe200078e0283 */
[----:B------:R-:W-:Y:S01]  /*0900*/  LEA.HI.X.SX32 R163, R12, R39, 0x1, P0 ;  /* 0x000000270ca37211 */ /* 0x000fe200000f0eff */
[----:B------:R-:W-:Y:S01]  /*0910*/  IMAD.SHL.U32 R32, R28, 0x8, RZ ;  /* 0x000000081c207824 */ /* 0x000fe200078e00ff */
[----:B------:R-:W-:Y:S01]  /*0920*/  SEL R102, R248, RZ, !P3 ;  /* 0x000000fff8667207 */ /* 0x000fe20005800000 */
[----:B------:R-:W-:Y:S01]  /*0930*/  IMAD.SHL.U32 R127, R40, 0x40, RZ ;  /* 0x00000040287f7824 */ /* 0x000fe200078e00ff */
[----:B------:R-:W-:Y:S01]  /*0940*/  SHF.L.U64.HI R200, R169, R193, c[0x0][0x23c] ;  /* 0x00008f00a9c87619 */ /* 0x000fe200000102c1 */
[----:B------:R-:W-:Y:S01]  /*0950*/  IMAD R0, R163, c[0x0][0x238], RZ ;  /* 0x00008e00a3007a24 */ /* 0x000fe200078e02ff */
[----:B------:R-:W-:Y:S01]  /*0960*/  SHF.R.S32.HI R33, RZ, 0x1f, R32 ;  /* 0x0000001fff217819 */ /* 0x000fe20000011420 */
[----:B------:R-:W-:Y:S01]  /*0970*/  IMAD.MOV.U32 R212, RZ, RZ, c[0x0][0x27c] ;  /* 0x00009f00ffd47624 */ /* 0x000fe200078e00ff */
[----:B------:R-:W-:Y:S01]  /*0980*/  ISETP.GE.AND P0, PT, R8, 0x1, PT ;  /* 0x000000010800780c */ /* 0x000fe20003f06270 */
[----:B------:R-:W-:Y:S01]  /*0990*/  IMAD R0, R153, c[0x0][0x23c], R0 ;  /* 0x00008f0099007a24 */ /* 0x000fe200078e0200 */
[----:B------:R-:W-:Y:S01]  /*09a0*/  SHF.L.U32 R208, R169, 0x7, RZ ;  /* 0x00000007a9d07819 */ /* 0x000fe200000006ff */
[----:B-1----:R-:W-:Y:S01]  /*09b0*/  IMAD.WIDE.U32 R2, R153, c[0x0][0x238], R32 ;  /* 0x00008e0099027a25 */ /* 0x002fe200078e0020 */
[----:B------:R-:W-:Y:S01]  /*09c0*/  SHF.R.S32.HI R5, RZ, 0x1f, R91 ;  /* 0x0000001fff057819 */ /* 0x000fe2000001145b */
[----:B------:R-:W-:Y:S01]  /*09d0*/  UMOV UR7, 0x60 ;  /* 0x0000006000077882 */ /* 0x000fe20000000000 */
[C---:B------:R-:W-:Y:S01]  /*09e0*/  ISETP.GE.AND P1, PT, R32.reuse, c[0x0][0x1d4], PT ;  /* 0x0000750020007a0c */ /* 0x040fe20003f26270 */
[----:B------:R-:W-:Y:S01]  /*09f0*/  IMAD.IADD R3, R3, 0x1, R0 ;  /* 0x0000000103037824 */ /* 0x000fe200078e0200 */
[----:B------:R-:W-:Y:S01]  /*0a00*/  IADD3 R94, R32, 0x40, RZ ;  /* 0x00000040205e7810 */ /* 0x000fe20007ffe0ff */
[----:B------:R-:W-:Y:S01]  /*0a10*/  IMAD R0, R213, c[0x0][0x240], RZ ;  /* 0x00009000d5007a24 */ /* 0x000fe200078e02ff */
[----:B------:R-:W-:Y:S01]  /*0a20*/  P2R R147, PR, RZ, 0x2 ;  /* 0x00000002ff937803 */ /* 0x000fe20000000000 */
[----:B------:R-:W-:Y:S01]  /*0a30*/  IMAD.WIDE.U32 R2, R26, c[0x0][0x240], R2 ;  /* 0x000090001a027a25 */ /* 0x000fe200078e0002 */
[----:B------:R-:W-:Y:S01]  /*0a40*/  ISETP.GE.AND P2, PT, R8, 0x21, PT ;  /* 0x000000210800780c */ /* 0x000fe20003f46270 */
[----:B------:R-:W-:Y:S01]  /*0a50*/  ULDC UR5, c[0x0][0x284] ;  /* 0x0000a10000057ab9 */ /* 0x000fe20000000800 */
[----:B------:R-:W-:Y:S01]  /*0a60*/  ISETP.GE.AND P6, PT, R94, c[0x0][0x1d4], PT ;  /* 0x000075005e007a0c */ /* 0x000fe20003fc6270 */
[----:B------:R-:W-:Y:S01]  /*0a70*/  IMAD R4, R26, c[0x0][0x244], R0 ;  /* 0x000091001a047a24 */ /* 0x000fe200078e0200 */
[----:B------:R-:W-:Y:S01]  /*0a80*/  SHF.R.S32.HI R37, RZ, 0x1f, R35 ;  /* 0x0000001fff257819 */ /* 0x000fe20000011423 */
[----:B------:R-:W-:Y:S01]  /*0a90*/  IMAD R0, R200, R91, RZ ;  /* 0x0000005bc8007224 */ /* 0x000fe200078e02ff */
[C---:B------:R-:W-:Y:S01]  /*0aa0*/  IADD3 R168, R96.reuse, 0x20, RZ ;  /* 0x0000002060a87810 */ /* 0x040fe20007ffe0ff */
[----:B------:R-:W-:Y:S01]  /*0ab0*/  IMAD.IADD R3, R3, 0x1, R4 ;  /* 0x0000000103037824 */ /* 0x000fe200078e0204 */
[----:B------:R-:W-:Y:S01]  /*0ac0*/  IADD3 R167, R96, 0x40, RZ ;  /* 0x0000004060a77810 */ /* 0x000fe20007ffe0ff */
[----:B------:R-:W-:Y:S01]  /*0ad0*/  IMAD R4, R24, c[0x0][0x248], RZ ;  /* 0x0000920018047a24 */ /* 0x000fe200078e02ff */
[----:B------:R-:W-:Y:S01]  /*0ae0*/  IADD3 R166, R96, 0x60, RZ ;  /* 0x0000006060a67810 */ /* 0x000fe20007ffe0ff */
[C---:B------:R-:W-:Y:S01]  /*0af0*/  IMAD.WIDE.U32 R136, R102.reuse, c[0x0][0x248], R2 ;  /* 0x0000920066887a25 */ /* 0x040fe200078e0002 */
[----:B------:R-:W-:Y:S01]  /*0b00*/  ULDC UR4, c[0x0][0x294] ;  /* 0x0000a50000047ab9 */ /* 0x000fe20000000800 */
[----:B------:R-:W-:Y:S01]  /*0b10*/  P2R R164, PR, RZ, 0x40 ;  /* 0x00000040ffa47803 */ /* 0x000fe20000000000 */
[----:B------:R-:W-:Y:S01]  /*0b20*/  UIMAD UR5, UR7, UR5, URZ ;  /* 0x00000005070572a4 */ /* 0x000fe2000f8e023f */
[----:B------:R-:W-:Y:S01]  /*0b30*/  IMAD R4, R102, c[0x0][0x24c], R4 ;  /* 0x0000930066047a24 */ /* 0x000fe200078e0204 */
[----:B------:R-:W-:Y:S01]  /*0b40*/  UIMAD UR4, UR7, UR4, URZ ;  /* 0x00000004070472a4 */ /* 0x000fe2000f8e023f */
[----:B------:R-:W-:-:S02]  /*0b50*/  IMAD.MOV.U32 R132, RZ, RZ, R136 ;  /* 0x000000ffff847224 */ /* 0x000fc400078e0088 */
[----:B------:R-:W-:Y:S01]  /*0b60*/  IMAD R5, R5, R208, R0 ;  /* 0x000000d005057224 */ /* 0x000fe200078e0200 */
[----:B------:R-:W-:Y:S01]  /*0b70*/  IADD3 R133, R137, R4, RZ ;  /* 0x0000000489857210 */ /* 0x000fe20007ffe0ff */
[----:B------:R-:W-:Y:S01]  /*0b80*/  IMAD.SHL.U32 R2, R96, 0x40, RZ ;  /* 0x0000004060027824 */ /* 0x000fe200078e00ff */
[----:B------:R-:W-:Y:S01]  /*0b90*/  LEA.HI R0, R6, R227, RZ, 0x6 ;  /* 0x000000e306007211 */ /* 0x000fe200078f30ff */
[----:B------:R-:W-:Y:S02]  /*0ba0*/  IMAD R4, R37, c[0x0][0x1e0], RZ ;  /* 0x0000780025047a24 */ /* 0x000fe400078e02ff */
[----:B------:R-:W-:Y:S01]  /*0bb0*/  IMAD.WIDE.U32 R20, R91, R208, R132 ;  /* 0x000000d05b147225 */ /* 0x000fe200078e0084 */
[----:B------:R-:W-:-:S03]  /*0bc0*/  LOP3.LUT R19, R2, 0x1c0, RZ, 0xc0, !PT ;  /* 0x000001c002137812 */ /* 0x000fc600078ec0ff */
[----:B------:R-:W-:Y:S01]  /*0bd0*/  IMAD.SHL.U32 R0, R0, 0x8, RZ ;  /* 0x0000000800007824 */ /* 0x000fe200078e00ff */
[----:B------:R-:W-:Y:S01]  /*0be0*/  @P0 LEA R2, P1, R20, c[0x0][0x220], 0x1 ;  /* 0x0000880014020a11 */ /* 0x000fe200078208ff */
[----:B------:R-:W-:Y:S01]  /*0bf0*/  IMAD.IADD R15, R21, 0x1, R5 ;  /* 0x00000001150f7824 */ /* 0x000fe200078e0205 */
[----:B------:R-:W-:Y:S01]  /*0c00*/  LOP3.LUT R74, R19, 0x38, R32, 0xf8, !PT ;  /* 0x00000038134a7812 */ /* 0x000fe200078ef820 */
[C---:B------:R-:W-:Y:S01]  /*0c10*/  IMAD.WIDE.U32 R6, R35.reuse, c[0x0][0x1e0], RZ ;  /* 0x0000780023067a25 */ /* 0x040fe200078e00ff */
[----:B------:R-:W-:Y:S02]  /*0c20*/  LOP3.LUT R27, R0, 0xfffffe00, RZ, 0xc0, !PT ;  /* 0xfffffe00001b7812 */ /* 0x000fe400078ec0ff */
[----:B------:R-:W-:Y:S01]  /*0c30*/  SHF.R.U32.HI R36, RZ, 0x3, R19 ;  /* 0x00000003ff247819 */ /* 0x000fe20000011613 */
[----:B------:R-:W-:Y:S01]  /*0c40*/  IMAD R4, R35, c[0x0][0x1e4], R4 ;  /* 0x0000790023047a24 */ /* 0x000fe200078e0204 */
[----:B------:R-:W-:Y:S01]  /*0c50*/  @P0 LEA.HI.X R3, R20, c[0x0][0x224], R15, 0x1, P1 ;  /* 0x0000890014030a11 */ /* 0x000fe200008f0c0f */
[----:B------:R-:W-:Y:S01]  /*0c60*/  IMAD.IADD R127, R11, 0x1, R127 ;  /* 0x000000010b7f7824 */ /* 0x000fe200078e027f */
[----:B------:R-:W-:Y:S01]  /*0c70*/  ISETP.NE.AND P1, PT, R147, RZ, PT ;  /* 0x000000ff9300720c */ /* 0x000fe20003f25270 */
[----:B------:R-:W-:Y:S01]  /*0c80*/  IMAD.SHL.U32 R28, R28, 0x4, RZ ;  /* 0x000000041c1c7824 */ /* 0x000fe200078e00ff */
[----:B------:R-:W-:Y:S01]  /*0c90*/  LOP3.LUT R74, R27, R74, R36, 0xf6, !PT ;  /* 0x0000004a1b4a7212 */ /* 0x000fe200078ef624 */
[----:B------:R-:W-:Y:S01]  /*0ca0*/  IMAD R14, R39, c[0x0][0x280], RZ ;  /* 0x0000a000270e7a24 */ /* 0x000fe200078e02ff */
[----:B------:R-:W-:Y:S01]  /*0cb0*/  @P2 LEA R0, P3, R169, R20, 0x5 ;  /* 0x00000014a9002211 */ /* 0x000fe200078628ff */
[----:B------:R-:W-:Y:S01]  /*0cc0*/  IMAD R21, R213, c[0x0][0x210], RZ ;  /* 0x00008400d5157a24 */ /* 0x000fe200078e02ff */
[----:B------:R-:W-:Y:S01]  /*0cd0*/  SHF.R.S32.HI R29, RZ, 0x1f, R28 ;  /* 0x0000001fff1d7819 */ /* 0x000fe2000001141c */
[----:B------:R-:W-:Y:S01]  /*0ce0*/  IMAD.SHL.U32 R74, R74, 0x2, RZ ;  /* 0x000000024a4a7824 */ /* 0x000fe200078e00ff */
[----:B------:R-:W-:Y:S01]  /*0cf0*/  @P2 LEA.HI.X R5, R169, R15, R40, 0x5, P3 ;  /* 0x0000000fa9052211 */ /* 0x000fe200018f2c28 */
[----:B------:R-:W-:-:S02]  /*0d00*/  IMAD R14, R96, c[0x0][0x284], R14 ;  /* 0x0000a100600e7a24 */ /* 0x000fc400078e020e */
[----:B------:R-:W-:Y:S02]  /*0d10*/  IMAD R21, R26, c[0x0][0x214], R21 ;  /* 0x000085001a157a24 */ /* 0x000fe400078e0215 */
[----:B------:R-:W-:Y:S01]  /*0d20*/  @!PT LDS RZ, [RZ] ;  /* 0x00000000fffff984 */ /* 0x000fe20000000800 */
[----:B------:R-:W-:Y:S01]  /*0d30*/  @!PT LDS RZ, [RZ] ;  /* 0x00000000fffff984 */ /* 0x000fe20000000800 */
[----:B------:R-:W-:Y:S01]  /*0d40*/  @!PT LDS RZ, [RZ] ;  /* 0x00000000fffff984 */ /* 0x000fe20000000800 */
[----:B------:R1:W-:Y:S01]  /*0d50*/  @P0 LDGSTS.E.BYPASS.LTC128B.128 [R74+0x8100], [R2.64], !P1 ;  /* 0x08100000024a0fae */ /* 0x0003e2000c901d48 */
[----:B------:R-:W-:Y:S01]  /*0d60*/  ISETP.GE.AND P1, PT, R8, 0x41, PT ;  /* 0x000000410800780c */ /* 0x000fe20003f26270 */
[----:B------:R-:W-:Y:S02]  /*0d70*/  IMAD.WIDE.U32 R12, R96, c[0x0][0x280], R28 ;  /* 0x0000a000600c7a25 */ /* 0x000fe400078e001c */
[----:B------:R1:W-:Y:S02]  /*0d80*/  @P0 LDGSTS.E.BYPASS.LTC128B.128 [R74+0xc100], [R2.64+0x80], !P6 ;  /* 0x0c100080024a0fae */ /* 0x0003e4000f101d48 */
[----:B------:R-:W-:Y:S02]  /*0d90*/  IMAD.MOV.U32 R110, RZ, RZ, R12 ;  /* 0x000000ffff6e7224 */ /* 0x000fe400078e000c */
[----:B------:R-:W-:-:S02]  /*0da0*/  IMAD.IADD R111, R13, 0x1, R14 ;  /* 0x000000010d6f7824 */ /* 0x000fc400078e020e */
[----:B------:R-:W-:Y:S02]  /*0db0*/  IMAD.MOV.U32 R175, RZ, RZ, 0x6 ;  /* 0x00000006ffaf7424 */ /* 0x000fe400078e00ff */
[----:B------:R-:W-:Y:S02]  /*0dc0*/  IMAD.MOV.U32 R177, RZ, RZ, 0x5 ;  /* 0x00000005ffb17424 */ /* 0x000fe400078e00ff */
[----:B------:R-:W-:Y:S02]  /*0dd0*/  IMAD.SHL.U32 R173, R169, 0x40, RZ ;  /* 0x00000040a9ad7824 */ /* 0x000fe400078e00ff */
[----:B------:R-:W-:-:S04]  /*0de0*/  IMAD.WIDE.U32 R178, R96, c[0x0][0x1e0], RZ ;  /* 0x0000780060b27a25 */ /* 0x000fc800078e00ff */
[----:B------:R-:W-:Y:S02]  /*0df0*/  IMAD.MOV.U32 R190, RZ, RZ, c[0x0][0x1e4] ;  /* 0x00007900ffbe7624 */ /* 0x000fe400078e00ff */
[----:B------:R-:W-:-:S04]  /*0e00*/  IMAD.WIDE.U32 R188, R168, c[0x0][0x1e0], RZ ;  /* 0x00007800a8bc7a25 */ /* 0x000fc800078e00ff */
[----:B------:R-:W-:Y:S02]  /*0e10*/  IMAD R190, R190, 0x60, RZ ;  /* 0x00000060bebe7824 */ /* 0x000fe400078e02ff */
[----:B------:R-:W-:Y:S01]  /*0e20*/  IMAD.WIDE.U32 R186, R167, c[0x0][0x1e0], RZ ;  /* 0x00007800a7ba7a25 */ /* 0x000fe200078e00ff */
[----:B-1----:R-:W-:-:S03]  /*0e30*/  MOV R2, R6 ;  /* 0x0000000600027202 */ /* 0x002fc60000000f00 */
[----:B------:R-:W-:Y:S01]  /*0e40*/  IMAD.IADD R3, R7, 0x1, R4 ;  /* 0x0000000107037824 */ /* 0x000fe200078e0204 */
[----:B------:R-:W-:Y:S01]  /*0e50*/  @P2 LEA R4, P0, R0, c[0x0][0x220], 0x1 ;  /* 0x0000880000042a11 */ /* 0x000fe200078008ff */
[----:B------:R-:W-:Y:S01]  /*0e60*/  IMAD.WIDE.U32 R184, R166, c[0x0][0x1e0], RZ ;  /* 0x00007800a6b87a25 */ /* 0x000fe200078e00ff */
[----:B------:R-:W-:Y:S02]  /*0e70*/  @P1 IADD3 R6, P3, R20, R10, RZ ;  /* 0x0000000a14061210 */ /* 0x000fe40007f7e0ff */
[----:B------:R-:W-:Y:S01]  /*0e80*/  @P2 LEA.HI.X R5, R0, c[0x0][0x224], R5, 0x1, P0 ;  /* 0x0000890000052a11 */ /* 0x000fe200000f0c05 */
[----:B------:R-:W-:Y:S01]  /*0e90*/  IMAD.SHL.U32 R0, R212, 0x2, RZ ;  /* 0x00000002d4007824 */ /* 0x000fe200078e00ff */
[----:B------:R-:W-:Y:S01]  /*0ea0*/  ISETP.GE.AND P0, PT, R32, c[0x0][0x27c], PT ;  /* 0x00009f0020007a0c */ /* 0x000fe20003f06270 */
[----:B------:R-:W-:-:S04]  /*0eb0*/  IMAD.WIDE.U32 R2, R26, c[0x0][0x1e8], R2 ;  /* 0x00007a001a027a25 */ /* 0x000fc800078e0002 */
[----:B------:R-:W-:Y:S02]  /*0ec0*/  IMAD.MOV.U32 R92, RZ, RZ, R2 ;  /* 0x000000ffff5c7224 */ /* 0x000fe400078e0002 */
[----:B-----5:R-:W-:-:S06]  /*0ed0*/  IMAD.WIDE.U32 R110, R165, c[0x0][0x280], R110 ;  /* 0x0000a000a56e7a25 */ /* 0x020fcc00078e006e */
[----:B------:R-:W-:Y:S02]  /*0ee0*/  @P0 IADD3 R0, -R0, c[0x0][0x1d4], RZ ;  /* 0x0000750000000a10 */ /* 0x000fe40007ffe1ff */
[----:B--2---:R-:W-:Y:S01]  /*0ef0*/  @P4 SHF.R.S32.HI R17, RZ, 0x1f, R16 ;  /* 0x0000001fff114819 */ /* 0x004fe20000011410 */
[----:B------:R-:W-:Y:S02]  /*0f00*/  @!P4 IMAD.MOV.U32 R16, RZ, RZ, R248 ;  /* 0x000000ffff10c224 */ /* 0x000fe400078e00f8 */
[----:B------:R-:W-:Y:S01]  /*0f10*/  @!P4 IMAD.MOV.U32 R17, RZ, RZ, R9 ;  /* 0x000000ffff11c224 */ /* 0x000fe200078e0009 */
[----:B------:R-:W-:-:S13]  /*0f20*/  ISETP.NE.AND P4, PT, R147, RZ, PT ;  /* 0x000000ff9300720c */ /* 0x000fda0003f85270 */
[----:B------:R1:W-:Y:S04]  /*0f30*/  @P2 LDGSTS.E.BYPASS.LTC128B.128 [R74+0x9100], [R4.64], !P4 ;  /* 0x09100000044a2fae */ /* 0x0003e8000e101d48 */
[----:B------:R1:W-:Y:S01]  /*0f40*/  @P2 LDGSTS.E.BYPASS.LTC128B.128 [R74+0xd100], [R4.64+0x80], !P6 ;  /* 0x0d100080044a2fae */ /* 0x0003e2000f101d48 */
[----:B------:R-:W-:Y:S02]  /*0f50*/  ISETP.GE.AND P2, PT, R212, 0x1, PT ;  /* 0x00000001d400780c */ /* 0x000fe40003f46270 */
[----:B------:R-:W-:Y:S02]  /*0f60*/  @P1 LEA R22, P2, R6, c[0x0][0x220], 0x1 ;  /* 0x0000880006161a11 */ /* 0x000fe400078408ff */
[----:B-1----:R-:W-:Y:S01]  /*0f70*/  @P1 IADD3.X R4, R127, R15, RZ, P3, !PT ;  /* 0x0000000f7f041210 */ /* 0x002fe20001ffe4ff */
[----:B------:R-:W-:-:S03]  /*0f80*/  IMAD R5, R213, c[0x0][0x1e8], RZ ;  /* 0x00007a00d5057a24 */ /* 0x000fc600078e02ff */
[----:B------:R-:W-:Y:S01]  /*0f90*/  @P1 LEA.HI.X R23, R6, c[0x0][0x224], R4, 0x1, P2 ;  /* 0x0000890006171a11 */ /* 0x000fe200010f0c04 */
[----:B------:R-:W-:Y:S01]  /*0fa0*/  IMAD R5, R26, c[0x0][0x1ec], R5 ;  /* 0x00007b001a057a24 */ /* 0x000fe200078e0205 */
[----:B------:R-:W-:Y:S01]  /*0fb0*/  SEL R4, RZ, c[0x0][0x27c], !P0 ;  /* 0x00009f00ff047a07 */ /* 0x000fe20004000000 */
[----:B------:R-:W-:Y:S01]  /*0fc0*/  IMAD.WIDE.U32 R6, R96, c[0x0][0x290], R32 ;  /* 0x0000a40060067a25 */ /* 0x000fe200078e0020 */
[----:B------:R-:W-:Y:S01]  /*0fd0*/  IADD3 R130, P2, R10, 0x80, RZ ;  /* 0x000000800a827810 */ /* 0x000fe20007f5e0ff */
[----:B------:R1:W-:Y:S01]  /*0fe0*/  @P1 LDGSTS.E.BYPASS.LTC128B.128 [R74+0xa100], [R22.64], !P4 ;  /* 0x0a100000164a1fae */ /* 0x0003e2000e101d48 */
[----:B------:R-:W-:Y:S01]  /*0ff0*/  ISETP.GT.AND P0, PT, R8, 0x60, PT ;  /* 0x000000600800780c */ /* 0x000fe20003f04270 */
[----:B------:R-:W-:Y:S01]  /*1000*/  IMAD.IADD R93, R3, 0x1, R5 ;  /* 0x00000001035d7824 */ /* 0x000fe200078e0205 */
[----:B------:R-:W-:Y:S01]  /*1010*/  SHF.R.S32.HI R3, RZ, 0x1f, R0 ;  /* 0x0000001fff037819 */ /* 0x000fe20000011400 */
[----:B------:R-:W-:Y:S01]  /*1020*/  IMAD.IADD R4, R32, 0x1, R4 ;  /* 0x0000000120047824 */ /* 0x000fe200078e0204 */
[----:B------:R1:W-:Y:S01]  /*1030*/  @P1 LDGSTS.E.BYPASS.LTC128B.128 [R74+0xe100], [R22.64+0x80], !P6 ;  /* 0x0e100080164a1fae */ /* 0x0003e2000f101d48 */
[----:B------:R-:W-:Y:S01]  /*1040*/  IMAD R5, R213, c[0x0][0x260], RZ ;  /* 0x00009800d5057a24 */ /* 0x000fe200078e02ff */
[----:B------:R-:W-:Y:S01]  /*1050*/  LEA.HI R34, R3, R0, RZ, 0x4 ;  /* 0x0000000003227211 */ /* 0x000fe200078f20ff */
[----:B------:R-:W-:Y:S01]  /*1060*/  IMAD.WIDE.U32 R2, R26, c[0x0][0x260], R32 ;  /* 0x000098001a027a25 */ /* 0x000fe200078e0020 */
[----:B------:R-:W-:-:S03]  /*1070*/  SHF.R.S32.HI R0, RZ, 0x1f, R4 ;  /* 0x0000001fff007819 */ /* 0x000fc60000011404 */
[----:B------:R-:W-:Y:S01]  /*1080*/  IMAD R5, R26, c[0x0][0x264], R5 ;  /* 0x000099001a057a24 */ /* 0x000fe200078e0205 */
[-C--:B------:R-:W-:Y:S01]  /*1090*/  LEA.HI R18, R0, R4.reuse, RZ, 0x3 ;  /* 0x0000000400127211 */ /* 0x080fe200078f18ff */
[----:B------:R-:W-:Y:S01]  /*10a0*/  IMAD.WIDE.U32 R10, R96, c[0x0][0x290], R28 ;  /* 0x0000a400600a7a25 */ /* 0x000fe200078e001c */
[----:B------:R-:W-:Y:S02]  /*10b0*/  LEA.HI R25, R0, R4, RZ, 0x6 ;  /* 0x0000000400197211 */ /* 0x000fe400078f30ff */
[----:B------:R-:W-:Y:S01]  /*10c0*/  IADD3 R3, R3, R5, RZ ;  /* 0x0000000503037210 */ /* 0x000fe20007ffe0ff */
[----:B------:R-:W-:Y:S01]  /*10d0*/  IMAD R0, R39, c[0x0][0x290], RZ ;  /* 0x0000a40027007a24 */ /* 0x000fe200078e02ff */
[----:B------:R-:W-:Y:S01]  /*10e0*/  LOP3.LUT R115, R18, 0xfffffff8, RZ, 0xc0, !PT ;  /* 0xfffffff812737812 */ /* 0x000fe200078ec0ff */
[----:B------:R-:W-:-:S03]  /*10f0*/  IMAD.WIDE.U32 R8, R96, c[0x0][0x280], R32 ;  /* 0x0000a00060087a25 */ /* 0x000fc600078e0020 */
[----:B------:R-:W-:Y:S01]  /*1100*/  SHF.R.S32.HI R121, RZ, 0x1f, R115 ;  /* 0x0000001fff797819 */ /* 0x000fe20000011473 */
[----:B------:R-:W-:Y:S02]  /*1110*/  IMAD R0, R96, c[0x0][0x294], R0 ;  /* 0x0000a50060007a24 */ /* 0x000fe400078e0200 */
[----:B------:R-:W-:Y:S01]  /*1120*/  IMAD.MOV.U32 R106, RZ, RZ, R8 ;  /* 0x000000ffff6a7224 */ /* 0x000fe200078e0008 */
[----:B------:R-:W-:Y:S01]  /*1130*/  SHF.R.S32.HI R8, RZ, 0x1f, R168 ;  /* 0x0000001fff087819 */ /* 0x000fe200000114a8 */
[----:B------:R-:W-:Y:S02]  /*1140*/  IMAD.IADD R109, R11, 0x1, R0 ;  /* 0x000000010b6d7824 */ /* 0x000fe400078e0200 */
[----:B------:R-:W-:Y:S01]  /*1150*/  IMAD.IADD R105, R0, 0x1, R7 ;  /* 0x0000000100697824 */ /* 0x000fe200078e0207 */
[----:B------:R-:W-:Y:S01]  /*1160*/  LEA.HI R8, R8, R168, RZ, 0x3 ;  /* 0x000000a808087211 */ /* 0x000fe200078f18ff */
[----:B------:R-:W-:Y:S02]  /*1170*/  IMAD R0, R24, c[0x0][0x268], RZ ;  /* 0x00009a0018007a24 */ /* 0x000fe400078e02ff */
[----:B------:R-:W-:-:S04]  /*1180*/  IMAD.WIDE.U32 R4, R26, c[0x0][0x210], R32 ;  /* 0x000084001a047a25 */ /* 0x000fc800078e0020 */
[C---:B------:R-:W-:Y:S01]  /*1190*/  IMAD R112, R102.reuse, c[0x0][0x26c], R0 ;  /* 0x00009b0066707a24 */ /* 0x040fe200078e0200 */
[----:B------:R-:W-:Y:S01]  /*11a0*/  SHF.R.S32.HI R0, RZ, 0x1f, R166 ;  /* 0x0000001fff007819 */ /* 0x000fe200000114a6 */
[----:B------:R-:W-:Y:S01]  /*11b0*/  IMAD.WIDE.U32 R102, R102, c[0x0][0x268], R2 ;  /* 0x00009a0066667a25 */ /* 0x000fe200078e0002 */
[----:B------:R-:W-:Y:S02]  /*11c0*/  SHF.R.S32.HI R3, RZ, 0x1f, R167 ;  /* 0x0000001fff037819 */ /* 0x000fe400000114a7 */
[----:B------:R-:W-:Y:S01]  /*11d0*/  LEA.HI R0, R0, R166, RZ, 0x3 ;  /* 0x000000a600007211 */ /* 0x000fe200078f18ff */
[----:B------:R-:W-:Y:S01]  /*11e0*/  IMAD.IADD R107, R14, 0x1, R9 ;  /* 0x000000010e6b7824 */ /* 0x000fe200078e0209 */
[----:B------:R-:W-:Y:S01]  /*11f0*/  LEA.HI R3, R3, R167, RZ, 0x3 ;  /* 0x000000a703037211 */ /* 0x000fe200078f18ff */
[----:B------:R-:W-:Y:S01]  /*1200*/  IMAD.MOV.U32 R104, RZ, RZ, R6 ;  /* 0x000000ffff687224 */ /* 0x000fe200078e0006 */
[----:B------:R-:W-:Y:S01]  /*1210*/  IADD3 R7, R5, R21, RZ ;  /* 0x0000001505077210 */ /* 0x000fe20007ffe0ff */
[----:B------:R-:W-:Y:S01]  /*1220*/  IMAD.SHL.U32 R9, R8, 0x40, RZ ;  /* 0x0000004008097824 */ /* 0x000fe200078e00ff */
[----:B------:R-:W-:Y:S01]  /*1230*/  SHF.L.U32 R5, R167, 0x6, RZ ;  /* 0x00000006a7057819 */ /* 0x000fe200000006ff */
[----:B------:R-:W-:-:S02]  /*1240*/  IMAD.MOV.U32 R6, RZ, RZ, R4 ;  /* 0x000000ffff067224 */ /* 0x000fc400078e0004 */
[----:B------:R-:W-:Y:S01]  /*1250*/  IMAD.SHL.U32 R2, R168, 0x40, RZ ;  /* 0x00000040a8027824 */ /* 0x000fe200078e00ff */
[----:B------:R-:W-:Y:S01]  /*1260*/  LOP3.LUT R5, R5, 0x1c0, RZ, 0xc0, !PT ;  /* 0x000001c005057812 */ /* 0x000fe200078ec0ff */
[----:B------:R-:W-:Y:S01]  /*1270*/  IMAD.SHL.U32 R8, R3, 0x40, RZ ;  /* 0x0000004003087824 */ /* 0x000fe200078e00ff */
[----:B------:R-:W-:Y:S01]  /*1280*/  SHF.R.S32.HI R3, RZ, 0x4, R34 ;  /* 0x00000004ff037819 */ /* 0x000fe20000011422 */
[----:B------:R-:W-:Y:S01]  /*1290*/  IMAD.SHL.U32 R4, R166, 0x40, RZ ;  /* 0x00000040a6047824 */ /* 0x000fe200078e00ff */
[----:B------:R-:W-:Y:S01]  /*12a0*/  LOP3.LUT R2, R2, 0x1c0, RZ, 0xc0, !PT ;  /* 0x000001c002027812 */ /* 0x000fe200078ec0ff */
[----:B------:R-:W-:Y:S01]  /*12b0*/  IMAD.SHL.U32 R0, R0, 0x40, RZ ;  /* 0x0000004000007824 */ /* 0x000fe200078e00ff */
[----:B------:R-:W-:Y:S01]  /*12c0*/  LEA.HI.SX32 R3, R18, R3, 0x1d ;  /* 0x0000000312037211 */ /* 0x000fe200078feaff */
[----:B------:R-:W-:Y:S01]  /*12d0*/  IMAD.MOV.U32 R108, RZ, RZ, R10 ;  /* 0x000000ffff6c7224 */ /* 0x000fe200078e000a */
[----:B------:R-:W-:Y:S01]  /*12e0*/  LOP3.LUT R4, R4, 0x1c0, RZ, 0xc0, !PT ;  /* 0x000001c004047812 */ /* 0x000fe200078ec0ff */
[----:B------:R-:W-:Y:S01]  /*12f0*/  IMAD.WIDE.U32 R106, R165, c[0x0][0x280], R106 ;  /* 0x0000a000a56a7a25 */ /* 0x000fe200078e006a */
[----:B------:R-:W-:-:S02]  /*1300*/  LOP3.LUT R10, R0, 0xfffffe00, RZ, 0xc0, !PT ;  /* 0xfffffe00000a7812 */ /* 0x000fc400078ec0ff */
[----:B------:R-:W-:Y:S01]  /*1310*/  LOP3.LUT R12, R9, 0xfffffe00, RZ, 0xc0, !PT ;  /* 0xfffffe00090c7812 */ /* 0x000fe200078ec0ff */
[----:B------:R-:W-:Y:S01]  /*1320*/  IMAD.SHL.U32 R0, R25, 0x80, RZ ;  /* 0x0000008019007824 */ /* 0x000fe200078e00ff */
[----:B------:R-:W-:Y:S01]  /*1330*/  LOP3.LUT R11, R8, 0xfffffe00, RZ, 0xc0, !PT ;  /* 0xfffffe00080b7812 */ /* 0x000fe200078ec0ff */
[----:B------:R-:W-:Y:S01]  /*1340*/  IMAD.WIDE.U32 R108, R165, c[0x0][0x290], R108 ;  /* 0x0000a400a56c7a25 */ /* 0x000fe200078e006c */
[----:B------:R-:W-:Y:S02]  /*1350*/  SHF.R.U32.HI R26, RZ, 0x3, R2 ;  /* 0x00000003ff1a7819 */ /* 0x000fe40000011602 */
[----:B------:R-:W-:Y:S01]  /*1360*/  LOP3.LUT R9, R19, 0x38, R18, 0xf8, !PT ;  /* 0x0000003813097812 */ /* 0x000fe200078ef812 */
[----:B------:R-:W-:Y:S01]  /*1370*/  IMAD.WIDE.U32 R104, R165, c[0x0][0x290], R104 ;  /* 0x0000a400a5687a25 */ /* 0x000fe200078e0068 */
[----:B------:R-:W-:Y:S02]  /*1380*/  LOP3.LUT R13, R2, 0x38, R18, 0xf8, !PT ;  /* 0x00000038020d7812 */ /* 0x000fe400078ef812 */
[----:B------:R-:W-:Y:S01]  /*1390*/  SHF.R.S32.HI R8, RZ, 0x1f, R3 ;  /* 0x0000001fff087819 */ /* 0x000fe20000011403 */
[----:B------:R-:W-:Y:S01]  /*13a0*/  IMAD.X R127, RZ, RZ, R127, P2 ;  /* 0x000000ffff7f7224 */ /* 0x000fe200010e067f */
[----:B------:R-:W-:Y:S01]  /*13b0*/  SHF.R.U32.HI R30, RZ, 0x3, R5 ;  /* 0x00000003ff1e7819 */ /* 0x000fe20000011605 */
[----:B------:R-:W-:Y:S01]  /*13c0*/  IMAD.IADD R112, R103, 0x1, R112 ;  /* 0x0000000167707824 */ /* 0x000fe200078e0270 */
[----:B------:R-:W-:-:S02]  /*13d0*/  SHF.R.U32.HI R31, RZ, 0x3, R4 ;  /* 0x00000003ff1f7819 */ /* 0x000fc40000011604 */
[--C-:B------:R-:W-:Y:S02]  /*13e0*/  LOP3.LUT R14, R5, 0x38, R18.reuse, 0xf8, !PT ;  /* 0x00000038050e7812 */ /* 0x100fe400078ef812 */
[----:B------:R-:W-:Y:S02]  /*13f0*/  LOP3.LUT R24, R4, 0x38, R18, 0xf8, !PT ;  /* 0x0000003804187812 */ /* 0x000fe400078ef812 */
[----:B------:R-:W-:Y:S02]  /*1400*/  SHF.L.U32 R97, R3, 0x3, RZ ;  /* 0x0000000303617819 */ /* 0x000fe400000006ff */
[----:B------:R-:W-:Y:S02]  /*1410*/  LOP3.LUT R0, R0, 0xffffe000, RZ, 0xc0, !PT ;  /* 0xffffe00000007812 */ /* 0x000fe400078ec0ff */
[----:B------:R-:W-:Y:S02]  /*1420*/  LOP3.LUT R21, R9, R36, RZ, 0x3c, !PT ;  /* 0x0000002409157212 */ /* 0x000fe400078e3cff */
[----:B------:R-:W-:-:S02]  /*1430*/  LEA.HI R25, R8, R3, RZ, 0x3 ;  /* 0x0000000308197211 */ /* 0x000fc400078f18ff */
[----:B------:R-:W-:Y:S02]  /*1440*/  LOP3.LUT R13, R13, R26, RZ, 0x3c, !PT ;  /* 0x0000001a0d0d7212 */ /* 0x000fe400078e3cff */
[----:B------:R-:W-:Y:S01]  /*1450*/  LOP3.LUT R9, R14, R30, RZ, 0x3c, !PT ;  /* 0x0000001e0e097212 */ /* 0x000fe200078e3cff */
[----:B------:R-:W-:Y:S01]  /*1460*/  @P0 IMAD.MOV.U32 R14, RZ, RZ, R20 ;  /* 0x000000ffff0e0224 */ /* 0x000fe200078e0014 */
[----:B------:R-:W-:Y:S02]  /*1470*/  LOP3.LUT R8, R24, R31, RZ, 0x3c, !PT ;  /* 0x0000001f18087212 */ /* 0x000fe400078e3cff */
[--C-:B------:R-:W-:Y:S02]  /*1480*/  LOP3.LUT R3, R19, 0x38, R97.reuse, 0xf8, !PT ;  /* 0x0000003813037812 */ /* 0x100fe400078ef861 */
[----:B------:R-:W-:Y:S02]  /*1490*/  LOP3.LUT R2, R2, 0x38, R97, 0xf8, !PT ;  /* 0x0000003802027812 */ /* 0x000fe400078ef861 */
[----:B------:R-:W-:-:S02]  /*14a0*/  IADD3 R38, R21, R0, R27 ;  /* 0x0000000015267210 */ /* 0x000fc40007ffe01b */
[-C--:B------:R-:W-:Y:S02]  /*14b0*/  IADD3 R34, R13, R0.reuse, R12 ;  /* 0x000000000d227210 */ /* 0x080fe40007ffe00c */
[----:B------:R-:W-:Y:S01]  /*14c0*/  IADD3 R21, R8, R0, R10 ;  /* 0x0000000008157210 */ /* 0x000fe20007ffe00a */
[----:B------:R-:W-:Y:S01]  /*14d0*/  @P0 IMAD R8, R40, 0x60, RZ ;  /* 0x0000006028080824 */ /* 0x000fe200078e02ff */
[----:B------:R-:W-:Y:S01]  /*14e0*/  LOP3.LUT R19, R3, R36, RZ, 0x3c, !PT ;  /* 0x0000002403137212 */ /* 0x000fe200078e3cff */
[----:B------:R-:W-:Y:S01]  /*14f0*/  IMAD.SHL.U32 R152, R38, 0x2, RZ ;  /* 0x0000000226987824 */ /* 0x000fe200078e00ff */
[----:B------:R-:W-:Y:S01]  /*1500*/  LOP3.LUT R13, R2, R26, RZ, 0x3c, !PT ;  /* 0x0000001a020d7212 */ /* 0x000fe200078e3cff */
[----:B------:R-:W-:Y:S01]  /*1510*/  @P0 IMAD.WIDE.U32 R2, R169, 0x60, R14 ;  /* 0x00000060a9020825 */ /* 0x000fe200078e000e */
[----:B------:R-:W-:Y:S02]  /*1520*/  IADD3 R24, R9, R0, R11 ;  /* 0x0000000009187210 */ /* 0x000fe40007ffe00b */
[--C-:B------:R-:W-:Y:S01]  /*1530*/  LOP3.LUT R9, R5, 0x38, R97.reuse, 0xf8, !PT ;  /* 0x0000003805097812 */ /* 0x100fe200078ef861 */
[----:B------:R-:W-:Y:S01]  /*1540*/  @P0 IMAD.IADD R8, R3, 0x1, R8 ;  /* 0x0000000103080824 */ /* 0x000fe200078e0208 */
[----:B------:R-:W-:Y:S01]  /*1550*/  LOP3.LUT R5, R4, 0x38, R97, 0xf8, !PT ;  /* 0x0000003804057812 */ /* 0x000fe200078ef861 */
[----:B------:R-:W-:Y:S01]  /*1560*/  IMAD.SHL.U32 R0, R25, 0x400, RZ ;  /* 0x0000040019007824 */ /* 0x000fe200078e00ff */
[----:B------:R-:W-:Y:S01]  /*1570*/  @P0 LEA R4, P1, R2, c[0x0][0x220], 0x1 ;  /* 0x0000880002040a11 */ /* 0x000fe200078208ff */
[----:B------:R-:W-:Y:S01]  /*1580*/  IMAD.SHL.U32 R151, R34, 0x2, RZ ;  /* 0x0000000222977824 */ /* 0x000fe200078e00ff */
[----:B------:R-:W-:Y:S01]  /*1590*/  LOP3.LUT R3, R5, R31, RZ, 0x3c, !PT ;  /* 0x0000001f05037212 */ /* 0x000fe200078e3cff */
[----:B------:R-:W-:Y:S01]  /*15a0*/  IMAD.SHL.U32 R150, R24, 0x2, RZ ;  /* 0x0000000218967824 */ /* 0x000fe200078e00ff */
[----:B------:R-:W-:Y:S01]  /*15b0*/  @P0 LEA.HI.X R5, R2, c[0x0][0x224], R8, 0x1, P1 ;  /* 0x0000890002050a11 */ /* 0x000fe200008f0c08 */
[----:B------:R-:W-:Y:S01]  /*15c0*/  IMAD.SHL.U32 R149, R21, 0x2, RZ ;  /* 0x0000000215957824 */ /* 0x000fe200078e00ff */
[----:B------:R-:W-:-:S02]  /*15d0*/  LOP3.LUT R0, R0, 0xffffe000, RZ, 0xc0, !PT ;  /* 0xffffe00000007812 */ /* 0x000fc400078ec0ff */
[----:B------:R-:W-:Y:S01]  /*15e0*/  LOP3.LUT R9, R9, R30, RZ, 0x3c, !PT ;  /* 0x0000001e09097212 */ /* 0x000fe200078e3cff */
[----:B------:R2:W-:Y:S01]  /*15f0*/  @P0 LDGSTS.E.BYPASS.LTC128B.128 [R74+0xb100], [R4.64], !P4 ;  /* 0x0b100000044a0fae */ /* 0x0005e2000e101d48 */
[----:B------:R-:W-:Y:S02]  /*1600*/  SEL R2, R17, RZ, !P5 ;  /* 0x000000ff11027207 */ /* 0x000fe40006800000 */
[-C--:B------:R-:W-:Y:S01]  /*1610*/  IADD3 R19, R19, R0.reuse, R27 ;  /* 0x0000000013137210 */ /* 0x080fe20007ffe01b */
[----:B------:R2:W-:Y:S01]  /*1620*/  @P0 LDGSTS.E.BYPASS.LTC128B.128 [R74+0xf100], [R4.64+0x80], !P6 ;  /* 0x0f100080044a0fae */ /* 0x0005e2000f101d48 */
[-C--:B------:R-:W-:Y:S02]  /*1630*/  IADD3 R13, R13, R0.reuse, R12 ;  /* 0x000000000d0d7210 */ /* 0x080fe40007ffe00c */
[-C--:B------:R-:W-:Y:S01]  /*1640*/  IADD3 R11, R9, R0.reuse, R11 ;  /* 0x00000000090b7210 */ /* 0x080fe20007ffe00b */
[----:B------:R-:W0:Y:S01]  /*1650*/  LDGDEPBAR ;  /* 0x00000000000079af */ /* 0x000e220000000000 */
[----:B------:R-:W-:Y:S01]  /*1660*/  IADD3 R10, R3, R0, R10 ;  /* 0x00000000030a7210 */ /* 0x000fe20007ffe00a */
[----:B------:R-:W-:Y:S01]  /*1670*/  IMAD R3, R2, c[0x0][0x1f0], RZ ;  /* 0x00007c0002037a24 */ /* 0x000fe200078e02ff */
[----:B------:R-:W-:Y:S01]  /*1680*/  SEL R0, R16, RZ, !P5 ;  /* 0x000000ff10007207 */ /* 0x000fe20006800000 */
[----:B------:R-:W-:Y:S01]  /*1690*/  IMAD R2, R2, c[0x0][0x218], RZ ;  /* 0x0000860002027a24 */ /* 0x000fe200078e02ff */
[----:B------:R-:W-:Y:S01]  /*16a0*/  ISETP.NE.AND P0, PT, RZ, UR6, PT ;  /* 0x00000006ff007c0c */ /* 0x000fe2000bf05270 */
[----:B------:R-:W-:Y:S01]  /*16b0*/  IMAD.SHL.U32 R146, R13, 0x2, RZ ;  /* 0x000000020d927824 */ /* 0x000fe200078e00ff */
[----:B------:R-:W-:Y:S01]  /*16c0*/  SHF.L.U64.HI R169, R169, R175, c[0x0][0x23c] ;  /* 0x00008f00a9a97619 */ /* 0x000fe200000102af */
[----:B------:R-:W-:Y:S01]  /*16d0*/  IMAD.WIDE.U32 R92, R0, c[0x0][0x1f0], R92 ;  /* 0x00007c00005c7a25 */ /* 0x000fe200078e005c */
[----:B------:R-:W-:-:S02]  /*16e0*/  P2R R162, PR, RZ, 0x1 ;  /* 0x00000001ffa27803 */ /* 0x000fc40000000000 */
[----:B------:R-:W-:Y:S01]  /*16f0*/  IADD3 R161, P1, R35, R96, RZ ;  /* 0x0000006023a17210 */ /* 0x000fe20007f3e0ff */
[C---:B------:R-:W-:Y:S01]  /*1700*/  IMAD R95, R0.reuse, c[0x0][0x1f4], R3 ;  /* 0x00007d00005f7a24 */ /* 0x040fe200078e0203 */
[----:B------:R-:W-:Y:S01]  /*1710*/  SHF.R.S32.HI R9, RZ, 0x1f, R166 ;  /* 0x0000001fff097819 */ /* 0x000fe200000114a6 */
[----:B------:R-:W-:Y:S01]  /*1720*/  IMAD R99, R0, c[0x0][0x21c], R2 ;  /* 0x0000870000637a24 */ /* 0x000fe200078e0202 */
[----:B------:R-:W-:Y:S01]  /*1730*/  ISETP.GE.AND P5, PT, R32, c[0x0][0x1d4], PT ;  /* 0x0000750020007a0c */ /* 0x000fe20003fa6270 */
[----:B------:R-:W-:Y:S01]  /*1740*/  IMAD.WIDE.U32 R100, R0, c[0x0][0x218], R6 ;  /* 0x0000860000647a25 */ /* 0x000fe200078e0006 */
[----:B------:R-:W-:Y:S02]  /*1750*/  SHF.R.S32.HI R0, RZ, 0x1f, R165 ;  /* 0x0000001fff007819 */ /* 0x000fe400000114a5 */
[----:B------:R-:W-:Y:S01]  /*1760*/  SHF.R.S32.HI R6, RZ, 0x1f, R168 ;  /* 0x0000001fff067819 */ /* 0x000fe200000114a8 */
[----:B------:R-:W-:Y:S01]  /*1770*/  IMAD.MOV.U32 R3, RZ, RZ, c[0x0][0x290] ;  /* 0x0000a400ff037624 */ /* 0x000fe200078e00ff */
[----:B------:R-:W-:Y:S01]  /*1780*/  SHF.R.S32.HI R7, RZ, 0x1f, R167 ;  /* 0x0000001fff077819 */ /* 0x000fe200000114a7 */
[C---:B------:R-:W-:Y:S01]  /*1790*/  IMAD R2, R0.reuse, c[0x0][0x280], RZ ;  /* 0x0000a00000027a24 */ /* 0x040fe200078e02ff */
[----:B--2---:R-:W-:Y:S01]  /*17a0*/  MOV R4, c[0x0][0x280] ;  /* 0x0000a00000047a02 */ /* 0x004fe20000000f00 */
[----:B------:R-:W-:Y:S01]  /*17b0*/  IMAD R0, R0, c[0x0][0x290], RZ ;  /* 0x0000a40000007a24 */ /* 0x000fe200078e02ff */
[----:B------:R-:W-:Y:S01]  /*17c0*/  IADD3 R30, R28, 0x20, RZ ;  /* 0x000000201c1e7810 */ /* 0x000fe20007ffe0ff */
[----:B------:R-:W-:Y:S01]  /*17d0*/  IMAD.MOV.U32 R5, RZ, RZ, c[0x0][0x1e0] ;  /* 0x00007800ff057624 */ /* 0x000fe200078e00ff */
[C---:B------:R-:W-:Y:S01]  /*17e0*/  SHF.L.U64.HI R174, R4.reuse, R175, c[0x0][0x284] ;  /* 0x0000a10004ae7619 */ /* 0x040fe200000102af */
[C---:B------:R-:W-:Y:S01]  /*17f0*/  IMAD.SHL.U32 R203, R4.reuse, 0x40, RZ ;  /* 0x0000004004cb7824 */ /* 0x040fe200078e00ff */
[C---:B------:R-:W-:Y:S01]  /*1800*/  SHF.L.U64.HI R192, R4.reuse, R193, c[0x0][0x284] ;  /* 0x0000a10004c07619 */ /* 0x040fe200000102c1 */
[C---:B------:R-:W-:Y:S01]  /*1810*/  IMAD.SHL.U32 R206, R4.reuse, 0x20, RZ ;  /* 0x0000002004ce7824 */ /* 0x040fe200078e00ff */
[C---:B------:R-:W-:Y:S01]  /*1820*/  SHF.L.U64.HI R176, R4.reuse, R177, c[0x0][0x284] ;  /* 0x0000a10004b07619 */ /* 0x040fe200000102b1 */
[C---:B------:R-:W-:Y:S01]  /*1830*/  IMAD.WIDE.U32 R198, R4.reuse, 0x60, RZ ;  /* 0x0000006004c67825 */ /* 0x040fe200078e00ff */
[----:B------:R-:W-:-:S02]  /*1840*/  SHF.L.U32 R205, R4, 0x7, RZ ;  /* 0x0000000704cd7819 */ /* 0x000fc400000006ff */
[----:B------:R-:W-:Y:S01]  /*1850*/  SHF.L.U64.HI R194, R5, R175, c[0x0][0x1e4] ;  /* 0x0000790005c27619 */ /* 0x000fe200000102af */
[----:B------:R-:W-:Y:S01]  /*1860*/  IMAD R4, R165, c[0x0][0x294], R0 ;  /* 0x0000a500a5047a24 */ /* 0x000fe200078e0200 */
[----:B------:R-:W-:Y:S01]  /*1870*/  IADD3 R0, P0, R96, 0x20, RZ ;  /* 0x0000002060007810 */ /* 0x000fe20007f1e0ff */
[C---:B------:R-:W-:Y:S01]  /*1880*/  IMAD.SHL.U32 R210, R5.reuse, 0x40, RZ ;  /* 0x0000004005d27824 */ /* 0x040fe200078e00ff */
[C---:B------:R-:W-:Y:S01]  /*1890*/  SHF.L.U64.HI R191, R5.reuse, R193, c[0x0][0x1e4] ;  /* 0x0000790005bf7619 */ /* 0x040fe200000102c1 */
[C---:B------:R-:W-:Y:S01]  /*18a0*/  IMAD.SHL.U32 R207, R5.reuse, 0x80, RZ ;  /* 0x0000008005cf7824 */ /* 0x040fe200078e00ff */
[C---:B------:R-:W-:Y:S01]  /*18b0*/  SHF.L.U64.HI R183, R5.reuse, R177, c[0x0][0x1e4] ;  /* 0x0000790005b77619 */ /* 0x040fe200000102b1 */
[C---:B------:R-:W-:Y:S01]  /*18c0*/  IMAD.WIDE.U32 R170, R5.reuse, 0x60, RZ ;  /* 0x0000006005aa7825 */ /* 0x040fe200078e00ff */
[----:B------:R-:W-:Y:S02]  /*18d0*/  SHF.L.U32 R209, R5, 0x5, RZ ;  /* 0x0000000505d17819 */ /* 0x000fe400000006ff */
[----:B------:R-:W-:Y:S01]  /*18e0*/  SHF.L.U64.HI R175, R3, R175, c[0x0][0x294] ;  /* 0x0000a50003af7619 */ /* 0x000fe200000102af */
[----:B------:R-:W-:Y:S01]  /*18f0*/  IMAD R5, R165, c[0x0][0x284], R2 ;  /* 0x0000a100a5057a24 */ /* 0x000fe200078e0202 */
[----:B------:R-:W-:Y:S01]  /*1900*/  IADD3.X R2, RZ, R39, RZ, P0, !PT ;  /* 0x00000027ff027210 */ /* 0x000fe200007fe4ff */
[C---:B------:R-:W-:Y:S01]  /*1910*/  IMAD.SHL.U32 R204, R3.reuse, 0x40, RZ ;  /* 0x0000004003cc7824 */ /* 0x040fe200078e00ff */
[C---:B------:R-:W-:Y:S01]  /*1920*/  SHF.L.U64.HI R193, R3.reuse, R193, c[0x0][0x294] ;  /* 0x0000a50003c17619 */ /* 0x040fe200000102c1 */
[C---:B------:R-:W-:Y:S01]  /*1930*/  IMAD.SHL.U32 R201, R3.reuse, 0x80, RZ ;  /* 0x0000008003c97824 */ /* 0x040fe200078e00ff */
[C---:B------:R-:W-:Y:S01]  /*1940*/  SHF.L.U64.HI R177, R3.reuse, R177, c[0x0][0x294] ;  /* 0x0000a50003b17619 */ /* 0x040fe200000102b1 */
[C---:B------:R-:W-:Y:S01]  /*1950*/  IMAD.SHL.U32 R202, R3.reuse, 0x20, RZ ;  /* 0x0000002003ca7824 */ /* 0x040fe200078e00ff */
[----:B------:R-:W-:Y:S01]  /*1960*/  IADD3 R142, P0, R32, R178, RZ ;  /* 0x000000b2208e7210 */ /* 0x000fe20007f1e0ff */
[----:B------:R-:W-:Y:S01]  /*1970*/  IMAD.WIDE.U32 R196, R3, 0x60, RZ ;  /* 0x0000006003c47825 */ /* 0x000fe200078e00ff */
[----:B------:R-:W-:-:S02]  /*1980*/  IADD3 R128, R199, UR5, RZ ;  /* 0x00000005c7807c10 */ /* 0x000fc4000fffe0ff */
[----:B------:R-:W-:Y:S01]  /*1990*/  IADD3 R122, R5, R107, RZ ;  /* 0x0000006b057a7210 */ /* 0x000fe20007ffe0ff */
[----:B------:R-:W-:Y:S01]  /*19a0*/  IMAD R3, R39, c[0x0][0x1e0], RZ ;  /* 0x0000780027037a24 */ /* 0x000fe200078e02ff */
[----:B------:R-:W-:Y:S01]  /*19b0*/  IADD3 R129, R197, UR4, RZ ;  /* 0x00000004c5817c10 */ /* 0x000fe2000fffe0ff */
[----:B------:R-:W-:Y:S01]  /*19c0*/  IMAD R2, R2, c[0x0][0x1e0], RZ ;  /* 0x0000780002027a24 */ /* 0x000fe200078e02ff */
[----:B------:R-:W-:Y:S01]  /*19d0*/  SHF.R.S32.HI R120, RZ, 0x1f, R97 ;  /* 0x0000001fff787819 */ /* 0x000fe20000011461 */
[----:B------:R-:W-:Y:S01]  /*19e0*/  IMAD.WIDE.U32 R134, R0, c[0x0][0x1e0], RZ ;  /* 0x0000780000867a25 */ /* 0x000fe200078e00ff */
[----:B------:R-:W-:-:S03]  /*19f0*/  SHF.L.U32 R148, R19, 0x1, RZ ;  /* 0x0000000113947819 */ /* 0x000fc600000006ff */
[----:B------:R-:W-:Y:S02]  /*1a00*/  IMAD R3, R96, c[0x0][0x1e4], R3 ;  /* 0x0000790060037a24 */ /* 0x000fe400078e0203 */
[----:B------:R-:W-:Y:S02]  /*1a10*/  IMAD R8, R0, c[0x0][0x1e4], R2 ;  /* 0x0000790000087a24 */ /* 0x000fe400078e0202 */
[----:B------:R-:W-:Y:S01]  /*1a20*/  IMAD.X R160, R37, 0x1, R39, P1 ;  /* 0x0000000125a07824 */ /* 0x000fe200008e0627 */
[----:B------:R-:W-:Y:S01]  /*1a30*/  IADD3 R143, P1, R209, R134, RZ ;  /* 0x00000086d18f7210 */ /* 0x000fe20007f3e0ff */
[----:B------:R-:W-:Y:S02]  /*1a40*/  IMAD.IADD R141, R179, 0x1, R3 ;  /* 0x00000001b38d7824 */ /* 0x000fe400078e0203 */
[----:B------:R-:W-:Y:S02]  /*1a50*/  IMAD.IADD R140, R135, 0x1, R8 ;  /* 0x00000001878c7824 */ /* 0x000fe400078e0208 */
[----:B------:R-:W-:Y:S01]  /*1a60*/  IMAD.IADD R95, R93, 0x1, R95 ;  /* 0x000000015d5f7824 */ /* 0x000fe200078e025f */
[----:B------:R-:W-:Y:S01]  /*1a70*/  IADD3.X R138, R33, R141, RZ, P0, !PT ;  /* 0x0000008d218a7210 */ /* 0x000fe200007fe4ff */
[----:B------:R-:W-:Y:S01]  /*1a80*/  IMAD.X R139, R183, 0x1, R140, P1 ;  /* 0x00000001b78b7824 */ /* 0x000fe200008e068c */
[----:B------:R-:W-:Y:S01]  /*1a90*/  IADD3 R159, P0, R209, R143, RZ ;  /* 0x0000008fd19f7210 */ /* 0x000fe20007f1e0ff */
[----:B------:R-:W-:-:S02]  /*1aa0*/  IMAD R2, R6, c[0x0][0x1e0], RZ ;  /* 0x0000780006027a24 */ /* 0x000fc400078e02ff */
[----:B------:R-:W-:Y:S01]  /*1ab0*/  IMAD R0, R7, c[0x0][0x1e0], RZ ;  /* 0x0000780007007a24 */ /* 0x000fe200078e02ff */
[----:B------:R-:W-:Y:S01]  /*1ac0*/  IADD3.X R155, R183, R139, RZ, P0, !PT ;  /* 0x0000008bb79b7210 */ /* 0x000fe200007fe4ff */
[----:B------:R-:W-:Y:S01]  /*1ad0*/  IMAD R6, R9, c[0x0][0x1e0], RZ ;  /* 0x0000780009067a24 */ /* 0x000fe200078e02ff */
[----:B------:R-:W-:Y:S01]  /*1ae0*/  IADD3 R114, P0, R142, R92, RZ ;  /* 0x0000005c8e727210 */ /* 0x000fe20007f1e0ff */
[----:B------:R-:W-:Y:S02]  /*1af0*/  IMAD R7, R168, c[0x0][0x1e4], R2 ;  /* 0x00007900a8077a24 */ /* 0x000fe400078e0202 */
[----:B------:R-:W-:Y:S02]  /*1b00*/  IMAD R2, R167, c[0x0][0x1e4], R0 ;  /* 0x00007900a7027a24 */ /* 0x000fe400078e0200 */
[----:B------:R-:W-:Y:S01]  /*1b10*/  IMAD.X R113, R138, 0x1, R95, P0 ;  /* 0x000000018a717824 */ /* 0x000fe200000e065f */
[----:B------:R-:W-:Y:S01]  /*1b20*/  IADD3 R124, P0, R92, 0x40, RZ ;  /* 0x000000405c7c7810 */ /* 0x000fe20007f1e0ff */
[----:B------:R-:W-:-:S02]  /*1b30*/  IMAD R0, R166, c[0x0][0x1e4], R6 ;  /* 0x00007900a6007a24 */ /* 0x000fc400078e0206 */
[----:B------:R-:W-:Y:S02]  /*1b40*/  IMAD.IADD R190, R171, 0x1, R190 ;  /* 0x00000001abbe7824 */ /* 0x000fe400078e02be */
[----:B------:R-:W-:Y:S01]  /*1b50*/  IMAD.X R116, RZ, RZ, R95, P0 ;  /* 0x000000ffff747224 */ /* 0x000fe200000e065f */
[----:B------:R-:W-:Y:S01]  /*1b60*/  IADD3 R118, P0, R114, 0x40, RZ ;  /* 0x0000004072767810 */ /* 0x000fe20007f1e0ff */
[----:B------:R-:W-:Y:S02]  /*1b70*/  IMAD.IADD R158, R189, 0x1, R7 ;  /* 0x00000001bd9e7824 */ /* 0x000fe400078e0207 */
[----:B------:R-:W-:Y:S01]  /*1b80*/  IMAD.IADD R156, R187, 0x1, R2 ;  /* 0x00000001bb9c7824 */ /* 0x000fe200078e0202 */
[----:B------:R-:W-:Y:S01]  /*1b90*/  IADD3.X R117, RZ, R113, RZ, P0, !PT ;  /* 0x00000071ff757210 */ /* 0x000fe200007fe4ff */
[----:B------:R-:W-:Y:S02]  /*1ba0*/  IMAD.IADD R154, R185, 0x1, R0 ;  /* 0x00000001b99a7824 */ /* 0x000fe400078e0200 */
[----:B------:R-:W-:-:S02]  /*1bb0*/  IMAD.IADD R125, R111, 0x1, R5 ;  /* 0x000000016f7d7824 */ /* 0x000fc400078e0205 */
[----:B------:R-:W-:Y:S02]  /*1bc0*/  IMAD.IADD R123, R109, 0x1, R4 ;  /* 0x000000016d7b7824 */ /* 0x000fe400078e0204 */
[----:B------:R-:W-:Y:S02]  /*1bd0*/  IMAD.IADD R119, R4, 0x1, R105 ;  /* 0x0000000104777824 */ /* 0x000fe400078e0269 */
[----:B------:R-:W-:Y:S02]  /*1be0*/  IMAD.IADD R99, R101, 0x1, R99 ;  /* 0x0000000165637824 */ /* 0x000fe400078e0263 */
[----:B------:R-:W-:Y:S02]  /*1bf0*/  IMAD.SHL.U32 R145, R11, 0x2, RZ ;  /* 0x000000020b917824 */ /* 0x000fe400078e00ff */
[----:B------:R-:W-:Y:S01]  /*1c00*/  IMAD.SHL.U32 R144, R10, 0x2, RZ ;  /* 0x000000020a907824 */ /* 0x000fe200078e00ff */
[----:B-1----:R-:W-:Y:S06]  /*1c10*/  BAR.SYNC.DEFER_BLOCKING 0x0 ;  /* 0x0000000000007b1d */ /* 0x002fec0000010000 */
.L_x_102:
[-C--:B------:R-:W-:Y:S01]  /*1c20*/  IMAD R0, R191, R91.reuse, RZ ;  /* 0x0000005bbf007224 */ /* 0x080fe200078e02ff */
[----:B------:R-:W-:Y:S04]  /*1c30*/  DEPBAR.LE SB0, 0x0 ;  /* 0x000080000000791a */ /* 0x000fe80000000000 */
[----:B------:R-:W-:Y:S01]  /*1c40*/  BAR.SYNC.DEFER_BLOCKING 0x0 ;  /* 0x0000000000007b1d */ /* 0x000fe20000010000 */
[----:B------:R-:W-:Y:S01]  /*1c50*/  ISETP.GE.AND P0, PT, R212, 0x1, PT ;  /* 0x00000001d400780c */ /* 0x000fe20003f06270 */
[----:B------:R-:W-:Y:S01]  /*1c60*/  IMAD.WIDE.U32 R84, R207, R91, RZ ;  /* 0x0000005bcf547225 */ /* 0x000fe200078e00ff */
[----:B------:R-:W-:Y:S05]  /*1c70*/  SHF.R.S32.HI R98, RZ, 0x1f, R91 ;  /* 0x0000001fff627819 */ /* 0x000fea000001145b */
[----:B------:R-:W-:Y:S05]  /*1c80*/  IMAD R0, R98, R207, R0 ;  /* 0x000000cf62007224 */ /* 0x000fea00078e0200 */
[----:B------:R-:W-:Y:S01]  /*1c90*/  IADD3 R90, R85, R0, RZ ;  /* 0x00000000555a7210 */ /* 0x000fe20007ffe0ff */
[----:B------:R-:W-:Y:S01]  /*1ca0*/  BSSY B2, `(.L_x_56) ;  /* 0x0000525000027945 */ /* 0x000fe20003800000 */
[----:B--2---:R-:W-:-:S05]  /*1cb0*/  @!P0 BRA `(.L_x_57) ;  /* 0x00004d5000008947 */ /* 0x004fca0003800000 */
[-C--:B------:R-:W-:Y:S01]  /*1cc0*/  IMAD R2, R192, R91.reuse, RZ ;  /* 0x0000005bc0027224 */ /* 0x080fe200078e02ff */
[----:B------:R-:W-:Y:S01]  /*1cd0*/  ISETP.NE.AND P0, PT, R162, RZ, PT ;  /* 0x000000ffa200720c */ /* 0x000fe20003f05270 */
[-C--:B------:R-:W-:Y:S02]  /*1ce0*/  IMAD R0, R193, R91.reuse, RZ ;  /* 0x0000005bc1007224 */ /* 0x080fe400078e02ff */
[----:B------:R-:W-:Y:S02]  /*1cf0*/  IMAD R3, R91, -0x80, R126 ;  /* 0xffffff805b037824 */ /* 0x000fe400078e027e */
[-C--:B------:R-:W-:Y:S03]  /*1d00*/  IMAD.WIDE.U32 R36, R205, R91.reuse, RZ ;  /* 0x0000005bcd247225 */ /* 0x080fe600078e00ff */
[----:B------:R-:W-:Y:S01]  /*1d10*/  IMNMX R75, R3, 0x80, PT ;  /* 0x00000080034b7817 */ /* 0x000fe20003800200 */
[----:B------:R-:W-:Y:S04]  /*1d20*/  IMAD.WIDE.U32 R68, R201, R91, RZ ;  /* 0x0000005bc9447225 */ /* 0x000fe800078e00ff */
[C---:B------:R-:W-:Y:S02]  /*1d30*/  IMAD R2, R98.reuse, R205, R2 ;  /* 0x000000cd62027224 */ /* 0x040fe400078e0202 */
[----:B------:R-:W-:Y:S03]  /*1d40*/  IMAD R0, R98, R201, R0 ;  /* 0x000000c962007224 */ /* 0x000fe600078e0200 */
[----:B------:R-:W-:Y:S02]  /*1d50*/  IADD3 R41, R37, R2, RZ ;  /* 0x0000000225297210 */ /* 0x000fe40007ffe0ff */
[----:B------:R-:W-:Y:S01]  /*1d60*/  IADD3 R42, R69, R0, RZ ;  /* 0x00000000452a7210 */ /* 0x000fe20007ffe0ff */
[----:B------:R-:W-:-:S05]  /*1d70*/  @!P0 BRA `(.L_x_58) ;  /* 0x000028c000008947 */ /* 0x000fca0003800000 */
[----:B------:R-:W-:Y:S01]  /*1d80*/  ISETP.GE.AND P2, PT, R96, R75, PT ;  /* 0x0000004b6000720c */ /* 0x000fe20003f46270 */
[----:B------:R-:W-:Y:S01]  /*1d90*/  BSSY B0, `(.L_x_59) ;  /* 0x000001b000007945 */ /* 0x000fe20003800000 */
[----:B------:R-:W-:Y:S01]  /*1da0*/  CS2R R16, SRZ ;  /* 0x0000000000107805 */ /* 0x000fe2000001ff00 */
[----:B------:R-:W-:Y:S01]  /*1db0*/  CS2R R12, SRZ ;  /* 0x00000000000c7805 */ /* 0x000fe2000001ff00 */
[----:B------:R-:W-:Y:S01]  /*1dc0*/  CS2R R2, SRZ ;  /* 0x0000000000027805 */ /* 0x000fe2000001ff00 */
[----:B------:R-:W-:Y:S01]  /*1dd0*/  CS2R R44, SRZ ;  /* 0x00000000002c7805 */ /* 0x000fe2000001ff00 */
[----:B------:R-:W-:Y:S07]  /*1de0*/  CS2R R38, SRZ ;  /* 0x0000000000267805 */ /* 0x000fee000001ff00 */
[----:B------:R-:W-:-:S05]  /*1df0*/  @P2 BRA `(.L_x_60) ;  /* 0x0000014000002947 */ /* 0x000fca0003800000 */
[----:B------:R-:W-:Y:S01]  /*1e00*/  IADD3 R0, P0, R110, R36, RZ ;  /* 0x000000246e007210 */ /* 0x000fe20007f1e0ff */
[----:B------:R-:W-:Y:S01]  /*1e10*/  CS2R R38, SRZ ;  /* 0x0000000000267805 */ /* 0x000fe2000001ff00 */
[----:B------:R-:W-:Y:S01]  /*1e20*/  CS2R R12, SRZ ;  /* 0x00000000000c7805 */ /* 0x000fe2000001ff00 */
[----:B------:R-:W-:Y:S02]  /*1e30*/  CS2R R44, SRZ ;  /* 0x00000000002c7805 */ /* 0x000fe4000001ff00 */
[----:B------:R-:W-:Y:S01]  /*1e40*/  IMAD.X R3, R41, 0x1, R125, P0 ;  /* 0x0000000129037824 */ /* 0x000fe200000e067d */
[----:B------:R-:W-:Y:S05]  /*1e50*/  IADD3 R2, P0, R108, R68, RZ ;  /* 0x000000446c027210 */ /* 0x000fea0007f1e0ff */
[----:B------:R-:W-:Y:S01]  /*1e60*/  IMAD.X R5, R42, 0x1, R123, P0 ;  /* 0x000000012a057824 */ /* 0x000fe200000e067b */
[C---:B------:R-:W-:Y:S04]  /*1e70*/  LEA R6, P0, R0.reuse, c[0x0][0x270], 0x1 ;  /* 0x00009c0000067a11 */ /* 0x040fe800078008ff */
[----:B------:R-:W-:Y:S02]  /*1e80*/  LEA.HI.X R7, R0, c[0x0][0x274], R3, 0x1, P0 ;  /* 0x00009d0000077a11 */ /* 0x000fe400000f0c03 */
[C---:B------:R-:W-:Y:S04]  /*1e90*/  LEA R4, P0, R2.reuse, c[0x0][0x288], 0x1 ;  /* 0x0000a20002047a11 */ /* 0x040fe800078008ff */
[----:B------:R-:W-:Y:S02]  /*1ea0*/  LEA.HI.X R5, R2, c[0x0][0x28c], R5, 0x1, P0 ;  /* 0x0000a30002057a11 */ /* 0x000fe400000f0c05 */
[----:B------:R-:W-:Y:S01]  /*1eb0*/  ISETP.GE.AND P0, PT, R28, c[0x0][0x27c], PT ;  /* 0x00009f001c007a0c */ /* 0x000fe20003f06270 */
[----:B------:R-:W-:Y:S11]  /*1ec0*/  CS2R R2, SRZ ;  /* 0x0000000000027805 */ /* 0x000ff6000001ff00 */
[----:B------:R-:W-:Y:S01]  /*1ed0*/  @!UPT UIADD3 URZ, URZ, URZ, URZ ;  /* 0x0000003f3f3ff290 */ /* 0x000fe2000fffe03f */
[----:B------:R1:W5:Y:S04]  /*1ee0*/  @!P0 LDG.E.64 R2, [R6.64] ;  /* 0x0000000806028981 */ /* 0x000368000c1e1b00 */
[----:B------:R1:W5:Y:S01]  /*1ef0*/  @!P0 LDG.E.64 R38, [R4.64] ;  /* 0x0000000804268981 */ /* 0x000362000c1e1b00 */
[----:B------:R-:W-:Y:S11]  /*1f00*/  ISETP.GE.AND P0, PT, R30, c[0x0][0x27c], PT ;  /* 0x00009f001e007a0c */ /* 0x000ff60003f06270 */
[----:B------:R-:W-:Y:S02]  /*1f10*/  @!UPT UIADD3 URZ, URZ, URZ, URZ ;  /* 0x0000003f3f3ff290 */ /* 0x000fe4000fffe03f */
[----:B------:R1:W5:Y:S04]  /*1f20*/  @!P0 LDG.E.64 R12, [R6.64+0x40] ;  /* 0x00004008060c8981 */ /* 0x000368000c1e1b00 */
[----:B------:R1:W5:Y:S02]  /*1f30*/  @!P0 LDG.E.64 R44, [R4.64+0x40] ;  /* 0x00004008042c8981 */ /* 0x000364000c1e1b00 */
.L_x_60:
[----:B------:R-:W-:Y:S05]  /*1f40*/  BSYNC B0 ;  /* 0x0000000000007941 */ /* 0x000fea0003800000 */
.L_x_59:
[----:B------:R-:W-:Y:S01]  /*1f50*/  ISETP.GE.AND P3, PT, R168, R75, PT ;  /* 0x0000004ba800720c */ /* 0x000fe20003f66270 */
[----:B-----5:R-:W-:Y:S01]  /*1f60*/  IMAD.MOV.U32 R0, RZ, RZ, R12 ;  /* 0x000000ffff007224 */ /* 0x020fe200078e000c */
[----:B-1----:R-:W-:Y:S01]  /*1f70*/  MOV R6, R44 ;  /* 0x0000002c00067202 */ /* 0x002fe20000000f00 */
[----:B------:R-:W-:Y:S01]  /*1f80*/  IMAD.MOV.U32 R5, RZ, RZ, R13 ;  /* 0x000000ffff057224 */ /* 0x000fe200078e000d */
[----:B------:R-:W-:Y:S01]  /*1f90*/  BSSY B0, `(.L_x_61) ;  /* 0x0000023000007945 */ /* 0x000fe20003800000 */
[----:B------:R-:W-:Y:S01]  /*1fa0*/  IMAD.MOV.U32 R4, RZ, RZ, R2 ;  /* 0x000000ffff047224 */ /* 0x000fe200078e0002 */
[----:B------:R-:W-:Y:S01]  /*1fb0*/  PRMT R43, R6, 0x7610, R43 ;  /* 0x00007610062b7816 */ /* 0x000fe2000000002b */
[----:B------:R-:W-:Y:S01]  /*1fc0*/  CS2R R14, SRZ ;  /* 0x00000000000e7805 */ /* 0x000fe2000001ff00 */
[----:B------:R-:W-:Y:S01]  /*1fd0*/  PRMT R26, R5, 0x5410, R0 ;  /* 0x00005410051a7816 */ /* 0x000fe20000000000 */
[----:B------:R-:W-:Y:S01]  /*1fe0*/  IMAD.MOV.U32 R0, RZ, RZ, R3 ;  /* 0x000000ffff007224 */ /* 0x000fe200078e0003 */
[----:B------:R-:W-:Y:S01]  /*1ff0*/  CS2R R48, SRZ ;  /* 0x0000000000307805 */ /* 0x000fe2000001ff00 */
[----:B------:R-:W-:Y:S01]  /*2000*/  IMAD.MOV.U32 R5, RZ, RZ, R45 ;  /* 0x000000ffff057224 */ /* 0x000fe200078e002d */
[----:B------:R-:W-:Y:S02]  /*2010*/  CS2R R46, SRZ ;  /* 0x00000000002e7805 */ /* 0x000fe4000001ff00 */
[----:B------:R-:W-:Y:S01]  /*2020*/  PRMT R7, R0, 0x5410, R4 ;  /* 0x0000541000077816 */ /* 0x000fe20000000004 */
[----:B------:R-:W-:Y:S01]  /*2030*/  IMAD.MOV.U32 R4, RZ, RZ, R38 ;  /* 0x000000ffff047224 */ /* 0x000fe200078e0026 */
[----:B------:R-:W-:Y:S02]  /*2040*/  MOV R0, R39 ;  /* 0x0000002700007202 */ /* 0x000fe40000000f00 */
[----:B------:R-:W-:Y:S02]  /*2050*/  PRMT R43, R43, 0x5410, R5 ;  /* 0x000054102b2b7816 */ /* 0x000fe40000000005 */
[----:B------:R-:W-:Y:S01]  /*2060*/  PRMT R40, R4, 0x5410, R0 ;  /* 0x0000541004287816 */ /* 0x000fe20000000000 */
[----:B------:R-:W-:-:S05]  /*2070*/  @P3 BRA `(.L_x_62) ;  /* 0x0000014000003947 */ /* 0x000fca0003800000 */
[----:B------:R-:W-:Y:S01]  /*2080*/  IADD3 R0, P1, P0, R110, R36, R206 ;  /* 0x000000246e007210 */ /* 0x000fe2000783e0ce */
[----:B------:R-:W-:Y:S01]  /*2090*/  CS2R R14, SRZ ;  /* 0x00000000000e7805 */ /* 0x000fe2000001ff00 */
[----:B------:R-:W-:Y:S01]  /*20a0*/  CS2R R46, SRZ ;  /* 0x00000000002e7805 */ /* 0x000fe2000001ff00 */
[----:B------:R-:W-:Y:S01]  /*20b0*/  CS2R R16, SRZ ;  /* 0x0000000000107805 */ /* 0x000fe2000001ff00 */
[----:B------:R-:W-:Y:S01]  /*20c0*/  IADD3.X R4, R125, R41, R176, P1, P0 ;  /* 0x000000297d047210 */ /* 0x000fe20000fe04b0 */
[----:B------:R-:W-:Y:S01]  /*20d0*/  CS2R R48, SRZ ;  /* 0x0000000000307805 */ /* 0x000fe2000001ff00 */
[----:B------:R-:W-:Y:S04]  /*20e0*/  IADD3 R5, P1, P0, R108, R68, R202 ;  /* 0x000000446c057210 */ /* 0x000fe8000783e0ca */
[----:B------:R-:W-:Y:S02]  /*20f0*/  IADD3.X R6, R123, R42, R177, P1, P0 ;  /* 0x0000002a7b067210 */ /* 0x000fe40000fe04b1 */
[C---:B------:R-:W-:Y:S04]  /*2100*/  LEA R8, P0, R0.reuse, c[0x0][0x270], 0x1 ;  /* 0x00009c0000087a11 */ /* 0x040fe800078008ff */
[----:B------:R-:W-:Y:S02]  /*2110*/  LEA.HI.X R9, R0, c[0x0][0x274], R4, 0x1, P0 ;  /* 0x00009d0000097a11 */ /* 0x000fe400000f0c04 */
[C---:B------:R-:W-:Y:S04]  /*2120*/  LEA R4, P0, R5.reuse, c[0x0][0x288], 0x1 ;  /* 0x0000a20005047a11 */ /* 0x040fe800078008ff */
[----:B------:R-:W-:Y:S02]  /*2130*/  LEA.HI.X R5, R5, c[0x0][0x28c], R6, 0x1, P0 ;  /* 0x0000a30005057a11 */ /* 0x000fe400000f0c06 */
[----:B------:R-:W-:Y:S11]  /*2140*/  ISETP.GE.AND P0, PT, R28, c[0x0][0x27c], PT ;  /* 0x00009f001c007a0c */ /* 0x000ff60003f06270 */
[----:B------:R-:W-:Y:S02]  /*2150*/  @!UPT UIADD3 URZ, URZ, URZ, URZ ;  /* 0x0000003f3f3ff290 */ /* 0x000fe4000fffe03f */
[----:B------:R1:W5:Y:S04]  /*2160*/  @!P0 LDG.E.64 R14, [R8.64] ;  /* 0x00000008080e8981 */ /* 0x000368000c1e1b00 */
[----:B------:R1:W5:Y:S01]  /*2170*/  @!P0 LDG.E.64 R46, [R4.64] ;  /* 0x00000008042e8981 */ /* 0x000362000c1e1b00 */
[----:B------:R-:W-:Y:S11]  /*2180*/  ISETP.GE.AND P0, PT, R30, c[0x0][0x27c], PT ;  /* 0x00009f001e007a0c */ /* 0x000ff60003f06270 */
[----:B------:R-:W-:Y:S02]  /*2190*/  @!UPT UIADD3 URZ, URZ, URZ, URZ ;  /* 0x0000003f3f3ff290 */ /* 0x000fe4000fffe03f */
[----:B------:R1:W5:Y:S04]  /*21a0*/  @!P0 LDG.E.64 R16, [R8.64+0x40] ;  /* 0x0000400808108981 */ /* 0x000368000c1e1b00 */
[----:B------:R1:W5:Y:S02]  /*21b0*/  @!P0 LDG.E.64 R48, [R4.64+0x40] ;  /* 0x0000400804308981 */ /* 0x000364000c1e1b00 */
.L_x_62:
[----:B------:R-:W-:Y:S05]  /*21c0*/  BSYNC B0 ;  /* 0x0000000000007941 */ /* 0x000fea0003800000 */
.L_x_61:
[----:B------:R-:W-:Y:S01]  /*21d0*/  ISETP.GE.AND P6, PT, R167, R75, PT ;  /* 0x0000004ba700720c */ /* 0x000fe20003fc6270 */
[----:B-----5:R-:W-:Y:S01]  /*21e0*/  IMAD.MOV.U32 R6, RZ, RZ, R16 ;  /* 0x000000ffff067224 */ /* 0x020fe200078e0010 */
[----:B-1----:R-:W-:Y:S01]  /*21f0*/  MOV R4, R14 ;  /* 0x0000000e00047202 */ /* 0x002fe20000000f00 */
[----:B------:R-:W-:Y:S01]  /*2200*/  IMAD.MOV.U32 R5, RZ, RZ, R17 ;  /* 0x000000ffff057224 */ /* 0x000fe200078e0011 */
[----:B------:R-:W-:Y:S01]  /*2210*/  BSSY B0, `(.L_x_63) ;  /* 0x0000024000007945 */ /* 0x000fe20003800000 */
[----:B------:R-:W-:Y:S01]  /*2220*/  IMAD.MOV.U32 R0, RZ, RZ, R15 ;  /* 0x000000ffff007224 */ /* 0x000fe200078e000f */
[----:B------:R-:W-:Y:S01]  /*2230*/  CS2R R24, SRZ ;  /* 0x0000000000187805 */ /* 0x000fe2000001ff00 */
[----:B------:R-:W-:Y:S01]  /*2240*/  CS2R R20, SRZ ;  /* 0x0000000000147805 */ /* 0x000fe2000001ff00 */
[----:B------:R-:W-:Y:S01]  /*2250*/  PRMT R31, R5, 0x5410, R6 ;  /* 0x00005410051f7816 */ /* 0x000fe20000000006 */
[----:B------:R-:W-:Y:S01]  /*2260*/  IMAD.MOV.U32 R6, RZ, RZ, R48 ;  /* 0x000000ffff067224 */ /* 0x000fe200078e0030 */
[----:B------:R-:W-:Y:S01]  /*2270*/  PRMT R27, R0, 0x5410, R4 ;  /* 0x00005410001b7816 */ /* 0x000fe20000000004 */
[----:B------:R-:W-:Y:S01]  /*2280*/  IMAD.MOV.U32 R4, RZ, RZ, R46 ;  /* 0x000000ffff047224 */ /* 0x000fe200078e002e */
[----:B------:R-:W-:Y:S01]  /*2290*/  MOV R5, R49 ;  /* 0x0000003100057202 */ /* 0x000fe20000000f00 */
[----:B------:R-:W-:Y:S01]  /*22a0*/  CS2R R18, SRZ ;  /* 0x0000000000127805 */ /* 0x000fe2000001ff00 */
[----:B------:R-:W-:Y:S01]  /*22b0*/  MOV R0, R47 ;  /* 0x0000002f00007202 */ /* 0x000fe20000000f00 */
[----:B------:R-:W-:Y:S01]  /*22c0*/  CS2R R52, SRZ ;  /* 0x0000000000347805 */ /* 0x000fe2000001ff00 */
[----:B------:R-:W-:Y:S01]  /*22d0*/  PRMT R59, R6, 0x5410, R5 ;  /* 0x00005410063b7816 */ /* 0x000fe20000000005 */
[----:B------:R-:W-:Y:S01]  /*22e0*/  CS2R R50, SRZ ;  /* 0x0000000000327805 */ /* 0x000fe2000001ff00 */
        /* <DEDUP_REMOVED lines=22> */
.L_x_64:
[----:B------:R-:W-:Y:S05]  /*2450*/  BSYNC B0 ;  /* 0x0000000000007941 */ /* 0x000fea0003800000 */
.L_x_63:
        /* <DEDUP_REMOVED lines=38> */
.L_x_66:
[----:B------:R-:W-:Y:S05]  /*26c0*/  BSYNC B0 ;  /* 0x0000000000007941 */ /* 0x000fea0003800000 */
.L_x_65:
[----:B-1---5:R-:W-:Y:S01]  /*26d0*/  MOV R4, R22 ;  /* 0x0000001600047202 */ /* 0x022fe20000000f00 */
[----:B------:R-:W-:Y:S01]  /*26e0*/  IMAD.MOV.U32 R6, RZ, RZ, R24 ;  /* 0x000000ffff067224 */ /* 0x000fe200078e0018 */
[----:B------:R-:W-:Y:S01]  /*26f0*/  BSSY B1, `(.L_x_67) ;  /* 0x0000084000017945 */ /* 0x000fe20003800000 */
[----:B------:R-:W-:Y:S02]  /*2700*/  IMAD.MOV.U32 R5, RZ, RZ, R25 ;  /* 0x000000ffff057224 */ /* 0x000fe400078e0019 */
[----:B------:R-:W-:Y:S03]  /*2710*/  IMAD.MOV.U32 R0, RZ, RZ, R23 ;  /* 0x000000ffff007224 */ /* 0x000fe600078e0017 */
[----:B------:R-:W-:Y:S01]  /*2720*/  PRMT R37, R5, 0x5410, R6 ;  /* 0x0000541005257816 */ /* 0x000fe20000000006 */
[----:B------:R-:W-:Y:S01]  /*2730*/  IMAD.MOV.U32 R6, RZ, RZ, R56 ;  /* 0x000000ffff067224 */ /* 0x000fe200078e0038 */
[----:B------:R-:W-:Y:S01]  /*2740*/  PRMT R36, R0, 0x5410, R4 ;  /* 0x0000541000247816 */ /* 0x000fe20000000004 */
[----:B------:R-:W-:Y:S01]  /*2750*/  IMAD.MOV.U32 R4, RZ, RZ, R54 ;  /* 0x000000ffff047224 */ /* 0x000fe200078e0036 */
[----:B------:R-:W-:Y:S02]  /*2760*/  MOV R5, R57 ;  /* 0x0000003900057202 */ /* 0x000fe40000000f00 */
[----:B------:R-:W-:Y:S02]  /*2770*/  MOV R0, R55 ;  /* 0x0000003700007202 */ /* 0x000fe40000000f00 */
[----:B------:R-:W-:Y:S02]  /*2780*/  PRMT R63, R6, 0x5410, R5 ;  /* 0x00005410063f7816 */ /* 0x000fe40000000005 */
[----:B------:R-:W-:Y:S01]  /*2790*/  PRMT R62, R4, 0x5410, R0 ;  /* 0x00005410043e7816 */ /* 0x000fe20000000000 */
[----:B------:R-:W-:-:S05]  /*27a0*/  @P2 BRA `(.L_x_68) ;  /* 0x0000078000002947 */ /* 0x000fca0003800000 */
[----:B------:R-:W-:Y:S01]  /*27b0*/  IADD3 R66, P0, R142, R84, RZ ;  /* 0x000000548e427210 */ /* 0x000fe20007f1e0ff */
[----:B------:R-:W-:Y:S03]  /*27c0*/  BSSY B0, `(.L_x_69) ;  /* 0x000003b000007945 */ /* 0x000fe60003800000 */
[----:B------:R-:W-:Y:S01]  /*27d0*/  IADD3.X R67, R90, R138, RZ, P0, !PT ;  /* 0x0000008a5a437210 */ /* 0x000fe200007fe4ff */
[----:B------:R-:W-:-:S05]  /*27e0*/  @P5 BRA `(.L_x_70) ;  /* 0x0000038000005947 */ /* 0x000fca0003800000 */
[----:B------:R-:W-:Y:S01]  /*27f0*/  IADD3 R0, P0, R66, R92, RZ ;  /* 0x0000005c42007210 */ /* 0x000fe20007f1e0ff */
[----:B------:R-:W1:Y:S04]  /*2800*/  LDS.128 R8, [R74+0x8100] ;  /* 0x008100004a087984 */ /* 0x000e680000000c00 */
[----:B------:R-:W-:Y:S01]  /*2810*/  IMAD.X R4, R67, 0x1, R95, P0 ;  /* 0x0000000143047824 */ /* 0x000fe200000e065f */
[C---:B------:R-:W-:Y:S04]  /*2820*/  LEA R64, P0, R0.reuse, c[0x0][0x1c8], 0x1 ;  /* 0x0000720000407a11 */ /* 0x040fe800078008ff */
[----:B------:R-:W-:Y:S02]  /*2830*/  LEA.HI.X R65, R0, c[0x0][0x1cc], R4, 0x1, P0 ;  /* 0x0000730000417a11 */ /* 0x000fe400000f0c04 */
[----:B------:R-:W-:Y:S11]  /*2840*/  ISETP.GE.AND P0, PT, R28, c[0x0][0x27c], PT ;  /* 0x00009f001c007a0c */ /* 0x000ff60003f06270 */
[----:B------:R-:W-:Y:S02]  /*2850*/  @!UPT UIADD3 URZ, URZ, URZ, URZ ;  /* 0x0000003f3f3ff290 */ /* 0x000fe4000fffe03f */
[----:B------:R-:W-:Y:S02]  /*2860*/  @!P0 SHF.R.U64 R4, R38, 0x10, R39 ;  /* 0x0000001026048819 */ /* 0x000fe40000001227 */
[--C-:B------:R-:W-:Y:S02]  /*2870*/  @!P0 SHF.R.U64 R0, R2, 0x10, R3.reuse ;  /* 0x0000001002008819 */ /* 0x100fe40000001203 */
[----:B------:R-:W-:Y:S02]  /*2880*/  @!P0 SHF.R.U32.HI R2, RZ, 0x10, R3 ;  /* 0x00000010ff028819 */ /* 0x000fe40000011603 */
[----:B------:R-:W-:Y:S02]  /*2890*/  @!P0 SHF.R.U32.HI R41, RZ, 0x10, R39 ;  /* 0x00000010ff298819 */ /* 0x000fe40000011627 */
[----:B------:R-:W-:Y:S02]  /*28a0*/  @!P0 PRMT R39, R40, 0x5410, R4 ;  /* 0x0000541028278816 */ /* 0x000fe40000000004 */
[C---:B------:R-:W-:Y:S02]  /*28b0*/  @!P0 PRMT R0, R7.reuse, 0x5432, R0 ;  /* 0x0000543207008816 */ /* 0x040fe40000000000 */
[----:B------:R-:W-:Y:S01]  /*28c0*/  @!P0 PRMT R5, R7, 0x5410, R2 ;  /* 0x0000541007058816 */ /* 0x000fe20000000002 */
[----:B------:R-:W-:Y:S01]  /*28d0*/  @!P0 IMAD.U32 R7, R39, 0x10000, RZ ;  /* 0x0001000027078824 */ /* 0x000fe200078e00ff */
[C---:B------:R-:W-:Y:S01]  /*28e0*/  @!P0 LOP3.LUT R4, R0.reuse, 0xffff0000, RZ, 0xc0, !PT ;  /* 0xffff000000048812 */ /* 0x040fe200078ec0ff */
[----:B------:R-:W-:Y:S01]  /*28f0*/  @!P0 IMAD.U32 R6, R0, 0x10000, RZ ;  /* 0x0001000000068824 */ /* 0x000fe200078e00ff */
[----:B-1----:R-:W-:Y:S02]  /*2900*/  @!P0 LOP3.LUT R2, R8, 0xffff0000, RZ, 0xc0, !PT ;  /* 0xffff000008028812 */ /* 0x002fe400078ec0ff */
[----:B------:R-:W-:Y:S02]  /*2910*/  @!P0 LOP3.LUT R3, R9, 0xffff0000, RZ, 0xc0, !PT ;  /* 0xffff000009038812 */ /* 0x000fe400078ec0ff */
[----:B------:R-:W-:Y:S01]  /*2920*/  @!P0 LOP3.LUT R39, R39, 0xffff0000, RZ, 0xc0, !PT ;  /* 0xffff000027278812 */ /* 0x000fe200078ec0ff */
[----:B------:R-:W-:Y:S01]  /*2930*/  @!P0 FMUL.FTZ R42, R2, R7 ;  /* 0x00000007022a8220 */ /* 0x000fe20000410000 */
[----:B------:R-:W-:Y:S01]  /*2940*/  @!P0 SHF.L.U32 R38, R8, 0x10, RZ ;  /* 0x0000001008268819 */ /* 0x000fe200000006ff */
[----:B------:R-:W-:Y:S01]  /*2950*/  @!P0 FMUL.FTZ R0, R2, R6 ;  /* 0x0000000602008220 */ /* 0x000fe20000410000 */
[----:B------:R-:W-:Y:S01]  /*2960*/  @!P0 PRMT R41, R40, 0x5432, R41 ;  /* 0x0000543228298816 */ /* 0x000fe20000000029 */
[----:B------:R-:W-:Y:S02]  /*2970*/  @!P0 IMAD.U32 R40, R9, 0x10000, RZ ;  /* 0x0001000009288824 */ /* 0x000fe400078e00ff */
[C---:B------:R-:W-:Y:S02]  /*2980*/  @!P0 FMUL.FTZ R68, R3.reuse, R39 ;  /* 0x0000002703448220 */ /* 0x040fe40000410000 */
[----:B------:R-:W-:Y:S01]  /*2990*/  @!P0 FMUL.FTZ R2, R3, R4 ;  /* 0x0000000403028220 */ /* 0x000fe20000410000 */
[----:B------:R-:W-:Y:S01]  /*29a0*/  @!P0 LOP3.LUT R3, R10, 0xffff0000, RZ, 0xc0, !PT ;  /* 0xffff00000a038812 */ /* 0x000fe200078ec0ff */
[----:B------:R-:W-:Y:S02]  /*29b0*/  @!P0 FFMA.FTZ R71, R38, R6, -R42 ;  /* 0x0000000626478223 */ /* 0x000fe4000001082a */
[----:B------:R-:W-:Y:S01]  /*29c0*/  @!P0 FFMA.FTZ R0, R7, R38, R0 ;  /* 0x0000002607008223 */ /* 0x000fe20000010000 */
[----:B------:R-:W-:Y:S01]  /*29d0*/  @!P0 SHF.L.U32 R38, R10, 0x10, RZ ;  /* 0x000000100a268819 */ /* 0x000fe200000006ff */
[C---:B------:R-:W-:Y:S01]  /*29e0*/  @!P0 IMAD.U32 R7, R41.reuse, 0x10000, RZ ;  /* 0x0001000029078824 */ /* 0x040fe200078e00ff */
[----:B------:R-:W-:Y:S01]  /*29f0*/  @!P0 LOP3.LUT R41, R41, 0xffff0000, RZ, 0xc0, !PT ;  /* 0xffff000029298812 */ /* 0x000fe200078ec0ff */
[----:B------:R-:W-:Y:S01]  /*2a00*/  @!P0 IMAD.U32 R6, R5, 0x10000, RZ ;  /* 0x0001000005068824 */ /* 0x000fe200078e00ff */
[----:B------:R-:W-:Y:S01]  /*2a10*/  @!P0 F2FP.BF16.PACK_AB R0, R0, R71 ;  /* 0x000000470000823e */ /* 0x000fe200000010ff */
[----:B------:R-:W-:Y:S01]  /*2a20*/  @!P0 FFMA.FTZ R70, R40, R4, -R68 ;  /* 0x0000000428468223 */ /* 0x000fe20000010844 */
[----:B------:R-:W-:Y:S01]  /*2a30*/  @!P0 LOP3.LUT R4, R11, 0xffff0000, RZ, 0xc0, !PT ;  /* 0xffff00000b048812 */ /* 0x000fe200078ec0ff */
[----:B------:R-:W-:Y:S01]  /*2a40*/  @!P0 FMUL.FTZ R68, R3, R7 ;  /* 0x0000000703448220 */ /* 0x000fe20000410000 */
[----:B------:R-:W-:Y:S01]  /*2a50*/  @!P0 LOP3.LUT R5, R5, 0xffff0000, RZ, 0xc0, !PT ;  /* 0xffff000005058812 */ /* 0x000fe200078ec0ff */
[----:B------:R-:W-:Y:S01]  /*2a60*/  @!P0 FMUL.FTZ R3, R3, R6 ;  /* 0x0000000603038220 */ /* 0x000fe20000410000 */
[----:B------:R-:W-:Y:S01]  /*2a70*/  @!P0 MOV R8, R0 ;  /* 0x0000000000088202 */ /* 0x000fe20000000f00 */
[----:B------:R-:W-:Y:S02]  /*2a80*/  @!P0 IMAD.U32 R42, R11, 0x10000, RZ ;  /* 0x000100000b2a8824 */ /* 0x000fe400078e00ff */
[C---:B------:R-:W-:Y:S02]  /*2a90*/  @!P0 FMUL.FTZ R69, R4.reuse, R41 ;  /* 0x0000002904458220 */ /* 0x040fe40000410000 */
[-C--:B------:R-:W-:Y:S02]  /*2aa0*/  @!P0 FMUL.FTZ R4, R4, R5.reuse ;  /* 0x0000000504048220 */ /* 0x080fe40000410000 */
[----:B------:R-:W-:Y:S02]  /*2ab0*/  @!P0 FFMA.FTZ R2, R39, R40, R2 ;  /* 0x0000002827028223 */ /* 0x000fe40000010002 */
[----:B------:R-:W-:Y:S02]  /*2ac0*/  @!P0 FFMA.FTZ R3, R7, R38, R3 ;  /* 0x0000002607038223 */ /* 0x000fe40000010003 */
[----:B------:R-:W-:Y:S01]  /*2ad0*/  @!P0 FFMA.FTZ R68, R38, R6, -R68 ;  /* 0x0000000626448223 */ /* 0x000fe20000010844 */
[----:B------:R-:W-:Y:S01]  /*2ae0*/  @!P0 F2FP.BF16.PACK_AB R2, R2, R70 ;  /* 0x000000460202823e */ /* 0x000fe200000010ff */
[----:B------:R-:W-:Y:S02]  /*2af0*/  @!P0 FFMA.FTZ R69, R42, R5, -R69 ;  /* 0x000000052a458223 */ /* 0x000fe40000010845 */
[----:B------:R-:W-:Y:S01]  /*2b00*/  @!P0 FFMA.FTZ R4, R41, R42, R4 ;  /* 0x0000002a29048223 */ /* 0x000fe20000010004 */
[----:B------:R-:W-:Y:S01]  /*2b10*/  @!P0 F2FP.BF16.PACK_AB R3, R3, R68 ;  /* 0x000000440303823e */ /* 0x000fe200000010ff */
[----:B------:R-:W-:Y:S03]  /*2b20*/  @!P0 IMAD.MOV.U32 R9, RZ, RZ, R2 ;  /* 0x000000ffff098224 */ /* 0x000fe600078e0002 */
[----:B------:R-:W-:Y:S01]  /*2b30*/  @!P0 F2FP.BF16.PACK_AB R4, R4, R69 ;  /* 0x000000450404823e */ /* 0x000fe200000010ff */
[----:B------:R-:W-:Y:S03]  /*2b40*/  @!P0 IMAD.MOV.U32 R10, RZ, RZ, R3 ;  /* 0x000000ffff0a8224 */ /* 0x000fe600078e0003 */
[----:B------:R-:W-:Y:S05]  /*2b50*/  @!P0 MOV R11, R4 ;  /* 0x00000004000b8202 */ /* 0x000fea0000000f00 */
[----:B------:R1:W-:Y:S02]  /*2b60*/  STG.E.128 [R64.64], R8 ;  /* 0x0000000840007986 */ /* 0x0003e4000c101d08 */
.L_x_70:
[----:B------:R-:W-:Y:S05]  /*2b70*/  BSYNC B0 ;  /* 0x0000000000007941 */ /* 0x000fea0003800000 */
.L_x_69:
[----:B------:R-:W-:Y:S11]  /*2b80*/  ISETP.GE.AND P0, PT, R94, c[0x0][0x1d4], PT ;  /* 0x000075005e007a0c */ /* 0x000ff60003f06270 */
[----:B------:R-:W-:Y:S02]  /*2b90*/  @!UPT UIADD3 URZ, URZ, URZ, URZ ;  /* 0x0000003f3f3ff290 */ /* 0x000fe4000fffe03f */
[----:B------:R-:W-:-:S05]  /*2ba0*/  @P0 BRA `(.L_x_68) ;  /* 0x0000038000000947 */ /* 0x000fca0003800000 */
[----:B------:R-:W-:Y:S01]  /*2bb0*/  IADD3 R0, P0, R66, R124, RZ ;  /* 0x0000007c42007210 */ /* 0x000fe20007f1e0ff */
[----:B-1----:R-:W1:Y:S04]  /*2bc0*/  LDS.128 R8, [R74+0xc100] ;  /* 0x00c100004a087984 */ /* 0x002e680000000c00 */
        /* <DEDUP_REMOVED lines=8> */
[----:B------:R-:W-:Y:S02]  /*2c50*/  @!P0 PRMT R13, R43, 0x5410, R3 ;  /* 0x000054102b0d8816 */ /* 0x000fe40000000003 */
[C---:B------:R-:W-:Y:S02]  /*2c60*/  @!P0 PRMT R0, R26.reuse, 0x5432, R0 ;  /* 0x000054321a008816 */ /* 0x040fe40000000000 */
[----:B------:R-:W-:Y:S01]  /*2c70*/  @!P0 PRMT R5, R26, 0x5410, R2 ;  /* 0x000054101a058816 */ /* 0x000fe20000000002 */
[C---:B------:R-:W-:Y:S01]  /*2c80*/  @!P0 IMAD.U32 R7, R13.reuse, 0x10000, RZ ;  /* 0x000100000d078824 */ /* 0x040fe200078e00ff */
[----:B------:R-:W-:Y:S01]  /*2c90*/  @!P0 SHF.R.U32.HI R38, RZ, 0x10, R45 ;  /* 0x00000010ff268819 */ /* 0x000fe2000001162d */
[----:B------:R-:W-:Y:S01]  /*2ca0*/  @!P0 IMAD.U32 R6, R0, 0x10000, RZ ;  /* 0x0001000000068824 */ /* 0x000fe200078e00ff */
[----:B------:R-:W-:Y:S01]  /*2cb0*/  @!P0 LOP3.LUT R13, R13, 0xffff0000, RZ, 0xc0, !PT ;  /* 0xffff00000d0d8812 */ /* 0x000fe200078ec0ff */
[C---:B-1----:R-:W-:Y:S01]  /*2cc0*/  @!P0 IMAD.U32 R26, R9.reuse, 0x10000, RZ ;  /* 0x00010000091a8824 */ /* 0x042fe200078e00ff */
[----:B------:R-:W-:Y:S02]  /*2cd0*/  @!P0 LOP3.LUT R2, R8, 0xffff0000, RZ, 0xc0, !PT ;  /* 0xffff000008028812 */ /* 0x000fe400078ec0ff */
[----:B------:R-:W-:Y:S02]  /*2ce0*/  @!P0 LOP3.LUT R3, R9, 0xffff0000, RZ, 0xc0, !PT ;  /* 0xffff000009038812 */ /* 0x000fe400078ec0ff */
[----:B------:R-:W-:Y:S01]  /*2cf0*/  @!P0 LOP3.LUT R4, R0, 0xffff0000, RZ, 0xc0, !PT ;  /* 0xffff000000048812 */ /* 0x000fe200078ec0ff */
[----:B------:R-:W-:Y:S01]  /*2d00*/  @!P0 FMUL.FTZ R39, R2, R7 ;  /* 0x0000000702278220 */ /* 0x000fe20000410000 */
[----:B------:R-:W-:Y:S01]  /*2d10*/  @!P0 SHF.L.U32 R12, R8, 0x10, RZ ;  /* 0x00000010080c8819 */ /* 0x000fe200000006ff */
[----:B------:R-:W-:Y:S01]  /*2d20*/  @!P0 FMUL.FTZ R0, R2, R6 ;  /* 0x0000000602008220 */ /* 0x000fe20000410000 */
[----:B------:R-:W-:Y:S01]  /*2d30*/  @!P0 PRMT R38, R43, 0x5432, R38 ;  /* 0x000054322b268816 */ /* 0x000fe20000000026 */
        /* <DEDUP_REMOVED lines=31> */
.L_x_68:
[----:B------:R-:W-:Y:S05]  /*2f30*/  BSYNC B1 ;  /* 0x0000000000017941 */ /* 0x000fea0003800000 */
.L_x_67:
[----:B------:R-:W-:Y:S01]  /*2f40*/  BSSY B1, `(.L_x_71) ;  /* 0x000007a000017945 */ /* 0x000fe20003800000 */
[----:B------:R-:W-:-:S05]  /*2f50*/  @P3 BRA `(.L_x_72) ;  /* 0x0000078000003947 */ /* 0x000fca0003800000 */
[----:B-1----:R-:W-:Y:S01]  /*2f60*/  IADD3 R40, P1, P0, R134, R84, R32 ;  /* 0x0000005486287210 */ /* 0x002fe2000783e020 */
[----:B------:R-:W-:Y:S03]  /*2f70*/  BSSY B0, `(.L_x_73) ;  /* 0x000003b000007945 */ /* 0x000fe60003800000 */
[----:B------:R-:W-:Y:S01]  /*2f80*/  IADD3.X R41, R140, R90, R33, P1, P0 ;  /* 0x0000005a8c297210 */ /* 0x000fe20000fe0421 */
        /* <DEDUP_REMOVED lines=11> */
[C---:B------:R-:W-:Y:S02]  /*3040*/  @!P0 PRMT R0, R27.reuse, 0x5432, R0 ;  /* 0x000054321b008816 */ /* 0x040fe40000000000 */
[----:B------:R-:W-:Y:S02]  /*3050*/  @!P0 PRMT R13, R58, 0x5410, R13 ;  /* 0x000054103a0d8816 */ /* 0x000fe4000000000d */
[----:B------:R-:W-:Y:S01]  /*3060*/  @!P0 PRMT R5, R27, 0x5410, R2 ;  /* 0x000054101b058816 */ /* 0x000fe20000000002 */
[----:B------:R-:W-:Y:S01]  /*3070*/  @!P0 IMAD.U32 R6, R0, 0x10000, RZ ;  /* 0x0001000000068824 */ /* 0x000fe200078e00ff */
[----:B------:R-:W-:Y:S01]  /*3080*/  @!P0 SHF.R.U32.HI R46, RZ, 0x10, R47 ;  /* 0x00000010ff2e8819 */ /* 0x000fe2000001162f */
[C---:B------:R-:W-:Y:S01]  /*3090*/  @!P0 IMAD.U32 R7, R13.reuse, 0x10000, RZ ;  /* 0x000100000d078824 */ /* 0x040fe200078e00ff */
        /* <DEDUP_REMOVED lines=27> */
[----:B------:R-:W-:Y:S02]  /*3250*/  @!P0 FMUL.FTZ R4, R4, R5 ;  /* 0x0000000504048220 */ /* 0x000fe40000410000 */
        /* <DEDUP_REMOVED lines=12> */
.L_x_74:
[----:B------:R-:W-:Y:S05]  /*3320*/  BSYNC B0 ;  /* 0x0000000000007941 */ /* 0x000fea0003800000 */
.L_x_73:
        /* <DEDUP_REMOVED lines=59> */
.L_x_72:
[----:B------:R-:W-:Y:S05]  /*36e0*/  BSYNC B1 ;  /* 0x0000000000017941 */ /* 0x000fea0003800000 */
.L_x_71:
[----:B------:R-:W-:Y:S01]  /*36f0*/  BSSY B1, `(.L_x_75) ;  /* 0x000007a000017945 */ /* 0x000fe20003800000 */
[----:B------:R-:W-:-:S05]  /*3700*/  @P6 BRA `(.L_x_76) ;  /* 0x0000078000006947 */ /* 0x000fca0003800000 */
[----:B------:R-:W-:Y:S01]  /*3710*/  IADD3 R31, P1, P0, R143, R84, R32 ;  /* 0x000000548f1f7210 */ /* 0x000fe2000783e020 */
[----:B------:R-:W-:Y:S03]  /*3720*/  BSSY B0, `(.L_x_77) ;  /* 0x000003b000007945 */ /* 0x000fe60003800000 */
[----:B-1----:R-:W-:Y:S01]  /*3730*/  IADD3.X R38, R139, R90, R33, P1, P0 ;  /* 0x0000005a8b267210 */ /* 0x002fe20000fe0421 */
        /* <DEDUP_REMOVED lines=57> */
.L_x_78:
[----:B------:R-:W-:Y:S05]  /*3ad0*/  BSYNC B0 ;  /* 0x0000000000007941 */ /* 0x000fea0003800000 */
.L_x_77:
        /* <DEDUP_REMOVED lines=59> */
.L_x_76:
[----:B------:R-:W-:Y:S05]  /*3e90*/  BSYNC B1 ;  /* 0x0000000000017941 */ /* 0x000fea0003800000 */
.L_x_75:
[----:B------:R-:W-:-:S05]  /*3ea0*/  @P4 BRA `(.L_x_79) ;  /* 0x0000304000004947 */ /* 0x000fca0003800000 */
[----:B-1----:R-:W-:Y:S01]  /*3eb0*/  IADD3 R26, P1, P0, R159, R84, R32 ;  /* 0x000000549f1a7210 */ /* 0x002fe2000783e020 */
[----:B------:R-:W-:Y:S03]  /*3ec0*/  BSSY B0, `(.L_x_80) ;  /* 0x000003b000007945 */ /* 0x000fe60003800000 */
[----:B------:R-:W-:Y:S01]  /*3ed0*/  IADD3.X R27, R155, R90, R33, P1, P0 ;  /* 0x0000005a9b1b7210 */ /* 0x000fe20000fe0421 */
[----:B------:R-:W-:-:S05]  /*3ee0*/  @P5 BRA `(.L_x_81) ;  /* 0x0000038000005947 */ /* 0x000fca0003800000 */
[----:B------:R-:W-:Y:S01]  /*3ef0*/  ISETP.GE.AND P0, PT, R28, c[0x0][0x27c], PT ;  /* 0x00009f001c007a0c */ /* 0x000fe20003f06270 */
[----:B------:R-:W1:Y:S11]  /*3f00*/  LDS.128 R8, [R74+0xb100] ;  /* 0x00b100004a087984 */ /* 0x000e760000000c00 */
[----:B------:R-:W-:Y:S01]  /*3f10*/  @!UPT UIADD3 URZ, URZ, URZ, URZ ;  /* 0x0000003f3f3ff290 */ /* 0x000fe2000fffe03f */
        /* <DEDUP_REMOVED lines=8> */
[C---:B------:R-:W-:Y:S01]  /*3fa0*/  @!P0 IMAD.U32 R6, R0.reuse, 0x10000, RZ ;  /* 0x0001000000068824 */ /* 0x040fe200078e00ff */
[----:B------:R-:W-:Y:S02]  /*3fb0*/  @!P0 LOP3.LUT R13, R13, 0xffff0000, RZ, 0xc0, !PT ;  /* 0xffff00000d0d8812 */ /* 0x000fe400078ec0ff */
[----:B------:R-:W-:Y:S02]  /*3fc0*/  @!P0 LOP3.LUT R4, R0, 0xffff0000, RZ, 0xc0, !PT ;  /* 0xffff000000048812 */ /* 0x000fe400078ec0ff */
[----:B------:R-:W-:Y:S01]  /*3fd0*/  @!P0 PRMT R15, R62, 0x5432, R15 ;  /* 0x000054323e0f8816 */ /* 0x000fe2000000000f */
[C---:B-1----:R-:W-:Y:S01]  /*3fe0*/  @!P0 IMAD.U32 R12, R8.reuse, 0x10000, RZ ;  /* 0x00010000080c8824 */ /* 0x042fe200078e00ff */
[----:B------:R-:W-:Y:S02]  /*3ff0*/  @!P0 LOP3.LUT R2, R8, 0xffff0000, RZ, 0xc0, !PT ;  /* 0xffff000008028812 */ /* 0x000fe400078ec0ff */
[C---:B------:R-:W-:Y:S02]  /*4000*/  @!P0 LOP3.LUT R3, R9.reuse, 0xffff0000, RZ, 0xc0, !PT ;  /* 0xffff000009038812 */ /* 0x040fe400078ec0ff */
[----:B------:R-:W-:Y:S01]  /*4010*/  @!P0 SHF.L.U32 R14, R9, 0x10, RZ ;  /* 0x00000010090e8819 */ /* 0x000fe200000006ff */
[C---:B------:R-:W-:Y:S02]  /*4020*/  @!P0 FMUL.FTZ R16, R2.reuse, R7 ;  /* 0x0000000702108220 */ /* 0x040fe40000410000 */
[-C--:B------:R-:W-:Y:S02]  /*4030*/  @!P0 FMUL.FTZ R0, R2, R6.reuse ;  /* 0x0000000602008220 */ /* 0x080fe40000410000 */
[----:B------:R-:W-:Y:S02]  /*4040*/  @!P0 FMUL.FTZ R17, R3, R13 ;  /* 0x0000000d03118220 */ /* 0x000fe40000410000 */
[----:B------:R-:W-:Y:S01]  /*4050*/  @!P0 FFMA.FTZ R21, R12, R6, -R16 ;  /* 0x000000060c158223 */ /* 0x000fe20000010810 */
[----:B------:R-:W-:Y:S01]  /*4060*/  @!P0 SHF.L.U32 R6, R5, 0x10, RZ ;  /* 0x0000001005068819 */ /* 0x000fe200000006ff */
[----:B------:R-:W-:Y:S01]  /*4070*/  @!P0 FMUL.FTZ R2, R3, R4 ;  /* 0x0000000403028220 */ /* 0x000fe20000410000 */
[----:B------:R-:W-:Y:S01]  /*4080*/  @!P0 LOP3.LUT R3, R10, 0xffff0000, RZ, 0xc0, !PT ;  /* 0xffff00000a038812 */ /* 0x000fe200078ec0ff */
[----:B------:R-:W-:Y:S01]  /*4090*/  @!P0 FFMA.FTZ R0, R7, R12, R0 ;  /* 0x0000000c07008223 */ /* 0x000fe20000010000 */
[----:B------:R-:W-:Y:S01]  /*40a0*/  @!P0 LOP3.LUT R5, R5, 0xffff0000, RZ, 0xc0, !PT ;  /* 0xffff000005058812 */ /* 0x000fe200078ec0ff */
[C---:B------:R-:W-:Y:S01]  /*40b0*/  @!P0 IMAD.U32 R7, R15.reuse, 0x10000, RZ ;  /* 0x000100000f078824 */ /* 0x040fe200078e00ff */
[----:B------:R-:W-:Y:S01]  /*40c0*/  @!P0 LOP3.LUT R15, R15, 0xffff0000, RZ, 0xc0, !PT ;  /* 0xffff00000f0f8812 */ /* 0x000fe200078ec0ff */
[----:B------:R-:W-:Y:S01]  /*40d0*/  @!P0 FFMA.FTZ R20, R14, R4, -R17 ;  /* 0x000000040e148223 */ /* 0x000fe20000010811 */
[----:B------:R-:W-:Y:S01]  /*40e0*/  @!P0 LOP3.LUT R4, R11, 0xffff0000, RZ, 0xc0, !PT ;  /* 0xffff00000b048812 */ /* 0x000fe200078ec0ff */
[----:B------:R-:W-:Y:S01]  /*40f0*/  @!P0 IMAD.U32 R12, R10, 0x10000, RZ ;  /* 0x000100000a0c8824 */ /* 0x000fe200078e00ff */
[----:B------:R-:W-:Y:S01]  /*4100*/  IADD3 R17, P1, R26, R92, RZ ;  /* 0x0000005c1a117210 */ /* 0x000fe20007f3e0ff */
[C---:B------:R-:W-:Y:S01]  /*4110*/  @!P0 FMUL.FTZ R18, R3.reuse, R7 ;  /* 0x0000000703128220 */ /* 0x040fe20000410000 */
[----:B------:R-:W-:Y:S01]  /*4120*/  @!P0 F2FP.BF16.PACK_AB R0, R0, R21 ;  /* 0x000000150000823e */ /* 0x000fe200000010ff */
[----:B------:R-:W-:Y:S02]  /*4130*/  @!P0 FMUL.FTZ R3, R3, R6 ;  /* 0x0000000603038220 */ /* 0x000fe40000410000 */
[----:B------:R-:W-:Y:S01]  /*4140*/  @!P0 IMAD.U32 R16, R11, 0x10000, RZ ;  /* 0x000100000b108824 */ /* 0x000fe200078e00ff */
[----:B------:R-:W-:Y:S01]  /*4150*/  @!P0 MOV R8, R0 ;  /* 0x0000000000088202 */ /* 0x000fe20000000f00 */
        /* <DEDUP_REMOVED lines=9> */
[----:B------:R-:W-:Y:S01]  /*41f0*/  IMAD.X R5, R27, 0x1, R95, P1 ;  /* 0x000000011b057824 */ /* 0x000fe200008e065f */
[C---:B------:R-:W-:Y:S01]  /*4200*/  LEA R6, P1, R17.reuse, c[0x0][0x1c8], 0x1 ;  /* 0x0000720011067a11 */ /* 0x040fe200078208ff */
[----:B------:R-:W-:Y:S01]  /*4210*/  @!P0 IMAD.MOV.U32 R9, RZ, RZ, R2 ;  /* 0x000000ffff098224 */ /* 0x000fe200078e0002 */
[----:B------:R-:W-:Y:S01]  /*4220*/  @!P0 F2FP.BF16.PACK_AB R4, R4, R19 ;  /* 0x000000130404823e */ /* 0x000fe200000010ff */
[----:B------:R-:W-:Y:S01]  /*4230*/  @!P0 IMAD.MOV.U32 R10, RZ, RZ, R3 ;  /* 0x000000ffff0a8224 */ /* 0x000fe200078e0003 */
[----:B------:R-:W-:Y:S02]  /*4240*/  LEA.HI.X R7, R17, c[0x0][0x1cc], R5, 0x1, P1 ;  /* 0x0000730011077a11 */ /* 0x000fe400008f0c05 */
[----:B------:R-:W-:Y:S05]  /*4250*/  @!P0 MOV R11, R4 ;  /* 0x00000004000b8202 */ /* 0x000fea0000000f00 */
[----:B------:R1:W-:Y:S02]  /*4260*/  STG.E.128 [R6.64], R8 ;  /* 0x0000000806007986 */ /* 0x0003e4000c101d08 */
.L_x_81:
[----:B------:R-:W-:Y:S05]  /*4270*/  BSYNC B0 ;  /* 0x0000000000007941 */ /* 0x000fea0003800000 */
.L_x_80:
[----:B------:R-:W-:Y:S11]  /*4280*/  ISETP.GE.AND P0, PT, R94, c[0x0][0x1d4], PT ;  /* 0x000075005e007a0c */ /* 0x000ff60003f06270 */
[----:B------:R-:W-:Y:S02]  /*4290*/  @!UPT UIADD3 URZ, URZ, URZ, URZ ;  /* 0x0000003f3f3ff290 */ /* 0x000fe4000fffe03f */
[----:B------:R-:W-:-:S05]  /*42a0*/  @P0 BRA `(.L_x_79) ;  /* 0x00002c4000000947 */ /* 0x000fca0003800000 */
[----:B------:R-:W-:Y:S01]  /*42b0*/  ISETP.GE.AND P0, PT, R30, c[0x0][0x27c], PT ;  /* 0x00009f001e007a0c */ /* 0x000fe20003f06270 */
[----:B-1----:R-:W1:Y:S11]  /*42c0*/  LDS.128 R8, [R74+0xf100] ;  /* 0x00f100004a087984 */ /* 0x002e760000000c00 */
[----:B------:R-:W-:Y:S01]  /*42d0*/  @!UPT UIADD3 URZ, URZ, URZ, URZ ;  /* 0x0000003f3f3ff290 */ /* 0x000fe2000fffe03f */
[----:B------:R-:W-:Y:S02]  /*42e0*/  @!P0 SHF.R.U64 R13, R56, 0x10, R57 ;  /* 0x00000010380d8819 */ /* 0x000fe40000001239 */
[--C-:B------:R-:W-:Y:S02]  /*42f0*/  @!P0 SHF.R.U64 R0, R24, 0x10, R25.reuse ;  /* 0x0000001018008819 */ /* 0x100fe40000001219 */
[----:B------:R-:W-:Y:S02]  /*4300*/  @!P0 SHF.R.U32.HI R2, RZ, 0x10, R25 ;  /* 0x00000010ff028819 */ /* 0x000fe40000011619 */
[----:B------:R-:W-:Y:S02]  /*4310*/  @!P0 PRMT R13, R63, 0x5410, R13 ;  /* 0x000054103f0d8816 */ /* 0x000fe4000000000d */
[----:B------:R-:W-:Y:S02]  /*4320*/  @!P0 PRMT R0, R37, 0x5432, R0 ;  /* 0x0000543225008816 */ /* 0x000fe40000000000 */
[----:B------:R-:W-:Y:S01]  /*4330*/  @!P0 SHF.R.U32.HI R3, RZ, 0x10, R57 ;  /* 0x00000010ff038819 */ /* 0x000fe20000011639 */
[----:B------:R-:W-:Y:S01]  /*4340*/  @!P0 IMAD.U32 R7, R13, 0x10000, RZ ;  /* 0x000100000d078824 */ /* 0x000fe200078e00ff */
[----:B------:R-:W-:Y:S01]  /*4350*/  @!P0 PRMT R5, R37, 0x5410, R2 ;  /* 0x0000541025058816 */ /* 0x000fe20000000002 */
[C---:B------:R-:W-:Y:S01]  /*4360*/  @!P0 IMAD.U32 R6, R0.reuse, 0x10000, RZ ;  /* 0x0001000000068824 */ /* 0x040fe200078e00ff */
[----:B------:R-:W-:Y:S02]  /*4370*/  @!P0 PRMT R15, R63, 0x5432, R3 ;  /* 0x000054323f0f8816 */ /* 0x000fe40000000003 */
[----:B------:R-:W-:Y:S02]  /*4380*/  @!P0 LOP3.LUT R13, R13, 0xffff0000, RZ, 0xc0, !PT ;  /* 0xffff00000d0d8812 */ /* 0x000fe400078ec0ff */
[----:B------:R-:W-:Y:S01]  /*4390*/  @!P0 LOP3.LUT R4, R0, 0xffff0000, RZ, 0xc0, !PT ;  /* 0xffff000000048812 */ /* 0x000fe200078ec0ff */
        /* <DEDUP_REMOVED lines=40> */
[----:B------:R1:W-:Y:S01]  /*4620*/  STG.E.128 [R6.64], R8 ;  /* 0x0000000806007986 */ /* 0x0003e2000c101d08 */
[----:B------:R-:W-:-:S05]  /*4630*/  BRA `(.L_x_79) ;  /* 0x000028b000007947 */ /* 0x000fca0003800000 */
.L_x_58:
[----:B------:R-:W-:Y:S01]  /*4640*/  ISETP.GE.AND P0, PT, R168, R75, PT ;  /* 0x0000004ba800720c */ /* 0x000fe20003f06270 */
[----:B------:R-:W-:Y:S01]  /*4650*/  CS2R R58, SRZ ;  /* 0x00000000003a7805 */ /* 0x000fe2000001ff00 */
[----:B------:R-:W-:Y:S01]  /*4660*/  CS2R R56, SRZ ;  /* 0x0000000000387805 */ /* 0x000fe2000001ff00 */
[----:B------:R-:W-:Y:S01]  /*4670*/  CS2R R18, SRZ ;  /* 0x0000000000127805 */ /* 0x000fe2000001ff00 */
[----:B------:R-:W-:Y:S01]  /*4680*/  ISETP.GE.OR P4, PT, R32, c[0x0][0x27c], P0 ;  /* 0x00009f0020007a0c */ /* 0x000fe20000786670 */
        /* <DEDUP_REMOVED lines=9> */
[----:B------:R-:W-:Y:S03]  /*4720*/  BSSY B0, `(.L_x_82) ;  /* 0x00000d2000007945 */ /* 0x000fe60003800000 */
[----:B------:R-:W-:Y:S04]  /*4730*/  @!P4 IADD3 R0, P1, P0, R106, R36, R206 ;  /* 0x000000246a00c210 */ /* 0x000fe8000783e0ce */
[----:B------:R-:W-:Y:S02]  /*4740*/  @!P4 IADD3.X R2, R122, R41, R176, P1, P0 ;  /* 0x000000297a02c210 */ /* 0x000fe40000fe04b0 */
[----:B------:R-:W-:Y:S04]  /*4750*/  @!P4 IADD3 R3, P1, P0, R104, R68, R202 ;  /* 0x000000446803c210 */ /* 0x000fe8000783e0ca */
[----:B------:R-:W-:Y:S02]  /*4760*/  @!P4 IADD3.X R4, R119, R42, R177, P1, P0 ;  /* 0x0000002a7704c210 */ /* 0x000fe40000fe04b1 */
[----:B------:R-:W-:Y:S04]  /*4770*/  ISETP.GE.AND P0, PT, R167, R75, PT ;  /* 0x0000004ba700720c */ /* 0x000fe80003f06270 */
[----:B------:R-:W-:Y:S11]  /*4780*/  ISETP.GE.OR P3, PT, R32, c[0x0][0x27c], P0 ;  /* 0x00009f0020007a0c */ /* 0x000ff60000766670 */
[----:B------:R-:W-:Y:S02]  /*4790*/  @!UPT UIADD3 URZ, URZ, URZ, URZ ;  /* 0x0000003f3f3ff290 */ /* 0x000fe4000fffe03f */
[----:B------:R-:W-:Y:S04]  /*47a0*/  @!P3 IADD3 R5, P1, P0, R106, R203, R36 ;  /* 0x000000cb6a05b210 */ /* 0x000fe8000783e024 */
[--C-:B------:R-:W-:Y:S02]  /*47b0*/  @!P3 IADD3.X R8, R122, R174, R41.reuse, P1, P0 ;  /* 0x000000ae7a08b210 */ /* 0x100fe40000fe0429 */
[----:B------:R-:W-:Y:S04]  /*47c0*/  @!P3 IADD3 R9, P1, P0, R104, R204, R68 ;  /* 0x000000cc6809b210 */ /* 0x000fe8000783e044 */
[C---:B------:R-:W-:Y:S02]  /*47d0*/  @!P3 IADD3.X R10, R119.reuse, R175, R42, P1, P0 ;  /* 0x000000af770ab210 */ /* 0x040fe40000fe042a */
[----:B------:R-:W-:Y:S04]  /*47e0*/  ISETP.GE.AND P0, PT, R166, R75, PT ;  /* 0x0000004ba600720c */ /* 0x000fe80003f06270 */
[----:B------:R-:W-:Y:S11]  /*47f0*/  ISETP.GE.OR P2, PT, R32, c[0x0][0x27c], P0 ;  /* 0x00009f0020007a0c */ /* 0x000ff60000746670 */
[----:B------:R-:W-:Y:S02]  /*4800*/  @!UPT UIADD3 URZ, URZ, URZ, URZ ;  /* 0x0000003f3f3ff290 */ /* 0x000fe4000fffe03f */
[----:B------:R-:W-:Y:S04]  /*4810*/  @!P2 IADD3 R11, P1, P0, R106, R198, R36 ;  /* 0x000000c66a0ba210 */ /* 0x000fe8000783e024 */
[----:B------:R-:W-:Y:S02]  /*4820*/  @!P2 IADD3.X R12, R122, R128, R41, P1, P0 ;  /* 0x000000807a0ca210 */ /* 0x000fe40000fe0429 */
[----:B------:R-:W-:Y:S04]  /*4830*/  @!P2 IADD3 R13, P1, P0, R104, R196, R68 ;  /* 0x000000c4680da210 */ /* 0x000fe8000783e044 */
[----:B------:R-:W-:Y:S02]  /*4840*/  @!P2 IADD3.X R14, R119, R129, R42, P1, P0 ;  /* 0x00000081770ea210 */ /* 0x000fe40000fe042a */
[C---:B------:R-:W-:Y:S04]  /*4850*/  @!P4 LEA R6, P0, R0.reuse, c[0x0][0x270], 0x1 ;  /* 0x00009c000006ca11 */ /* 0x040fe800078008ff */
[----:B------:R-:W-:Y:S02]  /*4860*/  @!P4 LEA.HI.X R7, R0, c[0x0][0x274], R2, 0x1, P0 ;  /* 0x00009d000007ca11 */ /* 0x000fe400000f0c02 */
[C---:B------:R-:W-:Y:S03]  /*4870*/  @!P4 LEA R2, P0, R3.reuse, c[0x0][0x288], 0x1 ;  /* 0x0000a2000302ca11 */ /* 0x040fe600078008ff */
[----:B------:R1:W2:Y:S01]  /*4880*/  @!P4 LDG.E.128 R16, [R6.64] ;  /* 0x000000080610c981 */ /* 0x0002a2000c1e1d00 */
[----:B------:R-:W-:Y:S02]  /*4890*/  @!P4 LEA.HI.X R3, R3, c[0x0][0x28c], R4, 0x1, P0 ;  /* 0x0000a3000303ca11 */ /* 0x000fe400000f0c04 */
[C---:B------:R-:W-:Y:S04]  /*48a0*/  @!P3 LEA R4, P0, R5.reuse, c[0x0][0x270], 0x1 ;  /* 0x00009c000504ba11 */ /* 0x040fe800078008ff */
[----:B------:R-:W-:Y:S01]  /*48b0*/  @!P3 LEA.HI.X R5, R5, c[0x0][0x274], R8, 0x1, P0 ;  /* 0x00009d000505ba11 */ /* 0x000fe200000f0c08 */
[----:B------:R3:W4:Y:S01]  /*48c0*/  @!P4 LDG.E.128 R56, [R2.64] ;  /* 0x000000080238c981 */ /* 0x000722000c1e1d00 */
[C---:B------:R-:W-:Y:S04]  /*48d0*/  @!P3 LEA R8, P0, R9.reuse, c[0x0][0x288], 0x1 ;  /* 0x0000a2000908ba11 */ /* 0x040fe800078008ff */
[----:B------:R-:W-:Y:S02]  /*48e0*/  @!P3 LEA.HI.X R9, R9, c[0x0][0x28c], R10, 0x1, P0 ;  /* 0x0000a3000909ba11 */ /* 0x000fe400000f0c0a */
[C---:B------:R-:W-:Y:S01]  /*48f0*/  @!P2 LEA R10, P0, R11.reuse, c[0x0][0x270], 0x1 ;  /* 0x00009c000b0aaa11 */ /* 0x040fe200078008ff */
[----:B------:R3:W4:Y:S03]  /*4900*/  @!P3 LDG.E.128 R20, [R4.64] ;  /* 0x000000080414b981 */ /* 0x000726000c1e1d00 */
[----:B------:R-:W-:Y:S02]  /*4910*/  @!P2 LEA.HI.X R11, R11, c[0x0][0x274], R12, 0x1, P0 ;  /* 0x00009d000b0baa11 */ /* 0x000fe400000f0c0c */
[C---:B------:R-:W-:Y:S03]  /*4920*/  @!P2 LEA R12, P0, R13.reuse, c[0x0][0x288], 0x1 ;  /* 0x0000a2000d0caa11 */ /* 0x040fe600078008ff */
[----:B------:R2:W4:Y:S01]  /*4930*/  @!P3 LDG.E.128 R60, [R8.64] ;  /* 0x00000008083cb981 */ /* 0x000522000c1e1d00 */
[----:B------:R-:W-:Y:S01]  /*4940*/  @!P2 LEA.HI.X R13, R13, c[0x0][0x28c], R14, 0x1, P0 ;  /* 0x0000a3000d0daa11 */ /* 0x000fe200000f0c0e */
[----:B-1----:R-:W-:Y:S01]  /*4950*/  CS2R R6, SRZ ;  /* 0x0000000000067805 */ /* 0x002fe2000001ff00 */
[-C--:B------:R-:W-:Y:S04]  /*4960*/  ISETP.GE.AND P0, PT, R96, R75.reuse, PT ;  /* 0x0000004b6000720c */ /* 0x080fe80003f06270 */
[----:B------:R-:W-:Y:S01]  /*4970*/  ISETP.GE.OR P0, PT, R32, c[0x0][0x27c], P0 ;  /* 0x00009f0020007a0c */ /* 0x000fe20000706670 */
[----:B------:R1:W4:Y:S08]  /*4980*/  @!P2 LDG.E.128 R24, [R10.64] ;  /* 0x000000080a18a981 */ /* 0x000330000c1e1d00 */
[----:B------:R-:W4:Y:S01]  /*4990*/  @!P2 LDG.E.128 R64, [R12.64] ;  /* 0x000000080c40a981 */ /* 0x000f22000c1e1d00 */
[----:B---3--:R-:W-:Y:S03]  /*49a0*/  CS2R R4, SRZ ;  /* 0x0000000000047805 */ /* 0x008fe6000001ff00 */
[----:B------:R-:W-:Y:S05]  /*49b0*/  @!P0 IADD3 R0, P1, R106, R36, RZ ;  /* 0x000000246a008210 */ /* 0x000fea0007f3e0ff */
[----:B------:R-:W-:Y:S01]  /*49c0*/  @!P0 IMAD.X R2, R41, 0x1, R122, P1 ;  /* 0x0000000129028824 */ /* 0x000fe200008e067a */
[C---:B------:R-:W-:Y:S01]  /*49d0*/  @!P0 LEA R14, P1, R0.reuse, c[0x0][0x270], 0x1 ;  /* 0x00009c00000e8a11 */ /* 0x040fe200078208ff */
[----:B------:R-:W-:Y:S03]  /*49e0*/  CS2R R40, SRZ ;  /* 0x0000000000287805 */ /* 0x000fe6000001ff00 */
[----:B------:R-:W-:Y:S02]  /*49f0*/  @!P0 LEA.HI.X R15, R0, c[0x0][0x274], R2, 0x1, P1 ;  /* 0x00009d00000f8a11 */ /* 0x000fe400008f0c02 */
[----:B------:R-:W-:Y:S03]  /*4a00*/  @!P0 IADD3 R0, P1, R104, R68, RZ ;  /* 0x0000004468008210 */ /* 0x000fe60007f3e0ff */
[----:B------:R3:W5:Y:S02]  /*4a10*/  @!P0 LDG.E.128 R4, [R14.64] ;  /* 0x000000080e048981 */ /* 0x000764000c1e1d00 */
[----:B------:R-:W-:Y:S01]  /*4a20*/  @!P0 IMAD.X R3, R42, 0x1, R119, P1 ;  /* 0x000000012a038824 */ /* 0x000fe200008e0677 */
[C---:B------:R-:W-:Y:S01]  /*4a30*/  @!P0 LEA R2, P1, R0.reuse, c[0x0][0x288], 0x1 ;  /* 0x0000a20000028a11 */ /* 0x040fe200078208ff */
[----:B------:R-:W-:Y:S03]  /*4a40*/  CS2R R42, SRZ ;  /* 0x00000000002a7805 */ /* 0x000fe6000001ff00 */
[----:B------:R-:W-:Y:S02]  /*4a50*/  @!P0 LEA.HI.X R3, R0, c[0x0][0x28c], R3, 0x1, P1 ;  /* 0x0000a30000038a11 */ /* 0x000fe400008f0c03 */
[----:B------:R-:W-:Y:S03]  /*4a60*/  ISETP.GE.OR P1, PT, R96, R75, P5 ;  /* 0x0000004b6000720c */ /* 0x000fe60002f26670 */
[----:B------:R1:W5:Y:S01]  /*4a70*/  @!P0 LDG.E.128 R40, [R2.64] ;  /* 0x0000000802288981 */ /* 0x000362000c1e1d00 */
[----:B------:R-:W-:Y:S01]  /*4a80*/  ISETP.GE.AND P0, PT, R32, c[0x0][0x27c], PT ;  /* 0x00009f0020007a0c */ /* 0x000fe20003f06270 */
[----:B--2---:R-:W-:Y:S02]  /*4a90*/  IMAD.MOV.U32 R8, RZ, RZ, R18 ;  /* 0x000000ffff087224 */ /* 0x004fe400078e0012 */
[----:B-1----:R-:W-:Y:S02]  /*4aa0*/  IMAD.MOV.U32 R3, RZ, RZ, R19 ;  /* 0x000000ffff037224 */ /* 0x002fe400078e0013 */
[----:B------:R-:W-:Y:S02]  /*4ab0*/  IMAD.MOV.U32 R2, RZ, RZ, R16 ;  /* 0x000000ffff027224 */ /* 0x000fe400078e0010 */
[----:B------:R-:W-:Y:S01]  /*4ac0*/  IMAD.MOV.U32 R0, RZ, RZ, R17 ;  /* 0x000000ffff007224 */ /* 0x000fe200078e0011 */
[----:B------:R-:W-:Y:S01]  /*4ad0*/  PRMT R31, R3, 0x5410, R8 ;  /* 0x00005410031f7816 */ /* 0x000fe20000000008 */
[----:B----4-:R-:W-:Y:S02]  /*4ae0*/  IMAD.MOV.U32 R8, RZ, RZ, R58 ;  /* 0x000000ffff087224 */ /* 0x010fe400078e003a */
[----:B------:R-:W-:Y:S01]  /*4af0*/  IMAD.MOV.U32 R3, RZ, RZ, R59 ;  /* 0x000000ffff037224 */ /* 0x000fe200078e003b */
[----:B------:R-:W-:Y:S01]  /*4b00*/  PRMT R11, R0, 0x5410, R2 ;  /* 0x00005410000b7816 */ /* 0x000fe20000000002 */
[----:B------:R-:W-:Y:S02]  /*4b10*/  IMAD.MOV.U32 R2, RZ, RZ, R56 ;  /* 0x000000ffff027224 */ /* 0x000fe400078e0038 */
        /* <DEDUP_REMOVED lines=25> */
[----:B------:R-:W-:Y:S04]  /*4cb0*/  PRMT R73, R3, 0x5410, R8 ;  /* 0x0000541003497816 */ /* 0x000fe80000000008 */
[----:B------:R-:W-:Y:S01]  /*4cc0*/  PRMT R72, R0, 0x5410, R2 ;  /* 0x0000541000487816 */ /* 0x000fe20000000002 */
[----:B------:R-:W-:-:S05]  /*4cd0*/  @P1 BRA `(.L_x_83) ;  /* 0x0000076000001947 */ /* 0x000fca0003800000 */
[----:B---3--:R-:W-:Y:S01]  /*4ce0*/  IADD3 R0, P1, R178, R84, RZ ;  /* 0x00000054b2007210 */ /* 0x008fe20007f3e0ff */
[----:B------:R-:W-:Y:S01]  /*4cf0*/  LDS.128 R12, [R148+0x8100] ;  /* 0x00810000940c7984 */ /* 0x000fe20000000c00 */
[----:B-----5:R-:W-:Y:S01]  /*4d00*/  @!P0 SHF.R.U64 R38, R40, 0x10, R41 ;  /* 0x0000001028268819 */ /* 0x020fe20000001229 */
[----:B------:R-:W-:Y:S01]  /*4d10*/  IMAD.MOV.U32 R45, RZ, RZ, R43 ;  /* 0x000000ffff2d7224 */ /* 0x000fe200078e002b */
[----:B------:R-:W-:Y:S01]  /*4d20*/  MOV R9, R5 ;  /* 0x0000000500097202 */ /* 0x000fe20000000f00 */
[----:B------:R-:W-:Y:S01]  /*4d30*/  IMAD.X R2, R90, 0x1, R141, P1 ;  /* 0x000000015a027824 */ /* 0x000fe200008e068d */
[----:B------:R-:W-:Y:S01]  /*4d40*/  IADD3 R3, P2, P1, R92, R0, R115 ;  /* 0x000000005c037210 */ /* 0x000fe2000795e073 */
[----:B------:R-:W-:Y:S02]  /*4d50*/  IMAD.MOV.U32 R39, RZ, RZ, R40 ;  /* 0x000000ffff277224 */ /* 0x000fe400078e0028 */
[----:B------:R-:W1:Y:S01]  /*4d60*/  LDS.128 R52, [R152+0x8100] ;  /* 0x0081000098347984 */ /* 0x000e620000000c00 */
[----:B------:R-:W-:Y:S01]  /*4d70*/  IADD3.X R8, R95, R2, R121, P2, P1 ;  /* 0x000000025f087210 */ /* 0x000fe200017e2479 */
[----:B------:R-:W-:Y:S01]  /*4d80*/  IMAD.MOV.U32 R44, RZ, RZ, R41 ;  /* 0x000000ffff2c7224 */ /* 0x000fe200078e0029 */
[----:B------:R-:W-:Y:S01]  /*4d90*/  ISETP.GE.AND P1, PT, R97, c[0x0][0x1d4], PT ;  /* 0x0000750061007a0c */ /* 0x000fe20003f26270 */
[----:B------:R-:W-:Y:S01]  /*4da0*/  IMAD.MOV.U32 R10, RZ, RZ, R7 ;  /* 0x000000ffff0a7224 */ /* 0x000fe200078e0007 */
[----:B------:R-:W-:Y:S01]  /*4db0*/  @!P0 PRMT R39, R39, 0x5410, R38 ;  /* 0x0000541027278816 */ /* 0x000fe20000000026 */
[----:B------:R-:W-:Y:S01]  /*4dc0*/  IMAD.MOV.U32 R40, RZ, RZ, R42 ;  /* 0x000000ffff287224 */ /* 0x000fe200078e002a */
[----:B------:R-:W-:Y:S02]  /*4dd0*/  @!P0 SHF.R.U32.HI R41, RZ, 0x10, R41 ;  /* 0x00000010ff298819 */ /* 0x000fe40000011629 */
[----:B------:R-:W-:Y:S02]  /*4de0*/  @!P0 SHF.R.U64 R42, R42, 0x10, R43 ;  /* 0x000000102a2a8819 */ /* 0x000fe4000000122b */
[----:B------:R-:W-:Y:S02]  /*4df0*/  @!P0 PRMT R38, R44, 0x5410, R41 ;  /* 0x000054102c268816 */ /* 0x000fe40000000029 */
[----:B------:R-:W-:Y:S02]  /*4e00*/  @!P0 PRMT R46, R40, 0x5410, R42 ;  /* 0x00005410282e8816 */ /* 0x000fe4000000002a */
[----:B------:R-:W-:Y:S01]  /*4e10*/  @!P0 SHF.R.U32.HI R43, RZ, 0x10, R43 ;  /* 0x00000010ff2b8819 */ /* 0x000fe2000001162b */
[----:B------:R-:W-:Y:S01]  /*4e20*/  @!P0 IMAD.U32 R40, R38, 0x10000, RZ ;  /* 0x0001000026288824 */ /* 0x000fe200078e00ff */
[----:B------:R-:W-:Y:S02]  /*4e30*/  @!P1 IADD3 R0, P3, P2, R92, R0, R97 ;  /* 0x000000005c009210 */ /* 0x000fe40007a7e061 */
[----:B------:R-:W-:Y:S02]  /*4e40*/  @!P0 PRMT R50, R45, 0x5410, R43 ;  /* 0x000054102d328816 */ /* 0x000fe4000000002b */
[----:B------:R-:W-:Y:S02]  /*4e50*/  @!P1 IADD3.X R2, R95, R2, R120, P3, P2 ;  /* 0x000000025f029210 */ /* 0x000fe40001fe4478 */
[C---:B------:R-:W-:Y:S04]  /*4e60*/  LEA R80, P2, R3.reuse, c[0x0][0x1c8], 0x1 ;  /* 0x0000720003507a11 */ /* 0x040fe800078408ff */
[----:B------:R-:W-:Y:S01]  /*4e70*/  LEA.HI.X R81, R3, c[0x0][0x1cc], R8, 0x1, P2 ;  /* 0x0000730003517a11 */ /* 0x000fe200010f0c08 */
[----:B------:R-:W-:Y:S01]  /*4e80*/  IMAD.MOV.U32 R3, RZ, RZ, R4 ;  /* 0x000000ffff037224 */ /* 0x000fe200078e0004 */
[----:B------:R-:W-:Y:S02]  /*4e90*/  @!P1 LEA R78, P2, R0, c[0x0][0x1c8], 0x1 ;  /* 0x00007200004e9a11 */ /* 0x000fe400078408ff */
[----:B------:R-:W-:Y:S02]  /*4ea0*/  @!P0 SHF.R.U64 R4, R4, 0x10, R5 ;  /* 0x0000001004048819 */ /* 0x000fe40000001205 */
[----:B------:R-:W-:Y:S02]  /*4eb0*/  @!P1 LEA.HI.X R79, R0, c[0x0][0x1cc], R2, 0x1, P2 ;  /* 0x00007300004f9a11 */ /* 0x000fe400010f0c02 */
[--C-:B------:R-:W-:Y:S02]  /*4ec0*/  @!P0 SHF.R.U32.HI R0, RZ, 0x10, R7.reuse ;  /* 0x00000010ff008819 */ /* 0x100fe40000011607 */
[----:B------:R-:W-:Y:S02]  /*4ed0*/  @!P0 SHF.R.U64 R8, R6, 0x10, R7 ;  /* 0x0000001006088819 */ /* 0x000fe40000001207 */
[----:B------:R-:W-:Y:S01]  /*4ee0*/  @!P0 PRMT R7, R3, 0x5410, R4 ;  /* 0x0000541003078816 */ /* 0x000fe20000000004 */
[----:B-1----:R-:W-:Y:S01]  /*4ef0*/  @!P0 IMAD.U32 R41, R53, 0x10000, RZ ;  /* 0x0001000035298824 */ /* 0x002fe200078e00ff */
[----:B------:R-:W-:Y:S02]  /*4f00*/  @!P0 SHF.L.U32 R3, R13, 0x10, RZ ;  /* 0x000000100d038819 */ /* 0x000fe400000006ff */
[C---:B------:R-:W-:Y:S02]  /*4f10*/  @!P0 SHF.L.U32 R45, R54.reuse, 0x10, RZ ;  /* 0x00000010362d8819 */ /* 0x040fe400000006ff */
[----:B------:R-:W-:Y:S01]  /*4f20*/  @!P0 LOP3.LUT R47, R54, 0xffff0000, RZ, 0xc0, !PT ;  /* 0xffff0000362f8812 */ /* 0x000fe200078ec0ff */
[----:B------:R-:W-:Y:S01]  /*4f30*/  @!P0 FMUL.FTZ R43, R3, R40 ;  /* 0x00000028032b8220 */ /* 0x000fe20000410000 */
[C---:B------:R-:W-:Y:S02]  /*4f40*/  @!P0 SHF.L.U32 R49, R55.reuse, 0x10, RZ ;  /* 0x0000001037318819 */ /* 0x040fe400000006ff */
[----:B------:R-:W-:Y:S02]  /*4f50*/  @!P0 LOP3.LUT R51, R55, 0xffff0000, RZ, 0xc0, !PT ;  /* 0xffff000037338812 */ /* 0x000fe400078ec0ff */
[----:B------:R-:W-:Y:S01]  /*4f60*/  @!P0 PRMT R10, R10, 0x5410, R0 ;  /* 0x000054100a0a8816 */ /* 0x000fe20000000000 */
[----:B------:R-:W-:Y:S01]  /*4f70*/  @!P0 IMAD.U32 R0, R12, 0x10000, RZ ;  /* 0x000100000c008824 */ /* 0x000fe200078e00ff */
[----:B------:R-:W-:Y:S02]  /*4f80*/  @!P0 SHF.R.U32.HI R2, RZ, 0x10, R5 ;  /* 0x00000010ff028819 */ /* 0x000fe40000011605 */
[----:B------:R-:W-:Y:S01]  /*4f90*/  @!P0 PRMT R8, R6, 0x5410, R8 ;  /* 0x0000541006088816 */ /* 0x000fe20000000008 */
[----:B------:R-:W-:Y:S01]  /*4fa0*/  @!P0 IMAD.U32 R6, R39, 0x10000, RZ ;  /* 0x0001000027068824 */ /* 0x000fe200078e00ff */
[----:B------:R-:W-:Y:S01]  /*4fb0*/  @!P0 PRMT R5, R9, 0x5410, R2 ;  /* 0x0000541009058816 */ /* 0x000fe20000000002 */
[C---:B------:R-:W-:Y:S01]  /*4fc0*/  @!P0 IMAD.U32 R2, R7.reuse, 0x10000, RZ ;  /* 0x0001000007028824 */ /* 0x040fe200078e00ff */
[----:B------:R-:W-:Y:S01]  /*4fd0*/  @!P0 SHF.L.U32 R9, R52, 0x10, RZ ;  /* 0x0000001034098819 */ /* 0x000fe200000006ff */
[C---:B------:R-:W-:Y:S01]  /*4fe0*/  @!P0 FMUL.FTZ R42, R0.reuse, R6 ;  /* 0x00000006002a8220 */ /* 0x040fe20000410000 */
[----:B------:R-:W-:Y:S01]  /*4ff0*/  @!P0 LOP3.LUT R7, R7, 0xffff0000, RZ, 0xc0, !PT ;  /* 0xffff000007078812 */ /* 0x000fe200078ec0ff */
[-C--:B------:R-:W-:Y:S02]  /*5000*/  @!P0 FMUL.FTZ R0, R0, R2.reuse ;  /* 0x0000000200008220 */ /* 0x080fe40000410000 */
[----:B------:R-:W-:Y:S01]  /*5010*/  @!P0 FFMA.FTZ R89, R9, R2, -R42 ;  /* 0x0000000209598223 */ /* 0x000fe2000001082a */
[----:B------:R-:W-:Y:S01]  /*5020*/  @!P0 LOP3.LUT R2, R13, 0xffff0000, RZ, 0xc0, !PT ;  /* 0xffff00000d028812 */ /* 0x000fe200078ec0ff */
[----:B------:R-:W-:Y:S01]  /*5030*/  @!P0 FFMA.FTZ R0, R6, R9, R0 ;  /* 0x0000000906008223 */ /* 0x000fe20000010000 */
[----:B------:R-:W-:Y:S01]  /*5040*/  @!P0 LOP3.LUT R6, R12, 0xffff0000, RZ, 0xc0, !PT ;  /* 0xffff00000c068812 */ /* 0x000fe200078ec0ff */
[C---:B------:R-:W-:Y:S01]  /*5050*/  @!P0 IMAD.U32 R4, R5.reuse, 0x10000, RZ ;  /* 0x0001000005048824 */ /* 0x040fe200078e00ff */
[----:B------:R-:W-:Y:S02]  /*5060*/  @!P0 LOP3.LUT R5, R5, 0xffff0000, RZ, 0xc0, !PT ;  /* 0xffff000005058812 */ /* 0x000fe400078ec0ff */
[----:B------:R-:W-:Y:S01]  /*5070*/  @!P0 LOP3.LUT R42, R38, 0xffff0000, RZ, 0xc0, !PT ;  /* 0xffff0000262a8812 */ /* 0x000fe200078ec0ff */
[-C--:B------:R-:W-:Y:S01]  /*5080*/  @!P0 FFMA.FTZ R88, R41, R4.reuse, -R43 ;  /* 0x0000000429588223 */ /* 0x080fe2000001082b */
[----:B------:R-:W-:Y:S01]  /*5090*/  @!P0 LOP3.LUT R43, R53, 0xffff0000, RZ, 0xc0, !PT ;  /* 0xffff0000352b8812 */ /* 0x000fe200078ec0ff */
[----:B------:R-:W-:Y:S01]  /*50a0*/  @!P0 FMUL.FTZ R3, R3, R4 ;  /* 0x0000000403038220 */ /* 0x000fe20000410000 */
[----:B------:R-:W-:Y:S01]  /*50b0*/  @!P0 LOP3.LUT R38, R39, 0xffff0000, RZ, 0xc0, !PT ;  /* 0xffff000027268812 */ /* 0x000fe200078ec0ff */
[----:B------:R-:W-:Y:S01]  /*50c0*/  @!P0 FMUL.FTZ R9, R2, R42 ;  /* 0x0000002a02098220 */ /* 0x000fe20000410000 */
[----:B------:R-:W-:Y:S01]  /*50d0*/  @!P0 LOP3.LUT R39, R52, 0xffff0000, RZ, 0xc0, !PT ;  /* 0xffff000034278812 */ /* 0x000fe200078ec0ff */
[----:B------:R-:W-:Y:S02]  /*50e0*/  @!P0 FMUL.FTZ R4, R2, R5 ;  /* 0x0000000502048220 */ /* 0x000fe40000410000 */
[C---:B------:R-:W-:Y:S02]  /*50f0*/  @!P0 FMUL.FTZ R44, R6.reuse, R38 ;  /* 0x00000026062c8220 */ /* 0x040fe40000410000 */
[-C--:B------:R-:W-:Y:S02]  /*5100*/  @!P0 FMUL.FTZ R2, R6, R7.reuse ;  /* 0x0000000706028220 */ /* 0x080fe40000410000 */
[----:B------:R-:W-:Y:S01]  /*5110*/  @!P0 FFMA.FTZ R86, R39, R7, -R44 ;  /* 0x0000000727568223 */ /* 0x000fe2000001082c */
[----:B------:R-:W-:Y:S01]  /*5120*/  @!P0 LOP3.LUT R7, R14, 0xffff0000, RZ, 0xc0, !PT ;  /* 0xffff00000e078812 */ /* 0x000fe200078ec0ff */
[C---:B------:R-:W-:Y:S01]  /*5130*/  @!P0 IMAD.U32 R44, R46.reuse, 0x10000, RZ ;  /* 0x000100002e2c8824 */ /* 0x040fe200078e00ff */
[----:B------:R-:W-:Y:S01]  /*5140*/  @!P0 LOP3.LUT R46, R46, 0xffff0000, RZ, 0xc0, !PT ;  /* 0xffff00002e2e8812 */ /* 0x000fe200078ec0ff */
[----:B------:R-:W-:Y:S02]  /*5150*/  @!P0 FFMA.FTZ R87, R43, R5, -R9 ;  /* 0x000000052b578223 */ /* 0x000fe40000010809 */
[----:B------:R-:W-:Y:S02]  /*5160*/  @!P0 IMAD.U32 R5, R14, 0x10000, RZ ;  /* 0x000100000e058824 */ /* 0x000fe400078e00ff */
[C---:B------:R-:W-:Y:S01]  /*5170*/  @!P0 IMAD.U32 R6, R8.reuse, 0x10000, RZ ;  /* 0x0001000008068824 */ /* 0x040fe200078e00ff */
[----:B------:R-:W-:Y:S01]  /*5180*/  @!P0 LOP3.LUT R8, R8, 0xffff0000, RZ, 0xc0, !PT ;  /* 0xffff000008088812 */ /* 0x000fe200078ec0ff */
[----:B------:R-:W-:Y:S02]  /*5190*/  @!P0 FMUL.FTZ R9, R5, R44 ;  /* 0x0000002c05098220 */ /* 0x000fe40000410000 */
[----:B------:R-:W-:Y:S02]  /*51a0*/  @!P0 FMUL.FTZ R48, R7, R46 ;  /* 0x0000002e07308220 */ /* 0x000fe40000410000 */
[----:B------:R-:W-:Y:S01]  /*51b0*/  @!P0 FFMA.FTZ R83, R45, R6, -R9 ;  /* 0x000000062d538223 */ /* 0x000fe20000010809 */
[----:B------:R-:W-:Y:S01]  /*51c0*/  @!P0 LOP3.LUT R9, R15, 0xffff0000, RZ, 0xc0, !PT ;  /* 0xffff00000f098812 */ /* 0x000fe200078ec0ff */
[----:B------:R-:W-:Y:S02]  /*51d0*/  @!P0 FFMA.FTZ R82, R47, R8, -R48 ;  /* 0x000000082f528223 */ /* 0x000fe40000010830 */
[C---:B------:R-:W-:Y:S01]  /*51e0*/  @!P0 IMAD.U32 R48, R50.reuse, 0x10000, RZ ;  /* 0x0001000032308824 */ /* 0x040fe200078e00ff */
[----:B------:R-:W-:Y:S01]  /*51f0*/  @!P0 LOP3.LUT R50, R50, 0xffff0000, RZ, 0xc0, !PT ;  /* 0xffff000032328812 */ /* 0x000fe200078ec0ff */
[----:B------:R-:W-:Y:S02]  /*5200*/  @!P0 FMUL.FTZ R5, R5, R6 ;  /* 0x0000000605058220 */ /* 0x000fe40000410000 */
[----:B------:R-:W-:Y:S02]  /*5210*/  @!P0 FMUL.FTZ R6, R7, R8 ;  /* 0x0000000807068220 */ /* 0x000fe40000410000 */
[----:B------:R-:W-:Y:S02]  /*5220*/  @!P0 IMAD.U32 R7, R15, 0x10000, RZ ;  /* 0x000100000f078824 */ /* 0x000fe400078e00ff */
[C---:B------:R-:W-:Y:S01]  /*5230*/  @!P0 IMAD.U32 R8, R10.reuse, 0x10000, RZ ;  /* 0x000100000a088824 */ /* 0x040fe200078e00ff */
[----:B------:R-:W-:Y:S01]  /*5240*/  @!P0 LOP3.LUT R10, R10, 0xffff0000, RZ, 0xc0, !PT ;  /* 0xffff00000a0a8812 */ /* 0x000fe200078ec0ff */
[----:B------:R-:W-:Y:S01]  /*5250*/  @!P0 FFMA.FTZ R2, R38, R39, R2 ;  /* 0x0000002726028223 */ /* 0x000fe20000010002 */
[----:B------:R-:W-:Y:S01]  /*5260*/  @!P0 F2FP.BF16.PACK_AB R38, R82, R83 ;  /* 0x000000535226823e */ /* 0x000fe200000010ff */
[----:B------:R-:W-:Y:S02]  /*5270*/  @!P0 FMUL.FTZ R76, R7, R48 ;  /* 0x00000030074c8220 */ /* 0x000fe40000410000 */
[----:B------:R-:W-:Y:S01]  /*5280*/  @!P0 FMUL.FTZ R77, R9, R50 ;  /* 0x00000032094d8220 */ /* 0x000fe20000410000 */
[----:B------:R-:W-:Y:S01]  /*5290*/  @!P0 F2FP.BF16.PACK_AB R0, R2, R0 ;  /* 0x000000000200823e */ /* 0x000fe200000010ff */
[----:B------:R-:W-:Y:S02]  /*52a0*/  @!P0 FFMA.FTZ R3, R40, R41, R3 ;  /* 0x0000002928038223 */ /* 0x000fe40000010003 */
[----:B------:R-:W-:Y:S02]  /*52b0*/  @!P0 FFMA.FTZ R4, R42, R43, R4 ;  /* 0x0000002b2a048223 */ /* 0x000fe40000010004 */
[----:B------:R-:W-:Y:S02]  /*52c0*/  @!P0 FFMA.FTZ R76, R49, R8, -R76 ;  /* 0x00000008314c8223 */ /* 0x000fe4000001084c */
[----:B------:R-:W-:Y:S01]  /*52d0*/  @!P0 FFMA.FTZ R77, R51, R10, -R77 ;  /* 0x0000000a334d8223 */ /* 0x000fe2000001084d */
[----:B------:R-:W-:Y:S01]  /*52e0*/  @!P0 F2FP.BF16.PACK_AB R3, R4, R3 ;  /* 0x000000030403823e */ /* 0x000fe200000010ff */
[----:B------:R-:W-:Y:S02]  /*52f0*/  @!P0 FMUL.FTZ R7, R7, R8 ;  /* 0x0000000807078220 */ /* 0x000fe40000410000 */
[----:B------:R-:W-:Y:S01]  /*5300*/  @!P0 FFMA.FTZ R5, R44, R45, R5 ;  /* 0x0000002d2c058223 */ /* 0x000fe20000010005 */
[----:B------:R-:W-:Y:S01]  /*5310*/  @!P0 F2FP.BF16.PACK_AB R39, R77, R76 ;  /* 0x0000004c4d27823e */ /* 0x000fe200000010ff */
[----:B------:R-:W-:Y:S01]  /*5320*/  @!P0 FMUL.FTZ R8, R9, R10 ;  /* 0x0000000a09088220 */ /* 0x000fe20000410000 */
[----:B------:R-:W-:Y:S01]  /*5330*/  @!P0 F2FP.BF16.PACK_AB R10, R87, R88 ;  /* 0x00000058570a823e */ /* 0x000fe200000010ff */
[----:B------:R-:W-:Y:S01]  /*5340*/  @!P0 FFMA.FTZ R6, R46, R47, R6 ;  /* 0x0000002f2e068223 */ /* 0x000fe20000010006 */
[----:B------:R-:W-:Y:S01]  /*5350*/  @!P0 F2FP.BF16.PACK_AB R9, R86, R89 ;  /* 0x000000595609823e */ /* 0x000fe200000010ff */
[----:B------:R-:W-:Y:S01]  /*5360*/  @!P0 FFMA.FTZ R7, R48, R49, R7 ;  /* 0x0000003130078223 */ /* 0x000fe20000010007 */
[----:B------:R-:W-:Y:S01]  /*5370*/  @!P0 MOV R55, R39 ;  /* 0x0000002700378202 */ /* 0x000fe20000000f00 */
[----:B------:R-:W-:Y:S01]  /*5380*/  @!P0 FFMA.FTZ R8, R50, R51, R8 ;  /* 0x0000003332088223 */ /* 0x000fe20000010008 */
[----:B------:R-:W-:Y:S01]  /*5390*/  @!P0 MOV R52, R9 ;  /* 0x0000000900348202 */ /* 0x000fe20000000f00 */
[----:B------:R-:W-:Y:S01]  /*53a0*/  @!P0 IMAD.MOV.U32 R53, RZ, RZ, R10 ;  /* 0x000000ffff358224 */ /* 0x000fe200078e000a */
[----:B------:R-:W-:Y:S01]  /*53b0*/  @!P0 F2FP.BF16.PACK_AB R5, R6, R5 ;  /* 0x000000050605823e */ /* 0x000fe200000010ff */
[----:B------:R-:W-:Y:S01]  /*53c0*/  @!P0 IMAD.MOV.U32 R54, RZ, RZ, R38 ;  /* 0x000000ffff368224 */ /* 0x000fe200078e0026 */
[----:B------:R-:W-:Y:S01]  /*53d0*/  @!P0 F2FP.BF16.PACK_AB R7, R8, R7 ;  /* 0x000000070807823e */ /* 0x000fe200000010ff */
[----:B------:R-:W-:Y:S01]  /*53e0*/  @!P0 IMAD.MOV.U32 R12, RZ, RZ, R0 ;  /* 0x000000ffff0c8224 */ /* 0x000fe200078e0000 */
[----:B------:R-:W-:Y:S01]  /*53f0*/  @!P0 MOV R14, R5 ;  /* 0x00000005000e8202 */ /* 0x000fe20000000f00 */
[----:B------:R-:W-:Y:S01]  /*5400*/  @!P0 IMAD.MOV.U32 R13, RZ, RZ, R3 ;  /* 0x000000ffff0d8224 */ /* 0x000fe200078e0003 */
[----:B------:R1:W-:Y:S01]  /*5410*/  STG.E.128 [R80.64], R52 ;  /* 0x0000003450007986 */ /* 0x0003e2000c101d08 */
[----:B------:R-:W-:Y:S07]  /*5420*/  @!P0 IMAD.MOV.U32 R15, RZ, RZ, R7 ;  /* 0x000000ffff0f8224 */ /* 0x000fee00078e0007 */
[----:B------:R1:W-:Y:S02]  /*5430*/  @!P1 STG.E.128 [R78.64], R12 ;  /* 0x0000000c4e009986 */ /* 0x0003e4000c101d08 */
.L_x_83:
[----:B---3--:R-:W-:Y:S05]  /*5440*/  BSYNC B0 ;  /* 0x0000000000007941 */ /* 0x008fea0003800000 */
.L_x_82:
[----:B------:R-:W-:Y:S01]  /*5450*/  ISETP.GE.OR P1, PT, R168, R75, P5 ;  /* 0x0000004ba800720c */ /* 0x000fe20002f26670 */
[----:B------:R-:W-:Y:S01]  /*5460*/  @!UPT UIADD3 URZ, URZ, URZ, URZ ;  /* 0x0000003f3f3ff290 */ /* 0x000fe2000fffe03f */
[----:B------:R-:W-:Y:S11]  /*5470*/  BSSY B0, `(.L_x_84) ;  /* 0x0000071000007945 */ /* 0x000ff60003800000 */
[----:B------:R-:W-:-:S05]  /*5480*/  @P1 BRA `(.L_x_85) ;  /* 0x000006f000001947 */ /* 0x000fca0003800000 */
[----:B------:R-:W-:Y:S01]  /*5490*/  IADD3 R0, P1, R188, R84, RZ ;  /* 0x00000054bc007210 */ /* 0x000fe20007f3e0ff */
[----:B-1----:R-:W1:Y:S01]  /*54a0*/  LDS.128 R12, [R146+0x8100] ;  /* 0x00810000920c7984 */ /* 0x002e620000000c00 */
[--C-:B-----5:R-:W-:Y:S02]  /*54b0*/  @!P0 SHF.R.U64 R5, R56, 0x10, R57.reuse ;  /* 0x0000001038058819 */ /* 0x120fe40000001239 */
[----:B------:R-:W-:Y:S01]  /*54c0*/  @!P0 SHF.R.U32.HI R6, RZ, 0x10, R57 ;  /* 0x00000010ff068819 */ /* 0x000fe20000011639 */
[----:B------:R-:W-:Y:S01]  /*54d0*/  IMAD.X R2, R90, 0x1, R158, P1 ;  /* 0x000000015a027824 */ /* 0x000fe200008e069e */
[----:B------:R-:W-:Y:S02]  /*54e0*/  IADD3 R3, P2, P1, R92, R0, R115 ;  /* 0x000000005c037210 */ /* 0x000fe4000795e073 */
[----:B------:R-:W-:Y:S01]  /*54f0*/  @!P0 SHF.R.U64 R8, R58, 0x10, R59 ;  /* 0x000000103a088819 */ /* 0x000fe2000000123b */
[----:B------:R-:W2:Y:S01]  /*5500*/  LDS.128 R48, [R151+0x8100] ;  /* 0x0081000097307984 */ /* 0x000ea20000000c00 */
[----:B------:R-:W-:Y:S02]  /*5510*/  IADD3.X R4, R95, R2, R121, P2, P1 ;  /* 0x000000025f047210 */ /* 0x000fe400017e2479 */
[----:B------:R-:W-:Y:S02]  /*5520*/  ISETP.GE.AND P1, PT, R97, c[0x0][0x1d4], PT ;  /* 0x0000750061007a0c */ /* 0x000fe40003f26270 */
[C---:B------:R-:W-:Y:S02]  /*5530*/  @!P0 PRMT R40, R69.reuse, 0x5432, R8 ;  /* 0x0000543245288816 */ /* 0x040fe40000000008 */
[----:B------:R-:W-:Y:S04]  /*5540*/  @!P0 SHF.R.U32.HI R9, RZ, 0x10, R59 ;  /* 0x00000010ff098819 */ /* 0x000fe8000001163b */
[----:B------:R-:W-:Y:S04]  /*5550*/  @!P0 PRMT R38, R69, 0x5410, R9 ;  /* 0x0000541045268816 */ /* 0x000fe80000000009 */
[C---:B------:R-:W-:Y:S01]  /*5560*/  @!P0 LOP3.LUT R44, R38.reuse, 0xffff0000, RZ, 0xc0, !PT ;  /* 0xffff0000262c8812 */ /* 0x040fe200078ec0ff */
[----:B------:R-:W-:Y:S01]  /*5570*/  @!P0 IMAD.U32 R42, R38, 0x10000, RZ ;  /* 0x00010000262a8824 */ /* 0x000fe200078e00ff */
[----:B------:R-:W-:Y:S04]  /*5580*/  @!P1 IADD3 R0, P3, P2, R92, R0, R97 ;  /* 0x000000005c009210 */ /* 0x000fe80007a7e061 */
[----:B------:R-:W-:Y:S02]  /*5590*/  @!P1 IADD3.X R2, R95, R2, R120, P3, P2 ;  /* 0x000000025f029210 */ /* 0x000fe40001fe4478 */
[C---:B------:R-:W-:Y:S04]  /*55a0*/  LEA R76, P2, R3.reuse, c[0x0][0x1c8], 0x1 ;  /* 0x00007200034c7a11 */ /* 0x040fe800078408ff */
[----:B------:R-:W-:Y:S02]  /*55b0*/  LEA.HI.X R77, R3, c[0x0][0x1cc], R4, 0x1, P2 ;  /* 0x00007300034d7a11 */ /* 0x000fe400010f0c04 */
[----:B------:R-:W-:Y:S02]  /*55c0*/  @!P1 LEA R54, P2, R0, c[0x0][0x1c8], 0x1 ;  /* 0x0000720000369a11 */ /* 0x000fe400078408ff */
[----:B------:R-:W-:Y:S02]  /*55d0*/  @!P0 SHF.R.U64 R3, R18, 0x10, R19 ;  /* 0x0000001012038819 */ /* 0x000fe40000001213 */
[----:B------:R-:W-:Y:S02]  /*55e0*/  @!P1 LEA.HI.X R55, R0, c[0x0][0x1cc], R2, 0x1, P2 ;  /* 0x0000730000379a11 */ /* 0x000fe400010f0c02 */
[----:B------:R-:W-:Y:S02]  /*55f0*/  @!P0 SHF.R.U64 R0, R16, 0x10, R17 ;  /* 0x0000001010008819 */ /* 0x000fe40000001211 */
[----:B------:R-:W-:Y:S02]  /*5600*/  @!P0 PRMT R16, R68, 0x5410, R5 ;  /* 0x0000541044108816 */ /* 0x000fe40000000005 */
[----:B------:R-:W-:Y:S01]  /*5610*/  @!P0 PRMT R7, R11, 0x5432, R0 ;  /* 0x000054320b078816 */ /* 0x000fe20000000000 */
[----:B-1----:R-:W-:Y:S01]  /*5620*/  @!P0 IMAD.U32 R0, R12, 0x10000, RZ ;  /* 0x000100000c008824 */ /* 0x002fe200078e00ff */
[----:B--2---:R-:W-:Y:S01]  /*5630*/  @!P0 LOP3.LUT R45, R51, 0xffff0000, RZ, 0xc0, !PT ;  /* 0xffff0000332d8812 */ /* 0x004fe200078ec0ff */
[----:B------:R-:W-:Y:S01]  /*5640*/  @!P0 IMAD.U32 R8, R48, 0x10000, RZ ;  /* 0x0001000030088824 */ /* 0x000fe200078e00ff */
[----:B------:R-:W-:Y:S01]  /*5650*/  @!P0 LOP3.LUT R41, R50, 0xffff0000, RZ, 0xc0, !PT ;  /* 0xffff000032298812 */ /* 0x000fe200078ec0ff */
[----:B------:R-:W-:Y:S01]  /*5660*/  @!P0 IMAD.U32 R18, R49, 0x10000, RZ ;  /* 0x0001000031128824 */ /* 0x000fe200078e00ff */
[----:B------:R-:W-:Y:S01]  /*5670*/  @!P0 PRMT R10, R31, 0x5432, R3 ;  /* 0x000054321f0a8816 */ /* 0x000fe20000000003 */
[----:B------:R-:W-:Y:S01]  /*5680*/  @!P0 IMAD.U32 R43, R51, 0x10000, RZ ;  /* 0x00010000332b8824 */ /* 0x000fe200078e00ff */
[----:B------:R-:W-:Y:S02]  /*5690*/  @!P0 SHF.L.U32 R3, R13, 0x10, RZ ;  /* 0x000000100d038819 */ /* 0x000fe400000006ff */
[----:B------:R-:W-:Y:S02]  /*56a0*/  @!P0 SHF.R.U32.HI R2, RZ, 0x10, R17 ;  /* 0x00000010ff028819 */ /* 0x000fe40000011611 */
[----:B------:R-:W-:Y:S02]  /*56b0*/  @!P0 SHF.R.U32.HI R4, RZ, 0x10, R19 ;  /* 0x00000010ff048819 */ /* 0x000fe40000011613 */
[----:B------:R-:W-:Y:S01]  /*56c0*/  @!P0 PRMT R19, R68, 0x5432, R6 ;  /* 0x0000543244138816 */ /* 0x000fe20000000006 */
[----:B------:R-:W-:Y:S01]  /*56d0*/  @!P0 IMAD.U32 R6, R16, 0x10000, RZ ;  /* 0x0001000010068824 */ /* 0x000fe200078e00ff */
[----:B------:R-:W-:Y:S01]  /*56e0*/  @!P0 PRMT R5, R11, 0x5410, R2 ;  /* 0x000054100b058816 */ /* 0x000fe20000000002 */
[C---:B------:R-:W-:Y:S01]  /*56f0*/  @!P0 IMAD.U32 R2, R7.reuse, 0x10000, RZ ;  /* 0x0001000007028824 */ /* 0x040fe200078e00ff */
[----:B------:R-:W-:Y:S01]  /*5700*/  @!P0 LOP3.LUT R7, R7, 0xffff0000, RZ, 0xc0, !PT ;  /* 0xffff000007078812 */ /* 0x000fe200078ec0ff */
[C---:B------:R-:W-:Y:S01]  /*5710*/  @!P0 FMUL.FTZ R11, R0.reuse, R6 ;  /* 0x00000006000b8220 */ /* 0x040fe20000410000 */
[----:B------:R-:W-:Y:S01]  /*5720*/  @!P0 PRMT R9, R31, 0x5410, R4 ;  /* 0x000054101f098816 */ /* 0x000fe20000000004 */
[-C--:B------:R-:W-:Y:S02]  /*5730*/  @!P0 FMUL.FTZ R0, R0, R2.reuse ;  /* 0x0000000200008220 */ /* 0x080fe40000410000 */
[C---:B------:R-:W-:Y:S01]  /*5740*/  @!P0 IMAD.U32 R17, R19.reuse, 0x10000, RZ ;  /* 0x0001000013118824 */ /* 0x040fe200078e00ff */
[----:B------:R-:W-:Y:S01]  /*5750*/  @!P0 LOP3.LUT R19, R19, 0xffff0000, RZ, 0xc0, !PT ;  /* 0xffff000013138812 */ /* 0x000fe200078ec0ff */
[----:B------:R-:W-:Y:S01]  /*5760*/  @!P0 FFMA.FTZ R59, R8, R2, -R11 ;  /* 0x00000002083b8223 */ /* 0x000fe2000001080b */
[----:B------:R-:W-:Y:S01]  /*5770*/  @!P0 LOP3.LUT R2, R13, 0xffff0000, RZ, 0xc0, !PT ;  /* 0xffff00000d028812 */ /* 0x000fe200078ec0ff */
[----:B------:R-:W-:Y:S01]  /*5780*/  @!P0 FFMA.FTZ R0, R6, R8, R0 ;  /* 0x0000000806008223 */ /* 0x000fe20000010000 */
[----:B------:R-:W-:Y:S01]  /*5790*/  @!P0 LOP3.LUT R6, R12, 0xffff0000, RZ, 0xc0, !PT ;  /* 0xffff00000c068812 */ /* 0x000fe200078ec0ff */
[----:B------:R-:W-:Y:S01]  /*57a0*/  @!P0 IMAD.U32 R4, R5, 0x10000, RZ ;  /* 0x0001000005048824 */ /* 0x000fe200078e00ff */
[----:B------:R-:W-:Y:S01]  /*57b0*/  @!P0 LOP3.LUT R11, R16, 0xffff0000, RZ, 0xc0, !PT ;  /* 0xffff0000100b8812 */ /* 0x000fe200078ec0ff */
[C---:B------:R-:W-:Y:S01]  /*57c0*/  @!P0 FMUL.FTZ R31, R3.reuse, R17 ;  /* 0x00000011031f8220 */ /* 0x040fe20000410000 */
[----:B------:R-:W-:Y:S01]  /*57d0*/  @!P0 LOP3.LUT R16, R48, 0xffff0000, RZ, 0xc0, !PT ;  /* 0xffff000030108812 */ /* 0x000fe200078ec0ff */
[-C--:B------:R-:W-:Y:S01]  /*57e0*/  @!P0 FMUL.FTZ R3, R3, R4.reuse ;  /* 0x0000000403038220 */ /* 0x080fe20000410000 */
[----:B------:R-:W-:Y:S01]  /*57f0*/  @!P0 LOP3.LUT R5, R5, 0xffff0000, RZ, 0xc0, !PT ;  /* 0xffff000005058812 */ /* 0x000fe200078ec0ff */
[----:B------:R-:W-:Y:S02]  /*5800*/  @!P0 FMUL.FTZ R39, R6, R11 ;  /* 0x0000000b06278220 */ /* 0x000fe40000410000 */
[----:B------:R-:W-:Y:S01]  /*5810*/  @!P0 FFMA.FTZ R58, R18, R4, -R31 ;  /* 0x00000004123a8223 */ /* 0x000fe2000001081f */
[----:B------:R-:W-:Y:S01]  /*5820*/  @!P0 LOP3.LUT R31, R49, 0xffff0000, RZ, 0xc0, !PT ;  /* 0xffff0000311f8812 */ /* 0x000fe200078ec0ff */
[C---:B------:R-:W-:Y:S02]  /*5830*/  @!P0 FMUL.FTZ R8, R2.reuse, R19 ;  /* 0x0000001302088220 */ /* 0x040fe40000410000 */
[----:B------:R-:W-:Y:S02]  /*5840*/  @!P0 FMUL.FTZ R4, R2, R5 ;  /* 0x0000000502048220 */ /* 0x000fe40000410000 */
[-C--:B------:R-:W-:Y:S01]  /*5850*/  @!P0 FMUL.FTZ R2, R6, R7.reuse ;  /* 0x0000000706028220 */ /* 0x080fe20000410000 */
[C---:B------:R-:W-:Y:S01]  /*5860*/  @!P0 LOP3.LUT R6, R15.reuse, 0xffff0000, RZ, 0xc0, !PT ;  /* 0xffff00000f068812 */ /* 0x040fe200078ec0ff */
[----:B------:R-:W-:Y:S01]  /*5870*/  @!P0 FFMA.FTZ R56, R16, R7, -R39 ;  /* 0x0000000710388223 */ /* 0x000fe20000010827 */
[----:B------:R-:W-:Y:S01]  /*5880*/  @!P0 SHF.L.U32 R7, R15, 0x10, RZ ;  /* 0x000000100f078819 */ /* 0x000fe200000006ff */
[----:B------:R-:W-:Y:S02]  /*5890*/  @!P0 FFMA.FTZ R57, R31, R5, -R8 ;  /* 0x000000051f398223 */ /* 0x000fe40000010808 */
[C---:B------:R-:W-:Y:S01]  /*58a0*/  @!P0 IMAD.U32 R5, R9.reuse, 0x10000, RZ ;  /* 0x0001000009058824 */ /* 0x040fe200078e00ff */
[----:B------:R-:W-:Y:S01]  /*58b0*/  @!P0 LOP3.LUT R9, R9, 0xffff0000, RZ, 0xc0, !PT ;  /* 0xffff000009098812 */ /* 0x000fe200078ec0ff */
[C---:B------:R-:W-:Y:S02]  /*58c0*/  @!P0 FMUL.FTZ R8, R7.reuse, R42 ;  /* 0x0000002a07088220 */ /* 0x040fe40000410000 */
[----:B------:R-:W-:Y:S02]  /*58d0*/  @!P0 FMUL.FTZ R38, R6, R44 ;  /* 0x0000002c06268220 */ /* 0x000fe40000410000 */
[-C--:B------:R-:W-:Y:S02]  /*58e0*/  @!P0 FMUL.FTZ R7, R7, R5.reuse ;  /* 0x0000000507078220 */ /* 0x080fe40000410000 */
[----:B------:R-:W-:Y:S01]  /*58f0*/  @!P0 FFMA.FTZ R53, R43, R5, -R8 ;  /* 0x000000052b358223 */ /* 0x000fe20000010808 */
[----:B------:R-:W-:Y:S01]  /*5900*/  @!P0 SHF.L.U32 R5, R14, 0x10, RZ ;  /* 0x000000100e058819 */ /* 0x000fe200000006ff */
[-C--:B------:R-:W-:Y:S02]  /*5910*/  @!P0 FMUL.FTZ R8, R6, R9.reuse ;  /* 0x0000000906088220 */ /* 0x080fe40000410000 */
[----:B------:R-:W-:Y:S01]  /*5920*/  @!P0 FFMA.FTZ R52, R45, R9, -R38 ;  /* 0x000000092d348223 */ /* 0x000fe20000010826 */
[----:B------:R-:W-:Y:S01]  /*5930*/  @!P0 LOP3.LUT R9, R14, 0xffff0000, RZ, 0xc0, !PT ;  /* 0xffff00000e098812 */ /* 0x000fe200078ec0ff */
[C---:B------:R-:W-:Y:S01]  /*5940*/  @!P0 IMAD.U32 R38, R40.reuse, 0x10000, RZ ;  /* 0x0001000028268824 */ /* 0x040fe200078e00ff */
[----:B------:R-:W-:Y:S01]  /*5950*/  @!P0 LOP3.LUT R40, R40, 0xffff0000, RZ, 0xc0, !PT ;  /* 0xffff000028288812 */ /* 0x000fe200078ec0ff */
[C---:B------:R-:W-:Y:S01]  /*5960*/  @!P0 IMAD.U32 R6, R10.reuse, 0x10000, RZ ;  /* 0x000100000a068824 */ /* 0x040fe200078e00ff */
[----:B------:R-:W-:Y:S01]  /*5970*/  @!P0 LOP3.LUT R10, R10, 0xffff0000, RZ, 0xc0, !PT ;  /* 0xffff00000a0a8812 */ /* 0x000fe200078ec0ff */
[----:B------:R-:W-:Y:S02]  /*5980*/  @!P0 IMAD.U32 R39, R50, 0x10000, RZ ;  /* 0x0001000032278824 */ /* 0x000fe400078e00ff */
[----:B------:R-:W-:Y:S02]  /*5990*/  @!P0 FMUL.FTZ R46, R5, R38 ;  /* 0x00000026052e8220 */ /* 0x000fe40000410000 */
[----:B------:R-:W-:Y:S02]  /*59a0*/  @!P0 FMUL.FTZ R47, R9, R40 ;  /* 0x00000028092f8220 */ /* 0x000fe40000410000 */
[----:B------:R-:W-:Y:S01]  /*59b0*/  @!P0 FFMA.FTZ R2, R11, R16, R2 ;  /* 0x000000100b028223 */ /* 0x000fe20000010002 */
[----:B------:R-:W-:Y:S01]  /*59c0*/  @!P0 F2FP.BF16.PACK_AB R16, R52, R53 ;  /* 0x000000353410823e */ /* 0x000fe200000010ff */
[----:B------:R-:W-:Y:S02]  /*59d0*/  @!P0 FMUL.FTZ R5, R5, R6 ;  /* 0x0000000605058220 */ /* 0x000fe40000410000 */
[----:B------:R-:W-:Y:S01]  /*59e0*/  @!P0 FFMA.FTZ R3, R17, R18, R3 ;  /* 0x0000001211038223 */ /* 0x000fe20000010003 */
[----:B------:R-:W-:Y:S01]  /*59f0*/  @!P0 F2FP.BF16.PACK_AB R0, R2, R0 ;  /* 0x000000000200823e */ /* 0x000fe200000010ff */
[----:B------:R-:W-:Y:S02]  /*5a00*/  @!P0 FFMA.FTZ R46, R39, R6, -R46 ;  /* 0x00000006272e8223 */ /* 0x000fe4000001082e */
[-C--:B------:R-:W-:Y:S01]  /*5a10*/  @!P0 FMUL.FTZ R6, R9, R10.reuse ;  /* 0x0000000a09068220 */ /* 0x080fe20000410000 */
[----:B------:R-:W-:Y:S01]  /*5a20*/  @!P0 F2FP.BF16.PACK_AB R9, R56, R59 ;  /* 0x0000003b3809823e */ /* 0x000fe200000010ff */
[----:B------:R-:W-:Y:S01]  /*5a30*/  @!P0 FFMA.FTZ R47, R41, R10, -R47 ;  /* 0x0000000a292f8223 */ /* 0x000fe2000001082f */
[----:B------:R-:W-:Y:S01]  /*5a40*/  @!P0 F2FP.BF16.PACK_AB R10, R57, R58 ;  /* 0x0000003a390a823e */ /* 0x000fe200000010ff */
[----:B------:R-:W-:Y:S02]  /*5a50*/  @!P0 FFMA.FTZ R4, R19, R31, R4 ;  /* 0x0000001f13048223 */ /* 0x000fe40000010004 */
[----:B------:R-:W-:Y:S01]  /*5a60*/  @!P0 FFMA.FTZ R5, R38, R39, R5 ;  /* 0x0000002726058223 */ /* 0x000fe20000010005 */
[----:B------:R-:W-:Y:S01]  /*5a70*/  @!P0 MOV R49, R10 ;  /* 0x0000000a00318202 */ /* 0x000fe20000000f00 */
[----:B------:R-:W-:Y:S01]  /*5a80*/  @!P0 FFMA.FTZ R6, R40, R41, R6 ;  /* 0x0000002928068223 */ /* 0x000fe20000010006 */
[----:B------:R-:W-:Y:S01]  /*5a90*/  @!P0 F2FP.BF16.PACK_AB R11, R47, R46 ;  /* 0x0000002e2f0b823e */ /* 0x000fe200000010ff */
[----:B------:R-:W-:Y:S01]  /*5aa0*/  @!P0 FFMA.FTZ R7, R42, R43, R7 ;  /* 0x0000002b2a078223 */ /* 0x000fe20000010007 */
[----:B------:R-:W-:Y:S01]  /*5ab0*/  @!P0 F2FP.BF16.PACK_AB R3, R4, R3 ;  /* 0x000000030403823e */ /* 0x000fe200000010ff */
[----:B------:R-:W-:Y:S01]  /*5ac0*/  @!P0 FFMA.FTZ R8, R44, R45, R8 ;  /* 0x0000002d2c088223 */ /* 0x000fe20000010008 */
[----:B------:R-:W-:Y:S01]  /*5ad0*/  @!P0 F2FP.BF16.PACK_AB R5, R6, R5 ;  /* 0x000000050605823e */ /* 0x000fe200000010ff */
[----:B------:R-:W-:Y:S01]  /*5ae0*/  @!P0 IMAD.MOV.U32 R48, RZ, RZ, R9 ;  /* 0x000000ffff308224 */ /* 0x000fe200078e0009 */
[----:B------:R-:W-:Y:S01]  /*5af0*/  @!P0 MOV R13, R3 ;  /* 0x00000003000d8202 */ /* 0x000fe20000000f00 */
[----:B------:R-:W-:Y:S01]  /*5b00*/  @!P0 IMAD.MOV.U32 R50, RZ, RZ, R11 ;  /* 0x000000ffff328224 */ /* 0x000fe200078e000b */
[----:B------:R-:W-:Y:S01]  /*5b10*/  @!P0 F2FP.BF16.PACK_AB R7, R8, R7 ;  /* 0x000000070807823e */ /* 0x000fe200000010ff */
[----:B------:R-:W-:Y:S02]  /*5b20*/  @!P0 IMAD.MOV.U32 R51, RZ, RZ, R16 ;  /* 0x000000ffff338224 */ /* 0x000fe400078e0010 */
[----:B------:R-:W-:Y:S02]  /*5b30*/  @!P0 IMAD.MOV.U32 R12, RZ, RZ, R0 ;  /* 0x000000ffff0c8224 */ /* 0x000fe400078e0000 */
[----:B------:R-:W-:Y:S01]  /*5b40*/  @!P0 IMAD.MOV.U32 R14, RZ, RZ, R5 ;  /* 0x000000ffff0e8224 */ /* 0x000fe200078e0005 */
[----:B------:R1:W-:Y:S01]  /*5b50*/  STG.E.128 [R76.64], R48 ;  /* 0x000000304c007986 */ /* 0x0003e2000c101d08 */
[----:B------:R-:W-:Y:S07]  /*5b60*/  @!P0 IMAD.MOV.U32 R15, RZ, RZ, R7 ;  /* 0x000000ffff0f8224 */ /* 0x000fee00078e0007 */
[----:B------:R1:W-:Y:S02]  /*5b70*/  @!P1 STG.E.128 [R54.64], R12 ;  /* 0x0000000c36009986 */ /* 0x0003e4000c101d08 */
.L_x_85:
[----:B------:R-:W-:Y:S05]  /*5b80*/  BSYNC B0 ;  /* 0x0000000000007941 */ /* 0x000fea0003800000 */
.L_x_84:
        /* <DEDUP_REMOVED lines=10> */
[C---:B------:R-:W-:Y:S01]  /*5c30*/  @!P0 PRMT R16, R70.reuse, 0x5410, R5 ;  /* 0x0000541046108816 */ /* 0x040fe20000000005 */
[----:B------:R-:W2:Y:S01]  /*5c40*/  LDS.128 R40, [R150+0x8100] ;  /* 0x0081000096287984 */ /* 0x000ea20000000c00 */
[----:B------:R-:W-:Y:S02]  /*5c50*/  IADD3.X R4, R95, R2, R121, P2, P1 ;  /* 0x000000025f047210 */ /* 0x000fe400017e2479 */
[----:B------:R-:W-:Y:S02]  /*5c60*/  ISETP.GE.AND P1, PT, R97, c[0x0][0x1d4], PT ;  /* 0x0000750061007a0c */ /* 0x000fe40003f26270 */
[--C-:B------:R-:W-:Y:S02]  /*5c70*/  @!P0 SHF.R.U32.HI R8, RZ, 0x10, R63.reuse ;  /* 0x00000010ff088819 */ /* 0x100fe4000001163f */
[----:B------:R-:W-:Y:S01]  /*5c80*/  @!P0 PRMT R11, R70, 0x5432, R6 ;  /* 0x00005432460b8816 */ /* 0x000fe20000000006 */
[----:B------:R-:W-:Y:S01]  /*5c90*/  @!P0 IMAD.U32 R6, R16, 0x10000, RZ ;  /* 0x0001000010068824 */ /* 0x000fe200078e00ff */
[----:B------:R-:W-:Y:S03]  /*5ca0*/  @!P0 SHF.R.U64 R10, R62, 0x10, R63 ;  /* 0x000000103e0a8819 */ /* 0x000fe6000000123f */
[----:B------:R-:W-:Y:S04]  /*5cb0*/  @!P0 IMAD.U32 R17, R11, 0x10000, RZ ;  /* 0x000100000b118824 */ /* 0x000fe800078e00ff */
[----:B------:R-:W-:Y:S04]  /*5cc0*/  @!P1 IADD3 R0, P3, P2, R92, R0, R97 ;  /* 0x000000005c009210 */ /* 0x000fe80007a7e061 */
[----:B------:R-:W-:Y:S02]  /*5cd0*/  @!P1 IADD3.X R2, R95, R2, R120, P3, P2 ;  /* 0x000000025f029210 */ /* 0x000fe40001fe4478 */
[C---:B------:R-:W-:Y:S04]  /*5ce0*/  LEA R52, P2, R3.reuse, c[0x0][0x1c8], 0x1 ;  /* 0x0000720003347a11 */ /* 0x040fe800078408ff */
[----:B------:R-:W-:Y:S02]  /*5cf0*/  LEA.HI.X R53, R3, c[0x0][0x1cc], R4, 0x1, P2 ;  /* 0x0000730003357a11 */ /* 0x000fe400010f0c04 */
[----:B------:R-:W-:Y:S02]  /*5d00*/  @!P1 LEA R50, P2, R0, c[0x0][0x1c8], 0x1 ;  /* 0x0000720000329a11 */ /* 0x000fe400078408ff */
[----:B------:R-:W-:Y:S02]  /*5d10*/  @!P0 SHF.R.U64 R3, R22, 0x10, R23 ;  /* 0x0000001016038819 */ /* 0x000fe40000001217 */
[----:B------:R-:W-:Y:S02]  /*5d20*/  @!P1 LEA.HI.X R51, R0, c[0x0][0x1cc], R2, 0x1, P2 ;  /* 0x0000730000339a11 */ /* 0x000fe400010f0c02 */
[--C-:B------:R-:W-:Y:S02]  /*5d30*/  @!P0 SHF.R.U64 R0, R20, 0x10, R21.reuse ;  /* 0x0000001014008819 */ /* 0x100fe40000001215 */
[----:B------:R-:W-:Y:S02]  /*5d40*/  @!P0 SHF.R.U32.HI R2, RZ, 0x10, R21 ;  /* 0x00000010ff028819 */ /* 0x000fe40000011615 */
[----:B------:R-:W-:Y:S01]  /*5d50*/  @!P0 PRMT R7, R34, 0x5432, R0 ;  /* 0x0000543222078816 */ /* 0x000fe20000000000 */
[----:B-1----:R-:W-:Y:S01]  /*5d60*/  @!P0 IMAD.U32 R0, R12, 0x10000, RZ ;  /* 0x000100000c008824 */ /* 0x002fe200078e00ff */
[----:B--2---:R-:W-:Y:S01]  /*5d70*/  @!P0 LOP3.LUT R39, R43, 0xffff0000, RZ, 0xc0, !PT ;  /* 0xffff00002b278812 */ /* 0x004fe200078ec0ff */
[----:B------:R-:W-:Y:S01]  /*5d80*/  @!P0 IMAD.U32 R18, R41, 0x10000, RZ ;  /* 0x0001000029128824 */ /* 0x000fe200078e00ff */
[----:B------:R-:W-:Y:S01]  /*5d90*/  @!P0 LOP3.LUT R31, R42, 0xffff0000, RZ, 0xc0, !PT ;  /* 0xffff00002a1f8812 */ /* 0x000fe200078ec0ff */
[----:B------:R-:W-:Y:S01]  /*5da0*/  @!P0 FMUL.FTZ R19, R0, R6 ;  /* 0x0000000600138220 */ /* 0x000fe20000410000 */
[----:B------:R-:W-:Y:S01]  /*5db0*/  @!P0 PRMT R21, R71, 0x5410, R8 ;  /* 0x0000541047158816 */ /* 0x000fe20000000008 */
[----:B------:R-:W-:Y:S01]  /*5dc0*/  @!P0 IMAD.U32 R8, R40, 0x10000, RZ ;  /* 0x0001000028088824 */ /* 0x000fe200078e00ff */
[----:B------:R-:W-:Y:S01]  /*5dd0*/  @!P0 PRMT R5, R34, 0x5410, R2 ;  /* 0x0000541022058816 */ /* 0x000fe20000000002 */
[C---:B------:R-:W-:Y:S01]  /*5de0*/  @!P0 IMAD.U32 R2, R7.reuse, 0x10000, RZ ;  /* 0x0001000007028824 */ /* 0x040fe200078e00ff */
[----:B------:R-:W-:Y:S01]  /*5df0*/  @!P0 LOP3.LUT R7, R7, 0xffff0000, RZ, 0xc0, !PT ;  /* 0xffff000007078812 */ /* 0x000fe200078ec0ff */
[----:B------:R-:W-:Y:S01]  /*5e00*/  @!P0 IMAD.U32 R34, R21, 0x10000, RZ ;  /* 0x0001000015228824 */ /* 0x000fe200078e00ff */
[----:B------:R-:W-:Y:S01]  /*5e10*/  @!P0 SHF.R.U32.HI R4, RZ, 0x10, R23 ;  /* 0x00000010ff048819 */ /* 0x000fe20000011617 */
[-C--:B------:R-:W-:Y:S01]  /*5e20*/  @!P0 FMUL.FTZ R0, R0, R2.reuse ;  /* 0x0000000200008220 */ /* 0x080fe20000410000 */
[----:B------:R-:W-:Y:S01]  /*5e30*/  @!P0 PRMT R23, R71, 0x5432, R10 ;  /* 0x0000543247178816 */ /* 0x000fe2000000000a */
[----:B------:R-:W-:Y:S01]  /*5e40*/  @!P0 FFMA.FTZ R55, R8, R2, -R19 ;  /* 0x0000000208378223 */ /* 0x000fe20000010813 */
[----:B------:R-:W-:Y:S01]  /*5e50*/  @!P0 LOP3.LUT R2, R13, 0xffff0000, RZ, 0xc0, !PT ;  /* 0xffff00000d028812 */ /* 0x000fe200078ec0ff */
[----:B------:R-:W-:Y:S01]  /*5e60*/  @!P0 FFMA.FTZ R0, R6, R8, R0 ;  /* 0x0000000806008223 */ /* 0x000fe20000010000 */
[----:B------:R-:W-:Y:S02]  /*5e70*/  @!P0 LOP3.LUT R6, R12, 0xffff0000, RZ, 0xc0, !PT ;  /* 0xffff00000c068812 */ /* 0x000fe400078ec0ff */
[----:B------:R-:W-:Y:S02]  /*5e80*/  @!P0 PRMT R10, R35, 0x5432, R3 ;  /* 0x00005432230a8816 */ /* 0x000fe40000000003 */
[----:B------:R-:W-:Y:S02]  /*5e90*/  @!P0 SHF.L.U32 R3, R13, 0x10, RZ ;  /* 0x000000100d038819 */ /* 0x000fe400000006ff */
[----:B------:R-:W-:Y:S01]  /*5ea0*/  @!P0 PRMT R9, R35, 0x5410, R4 ;  /* 0x0000541023098816 */ /* 0x000fe20000000004 */
[----:B------:R-:W-:Y:S01]  /*5eb0*/  @!P0 IMAD.U32 R4, R5, 0x10000, RZ ;  /* 0x0001000005048824 */ /* 0x000fe200078e00ff */
[----:B------:R-:W-:Y:S01]  /*5ec0*/  @!P0 LOP3.LUT R19, R11, 0xffff0000, RZ, 0xc0, !PT ;  /* 0xffff00000b138812 */ /* 0x000fe200078ec0ff */
[C---:B------:R-:W-:Y:S01]  /*5ed0*/  @!P0 FMUL.FTZ R20, R3.reuse, R17 ;  /* 0x0000001103148220 */ /* 0x040fe20000410000 */
[----:B------:R-:W-:Y:S01]  /*5ee0*/  @!P0 LOP3.LUT R11, R16, 0xffff0000, RZ, 0xc0, !PT ;  /* 0xffff0000100b8812 */ /* 0x000fe200078ec0ff */
[-C--:B------:R-:W-:Y:S01]  /*5ef0*/  @!P0 FMUL.FTZ R3, R3, R4.reuse ;  /* 0x0000000403038220 */ /* 0x080fe20000410000 */
[----:B------:R-:W-:Y:S01]  /*5f00*/  @!P0 LOP3.LUT R16, R40, 0xffff0000, RZ, 0xc0, !PT ;  /* 0xffff000028108812 */ /* 0x000fe200078ec0ff */
[----:B------:R-:W-:Y:S01]  /*5f10*/  @!P0 FFMA.FTZ R54, R18, R4, -R20 ;  /* 0x0000000412368223 */ /* 0x000fe20000010814 */
[----:B------:R-:W-:Y:S01]  /*5f20*/  @!P0 LOP3.LUT R20, R41, 0xffff0000, RZ, 0xc0, !PT ;  /* 0xffff000029148812 */ /* 0x000fe200078ec0ff */
[----:B------:R-:W-:Y:S01]  /*5f30*/  @!P0 FMUL.FTZ R22, R6, R11 ;  /* 0x0000000b06168220 */ /* 0x000fe20000410000 */
[----:B------:R-:W-:Y:S01]  /*5f40*/  @!P0 LOP3.LUT R5, R5, 0xffff0000, RZ, 0xc0, !PT ;  /* 0xffff000005058812 */ /* 0x000fe200078ec0ff */
[----:B------:R-:W-:Y:S01]  /*5f50*/  @!P0 FMUL.FTZ R8, R2, R19 ;  /* 0x0000001302088220 */ /* 0x000fe20000410000 */
[----:B------:R-:W-:Y:S01]  /*5f60*/  @!P0 LOP3.LUT R38, R21, 0xffff0000, RZ, 0xc0, !PT ;  /* 0xffff000015268812 */ /* 0x000fe200078ec0ff */
[----:B------:R-:W-:Y:S02]  /*5f70*/  @!P0 FFMA.FTZ R48, R16, R7, -R22 ;  /* 0x0000000710308223 */ /* 0x000fe40000010816 */
[----:B------:R-:W-:Y:S02]  /*5f80*/  @!P0 FMUL.FTZ R4, R2, R5 ;  /* 0x0000000502048220 */ /* 0x000fe40000410000 */
[----:B------:R-:W-:Y:S01]  /*5f90*/  @!P0 FMUL.FTZ R2, R6, R7 ;  /* 0x0000000706028220 */ /* 0x000fe20000410000 */
[C---:B------:R-:W-:Y:S01]  /*5fa0*/  @!P0 SHF.L.U32 R7, R15.reuse, 0x10, RZ ;  /* 0x000000100f078819 */ /* 0x040fe200000006ff */
[----:B------:R-:W-:Y:S01]  /*5fb0*/  @!P0 FFMA.FTZ R49, R20, R5, -R8 ;  /* 0x0000000514318223 */ /* 0x000fe20000010808 */
[----:B------:R-:W-:Y:S01]  /*5fc0*/  @!P0 LOP3.LUT R6, R15, 0xffff0000, RZ, 0xc0, !PT ;  /* 0xffff00000f068812 */ /* 0x000fe200078ec0ff */
[C---:B------:R-:W-:Y:S01]  /*5fd0*/  @!P0 IMAD.U32 R5, R9.reuse, 0x10000, RZ ;  /* 0x0001000009058824 */ /* 0x040fe200078e00ff */
[----:B------:R-:W-:Y:S01]  /*5fe0*/  @!P0 LOP3.LUT R9, R9, 0xffff0000, RZ, 0xc0, !PT ;  /* 0xffff000009098812 */ /* 0x000fe200078ec0ff */
[----:B------:R-:W-:Y:S02]  /*5ff0*/  @!P0 IMAD.U32 R35, R43, 0x10000, RZ ;  /* 0x000100002b238824 */ /* 0x000fe400078e00ff */
        /* <DEDUP_REMOVED lines=44> */
.L_x_87:
[----:B------:R-:W-:Y:S05]  /*62c0*/  BSYNC B0 ;  /* 0x0000000000007941 */ /* 0x000fea0003800000 */
.L_x_86:
[----:B-1----:R-:W-:Y:S05]  /*62d0*/  IADD3 R55, P1, R184, R84, RZ ;  /* 0x00000054b8377210 */ /* 0x002fea0007f3e0ff */
[----:B------:R-:W-:Y:S01]  /*62e0*/  IMAD.X R56, R90, 0x1, R154, P1 ;  /* 0x000000015a387824 */ /* 0x000fe200008e069a */
[----:B------:R-:W-:Y:S11]  /*62f0*/  ISETP.GE.OR P1, PT, R166, R75, P5 ;  /* 0x0000004ba600720c */ /* 0x000ff60002f26670 */
[----:B------:R-:W-:Y:S02]  /*6300*/  @!UPT UIADD3 URZ, URZ, URZ, URZ ;  /* 0x0000003f3f3ff290 */ /* 0x000fe4000fffe03f */
[----:B------:R-:W-:-:S05]  /*6310*/  @P1 BRA `(.L_x_79) ;  /* 0x00000bd000001947 */ /* 0x000fca0003800000 */
[----:B------:R-:W-:Y:S01]  /*6320*/  @!P0 SHF.R.U32.HI R3, RZ, 0x10, R65 ;  /* 0x00000010ff038819 */ /* 0x000fe20000011641 */
[----:B------:R-:W1:Y:S01]  /*6330*/  LDS.128 R12, [R144+0x8100] ;  /* 0x00810000900c7984 */ /* 0x000e620000000c00 */
[--C-:B------:R-:W-:Y:S02]  /*6340*/  @!P0 SHF.R.U32.HI R2, RZ, 0x10, R25.reuse ;  /* 0x00000010ff028819 */ /* 0x100fe40000011619 */
[----:B------:R-:W-:Y:S02]  /*6350*/  @!P0 SHF.R.U64 R0, R24, 0x10, R25 ;  /* 0x0000001018008819 */ /* 0x000fe40000001219 */
[----:B------:R-:W-:Y:S02]  /*6360*/  @!P0 PRMT R25, R72, 0x5410, R3 ;  /* 0x0000541048198816 */ /* 0x000fe40000000003 */
[----:B------:R-:W-:Y:S01]  /*6370*/  IADD3 R10, P2, P1, R92, R55, R115 ;  /* 0x000000375c0a7210 */ /* 0x000fe2000795e073 */
[----:B-----5:R-:W2:Y:S01]  /*6380*/  LDS.128 R40, [R149+0x8100] ;  /* 0x0081000095287984 */ /* 0x020ea20000000c00 */
[----:B------:R-:W-:Y:S01]  /*6390*/  @!P0 SHF.R.U64 R6, R26, 0x10, R27 ;  /* 0x000000101a068819 */ /* 0x000fe2000000121b */
[----:B------:R-:W-:Y:S01]  /*63a0*/  @!P0 IMAD.U32 R23, R25, 0x10000, RZ ;  /* 0x0001000019178824 */ /* 0x000fe200078e00ff */
[----:B------:R-:W-:Y:S02]  /*63b0*/  IADD3.X R11, R95, R56, R121, P2, P1 ;  /* 0x000000385f0b7210 */ /* 0x000fe400017e2479 */
[C---:B------:R-:W-:Y:S02]  /*63c0*/  LEA R48, P1, R10.reuse, c[0x0][0x1c8], 0x1 ;  /* 0x000072000a307a11 */ /* 0x040fe400078208ff */
[C---:B------:R-:W-:Y:S02]  /*63d0*/  @!P0 PRMT R18, R37.reuse, 0x5432, R6 ;  /* 0x0000543225128816 */ /* 0x040fe40000000006 */
[----:B------:R-:W-:Y:S02]  /*63e0*/  LEA.HI.X R49, R10, c[0x0][0x1cc], R11, 0x1, P1 ;  /* 0x000073000a317a11 */ /* 0x000fe400008f0c0b */
[----:B------:R-:W-:Y:S02]  /*63f0*/  @!P0 SHF.R.U32.HI R5, RZ, 0x10, R27 ;  /* 0x00000010ff058819 */ /* 0x000fe4000001161b */
[C---:B------:R-:W-:Y:S02]  /*6400*/  @!P0 PRMT R8, R36.reuse, 0x5410, R2 ;  /* 0x0000541024088816 */ /* 0x040fe40000000002 */
[----:B------:R-:W-:Y:S02]  /*6410*/  @!P0 PRMT R16, R37, 0x5410, R5 ;  /* 0x0000541025108816 */ /* 0x000fe40000000005 */
[----:B------:R-:W-:Y:S01]  /*6420*/  @!P0 PRMT R4, R36, 0x5432, R0 ;  /* 0x0000543224048816 */ /* 0x000fe20000000000 */
[----:B------:R-:W-:Y:S01]  /*6430*/  @!P0 IMAD.U32 R0, R8, 0x10000, RZ ;  /* 0x0001000008008824 */ /* 0x000fe200078e00ff */
[--C-:B------:R-:W-:Y:S01]  /*6440*/  @!P0 SHF.R.U32.HI R9, RZ, 0x10, R67.reuse ;  /* 0x00000010ff098819 */ /* 0x100fe20000011643 */
[C---:B------:R-:W-:Y:S01]  /*6450*/  @!P0 IMAD.U32 R10, R16.reuse, 0x10000, RZ ;  /* 0x00010000100a8824 */ /* 0x040fe200078e00ff */
[----:B------:R-:W-:Y:S02]  /*6460*/  @!P0 LOP3.LUT R16, R16, 0xffff0000, RZ, 0xc0, !PT ;  /* 0xffff000010108812 */ /* 0x000fe400078ec0ff */
[----:B------:R-:W-:Y:S02]  /*6470*/  @!P0 SHF.R.U64 R7, R66, 0x10, R67 ;  /* 0x0000001042078819 */ /* 0x000fe40000001243 */
[C---:B------:R-:W-:Y:S02]  /*6480*/  @!P0 PRMT R38, R73.reuse, 0x5410, R9 ;  /* 0x0000541049268816 */ /* 0x040fe40000000009 */
[----:B------:R-:W-:Y:S02]  /*6490*/  @!P0 PRMT R34, R73, 0x5432, R7 ;  /* 0x0000543249228816 */ /* 0x000fe40000000007 */
[----:B------:R-:W-:Y:S01]  /*64a0*/  @!P0 LOP3.LUT R25, R25, 0xffff0000, RZ, 0xc0, !PT ;  /* 0xffff000019198812 */ /* 0x000fe200078ec0ff */
[----:B------:R-:W-:Y:S01]  /*64b0*/  @!P0 IMAD.U32 R36, R38, 0x10000, RZ ;  /* 0x0001000026248824 */ /* 0x000fe200078e00ff */
[----:B------:R-:W-:Y:S01]  /*64c0*/  @!P0 SHF.L.U32 R27, R34, 0x10, RZ ;  /* 0x00000010221b8819 */ /* 0x000fe200000006ff */
[----:B-1----:R-:W-:Y:S01]  /*64d0*/  @!P0 IMAD.U32 R3, R13, 0x10000, RZ ;  /* 0x000100000d038824 */ /* 0x002fe200078e00ff */
[----:B------:R-:W-:Y:S02]  /*64e0*/  @!P0 LOP3.LUT R9, R14, 0xffff0000, RZ, 0xc0, !PT ;  /* 0xffff00000e098812 */ /* 0x000fe400078ec0ff */
[----:B------:R-:W-:Y:S01]  /*64f0*/  @!P0 LOP3.LUT R34, R34, 0xffff0000, RZ, 0xc0, !PT ;  /* 0xffff000022228812 */ /* 0x000fe200078ec0ff */
[C---:B------:R-:W-:Y:S01]  /*6500*/  @!P0 FMUL.FTZ R2, R3.reuse, R23 ;  /* 0x0000001703028220 */ /* 0x040fe20000410000 */
[----:B------:R-:W-:Y:S01]  /*6510*/  @!P0 LOP3.LUT R5, R12, 0xffff0000, RZ, 0xc0, !PT ;  /* 0xffff00000c058812 */ /* 0x000fe200078ec0ff */
[-C--:B------:R-:W-:Y:S01]  /*6520*/  @!P0 FMUL.FTZ R3, R3, R0.reuse ;  /* 0x0000000003038220 */ /* 0x080fe20000410000 */
[----:B------:R-:W-:Y:S01]  /*6530*/  @!P0 SHF.L.U32 R11, R15, 0x10, RZ ;  /* 0x000000100f0b8819 */ /* 0x000fe200000006ff */
[C---:B--2---:R-:W-:Y:S01]  /*6540*/  @!P0 IMAD.U32 R20, R40.reuse, 0x10000, RZ ;  /* 0x0001000028148824 */ /* 0x044fe200078e00ff */
[----:B------:R-:W-:Y:S01]  /*6550*/  @!P0 SHF.L.U32 R24, R41, 0x10, RZ ;  /* 0x0000001029188819 */ /* 0x000fe200000006ff */
[----:B------:R-:W-:Y:S01]  /*6560*/  @!P0 IMAD.U32 R37, R43, 0x10000, RZ ;  /* 0x000100002b258824 */ /* 0x000fe200078e00ff */
[----:B------:R-:W-:Y:S01]  /*6570*/  @!P0 LOP3.LUT R22, R40, 0xffff0000, RZ, 0xc0, !PT ;  /* 0xffff000028168812 */ /* 0x000fe200078ec0ff */
[----:B------:R-:W-:Y:S01]  /*6580*/  @!P0 IMAD.U32 R31, R42, 0x10000, RZ ;  /* 0x000100002a1f8824 */ /* 0x000fe200078e00ff */
[----:B------:R-:W-:Y:S01]  /*6590*/  @!P0 LOP3.LUT R26, R41, 0xffff0000, RZ, 0xc0, !PT ;  /* 0xffff0000291a8812 */ /* 0x000fe200078ec0ff */
[----:B------:R-:W-:Y:S01]  /*65a0*/  @!P0 FFMA.FTZ R54, R24, R0, -R2 ;  /* 0x0000000018368223 */ /* 0x000fe20000010802 */
[----:B------:R-:W-:Y:S01]  /*65b0*/  @!P0 LOP3.LUT R39, R43, 0xffff0000, RZ, 0xc0, !PT ;  /* 0xffff00002b278812 */ /* 0x000fe200078ec0ff */
[----:B------:R-:W-:Y:S01]  /*65c0*/  @!P0 IMAD.U32 R0, R12, 0x10000, RZ ;  /* 0x000100000c008824 */ /* 0x000fe200078e00ff */
[----:B------:R-:W-:Y:S01]  /*65d0*/  @!P0 LOP3.LUT R35, R42, 0xffff0000, RZ, 0xc0, !PT ;  /* 0xffff00002a238812 */ /* 0x000fe200078ec0ff */
[----:B------:R-:W-:Y:S01]  /*65e0*/  @!P0 FMUL.FTZ R44, R11, R36 ;  /* 0x000000240b2c8220 */ /* 0x000fe20000410000 */
[C---:B------:R-:W-:Y:S01]  /*65f0*/  @!P0 SHF.L.U32 R2, R4.reuse, 0x10, RZ ;  /* 0x0000001004028819 */ /* 0x040fe200000006ff */
[----:B------:R-:W-:Y:S01]  /*6600*/  @!P0 FMUL.FTZ R45, R9, R34 ;  /* 0x00000022092d8220 */ /* 0x000fe20000410000 */
[----:B------:R-:W-:Y:S01]  /*6610*/  @!P0 LOP3.LUT R4, R4, 0xffff0000, RZ, 0xc0, !PT ;  /* 0xffff000004048812 */ /* 0x000fe200078ec0ff */
[----:B------:R-:W-:Y:S01]  /*6620*/  @!P0 FFMA.FTZ R44, R37, R10, -R44 ;  /* 0x0000000a252c8223 */ /* 0x000fe2000001082c */
[----:B------:R-:W-:Y:S02]  /*6630*/  @!P0 LOP3.LUT R17, R15, 0xffff0000, RZ, 0xc0, !PT ;  /* 0xffff00000f118812 */ /* 0x000fe400078ec0ff */
[----:B------:R-:W-:Y:S02]  /*6640*/  @!P0 LOP3.LUT R38, R38, 0xffff0000, RZ, 0xc0, !PT ;  /* 0xffff000026268812 */ /* 0x000fe400078ec0ff */
[----:B------:R-:W-:Y:S02]  /*6650*/  @!P0 SHF.R.U64 R21, R64, 0x10, R65 ;  /* 0x0000001040158819 */ /* 0x000fe40000001241 */
[----:B------:R-:W-:Y:S02]  /*6660*/  ISETP.GE.AND P1, PT, R97, c[0x0][0x1d4], PT ;  /* 0x0000750061007a0c */ /* 0x000fe40003f26270 */
[----:B------:R-:W-:Y:S05]  /*6670*/  @!P0 PRMT R21, R72, 0x5432, R21 ;  /* 0x0000543248158816 */ /* 0x000fea0000000015 */
[C---:B------:R-:W-:Y:S01]  /*6680*/  @!P0 IMAD.U32 R19, R21.reuse, 0x10000, RZ ;  /* 0x0001000015138824 */ /* 0x040fe200078e00ff */
[----:B------:R-:W-:Y:S03]  /*6690*/  @!P0 LOP3.LUT R21, R21, 0xffff0000, RZ, 0xc0, !PT ;  /* 0xffff000015158812 */ /* 0x000fe600078ec0ff */
[C---:B------:R-:W-:Y:S02]  /*66a0*/  @!P0 FMUL.FTZ R6, R0.reuse, R19 ;  /* 0x0000001300068220 */ /* 0x040fe40000410000 */
[C---:B------:R-:W-:Y:S02]  /*66b0*/  @!P0 FMUL.FTZ R7, R5.reuse, R21 ;  /* 0x0000001505078220 */ /* 0x040fe40000410000 */
[-C--:B------:R-:W-:Y:S02]  /*66c0*/  @!P0 FMUL.FTZ R0, R0, R2.reuse ;  /* 0x0000000200008220 */ /* 0x080fe40000410000 */
[----:B------:R-:W-:Y:S02]  /*66d0*/  @!P0 FFMA.FTZ R53, R20, R2, -R6 ;  /* 0x0000000214358223 */ /* 0x000fe40000010806 */
[-C--:B------:R-:W-:Y:S01]  /*66e0*/  @!P0 FMUL.FTZ R2, R5, R4.reuse ;  /* 0x0000000405028220 */ /* 0x080fe20000410000 */
[----:B------:R-:W-:Y:S01]  /*66f0*/  @!P0 LOP3.LUT R5, R13, 0xffff0000, RZ, 0xc0, !PT ;  /* 0xffff00000d058812 */ /* 0x000fe200078ec0ff */
[----:B------:R-:W-:Y:S01]  /*6700*/  @!P0 FFMA.FTZ R52, R22, R4, -R7 ;  /* 0x0000000416348223 */ /* 0x000fe20000010807 */
[----:B------:R-:W-:Y:S01]  /*6710*/  @!P0 LOP3.LUT R4, R8, 0xffff0000, RZ, 0xc0, !PT ;  /* 0xffff000008048812 */ /* 0x000fe200078ec0ff */
[----:B------:R-:W-:Y:S01]  /*6720*/  @!P0 IMAD.U32 R7, R14, 0x10000, RZ ;  /* 0x000100000e078824 */ /* 0x000fe200078e00ff */
[C---:B------:R-:W-:Y:S01]  /*6730*/  @!P0 LOP3.LUT R8, R18.reuse, 0xffff0000, RZ, 0xc0, !PT ;  /* 0xffff000012088812 */ /* 0x040fe200078ec0ff */
[----:B------:R-:W-:Y:S02]  /*6740*/  @!P0 IMAD.U32 R6, R18, 0x10000, RZ ;  /* 0x0001000012068824 */ /* 0x000fe400078e00ff */
[----:B------:R-:W-:Y:S02]  /*6750*/  @!P0 FMUL.FTZ R47, R5, R25 ;  /* 0x00000019052f8220 */ /* 0x000fe40000410000 */
[----:B------:R-:W-:Y:S02]  /*6760*/  @!P0 FMUL.FTZ R18, R17, R38 ;  /* 0x0000002611128220 */ /* 0x000fe40000410000 */
[----:B------:R-:W-:Y:S02]  /*6770*/  @!P0 FMUL.FTZ R46, R7, R27 ;  /* 0x0000001b072e8220 */ /* 0x000fe40000410000 */
[----:B------:R-:W-:Y:S02]  /*6780*/  @!P0 FFMA.FTZ R51, R26, R4, -R47 ;  /* 0x000000041a338223 */ /* 0x000fe4000001082f */
[----:B------:R-:W-:Y:S02]  /*6790*/  @!P0 FFMA.FTZ R18, R39, R16, -R18 ;  /* 0x0000001027128223 */ /* 0x000fe40000010812 */
[----:B------:R-:W-:Y:S01]  /*67a0*/  @!P0 FFMA.FTZ R50, R31, R6, -R46 ;  /* 0x000000061f328223 */ /* 0x000fe2000001082e */
[----:B------:R-:W-:Y:S01]  /*67b0*/  @!P0 F2FP.BF16.PACK_AB R46, R51, R54 ;  /* 0x00000036332e823e */ /* 0x000fe200000010ff */
[----:B------:R-:W-:Y:S01]  /*67c0*/  @!P0 FFMA.FTZ R47, R35, R8, -R45 ;  /* 0x00000008232f8223 */ /* 0x000fe2000001082d */
[----:B------:R-:W-:Y:S01]  /*67d0*/  @!P0 F2FP.BF16.PACK_AB R44, R18, R44 ;  /* 0x0000002c122c823e */ /* 0x000fe200000010ff */
[----:B------:R-:W-:Y:S01]  /*67e0*/  @!P0 FFMA.FTZ R0, R19, R20, R0 ;  /* 0x0000001413008223 */ /* 0x000fe20000010000 */
[----:B------:R-:W-:Y:S01]  /*67f0*/  @!P0 F2FP.BF16.PACK_AB R45, R52, R53 ;  /* 0x00000035342d823e */ /* 0x000fe200000010ff */
[----:B------:R-:W-:Y:S01]  /*6800*/  @!P0 IMAD.MOV.U32 R41, RZ, RZ, R46 ;  /* 0x000000ffff298224 */ /* 0x000fe200078e002e */
[----:B------:R-:W-:Y:S01]  /*6810*/  @!P0 F2FP.BF16.PACK_AB R18, R47, R50 ;  /* 0x000000322f12823e */ /* 0x000fe200000010ff */
[----:B------:R-:W-:Y:S01]  /*6820*/  @!P0 FMUL.FTZ R4, R5, R4 ;  /* 0x0000000405048220 */ /* 0x000fe20000410000 */
[----:B------:R-:W-:Y:S01]  /*6830*/  @!P0 MOV R40, R45 ;  /* 0x0000002d00288202 */ /* 0x000fe20000000f00 */
[----:B------:R-:W-:Y:S01]  /*6840*/  @!P0 FFMA.FTZ R2, R21, R22, R2 ;  /* 0x0000001615028223 */ /* 0x000fe20000010002 */
[----:B------:R-:W-:Y:S01]  /*6850*/  @!P0 MOV R43, R44 ;  /* 0x0000002c002b8202 */ /* 0x000fe20000000f00 */
[----:B------:R-:W-:Y:S02]  /*6860*/  @!P0 IMAD.MOV.U32 R42, RZ, RZ, R18 ;  /* 0x000000ffff2a8224 */ /* 0x000fe400078e0012 */
[----:B------:R-:W-:Y:S01]  /*6870*/  @!P0 FMUL.FTZ R5, R7, R6 ;  /* 0x0000000607058220 */ /* 0x000fe20000410000 */
[----:B------:R-:W-:Y:S01]  /*6880*/  @!P0 F2FP.BF16.PACK_AB R0, R2, R0 ;  /* 0x000000000200823e */ /* 0x000fe200000010ff */
[----:B------:R-:W-:Y:S01]  /*6890*/  @!P0 FFMA.FTZ R3, R23, R24, R3 ;  /* 0x0000001817038223 */ /* 0x000fe20000010003 */
[----:B------:R1:W-:Y:S01]  /*68a0*/  STG.E.128 [R48.64], R40 ;  /* 0x0000002830007986 */ /* 0x0003e2000c101d08 */
[----:B------:R-:W-:Y:S02]  /*68b0*/  @!P0 FMUL.FTZ R6, R9, R8 ;  /* 0x0000000809068220 */ /* 0x000fe40000410000 */
[----:B------:R-:W-:Y:S02]  /*68c0*/  @!P0 FFMA.FTZ R4, R25, R26, R4 ;  /* 0x0000001a19048223 */ /* 0x000fe40000010004 */
[----:B------:R-:W-:Y:S02]  /*68d0*/  @!P0 FMUL.FTZ R7, R11, R10 ;  /* 0x0000000a0b078220 */ /* 0x000fe40000410000 */
[----:B------:R-:W-:Y:S01]  /*68e0*/  @!P0 FFMA.FTZ R5, R27, R31, R5 ;  /* 0x0000001f1b058223 */ /* 0x000fe20000010005 */
[----:B------:R-:W-:Y:S01]  /*68f0*/  @!P0 F2FP.BF16.PACK_AB R3, R4, R3 ;  /* 0x000000030403823e */ /* 0x000fe200000010ff */
[----:B------:R-:W-:Y:S02]  /*6900*/  @!P0 FMUL.FTZ R8, R17, R16 ;  /* 0x0000001011088220 */ /* 0x000fe40000410000 */
[----:B------:R-:W-:Y:S02]  /*6910*/  @!P0 FFMA.FTZ R6, R34, R35, R6 ;  /* 0x0000002322068223 */ /* 0x000fe40000010006 */
[----:B------:R-:W-:Y:S02]  /*6920*/  @!P0 FFMA.FTZ R7, R36, R37, R7 ;  /* 0x0000002524078223 */ /* 0x000fe40000010007 */
[----:B------:R-:W-:Y:S01]  /*6930*/  @!P0 FFMA.FTZ R8, R38, R39, R8 ;  /* 0x0000002726088223 */ /* 0x000fe20000010008 */
[----:B------:R-:W-:Y:S01]  /*6940*/  @!P0 F2FP.BF16.PACK_AB R5, R6, R5 ;  /* 0x000000050605823e */ /* 0x000fe200000010ff */
[----:B------:R-:W-:Y:S02]  /*6950*/  @!P0 IMAD.MOV.U32 R12, RZ, RZ, R0 ;  /* 0x000000ffff0c8224 */ /* 0x000fe400078e0000 */
[----:B------:R-:W-:Y:S01]  /*6960*/  @!P0 IMAD.MOV.U32 R13, RZ, RZ, R3 ;  /* 0x000000ffff0d8224 */ /* 0x000fe200078e0003 */
[----:B------:R-:W-:Y:S02]  /*6970*/  @!P0 F2FP.BF16.PACK_AB R7, R8, R7 ;  /* 0x000000070807823e */ /* 0x000fe400000010ff */
[----:B------:R-:W-:Y:S03]  /*6980*/  @!P0 MOV R14, R5 ;  /* 0x00000005000e8202 */ /* 0x000fe60000000f00 */
[----:B------:R-:W-:Y:S01]  /*6990*/  @!P0 IMAD.MOV.U32 R15, RZ, RZ, R7 ;  /* 0x000000ffff0f8224 */ /* 0x000fe200078e0007 */
[----:B------:R-:W-:-:S05]  /*69a0*/  @P1 BRA `(.L_x_79) ;  /* 0x0000054000001947 */ /* 0x000fca0003800000 */
[----:B------:R-:W-:Y:S04]  /*69b0*/  IADD3 R0, P1, P0, R92, R55, R97 ;  /* 0x000000375c007210 */ /* 0x000fe8000783e061 */
[----:B------:R-:W-:Y:S02]  /*69c0*/  IADD3.X R3, R95, R56, R120, P1, P0 ;  /* 0x000000385f037210 */ /* 0x000fe40000fe0478 */
[C---:B------:R-:W-:Y:S04]  /*69d0*/  LEA R2, P0, R0.reuse, c[0x0][0x1c8], 0x1 ;  /* 0x0000720000027a11 */ /* 0x040fe800078008ff */
[----:B------:R-:W-:Y:S05]  /*69e0*/  LEA.HI.X R3, R0, c[0x0][0x1cc], R3, 0x1, P0 ;  /* 0x0000730000037a11 */ /* 0x000fea00000f0c03 */
[----:B------:R2:W-:Y:S01]  /*69f0*/  STG.E.128 [R2.64], R12 ;  /* 0x0000000c02007986 */ /* 0x0005e2000c101d08 */
[----:B------:R-:W-:-:S05]  /*6a00*/  BRA `(.L_x_79) ;  /* 0x000004e000007947 */ /* 0x000fca0003800000 */
.L_x_57:
[----:B------:R-:W-:Y:S01]  /*6a10*/  IMAD R0, R91, -0x80, R126 ;  /* 0xffffff805b007824 */ /* 0x000fe200078e027e */
[----:B------:R-:W-:Y:S04]  /*6a20*/  BSSY B0, `(.L_x_88) ;  /* 0x0000012000007945 */ /* 0x000fe80003800000 */
[----:B------:R-:W-:Y:S04]  /*6a30*/  IMNMX R6, R0, 0x80, PT ;  /* 0x0000008000067817 */ /* 0x000fe80003800200 */
[----:B------:R-:W-:Y:S11]  /*6a40*/  ISETP.GE.AND P0, PT, R96, R6, PT ;  /* 0x000000066000720c */ /* 0x000ff60003f06270 */
[----:B------:R-:W-:Y:S02]  /*6a50*/  @!UPT UIADD3 URZ, URZ, URZ, URZ ;  /* 0x0000003f3f3ff290 */ /* 0x000fe4000fffe03f */
[----:B------:R-:W-:-:S05]  /*6a60*/  @P0 BRA `(.L_x_89) ;  /* 0x000000d000000947 */ /* 0x000fca0003800000 */
[----:B------:R-:W1:Y:S01]  /*6a70*/  @!P5 LDS.128 R12, [R74+0x8100] ;  /* 0x008100004a0cd984 */ /* 0x000e620000000c00 */
[----:B------:R-:W-:Y:S02]  /*6a80*/  ISETP.GE.AND P1, PT, R94, c[0x0][0x1d4], PT ;  /* 0x000075005e007a0c */ /* 0x000fe40003f26270 */
[-C--:B------:R-:W-:Y:S05]  /*6a90*/  @!P5 IADD3 R0, P0, R114, R84.reuse, RZ ;  /* 0x000000547200d210 */ /* 0x080fea0007f1e0ff */
[----:B------:R-:W-:Y:S01]  /*6aa0*/  @!P5 IMAD.X R2, R113, 0x1, R90, P0 ;  /* 0x000000017102d824 */ /* 0x000fe200000e065a */
[C---:B------:R-:W-:Y:S04]  /*6ab0*/  @!P5 LEA R4, P0, R0.reuse, c[0x0][0x1c8], 0x1 ;  /* 0x000072000004da11 */ /* 0x040fe800078008ff */
[----:B------:R-:W-:Y:S01]  /*6ac0*/  @!P5 LEA.HI.X R5, R0, c[0x0][0x1cc], R2, 0x1, P0 ;  /* 0x000073000005da11 */ /* 0x000fe200000f0c02 */
[----:B------:R-:W2:Y:S01]  /*6ad0*/  @!P1 LDS.128 R8, [R74+0xc100] ;  /* 0x00c100004a089984 */ /* 0x000ea20000000c00 */
[----:B------:R-:W-:Y:S05]  /*6ae0*/  @!P1 IADD3 R0, P0, R118, R84, RZ ;  /* 0x0000005476009210 */ /* 0x000fea0007f1e0ff */
[----:B------:R-:W-:Y:S01]  /*6af0*/  @!P1 IMAD.X R3, R90, 0x1, R117, P0 ;  /* 0x000000015a039824 */ /* 0x000fe200000e0675 */
[C---:B------:R-:W-:Y:S04]  /*6b00*/  @!P1 LEA R2, P0, R0.reuse, c[0x0][0x1c8], 0x1 ;  /* 0x0000720000029a11 */ /* 0x040fe800078008ff */
[----:B------:R-:W-:Y:S01]  /*6b10*/  @!P1 LEA.HI.X R3, R0, c[0x0][0x1cc], R3, 0x1, P0 ;  /* 0x0000730000039a11 */ /* 0x000fe200000f0c03 */
[----:B-1----:R1:W-:Y:S04]  /*6b20*/  @!P5 STG.E.128 [R4.64], R12 ;  /* 0x0000000c0400d986 */ /* 0x0023e8000c101d08 */
[----:B--2---:R1:W-:Y:S04]  /*6b30*/  @!P1 STG.E.128 [R2.64], R8 ;  /* 0x0000000802009986 */ /* 0x0043e8000c101d08 */
.L_x_89:
[----:B------:R-:W-:Y:S05]  /*6b40*/  BSYNC B0 ;  /* 0x0000000000007941 */ /* 0x000fea0003800000 */
.L_x_88:
[----:B------:R-:W-:Y:S01]  /*6b50*/  ISETP.GE.AND P0, PT, R168, R6, PT ;  /* 0x00000006a800720c */ /* 0x000fe20003f06270 */
[----:B------:R-:W-:Y:S01]  /*6b60*/  @!UPT UIADD3 URZ, URZ, URZ, URZ ;  /* 0x0000003f3f3ff290 */ /* 0x000fe2000fffe03f */
[----:B------:R-:W-:Y:S11]  /*6b70*/  BSSY B0, `(.L_x_90) ;  /* 0x0000011000007945 */ /* 0x000ff60003800000 */
[----:B------:R-:W-:-:S05]  /*6b80*/  @P0 BRA `(.L_x_91) ;  /* 0x000000f000000947 */ /* 0x000fca0003800000 */
[----:B-1----:R-:W1:Y:S01]  /*6b90*/  @!P5 LDS.128 R12, [R74+0x9100] ;  /* 0x009100004a0cd984 */ /* 0x002e620000000c00 */
[----:B------:R-:W-:Y:S02]  /*6ba0*/  ISETP.GE.AND P1, PT, R94, c[0x0][0x1d4], PT ;  /* 0x000075005e007a0c */ /* 0x000fe40003f26270 */
[----:B------:R-:W-:Y:S05]  /*6bb0*/  IADD3 R2, P0, R209, R84, RZ ;  /* 0x00000054d1027210 */ /* 0x000fea0007f1e0ff */
[----:B------:R-:W-:Y:S01]  /*6bc0*/  IMAD.X R0, R183, 0x1, R90, P0 ;  /* 0x00000001b7007824 */ /* 0x000fe200000e065a */
[----:B------:R-:W-:Y:S05]  /*6bd0*/  @!P5 IADD3 R3, P0, R114, R2, RZ ;  /* 0x000000027203d210 */ /* 0x000fea0007f1e0ff */
[----:B------:R-:W2:Y:S01]  /*6be0*/  @!P1 LDS.128 R8, [R74+0xd100] ;  /* 0x00d100004a089984 */ /* 0x000ea20000000c00 */
[----:B------:R-:W-:Y:S01]  /*6bf0*/  @!P5 IMAD.X R5, R113, 0x1, R0, P0 ;  /* 0x000000017105d824 */ /* 0x000fe200000e0600 */
[C---:B------:R-:W-:Y:S04]  /*6c00*/  @!P5 LEA R4, P0, R3.reuse, c[0x0][0x1c8], 0x1 ;  /* 0x000072000304da11 */ /* 0x040fe800078008ff */
[----:B------:R-:W-:Y:S02]  /*6c10*/  @!P5 LEA.HI.X R5, R3, c[0x0][0x1cc], R5, 0x1, P0 ;  /* 0x000073000305da11 */ /* 0x000fe400000f0c05 */
[----:B------:R-:W-:Y:S05]  /*6c20*/  @!P1 IADD3 R3, P0, R2, R118, RZ ;  /* 0x0000007602039210 */ /* 0x000fea0007f1e0ff */
[----:B------:R-:W-:Y:S01]  /*6c30*/  @!P1 IMAD.X R0, R0, 0x1, R117, P0 ;  /* 0x0000000100009824 */ /* 0x000fe200000e0675 */
[C---:B------:R-:W-:Y:S04]  /*6c40*/  @!P1 LEA R2, P0, R3.reuse, c[0x0][0x1c8], 0x1 ;  /* 0x0000720003029a11 */ /* 0x040fe800078008ff */
[----:B------:R-:W-:Y:S01]  /*6c50*/  @!P1 LEA.HI.X R3, R3, c[0x0][0x1cc], R0, 0x1, P0 ;  /* 0x0000730003039a11 */ /* 0x000fe200000f0c00 */
[----:B-1----:R1:W-:Y:S04]  /*6c60*/  @!P5 STG.E.128 [R4.64], R12 ;  /* 0x0000000c0400d986 */ /* 0x0023e8000c101d08 */
[----:B--2---:R1:W-:Y:S04]  /*6c70*/  @!P1 STG.E.128 [R2.64], R8 ;  /* 0x0000000802009986 */ /* 0x0043e8000c101d08 */
.L_x_91:
[----:B------:R-:W-:Y:S05]  /*6c80*/  BSYNC B0 ;  /* 0x0000000000007941 */ /* 0x000fea0003800000 */
.L_x_90:
        /* <DEDUP_REMOVED lines=19> */
.L_x_93:
[----:B------:R-:W-:Y:S05]  /*6dc0*/  BSYNC B0 ;  /* 0x0000000000007941 */ /* 0x000fea0003800000 */
.L_x_92:
[----:B------:R-:W-:Y:S11]  /*6dd0*/  ISETP.GE.AND P0, PT, R166, R6, PT ;  /* 0x00000006a600720c */ /* 0x000ff60003f06270 */
[----:B------:R-:W-:Y:S02]  /*6de0*/  @!UPT UIADD3 URZ, URZ, URZ, URZ ;  /* 0x0000003f3f3ff290 */ /* 0x000fe4000fffe03f */
        /* <DEDUP_REMOVED lines=16> */
.L_x_79:
[----:B------:R-:W-:Y:S05]  /*6ef0*/  BSYNC B2 ;  /* 0x0000000000027941 */ /* 0x000fea0003800000 */
.L_x_56:
[C---:B-12---:R-:W-:Y:S01]  /*6f00*/  IMAD.SHL.U32 R14, R91.reuse, 0x80, RZ ;  /* 0x000000805b0e7824 */ /* 0x046fe200078e00ff */
[----:B------:R-:W-:Y:S01]  /*6f10*/  ISETP.NE.AND P6, PT, R164, RZ, PT ;  /* 0x000000ffa400720c */ /* 0x000fe20003fc5270 */
[----:B------:R-:W-:Y:S01]  /*6f20*/  BSSY B0, `(.L_x_94) ;  /* 0x0000051000007945 */ /* 0x000fe20003800000 */
[----:B------:R-:W-:Y:S01]  /*6f30*/  SHF.L.U64.HI R16, R91, 0x7, R98 ;  /* 0x000000075b107819 */ /* 0x000fe20000010262 */
[----:B-----5:R-:W-:Y:S01]  /*6f40*/  IMAD.IADD R5, R131, 0x1, -R14 ;  /* 0x0000000183057824 */ /* 0x020fe200078e0a0e */
[----:B------:R-:W-:Y:S04]  /*6f50*/  IADD3 R0, P0, R14, R153, RZ ;  /* 0x000000990e007210 */ /* 0x000fe80007f1e0ff */
[C---:B------:R-:W-:Y:S01]  /*6f60*/  ISETP.GE.AND P3, PT, R5.reuse, 0x1, PT ;  /* 0x000000010500780c */ /* 0x040fe20003f66270 */
[----:B------:R-:W-:Y:S01]  /*6f70*/  IMAD.X R4, R16, 0x1, R163, P0 ;  /* 0x0000000110047824 */ /* 0x000fe200000e06a3 */
[C---:B------:R-:W-:Y:S02]  /*6f80*/  ISETP.GE.AND P2, PT, R5.reuse, 0x21, PT ;  /* 0x000000210500780c */ /* 0x040fe40003f46270 */
[----:B------:R-:W-:Y:S09]  /*6f90*/  ISETP.GE.AND P1, PT, R5, 0x41, PT ;  /* 0x000000410500780c */ /* 0x000ff20003f26270 */
[----:B------:R-:W-:Y:S01]  /*6fa0*/  @P3 IMAD R6, R4, c[0x0][0x258], RZ ;  /* 0x0000960004063a24 */ /* 0x000fe200078e02ff */
[----:B------:R-:W-:Y:S01]  /*6fb0*/  @P3 MOV R3, R112 ;  /* 0x0000007000033202 */ /* 0x000fe20000000f00 */
[----:B------:R-:W-:Y:S01]  /*6fc0*/  @P3 IMAD.MOV.U32 R2, RZ, RZ, R102 ;  /* 0x000000ffff023224 */ /* 0x000fe200078e0066 */
[C---:B------:R-:W-:Y:S01]  /*6fd0*/  @P2 IADD3 R7, P0, R0.reuse, 0x20, RZ ;  /* 0x0000002000072810 */ /* 0x040fe20007f1e0ff */
[C---:B------:R-:W-:Y:S02]  /*6fe0*/  @P3 IMAD R6, R0.reuse, c[0x0][0x25c], R6 ;  /* 0x0000970000063a24 */ /* 0x040fe400078e0206 */
[C---:B------:R-:W-:Y:S01]  /*6ff0*/  @P3 IMAD.WIDE.U32 R2, R0.reuse, c[0x0][0x258], R2 ;  /* 0x0000960000023a25 */ /* 0x040fe200078e0002 */
[----:B------:R-:W-:Y:S02]  /*7000*/  @P2 IADD3.X R8, RZ, R4, RZ, P0, !PT ;  /* 0x00000004ff082210 */ /* 0x000fe400007fe4ff */
[----:B------:R-:W-:Y:S01]  /*7010*/  @P1 IADD3 R12, P0, R0, 0x40, RZ ;  /* 0x00000040000c1810 */ /* 0x000fe20007f1e0ff */
[----:B------:R-:W-:Y:S01]  /*7020*/  @P3 IMAD.IADD R6, R3, 0x1, R6 ;  /* 0x0000000103063824 */ /* 0x000fe200078e0206 */
[----:B------:R-:W-:Y:S03]  /*7030*/  @P2 MOV R3, R112 ;  /* 0x0000007000032202 */ /* 0x000fe60000000f00 */
[----:B------:R-:W-:Y:S01]  /*7040*/  @P1 IMAD.X R13, RZ, RZ, R4, P0 ;  /* 0x000000ffff0d1224 */ /* 0x000fe200000e0604 */
[C---:B------:R-:W-:Y:S04]  /*7050*/  @P3 LEA R10, P0, R2.reuse, c[0x0][0x250], 0x1 ;  /* 0x00009400020a3a11 */ /* 0x040fe800078008ff */
[----:B------:R-:W-:Y:S01]  /*7060*/  @P3 LEA.HI.X R11, R2, c[0x0][0x254], R6, 0x1, P0 ;  /* 0x00009500020b3a11 */ /* 0x000fe200000f0c06 */
[----:B------:R-:W-:Y:S02]  /*7070*/  @P2 IMAD R6, R8, c[0x0][0x258], RZ ;  /* 0x0000960008062a24 */ /* 0x000fe400078e02ff */
[----:B------:R-:W-:Y:S02]  /*7080*/  @P2 IMAD.MOV.U32 R2, RZ, RZ, R102 ;  /* 0x000000ffff022224 */ /* 0x000fe400078e0066 */
[C---:B------:R-:W-:Y:S02]  /*7090*/  @P2 IMAD R6, R7.reuse, c[0x0][0x25c], R6 ;  /* 0x0000970007062a24 */ /* 0x040fe400078e0206 */
[----:B------:R-:W-:Y:S04]  /*70a0*/  @P2 IMAD.WIDE.U32 R2, R7, c[0x0][0x258], R2 ;  /* 0x0000960007022a25 */ /* 0x000fe800078e0002 */
[----:B------:R-:W-:Y:S01]  /*70b0*/  @P2 IMAD.IADD R6, R3, 0x1, R6 ;  /* 0x0000000103062824 */ /* 0x000fe200078e0206 */
[C---:B------:R-:W-:Y:S01]  /*70c0*/  @P2 LEA R8, P0, R2.reuse, c[0x0][0x250], 0x1 ;  /* 0x0000940002082a11 */ /* 0x040fe200078008ff */
[----:B------:R-:W-:Y:S03]  /*70d0*/  @P1 IMAD.MOV.U32 R3, RZ, RZ, R112 ;  /* 0x000000ffff031224 */ /* 0x000fe600078e0070 */
[----:B------:R-:W-:Y:S02]  /*70e0*/  @P2 LEA.HI.X R9, R2, c[0x0][0x254], R6, 0x1, P0 ;  /* 0x0000950002092a11 */ /* 0x000fe400000f0c06 */
[----:B------:R-:W-:Y:S02]  /*70f0*/  ISETP.GE.AND P0, PT, R5, 0x61, PT ;  /* 0x000000610500780c */ /* 0x000fe40003f06270 */
[-C--:B------:R-:W-:Y:S05]  /*7100*/  @P1 MOV R2, R102.reuse ;  /* 0x0000006600021202 */ /* 0x080fea0000000f00 */
[----:B------:R-:W-:Y:S06]  /*7110*/  @P1 IMAD.WIDE.U32 R2, R12, c[0x0][0x258], R2 ;  /* 0x000096000c021a25 */ /* 0x000fec00078e0002 */
[----:B------:R-:W-:Y:S01]  /*7120*/  @P0 IADD3 R5, P4, R0, 0x60, RZ ;  /* 0x0000006000050810 */ /* 0x000fe20007f9e0ff */
[----:B------:R-:W-:Y:S04]  /*7130*/  @P1 IMAD R0, R13, c[0x0][0x258], RZ ;  /* 0x000096000d001a24 */ /* 0x000fe800078e02ff */
[----:B------:R-:W-:Y:S02]  /*7140*/  @P1 IMAD R0, R12, c[0x0][0x25c], R0 ;  /* 0x000097000c001a24 */ /* 0x000fe400078e0200 */
[----:B------:R-:W-:Y:S01]  /*7150*/  @P0 IMAD.X R4, RZ, RZ, R4, P4 ;  /* 0x000000ffff040224 */ /* 0x000fe200020e0604 */
[C---:B------:R-:W-:Y:S01]  /*7160*/  @P1 LEA R6, P4, R2.reuse, c[0x0][0x250], 0x1 ;  /* 0x0000940002061a11 */ /* 0x040fe200078808ff */
[----:B------:R-:W-:Y:S02]  /*7170*/  @P1 IMAD.IADD R0, R3, 0x1, R0 ;  /* 0x0000000103001824 */ /* 0x000fe400078e0200 */
[----:B------:R-:W-:Y:S03]  /*7180*/  @P0 IMAD.MOV.U32 R3, RZ, RZ, R112 ;  /* 0x000000ffff030224 */ /* 0x000fe600078e0070 */
[----:B------:R-:W-:Y:S01]  /*7190*/  @P1 LEA.HI.X R7, R2, c[0x0][0x254], R0, 0x1, P4 ;  /* 0x0000950002071a11 */ /* 0x000fe200020f0c00 */
[----:B------:R-:W-:Y:S01]  /*71a0*/  @P0 IMAD R0, R4, c[0x0][0x258], RZ ;  /* 0x0000960004000a24 */ /* 0x000fe200078e02ff */
[----:B------:R-:W-:Y:S03]  /*71b0*/  @P0 MOV R2, R102 ;  /* 0x0000006600020202 */ /* 0x000fe60000000f00 */
[C---:B------:R-:W-:Y:S02]  /*71c0*/  @P0 IMAD R0, R5.reuse, c[0x0][0x25c], R0 ;  /* 0x0000970005000a24 */ /* 0x040fe400078e0200 */
[----:B------:R-:W-:Y:S04]  /*71d0*/  @P0 IMAD.WIDE.U32 R2, R5, c[0x0][0x258], R2 ;  /* 0x0000960005020a25 */ /* 0x000fe800078e0002 */
[----:B------:R-:W-:Y:S01]  /*71e0*/  @P0 IMAD.IADD R0, R3, 0x1, R0 ;  /* 0x0000000103000824 */ /* 0x000fe200078e0200 */
[C---:B------:R-:W-:Y:S04]  /*71f0*/  @P0 LEA R4, P4, R2.reuse, c[0x0][0x250], 0x1 ;  /* 0x0000940002040a11 */ /* 0x040fe800078808ff */
[----:B------:R-:W-:Y:S02]  /*7200*/  @P0 LEA.HI.X R5, R2, c[0x0][0x254], R0, 0x1, P4 ;  /* 0x0000950002050a11 */ /* 0x000fe400020f0c00 */
[----:B------:R-:W-:Y:S02]  /*7210*/  ISETP.NE.AND P4, PT, R147, RZ, PT ;  /* 0x000000ff9300720c */ /* 0x000fe40003f85270 */
[----:B------:R-:W-:Y:S11]  /*7220*/  IADD3 R0, -R14, R126, RZ ;  /* 0x0000007e0e007210 */ /* 0x000ff60007ffe1ff */
[----:B------:R-:W-:Y:S01]  /*7230*/  @!PT LDS RZ, [RZ] ;  /* 0x00000000fffff984 */ /* 0x000fe20000000800 */
[----:B------:R-:W-:Y:S01]  /*7240*/  @!PT LDS RZ, [RZ] ;  /* 0x00000000fffff984 */ /* 0x000fe20000000800 */
[----:B------:R-:W-:Y:S01]  /*7250*/  @!PT LDS RZ, [RZ] ;  /* 0x00000000fffff984 */ /* 0x000fe20000000800 */
[----:B------:R1:W-:Y:S05]  /*7260*/  @P3 LDGSTS.E.BYPASS.LTC128B.128 [R74+0x100], [R10.64], !P4 ;  /* 0x001000000a4a3fae */ /* 0x0003ea000e101d48 */
[----:B------:R1:W-:Y:S05]  /*7270*/  @P3 LDGSTS.E.BYPASS.LTC128B.128 [R74+0x4100], [R10.64+0x80], !P6 ;  /* 0x041000800a4a3fae */ /* 0x0003ea000f101d48 */
[----:B------:R1:W-:Y:S05]  /*7280*/  @P2 LDGSTS.E.BYPASS.LTC128B.128 [R74+0x1100], [R8.64], !P4 ;  /* 0x01100000084a2fae */ /* 0x0003ea000e101d48 */
[----:B------:R1:W-:Y:S05]  /*7290*/  @P2 LDGSTS.E.BYPASS.LTC128B.128 [R74+0x5100], [R8.64+0x80], !P6 ;  /* 0x05100080084a2fae */ /* 0x0003ea000f101d48 */
[----:B------:R2:W-:Y:S05]  /*72a0*/  @P1 LDGSTS.E.BYPASS.LTC128B.128 [R74+0x2100], [R6.64], !P4 ;  /* 0x02100000064a1fae */ /* 0x0005ea000e101d48 */
[----:B------:R2:W-:Y:S05]  /*72b0*/  @P1 LDGSTS.E.BYPASS.LTC128B.128 [R74+0x6100], [R6.64+0x80], !P6 ;  /* 0x06100080064a1fae */ /* 0x0005ea000f101d48 */
[----:B------:R1:W-:Y:S05]  /*72c0*/  @P0 LDGSTS.E.BYPASS.LTC128B.128 [R74+0x3100], [R4.64], !P4 ;  /* 0x03100000044a0fae */ /* 0x0003ea000e101d48 */
[----:B------:R1:W-:Y:S05]  /*72d0*/  @P0 LDGSTS.E.BYPASS.LTC128B.128 [R74+0x7100], [R4.64+0x80], !P6 ;  /* 0x07100080044a0fae */ /* 0x0003ea000f101d48 */
[----:B------:R-:W0:Y:S01]  /*72e0*/  LDGDEPBAR ;  /* 0x00000000000079af */ /* 0x000e220000000000 */
[----:B--2---:R-:W-:Y:S02]  /*72f0*/  IMNMX R7, R0, 0x80, PT ;  /* 0x0000008000077817 */ /* 0x004fe40003800200 */
[----:B------:R-:W-:Y:S02]  /*7300*/  IADD3 R6, P0, R14, R161, RZ ;  /* 0x000000a10e067210 */ /* 0x000fe40007f1e0ff */
[----:B------:R-:W-:Y:S03]  /*7310*/  ISETP.GE.AND P1, PT, R96, R7, PT ;  /* 0x000000076000720c */ /* 0x000fe60003f26270 */
[----:B------:R-:W-:Y:S01]  /*7320*/  IMAD.X R16, R16, 0x1, R160, P0 ;  /* 0x0000000110107824 */ /* 0x000fe200000e06a0 */
[----:B------:R-:W-:Y:S04]  /*7330*/  DEPBAR.LE SB0, 0x0 ;  /* 0x000080000000791a */ /* 0x000fe80000000000 */
[----:B------:R-:W-:Y:S06]  /*7340*/  BAR.SYNC.DEFER_BLOCKING 0x0 ;  /* 0x0000000000007b1d */ /* 0x000fec0000010000 */
[----:B------:R-:W-:-:S05]  /*7350*/  @P1 BRA `(.L_x_95) ;  /* 0x000000d000001947 */ /* 0x000fca0003800000 */
[----:B-1----:R-:W1:Y:S01]  /*7360*/  @!P5 LDS.128 R12, [R74+0x100] ;  /* 0x000100004a0cd984 */ /* 0x002e620000000c00 */
[----:B------:R-:W-:Y:S01]  /*7370*/  ISETP.GE.AND P0, PT, R94, c[0x0][0x1d4], PT ;  /* 0x000075005e007a0c */ /* 0x000fe20003f06270 */
[----:B------:R-:W-:Y:S01]  /*7380*/  IMAD R0, R16, c[0x0][0x208], RZ ;  /* 0x0000820010007a24 */ /* 0x000fe200078e02ff */
[----:B------:R-:W-:Y:S02]  /*7390*/  MOV R4, R100 ;  /* 0x0000006400047202 */ /* 0x000fe40000000f00 */
[----:B------:R-:W-:Y:S01]  /*73a0*/  MOV R5, R99 ;  /* 0x0000006300057202 */ /* 0x000fe20000000f00 */
[C---:B------:R-:W-:Y:S04]  /*73b0*/  IMAD R0, R6.reuse, c[0x0][0x20c], R0 ;  /* 0x0000830006007a24 */ /* 0x040fe800078e0200 */
[----:B------:R-:W-:Y:S04]  /*73c0*/  IMAD.WIDE.U32 R4, R6, c[0x0][0x208], R4 ;  /* 0x0000820006047a25 */ /* 0x000fe800078e0004 */
[----:B------:R-:W2:Y:S01]  /*73d0*/  @!P0 LDS.128 R8, [R74+0x4100] ;  /* 0x004100004a088984 */ /* 0x000ea20000000c00 */
[C---:B------:R-:W-:Y:S02]  /*73e0*/  LEA R2, P1, R4.reuse, c[0x0][0x1f8], 0x1 ;  /* 0x00007e0004027a11 */ /* 0x040fe400078208ff */
[----:B------:R-:W-:Y:S04]  /*73f0*/  IADD3 R0, R5, R0, RZ ;  /* 0x0000000005007210 */ /* 0x000fe80007ffe0ff */
[----:B------:R-:W-:Y:S05]  /*7400*/  LEA.HI.X R3, R4, c[0x0][0x1fc], R0, 0x1, P1 ;  /* 0x00007f0004037a11 */ /* 0x000fea00008f0c00 */
[----:B-1----:R1:W-:Y:S04]  /*7410*/  @!P5 STG.E.128 [R2.64], R12 ;  /* 0x0000000c0200d986 */ /* 0x0023e8000c101d08 */
[----:B--2---:R1:W-:Y:S02]  /*7420*/  @!P0 STG.E.128 [R2.64+0x80], R8 ;  /* 0x0000800802008986 */ /* 0x0043e4000c101d08 */
.L_x_95:
[----:B-1----:R-:W-:Y:S05]  /*7430*/  BSYNC B0 ;  /* 0x0000000000007941 */ /* 0x002fea0003800000 */
.L_x_94:
[----:B------:R-:W-:Y:S01]  /*7440*/  ISETP.GE.AND P0, PT, R168, R7, PT ;  /* 0x00000007a800720c */ /* 0x000fe20003f06270 */
[----:B------:R-:W-:Y:S01]  /*7450*/  @!UPT UIADD3 URZ, URZ, URZ, URZ ;  /* 0x0000003f3f3ff290 */ /* 0x000fe2000fffe03f */
[----:B------:R-:W-:Y:S11]  /*7460*/  BSSY B0, `(.L_x_96) ;  /* 0x0000011000007945 */ /* 0x000ff60003800000 */
[----:B------:R-:W-:-:S05]  /*7470*/  @P0 BRA `(.L_x_97) ;  /* 0x000000f000000947 */ /* 0x000fca0003800000 */
[----:B------:R-:W1:Y:S01]  /*7480*/  @!P5 LDS.128 R12, [R74+0x1100] ;  /* 0x001100004a0cd984 */ /* 0x000e620000000c00 */
[----:B------:R-:W-:Y:S01]  /*7490*/  ISETP.GE.AND P1, PT, R94, c[0x0][0x1d4], PT ;  /* 0x000075005e007a0c */ /* 0x000fe20003f26270 */
[----:B------:R-:W-:Y:S01]  /*74a0*/  IMAD.MOV.U32 R4, RZ, RZ, R100 ;  /* 0x000000ffff047224 */ /* 0x000fe200078e0064 */
[----:B------:R-:W-:Y:S02]  /*74b0*/  IADD3 R0, P0, R6, 0x20, RZ ;  /* 0x0000002006007810 */ /* 0x000fe40007f1e0ff */
[----:B------:R-:W-:Y:S03]  /*74c0*/  MOV R5, R99 ;  /* 0x0000006300057202 */ /* 0x000fe60000000f00 */
[----:B------:R-:W-:Y:S02]  /*74d0*/  IMAD.X R2, RZ, RZ, R16, P0 ;  /* 0x000000ffff027224 */ /* 0x000fe400000e0610 */
[----:B------:R-:W-:Y:S04]  /*74e0*/  IMAD.WIDE.U32 R4, R0, c[0x0][0x208], R4 ;  /* 0x0000820000047a25 */ /* 0x000fe800078e0004 */
[----:B------:R-:W2:Y:S01]  /*74f0*/  @!P1 LDS.128 R8, [R74+0x5100] ;  /* 0x005100004a089984 */ /* 0x000ea20000000c00 */
[----:B------:R-:W-:Y:S04]  /*7500*/  IMAD R2, R2, c[0x0][0x208], RZ ;  /* 0x0000820002027a24 */ /* 0x000fe800078e02ff */
[----:B------:R-:W-:Y:S01]  /*7510*/  IMAD R0, R0, c[0x0][0x20c], R2 ;  /* 0x0000830000007a24 */ /* 0x000fe200078e0202 */
[C---:B------:R-:W-:Y:S04]  /*7520*/  LEA R2, P0, R4.reuse, c[0x0][0x1f8], 0x1 ;  /* 0x00007e0004027a11 */ /* 0x040fe800078008ff */
[----:B------:R-:W-:Y:S04]  /*7530*/  IADD3 R0, R5, R0, RZ ;  /* 0x0000000005007210 */ /* 0x000fe80007ffe0ff */
[----:B------:R-:W-:Y:S05]  /*7540*/  LEA.HI.X R3, R4, c[0x0][0x1fc], R0, 0x1, P0 ;  /* 0x00007f0004037a11 */ /* 0x000fea00000f0c00 */
[----:B-1----:R1:W-:Y:S04]  /*7550*/  @!P5 STG.E.128 [R2.64], R12 ;  /* 0x0000000c0200d986 */ /* 0x0023e8000c101d08 */
[----:B--2---:R1:W-:Y:S02]  /*7560*/  @!P1 STG.E.128 [R2.64+0x80], R8 ;  /* 0x0000800802009986 */ /* 0x0043e4000c101d08 */
.L_x_97:
[----:B------:R-:W-:Y:S05]  /*7570*/  BSYNC B0 ;  /* 0x0000000000007941 */ /* 0x000fea0003800000 */
.L_x_96:
[----:B------:R-:W-:Y:S01]  /*7580*/  ISETP.GE.AND P0, PT, R167, R7, PT ;  /* 0x00000007a700720c */ /* 0x000fe20003f06270 */
[----:B------:R-:W-:Y:S01]  /*7590*/  @!UPT UIADD3 URZ, URZ, URZ, URZ ;  /* 0x0000003f3f3ff290 */ /* 0x000fe2000fffe03f */
[----:B------:R-:W-:Y:S11]  /*75a0*/  BSSY B0, `(.L_x_98) ;  /* 0x0000011000007945 */ /* 0x000ff60003800000 */
[----:B------:R-:W-:-:S05]  /*75b0*/  @P0 BRA `(.L_x_99) ;  /* 0x000000f000000947 */ /* 0x000fca0003800000 */
[----:B-1----:R-:W1:Y:S01]  /*75c0*/  @!P5 LDS.128 R12, [R74+0x2100] ;  /* 0x002100004a0cd984 */ /* 0x002e620000000c00 */
        /* <DEDUP_REMOVED lines=14> */
.L_x_99:
[----:B------:R-:W-:Y:S05]  /*76b0*/  BSYNC B0 ;  /* 0x0000000000007941 */ /* 0x000fea0003800000 */
.L_x_98:
        /* <DEDUP_REMOVED lines=19> */
.L_x_101:
[----:B------:R-:W-:Y:S05]  /*77f0*/  BSYNC B0 ;  /* 0x0000000000007941 */ /* 0x000fea0003800000 */
.L_x_100:
[C---:B------:R-:W-:Y:S02]  /*7800*/  ISETP.GT.AND P0, PT, R91.reuse, R157, PT ;  /* 0x0000009d5b00720c */ /* 0x040fe40003f04270 */
[----:B------:R-:W-:Y:S11]  /*7810*/  IADD3 R91, R91, -0x1, RZ ;  /* 0xffffffff5b5b7810 */ /* 0x000ff60007ffe0ff */
[----:B-1----:R-:W-:Y:S01]  /*7820*/  @P0 SHF.R.S32.HI R2, RZ, 0x1f, R91 ;  /* 0x0000001fff020819 */ /* 0x002fe2000001145b */
[----:B------:R-:W-:Y:S02]  /*7830*/  @P0 IMAD R0, R200, R91, RZ ;  /* 0x0000005bc8000224 */ /* 0x000fe400078e02ff */
[----:B------:R-:W-:Y:S02]  /*7840*/  @P0 IMAD.MOV.U32 R4, RZ, RZ, R136 ;  /* 0x000000ffff040224 */ /* 0x000fe400078e0088 */
[----:B------:R-:W-:Y:S02]  /*7850*/  @P0 IMAD.MOV.U32 R5, RZ, RZ, R133 ;  /* 0x000000ffff050224 */ /* 0x000fe400078e0085 */
[-C--:B------:R-:W-:Y:S02]  /*7860*/  @P0 IMAD R0, R2, R208.reuse, R0 ;  /* 0x000000d002000224 */ /* 0x080fe400078e0200 */
[----:B------:R-:W-:Y:S04]  /*7870*/  @P0 IMAD.WIDE.U32 R4, R91, R208, R4 ;  /* 0x000000d05b040225 */ /* 0x000fe800078e0004 */
[----:B------:R-:W-:Y:S01]  /*7880*/  @P0 IMAD.IADD R0, R5, 0x1, R0 ;  /* 0x0000000105000824 */ /* 0x000fe200078e0200 */
[C---:B------:R-:W-:Y:S04]  /*7890*/  @P0 LEA R2, P1, R4.reuse, c[0x0][0x220], 0x1 ;  /* 0x0000880004020a11 */ /* 0x040fe800078208ff */
[----:B------:R-:W-:Y:S02]  /*78a0*/  @P0 LEA.HI.X R3, R4, c[0x0][0x224], R0, 0x1, P1 ;  /* 0x0000890004030a11 */ /* 0x000fe400008f0c00 */
[----:B------:R-:W-:Y:S03]  /*78b0*/  @P0 IADD3 R12, P2, P1, R173, 0x80, R2 ;  /* 0x00000080ad0c0810 */ /* 0x000fe6000795e002 */
[----:B------:R-:W-:Y:S01]  /*78c0*/  @!PT LDS RZ, [RZ] ;  /* 0x00000000fffff984 */ /* 0x000fe20000000800 */
[----:B------:R-:W-:Y:S01]  /*78d0*/  @!PT LDS RZ, [RZ] ;  /* 0x00000000fffff984 */ /* 0x000fe20000000800 */
[----:B------:R-:W-:Y:S01]  /*78e0*/  @!PT LDS RZ, [RZ] ;  /* 0x00000000fffff984 */ /* 0x000fe20000000800 */
[----:B------:R1:W-:Y:S01]  /*78f0*/  @P0 LDGSTS.E.BYPASS.LTC128B.128 [R74+0x8100], [R2.64], !P4 ;  /* 0x08100000024a0fae */ /* 0x0003e2000e101d48 */
[----:B------:R-:W-:Y:S02]  /*7900*/  @P0 IADD3.X R13, R169, RZ, R3, P2, P1 ;  /* 0x000000ffa90d0210 */ /* 0x000fe400017e2403 */
[-C--:B------:R-:W-:Y:S01]  /*7910*/  @P0 IADD3 R6, P1, R2, R173.reuse, RZ ;  /* 0x000000ad02060210 */ /* 0x080fe20007f3e0ff */
[----:B------:R1:W-:Y:S04]  /*7920*/  @P0 LDGSTS.E.BYPASS.LTC128B.128 [R74+0xc100], [R2.64+0x80], !P6 ;  /* 0x0c100080024a0fae */ /* 0x0003e8000f101d48 */
[--C-:B------:R-:W-:Y:S01]  /*7930*/  @P0 IMAD.X R7, R3, 0x1, R169.reuse, P1 ;  /* 0x0000000103070824 */ /* 0x100fe200008e06a9 */
[CC--:B------:R-:W-:Y:S04]  /*7940*/  @P0 IADD3 R4, P1, R6.reuse, R173.reuse, RZ ;  /* 0x000000ad06040210 */ /* 0x0c0fe80007f3e0ff */
[----:B------:R2:W-:Y:S01]  /*7950*/  @P0 LDGSTS.E.BYPASS.LTC128B.128 [R74+0x9100], [R6.64], !P4 ;  /* 0x09100000064a0fae */ /* 0x0005e2000e101d48 */
[C---:B------:R-:W-:Y:S01]  /*7960*/  @P0 IMAD.X R5, R7.reuse, 0x1, R169, P1 ;  /* 0x0000000107050824 */ /* 0x040fe200008e06a9 */
[-C--:B------:R-:W-:Y:S02]  /*7970*/  @P0 IADD3 R10, P1, R6, R130.reuse, RZ ;  /* 0x00000082060a0210 */ /* 0x080fe40007f3e0ff */
[----:B------:R2:W-:Y:S03]  /*7980*/  @P0 LDGSTS.E.BYPASS.LTC128B.128 [R74+0xd100], [R12.64], !P6 ;  /* 0x0d1000000c4a0fae */ /* 0x0005e6000f101d48 */
[----:B------:R-:W-:Y:S01]  /*7990*/  @P0 IMAD.X R11, R7, 0x1, R127, P1 ;  /* 0x00000001070b0824 */ /* 0x000fe200008e067f */
[----:B------:R2:W-:Y:S01]  /*79a0*/  @P0 LDGSTS.E.BYPASS.LTC128B.128 [R74+0xa100], [R4.64], !P4 ;  /* 0x0a100000044a0fae */ /* 0x0005e2000e101d48 */
[C---:B------:R-:W-:Y:S03]  /*79b0*/  @P0 IADD3 R8, P1, R4.reuse, R173, RZ ;  /* 0x000000ad04080210 */ /* 0x040fe60007f3e0ff */
[----:B------:R2:W-:Y:S02]  /*79c0*/  @P0 LDGSTS.E.BYPASS.LTC128B.128 [R74+0xe100], [R10.64], !P6 ;  /* 0x0e1000000a4a0fae */ /* 0x0005e4000f101d48 */
[C---:B------:R-:W-:Y:S01]  /*79d0*/  @P0 IMAD.X R9, R5.reuse, 0x1, R169, P1 ;  /* 0x0000000105090824 */ /* 0x040fe200008e06a9 */
[----:B-1----:R-:W-:Y:S04]  /*79e0*/  @P0 IADD3 R2, P1, R4, R130, RZ ;  /* 0x0000008204020210 */ /* 0x002fe80007f3e0ff */
[----:B------:R2:W-:Y:S01]  /*79f0*/  @P0 LDGSTS.E.BYPASS.LTC128B.128 [R74+0xb100], [R8.64], !P4 ;  /* 0x0b100000084a0fae */ /* 0x0005e2000e101d48 */
[----:B------:R-:W-:Y:S05]  /*7a00*/  @P0 IMAD.X R3, R5, 0x1, R127, P1 ;  /* 0x0000000105030824 */ /* 0x000fea00008e067f */
[----:B------:R2:W-:Y:S04]  /*7a10*/  @P0 LDGSTS.E.BYPASS.LTC128B.128 [R74+0xf100], [R2.64], !P6 ;  /* 0x0f100000024a0fae */ /* 0x0005e8000f101d48 */
[----:B------:R-:W0:Y:S01]  /*7a20*/  LDGDEPBAR ;  /* 0x00000000000079af */ /* 0x000e220000000000 */
[----:B------:R-:W-:-:S05]  /*7a30*/  @P0 BRA `(.L_x_102) ;  /* 0xffffa1e000000947 */ /* 0x000fca000383ffff */
[----:B------:R-:W-:Y:S06]  /*7a40*/  BAR.SYNC.DEFER_BLOCKING 0x0 ;  /* 0x0000000000007b1d */ /* 0x000fec0000010000 */
.L_x_55:
[----:B-1----:R-:W-:Y:S01]  /*7a50*/  ISETP.GE.AND P0, PT, R195, 0x1, PT ;  /* 0x00000001c300780c */ /* 0x002fe20003f06270 */
[----:B------:R-:W-:Y:S01]  /*7a60*/  IMAD.IADD R19, R181, 0x1, R180 ;  /* 0x00000001b5137824 */ /* 0x000fe200078e02b4 */
[----:B------:R-:W-:Y:S01]  /*7a70*/  PLOP3.LUT P2, PT, PT, PT, PT, 0x80, 0x0 ;  /* 0x000000000000781c */ /* 0x000fe20003f4f070 */
[----:B--2---:R-:W-:Y:S01]  /*7a80*/  CS2R R10, SRZ ;  /* 0x00000000000a7805 */ /* 0x004fe2000001ff00 */
[----:B------:R-:W-:Y:S01]  /*7a90*/  MOV R114, RZ ;  /* 0x000000ff00727202 */ /* 0x000fe20000000f00 */
[----:B------:R-:W-:Y:S01]  /*7aa0*/  CS2R R14, SRZ ;  /* 0x00000000000e7805 */ /* 0x000fe2000001ff00 */
[----:B------:R-:W-:Y:S01]  /*7ab0*/  IMAD.MOV.U32 R112, RZ, RZ, RZ ;  /* 0x000000ffff707224 */ /* 0x000fe200078e00ff */
        /* <DEDUP_REMOVED lines=10> */
[----:B------:R-:W-:Y:S01]  /*7b60*/  IMAD.MOV.U32 R18, RZ, RZ, RZ ;  /* 0x000000ffff127224 */ /* 0x000fe200078e00ff */
[----:B------:R-:W-:Y:S01]  /*7b70*/  MOV R104, RZ ;  /* 0x000000ff00687202 */ /* 0x000fe20000000f00 */
[----:B------:R-:W-:Y:S01]  /*7b80*/  CS2R R102, SRZ ;  /* 0x0000000000667805 */ /* 0x000fe2000001ff00 */
[----:B------:R-:W-:Y:S01]  /*7b90*/  CS2R R20, SRZ ;  /* 0x0000000000147805 */ /* 0x000fe2000001ff00 */
[----:B------:R-:W-:Y:S01]  /*7ba0*/  IMAD.MOV.U32 R100, RZ, RZ, RZ ;  /* 0x000000ffff647224 */ /* 0x000fe200078e00ff */
[----:B------:R-:W-:Y:S01]  /*7bb0*/  CS2R R98, SRZ ;  /* 0x0000000000627805 */ /* 0x000fe2000001ff00 */
[----:B------:R-:W-:Y:S01]  /*7bc0*/  MOV R96, RZ ;  /* 0x000000ff00607202 */ /* 0x000fe20000000f00 */
[----:B------:R-:W-:Y:S01]  /*7bd0*/  CS2R R94, SRZ ;  /* 0x00000000005e7805 */ /* 0x000fe2000001ff00 */
        /* <DEDUP_REMOVED lines=8> */
[----:B------:R-:W-:Y:S01]  /*7c60*/  CS2R R26, SRZ ;  /* 0x00000000001a7805 */ /* 0x000fe2000001ff00 */
[----:B------:R-:W-:Y:S01]  /*7c70*/  IMAD.MOV.U32 R80, RZ, RZ, RZ ;  /* 0x000000ffff507224 */ /* 0x000fe200078e00ff */
[----:B------:R-:W-:Y:S01]  /*7c80*/  CS2R R78, SRZ ;  /* 0x00000000004e7805 */ /* 0x000fe2000001ff00 */
[----:B------:R-:W-:Y:S01]  /*7c90*/  CS2R R76, SRZ ;  /* 0x00000000004c7805 */ /* 0x000fe2000001ff00 */
[----:B------:R-:W-:Y:S01]  /*7ca0*/  CS2R R74, SRZ ;  /* 0x00000000004a7805 */ /* 0x000fe2000001ff00 */
[----:B------:R-:W-:Y:S01]  /*7cb0*/  CS2R R72, SRZ ;  /* 0x0000000000487805 */ /* 0x000fe2000001ff00 */
[----:B------:R-:W-:Y:S01]  /*7cc0*/  CS2R R70, SRZ ;  /* 0x0000000000467805 */ /* 0x000fe2000001ff00 */
[----:B------:R-:W-:Y:S01]  /*7cd0*/  CS2R R68, SRZ ;  /* 0x0000000000447805 */ /* 0x000fe2000001ff00 */
[----:B------:R-:W-:Y:S01]  /*7ce0*/  CS2R R126, SRZ ;  /* 0x00000000007e7805 */ /* 0x000fe2000001ff00 */
[----:B------:R-:W-:Y:S01]  /*7cf0*/  MOV R124, RZ ;  /* 0x000000ff007c7202 */ /* 0x000fe20000000f00 */
[----:B------:R-:W-:Y:S01]  /*7d00*/  CS2R R122, SRZ ;  /* 0x00000000007a7805 */ /* 0x000fe2000001ff00 */
[----:B------:R-:W-:Y:S01]  /*7d10*/  IMAD.MOV.U32 R120, RZ, RZ, RZ ;  /* 0x000000ffff787224 */ /* 0x000fe200078e00ff */
[----:B------:R-:W-:Y:S01]  /*7d20*/  CS2R R30, SRZ ;  /* 0x00000000001e7805 */ /* 0x000fe2000001ff00 */
[----:B------:R-:W-:Y:S05]  /*7d30*/  @!P0 BRA `(.L_x_103) ;  /* 0x0000bee000008947 */ /* 0x000fea0003800000 */
[----:B------:R-:W-:Y:S01]  /*7d40*/  ISETP.NE.U32.AND P0, PT, RZ, c[0x0][0x340], PT ;  /* 0x0000d000ff007a0c */ /* 0x000fe20003f05070 */
[----:B------:R-:W2:Y:S03]  /*7d50*/  LDL R193, [R1+0x4] ;  /* 0x0000040001c17983 */ /* 0x000ea60000100800 */
[----:B------:R-:W-:-:S13]  /*7d60*/  ISETP.NE.AND.EX P3, PT, RZ, c[0x0][0x344], PT, P0 ;  /* 0x0000d100ff007a0c */ /* 0x000fda0003f65300 */
[----:B------:R-:W-:-:S04]  /*7d70*/  @P3 IMAD.MOV.U32 R2, RZ, RZ, 0x4 ;  /* 0x00000004ff023424 */ /* 0x000fc800078e00ff */
[----:B------:R-:W-:-:S05]  /*7d80*/  @P3 IMAD.WIDE R2, R248, R2, c[0x0][0x340] ;  /* 0x0000d000f8023625 */ /* 0x000fca00078e0202 */
[----:B------:R1:W3:Y:S01]  /*7d90*/  @P3 LDG.E R12, [R2.64] ;  /* 0x00000008020c3981 */ /* 0x0002e2000c1e1900 */
[----:B------:R-:W-:Y:S01]  /*7da0*/  SHF.R.S32.HI R0, RZ, 0x1f, R172 ;  /* 0x0000001fff007819 */ /* 0x000fe200000114ac */
[----:B------:R-:W-:Y:S01]  /*7db0*/  IMAD.MOV.U32 R5, RZ, RZ, c[0x0][0x2c4] ;  /* 0x0000b100ff057624 */ /* 0x000fe200078e00ff */
[----:B------:R-:W-:Y:S01]  /*7dc0*/  SHF.R.S32.HI R117, RZ, 0x1f, R227 ;  /* 0x0000001fff757819 */ /* 0x000fe200000114e3 */
[----:B------:R-:W4:Y:S01]  /*7dd0*/  S2R R29, SR_CTAID.Y ;  /* 0x00000000001d7919 */ /* 0x000f220000002600 */
[----:B------:R-:W-:Y:S01]  /*7de0*/  ISETP.NE.U32.AND P0, PT, RZ, c[0x0][0x348], PT ;  /* 0x0000d200ff007a0c */ /* 0x000fe20003f05070 */
[----:B------:R-:W-:Y:S01]  /*7df0*/  IMAD R0, R0, c[0x0][0x178], RZ ;  /* 0x00005e0000007a24 */ /* 0x000fe200078e02ff */
[----:B------:R-:W-:Y:S01]  /*7e00*/  LEA.HI R4, R117, R227, RZ, 0x3 ;  /* 0x000000e375047211 */ /* 0x000fe200078f18ff */
[----:B------:R-:W-:Y:S01]  /*7e10*/  IMAD R25, R182, c[0x0][0x2c4], RZ ;  /* 0x0000b100b6197a24 */ /* 0x000fe200078e02ff */
[----:B------:R-:W-:Y:S01]  /*7e20*/  ISETP.NE.AND P1, PT, R5, 0x1, PT ;  /* 0x000000010500780c */ /* 0x000fe20003f25270 */
[----:B------:R-:W-:Y:S01]  /*7e30*/  IMAD R0, R172, c[0x0][0x17c], R0 ;  /* 0x00005f00ac007a24 */ /* 0x000fe200078e0200 */
[----:B------:R-:W-:Y:S01]  /*7e40*/  SHF.R.S32.HI R60, RZ, 0x3, R4 ;  /* 0x00000003ff3c7819 */ /* 0x000fe20000011404 */
[----:B------:R-:W-:Y:S01]  /*7e50*/  IMAD.MOV.U32 R185, RZ, RZ, c[0x0][0x1e0] ;  /* 0x00007800ffb97624 */ /* 0x000fe200078e00ff */
[----:B------:R-:W-:Y:S01]  /*7e60*/  SHF.R.S32.HI R11, RZ, 0x1f, R248 ;  /* 0x0000001fff0b7819 */ /* 0x000fe200000114f8 */
[----:B------:R-:W-:Y:S01]  /*7e70*/  BAR.SYNC.DEFER_BLOCKING 0x0 ;  /* 0x0000000000007b1d */ /* 0x000fe20000010000 */
[----:B------:R-:W-:Y:S01]  /*7e80*/  ISETP.NE.AND.EX P0, PT, RZ, c[0x0][0x34c], PT, P0 ;  /* 0x0000d300ff007a0c */ /* 0x000fe20003f05300 */
[----:B------:R-:W-:-:S02]  /*7e90*/  IMAD.SHL.U32 R192, R185, 0x80, RZ ;  /* 0x00000080b9c07824 */ /* 0x000fc400078e00ff */
[----:B------:R-:W-:Y:S01]  /*7ea0*/  IMAD.WIDE.U32 R186, R185, 0x40, RZ ;  /* 0x00000040b9ba7825 */ /* 0x000fe200078e00ff */
[----:B------:R-:W-:-:S05]  /*7eb0*/  SEL R6, R11, RZ, !P0 ;  /* 0x000000ff0b067207 */ /* 0x000fca0004000000 */
[----:B------:R-:W-:Y:S02]  /*7ec0*/  IMAD R6, R6, c[0x0][0x1c0], RZ ;  /* 0x0000700006067a24 */ /* 0x000fe400078e02ff */
[----:B-1----:R-:W-:-:S04]  /*7ed0*/  IMAD.WIDE.U32 R2, R172, c[0x0][0x178], RZ ;  /* 0x00005e00ac027a25 */ /* 0x002fc800078e00ff */
[----:B------:R-:W-:Y:S01]  /*7ee0*/  IMAD.IADD R3, R3, 0x1, R0 ;  /* 0x0000000103037824 */ /* 0x000fe200078e0200 */
[----:B------:R-:W-:Y:S02]  /*7ef0*/  LOP3.LUT R0, R4, 0xfffffff8, RZ, 0xc0, !PT ;  /* 0xfffffff804007812 */ /* 0x000fe400078ec0ff */
[----:B------:R-:W-:Y:S01]  /*7f00*/  SEL R4, R248, RZ, !P0 ;  /* 0x000000fff8047207 */ /* 0x000fe20004000000 */
[----:B----4-:R-:W-:-:S04]  /*7f10*/  IMAD.WIDE.U32 R2, R29, c[0x0][0x1b8], R2 ;  /* 0x00006e001d027a25 */ /* 0x010fc800078e0002 */
[----:B------:R-:W-:Y:S02]  /*7f20*/  IMAD.IADD R61, R227, 0x1, -R0 ;  /* 0x00000001e33d7824 */ /* 0x000fe400078e0a00 */
[----:B------:R-:W-:Y:S02]  /*7f30*/  IMAD R0, R213, c[0x0][0x1b8], RZ ;  /* 0x00006e00d5007a24 */ /* 0x000fe400078e02ff */
[----:B------:R-:W-:Y:S02]  /*7f40*/  IMAD R5, R61, 0x20, R60 ;  /* 0x000000203d057824 */ /* 0x000fe400078e023c */
[----:B------:R-:W-:Y:S02]  /*7f50*/  IMAD R0, R29, c[0x0][0x1bc], R0 ;  /* 0x00006f001d007a24 */ /* 0x000fe400078e0200 */
[----:B------:R-:W-:Y:S02]  /*7f60*/  IMAD R5, R211, 0x80, R5 ;  /* 0x00000080d3057824 */ /* 0x000fe400078e0205 */
[----:B------:R-:W-:-:S02]  /*7f70*/  IMAD.IADD R3, R3, 0x1, R0 ;  /* 0x0000000103037824 */ /* 0x000fc400078e0200 */
[----:B------:R-:W-:-:S04]  /*7f80*/  @P1 IMAD.HI.U32 R7, R5, c[0x0][0x2c8], RZ ;  /* 0x0000b20005071a27 */ /* 0x000fc800078e00ff */
[----:B------:R-:W-:Y:S01]  /*7f90*/  IMAD.MOV.U32 R0, RZ, RZ, R5 ;  /* 0x000000ffff007224 */ /* 0x000fe200078e0005 */
[----:B------:R-:W-:Y:S01]  /*7fa0*/  @P1 SHF.R.U32.HI R0, RZ, c[0x0][0x2cc], R7 ;  /* 0x0000b300ff001a19 */ /* 0x000fe20000011607 */
[C---:B------:R-:W-:Y:S02]  /*7fb0*/  IMAD R6, R4.reuse, c[0x0][0x1c4], R6 ;  /* 0x0000710004067a24 */ /* 0x040fe400078e0206 */
[----:B------:R-:W-:Y:S01]  /*7fc0*/  IMAD.WIDE.U32 R2, R4, c[0x0][0x1c0], R2 ;  /* 0x0000700004027a25 */ /* 0x000fe200078e0002 */
[----:B------:R-:W-:-:S03]  /*7fd0*/  SHF.R.S32.HI R7, RZ, 0x1f, R0 ;  /* 0x0000001fff077819 */ /* 0x000fc60000011400 */
[----:B------:R-:W-:Y:S02]  /*7fe0*/  IMAD.MOV R4, RZ, RZ, -R0 ;  /* 0x000000ffff047224 */ /* 0x000fe400078e0a00 */
[----:B------:R-:W-:Y:S02]  /*7ff0*/  IMAD.IADD R3, R3, 0x1, R6 ;  /* 0x0000000103037824 */ /* 0x000fe400078e0206 */
[----:B------:R-:W-:Y:S02]  /*8000*/  IMAD R4, R4, c[0x0][0x2c4], R5 ;  /* 0x0000b10004047a24 */ /* 0x000fe400078e0205 */
[----:B------:R-:W-:Y:S02]  /*8010*/  IMAD R5, R7, c[0x0][0x1b0], RZ ;  /* 0x00006c0007057a24 */ /* 0x000fe400078e02ff */
[----:B------:R-:W-:-:S04]  /*8020*/  IMAD.WIDE.U32 R2, R0, c[0x0][0x1b0], R2 ;  /* 0x00006c0000027a25 */ /* 0x000fc800078e0002 */
[----:B------:R-:W-:Y:S01]  /*8030*/  IMAD R6, R0, c[0x0][0x1b4], R5 ;  /* 0x00006d0000067a24 */ /* 0x000fe200078e0205 */
[----:B------:R-:W-:Y:S01]  /*8040*/  SHF.R.S32.HI R5, RZ, 0x1f, R4 ;  /* 0x0000001fff057819 */ /* 0x000fe20000011404 */
[----:B------:R-:W-:Y:S02]  /*8050*/  IMAD.SHL.U32 R22, R61, 0x8, RZ ;  /* 0x000000083d167824 */ /* 0x000fe400078e00ff */
[----:B------:R-:W-:Y:S02]  /*8060*/  IMAD.IADD R3, R3, 0x1, R6 ;  /* 0x0000000103037824 */ /* 0x000fe400078e0206 */
[----:B------:R-:W-:Y:S01]  /*8070*/  IMAD R0, R5, c[0x0][0x1a8], RZ ;  /* 0x00006a0005007a24 */ /* 0x000fe200078e02ff */
[----:B------:R-:W-:Y:S01]  /*8080*/  IADD3 R21, R22, 0x40, RZ ;  /* 0x0000004016157810 */ /* 0x000fe20007ffe0ff */
[----:B------:R-:W-:Y:S01]  /*8090*/  IMAD R6, R211, 0x80, R60 ;  /* 0x00000080d3067824 */ /* 0x000fe200078e023c */
[----:B------:R-:W-:Y:S01]  /*80a0*/  SHF.R.S32.HI R23, RZ, 0x1f, R22 ;  /* 0x0000001fff177819 */ /* 0x000fe20000011416 */
[----:B------:R-:W-:Y:S01]  /*80b0*/  IMAD R0, R4, c[0x0][0x1ac], R0 ;  /* 0x00006b0004007a24 */ /* 0x000fe200078e0200 */
[----:B------:R-:W-:Y:S01]  /*80c0*/  ISETP.GE.AND P4, PT, R22, c[0x0][0x198], PT ;  /* 0x0000660016007a0c */ /* 0x000fe20003f86270 */
[----:B------:R-:W-:Y:S01]  /*80d0*/  IMAD.WIDE.U32 R2, R4, c[0x0][0x1a8], R2 ;  /* 0x00006a0004027a25 */ /* 0x000fe200078e0002 */
[----:B------:R-:W-:-:S02]  /*80e0*/  ISETP.GE.AND P5, PT, R6, R25, PT ;  /* 0x000000190600720c */ /* 0x000fc40003fa6270 */
[----:B------:R-:W-:Y:S01]  /*80f0*/  IADD3 R9, R6, 0x20, RZ ;  /* 0x0000002006097810 */ /* 0x000fe20007ffe0ff */
[----:B------:R-:W-:Y:S01]  /*8100*/  IMAD.IADD R0, R3, 0x1, R0 ;  /* 0x0000000103007824 */ /* 0x000fe200078e0200 */
[----:B------:R-:W-:Y:S02]  /*8110*/  LEA R15, P0, R2, c[0x0][0x160], 0x1 ;  /* 0x00005800020f7a11 */ /* 0x000fe400078008ff */
[----:B------:R-:W-:Y:S02]  /*8120*/  SHF.R.S32.HI R3, RZ, 0x1f, R19 ;  /* 0x0000001fff037819 */ /* 0x000fe40000011413 */
[----:B------:R-:W-:Y:S01]  /*8130*/  IADD3 R19, P1, R60, R19, RZ ;  /* 0x000000133c137210 */ /* 0x000fe20007f3e0ff */
[----:B------:R-:W-:Y:S01]  /*8140*/  SHFL.IDX PT, R4, R15, RZ, 0x181f ;  /* 0x00181fff0f047589 */ /* 0x000fe200000e0000 */
[----:B------:R-:W-:Y:S02]  /*8150*/  LEA.HI.X R18, R2, c[0x0][0x164], R0, 0x1, P0 ;  /* 0x0000590002127a11 */ /* 0x000fe400000f0c00 */
[----:B------:R-:W-:-:S02]  /*8160*/  LEA.HI.X.SX32 R20, R60, R3, 0x1, P1 ;  /* 0x000000033c147211 */ /* 0x000fc400008f0eff */
[C---:B------:R-:W-:Y:S01]  /*8170*/  IADD3 R8, R6.reuse, 0x40, RZ ;  /* 0x0000004006087810 */ /* 0x040fe20007ffe0ff */
[----:B------:R-:W1:Y:S01]  /*8180*/  SHFL.IDX PT, R5, R18, RZ, 0x181f ;  /* 0x00181fff12057589 */ /* 0x000e6200000e0000 */
[----:B------:R-:W-:Y:S01]  /*8190*/  IADD3 R3, R6, 0x60, RZ ;  /* 0x0000006006037810 */ /* 0x000fe20007ffe0ff */
[----:B------:R-:W-:Y:S01]  /*81a0*/  IMAD R0, R20, c[0x0][0x1e0], RZ ;  /* 0x0000780014007a24 */ /* 0x000fe200078e02ff */
[----:B------:R-:W-:Y:S01]  /*81b0*/  @!P5 SHF.R.S32.HI R2, RZ, 0x1f, R21 ;  /* 0x0000001fff02d819 */ /* 0x000fe20000011415 */
[----:B------:R-:W-:Y:S01]  /*81c0*/  IMAD.WIDE.U32 R6, R19, c[0x0][0x1e0], R22 ;  /* 0x0000780013067a25 */ /* 0x000fe200078e0016 */
[-C--:B------:R-:W-:Y:S02]  /*81d0*/  ISETP.GE.AND P0, PT, R9, R25.reuse, PT ;  /* 0x000000190900720c */ /* 0x080fe40003f06270 */
[-C--:B------:R-:W-:Y:S01]  /*81e0*/  ISETP.GE.AND P1, PT, R8, R25.reuse, PT ;  /* 0x000000190800720c */ /* 0x080fe20003f26270 */
[----:B------:R-:W-:Y:S01]  /*81f0*/  IMAD R0, R19, c[0x0][0x1e4], R0 ;  /* 0x0000790013007a24 */ /* 0x000fe200078e0200 */
[----:B------:R-:W-:Y:S01]  /*8200*/  ISETP.GE.AND P2, PT, R3, R25, PT ;  /* 0x000000190300720c */ /* 0x000fe20003f46270 */
[----:B------:R-:W-:Y:S01]  /*8210*/  IMAD.SHL.U32 R9, R60, 0x40, RZ ;  /* 0x000000403c097824 */ /* 0x000fe200078e00ff */
[----:B------:R-:W-:Y:S01]  /*8220*/  @!P5 LEA.HI R8, R2, R21, RZ, 0x3 ;  /* 0x000000150208d211 */ /* 0x000fe200078f18ff */
[----:B------:R-:W-:Y:S01]  /*8230*/  SHFL.IDX PT, R3, R18, 0x1, 0x181f ;  /* 0x00381f0012037f89 */ /* 0x000fe200000e0000 */
[----:B------:R-:W-:Y:S01]  /*8240*/  IMAD.IADD R7, R7, 0x1, R0 ;  /* 0x0000000107077824 */ /* 0x000fe200078e0200 */
[----:B------:R-:W-:-:S02]  /*8250*/  LEA.HI R0, R117, R227, RZ, 0x6 ;  /* 0x000000e375007211 */ /* 0x000fc400078f30ff */
[----:B------:R-:W4:Y:S01]  /*8260*/  SHFL.IDX PT, R2, R15, 0x1, 0x181f ;  /* 0x00381f000f027f89 */ /* 0x000f2200000e0000 */
[----:B------:R-:W-:Y:S02]  /*8270*/  @!P5 LOP3.LUT R8, R8, 0xfffffff8, RZ, 0xc0, !PT ;  /* 0xfffffff80808d812 */ /* 0x000fe400078ec0ff */
[----:B------:R-:W-:Y:S01]  /*8280*/  IMAD.SHL.U32 R0, R0, 0x8, RZ ;  /* 0x0000000800007824 */ /* 0x000fe200078e00ff */
[----:B------:R-:W-:Y:S02]  /*8290*/  @!P0 SHF.R.S32.HI R10, RZ, 0x1f, R21 ;  /* 0x0000001fff0a8819 */ /* 0x000fe40000011415 */
[----:B------:R-:W-:Y:S02]  /*82a0*/  LOP3.LUT R26, R9, 0x1c0, RZ, 0xc0, !PT ;  /* 0x000001c0091a7812 */ /* 0x000fe400078ec0ff */
[----:B------:R-:W-:Y:S01]  /*82b0*/  LOP3.LUT R27, R0, 0xfffffe00, RZ, 0xc0, !PT ;  /* 0xfffffe00001b7812 */ /* 0x000fe200078ec0ff */
[----:B-1----:R-:W-:Y:S01]  /*82c0*/  @!P5 IMAD.WIDE R16, R8, 0x2, R4 ;  /* 0x000000020810d825 */ /* 0x002fe200078e0204 */
[----:B------:R-:W-:-:S02]  /*82d0*/  LOP3.LUT R0, R26, 0x38, R22, 0xf8, !PT ;  /* 0x000000381a007812 */ /* 0x000fc400078ef816 */
[----:B------:R-:W-:Y:S02]  /*82e0*/  SHF.R.U32.HI R28, RZ, 0x3, R26 ;  /* 0x00000003ff1c7819 */ /* 0x000fe4000001161a */
[----:B------:R-:W-:Y:S02]  /*82f0*/  ISETP.GE.AND P6, PT, R21, c[0x0][0x198], PT ;  /* 0x0000660015007a0c */ /* 0x000fe40003fc6270 */
[----:B------:R-:W-:-:S05]  /*8300*/  LOP3.LUT R62, R27, R0, R28, 0xf6, !PT ;  /* 0x000000001b3e7212 */ /* 0x000fca00078ef61c */
[C---:B------:R-:W-:Y:S02]  /*8310*/  @!P5 IMAD.SHL.U32 R14, R62.reuse, 0x2, RZ ;  /* 0x000000023e0ed824 */ /* 0x040fe400078e00ff */
[----:B------:R-:W-:Y:S01]  /*8320*/  @!P0 IMAD.SHL.U32 R0, R62, 0x2, RZ ;  /* 0x000000023e008824 */ /* 0x000fe200078e00ff */
[----:B--2---:R-:W-:-:S04]  /*8330*/  LEA.HI.SX32 R63, R193, 0xffffffff, 0x19 ;  /* 0xffffffffc13f7811 */ /* 0x004fc800078fcaff */
[----:B------:R-:W-:Y:S02]  /*8340*/  SHF.R.S32.HI R84, RZ, 0x1f, R63 ;  /* 0x0000001fff547819 */ /* 0x000fe4000001143f */
[--C-:B---3--:R-:W-:Y:S01]  /*8350*/  @P3 SHF.R.S32.HI R9, RZ, 0x1f, R12.reuse ;  /* 0x0000001fff093819 */ /* 0x108fe2000001140c */
[----:B------:R-:W-:Y:S01]  /*8360*/  @!P3 IMAD.MOV.U32 R9, RZ, RZ, R11 ;  /* 0x000000ffff09b224 */ /* 0x000fe200078e000b */
[----:B------:R-:W-:Y:S01]  /*8370*/  @!P0 LEA.HI R11, R10, R21, RZ, 0x3 ;  /* 0x000000150a0b8211 */ /* 0x000fe200078f18ff */
[----:B------:R-:W-:Y:S01]  /*8380*/  @P3 IMAD.MOV.U32 R8, RZ, RZ, R12 ;  /* 0x000000ffff083224 */ /* 0x000fe200078e000c */
[----:B------:R-:W1:Y:S01]  /*8390*/  SHFL.IDX PT, R10, R15, 0x2, 0x181f ;  /* 0x00581f000f0a7f89 */ /* 0x000e6200000e0000 */
[----:B------:R-:W-:Y:S01]  /*83a0*/  @!P3 IMAD.MOV.U32 R8, RZ, RZ, R248 ;  /* 0x000000ffff08b224 */ /* 0x000fe200078e00f8 */
[----:B------:R-:W-:Y:S02]  /*83b0*/  @!P0 LOP3.LUT R12, R11, 0xfffffff8, RZ, 0xc0, !PT ;  /* 0xfffffff80b0c8812 */ /* 0x000fe400078ec0ff */
[----:B------:R-:W-:Y:S01]  /*83c0*/  @!P5 LEA R4, P3, R22, R4, 0x1 ;  /* 0x000000041604d211 */ /* 0x000fe200078608ff */
[----:B------:R-:W2:Y:S02]  /*83d0*/  SHFL.IDX PT, R11, R18, 0x2, 0x181f ;  /* 0x00581f00120b7f89 */ /* 0x000ea400000e0000 */
[----:B----4-:R-:W-:Y:S01]  /*83e0*/  @!P0 IMAD.WIDE R12, R12, 0x2, R2 ;  /* 0x000000020c0c8825 */ /* 0x010fe200078e0202 */
[----:B------:R-:W-:-:S02]  /*83f0*/  @!P5 LEA.HI.X R5, R22, R5, R23, 0x1, P3 ;  /* 0x000000051605d211 */ /* 0x000fc400018f0c17 */
[----:B------:R-:W-:-:S03]  /*8400*/  @!P0 LEA R2, P3, R22, R2, 0x1 ;  /* 0x0000000216028211 */ /* 0x000fc600078608ff */
[----:B------:R3:W-:Y:S01]  /*8410*/  @!P5 LDGSTS.E.BYPASS.LTC128B.128 [R14+0x100], [R4.64], !P4 ;  /* 0x00100000040edfae */ /* 0x0007e2000e101d48 */
[----:B------:R-:W-:Y:S02]  /*8420*/  @!P0 LEA.HI.X R3, R22, R3, R23, 0x1, P3 ;  /* 0x0000000316038211 */ /* 0x000fe400018f0c17 */
[----:B------:R-:W-:Y:S01]  /*8430*/  ISETP.GE.AND P3, PT, R21, c[0x0][0x1d4], PT ;  /* 0x0000750015007a0c */ /* 0x000fe20003f66270 */
[----:B------:R4:W-:Y:S04]  /*8440*/  @!P5 LDGSTS.E.BYPASS.LTC128B.128 [R14+0x4100], [R16.64], !P6 ;  /* 0x04100000100edfae */ /* 0x0009e8000f101d48 */
[----:B------:R1:W-:Y:S04]  /*8450*/  @!P0 LDGSTS.E.BYPASS.LTC128B.128 [R0+0x1100], [R2.64], !P4 ;  /* 0x0110000002008fae */ /* 0x0003e8000e101d48 */
[----:B------:R2:W-:Y:S01]  /*8460*/  @!P0 LDGSTS.E.BYPASS.LTC128B.128 [R0+0x5100], [R12.64], !P6 ;  /* 0x051000000c008fae */ /* 0x0005e2000f101d48 */
[----:B------:R-:W-:Y:S01]  /*8470*/  ISETP.NE.U32.AND P6, PT, RZ, c[0x0][0x350], PT ;  /* 0x0000d400ff007a0c */ /* 0x000fe20003fc5070 */
[----:B---3--:R-:W-:Y:S01]  /*8480*/  IMAD R4, R213, c[0x0][0x1e8], RZ ;  /* 0x00007a00d5047a24 */ /* 0x008fe200078e02ff */
[----:B------:R-:W-:-:S03]  /*8490*/  @!P2 SHF.R.S32.HI R5, RZ, 0x1f, R21 ;  /* 0x0000001fff05a819 */ /* 0x000fc60000011415 */
[C---:B------:R-:W-:Y:S02]  /*84a0*/  IMAD R4, R29.reuse, c[0x0][0x1ec], R4 ;  /* 0x00007b001d047a24 */ /* 0x040fe400078e0204 */
[----:B-1----:R-:W-:Y:S01]  /*84b0*/  IMAD.WIDE.U32 R2, R29, c[0x0][0x1e8], R6 ;  /* 0x00007a001d027a25 */ /* 0x002fe200078e0006 */
[----:B------:R-:W-:Y:S02]  /*84c0*/  @!P1 LEA R6, P0, R22, R10, 0x1 ;  /* 0x0000000a16069211 */ /* 0x000fe400078008ff */
[----:B--2---:R-:W-:Y:S01]  /*84d0*/  @!P1 SHF.R.S32.HI R0, RZ, 0x1f, R21 ;  /* 0x0000001fff009819 */ /* 0x004fe20000011415 */
[----:B------:R-:W-:Y:S01]  /*84e0*/  IMAD.IADD R3, R4, 0x1, R3 ;  /* 0x0000000104037824 */ /* 0x000fe200078e0203 */
[-C--:B------:R-:W-:Y:S01]  /*84f0*/  @!P2 LEA.HI R12, R5, R21.reuse, RZ, 0x3 ;  /* 0x00000015050ca211 */ /* 0x080fe200078f18ff */
[----:B------:R-:W1:Y:S01]  /*8500*/  SHFL.IDX PT, R4, R15, 0x3, 0x181f ;  /* 0x00781f000f047f89 */ /* 0x000e6200000e0000 */
[----:B------:R-:W-:Y:S01]  /*8510*/  @!P1 LEA.HI R0, R0, R21, RZ, 0x3 ;  /* 0x0000001500009211 */ /* 0x000fe200078f18ff */
[----:B------:R-:W-:Y:S01]  /*8520*/  IMAD.MOV.U32 R13, RZ, RZ, c[0x0][0x1e4] ;  /* 0x00007900ff0d7624 */ /* 0x000fe200078e00ff */
[----:B------:R-:W-:Y:S01]  /*8530*/  @!P1 LEA.HI.X R7, R22, R11, R23, 0x1, P0 ;  /* 0x0000000b16079211 */ /* 0x000fe200000f0c17 */
[----:B------:R-:W2:Y:S01]  /*8540*/  SHFL.IDX PT, R5, R18, 0x3, 0x181f ;  /* 0x00781f0012057f89 */ /* 0x000ea200000e0000 */
[----:B------:R-:W-:Y:S01]  /*8550*/  @!P1 LOP3.LUT R0, R0, 0xfffffff8, RZ, 0xc0, !PT ;  /* 0xfffffff800009812 */ /* 0x000fe200078ec0ff */
[----:B------:R-:W-:Y:S01]  /*8560*/  IMAD.SHL.U32 R249, R13, 0x40, RZ ;  /* 0x000000400df97824 */ /* 0x000fe200078e00ff */
[----:B------:R-:W-:-:S02]  /*8570*/  ISETP.NE.AND.EX P0, PT, RZ, c[0x0][0x354], PT, P6 ;  /* 0x0000d500ff007a0c */ /* 0x000fc40003f05360 */
[----:B------:R-:W-:Y:S01]  /*8580*/  ISETP.GE.AND P6, PT, R21, c[0x0][0x198], PT ;  /* 0x0000660015007a0c */ /* 0x000fe20003fc6270 */
[----:B------:R-:W-:Y:S01]  /*8590*/  @!P1 IMAD.WIDE R10, R0, 0x2, R10 ;  /* 0x00000002000a9825 */ /* 0x000fe200078e020a */
[----:B----4-:R-:W-:Y:S02]  /*85a0*/  SEL R16, R9, RZ, !P0 ;  /* 0x000000ff09107207 */ /* 0x010fe40004000000 */
[----:B------:R-:W-:Y:S01]  /*85b0*/  SEL R17, R8, RZ, !P0 ;  /* 0x000000ff08117207 */ /* 0x000fe20004000000 */
[----:B------:R-:W-:Y:S02]  /*85c0*/  @!P1 IMAD.SHL.U32 R0, R62, 0x2, RZ ;  /* 0x000000023e009824 */ /* 0x000fe400078e00ff */
[----:B------:R-:W-:Y:S02]  /*85d0*/  IMAD.MOV.U32 R9, RZ, RZ, 0x7 ;  /* 0x00000007ff097424 */ /* 0x000fe400078e00ff */
[----:B------:R-:W-:Y:S01]  /*85e0*/  IMAD.IADD R8, R195, 0x1, -R60 ;  /* 0x00000001c3087824 */ /* 0x000fe200078e0a3c */
[----:B------:R3:W-:Y:S01]  /*85f0*/  @!P1 LDGSTS.E.BYPASS.LTC128B.128 [R0+0x2100], [R6.64], !P4 ;  /* 0x0210000006009fae */ /* 0x0007e2000e101d48 */
[----:B------:R-:W-:Y:S01]  /*8600*/  IMAD.WIDE.U32 R246, R17, c[0x0][0x1f0], R2 ;  /* 0x00007c0011f67a25 */ /* 0x000fe200078e0002 */
[----:B------:R-:W-:-:S02]  /*8610*/  SHF.L.U64.HI R118, R185, R9, c[0x0][0x1e4] ;  /* 0x00007900b9767619 */ /* 0x000fc40000010209 */
[----:B------:R4:W-:Y:S01]  /*8620*/  @!P1 LDGSTS.E.BYPASS.LTC128B.128 [R0+0x6100], [R10.64], !P6 ;  /* 0x061000000a009fae */ /* 0x0009e2000f101d48 */
[----:B------:R-:W-:Y:S01]  /*8630*/  ISETP.GE.AND P1, PT, R21, c[0x0][0x198], PT ;  /* 0x0000660015007a0c */ /* 0x000fe20003f26270 */
[----:B------:R-:W-:Y:S02]  /*8640*/  IMAD.MOV.U32 R242, RZ, RZ, R246 ;  /* 0x000000fffff27224 */ /* 0x000fe400078e00f6 */
[----:B------:R-:W-:Y:S02]  /*8650*/  IMAD.IADD R249, R187, 0x1, R249 ;  /* 0x00000001bbf97824 */ /* 0x000fe400078e02f9 */
[----:B---3--:R-:W-:-:S04]  /*8660*/  IMAD R6, R16, c[0x0][0x1f0], RZ ;  /* 0x00007c0010067a24 */ /* 0x008fc800078e02ff */
[----:B------:R-:W-:Y:S02]  /*8670*/  IMAD R6, R17, c[0x0][0x1f4], R6 ;  /* 0x00007d0011067a24 */ /* 0x000fe400078e0206 */
[----:B----4-:R-:W-:Y:S01]  /*8680*/  IMAD R10, R63, -0x80, R8 ;  /* 0xffffff803f0a7824 */ /* 0x010fe200078e0208 */
[----:B------:R-:W-:Y:S01]  /*8690*/  @!P2 LOP3.LUT R8, R12, 0xfffffff8, RZ, 0xc0, !PT ;  /* 0xfffffff80c08a812 */ /* 0x000fe200078ec0ff */
[----:B------:R-:W-:Y:S02]  /*86a0*/  IMAD R0, R118, R63, RZ ;  /* 0x0000003f76007224 */ /* 0x000fe400078e02ff */
[----:B------:R-:W-:Y:S01]  /*86b0*/  IMAD.IADD R243, R247, 0x1, R6 ;  /* 0x00000001f7f37824 */ /* 0x000fe200078e0206 */
[----:B-1----:R-:W-:Y:S01]  /*86c0*/  @!P2 LEA R6, P0, R22, R4, 0x1 ;  /* 0x000000041606a211 */ /* 0x002fe200078008ff */
[----:B------:R-:W-:Y:S01]  /*86d0*/  IMAD R11, R84, R192, R0 ;  /* 0x000000c0540b7224 */ /* 0x000fe200078e0200 */
[----:B------:R-:W-:Y:S01]  /*86e0*/  ISETP.GE.AND P6, PT, R10, 0x1, PT ;  /* 0x000000010a00780c */ /* 0x000fe20003fc6270 */
[----:B------:R-:W-:Y:S01]  /*86f0*/  @!P2 IMAD.SHL.U32 R0, R62, 0x2, RZ ;  /* 0x000000023e00a824 */ /* 0x000fe200078e00ff */
[----:B--2---:R-:W-:Y:S01]  /*8700*/  @!P2 LEA.HI.X R7, R22, R5, R23, 0x1, P0 ;  /* 0x000000051607a211 */ /* 0x004fe200000f0c17 */
[----:B------:R-:W-:-:S04]  /*8710*/  @!P2 IMAD.WIDE R8, R8, 0x2, R4 ;  /* 0x000000020808a825 */ /* 0x000fc800078e0204 */
[----:B------:R-:W-:Y:S01]  /*8720*/  IMAD.WIDE.U32 R2, R63, R192, R242 ;  /* 0x000000c03f027225 */ /* 0x000fe200078e00f2 */
[----:B------:R1:W-:Y:S01]  /*8730*/  @!P2 LDGSTS.E.BYPASS.LTC128B.128 [R0+0x3100], [R6.64], !P4 ;  /* 0x031000000600afae */ /* 0x0003e2000e101d48 */
[----:B------:R-:W-:Y:S02]  /*8740*/  ISETP.GE.AND P4, PT, R22, c[0x0][0x1d4], PT ;  /* 0x0000750016007a0c */ /* 0x000fe40003f86270 */
[----:B------:R-:W-:Y:S01]  /*8750*/  IMAD.IADD R3, R3, 0x1, R11 ;  /* 0x0000000103037824 */ /* 0x000fe200078e020b */
[----:B------:R2:W-:Y:S01]  /*8760*/  @!P2 LDGSTS.E.BYPASS.LTC128B.128 [R0+0x7100], [R8.64], !P1 ;  /* 0x071000000800afae */ /* 0x0005e2000c901d48 */
[----:B------:R-:W-:Y:S02]  /*8770*/  ISETP.GE.AND P2, PT, R10, 0x21, PT ;  /* 0x000000210a00780c */ /* 0x000fe40003f46270 */
[----:B------:R-:W-:Y:S01]  /*8780*/  @P6 LEA R4, P0, R2, c[0x0][0x1c8], 0x1 ;  /* 0x0000720002046a11 */ /* 0x000fe200078008ff */
[----:B------:R-:W0:Y:S01]  /*8790*/  LDGDEPBAR ;  /* 0x00000000000079af */ /* 0x000e220000000000 */
[----:B------:R-:W-:-:S02]  /*87a0*/  ISETP.GE.AND P1, PT, R10, 0x41, PT ;  /* 0x000000410a00780c */ /* 0x000fc40003f26270 */
[----:B------:R-:W-:Y:S02]  /*87b0*/  @P6 LEA.HI.X R5, R2, c[0x0][0x1cc], R3, 0x1, P0 ;  /* 0x0000730002056a11 */ /* 0x000fe400000f0c03 */
[----:B------:R-:W-:Y:S01]  /*87c0*/  ISETP.GE.AND P0, PT, R10, 0x61, PT ;  /* 0x000000610a00780c */ /* 0x000fe20003f06270 */
[----:B-1----:R-:W-:Y:S02]  /*87d0*/  IMAD R6, R20, c[0x0][0x208], RZ ;  /* 0x0000820014067a24 */ /* 0x002fe400078e02ff */
[----:B--2---:R-:W-:Y:S01]  /*87e0*/  @P6 IMAD.SHL.U32 R0, R62, 0x2, RZ ;  /* 0x000000023e006824 */ /* 0x004fe200078e00ff */
[----:B------:R-:W-:Y:S01]  /*87f0*/  LEA.HI R8, R117, R227, RZ, 0x4 ;  /* 0x000000e375087211 */ /* 0x000fe200078f20ff */
[----:B------:R-:W-:-:S03]  /*8800*/  IMAD R14, R19, c[0x0][0x20c], R6 ;  /* 0x00008300130e7a24 */ /* 0x000fc600078e0206 */
[----:B------:R1:W-:Y:S01]  /*8810*/  @P6 LDGSTS.E.BYPASS.LTC128B.128 [R0+0x8100], [R4.64], !P4 ;  /* 0x0810000004006fae */ /* 0x0003e2000e101d48 */
[----:B------:R-:W-:Y:S02]  /*8820*/  LOP3.LUT R7, R8, 0xfffffff0, RZ, 0xc0, !PT ;  /* 0xfffffff008077812 */ /* 0x000fe400078ec0ff */
[----:B------:R-:W-:Y:S01]  /*8830*/  SHF.R.S32.HI R9, RZ, 0x4, R8 ;  /* 0x00000004ff097819 */ /* 0x000fe20000011408 */
[----:B------:R1:W-:Y:S02]  /*8840*/  @P6 LDGSTS.E.BYPASS.LTC128B.128 [R0+0xc100], [R4.64+0x80], !P3 ;  /* 0x0c10008004006fae */ /* 0x0003e4000d901d48 */
[----:B------:R-:W-:-:S05]  /*8850*/  IMAD.IADD R7, R227, 0x1, -R7 ;  /* 0x00000001e3077824 */ /* 0x000fca00078e0a07 */
[----:B------:R-:W-:-:S04]  /*8860*/  SHF.R.S32.HI R15, RZ, 0x1f, R7 ;  /* 0x0000001fff0f7819 */ /* 0x000fc80000011407 */
[----:B------:R-:W-:Y:S02]  /*8870*/  LEA.HI R15, R15, R7, RZ, 0x3 ;  /* 0x000000070f0f7211 */ /* 0x000fe400078f18ff */
[----:B-1----:R-:W-:Y:S01]  /*8880*/  @P2 LEA R0, P6, R185, R2, 0x5 ;  /* 0x00000002b9002211 */ /* 0x002fe200078c28ff */
[----:B------:R-:W-:-:S03]  /*8890*/  IMAD.WIDE.U32 R4, R19, c[0x0][0x208], R22 ;  /* 0x0000820013047a25 */ /* 0x000fc600078e0016 */
[----:B------:R-:W-:Y:S01]  /*88a0*/  @P2 LEA.HI.X R6, R185, R3, R13, 0x5, P6 ;  /* 0x00000003b9062211 */ /* 0x000fe200030f2c0d */
[----:B------:R-:W-:Y:S01]  /*88b0*/  @P0 IMAD R13, R13, 0x60, RZ ;  /* 0x000000600d0d0824 */ /* 0x000fe200078e02ff */
[----:B------:R-:W-:Y:S01]  /*88c0*/  @P2 LEA R10, P6, R0, c[0x0][0x1c8], 0x1 ;  /* 0x00007200000a2a11 */ /* 0x000fe200078c08ff */
[----:B------:R-:W-:-:S03]  /*88d0*/  IMAD.IADD R5, R5, 0x1, R14 ;  /* 0x0000000105057824 */ /* 0x000fc600078e020e */
[----:B------:R-:W-:Y:S02]  /*88e0*/  @P2 LEA.HI.X R11, R0, c[0x0][0x1cc], R6, 0x1, P6 ;  /* 0x00007300000b2a11 */ /* 0x000fe400030f0c06 */
[----:B------:R-:W-:Y:S02]  /*88f0*/  LEA.HI R6, R8, R9, RZ, 0x1 ;  /* 0x0000000908067211 */ /* 0x000fe400078f08ff */
[----:B------:R-:W-:Y:S02]  /*8900*/  @P1 IADD3 R0, P6, R2, R186, RZ ;  /* 0x000000ba02001210 */ /* 0x000fe40007fde0ff */
[----:B------:R-:W-:-:S03]  /*8910*/  LOP3.LUT R12, R6, 0xfffffffe, RZ, 0xc0, !PT ;  /* 0xfffffffe060c7812 */ /* 0x000fc600078ec0ff */
[--C-:B------:R-:W-:Y:S01]  /*8920*/  @P1 IMAD.X R6, R249, 0x1, R3.reuse, P6 ;  /* 0x00000001f9061824 */ /* 0x100fe200030e0603 */
[C---:B------:R-:W-:Y:S01]  /*8930*/  @P1 LEA R8, P6, R0.reuse, c[0x0][0x1c8], 0x1 ;  /* 0x0000720000081a11 */ /* 0x040fe200078c08ff */
[----:B------:R-:W-:Y:S02]  /*8940*/  IMAD.IADD R46, R9, 0x1, -R12 ;  /* 0x00000001092e7824 */ /* 0x000fe400078e0a0c */
[----:B------:R-:W-:Y:S01]  /*8950*/  @P0 IMAD.WIDE.U32 R2, R185, 0x60, R2 ;  /* 0x00000060b9020825 */ /* 0x000fe200078e0002 */
[----:B------:R-:W-:Y:S02]  /*8960*/  @P1 LEA.HI.X R9, R0, c[0x0][0x1cc], R6, 0x1, P6 ;  /* 0x0000730000091a11 */ /* 0x000fe400030f0c06 */
[----:B------:R-:W-:Y:S01]  /*8970*/  LOP3.LUT R0, R15, 0xfffffff8, RZ, 0xc0, !PT ;  /* 0xfffffff80f007812 */ /* 0x000fe200078ec0ff */
[----:B------:R-:W-:Y:S01]  /*8980*/  @P0 IMAD.IADD R12, R13, 0x1, R3 ;  /* 0x000000010d0c0824 */ /* 0x000fe200078e0203 */
[----:B------:R-:W-:Y:S01]  /*8990*/  @P0 LEA R6, P6, R2, c[0x0][0x1c8], 0x1 ;  /* 0x0000720002060a11 */ /* 0x000fe200078c08ff */
[----:B------:R-:W-:-:S02]  /*89a0*/  @P2 IMAD.SHL.U32 R3, R62, 0x2, RZ ;  /* 0x000000023e032824 */ /* 0x000fc400078e00ff */
[----:B------:R-:W-:Y:S01]  /*89b0*/  IMAD.IADD R13, R7, 0x1, -R0 ;  /* 0x00000001070d7824 */ /* 0x000fe200078e0a00 */
[----:B------:R-:W-:Y:S01]  /*89c0*/  @P0 LEA.HI.X R7, R2, c[0x0][0x1cc], R12, 0x1, P6 ;  /* 0x0000730002070a11 */ /* 0x000fe200030f0c0c */
[----:B------:R-:W-:Y:S01]  /*89d0*/  @P1 IMAD.SHL.U32 R0, R62, 0x2, RZ ;  /* 0x000000023e001824 */ /* 0x000fe200078e00ff */
[----:B------:R1:W-:Y:S04]  /*89e0*/  @P2 LDGSTS.E.BYPASS.LTC128B.128 [R3+0x9100], [R10.64], !P4 ;  /* 0x091000000a032fae */ /* 0x0003e8000e101d48 */
[----:B------:R1:W-:Y:S04]  /*89f0*/  @P2 LDGSTS.E.BYPASS.LTC128B.128 [R3+0xd100], [R10.64+0x80], !P3 ;  /* 0x0d1000800a032fae */ /* 0x0003e8000d901d48 */
[----:B------:R2:W-:Y:S04]  /*8a00*/  @P1 LDGSTS.E.BYPASS.LTC128B.128 [R0+0xa100], [R8.64], !P4 ;  /* 0x0a10000008001fae */ /* 0x0005e8000e101d48 */
[----:B------:R2:W-:Y:S01]  /*8a10*/  @P1 LDGSTS.E.BYPASS.LTC128B.128 [R0+0xe100], [R8.64+0x80], !P3 ;  /* 0x0e10008008001fae */ /* 0x0005e2000d901d48 */
[----:B------:R-:W-:Y:S01]  /*8a20*/  R2P PR, R13, 0x6 ;  /* 0x000000060d007804 */ /* 0x000fe20000000000 */
[----:B-1----:R-:W-:-:S02]  /*8a30*/  IMAD R10, R213, c[0x0][0x210], RZ ;  /* 0x00008400d50a7a24 */ /* 0x002fc400078e02ff */
[----:B------:R-:W-:-:S04]  /*8a40*/  IMAD.WIDE.U32 R2, R29, c[0x0][0x210], R4 ;  /* 0x000084001d027a25 */ /* 0x000fc800078e0004 */
[----:B------:R-:W-:Y:S02]  /*8a50*/  IMAD R10, R29, c[0x0][0x214], R10 ;  /* 0x000085001d0a7a24 */ /* 0x000fe400078e020a */
[----:B--2---:R-:W-:Y:S02]  /*8a60*/  @P0 IMAD.SHL.U32 R0, R62, 0x2, RZ ;  /* 0x000000023e000824 */ /* 0x004fe400078e00ff */
[----:B------:R-:W-:Y:S02]  /*8a70*/  IMAD.SHL.U32 R8, R13, 0x40, RZ ;  /* 0x000000400d087824 */ /* 0x000fe400078e00ff */
[----:B------:R-:W-:Y:S01]  /*8a80*/  IMAD.SHL.U32 R9, R46, 0x8, RZ ;  /* 0x000000082e097824 */ /* 0x000fe200078e00ff */
[----:B------:R1:W-:Y:S01]  /*8a90*/  @P0 LDGSTS.E.BYPASS.LTC128B.128 [R0+0xb100], [R6.64], !P4 ;  /* 0x0b10000006000fae */ /* 0x0003e2000e101d48 */
[----:B------:R-:W-:Y:S01]  /*8aa0*/  IMAD.IADD R3, R10, 0x1, R3 ;  /* 0x000000010a037824 */ /* 0x000fe200078e0203 */
[----:B------:R-:W-:Y:S01]  /*8ab0*/  LOP3.LUT R8, R8, 0x1c0, RZ, 0xc0, !PT ;  /* 0x000001c008087812 */ /* 0x000fe200078ec0ff */
[----:B------:R-:W-:Y:S01]  /*8ac0*/  IMAD.MOV.U32 R5, RZ, RZ, 0x10 ;  /* 0x00000010ff057424 */ /* 0x000fe200078e00ff */
[----:B------:R1:W-:Y:S01]  /*8ad0*/  @P0 LDGSTS.E.BYPASS.LTC128B.128 [R0+0xf100], [R6.64+0x80], !P3 ;  /* 0x0f10008006000fae */ /* 0x0003e2000d901d48 */
[----:B------:R-:W-:Y:S01]  /*8ae0*/  ISETP.LT.AND P0, PT, RZ, c[0x0][0x27c], PT ;  /* 0x00009f00ff007a0c */ /* 0x000fe20003f01270 */
[----:B------:R-:W-:Y:S01]  /*8af0*/  IMAD.WIDE.U32 R244, R17, c[0x0][0x218], R2 ;  /* 0x0000860011f47a25 */ /* 0x000fe200078e0002 */
[----:B------:R-:W-:Y:S01]  /*8b00*/  LOP3.LUT R4, R8, 0x8, R9, 0xf8, !PT ;  /* 0x0000000808047812 */ /* 0x000fe200078ef809 */
[----:B------:R-:W0:Y:S01]  /*8b10*/  LDGDEPBAR ;  /* 0x00000000000079af */ /* 0x000e220000000000 */
[----:B------:R-:W-:Y:S01]  /*8b20*/  SHF.R.U32.HI R8, RZ, 0x3, R8 ;  /* 0x00000003ff087819 */ /* 0x000fe20000011608 */
[----:B------:R-:W-:Y:S01]  /*8b30*/  IMAD.MOV.U32 R2, RZ, RZ, 0x20 ;  /* 0x00000020ff027424 */ /* 0x000fe200078e00ff */
[----:B------:R-:W-:-:S02]  /*8b40*/  SEL R5, R5, 0xfffffff0, !P1 ;  /* 0xfffffff005057807 */ /* 0x000fc40004800000 */
[----:B------:R-:W-:Y:S01]  /*8b50*/  LOP3.LUT R8, R4, R8, RZ, 0x3c, !PT ;  /* 0x0000000804087212 */ /* 0x000fe200078e3cff */
[----:B------:R-:W-:Y:S01]  /*8b60*/  IMAD.SHL.U32 R4, R15, 0x40, RZ ;  /* 0x000000400f047824 */ /* 0x000fe200078e00ff */
[----:B------:R-:W-:-:S04]  /*8b70*/  SEL R2, R2, 0xffffffe0, !P2 ;  /* 0xffffffe002027807 */ /* 0x000fc80005000000 */
[----:B------:R-:W-:Y:S01]  /*8b80*/  LOP3.LUT R4, R8, 0xfffffe00, R4, 0xf8, !PT ;  /* 0xfffffe0008047812 */ /* 0x000fe200078ef804 */
[----:B-1----:R-:W-:-:S04]  /*8b90*/  IMAD R0, R16, c[0x0][0x218], RZ ;  /* 0x0000860010007a24 */ /* 0x002fc800078e02ff */
[----:B------:R-:W-:-:S04]  /*8ba0*/  IMAD R0, R17, c[0x0][0x21c], R0 ;  /* 0x0000870011007a24 */ /* 0x000fc800078e0200 */
[----:B------:R-:W-:Y:S01]  /*8bb0*/  IMAD.IADD R241, R245, 0x1, R0 ;  /* 0x00000001f5f17824 */ /* 0x000fe200078e0200 */
[----:B------:R-:W-:Y:S05]  /*8bc0*/  @P0 BRA `(.L_x_104) ;  /* 0x0000002000000947 */ /* 0x000fea0003800000 */
[----:B------:R-:W-:-:S04]  /*8bd0*/  DEPBAR.LE SB0, 0x1 ;  /* 0x000080400000791a */ /* 0x000fc80000000000 */
[----:B------:R-:W-:Y:S05]  /*8be0*/  BRA `(.L_x_105) ;  /* 0x000035f000007947 */ /* 0x000fea0003800000 */
.L_x_104:
[----:B-----5:R-:W-:Y:S01]  /*8bf0*/  SHF.R.S32.HI R0, RZ, 0x1f, R165 ;  /* 0x0000001fff007819 */ /* 0x020fe200000114a5 */
[----:B------:R-:W-:Y:S01]  /*8c00*/  ULDC.U8 UR4, c[0x0][0x298] ;  /* 0x0000a60000047ab9 */ /* 0x000fe20000000000 */
[C---:B------:R-:W-:Y:S01]  /*8c10*/  IMAD.WIDE.U32 R8, R165.reuse, c[0x0][0x280], RZ ;  /* 0x0000a000a5087a25 */ /* 0x040fe200078e00ff */
[----:B------:R-:W-:Y:S01]  /*8c20*/  ISETP.NE.AND P2, PT, RZ, UR4, PT ;  /* 0x00000004ff007c0c */ /* 0x000fe2000bf45270 */
[----:B------:R-:W-:Y:S01]  /*8c30*/  BSSY B2, `(.L_x_105) ;  /* 0x000035a000027945 */ /* 0x000fe20003800000 */
[----:B------:R-:W-:Y:S01]  /*8c40*/  SHF.L.U32 R29, R62, 0x1, RZ ;  /* 0x000000013e1d7819 */ /* 0x000fe200000006ff */
[----:B------:R-:W-:Y:S01]  /*8c50*/  IMAD R3, R0, c[0x0][0x280], RZ ;  /* 0x0000a00000037a24 */ /* 0x000fe200078e02ff */
[----:B------:R-:W-:Y:S01]  /*8c60*/  LEA R18, P1, R8, c[0x0][0x270], 0x1 ;  /* 0x00009c0008127a11 */ /* 0x000fe200078208ff */
[----:B------:R-:W-:Y:S02]  /*8c70*/  IMAD R0, R0, c[0x0][0x290], RZ ;  /* 0x0000a40000007a24 */ /* 0x000fe400078e02ff */
[----:B------:R-:W-:-:S04]  /*8c80*/  IMAD.WIDE.U32 R6, R165, c[0x0][0x290], RZ ;  /* 0x0000a400a5067a25 */ /* 0x000fc800078e00ff */
[C---:B------:R-:W-:Y:S01]  /*8c90*/  IMAD R3, R165.reuse, c[0x0][0x284], R3 ;  /* 0x0000a100a5037a24 */ /* 0x040fe200078e0203 */
[----:B------:R-:W-:Y:S01]  /*8ca0*/  LEA R16, P0, R6, c[0x0][0x288], 0x1 ;  /* 0x0000a20006107a11 */ /* 0x000fe200078008ff */
[----:B------:R-:W-:-:S03]  /*8cb0*/  IMAD R0, R165, c[0x0][0x294], R0 ;  /* 0x0000a500a5007a24 */ /* 0x000fc600078e0200 */
[----:B------:R-:W-:Y:S02]  /*8cc0*/  IADD3 R3, R3, R9, RZ ;  /* 0x0000000903037210 */ /* 0x000fe40007ffe0ff */
[----:B------:R-:W-:Y:S02]  /*8cd0*/  IADD3 R0, R0, R7, RZ ;  /* 0x0000000700007210 */ /* 0x000fe40007ffe0ff */
[----:B------:R-:W-:Y:S02]  /*8ce0*/  LEA.HI.X R19, R8, c[0x0][0x274], R3, 0x1, P1 ;  /* 0x00009d0008137a11 */ /* 0x000fe400008f0c03 */
[----:B------:R-:W-:Y:S01]  /*8cf0*/  LEA.HI.X R17, R6, c[0x0][0x28c], R0, 0x1, P0 ;  /* 0x0000a30006117a11 */ /* 0x000fe200000f0c00 */
[----:B------:R-:W-:Y:S05]  /*8d00*/  @!P2 BRA `(.L_x_106) ;  /* 0x000019200000a947 */ /* 0x000fea0003800000 */
[----:B------:R-:W-:Y:S01]  /*8d10*/  BSSY B0, `(.L_x_107) ;  /* 0x0000017000007945 */ /* 0x000fe20003800000 */
[----:B------:R-:W-:Y:S01]  /*8d20*/  SHF.L.U32 R30, R61, 0x2, RZ ;  /* 0x000000023d1e7819 */ /* 0x000fe200000006ff */
[----:B------:R-:W-:Y:S01]  /*8d30*/  CS2R R8, SRZ ;  /* 0x0000000000087805 */ /* 0x000fe2000001ff00 */
[----:B------:R-:W-:Y:S01]  /*8d40*/  CS2R R12, SRZ ;  /* 0x00000000000c7805 */ /* 0x000fe2000001ff00 */
[----:B------:R-:W-:Y:S01]  /*8d50*/  CS2R R6, SRZ ;  /* 0x0000000000067805 */ /* 0x000fe2000001ff00 */
[----:B------:R-:W-:Y:S01]  /*8d60*/  CS2R R10, SRZ ;  /* 0x00000000000a7805 */ /* 0x000fe2000001ff00 */
[----:B------:R-:W-:Y:S05]  /*8d70*/  @P5 BRA `(.L_x_108) ;  /* 0x0000010000005947 */ /* 0x000fea0003800000 */
[C---:B------:R-:W-:Y:S01]  /*8d80*/  IADD3 R3, R30.reuse, 0x20, RZ ;  /* 0x000000201e037810 */ /* 0x040fe20007ffe0ff */
[----:B------:R-:W-:Y:S01]  /*8d90*/  CS2R R8, SRZ ;  /* 0x0000000000087805 */ /* 0x000fe2000001ff00 */
[----:B------:R-:W-:Y:S01]  /*8da0*/  ISETP.GE.AND P1, PT, R30, c[0x0][0x27c], PT ;  /* 0x00009f001e007a0c */ /* 0x000fe20003f26270 */
[----:B------:R-:W-:Y:S01]  /*8db0*/  CS2R R6, SRZ ;  /* 0x0000000000067805 */ /* 0x000fe2000001ff00 */
[----:B------:R-:W-:-:S11]  /*8dc0*/  ISETP.GE.AND P0, PT, R3, c[0x0][0x27c], PT ;  /* 0x00009f0003007a0c */ /* 0x000fd60003f06270 */
[----:B------:R-:W-:Y:S02]  /*8dd0*/  @!P1 IMAD.WIDE R20, R30, 0x2, R18 ;  /* 0x000000021e149825 */ /* 0x000fe400078e0212 */
[----:B------:R-:W-:-:S03]  /*8de0*/  @!P0 SHF.R.S32.HI R0, RZ, 0x1f, R3 ;  /* 0x0000001fff008819 */ /* 0x000fc60000011403 */
[----:B------:R1:W5:Y:S01]  /*8df0*/  @!P1 LD.E.64 R12, [R20.64] ;  /* 0x00000008140c9980 */ /* 0x000362000c101b00 */
[----:B------:R-:W-:-:S04]  /*8e00*/  @!P0 LEA.HI R0, R0, R3, RZ, 0x2 ;  /* 0x0000000300008211 */ /* 0x000fc800078f10ff */
[----:B------:R-:W-:-:S05]  /*8e10*/  @!P0 LOP3.LUT R0, R0, 0xfffffffc, RZ, 0xc0, !PT ;  /* 0xfffffffc00008812 */ /* 0x000fca00078ec0ff */
[----:B------:R-:W-:-:S04]  /*8e20*/  @!P0 IMAD.WIDE R14, R0, 0x2, R16 ;  /* 0x00000002000e8825 */ /* 0x000fc800078e0210 */
[----:B------:R-:W-:Y:S01]  /*8e30*/  @!P0 IMAD.WIDE R18, R0, 0x2, R18 ;  /* 0x0000000200128825 */ /* 0x000fe200078e0212 */
[----:B------:R1:W5:Y:S03]  /*8e40*/  @!P0 LD.E.64 R6, [R14.64] ;  /* 0x000000080e068980 */ /* 0x000366000c101b00 */
[----:B------:R-:W-:Y:S01]  /*8e50*/  @!P1 IMAD.WIDE R16, R30, 0x2, R16 ;  /* 0x000000021e109825 */ /* 0x000fe200078e0210 */
[----:B------:R1:W5:Y:S04]  /*8e60*/  @!P0 LD.E.64 R8, [R18.64] ;  /* 0x0000000812088980 */ /* 0x000368000c101b00 */
[----:B------:R1:W5:Y:S02]  /*8e70*/  @!P1 LD.E.64 R10, [R16.64] ;  /* 0x00000008100a9980 */ /* 0x000364000c101b00 */
.L_x_108:
[----:B------:R-:W-:Y:S05]  /*8e80*/  BSYNC B0 ;  /* 0x0000000000007941 */ /* 0x000fea0003800000 */
.L_x_107:
[----:B------:R-:W-:Y:S01]  /*8e90*/  IMAD R0, R211, -0x80, R25 ;  /* 0xffffff80d3007824 */ /* 0x000fe200078e0219 */
[----:B-1---5:R-:W-:Y:S01]  /*8ea0*/  SHF.R.U64 R19, R12, 0x10, R13 ;  /* 0x000000100c137819 */ /* 0x022fe2000000120d */
[----:B------:R-:W-:Y:S01]  /*8eb0*/  IMAD.MOV.U32 R21, RZ, RZ, R12 ;  /* 0x000000ffff157224 */ /* 0x000fe200078e000c */
[--C-:B------:R-:W-:Y:S01]  /*8ec0*/  SHF.R.U64 R16, R8, 0x10, R9.reuse ;  /* 0x0000001008107819 */ /* 0x100fe20000001209 */
[----:B------:R-:W-:Y:S01]  /*8ed0*/  IMAD.MOV.U32 R17, RZ, RZ, R9 ;  /* 0x000000ffff117224 */ /* 0x000fe200078e0009 */
[----:B------:R-:W-:Y:S01]  /*8ee0*/  IMNMX R28, R0, 0x80, PT ;  /* 0x00000080001c7817 */ /* 0x000fe20003800200 */
[----:B------:R-:W-:Y:S01]  /*8ef0*/  IMAD.MOV.U32 R20, RZ, RZ, R13 ;  /* 0x000000ffff147224 */ /* 0x000fe200078e000d */
[----:B------:R-:W-:Y:S01]  /*8f00*/  SHF.R.U32.HI R12, RZ, 0x10, R9 ;  /* 0x00000010ff0c7819 */ /* 0x000fe20000011609 */
[----:B------:R-:W-:Y:S01]  /*8f10*/  IMAD.MOV.U32 R9, RZ, RZ, R6 ;  /* 0x000000ffff097224 */ /* 0x000fe200078e0006 */
[----:B------:R-:W-:Y:S01]  /*8f20*/  ISETP.GE.AND P0, PT, R60, R28, PT ;  /* 0x0000001c3c00720c */ /* 0x000fe20003f06270 */
[----:B------:R-:W-:Y:S01]  /*8f30*/  IMAD.MOV.U32 R18, RZ, RZ, R8 ;  /* 0x000000ffff127224 */ /* 0x000fe200078e0008 */
[----:B------:R-:W-:Y:S01]  /*8f40*/  SHF.R.U32.HI R15, RZ, 0x10, R13 ;  /* 0x00000010ff0f7819 */ /* 0x000fe2000001160d */
[----:B------:R-:W-:Y:S01]  /*8f50*/  IMAD.MOV.U32 R14, RZ, RZ, R10 ;  /* 0x000000ffff0e7224 */ /* 0x000fe200078e000a */
[----:B------:R-:W-:Y:S01]  /*8f60*/  SHF.R.U64 R3, R6, 0x10, R7 ;  /* 0x0000001006037819 */ /* 0x000fe20000001207 */
[----:B------:R-:W-:Y:S01]  /*8f70*/  IMAD.MOV.U32 R13, RZ, RZ, R11 ;  /* 0x000000ffff0d7224 */ /* 0x000fe200078e000b */
[----:B------:R-:W-:-:S04]  /*8f80*/  DEPBAR.LE SB0, 0x1 ;  /* 0x000080400000791a */ /* 0x000fc80000000000 */
[----:B------:R-:W-:Y:S01]  /*8f90*/  IMAD.MOV.U32 R6, RZ, RZ, R7 ;  /* 0x000000ffff067224 */ /* 0x000fe200078e0007 */
[--C-:B------:R-:W-:Y:S01]  /*8fa0*/  SHF.R.U64 R10, R10, 0x10, R11.reuse ;  /* 0x000000100a0a7819 */ /* 0x100fe2000000120b */
[----:B------:R-:W-:Y:S01]  /*8fb0*/  BSSY B1, `(.L_x_109) ;  /* 0x0000060000017945 */ /* 0x000fe20003800000 */
[----:B------:R-:W-:Y:S02]  /*8fc0*/  SHF.R.U32.HI R8, RZ, 0x10, R11 ;  /* 0x00000010ff087819 */ /* 0x000fe4000001160b */
[----:B------:R-:W-:Y:S02]  /*8fd0*/  SHF.R.U32.HI R0, RZ, 0x10, R7 ;  /* 0x00000010ff007819 */ /* 0x000fe40000011607 */
[----:B------:R-:W-:Y:S02]  /*8fe0*/  PRMT R23, R20, 0x5410, R15 ;  /* 0x0000541014177816 */ /* 0x000fe4000000000f */
[----:B------:R-:W-:Y:S02]  /*8ff0*/  PRMT R21, R21, 0x5410, R19 ;  /* 0x0000541015157816 */ /* 0x000fe40000000013 */
[----:B------:R-:W-:-:S02]  /*9000*/  PRMT R25, R18, 0x5410, R16 ;  /* 0x0000541012197816 */ /* 0x000fc40000000010 */
[----:B------:R-:W-:Y:S02]  /*9010*/  PRMT R27, R17, 0x5410, R12 ;  /* 0x00005410111b7816 */ /* 0x000fe4000000000c */
[----:B------:R-:W-:Y:S02]  /*9020*/  PRMT R20, R14, 0x5410, R10 ;  /* 0x000054100e147816 */ /* 0x000fe4000000000a */
[----:B------:R-:W-:Y:S02]  /*9030*/  PRMT R22, R13, 0x5410, R8 ;  /* 0x000054100d167816 */ /* 0x000fe40000000008 */
[----:B------:R-:W-:Y:S02]  /*9040*/  PRMT R24, R9, 0x5410, R3 ;  /* 0x0000541009187816 */ /* 0x000fe40000000003 */
[----:B------:R-:W-:Y:S01]  /*9050*/  PRMT R26, R6, 0x5410, R0 ;  /* 0x00005410061a7816 */ /* 0x000fe20000000000 */
[----:B------:R-:W-:Y:S06]  /*9060*/  BAR.SYNC.DEFER_BLOCKING 0x0 ;  /* 0x0000000000007b1d */ /* 0x000fec0000010000 */
[----:B------:R-:W-:Y:S05]  /*9070*/  @P0 BRA `(.L_x_110) ;  /* 0x0000053000000947 */ /* 0x000fea0003800000 */
[----:B------:R-:W-:Y:S01]  /*9080*/  ISETP.GE.AND P0, PT, R30, c[0x0][0x27c], PT ;  /* 0x00009f001e007a0c */ /* 0x000fe20003f06270 */
[----:B------:R-:W-:-:S12]  /*9090*/  BSSY B0, `(.L_x_111) ;  /* 0x0000028000007945 */ /* 0x000fd80003800000 */
[----:B------:R-:W-:Y:S05]  /*90a0*/  @P0 BRA `(.L_x_112) ;  /* 0x0000026000000947 */ /* 0x000fea0003800000 */
[----:B------:R-:W1:Y:S01]  /*90b0*/  LDS.128 R8, [R29+0x100] ;  /* 0x000100001d087984 */ /* 0x000e620000000c00 */
[C---:B------:R-:W-:Y:S01]  /*90c0*/  SHF.L.U32 R6, R21.reuse, 0x10, RZ ;  /* 0x0000001015067819 */ /* 0x040fe200000006ff */
[----:B------:R-:W-:Y:S01]  /*90d0*/  IMAD.U32 R0, R20, 0x10000, RZ ;  /* 0x0001000014007824 */ /* 0x000fe200078e00ff */
[----:B------:R-:W-:Y:S02]  /*90e0*/  LOP3.LUT R3, R21, 0xffff0000, RZ, 0xc0, !PT ;  /* 0xffff000015037812 */ /* 0x000fe400078ec0ff */
[C---:B-1----:R-:W-:Y:S01]  /*90f0*/  SHF.L.U32 R12, R8.reuse, 0x10, RZ ;  /* 0x00000010080c7819 */ /* 0x042fe200000006ff */
[----:B------:R-:W-:Y:S01]  /*9100*/  IMAD.U32 R18, R11, 0x10000, RZ ;  /* 0x000100000b127824 */ /* 0x000fe200078e00ff */
[----:B------:R-:W-:Y:S02]  /*9110*/  LOP3.LUT R7, R8, 0xffff0000, RZ, 0xc0, !PT ;  /* 0xffff000008077812 */ /* 0x000fe400078ec0ff */
[C---:B------:R-:W-:Y:S02]  /*9120*/  SHF.L.U32 R15, R9.reuse, 0x10, RZ ;  /* 0x00000010090f7819 */ /* 0x040fe400000006ff */
[----:B------:R-:W-:Y:S01]  /*9130*/  LOP3.LUT R8, R9, 0xffff0000, RZ, 0xc0, !PT ;  /* 0xffff000009087812 */ /* 0x000fe200078ec0ff */
[C---:B------:R-:W-:Y:S01]  /*9140*/  FMUL.FTZ R16, R7.reuse, R0 ;  /* 0x0000000007107220 */ /* 0x040fe20000410000 */
[----:B------:R-:W-:Y:S01]  /*9150*/  LOP3.LUT R9, R20, 0xffff0000, RZ, 0xc0, !PT ;  /* 0xffff000014097812 */ /* 0x000fe200078ec0ff */
[-C--:B------:R-:W-:Y:S01]  /*9160*/  FMUL.FTZ R14, R7, R6.reuse ;  /* 0x00000006070e7220 */ /* 0x080fe20000410000 */
[----:B------:R-:W-:Y:S01]  /*9170*/  SHF.L.U32 R17, R10, 0x10, RZ ;  /* 0x000000100a117819 */ /* 0x000fe200000006ff */
[----:B------:R-:W-:Y:S01]  /*9180*/  FFMA.FTZ R19, R12, R6, -R16 ;  /* 0x000000060c137223 */ /* 0x000fe20000010810 */
[----:B------:R-:W-:Y:S01]  /*9190*/  LOP3.LUT R13, R10, 0xffff0000, RZ, 0xc0, !PT ;  /* 0xffff00000a0d7812 */ /* 0x000fe200078ec0ff */
[----:B------:R-:W-:Y:S01]  /*91a0*/  FMUL.FTZ R7, R8, R9 ;  /* 0x0000000908077220 */ /* 0x000fe20000410000 */
[----:B------:R-:W-:Y:S01]  /*91b0*/  LOP3.LUT R10, R11, 0xffff0000, RZ, 0xc0, !PT ;  /* 0xffff00000b0a7812 */ /* 0x000fe200078ec0ff */
[----:B------:R-:W-:Y:S01]  /*91c0*/  FFMA.FTZ R16, R12, R0, R14 ;  /* 0x000000000c107223 */ /* 0x000fe2000001000e */
[----:B------:R-:W-:Y:S01]  /*91d0*/  LOP3.LUT R0, R22, 0xffff0000, RZ, 0xc0, !PT ;  /* 0xffff000016007812 */ /* 0x000fe200078ec0ff */
[-C--:B------:R-:W-:Y:S01]  /*91e0*/  FMUL.FTZ R8, R8, R3.reuse ;  /* 0x0000000308087220 */ /* 0x080fe20000410000 */
[----:B------:R-:W-:Y:S01]  /*91f0*/  LOP3.LUT R6, R23, 0xffff0000, RZ, 0xc0, !PT ;  /* 0xffff000017067812 */ /* 0x000fe200078ec0ff */
[C---:B------:R-:W-:Y:S01]  /*9200*/  FFMA.FTZ R14, R15.reuse, R3, -R7 ;  /* 0x000000030f0e7223 */ /* 0x040fe20000010807 */
[----:B------:R-:W-:Y:S01]  /*9210*/  SHF.L.U32 R3, R22, 0x10, RZ ;  /* 0x0000001016037819 */ /* 0x000fe200000006ff */
[----:B------:R-:W-:Y:S01]  /*9220*/  FFMA.FTZ R15, R15, R9, R8 ;  /* 0x000000090f0f7223 */ /* 0x000fe20000010008 */
[----:B------:R-:W-:Y:S01]  /*9230*/  SHF.L.U32 R7, R23, 0x10, RZ ;  /* 0x0000001017077819 */ /* 0x000fe200000006ff */
[----:B------:R-:W-:-:S02]  /*9240*/  FMUL.FTZ R12, R10, R0 ;  /* 0x000000000a0c7220 */ /* 0x000fc40000410000 */
[C---:B------:R-:W-:Y:S02]  /*9250*/  FMUL.FTZ R9, R13.reuse, R3 ;  /* 0x000000030d097220 */ /* 0x040fe40000410000 */
[-C--:B------:R-:W-:Y:S02]  /*9260*/  FMUL.FTZ R8, R13, R7.reuse ;  /* 0x000000070d087220 */ /* 0x080fe40000410000 */
[----:B------:R-:W-:Y:S02]  /*9270*/  FMUL.FTZ R11, R10, R6 ;  /* 0x000000060a0b7220 */ /* 0x000fe40000410000 */
[----:B------:R-:W-:Y:S01]  /*9280*/  FFMA.FTZ R7, R17, R7, -R9 ;  /* 0x0000000711077223 */ /* 0x000fe20000010809 */
[----:B------:R-:W-:Y:S01]  /*9290*/  F2FP.BF16.PACK_AB R9, R15, R14 ;  /* 0x0000000e0f09723e */ /* 0x000fe200000010ff */
[----:B------:R-:W-:Y:S01]  /*92a0*/  FFMA.FTZ R10, R17, R3, R8 ;  /* 0x00000003110a7223 */ /* 0x000fe20000010008 */
[----:B------:R-:W-:Y:S01]  /*92b0*/  F2FP.BF16.PACK_AB R8, R16, R19 ;  /* 0x000000131008723e */ /* 0x000fe200000010ff */
[----:B------:R-:W-:-:S02]  /*92c0*/  FFMA.FTZ R6, R18, R6, -R12 ;  /* 0x0000000612067223 */ /* 0x000fc4000001080c */
[----:B------:R-:W-:Y:S01]  /*92d0*/  FFMA.FTZ R11, R18, R0, R11 ;  /* 0x00000000120b7223 */ /* 0x000fe2000001000b */
[----:B------:R-:W-:-:S04]  /*92e0*/  F2FP.BF16.PACK_AB R10, R10, R7 ;  /* 0x000000070a0a723e */ /* 0x000fc800000010ff */
[----:B------:R-:W-:-:S05]  /*92f0*/  F2FP.BF16.PACK_AB R11, R11, R6 ;  /* 0x000000060b0b723e */ /* 0x000fca00000010ff */
[----:B------:R1:W-:Y:S02]  /*9300*/  STS.128 [R29+0x100], R8 ;  /* 0x000100081d007388 */ /* 0x0003e40000000c00 */
.L_x_112:
[----:B------:R-:W-:Y:S05]  /*9310*/  BSYNC B0 ;  /* 0x0000000000007941 */ /* 0x000fea0003800000 */
.L_x_111:
[----:B------:R-:W-:-:S04]  /*9320*/  IADD3 R0, R30, 0x20, RZ ;  /* 0x000000201e007810 */ /* 0x000fc80007ffe0ff */
[----:B------:R-:W-:-:S13]  /*9330*/  ISETP.GE.AND P0, PT, R0, c[0x0][0x27c], PT ;  /* 0x00009f0000007a0c */ /* 0x000fda0003f06270 */
[----:B------:R-:W-:Y:S05]  /*9340*/  @P0 BRA `(.L_x_110) ;  /* 0x0000026000000947 */ /* 0x000fea0003800000 */
[----:B-1----:R-:W1:Y:S01]  /*9350*/  LDS.128 R8, [R29+0x4100] ;  /* 0x004100001d087984 */ /* 0x002e620000000c00 */
        /* <DEDUP_REMOVED lines=37> */
.L_x_110:
[----:B------:R-:W-:Y:S05]  /*95b0*/  BSYNC B1 ;  /* 0x0000000000017941 */ /* 0x000fea0003800000 */
.L_x_109:
[----:B------:R-:W-:Y:S01]  /*95c0*/  IADD3 R0, R60, 0x20, RZ ;  /* 0x000000203c007810 */ /* 0x000fe20007ffe0ff */
[----:B------:R-:W-:Y:S03]  /*95d0*/  BSSY B1, `(.L_x_113) ;  /* 0x0000056000017945 */ /* 0x000fe60003800000 */
[----:B------:R-:W-:-:S13]  /*95e0*/  ISETP.GE.AND P0, PT, R0, R28, PT ;  /* 0x0000001c0000720c */ /* 0x000fda0003f06270 */
[----:B------:R-:W-:Y:S05]  /*95f0*/  @P0 BRA `(.L_x_114) ;  /* 0x0000053000000947 */ /* 0x000fea0003800000 */
[----:B------:R-:W-:Y:S01]  /*9600*/  ISETP.GE.AND P0, PT, R30, c[0x0][0x27c], PT ;  /* 0x00009f001e007a0c */ /* 0x000fe20003f06270 */
[----:B------:R-:W-:-:S12]  /*9610*/  BSSY B0, `(.L_x_115) ;  /* 0x0000028000007945 */ /* 0x000fd80003800000 */
        /* <DEDUP_REMOVED lines=10> */
[-C--:B------:R-:W-:Y:S01]  /*96c0*/  FMUL.FTZ R16, R0, R7.reuse ;  /* 0x0000000700107220 */ /* 0x080fe20000410000 */
[----:B------:R-:W-:Y:S01]  /*96d0*/  LOP3.LUT R9, R20, 0xffff0000, RZ, 0xc0, !PT ;  /* 0xffff000014097812 */ /* 0x000fe200078ec0ff */
[----:B------:R-:W-:Y:S01]  /*96e0*/  FMUL.FTZ R14, R6, R7 ;  /* 0x00000007060e7220 */ /* 0x000fe20000410000 */
[----:B------:R-:W-:Y:S01]  /*96f0*/  SHF.L.U32 R17, R10, 0x10, RZ ;  /* 0x000000100a117819 */ /* 0x000fe200000006ff */
[----:B------:R-:W-:Y:S01]  /*9700*/  FFMA.FTZ R19, R6, R12, -R16 ;  /* 0x0000000c06137223 */ /* 0x000fe20000010810 */
[----:B------:R-:W-:Y:S01]  /*9710*/  LOP3.LUT R13, R10, 0xffff0000, RZ, 0xc0, !PT ;  /* 0xffff00000a0d7812 */ /* 0x000fe200078ec0ff */
[----:B------:R-:W-:Y:S01]  /*9720*/  FMUL.FTZ R7, R9, R8 ;  /* 0x0000000809077220 */ /* 0x000fe20000410000 */
[----:B------:R-:W-:Y:S01]  /*9730*/  LOP3.LUT R10, R11, 0xffff0000, RZ, 0xc0, !PT ;  /* 0xffff00000b0a7812 */ /* 0x000fe200078ec0ff */
[----:B------:R-:W-:Y:S01]  /*9740*/  FFMA.FTZ R16, R0, R12, R14 ;  /* 0x0000000c00107223 */ /* 0x000fe2000001000e */
[C---:B------:R-:W-:Y:S01]  /*9750*/  LOP3.LUT R0, R22.reuse, 0xffff0000, RZ, 0xc0, !PT ;  /* 0xffff000016007812 */ /* 0x040fe200078ec0ff */
[----:B------:R-:W-:Y:S01]  /*9760*/  FMUL.FTZ R8, R3, R8 ;  /* 0x0000000803087220 */ /* 0x000fe20000410000 */
[----:B------:R-:W-:Y:S01]  /*9770*/  LOP3.LUT R6, R23, 0xffff0000, RZ, 0xc0, !PT ;  /* 0xffff000017067812 */ /* 0x000fe200078ec0ff */
[-C--:B------:R-:W-:Y:S01]  /*9780*/  FFMA.FTZ R14, R3, R15.reuse, -R7 ;  /* 0x0000000f030e7223 */ /* 0x080fe20000010807 */
[----:B------:R-:W-:Y:S01]  /*9790*/  SHF.L.U32 R3, R22, 0x10, RZ ;  /* 0x0000001016037819 */ /* 0x000fe200000006ff */
[----:B------:R-:W-:Y:S01]  /*97a0*/  FFMA.FTZ R15, R9, R15, R8 ;  /* 0x0000000f090f7223 */ /* 0x000fe20000010008 */
[----:B------:R-:W-:Y:S01]  /*97b0*/  SHF.L.U32 R7, R23, 0x10, RZ ;  /* 0x0000001017077819 */ /* 0x000fe200000006ff */
[----:B------:R-:W-:-:S02]  /*97c0*/  FMUL.FTZ R12, R0, R10 ;  /* 0x0000000a000c7220 */ /* 0x000fc40000410000 */
[-C--:B------:R-:W-:Y:S02]  /*97d0*/  FMUL.FTZ R9, R3, R13.reuse ;  /* 0x0000000d03097220 */ /* 0x080fe40000410000 */
[C---:B------:R-:W-:Y:S02]  /*97e0*/  FMUL.FTZ R8, R7.reuse, R13 ;  /* 0x0000000d07087220 */ /* 0x040fe40000410000 */
[----:B------:R-:W-:Y:S02]  /*97f0*/  FMUL.FTZ R11, R6, R10 ;  /* 0x0000000a060b7220 */ /* 0x000fe40000410000 */
[-C--:B------:R-:W-:Y:S01]  /*9800*/  FFMA.FTZ R7, R7, R17.reuse, -R9 ;  /* 0x0000001107077223 */ /* 0x080fe20000010809 */
        /* <DEDUP_REMOVED lines=8> */
.L_x_116:
[----:B------:R-:W-:Y:S05]  /*9890*/  BSYNC B0 ;  /* 0x0000000000007941 */ /* 0x000fea0003800000 */
.L_x_115:
        /* <DEDUP_REMOVED lines=41> */
.L_x_114:
[----:B------:R-:W-:Y:S05]  /*9b30*/  BSYNC B1 ;  /* 0x0000000000017941 */ /* 0x000fea0003800000 */
.L_x_113:
        /* <DEDUP_REMOVED lines=45> */
.L_x_120:
[----:B------:R-:W-:Y:S05]  /*9e10*/  BSYNC B0 ;  /* 0x0000000000007941 */ /* 0x000fea0003800000 */
.L_x_119:
        /* <DEDUP_REMOVED lines=41> */
.L_x_118:
[----:B------:R-:W-:Y:S05]  /*a0b0*/  BSYNC B1 ;  /* 0x0000000000017941 */ /* 0x000fea0003800000 */
.L_x_117:
[----:B------:R-:W-:-:S04]  /*a0c0*/  IADD3 R0, R60, 0x60, RZ ;  /* 0x000000603c007810 */ /* 0x000fc80007ffe0ff */
        /* <DEDUP_REMOVED lines=43> */
.L_x_123:
[----:B------:R-:W-:Y:S05]  /*a380*/  BSYNC B0 ;  /* 0x0000000000007941 */ /* 0x000fea0003800000 */
.L_x_122:
        /* <DEDUP_REMOVED lines=40> */
[----:B------:R1:W-:Y:S01]  /*a610*/  STS.128 [R29+0x7100], R8 ;  /* 0x007100081d007388 */ /* 0x0003e20000000c00 */
[----:B------:R-:W-:Y:S05]  /*a620*/  BRA `(.L_x_121) ;  /* 0x00001ba000007947 */ /* 0x000fea0003800000 */
.L_x_106:
[----:B------:R-:W-:Y:S01]  /*a630*/  BSSY B0, `(.L_x_124) ;  /* 0x0000011000007945 */ /* 0x000fe20003800000 */
[----:B------:R-:W-:Y:S01]  /*a640*/  CS2R R10, SRZ ;  /* 0x00000000000a7805 */ /* 0x000fe2000001ff00 */
[----:B------:R-:W-:Y:S01]  /*a650*/  CS2R R8, SRZ ;  /* 0x0000000000087805 */ /* 0x000fe2000001ff00 */
[----:B------:R-:W-:Y:S01]  /*a660*/  CS2R R14, SRZ ;  /* 0x00000000000e7805 */ /* 0x000fe2000001ff00 */
[----:B------:R-:W-:Y:S01]  /*a670*/  CS2R R12, SRZ ;  /* 0x00000000000c7805 */ /* 0x000fe2000001ff00 */
[----:B------:R-:W-:Y:S05]  /*a680*/  @P5 BRA `(.L_x_125) ;  /* 0x000000b000005947 */ /* 0x000fea0003800000 */
[C---:B------:R-:W-:Y:S01]  /*a690*/  ISETP.GE.AND P0, PT, R22.reuse, c[0x0][0x27c], PT ;  /* 0x00009f0016007a0c */ /* 0x040fe20003f06270 */
[C---:B------:R-:W-:Y:S01]  /*a6a0*/  IMAD.SHL.U32 R6, R22.reuse, 0x2, RZ ;  /* 0x0000000216067824 */ /* 0x040fe200078e00ff */
[----:B------:R-:W-:Y:S01]  /*a6b0*/  SHF.L.U64.HI R0, R22, 0x1, R23 ;  /* 0x0000000116007819 */ /* 0x000fe20000010217 */
[----:B------:R-:W-:-:S03]  /*a6c0*/  CS2R R10, SRZ ;  /* 0x00000000000a7805 */ /* 0x000fc6000001ff00 */
[C---:B------:R-:W-:Y:S02]  /*a6d0*/  IADD3 R18, P2, R6.reuse, R18, RZ ;  /* 0x0000001206127210 */ /* 0x040fe40007f5e0ff */
[----:B------:R-:W-:-:S03]  /*a6e0*/  IADD3 R6, P1, R6, R16, RZ ;  /* 0x0000001006067210 */ /* 0x000fc60007f3e0ff */
[C---:B------:R-:W-:Y:S02]  /*a6f0*/  IMAD.X R19, R0.reuse, 0x1, R19, P2 ;  /* 0x0000000100137824 */ /* 0x040fe400010e0613 */
[----:B------:R-:W-:Y:S01]  /*a700*/  IMAD.X R7, R0, 0x1, R17, P1 ;  /* 0x0000000100077824 */ /* 0x000fe200008e0611 */
[----:B------:R-:W-:Y:S05]  /*a710*/  @P0 BRA `(.L_x_125) ;  /* 0x0000002000000947 */ /* 0x000fea0003800000 */
[----:B------:R1:W5:Y:S04]  /*a720*/  LD.E.128 R12, [R18.64] ;  /* 0x00000008120c7980 */ /* 0x000368000c101d00 */
[----:B------:R1:W5:Y:S02]  /*a730*/  LD.E.128 R8, [R6.64] ;  /* 0x0000000806087980 */ /* 0x000364000c101d00 */
.L_x_125:
[----:B------:R-:W-:Y:S05]  /*a740*/  BSYNC B0 ;  /* 0x0000000000007941 */ /* 0x000fea0003800000 */
.L_x_124:
[----:B------:R-:W-:Y:S01]  /*a750*/  IMAD R0, R211, -0x80, R25 ;  /* 0xffffff80d3007824 */ /* 0x000fe200078e0219 */
[----:B------:R-:W-:Y:S01]  /*a760*/  ISETP.GE.AND P0, PT, R22, c[0x0][0x27c], PT ;  /* 0x00009f0016007a0c */ /* 0x000fe20003f06270 */
[----:B-----5:R-:W-:Y:S01]  /*a770*/  IMAD.MOV.U32 R24, RZ, RZ, R12 ;  /* 0x000000ffff187224 */ /* 0x020fe200078e000c */
[--C-:B------:R-:W-:Y:S01]  /*a780*/  SHF.R.U64 R20, R12, 0x10, R13.reuse ;  /* 0x000000100c147819 */ /* 0x100fe2000000120d */
[----:B------:R-:W-:Y:S01]  /*a790*/  IMAD.MOV.U32 R21, RZ, RZ, R13 ;  /* 0x000000ffff157224 */ /* 0x000fe200078e000d */
[----:B------:R-:W-:Y:S01]  /*a7a0*/  IMNMX R45, R0, 0x80, PT ;  /* 0x00000080002d7817 */ /* 0x000fe20003800200 */
[----:B-1----:R-:W-:Y:S01]  /*a7b0*/  IMAD.MOV.U32 R18, RZ, RZ, R15 ;  /* 0x000000ffff127224 */ /* 0x002fe200078e000f */
[----:B------:R-:W-:Y:S01]  /*a7c0*/  SHF.R.U32.HI R16, RZ, 0x10, R13 ;  /* 0x00000010ff107819 */ /* 0x000fe2000001160d */
[----:B------:R-:W-:Y:S01]  /*a7d0*/  IMAD.MOV.U32 R19, RZ, RZ, R14 ;  /* 0x000000ffff137224 */ /* 0x000fe200078e000e */
[----:B------:R-:W-:Y:S01]  /*a7e0*/  ISETP.GE.OR P1, PT, R60, R45, P0 ;  /* 0x0000002d3c00720c */ /* 0x000fe20000726670 */
[----:B------:R-:W-:Y:S01]  /*a7f0*/  IMAD.MOV.U32 R6, RZ, RZ, R11 ;  /* 0x000000ffff067224 */ /* 0x000fe200078e000b */
[----:B------:R-:W-:Y:S01]  /*a800*/  SHF.R.U64 R17, R14, 0x10, R15 ;  /* 0x000000100e117819 */ /* 0x000fe2000000120f */
[----:B------:R-:W-:Y:S01]  /*a810*/  IMAD.MOV.U32 R14, RZ, RZ, R9 ;  /* 0x000000ffff0e7224 */ /* 0x000fe200078e0009 */
[----:B------:R-:W-:Y:S01]  /*a820*/  SHF.R.U32.HI R12, RZ, 0x10, R15 ;  /* 0x00000010ff0c7819 */ /* 0x000fe2000001160f */
[----:B------:R-:W-:Y:S01]  /*a830*/  IMAD.MOV.U32 R15, RZ, RZ, R8 ;  /* 0x000000ffff0f7224 */ /* 0x000fe200078e0008 */
[----:B------:R-:W-:Y:S01]  /*a840*/  SHF.R.U64 R13, R8, 0x10, R9 ;  /* 0x00000010080d7819 */ /* 0x000fe20000001209 */
[----:B------:R-:W-:Y:S01]  /*a850*/  IMAD.MOV.U32 R8, RZ, RZ, R10 ;  /* 0x000000ffff087224 */ /* 0x000fe200078e000a */
[----:B------:R-:W-:-:S04]  /*a860*/  DEPBAR.LE SB0, 0x1 ;  /* 0x000080400000791a */ /* 0x000fc80000000000 */
[----:B------:R-:W-:Y:S01]  /*a870*/  SHF.R.U32.HI R7, RZ, 0x10, R9 ;  /* 0x00000010ff077819 */ /* 0x000fe20000011609 */
[----:B------:R-:W-:Y:S01]  /*a880*/  BSSY B0, `(.L_x_126) ;  /* 0x0000064000007945 */ /* 0x000fe20003800000 */
[--C-:B------:R-:W-:Y:S02]  /*a890*/  SHF.R.U64 R3, R10, 0x10, R11.reuse ;  /* 0x000000100a037819 */ /* 0x100fe4000000120b */
        /* <DEDUP_REMOVED lines=11> */
[----:B------:R-:W-:Y:S01]  /*a950*/  MOV R0, c[0x0][0x27c] ;  /* 0x00009f0000007a02 */ /* 0x000fe20000000f00 */
[----:B------:R-:W1:Y:S01]  /*a960*/  LDS.128 R12, [R29+0x100] ;  /* 0x000100001d0c7984 */ /* 0x000e620000000c00 */
[----:B------:R-:W-:-:S02]  /*a970*/  LOP3.LUT R7, R39, 0xffff0000, RZ, 0xc0, !PT ;  /* 0xffff000027077812 */ /* 0x000fc400078ec0ff */
[----:B------:R-:W-:-:S04]  /*a980*/  LEA.HI R0, R0, R61, RZ, 0x1d ;  /* 0x0000003d00007211 */ /* 0x000fc800078fe8ff */
[----:B------:R-:W-:Y:S01]  /*a990*/  SHF.R.S32.HI R6, RZ, 0x1f, R0 ;  /* 0x0000001fff067819 */ /* 0x000fe20000011400 */
[----:B------:R-:W-:-:S03]  /*a9a0*/  IMAD.SHL.U32 R3, R0, 0x8, RZ ;  /* 0x0000000800037824 */ /* 0x000fc600078e00ff */
[----:B------:R-:W-:Y:S02]  /*a9b0*/  LEA.HI R0, R6, R0, RZ, 0x3 ;  /* 0x0000000006007211 */ /* 0x000fe400078f18ff */
[----:B------:R-:W-:Y:S02]  /*a9c0*/  LOP3.LUT R3, R26, 0x38, R3, 0xf8, !PT ;  /* 0x000000381a037812 */ /* 0x000fe400078ef803 */
[----:B------:R-:W-:Y:S02]  /*a9d0*/  SHF.L.U32 R0, R0, 0xa, RZ ;  /* 0x0000000a00007819 */ /* 0x000fe400000006ff */
[----:B------:R-:W-:Y:S02]  /*a9e0*/  LOP3.LUT R3, R3, R28, RZ, 0x3c, !PT ;  /* 0x0000001c03037212 */ /* 0x000fe400078e3cff */
[----:B------:R-:W-:-:S04]  /*a9f0*/  LOP3.LUT R0, R0, 0x7fffe000, RZ, 0xc0, !PT ;  /* 0x7fffe00000007812 */ /* 0x000fc800078ec0ff */
[----:B------:R-:W-:Y:S02]  /*aa00*/  IADD3 R0, R3, R0, R27 ;  /* 0x0000000003007210 */ /* 0x000fe40007ffe01b */
[----:B------:R-:W-:-:S03]  /*aa10*/  SHF.L.U32 R3, R39, 0x10, RZ ;  /* 0x0000001027037819 */ /* 0x000fc600000006ff */
[----:B------:R-:W-:Y:S02]  /*aa20*/  IMAD.SHL.U32 R31, R0, 0x2, RZ ;  /* 0x00000002001f7824 */ /* 0x000fe400078e00ff */
[----:B------:R-:W-:-:S03]  /*aa30*/  IMAD.U32 R0, R40, 0x10000, RZ ;  /* 0x0001000028007824 */ /* 0x000fc600078e00ff */
[----:B------:R-:W2:Y:S01]  /*aa40*/  LDS.128 R8, [R31+0x100] ;  /* 0x000100001f087984 */ /* 0x000ea20000000c00 */
[C---:B-1----:R-:W-:Y:S01]  /*aa50*/  IMAD.U32 R18, R13.reuse, 0x10000, RZ ;  /* 0x000100000d127824 */ /* 0x042fe200078e00ff */
[----:B------:R-:W-:Y:S01]  /*aa60*/  LOP3.LUT R28, R13, 0xffff0000, RZ, 0xc0, !PT ;  /* 0xffff00000d1c7812 */ /* 0x000fe200078ec0ff */
[----:B------:R-:W-:Y:S01]  /*aa70*/  IMAD.U32 R26, R15, 0x10000, RZ ;  /* 0x000100000f1a7824 */ /* 0x000fe200078e00ff */
[C---:B------:R-:W-:Y:S02]  /*aa80*/  SHF.L.U32 R16, R12.reuse, 0x10, RZ ;  /* 0x000000100c107819 */ /* 0x040fe400000006ff */
[----:B------:R-:W-:Y:S02]  /*aa90*/  LOP3.LUT R17, R12, 0xffff0000, RZ, 0xc0, !PT ;  /* 0xffff00000c117812 */ /* 0x000fe400078ec0ff */
[C---:B------:R-:W-:Y:S02]  /*aaa0*/  SHF.L.U32 R20, R14.reuse, 0x10, RZ ;  /* 0x000000100e147819 */ /* 0x040fe400000006ff */
[----:B------:R-:W-:-:S02]  /*aab0*/  LOP3.LUT R21, R14, 0xffff0000, RZ, 0xc0, !PT ;  /* 0xffff00000e157812 */ /* 0x000fc400078ec0ff */
[----:B------:R-:W-:Y:S02]  /*aac0*/  LOP3.LUT R27, R15, 0xffff0000, RZ, 0xc0, !PT ;  /* 0xffff00000f1b7812 */ /* 0x000fe400078ec0ff */
[C---:B--2---:R-:W-:Y:S01]  /*aad0*/  SHF.L.U32 R6, R8.reuse, 0x10, RZ ;  /* 0x0000001008067819 */ /* 0x044fe200000006ff */
[C---:B------:R-:W-:Y:S01]  /*aae0*/  IMAD.U32 R13, R9.reuse, 0x10000, RZ ;  /* 0x00010000090d7824 */ /* 0x040fe200078e00ff */
[----:B------:R-:W-:Y:S01]  /*aaf0*/  LOP3.LUT R25, R9, 0xffff0000, RZ, 0xc0, !PT ;  /* 0xffff000009197812 */ /* 0x000fe200078ec0ff */
[----:B------:R-:W-:Y:S01]  /*ab00*/  IMAD.U32 R19, R11, 0x10000, RZ ;  /* 0x000100000b137824 */ /* 0x000fe200078e00ff */
[----:B------:R-:W-:Y:S01]  /*ab10*/  LOP3.LUT R12, R8, 0xffff0000, RZ, 0xc0, !PT ;  /* 0xffff0000080c7812 */ /* 0x000fe200078ec0ff */
[----:B------:R-:W-:Y:S01]  /*ab20*/  FMUL.FTZ R9, R6, R3 ;  /* 0x0000000306097220 */ /* 0x000fe20000410000 */
[----:B------:R-:W-:Y:S01]  /*ab30*/  SHF.L.U32 R14, R10, 0x10, RZ ;  /* 0x000000100a0e7819 */ /* 0x000fe200000006ff */
[-C--:B------:R-:W-:Y:S01]  /*ab40*/  FMUL.FTZ R8, R6, R0.reuse ;  /* 0x0000000006087220 */ /* 0x080fe20000410000 */
[----:B------:R-:W-:Y:S01]  /*ab50*/  LOP3.LUT R15, R10, 0xffff0000, RZ, 0xc0, !PT ;  /* 0xffff00000a0f7812 */ /* 0x000fe200078ec0ff */
[----:B------:R-:W-:Y:S01]  /*ab60*/  FFMA.FTZ R36, R16, R0, -R9 ;  /* 0x0000000010247223 */ /* 0x000fe20000010809 */
[----:B------:R-:W-:Y:S01]  /*ab70*/  LOP3.LUT R6, R40, 0xffff0000, RZ, 0xc0, !PT ;  /* 0xffff000028067812 */ /* 0x000fe200078ec0ff */
[----:B------:R-:W-:Y:S01]  /*ab80*/  FMUL.FTZ R10, R12, R7 ;  /* 0x000000070c0a7220 */ /* 0x000fe20000410000 */
[----:B------:R-:W-:Y:S01]  /*ab90*/  SHF.L.U32 R0, R41, 0x10, RZ ;  /* 0x0000001029007819 */ /* 0x000fe200000006ff */
[----:B------:R-:W-:Y:S01]  /*aba0*/  FFMA.FTZ R35, R16, R3, R8 ;  /* 0x0000000310237223 */ /* 0x000fe20000010008 */
[----:B------:R-:W-:Y:S01]  /*abb0*/  LOP3.LUT R24, R11, 0xffff0000, RZ, 0xc0, !PT ;  /* 0xffff00000b187812 */ /* 0x000fe200078ec0ff */
[----:B------:R-:W-:-:S02]  /*abc0*/  IMAD.U32 R3, R44, 0x10000, RZ ;  /* 0x000100002c037824 */ /* 0x000fc400078e00ff */
[-C--:B------:R-:W-:Y:S02]  /*abd0*/  FMUL.FTZ R9, R12, R6.reuse ;  /* 0x000000060c097220 */ /* 0x080fe40000410000 */
[----:B------:R-:W-:Y:S01]  /*abe0*/  FFMA.FTZ R34, R17, R6, -R10 ;  /* 0x0000000611227223 */ /* 0x000fe2000001080a */
[----:B------:R-:W-:Y:S01]  /*abf0*/  SHF.L.U32 R10, R37, 0x10, RZ ;  /* 0x00000010250a7819 */ /* 0x000fe200000006ff */
[C---:B------:R-:W-:Y:S02]  /*ac00*/  FMUL.FTZ R6, R13.reuse, R0 ;  /* 0x000000000d067220 */ /* 0x040fe40000410000 */
[-C--:B------:R-:W-:Y:S02]  /*ac10*/  FMUL.FTZ R8, R13, R3.reuse ;  /* 0x000000030d087220 */ /* 0x080fe40000410000 */
[----:B------:R-:W-:Y:S01]  /*ac20*/  FFMA.FTZ R32, R18, R3, -R6 ;  /* 0x0000000312207223 */ /* 0x000fe20000010806 */
[C---:B------:R-:W-:Y:S01]  /*ac30*/  LOP3.LUT R6, R38.reuse, 0xffff0000, RZ, 0xc0, !PT ;  /* 0xffff000026067812 */ /* 0x040fe200078ec0ff */
[----:B------:R-:W-:-:S02]  /*ac40*/  IMAD.U32 R3, R38, 0x10000, RZ ;  /* 0x0001000026037824 */ /* 0x000fc400078e00ff */
[----:B------:R-:W-:Y:S02]  /*ac50*/  FFMA.FTZ R33, R17, R7, R9 ;  /* 0x0000000711217223 */ /* 0x000fe40000010009 */
[----:B------:R-:W-:Y:S01]  /*ac60*/  FFMA.FTZ R30, R18, R0, R8 ;  /* 0x00000000121e7223 */ /* 0x000fe20000010008 */
[----:B------:R-:W-:Y:S01]  /*ac70*/  LOP3.LUT R0, R37, 0xffff0000, RZ, 0xc0, !PT ;  /* 0xffff000025007812 */ /* 0x000fe200078ec0ff */
[----:B------:R-:W-:Y:S01]  /*ac80*/  FMUL.FTZ R7, R14, R10 ;  /* 0x0000000a0e077220 */ /* 0x000fe20000410000 */
[----:B------:R-:W-:Y:S01]  /*ac90*/  SHF.L.U32 R8, R42, 0x10, RZ ;  /* 0x000000102a087819 */ /* 0x000fe200000006ff */
[-C--:B------:R-:W-:Y:S02]  /*aca0*/  FMUL.FTZ R11, R14, R3.reuse ;  /* 0x000000030e0b7220 */ /* 0x080fe40000410000 */
[----:B------:R-:W-:Y:S01]  /*acb0*/  FFMA.FTZ R12, R20, R3, -R7 ;  /* 0x00000003140c7223 */ /* 0x000fe20000010807 */
[----:B------:R-:W-:Y:S01]  /*acc0*/  SHF.L.U32 R3, R43, 0x10, RZ ;  /* 0x000000102b037819 */ /* 0x000fe200000006ff */
[----:B------:R-:W-:-:S02]  /*acd0*/  FMUL.FTZ R9, R15, R0 ;  /* 0x000000000f097220 */ /* 0x000fc40000410000 */
[----:B------:R-:W-:Y:S02]  /*ace0*/  FFMA.FTZ R20, R20, R10, R11 ;  /* 0x0000000a14147223 */ /* 0x000fe4000001000b */
[----:B------:R-:W-:Y:S02]  /*acf0*/  FMUL.FTZ R7, R15, R6 ;  /* 0x000000060f077220 */ /* 0x000fe40000410000 */
[----:B------:R-:W-:Y:S02]  /*ad00*/  FMUL.FTZ R10, R19, R8 ;  /* 0x00000008130a7220 */ /* 0x000fe40000410000 */
[----:B------:R-:W-:Y:S01]  /*ad10*/  FFMA.FTZ R14, R21, R6, -R9 ;  /* 0x00000006150e7223 */ /* 0x000fe20000010809 */
[----:B------:R-:W-:Y:S01]  /*ad20*/  LOP3.LUT R6, R43, 0xffff0000, RZ, 0xc0, !PT ;  /* 0xffff00002b067812 */ /* 0x000fe200078ec0ff */
[----:B------:R-:W-:Y:S01]  /*ad30*/  FFMA.FTZ R16, R21, R0, R7 ;  /* 0x0000000015107223 */ /* 0x000fe20000010007 */
[----:B------:R-:W-:Y:S01]  /*ad40*/  LOP3.LUT R0, R42, 0xffff0000, RZ, 0xc0, !PT ;  /* 0xffff00002a007812 */ /* 0x000fe200078ec0ff */
[-C--:B------:R-:W-:Y:S01]  /*ad50*/  FMUL.FTZ R9, R19, R3.reuse ;  /* 0x0000000313097220 */ /* 0x080fe20000410000 */
[----:B------:R-:W-:Y:S01]  /*ad60*/  LOP3.LUT R7, R44, 0xffff0000, RZ, 0xc0, !PT ;  /* 0xffff00002c077812 */ /* 0x000fe200078ec0ff */
[C---:B------:R-:W-:Y:S01]  /*ad70*/  FFMA.FTZ R18, R26.reuse, R3, -R10 ;  /* 0x000000031a127223 */ /* 0x040fe2000001080a */
[----:B------:R-:W-:Y:S01]  /*ad80*/  LOP3.LUT R3, R41, 0xffff0000, RZ, 0xc0, !PT ;  /* 0xffff000029037812 */ /* 0x000fe200078ec0ff */
[----:B------:R-:W-:Y:S01]  /*ad90*/  FFMA.FTZ R17, R26, R8, R9 ;  /* 0x000000081a117223 */ /* 0x000fe20000010009 */
[----:B------:R-:W-:Y:S01]  /*ada0*/  F2FP.BF16.PACK_AB R14, R14, R12 ;  /* 0x0000000c0e0e723e */ /* 0x000fe200000010ff */
[----:B------:R-:W-:Y:S01]  /*adb0*/  FMUL.FTZ R9, R24, R0 ;  /* 0x0000000018097220 */ /* 0x000fe20000410000 */
[----:B------:R-:W-:Y:S01]  /*adc0*/  F2FP.BF16.PACK_AB R12, R34, R36 ;  /* 0x00000024220c723e */ /* 0x000fe200000010ff */
[----:B------:R-:W-:-:S02]  /*add0*/  FMUL.FTZ R11, R25, R3 ;  /* 0x00000003190b7220 */ /* 0x000fc40000410000 */
[-C--:B------:R-:W-:Y:S02]  /*ade0*/  FMUL.FTZ R10, R25, R7.reuse ;  /* 0x00000007190a7220 */ /* 0x080fe40000410000 */
[-C--:B------:R-:W-:Y:S02]  /*adf0*/  FMUL.FTZ R8, R24, R6.reuse ;  /* 0x0000000618087220 */ /* 0x080fe40000410000 */
[C---:B------:R-:W-:Y:S02]  /*ae00*/  FFMA.FTZ R13, R28.reuse, R7, -R11 ;  /* 0x000000071c0d7223 */ /* 0x040fe4000001080b */
[----:B------:R-:W-:Y:S02]  /*ae10*/  FFMA.FTZ R15, R27, R6, -R9 ;  /* 0x000000061b0f7223 */ /* 0x000fe40000010809 */
[----:B------:R-:W-:Y:S01]  /*ae20*/  FFMA.FTZ R3, R28, R3, R10 ;  /* 0x000000031c037223 */ /* 0x000fe2000001000a */
[----:B------:R-:W-:Y:S01]  /*ae30*/  F2FP.BF16.PACK_AB R13, R13, R32 ;  /* 0x000000200d0d723e */ /* 0x000fe200000010ff */
[----:B------:R-:W-:Y:S01]  /*ae40*/  FFMA.FTZ R11, R27, R0, R8 ;  /* 0x000000001b0b7223 */ /* 0x000fe20000010008 */
[----:B------:R-:W-:-:S02]  /*ae50*/  F2FP.BF16.PACK_AB R15, R15, R18 ;  /* 0x000000120f0f723e */ /* 0x000fc400000010ff */
[----:B------:R-:W-:Y:S02]  /*ae60*/  F2FP.BF16.PACK_AB R10, R16, R20 ;  /* 0x00000014100a723e */ /* 0x000fe400000010ff */
[----:B------:R-:W-:Y:S01]  /*ae70*/  F2FP.BF16.PACK_AB R8, R33, R35 ;  /* 0x000000232108723e */ /* 0x000fe200000010ff */
[----:B------:R1:W-:Y:S01]  /*ae80*/  STS.128 [R29+0x100], R12 ;  /* 0x0001000c1d007388 */ /* 0x0003e20000000c00 */
[----:B------:R-:W-:Y:S02]  /*ae90*/  F2FP.BF16.PACK_AB R9, R3, R30 ;  /* 0x0000001e0309723e */ /* 0x000fe400000010ff */
[----:B------:R-:W-:-:S05]  /*aea0*/  F2FP.BF16.PACK_AB R11, R11, R17 ;  /* 0x000000110b0b723e */ /* 0x000fca00000010ff */
[----:B------:R1:W-:Y:S02]  /*aeb0*/  STS.128 [R31+0x100], R8 ;  /* 0x000100081f007388 */ /* 0x0003e40000000c00 */
.L_x_127:
[----:B------:R-:W-:Y:S05]  /*aec0*/  BSYNC B0 ;  /* 0x0000000000007941 */ /* 0x000fea0003800000 */
.L_x_126:
[----:B------:R-:W-:Y:S01]  /*aed0*/  IADD3 R3, R60, 0x20, RZ ;  /* 0x000000203c037810 */ /* 0x000fe20007ffe0ff */
[----:B------:R-:W-:Y:S03]  /*aee0*/  BSSY B0, `(.L_x_128) ;  /* 0x0000064000007945 */ /* 0x000fe60003800000 */
[----:B------:R-:W-:-:S13]  /*aef0*/  ISETP.GE.OR P1, PT, R3, R45, P0 ;  /* 0x0000002d0300720c */ /* 0x000fda0000726670 */
[----:B------:R-:W-:Y:S05]  /*af00*/  @P1 BRA `(.L_x_129) ;  /* 0x0000061000001947 */ /* 0x000fea0003800000 */
[----:B------:R-:W-:Y:S01]  /*af10*/  IMAD.MOV.U32 R7, RZ, RZ, c[0x0][0x27c] ;  /* 0x00009f00ff077624 */ /* 0x000fe200078e00ff */
[----:B------:R-:W-:Y:S01]  /*af20*/  SHF.R.S32.HI R0, RZ, 0x1f, R3 ;  /* 0x0000001fff007819 */ /* 0x000fe20000011403 */
[----:B------:R-:W-:-:S03]  /*af30*/  IMAD.SHL.U32 R6, R3, 0x40, RZ ;  /* 0x0000004003067824 */ /* 0x000fc600078e00ff */
[----:B------:R-:W-:Y:S02]  /*af40*/  LEA.HI R7, R7, R61, RZ, 0x1d ;  /* 0x0000003d07077211 */ /* 0x000fe400078fe8ff */
[----:B------:R-:W-:Y:S02]  /*af50*/  LEA.HI R3, R0, R3, RZ, 0x3 ;  /* 0x0000000300037211 */ /* 0x000fe400078f18ff */
[----:B-1----:R-:W-:Y:S01]  /*af60*/  SHF.R.S32.HI R10, RZ, 0x1f, R7 ;  /* 0x0000001fff0a7819 */ /* 0x002fe20000011407 */
[----:B------:R-:W-:Y:S01]  /*af70*/  IMAD.SHL.U32 R8, R7, 0x8, RZ ;  /* 0x0000000807087824 */ /* 0x000fe200078e00ff */
[----:B------:R-:W-:Y:S02]  /*af80*/  LOP3.LUT R0, R6, 0x1c0, RZ, 0xc0, !PT ;  /* 0x000001c006007812 */ /* 0x000fe400078ec0ff */
[----:B------:R-:W-:Y:S02]  /*af90*/  LEA.HI R7, R10, R7, RZ, 0x3 ;  /* 0x000000070a077211 */ /* 0x000fe400078f18ff */
[----:B------:R-:W-:-:S02]  /*afa0*/  SHF.L.U32 R6, R3, 0x6, RZ ;  /* 0x0000000603067819 */ /* 0x000fc400000006ff */
[C---:B------:R-:W-:Y:S02]  /*afb0*/  LOP3.LUT R9, R0.reuse, 0x38, R22, 0xf8, !PT ;  /* 0x0000003800097812 */ /* 0x040fe400078ef816 */
[----:B------:R-:W-:Y:S02]  /*afc0*/  SHF.R.U32.HI R3, RZ, 0x3, R0 ;  /* 0x00000003ff037819 */ /* 0x000fe40000011600 */
[----:B------:R-:W-:Y:S01]  /*afd0*/  LOP3.LUT R8, R0, 0x38, R8, 0xf8, !PT ;  /* 0x0000003800087812 */ /* 0x000fe200078ef808 */
[----:B------:R-:W-:Y:S01]  /*afe0*/  IMAD.SHL.U32 R0, R7, 0x400, RZ ;  /* 0x0000040007007824 */ /* 0x000fe200078e00ff */
[----:B------:R-:W-:Y:S02]  /*aff0*/  LOP3.LUT R6, R6, 0xfffffe00, RZ, 0xc0, !PT ;  /* 0xfffffe0006067812 */ /* 0x000fe400078ec0ff */
[----:B------:R-:W-:Y:S02]  /*b000*/  LOP3.LUT R7, R39, 0xffff0000, RZ, 0xc0, !PT ;  /* 0xffff000027077812 */ /* 0x000fe400078ec0ff */
[----:B------:R-:W-:-:S02]  /*b010*/  LOP3.LUT R9, R6, R9, R3, 0xf6, !PT ;  /* 0x0000000906097212 */ /* 0x000fc400078ef603 */
[----:B------:R-:W-:Y:S02]  /*b020*/  LOP3.LUT R3, R8, R3, RZ, 0x3c, !PT ;  /* 0x0000000308037212 */ /* 0x000fe400078e3cff */
[----:B------:R-:W-:Y:S02]  /*b030*/  LOP3.LUT R0, R0, 0x7fffe000, RZ, 0xc0, !PT ;  /* 0x7fffe00000007812 */ /* 0x000fe400078ec0ff */
[----:B------:R-:W-:Y:S02]  /*b040*/  SHF.L.U32 R33, R9, 0x1, RZ ;  /* 0x0000000109217819 */ /* 0x000fe400000006ff */
[----:B------:R-:W-:-:S03]  /*b050*/  IADD3 R0, R3, R0, R6 ;  /* 0x0000000003007210 */ /* 0x000fc60007ffe006 */
[----:B------:R-:W1:Y:S02]  /*b060*/  LDS.128 R12, [R33+0x100] ;  /* 0x00010000210c7984 */ /* 0x000e640000000c00 */
[----:B------:R-:W-:Y:S01]  /*b070*/  IMAD.SHL.U32 R31, R0, 0x2, RZ ;  /* 0x00000002001f7824 */ /* 0x000fe200078e00ff */
[----:B------:R-:W-:-:S04]  /*b080*/  SHF.L.U32 R0, R40, 0x10, RZ ;  /* 0x0000001028007819 */ /* 0x000fc800000006ff */
[----:B------:R-:W2:Y:S01]  /*b090*/  LDS.128 R8, [R31+0x100] ;  /* 0x000100001f087984 */ /* 0x000ea20000000c00 */
[C---:B-1----:R-:W-:Y:S01]  /*b0a0*/  IMAD.U32 R16, R12.reuse, 0x10000, RZ ;  /* 0x000100000c107824 */ /* 0x042fe200078e00ff */
[----:B------:R-:W-:Y:S01]  /*b0b0*/  LOP3.LUT R18, R12, 0xffff0000, RZ, 0xc0, !PT ;  /* 0xffff00000c127812 */ /* 0x000fe200078ec0ff */
[----:B------:R-:W-:Y:S01]  /*b0c0*/  IMAD.U32 R17, R14, 0x10000, RZ ;  /* 0x000100000e117824 */ /* 0x000fe200078e00ff */
[C---:B------:R-:W-:Y:S02]  /*b0d0*/  SHF.L.U32 R21, R13.reuse, 0x10, RZ ;  /* 0x000000100d157819 */ /* 0x040fe400000006ff */
[----:B------:R-:W-:Y:S01]  /*b0e0*/  LOP3.LUT R28, R13, 0xffff0000, RZ, 0xc0, !PT ;  /* 0xffff00000d1c7812 */ /* 0x000fe200078ec0ff */
[C---:B--2---:R-:W-:Y:S01]  /*b0f0*/  IMAD.U32 R3, R8.reuse, 0x10000, RZ ;  /* 0x0001000008037824 */ /* 0x044fe200078e00ff */
[----:B------:R-:W-:Y:S01]  /*b100*/  LOP3.LUT R12, R8, 0xffff0000, RZ, 0xc0, !PT ;  /* 0xffff0000080c7812 */ /* 0x000fe200078ec0ff */
[----:B------:R-:W-:Y:S01]  /*b110*/  IMAD.U32 R8, R39, 0x10000, RZ ;  /* 0x0001000027087824 */ /* 0x000fe200078e00ff */
[----:B------:R-:W-:Y:S01]  /*b120*/  LOP3.LUT R20, R14, 0xffff0000, RZ, 0xc0, !PT ;  /* 0xffff00000e147812 */ /* 0x000fe200078ec0ff */
[C---:B------:R-:W-:Y:S01]  /*b130*/  IMAD.U32 R13, R10.reuse, 0x10000, RZ ;  /* 0x000100000a0d7824 */ /* 0x040fe200078e00ff */
[----:B------:R-:W-:Y:S01]  /*b140*/  LOP3.LUT R14, R10, 0xffff0000, RZ, 0xc0, !PT ;  /* 0xffff00000a0e7812 */ /* 0x000fe200078ec0ff */
[-C--:B------:R-:W-:Y:S01]  /*b150*/  FMUL.FTZ R6, R8, R3.reuse ;  /* 0x0000000308067220 */ /* 0x080fe20000410000 */
[C---:B------:R-:W-:Y:S01]  /*b160*/  SHF.L.U32 R19, R9.reuse, 0x10, RZ ;  /* 0x0000001009137819 */ /* 0x040fe200000006ff */
[----:B------:R-:W-:Y:S01]  /*b170*/  FMUL.FTZ R10, R0, R3 ;  /* 0x00000003000a7220 */ /* 0x000fe20000410000 */
[----:B------:R-:W-:Y:S01]  /*b180*/  LOP3.LUT R3, R40, 0xffff0000, RZ, 0xc0, !PT ;  /* 0xffff000028037812 */ /* 0x000fe200078ec0ff */
[----:B------:R-:W-:Y:S01]  /*b190*/  FFMA.FTZ R35, R0, R16, -R6 ;  /* 0x0000001000237223 */ /* 0x000fe20000010806 */
[----:B------:R-:W-:Y:S01]  /*b1a0*/  LOP3.LUT R25, R9, 0xffff0000, RZ, 0xc0, !PT ;  /* 0xffff000009197812 */ /* 0x000fe200078ec0ff */
[----:B------:R-:W-:Y:S01]  /*b1b0*/  FMUL.FTZ R9, R7, R12 ;  /* 0x0000000c07097220 */ /* 0x000fe20000410000 */
[----:B------:R-:W-:Y:S01]  /*b1c0*/  SHF.L.U32 R26, R15, 0x10, RZ ;  /* 0x000000100f1a7819 */ /* 0x000fe200000006ff */
[----:B------:R-:W-:Y:S01]  /*b1d0*/  IMAD.U32 R6, R37, 0x10000, RZ ;  /* 0x0001000025067824 */ /* 0x000fe200078e00ff */
[----:B------:R-:W-:Y:S01]  /*b1e0*/  LOP3.LUT R27, R15, 0xffff0000, RZ, 0xc0, !PT ;  /* 0xffff00000f1b7812 */ /* 0x000fe200078ec0ff */
[----:B------:R-:W-:Y:S01]  /*b1f0*/  FFMA.FTZ R34, R8, R16, R10 ;  /* 0x0000001008227223 */ /* 0x000fe2000001000a */
[----:B------:R-:W-:-:S02]  /*b200*/  SHF.L.U32 R15, R11, 0x10, RZ ;  /* 0x000000100b0f7819 */ /* 0x000fc400000006ff */
[----:B------:R-:W-:Y:S01]  /*b210*/  LOP3.LUT R24, R11, 0xffff0000, RZ, 0xc0, !PT ;  /* 0xffff00000b187812 */ /* 0x000fe200078ec0ff */
[C---:B------:R-:W-:Y:S01]  /*b220*/  FMUL.FTZ R11, R3.reuse, R12 ;  /* 0x0000000c030b7220 */ /* 0x040fe20000410000 */
[----:B------:R-:W-:Y:S01]  /*b230*/  SHF.L.U32 R0, R38, 0x10, RZ ;  /* 0x0000001026007819 */ /* 0x000fe200000006ff */
[-C--:B------:R-:W-:Y:S01]  /*b240*/  FFMA.FTZ R12, R3, R18.reuse, -R9 ;  /* 0x00000012030c7223 */ /* 0x080fe20000010809 */
[----:B------:R-:W-:Y:S01]  /*b250*/  LOP3.LUT R10, R37, 0xffff0000, RZ, 0xc0, !PT ;  /* 0xffff0000250a7812 */ /* 0x000fe200078ec0ff */
[-C--:B------:R-:W-:Y:S02]  /*b260*/  FMUL.FTZ R3, R6, R13.reuse ;  /* 0x0000000d06037220 */ /* 0x080fe40000410000 */
[----:B------:R-:W-:Y:S01]  /*b270*/  FMUL.FTZ R8, R0, R13 ;  /* 0x0000000d00087220 */ /* 0x000fe20000410000 */
[----:B------:R-:W-:Y:S01]  /*b280*/  F2FP.BF16.PACK_AB R12, R12, R35 ;  /* 0x000000230c0c723e */ /* 0x000fe200000010ff */
[----:B------:R-:W-:Y:S01]  /*b290*/  FFMA.FTZ R30, R0, R17, -R3 ;  /* 0x00000011001e7223 */ /* 0x000fe20000010803 */
[----:B------:R-:W-:Y:S01]  /*b2a0*/  LOP3.LUT R0, R38, 0xffff0000, RZ, 0xc0, !PT ;  /* 0xffff000026007812 */ /* 0x000fe200078ec0ff */
[----:B------:R-:W-:Y:S01]  /*b2b0*/  FFMA.FTZ R32, R7, R18, R11 ;  /* 0x0000001207207223 */ /* 0x000fe2000001000b */
[----:B------:R-:W-:Y:S01]  /*b2c0*/  SHF.L.U32 R3, R41, 0x10, RZ ;  /* 0x0000001029037819 */ /* 0x000fe200000006ff */
[----:B------:R-:W-:-:S02]  /*b2d0*/  FMUL.FTZ R7, R10, R14 ;  /* 0x0000000e0a077220 */ /* 0x000fc40000410000 */
[----:B------:R-:W-:Y:S02]  /*b2e0*/  FFMA.FTZ R29, R6, R17, R8 ;  /* 0x00000011061d7223 */ /* 0x000fe40000010008 */
[----:B------:R-:W-:Y:S02]  /*b2f0*/  FMUL.FTZ R11, R0, R14 ;  /* 0x0000000e000b7220 */ /* 0x000fe40000410000 */
[----:B------:R-:W-:Y:S02]  /*b300*/  IMAD.U32 R6, R44, 0x10000, RZ ;  /* 0x000100002c067824 */ /* 0x000fe400078e00ff */
[----:B------:R-:W-:Y:S02]  /*b310*/  IMAD.U32 R8, R42, 0x10000, RZ ;  /* 0x000100002a087824 */ /* 0x000fe400078e00ff */
[----:B------:R-:W-:Y:S01]  /*b320*/  FFMA.FTZ R14, R0, R20, -R7 ;  /* 0x00000014000e7223 */ /* 0x000fe20000010807 */
[----:B------:R-:W-:Y:S01]  /*b330*/  SHF.L.U32 R0, R43, 0x10, RZ ;  /* 0x000000102b007819 */ /* 0x000fe200000006ff */
[----:B------:R-:W-:-:S02]  /*b340*/  FMUL.FTZ R9, R3, R19 ;  /* 0x0000001303097220 */ /* 0x000fc40000410000 */
[----:B------:R-:W-:Y:S01]  /*b350*/  FFMA.FTZ R20, R10, R20, R11 ;  /* 0x000000140a147223 */ /* 0x000fe2000001000b */
[----:B------:R-:W-:Y:S01]  /*b360*/  F2FP.BF16.PACK_AB R14, R14, R30 ;  /* 0x0000001e0e0e723e */ /* 0x000fe200000010ff */
[----:B------:R-:W-:Y:S02]  /*b370*/  FMUL.FTZ R7, R6, R19 ;  /* 0x0000001306077220 */ /* 0x000fe40000410000 */
[----:B------:R-:W-:Y:S02]  /*b380*/  FMUL.FTZ R10, R8, R15 ;  /* 0x0000000f080a7220 */ /* 0x000fe40000410000 */
[-C--:B------:R-:W-:Y:S01]  /*b390*/  FFMA.FTZ R19, R6, R21.reuse, -R9 ;  /* 0x0000001506137223 */ /* 0x080fe20000010809 */
[----:B------:R-:W-:Y:S01]  /*b3a0*/  LOP3.LUT R6, R43, 0xffff0000, RZ, 0xc0, !PT ;  /* 0xffff00002b067812 */ /* 0x000fe200078ec0ff */
[----:B------:R-:W-:Y:S01]  /*b3b0*/  FFMA.FTZ R18, R3, R21, R7 ;  /* 0x0000001503127223 */ /* 0x000fe20000010007 */
[----:B------:R-:W-:Y:S01]  /*b3c0*/  LOP3.LUT R3, R41, 0xffff0000, RZ, 0xc0, !PT ;  /* 0xffff000029037812 */ /* 0x000fe200078ec0ff */
[----:B------:R-:W-:Y:S01]  /*b3d0*/  FMUL.FTZ R9, R0, R15 ;  /* 0x0000000f00097220 */ /* 0x000fe20000410000 */
[----:B------:R-:W-:Y:S01]  /*b3e0*/  LOP3.LUT R7, R44, 0xffff0000, RZ, 0xc0, !PT ;  /* 0xffff00002c077812 */ /* 0x000fe200078ec0ff */
[-C--:B------:R-:W-:Y:S01]  /*b3f0*/  FFMA.FTZ R17, R0, R26.reuse, -R10 ;  /* 0x0000001a00117223 */ /* 0x080fe2000001080a */
[----:B------:R-:W-:Y:S01]  /*b400*/  LOP3.LUT R0, R42, 0xffff0000, RZ, 0xc0, !PT ;  /* 0xffff00002a007812 */ /* 0x000fe200078ec0ff */
[----:B------:R-:W-:-:S02]  /*b410*/  FFMA.FTZ R16, R8, R26, R9 ;  /* 0x0000001a08107223 */ /* 0x000fc40000010009 */
[-C--:B------:R-:W-:Y:S02]  /*b420*/  FMUL.FTZ R11, R3, R25.reuse ;  /* 0x00000019030b7220 */ /* 0x080fe40000410000 */
[-C--:B------:R-:W-:Y:S02]  /*b430*/  FMUL.FTZ R9, R0, R24.reuse ;  /* 0x0000001800097220 */ /* 0x080fe40000410000 */
[C---:B------:R-:W-:Y:S02]  /*b440*/  FMUL.FTZ R10, R7.reuse, R25 ;  /* 0x00000019070a7220 */ /* 0x040fe40000410000 */
[C---:B------:R-:W-:Y:S02]  /*b450*/  FMUL.FTZ R8, R6.reuse, R24 ;  /* 0x0000001806087220 */ /* 0x040fe40000410000 */
[----:B------:R-:W-:Y:S02]  /*b460*/  FFMA.FTZ R13, R7, R28, -R11 ;  /* 0x0000001c070d7223 */ /* 0x000fe4000001080b */
[----:B------:R-:W-:-:S02]  /*b470*/  FFMA.FTZ R15, R6, R27, -R9 ;  /* 0x0000001b060f7223 */ /* 0x000fc40000010809 */
[----:B------:R-:W-:Y:S01]  /*b480*/  FFMA.FTZ R3, R3, R28, R10 ;  /* 0x0000001c03037223 */ /* 0x000fe2000001000a */
[----:B------:R-:W-:Y:S01]  /*b490*/  F2FP.BF16.PACK_AB R13, R13, R19 ;  /* 0x000000130d0d723e */ /* 0x000fe200000010ff */
[----:B------:R-:W-:Y:S01]  /*b4a0*/  FFMA.FTZ R11, R0, R27, R8 ;  /* 0x0000001b000b7223 */ /* 0x000fe20000010008 */
[----:B------:R-:W-:Y:S02]  /*b4b0*/  F2FP.BF16.PACK_AB R15, R15, R17 ;  /* 0x000000110f0f723e */ /* 0x000fe400000010ff */
[----:B------:R-:W-:Y:S02]  /*b4c0*/  F2FP.BF16.PACK_AB R10, R20, R29 ;  /* 0x0000001d140a723e */ /* 0x000fe400000010ff */
[----:B------:R-:W-:Y:S01]  /*b4d0*/  F2FP.BF16.PACK_AB R8, R32, R34 ;  /* 0x000000222008723e */ /* 0x000fe200000010ff */
[----:B------:R1:W-:Y:S01]  /*b4e0*/  STS.128 [R33+0x100], R12 ;  /* 0x0001000c21007388 */ /* 0x0003e20000000c00 */
[----:B------:R-:W-:Y:S02]  /*b4f0*/  F2FP.BF16.PACK_AB R9, R3, R18 ;  /* 0x000000120309723e */ /* 0x000fe400000010ff */
[----:B------:R-:W-:-:S05]  /*b500*/  F2FP.BF16.PACK_AB R11, R11, R16 ;  /* 0x000000100b0b723e */ /* 0x000fca00000010ff */
[----:B------:R1:W-:Y:S02]  /*b510*/  STS.128 [R31+0x100], R8 ;  /* 0x000100081f007388 */ /* 0x0003e40000000c00 */
.L_x_129:
[----:B------:R-:W-:Y:S05]  /*b520*/  BSYNC B0 ;  /* 0x0000000000007941 */ /* 0x000fea0003800000 */
.L_x_128:
        /* <DEDUP_REMOVED lines=101> */
.L_x_131:
[----:B------:R-:W-:Y:S05]  /*bb80*/  BSYNC B0 ;  /* 0x0000000000007941 */ /* 0x000fea0003800000 */
.L_x_130:
[----:B------:R-:W-:-:S04]  /*bb90*/  IADD3 R3, R60, 0x60, RZ ;  /* 0x000000603c037810 */ /* 0x000fc80007ffe0ff */
        /* <DEDUP_REMOVED lines=16> */
[----:B------:R-:W-:-:S04]  /*bca0*/  LOP3.LUT R6, R6, 0xfffffe00, RZ, 0xc0, !PT ;  /* 0xfffffe0006067812 */ /* 0x000fc800078ec0ff */
[----:B------:R-:W-:Y:S02]  /*bcb0*/  LOP3.LUT R9, R6, R9, R3, 0xf6, !PT ;  /* 0x0000000906097212 */ /* 0x000fe400078ef603 */
[----:B------:R-:W-:Y:S02]  /*bcc0*/  LOP3.LUT R3, R8, R3, RZ, 0x3c, !PT ;  /* 0x0000000308037212 */ /* 0x000fe400078e3cff */
[----:B------:R-:W-:Y:S02]  /*bcd0*/  LOP3.LUT R0, R0, 0x7fffe000, RZ, 0xc0, !PT ;  /* 0x7fffe00000007812 */ /* 0x000fe400078ec0ff */
[----:B------:R-:W-:Y:S02]  /*bce0*/  SHF.L.U32 R33, R9, 0x1, RZ ;  /* 0x0000000109217819 */ /* 0x000fe400000006ff */
[----:B------:R-:W-:Y:S01]  /*bcf0*/  IADD3 R0, R3, R0, R6 ;  /* 0x0000000003007210 */ /* 0x000fe20007ffe006 */
[----:B------:R-:W-:Y:S02]  /*bd00*/  IMAD.U32 R3, R38, 0x10000, RZ ;  /* 0x0001000026037824 */ /* 0x000fe400078e00ff */
[----:B------:R-:W1:Y:S02]  /*bd10*/  LDS.128 R12, [R33+0x100] ;  /* 0x00010000210c7984 */ /* 0x000e640000000c00 */
[----:B------:R-:W-:Y:S01]  /*bd20*/  IMAD.SHL.U32 R30, R0, 0x2, RZ ;  /* 0x00000002001e7824 */ /* 0x000fe200078e00ff */
[----:B------:R-:W-:-:S04]  /*bd30*/  LOP3.LUT R0, R37, 0xffff0000, RZ, 0xc0, !PT ;  /* 0xffff000025007812 */ /* 0x000fc800078ec0ff */
[----:B------:R-:W2:Y:S01]  /*bd40*/  LDS.128 R8, [R30+0x100] ;  /* 0x000100001e087984 */ /* 0x000ea20000000c00 */
[C---:B-1----:R-:W-:Y:S01]  /*bd50*/  IMAD.U32 R17, R12.reuse, 0x10000, RZ ;  /* 0x000100000c117824 */ /* 0x042fe200078e00ff */
[----:B------:R-:W-:Y:S01]  /*bd60*/  LOP3.LUT R20, R12, 0xffff0000, RZ, 0xc0, !PT ;  /* 0xffff00000c147812 */ /* 0x000fe200078ec0ff */
[----:B------:R-:W-:Y:S01]  /*bd70*/  IMAD.U32 R12, R37, 0x10000, RZ ;  /* 0x00010000250c7824 */ /* 0x000fe200078e00ff */
[C---:B------:R-:W-:Y:S02]  /*bd80*/  SHF.L.U32 R21, R13.reuse, 0x10, RZ ;  /* 0x000000100d157819 */ /* 0x040fe400000006ff */
[----:B------:R-:W-:Y:S01]  /*bd90*/  LOP3.LUT R27, R13, 0xffff0000, RZ, 0xc0, !PT ;  /* 0xffff00000d1b7812 */ /* 0x000fe200078ec0ff */
[----:B------:R-:W-:Y:S01]  /*bda0*/  IMAD.U32 R13, R14, 0x10000, RZ ;  /* 0x000100000e0d7824 */ /* 0x000fe200078e00ff */
[----:B--2---:R-:W-:Y:S02]  /*bdb0*/  SHF.L.U32 R6, R10, 0x10, RZ ;  /* 0x000000100a067819 */ /* 0x004fe400000006ff */
[----:B------:R-:W-:Y:S01]  /*bdc0*/  LOP3.LUT R16, R14, 0xffff0000, RZ, 0xc0, !PT ;  /* 0xffff00000e107812 */ /* 0x000fe200078ec0ff */
[----:B------:R-:W-:Y:S01]  /*bdd0*/  IMAD.U32 R14, R8, 0x10000, RZ ;  /* 0x00010000080e7824 */ /* 0x000fe200078e00ff */
[C---:B------:R-:W-:Y:S01]  /*bde0*/  SHF.L.U32 R25, R15.reuse, 0x10, RZ ;  /* 0x000000100f197819 */ /* 0x040fe200000006ff */
[-C--:B------:R-:W-:Y:S01]  /*bdf0*/  FMUL.FTZ R7, R12, R6.reuse ;  /* 0x000000060c077220 */ /* 0x080fe20000410000 */
[----:B------:R-:W-:Y:S01]  /*be00*/  LOP3.LUT R26, R15, 0xffff0000, RZ, 0xc0, !PT ;  /* 0xffff00000f1a7812 */ /* 0x000fe200078ec0ff */
[C---:B------:R-:W-:Y:S01]  /*be10*/  FMUL.FTZ R6, R3.reuse, R6 ;  /* 0x0000000603067220 */ /* 0x040fe20000410000 */
[----:B------:R-:W-:Y:S01]  /*be20*/  LOP3.LUT R15, R8, 0xffff0000, RZ, 0xc0, !PT ;  /* 0xffff0000080f7812 */ /* 0x000fe200078ec0ff */
[-C--:B------:R-:W-:Y:S01]  /*be30*/  FFMA.FTZ R35, R3, R13.reuse, -R7 ;  /* 0x0000000d03237223 */ /* 0x080fe20000010807 */
[----:B------:R-:W-:Y:S01]  /*be40*/  LOP3.LUT R8, R10, 0xffff0000, RZ, 0xc0, !PT ;  /* 0xffff00000a087812 */ /* 0x000fe200078ec0ff */
[----:B------:R-:W-:Y:S01]  /*be50*/  FFMA.FTZ R34, R12, R13, R6 ;  /* 0x0000000d0c227223 */ /* 0x000fe20000010006 */
[----:B------:R-:W-:Y:S01]  /*be60*/  LOP3.LUT R3, R38, 0xffff0000, RZ, 0xc0, !PT ;  /* 0xffff000026037812 */ /* 0x000fe200078ec0ff */
[----:B------:R-:W-:Y:S01]  /*be70*/  IMAD.U32 R7, R39, 0x10000, RZ ;  /* 0x0001000027077824 */ /* 0x000fe200078e00ff */
[----:B------:R-:W-:-:S02]  /*be80*/  SHF.L.U32 R19, R9, 0x10, RZ ;  /* 0x0000001009137819 */ /* 0x000fc400000006ff */
[----:B------:R-:W-:Y:S01]  /*be90*/  LOP3.LUT R23, R9, 0xffff0000, RZ, 0xc0, !PT ;  /* 0xffff000009177812 */ /* 0x000fe200078ec0ff */
[-C--:B------:R-:W-:Y:S01]  /*bea0*/  FMUL.FTZ R9, R0, R8.reuse ;  /* 0x0000000800097220 */ /* 0x080fe20000410000 */
[----:B------:R-:W-:Y:S01]  /*beb0*/  SHF.L.U32 R6, R40, 0x10, RZ ;  /* 0x0000001028067819 */ /* 0x000fe200000006ff */
[----:B------:R-:W-:Y:S01]  /*bec0*/  FMUL.FTZ R8, R3, R8 ;  /* 0x0000000803087220 */ /* 0x000fe20000410000 */
[----:B------:R-:W-:Y:S01]  /*bed0*/  LOP3.LUT R10, R39, 0xffff0000, RZ, 0xc0, !PT ;  /* 0xffff0000270a7812 */ /* 0x000fe200078ec0ff */
[----:B------:R-:W-:Y:S01]  /*bee0*/  FFMA.FTZ R32, R3, R16, -R9 ;  /* 0x0000001003207223 */ /* 0x000fe20000010809 */
[----:B------:R-:W-:Y:S01]  /*bef0*/  SHF.L.U32 R18, R11, 0x10, RZ ;  /* 0x000000100b127819 */ /* 0x000fe200000006ff */
[-C--:B------:R-:W-:Y:S01]  /*bf00*/  FMUL.FTZ R3, R7, R14.reuse ;  /* 0x0000000e07037220 */ /* 0x080fe20000410000 */
[----:B------:R-:W-:Y:S01]  /*bf10*/  LOP3.LUT R22, R11, 0xffff0000, RZ, 0xc0, !PT ;  /* 0xffff00000b167812 */ /* 0x000fe200078ec0ff */
[----:B------:R-:W-:Y:S01]  /*bf20*/  FMUL.FTZ R9, R6, R14 ;  /* 0x0000000e06097220 */ /* 0x000fe20000410000 */
[----:B------:R-:W-:Y:S01]  /*bf30*/  F2FP.BF16.PACK_AB R14, R32, R35 ;  /* 0x00000023200e723e */ /* 0x000fe200000010ff */
[----:B------:R-:W-:Y:S01]  /*bf40*/  FFMA.FTZ R31, R0, R16, R8 ;  /* 0x00000010001f7223 */ /* 0x000fe20000010008 */
[----:B------:R-:W-:Y:S01]  /*bf50*/  LOP3.LUT R0, R40, 0xffff0000, RZ, 0xc0, !PT ;  /* 0xffff000028007812 */ /* 0x000fe200078ec0ff */
[-C--:B------:R-:W-:Y:S01]  /*bf60*/  FFMA.FTZ R29, R6, R17.reuse, -R3 ;  /* 0x00000011061d7223 */ /* 0x080fe20000010803 */
[----:B------:R-:W-:Y:S01]  /*bf70*/  SHF.L.U32 R3, R41, 0x10, RZ ;  /* 0x0000001029037819 */ /* 0x000fe200000006ff */
[----:B------:R-:W-:-:S02]  /*bf80*/  FFMA.FTZ R28, R7, R17, R9 ;  /* 0x00000011071c7223 */ /* 0x000fc40000010009 */
[-C--:B------:R-:W-:Y:S02]  /*bf90*/  FMUL.FTZ R7, R10, R15.reuse ;  /* 0x0000000f0a077220 */ /* 0x080fe40000410000 */
        /* <DEDUP_REMOVED lines=9> */
[-C--:B------:R-:W-:Y:S02]  /*c030*/  FMUL.FTZ R10, R8, R18.reuse ;  /* 0x00000012080a7220 */ /* 0x080fe40000410000 */
        /* <DEDUP_REMOVED lines=25> */
.L_x_121:
[----:B------:R-:W-:Y:S05]  /*c1d0*/  BSYNC B2 ;  /* 0x0000000000027941 */ /* 0x000fea0003800000 */
.L_x_105:
[----:B------:R-:W-:Y:S01]  /*c1e0*/  LEA.HI R117, R117, R227, RZ, 0x5 ;  /* 0x000000e375757211 */ /* 0x000fe200078f28ff */
[----:B------:R-:W-:Y:S01]  /*c1f0*/  BAR.SYNC.DEFER_BLOCKING 0x0 ;  /* 0x0000000000007b1d */ /* 0x000fe20000010000 */
[C---:B------:R-:W-:Y:S01]  /*c200*/  IMAD.SHL.U32 R0, R61.reuse, 0x40, RZ ;  /* 0x000000403d007824 */ /* 0x040fe200078e00ff */
[----:B------:R-:W-:Y:S01]  /*c210*/  LOP3.LUT P0, RZ, R61, 0x2, RZ, 0xc0, !PT ;  /* 0x000000023dff7812 */ /* 0x000fe2000780c0ff */
[----:B------:R-:W-:Y:S02]  /*c220*/  IMAD.SHL.U32 R3, R60, 0x8, RZ ;  /* 0x000000083c037824 */ /* 0x000fe400078e00ff */
[----:B------:R-:W-:Y:S01]  /*c230*/  IMAD.SHL.U32 R176, R117, 0x20, RZ ;  /* 0x0000002075b07824 */ /* 0x000fe200078e00ff */
[----:B------:R-:W-:Y:S01]  /*c240*/  LOP3.LUT R0, R0, 0x1c0, RZ, 0xc0, !PT ;  /* 0x000001c000007812 */ /* 0x000fe200078ec0ff */
[----:B------:R-:W-:-:S03]  /*c250*/  IMAD.WIDE.U32 R6, R63, c[0x0][0x208], RZ ;  /* 0x000082003f067a25 */ /* 0x000fc600078e00ff */
[----:B------:R-:W-:Y:S01]  /*c260*/  LOP3.LUT R176, R176, 0x7ffffc00, RZ, 0xc0, !PT ;  /* 0x7ffffc00b0b07812 */ /* 0x000fe200078ec0ff */
[----:B------:R-:W-:Y:S01]  /*c270*/  IMAD R116, R63, -0x80, R195 ;  /* 0xffffff803f747824 */ /* 0x000fe200078e02c3 */
[----:B------:R-:W-:Y:S01]  /*c280*/  LOP3.LUT R3, R0, 0x8, R3, 0xf8, !PT ;  /* 0x0000000800037812 */ /* 0x000fe200078ef803 */
[----:B------:R-:W-:Y:S01]  /*c290*/  IMAD.MOV.U32 R184, RZ, RZ, 0x6 ;  /* 0x00000006ffb87424 */ /* 0x000fe200078e00ff */
[----:B------:R-:W-:Y:S01]  /*c2a0*/  SHF.R.U32.HI R0, RZ, 0x3, R0 ;  /* 0x00000003ff007819 */ /* 0x000fe20000011600 */
[----:B------:R-:W-:Y:S02]  /*c2b0*/  IMAD.IADD R176, R4, 0x1, R176 ;  /* 0x0000000104b07824 */ /* 0x000fe400078e02b0 */
[----:B------:R-:W-:Y:S01]  /*c2c0*/  IMAD.SHL.U32 R226, R62, 0x2, RZ ;  /* 0x000000023ee27824 */ /* 0x000fe200078e00ff */
[----:B------:R-:W-:Y:S02]  /*c2d0*/  LOP3.LUT R0, R3, R0, RZ, 0x3c, !PT ;  /* 0x0000000003007212 */ /* 0x000fe400078e3cff */
[C---:B------:R-:W-:Y:S01]  /*c2e0*/  LEA R188, R176.reuse, 0x100, 0x1 ;  /* 0x00000100b0bc7811 */ /* 0x040fe200078e08ff */
[----:B------:R-:W-:-:S02]  /*c2f0*/  IMAD.SHL.U32 R176, R176, 0x2, RZ ;  /* 0x00000002b0b07824 */ /* 0x000fc400078e00ff */
[----:B------:R-:W-:Y:S02]  /*c300*/  IMAD R0, R46, 0x200, R0 ;  /* 0x000002002e007824 */ /* 0x000fe400078e0200 */
[--C-:B------:R-:W-:Y:S01]  /*c310*/  IMAD R180, R5, 0x2, R188.reuse ;  /* 0x0000000205b47824 */ /* 0x100fe200078e02bc */
[----:B------:R-:W-:Y:S01]  /*c320*/  LDSM.16.M88.4 R136, [R176+0x100] ;  /* 0x00010000b088783b */ /* 0x000fe20000000200 */
[C---:B------:R-:W-:Y:S02]  /*c330*/  IMAD R188, R2.reuse, 0x2, R188 ;  /* 0x0000000202bc7824 */ /* 0x040fe400078e02bc */
[----:B------:R-:W-:Y:S01]  /*c340*/  IMAD R200, R2, 0x2, R180 ;  /* 0x0000000202c87824 */ /* 0x000fe200078e02b4 */
[----:B------:R-:W-:Y:S01]  /*c350*/  LDSM.16.M88.4 R140, [R180] ;  /* 0x00000000b48c783b */ /* 0x000fe20000000200 */
[----:B------:R-:W-:-:S03]  /*c360*/  IMAD.SHL.U32 R119, R0, 0x2, RZ ;  /* 0x0000000200777824 */ /* 0x000fc600078e00ff */
[----:B------:R-:W-:Y:S02]  /*c370*/  LDSM.16.M88.4 R168, [R188] ;  /* 0x00000000bca8783b */ /* 0x000fe40000000200 */
[C---:B------:R-:W-:Y:S02]  /*c380*/  IADD3 R0, R119.reuse, 0x8100, RZ ;  /* 0x0000810077007810 */ /* 0x040fe40007ffe0ff */
[----:B------:R-:W-:Y:S01]  /*c390*/  LDSM.16.M88.4 R172, [R200] ;  /* 0x00000000c8ac783b */ /* 0x000fe20000000200 */
[----:B------:R-:W-:Y:S02]  /*c3a0*/  IADD3 R210, R119, 0x8120, RZ ;  /* 0x0000812077d27810 */ /* 0x000fe40007ffe0ff */
[----:B------:R-:W-:Y:S01]  /*c3b0*/  @P0 IADD3 R210, R0, -0x20, RZ ;  /* 0xffffffe000d20810 */ /* 0x000fe20007ffe0ff */
[----:B------:R-:W-:Y:S01]  /*c3c0*/  LDSM.16.M88.4 R176, [R176+0x4100] ;  /* 0x00410000b0b0783b */ /* 0x000fe20000000200 */
[----:B------:R-:W-:Y:S01]  /*c3d0*/  IMAD R0, R84, c[0x0][0x208], RZ ;  /* 0x0000820054007a24 */ /* 0x000fe200078e02ff */
[----:B------:R-:W-:-:S02]  /*c3e0*/  LEA R3, P0, R6, R244, 0x7 ;  /* 0x000000f406037211 */ /* 0x000fc400078038ff */
[----:B------:R-:W-:Y:S01]  /*c3f0*/  LDSM.16.M88.4 R180, [R180+0x4000] ;  /* 0x00400000b4b4783b */ /* 0x000fe20000000200 */
[----:B------:R-:W-:Y:S01]  /*c400*/  IMAD R0, R63, c[0x0][0x20c], R0 ;  /* 0x000083003f007a24 */ /* 0x000fe200078e0200 */
[C---:B------:R-:W-:Y:S02]  /*c410*/  IADD3 R225, R210.reuse, 0x800, RZ ;  /* 0x00000800d2e17810 */ /* 0x040fe40007ffe0ff */
[----:B------:R-:W-:Y:S01]  /*c420*/  LDSM.16.M88.4 R188, [R188+0x4000] ;  /* 0x00400000bcbc783b */ /* 0x000fe20000000200 */
[----:B------:R-:W-:Y:S01]  /*c430*/  IMAD.IADD R0, R7, 0x1, R0 ;  /* 0x0000000107007824 */ /* 0x000fe200078e0200 */
[C---:B------:R-:W-:Y:S02]  /*c440*/  IADD3 R224, R210.reuse, 0x1000, RZ ;  /* 0x00001000d2e07810 */ /* 0x040fe40007ffe0ff */
[----:B------:R-:W-:Y:S01]  /*c450*/  LDSM.16.M88.4 R200, [R200+0x4000] ;  /* 0x00400000c8c8783b */ /* 0x000fe20000000200 */
[----:B------:R-:W-:Y:S02]  /*c460*/  IADD3 R223, R210, 0x1800, RZ ;  /* 0x00001800d2df7810 */ /* 0x000fe40007ffe0ff */
[----:B------:R-:W-:Y:S01]  /*c470*/  LEA.HI.X R7, R6, R241, R0, 0x7, P0 ;  /* 0x000000f106077211 */ /* 0x000fe200000f3c00 */
[----:B------:R-:W-:Y:S01]  /*c480*/  BAR.SYNC.DEFER_BLOCKING 0x0 ;  /* 0x0000000000007b1d */ /* 0x000fe20000010000 */
[----:B------:R-:W-:Y:S01]  /*c490*/  IMAD.IADD R0, R116, 0x1, -R60 ;  /* 0x0000000174007824 */ /* 0x000fe200078e0a3c */
[----:B------:R-:W-:-:S02]  /*c4a0*/  LEA R6, P0, R3, c[0x0][0x1f8], 0x1 ;  /* 0x00007e0003067a11 */ /* 0x000fc400078008ff */
[----:B------:R-:W-:Y:S02]  /*c4b0*/  IADD3 R222, R210, 0x2000, RZ ;  /* 0x00002000d2de7810 */ /* 0x000fe40007ffe0ff */
[C---:B------:R-:W-:Y:S02]  /*c4c0*/  ISETP.LT.OR P5, PT, R0.reuse, 0x1, P4 ;  /* 0x000000010000780c */ /* 0x040fe400027a1670 */
[C---:B------:R-:W-:Y:S02]  /*c4d0*/  ISETP.LT.OR P2, PT, R0.reuse, 0x1, P3 ;  /* 0x000000010000780c */ /* 0x040fe40001f41670 */
[C---:B------:R-:W-:Y:S02]  /*c4e0*/  ISETP.LT.OR P1, PT, R0.reuse, 0x21, P4 ;  /* 0x000000210000780c */ /* 0x040fe40002721670 */
[----:B------:R-:W-:Y:S02]  /*c4f0*/  LEA.HI.X R7, R3, c[0x0][0x1fc], R7, 0x1, P0 ;  /* 0x00007f0003077a11 */ /* 0x000fe400000f0c07 */
[----:B------:R-:W-:-:S02]  /*c500*/  ISETP.LT.OR P6, PT, R0, 0x41, P4 ;  /* 0x000000410000780c */ /* 0x000fc400027c1670 */
[C---:B------:R-:W-:Y:S02]  /*c510*/  IADD3 R221, R210.reuse, 0x2800, RZ ;  /* 0x00002800d2dd7810 */ /* 0x040fe40007ffe0ff */
[C---:B------:R-:W-:Y:S02]  /*c520*/  IADD3 R220, R210.reuse, 0x3000, RZ ;  /* 0x00003000d2dc7810 */ /* 0x040fe40007ffe0ff */
[C---:B------:R-:W-:Y:S02]  /*c530*/  IADD3 R219, R210.reuse, 0x3800, RZ ;  /* 0x00003800d2db7810 */ /* 0x040fe40007ffe0ff */
[----:B------:R-:W-:Y:S01]  /*c540*/  IADD3 R218, R210, 0x4000, RZ ;  /* 0x00004000d2da7810 */ /* 0x000fe20007ffe0ff */
[----:B------:R-:W-:-:S04]  /*c550*/  DEPBAR.LE SB0, 0x0 ;  /* 0x000080000000791a */ /* 0x000fc80000000000 */
[----:B------:R-:W-:Y:S01]  /*c560*/  BAR.SYNC.DEFER_BLOCKING 0x0 ;  /* 0x0000000000007b1d */ /* 0x000fe20000010000 */
[C---:B------:R-:W-:Y:S02]  /*c570*/  IADD3 R217, R210.reuse, 0x4800, RZ ;  /* 0x00004800d2d97810 */ /* 0x040fe40007ffe0ff */
[C---:B------:R-:W-:Y:S02]  /*c580*/  IADD3 R216, R210.reuse, 0x5000, RZ ;  /* 0x00005000d2d87810 */ /* 0x040fe40007ffe0ff */
[C---:B------:R-:W-:Y:S02]  /*c590*/  IADD3 R215, R210.reuse, 0x5800, RZ ;  /* 0x00005800d2d77810 */ /* 0x040fe40007ffe0ff */
[C---:B------:R-:W-:Y:S02]  /*c5a0*/  IADD3 R214, R210.reuse, 0x6000, RZ ;  /* 0x00006000d2d67810 */ /* 0x040fe40007ffe0ff */
[C---:B------:R-:W-:Y:S02]  /*c5b0*/  IADD3 R213, R210.reuse, 0x6800, RZ ;  /* 0x00006800d2d57810 */ /* 0x040fe40007ffe0ff */
[----:B------:R-:W-:-:S02]  /*c5c0*/  IADD3 R212, R210, 0x7000, RZ ;  /* 0x00007000d2d47810 */ /* 0x000fc40007ffe0ff */
[----:B------:R-:W-:Y:S01]  /*c5d0*/  IADD3 R211, R210, 0x7800, RZ ;  /* 0x00007800d2d37810 */ /* 0x000fe20007ffe0ff */
[----:B-1----:R-:W1:Y:S04]  /*c5e0*/  LDSM.16.M88.4 R8, [R119+0x8900] ;  /* 0x008900007708783b */ /* 0x002e680000000200 */
[----:B------:R-:W2:Y:S04]  /*c5f0*/  LDSM.16.M88.4 R32, [R119+0x9900] ;  /* 0x009900007720783b */ /* 0x000ea80000000200 */
[----:B------:R-:W3:Y:S04]  /*c600*/  LDSM.16.M88.4 R12, [R119+0x8100] ;  /* 0x00810000770c783b */ /* 0x000ee80000000200 */
[----:B------:R-:W4:Y:S04]  /*c610*/  LDSM.16.M88.4 R20, [R119+0x9100] ;  /* 0x009100007714783b */ /* 0x000f280000000200 */
[----:B------:R-:W2:Y:S04]  /*c620*/  LDSM.16.M88.4 R56, [R210+0x1800] ;  /* 0x00180000d238783b */ /* 0x000ea80000000200 */
[----:B------:R-:W3:Y:S04]  /*c630*/  LDSM.16.M88.4 R64, [R119+0xa100] ;  /* 0x00a100007740783b */ /* 0x000ee80000000200 */
[----:B------:R-:W3:Y:S04]  /*c640*/  LDSM.16.M88.4 R52, [R210] ;  /* 0x00000000d234783b */ /* 0x000ee80000000200 */
[----:B------:R-:W4:Y:S04]  /*c650*/  LDSM.16.M88.4 R44, [R210+0x1000] ;  /* 0x00100000d22c783b */ /* 0x000f280000000200 */
[----:B------:R-:W4:Y:S04]  /*c660*/  LDSM.16.M88.4 R68, [R119+0xa900] ;  /* 0x00a900007744783b */ /* 0x000f280000000200 */
[----:B------:R-:W-:Y:S01]  /*c670*/  LDSM.16.M88.4 R48, [R210+0x800] ;  /* 0x00080000d230783b */ /* 0x000fe20000000200 */
[C---:B-1----:R-:W-:Y:S08]  /*c680*/  HMMA.16816.F32.BF16 R28, R136.reuse, R8, RZ ;  /* 0x00000008881c723c */ /* 0x042ff000000418ff */
[C---:B------:R-:W-:Y:S08]  /*c690*/  HMMA.16816.F32.BF16 R24, R136.reuse, R10, RZ ;  /* 0x0000000a8818723c */ /* 0x040ff000000418ff */
[C---:B--2---:R-:W-:Y:S08]  /*c6a0*/  HMMA.16816.F32.BF16 R8, R136.reuse, R32, RZ ;  /* 0x000000208808723c */ /* 0x044ff000000418ff */
[C---:B---3--:R-:W-:Y:S08]  /*c6b0*/  HMMA.16816.F32.BF16 R36, R136.reuse, R14, RZ ;  /* 0x0000000e8824723c */ /* 0x048ff000000418ff */
[C---:B------:R-:W-:Y:S08]  /*c6c0*/  HMMA.16816.F32.BF16 R40, R136.reuse, R12, RZ ;  /* 0x0000000c8828723c */ /* 0x040ff000000418ff */
[C---:B----4-:R-:W-:Y:S08]  /*c6d0*/  HMMA.16816.F32.BF16 R16, R136.reuse, R20, RZ ;  /* 0x000000148810723c */ /* 0x050ff000000418ff */
[C---:B------:R-:W-:Y:S08]  /*c6e0*/  HMMA.16816.F32.BF16 R12, R136.reuse, R22, RZ ;  /* 0x00000016880c723c */ /* 0x040ff000000418ff */
[----:B------:R-:W-:Y:S01]  /*c6f0*/  HMMA.16816.F32.BF16 R20, R136, R34, RZ ;  /* 0x000000228814723c */ /* 0x000fe200000418ff */
[----:B------:R-:W1:Y:S07]  /*c700*/  LDSM.16.M88.4 R32, [R210+0x2000] ;  /* 0x00200000d220783b */ /* 0x000e6e0000000200 */
[----:B------:R-:W-:Y:S08]  /*c710*/  HMMA.16816.F32.BF16 R76, R140, R56, R8 ;  /* 0x000000388c4c723c */ /* 0x000ff00000041808 */
[----:B------:R-:W-:Y:S08]  /*c720*/  HMMA.16816.F32.BF16 R8, R136, R64, RZ ;  /* 0x000000408808723c */ /* 0x000ff000000418ff */
[C---:B------:R-:W-:Y:S01]  /*c730*/  HMMA.16816.F32.BF16 R104, R140.reuse, R54, R36 ;  /* 0x000000368c68723c */ /* 0x040fe20000041824 */
[----:B------:R-:W2:Y:S07]  /*c740*/  LDSM.16.M88.4 R36, [R210+0x2800] ;  /* 0x00280000d224783b */ /* 0x000eae0000000200 */
[----:B------:R-:W-:Y:S08]  /*c750*/  HMMA.16816.F32.BF16 R96, R140, R46, R12 ;  /* 0x0000002e8c60723c */ /* 0x000ff0000004180c */
[----:B------:R-:W-:Y:S08]  /*c760*/  HMMA.16816.F32.BF16 R12, R136, R68, RZ ;  /* 0x00000044880c723c */ /* 0x000ff000000418ff */
[C---:B-1----:R-:W-:Y:S07]  /*c770*/  HMMA.16816.F32.BF16 R88, R140.reuse, R32, R8 ;  /* 0x000000208c58723c */ /* 0x042fee0000041808 */
[----:B------:R-:W-:Y:S01]  /*c780*/  IMAD.MOV.U32 R8, RZ, RZ, c[0x0][0x208] ;  /* 0x00008200ff087624 */ /* 0x000fe200078e00ff */
[----:B------:R-:W-:Y:S04]  /*c790*/  HMMA.16816.F32.BF16 R108, R140, R48, R28 ;  /* 0x000000308c6c723c */ /* 0x000fe8000004181c */
[----:B------:R-:W-:-:S03]  /*c7a0*/  SHF.L.U64.HI R120, R8, R184, c[0x0][0x20c] ;  /* 0x0000830008787619 */ /* 0x000fc600000102b8 */
[----:B------:R-:W-:Y:S01]  /*c7b0*/  IMAD.SHL.U32 R48, R8, 0x40, RZ ;  /* 0x0000004008307824 */ /* 0x000fe200078e00ff */
[C---:B------:R-:W-:Y:S01]  /*c7c0*/  HMMA.16816.F32.BF16 R80, R140.reuse, R58, R20 ;  /* 0x0000003a8c50723c */ /* 0x040fe20000041814 */
[----:B------:R-:W1:Y:S03]  /*c7d0*/  LDSM.16.M88.4 R20, [R119+0xb100] ;  /* 0x00b100007714783b */ /* 0x000e660000000200 */
[----:B------:R-:W-:Y:S01]  /*c7e0*/  IADD3 R8, P0, R48, R6, RZ ;  /* 0x0000000630087210 */ /* 0x000fe20007f1e0ff */
[----:B------:R-:W-:Y:S03]  /*c7f0*/  STL [R1], R120 ;  /* 0x0000007801007387 */ /* 0x000fe60000100800 */
[----:B------:R-:W-:Y:S01]  /*c800*/  HMMA.16816.F32.BF16 R112, R140, R52, R40 ;  /* 0x000000348c70723c */ /* 0x000fe20000041828 */
[----:B------:R-:W-:Y:S01]  /*c810*/  IMAD.X R9, R120, 0x1, R7, P0 ;  /* 0x0000000178097824 */ /* 0x000fe200000e0607 */
[----:B------:R-:W-:Y:S01]  /*c820*/  LDSM.16.M88.4 R40, [R210+0x3000] ;  /* 0x00300000d228783b */ /* 0x000fe20000000200 */
[----:B------:R-:W-:-:S05]  /*c830*/  IADD3 R3, P0, R48, 0x80, RZ ;  /* 0x0000008030037810 */ /* 0x000fca0007f1e0ff */
[C---:B------:R-:W-:Y:S01]  /*c840*/  HMMA.16816.F32.BF16 R100, R140.reuse, R50, R24 ;  /* 0x000000328c64723c */ /* 0x040fe20000041818 */
[----:B------:R-:W3:Y:S07]  /*c850*/  LDSM.16.M88.4 R24, [R119+0xb900] ;  /* 0x00b900007718783b */ /* 0x000eee0000000200 */
[----:B------:R-:W-:Y:S01]  /*c860*/  HMMA.16816.F32.BF16 R72, R140, R44, R16 ;  /* 0x0000002c8c48723c */ /* 0x000fe20000041810 */
[----:B------:R-:W4:Y:S04]  /*c870*/  LDSM.16.M88.4 R44, [R210+0x3800] ;  /* 0x00380000d22c783b */ /* 0x000f280000000200 */
[----:B------:R-:W-:Y:S01]  /*c880*/  @!PT LDS RZ, [RZ] ;  /* 0x00000000fffff984 */ /* 0x000fe20000000800 */
[----:B------:R-:W-:Y:S01]  /*c890*/  @!PT LDS RZ, [RZ] ;  /* 0x00000000fffff984 */ /* 0x000fe20000000800 */
[----:B------:R-:W-:Y:S01]  /*c8a0*/  @!PT LDS RZ, [RZ] ;  /* 0x00000000fffff984 */ /* 0x000fe20000000800 */
[----:B------:R1:W-:Y:S01]  /*c8b0*/  LDGSTS.E.BYPASS.LTC128B.128 [R226+0x100], [R6.64], !P5 ;  /* 0x0010000006e27fae */ /* 0x0003e2000e901d48 */
[----:B------:R-:W-:-:S02]  /*c8c0*/  ISETP.LT.OR P5, PT, R0, 0x21, P3 ;  /* 0x000000210000780c */ /* 0x000fc40001fa1670 */
[----:B--2---:R-:W-:Y:S01]  /*c8d0*/  HMMA.16816.F32.BF16 R84, R140, R36, R12 ;  /* 0x000000248c54723c */ /* 0x004fe2000004180c */
[----:B------:R1:W-:Y:S04]  /*c8e0*/  LDGSTS.E.BYPASS.LTC128B.128 [R226+0x4100], [R6.64+0x80], !P2 ;  /* 0x0410008006e27fae */ /* 0x0003e8000d101d48 */
[----:B------:R2:W-:Y:S01]  /*c8f0*/  LDGSTS.E.BYPASS.LTC128B.128 [R226+0x1100], [R8.64], !P1 ;  /* 0x0110000008e27fae */ /* 0x0005e2000c901d48 */
[----:B------:R-:W-:Y:S01]  /*c900*/  IADD3 R10, P2, P1, R48, 0x80, R6 ;  /* 0x00000080300a7810 */ /* 0x000fe2000795e006 */
[----:B------:R-:W-:Y:S01]  /*c910*/  IMAD.X R13, RZ, RZ, R120, P0 ;  /* 0x000000ffff0d7224 */ /* 0x000fe200000e0678 */
[----:B------:R-:W-:Y:S02]  /*c920*/  HMMA.16816.F32.BF16 R28, R136, R70, RZ ;  /* 0x00000046881c723c */ /* 0x000fe400000418ff */
[----:B------:R-:W-:-:S02]  /*c930*/  IADD3.X R11, R120, RZ, R7, P2, P1 ;  /* 0x000000ff780b7210 */ /* 0x000fc400017e2407 */
[----:B------:R-:W-:-:S03]  /*c940*/  ISETP.LT.OR P2, PT, R0, 0x61, P4 ;  /* 0x000000610000780c */ /* 0x000fc60002741670 */
[----:B------:R3:W-:Y:S01]  /*c950*/  LDGSTS.E.BYPASS.LTC128B.128 [R226+0x5100], [R10.64], !P5 ;  /* 0x051000000ae27fae */ /* 0x0007e2000e901d48 */
[----:B------:R-:W-:Y:S01]  /*c960*/  HMMA.16816.F32.BF16 R16, R136, R66, RZ ;  /* 0x000000428810723c */ /* 0x000fe200000418ff */
[----:B------:R-:W-:Y:S02]  /*c970*/  ISETP.LT.OR P5, PT, R0, 0x41, P3 ;  /* 0x000000410000780c */ /* 0x000fe40001fa1670 */
[----:B-1----:R-:W-:Y:S02]  /*c980*/  IADD3 R6, P0, R8, R48, RZ ;  /* 0x0000003008067210 */ /* 0x002fe40007f1e0ff */
[----:B--2---:R-:W-:-:S03]  /*c990*/  IADD3 R8, P1, R3, R8, RZ ;  /* 0x0000000803087210 */ /* 0x004fc60007f3e0ff */
[----:B------:R-:W-:Y:S01]  /*c9a0*/  IMAD.X R7, R9, 0x1, R120, P0 ;  /* 0x0000000109077824 */ /* 0x000fe200000e0678 */
[----:B------:R-:W-:-:S07]  /*c9b0*/  IADD3 R12, P0, R3, R6, RZ ;  /* 0x00000006030c7210 */ /* 0x000fce0007f1e0ff */
[C---:B------:R-:W-:Y:S01]  /*c9c0*/  HMMA.16816.F32.BF16 R68, R140.reuse, R38, R28 ;  /* 0x000000268c44723c */ /* 0x040fe2000004181c */
[----:B------:R-:W-:Y:S01]  /*c9d0*/  IMAD.X R9, R13, 0x1, R9, P1 ;  /* 0x000000010d097824 */ /* 0x000fe200008e0609 */
[----:B------:R-:W-:Y:S01]  /*c9e0*/  ISETP.LT.OR P1, PT, R0, 0x61, P3 ;  /* 0x000000610000780c */ /* 0x000fe20001f21670 */
[----:B------:R1:W-:Y:S01]  /*c9f0*/  LDGSTS.E.BYPASS.LTC128B.128 [R226+0x2100], [R6.64], !P6 ;  /* 0x0210000006e27fae */ /* 0x0003e2000f101d48 */
[----:B------:R-:W-:Y:S01]  /*ca00*/  IMAD.MOV.U32 R0, RZ, RZ, 0x40 ;  /* 0x00000040ff007424 */ /* 0x000fe200078e00ff */
[----:B------:R-:W-:Y:S01]  /*ca10*/  LOP3.LUT P6, RZ, R61, 0x4, RZ, 0xc0, !PT ;  /* 0x000000043dff7812 */ /* 0x000fe200078cc0ff */
[----:B------:R-:W-:Y:S01]  /*ca20*/  IMAD.X R13, R13, 0x1, R7, P0 ;  /* 0x000000010d0d7824 */ /* 0x000fe200000e0607 */
[----:B------:R3:W-:Y:S01]  /*ca30*/  LDGSTS.E.BYPASS.LTC128B.128 [R226+0x6100], [R8.64], !P5 ;  /* 0x0610000008e27fae */ /* 0x0007e2000e901d48 */
[----:B------:R-:W-:Y:S01]  /*ca40*/  HMMA.16816.F32.BF16 R92, R140, R34, R16 ;  /* 0x000000228c5c723c */ /* 0x000fe20000041810 */
[----:B------:R-:W-:Y:S02]  /*ca50*/  SEL R0, R0, 0xffffffc0, !P6 ;  /* 0xffffffc000007807 */ /* 0x000fe40007000000 */
[----:B------:R-:W-:-:S03]  /*ca60*/  ISETP.GE.AND P6, PT, R195, 0x81, PT ;  /* 0x00000081c300780c */ /* 0x000fc60003fc6270 */
[----:B------:R-:W-:Y:S02]  /*ca70*/  IMAD.IADD R209, R119, 0x1, R0 ;  /* 0x0000000177d17824 */ /* 0x000fe400078e0200 */
[----:B------:R-:W-:Y:S01]  /*ca80*/  HMMA.16816.F32.BF16 R32, R136, R20, RZ ;  /* 0x000000148820723c */ /* 0x000fe200000418ff */
[----:B------:R-:W-:-:S07]  /*ca90*/  IMAD.IADD R206, R0, 0x1, R210 ;  /* 0x0000000100ce7824 */ /* 0x000fce00078e02d2 */
[----:B------:R-:W-:Y:S01]  /*caa0*/  HMMA.16816.F32.BF16 R16, R136, R22, RZ ;  /* 0x000000168810723c */ /* 0x000fe200000418ff */
[----:B-1----:R-:W-:-:S07]  /*cab0*/  IADD3 R6, P0, R6, R48, RZ ;  /* 0x0000003006067210 */ /* 0x002fce0007f1e0ff */
[----:B---3--:R-:W-:Y:S01]  /*cac0*/  HMMA.16816.F32.BF16 R8, R136, R26, RZ ;  /* 0x0000001a8808723c */ /* 0x008fe200000418ff */
[----:B------:R-:W-:-:S05]  /*cad0*/  IMAD.X R7, R7, 0x1, R120, P0 ;  /* 0x0000000107077824 */ /* 0x000fca00000e0678 */
[----:B------:R1:W-:Y:S02]  /*cae0*/  LDGSTS.E.BYPASS.LTC128B.128 [R226+0x3100], [R6.64], !P2 ;  /* 0x0310000006e27fae */ /* 0x0003e4000d101d48 */
[C---:B------:R-:W-:Y:S02]  /*caf0*/  HMMA.16816.F32.BF16 R64, R140.reuse, R40, R32 ;  /* 0x000000288c40723c */ /* 0x040fe40000041820 */
[----:B------:R2:W-:Y:S04]  /*cb00*/  LDGSTS.E.BYPASS.LTC128B.128 [R226+0x7100], [R12.64], !P1 ;  /* 0x071000000ce27fae */ /* 0x0005e8000c901d48 */
[----:B------:R-:W3:Y:S02]  /*cb10*/  LDSM.16.M88.4 R28, [R209+0x9100] ;  /* 0x00910000d11c783b */ /* 0x000ee40000000200 */
[C---:B------:R-:W-:Y:S02]  /*cb20*/  HMMA.16816.F32.BF16 R56, R140.reuse, R42, R16 ;  /* 0x0000002a8c38723c */ /* 0x040fe40000041810 */
[----:B------:R-:W1:Y:S04]  /*cb30*/  LDSM.16.M88.4 R20, [R209+0x8100] ;  /* 0x00810000d114783b */ /* 0x000e680000000200 */
[----:B------:R-:W-:Y:S02]  /*cb40*/  LDSM.16.M88.4 R16, [R209+0x9900] ;  /* 0x00990000d110783b */ /* 0x000fe40000000200 */
[----:B----4-:R-:W-:Y:S02]  /*cb50*/  HMMA.16816.F32.BF16 R40, R140, R46, R8 ;  /* 0x0000002e8c28723c */ /* 0x010fe40000041808 */
[----:B------:R-:W-:Y:S04]  /*cb60*/  LDSM.16.M88.4 R8, [R209+0xa100] ;  /* 0x00a10000d108783b */ /* 0x000fe80000000200 */
[----:B-----5:R-:W-:Y:S04]  /*cb70*/  LDSM.16.M88.4 R164, [R209+0xc100] ;  /* 0x00c10000d1a4783b */ /* 0x020fe80000000200 */
[----:B------:R-:W0:Y:S01]  /*cb80*/  LDGDEPBAR ;  /* 0x00000000000079af */ /* 0x000e220000000000 */
[----:B--2---:R-:W-:Y:S03]  /*cb90*/  HMMA.16816.F32.BF16 R12, R136, R24, RZ ;  /* 0x00000018880c723c */ /* 0x004fe600000418ff */
[----:B------:R-:W2:Y:S05]  /*cba0*/  LDSM.16.M88.4 R24, [R209+0x8900] ;  /* 0x00890000d118783b */ /* 0x000eaa0000000200 */
[----:B---3--:R-:W-:Y:S11]  /*cbb0*/  HMMA.16816.F32.BF16 R60, R168, R28, R72 ;  /* 0x0000001ca83c723c */ /* 0x008ff60000041848 */
[----:B------:R-:W-:Y:S05]  /*cbc0*/  @!UPT UIADD3 URZ, URZ, URZ, URZ ;  /* 0x0000003f3f3ff290 */ /* 0x000fea000fffe03f */
[----:B------:R-:W-:Y:S01]  /*cbd0*/  HMMA.16816.F32.BF16 R52, R140, R44, R12 ;  /* 0x0000002c8c34723c */ /* 0x000fe2000004180c */
[----:B------:R-:W3:Y:S07]  /*cbe0*/  LDSM.16.M88.4 R12, [R209+0xa900] ;  /* 0x00a90000d10c783b */ /* 0x000eee0000000200 */
[C---:B------:R-:W-:Y:S01]  /*cbf0*/  HMMA.16816.F32.BF16 R72, R168.reuse, R30, R96 ;  /* 0x0000001ea848723c */ /* 0x040fe20000041860 */
[----:B------:R-:W4:Y:S07]  /*cc00*/  LDSM.16.M88.4 R28, [R209+0xb900] ;  /* 0x00b90000d11c783b */ /* 0x000f2e0000000200 */
[C---:B-1----:R-:W-:Y:S08]  /*cc10*/  HMMA.16816.F32.BF16 R48, R168.reuse, R20, R112 ;  /* 0x00000014a830723c */ /* 0x042ff00000041870 */
[C---:B------:R-:W-:Y:S01]  /*cc20*/  HMMA.16816.F32.BF16 R36, R168.reuse, R22, R104 ;  /* 0x00000016a824723c */ /* 0x040fe20000041868 */
[----:B------:R-:W1:Y:S07]  /*cc30*/  LDSM.16.M88.4 R20, [R209+0xb100] ;  /* 0x00b10000d114783b */ /* 0x000e6e0000000200 */
[C---:B--2---:R-:W-:Y:S08]  /*cc40*/  HMMA.16816.F32.BF16 R44, R168.reuse, R24, R108 ;  /* 0x00000018a82c723c */ /* 0x044ff0000004186c */
[C---:B------:R-:W-:Y:S01]  /*cc50*/  HMMA.16816.F32.BF16 R32, R168.reuse, R26, R100 ;  /* 0x0000001aa820723c */ /* 0x040fe20000041864 */
[----:B------:R-:W2:Y:S07]  /*cc60*/  LDSM.16.M88.4 R24, [R206] ;  /* 0x00000000ce18783b */ /* 0x000eae0000000200 */
[C---:B------:R-:W-:Y:S08]  /*cc70*/  HMMA.16816.F32.BF16 R88, R168.reuse, R8, R88 ;  /* 0x00000008a858723c */ /* 0x040ff00000041858 */
[C---:B------:R-:W-:Y:S01]  /*cc80*/  HMMA.16816.F32.BF16 R92, R168.reuse, R10, R92 ;  /* 0x0000000aa85c723c */ /* 0x040fe2000004185c */
[----:B------:R-:W1:Y:S07]  /*cc90*/  LDSM.16.M88.4 R8, [R206+0x800] ;  /* 0x00080000ce08783b */ /* 0x000e6e0000000200 */
[C---:B------:R-:W-:Y:S08]  /*cca0*/  HMMA.16816.F32.BF16 R76, R168.reuse, R16, R76 ;  /* 0x00000010a84c723c */ /* 0x040ff0000004184c */
[C---:B------:R-:W-:Y:S01]  /*ccb0*/  HMMA.16816.F32.BF16 R80, R168.reuse, R18, R80 ;  /* 0x00000012a850723c */ /* 0x040fe20000041850 */
[----:B------:R-:W2:Y:S07]  /*ccc0*/  LDSM.16.M88.4 R16, [R206+0x1000] ;  /* 0x00100000ce10783b */ /* 0x000eae0000000200 */
[C---:B---3--:R-:W-:Y:S08]  /*ccd0*/  HMMA.16816.F32.BF16 R100, R168.reuse, R12, R84 ;  /* 0x0000000ca864723c */ /* 0x048ff00000041854 */
[C---:B------:R-:W-:Y:S01]  /*cce0*/  HMMA.16816.F32.BF16 R112, R168.reuse, R14, R68 ;  /* 0x0000000ea870723c */ /* 0x040fe20000041844 */
[----:B------:R-:W-:Y:S07]  /*ccf0*/  LDSM.16.M88.4 R12, [R206+0x3000] ;  /* 0x00300000ce0c783b */ /* 0x000fee0000000200 */
[C---:B----4-:R-:W-:Y:S08]  /*cd00*/  HMMA.16816.F32.BF16 R84, R168.reuse, R28, R52 ;  /* 0x0000001ca854723c */ /* 0x050ff00000041834 */
[C---:B------:R-:W-:Y:S01]  /*cd10*/  HMMA.16816.F32.BF16 R68, R168.reuse, R30, R40 ;  /* 0x0000001ea844723c */ /* 0x040fe20000041828 */
[----:B------:R-:W3:Y:S07]  /*cd20*/  LDSM.16.M88.4 R28, [R206+0x2000] ;  /* 0x00200000ce1c783b */ /* 0x000eee0000000200 */
[C---:B-1----:R-:W-:Y:S08]  /*cd30*/  HMMA.16816.F32.BF16 R104, R168.reuse, R20, R64 ;  /* 0x00000014a868723c */ /* 0x042ff00000041840 */
[----:B------:R-:W-:Y:S01]  /*cd40*/  HMMA.16816.F32.BF16 R96, R168, R22, R56 ;  /* 0x00000016a860723c */ /* 0x000fe20000041838 */
[----:B------:R-:W1:Y:S07]  /*cd50*/  LDSM.16.M88.4 R20, [R206+0x1800] ;  /* 0x00180000ce14783b */ /* 0x000e6e0000000200 */
[C---:B--2---:R-:W-:Y:S08]  /*cd60*/  HMMA.16816.F32.BF16 R64, R172.reuse, R24, R48 ;  /* 0x00000018ac40723c */ /* 0x044ff00000041830 */
[C---:B------:R-:W-:Y:S01]  /*cd70*/  HMMA.16816.F32.BF16 R56, R172.reuse, R26, R36 ;  /* 0x0000001aac38723c */ /* 0x040fe20000041824 */
[----:B------:R-:W2:Y:S07]  /*cd80*/  LDSM.16.M88.4 R24, [R206+0x2800] ;  /* 0x00280000ce18783b */ /* 0x000eae0000000200 */
[C---:B------:R-:W-:Y:S08]  /*cd90*/  HMMA.16816.F32.BF16 R52, R172.reuse, R8, R44 ;  /* 0x00000008ac34723c */ /* 0x040ff0000004182c */
[C---:B------:R-:W-:Y:S01]  /*cda0*/  HMMA.16816.F32.BF16 R48, R172.reuse, R10, R32 ;  /* 0x0000000aac30723c */ /* 0x040fe20000041820 */
[----:B------:R-:W4:Y:S07]  /*cdb0*/  LDSM.16.M88.4 R8, [R206+0x3800] ;  /* 0x00380000ce08783b */ /* 0x000f2e0000000200 */
[C---:B------:R-:W-:Y:S08]  /*cdc0*/  HMMA.16816.F32.BF16 R44, R172.reuse, R16, R60 ;  /* 0x00000010ac2c723c */ /* 0x040ff0000004183c */
[C---:B---3--:R-:W-:Y:S08]  /*cdd0*/  HMMA.16816.F32.BF16 R60, R172.reuse, R28, R88 ;  /* 0x0000001cac3c723c */ /* 0x048ff00000041858 */
[C---:B------:R-:W-:Y:S01]  /*cde0*/  HMMA.16816.F32.BF16 R92, R172.reuse, R30, R92 ;  /* 0x0000001eac5c723c */ /* 0x040fe2000004185c */
[----:B------:R-:W3:Y:S07]  /*cdf0*/  LDSM.16.M88.4 R28, [R119+0xc900] ;  /* 0x00c90000771c783b */ /* 0x000eee0000000200 */
[C---:B-1----:R-:W-:Y:S01]  /*ce00*/  HMMA.16816.F32.BF16 R36, R172.reuse, R20, R76 ;  /* 0x00000014ac24723c */ /* 0x042fe2000004184c */
[----:B------:R-:W-:Y:S07]  /*ce10*/  LDSM.16.M88.4 R76, [R210+0x4800] ;  /* 0x00480000d24c783b */ /* 0x000fee0000000200 */
[C---:B------:R-:W-:Y:S01]  /*ce20*/  HMMA.16816.F32.BF16 R32, R172.reuse, R22, R80 ;  /* 0x00000016ac20723c */ /* 0x040fe20000041850 */
[----:B------:R-:W1:Y:S04]  /*ce30*/  LDSM.16.M88.4 R20, [R119+0xc100] ;  /* 0x00c100007714783b */ /* 0x000e680000000200 */
[----:B------:R-:W-:Y:S03]  /*ce40*/  LDSM.16.M88.4 R80, [R119+0xf100] ;  /* 0x00f100007750783b */ /* 0x000fe60000000200 */
[C---:B------:R-:W-:Y:S01]  /*ce50*/  HMMA.16816.F32.BF16 R40, R172.reuse, R18, R72 ;  /* 0x00000012ac28723c */ /* 0x040fe20000041848 */
[----:B------:R-:W1:Y:S04]  /*ce60*/  LDSM.16.M88.4 R16, [R119+0xd900] ;  /* 0x00d900007710783b */ /* 0x000e680000000200 */
[----:B------:R-:W-:Y:S03]  /*ce70*/  LDSM.16.M88.4 R72, [R210+0x5000] ;  /* 0x00500000d248783b */ /* 0x000fe60000000200 */
[C---:B--2---:R-:W-:Y:S08]  /*ce80*/  HMMA.16816.F32.BF16 R100, R172.reuse, R24, R100 ;  /* 0x00000018ac64723c */ /* 0x044ff00000041864 */
[C---:B------:R-:W-:Y:S01]  /*ce90*/  HMMA.16816.F32.BF16 R112, R172.reuse, R26, R112 ;  /* 0x0000001aac70723c */ /* 0x040fe20000041870 */
[----:B------:R-:W2:Y:S07]  /*cea0*/  LDSM.16.M88.4 R24, [R119+0xd100] ;  /* 0x00d100007718783b */ /* 0x000eae0000000200 */
[C---:B------:R-:W-:Y:S08]  /*ceb0*/  HMMA.16816.F32.BF16 R148, R172.reuse, R12, R104 ;  /* 0x0000000cac94723c */ /* 0x040ff00000041868 */
[C---:B------:R-:W-:Y:S01]  /*cec0*/  HMMA.16816.F32.BF16 R144, R172.reuse, R14, R96 ;  /* 0x0000000eac90723c */ /* 0x040fe20000041860 */
[----:B------:R-:W2:Y:S07]  /*ced0*/  LDSM.16.M88.4 R12, [R119+0xe100] ;  /* 0x00e10000770c783b */ /* 0x000eae0000000200 */
[C---:B----4-:R-:W-:Y:S08]  /*cee0*/  HMMA.16816.F32.BF16 R132, R172.reuse, R8, R84 ;  /* 0x00000008ac84723c */ /* 0x050ff00000041854 */
[----:B------:R-:W-:Y:S01]  /*cef0*/  HMMA.16816.F32.BF16 R128, R172, R10, R68 ;  /* 0x0000000aac80723c */ /* 0x000fe20000041844 */
[----:B------:R-:W4:Y:S07]  /*cf00*/  LDSM.16.M88.4 R8, [R119+0xe900] ;  /* 0x00e900007708783b */ /* 0x000f2e0000000200 */
[C---:B---3--:R-:W-:Y:S01]  /*cf10*/  HMMA.16816.F32.BF16 R108, R176.reuse, R28, R52 ;  /* 0x0000001cb06c723c */ /* 0x048fe20000041834 */
[----:B------:R-:W3:Y:S07]  /*cf20*/  LDSM.16.M88.4 R52, [R119+0xf900] ;  /* 0x00f900007734783b */ /* 0x000eee0000000200 */
[C---:B-1----:R-:W-:Y:S01]  /*cf30*/  HMMA.16816.F32.BF16 R124, R176.reuse, R20, R64 ;  /* 0x00000014b07c723c */ /* 0x042fe20000041840 */
[----:B------:R-:W1:Y:S07]  /*cf40*/  LDSM.16.M88.4 R64, [R210+0x4000] ;  /* 0x00400000d240783b */ /* 0x000e6e0000000200 */
[C---:B------:R-:W-:Y:S08]  /*cf50*/  HMMA.16816.F32.BF16 R120, R176.reuse, R22, R56 ;  /* 0x00000016b078723c */ /* 0x040ff00000041838 */
[C---:B------:R-:W-:Y:S01]  /*cf60*/  HMMA.16816.F32.BF16 R104, R176.reuse, R30, R48 ;  /* 0x0000001eb068723c */ /* 0x040fe20000041830 */
[----:B------:R-:W-:Y:S07]  /*cf70*/  LDSM.16.M88.4 R28, [R210+0x7800] ;  /* 0x00780000d21c783b */ /* 0x000fee0000000200 */
[C---:B------:R-:W-:Y:S01]  /*cf80*/  HMMA.16816.F32.BF16 R68, R176.reuse, R18, R32 ;  /* 0x00000012b044723c */ /* 0x040fe20000041820 */
[----:B------:R-:W1:Y:S07]  /*cf90*/  LDSM.16.M88.4 R32, [R210+0x7000] ;  /* 0x00700000d220783b */ /* 0x000e6e0000000200 */
[C---:B--2---:R-:W-:Y:S01]  /*cfa0*/  HMMA.16816.F32.BF16 R96, R176.reuse, R24, R44 ;  /* 0x00000018b060723c */ /* 0x044fe2000004182c */
[----:B------:R-:W2:Y:S07]  /*cfb0*/  LDSM.16.M88.4 R44, [R210+0x6000] ;  /* 0x00600000d22c783b */ /* 0x000eae0000000200 */
[C---:B------:R-:W-:Y:S01]  /*cfc0*/  HMMA.16816.F32.BF16 R84, R176.reuse, R16, R36 ;  /* 0x00000010b054723c */ /* 0x040fe20000041824 */
[----:B------:R-:W1:Y:S07]  /*cfd0*/  LDSM.16.M88.4 R36, [R210+0x6800] ;  /* 0x00680000d224783b */ /* 0x000e6e0000000200 */
[C---:B------:R-:W-:Y:S08]  /*cfe0*/  HMMA.16816.F32.BF16 R88, R176.reuse, R26, R40 ;  /* 0x0000001ab058723c */ /* 0x040ff00000041828 */
[C---:B------:R-:W-:Y:S01]  /*cff0*/  HMMA.16816.F32.BF16 R56, R176.reuse, R12, R60 ;  /* 0x0000000cb038723c */ /* 0x040fe2000004183c */
[----:B------:R-:W1:Y:S07]  /*d000*/  LDSM.16.M88.4 R60, [R210+0x5800] ;  /* 0x00580000d23c783b */ /* 0x000e6e0000000200 */
[C---:B------:R-:W-:Y:S01]  /*d010*/  HMMA.16816.F32.BF16 R48, R176.reuse, R14, R92 ;  /* 0x0000000eb030723c */ /* 0x040fe2000004185c */
[----:B------:R-:W-:Y:S07]  /*d020*/  LDSM.16.M88.4 R92, [R206+0x4000] ;  /* 0x00400000ce5c783b */ /* 0x000fee0000000200 */
[C---:B----4-:R-:W-:Y:S08]  /*d030*/  HMMA.16816.F32.BF16 R40, R176.reuse, R8, R100 ;  /* 0x00000008b028723c */ /* 0x050ff00000041864 */
[C---:B------:R-:W-:Y:S08]  /*d040*/  HMMA.16816.F32.BF16 R24, R176.reuse, R10, R112 ;  /* 0x0000000ab018723c */ /* 0x040ff00000041870 */
[C---:B------:R-:W-:Y:S08]  /*d050*/  HMMA.16816.F32.BF16 R16, R176.reuse, R82, R144 ;  /* 0x00000052b010723c */ /* 0x040ff00000041890 */
[C---:B---3--:R-:W-:Y:S08]  /*d060*/  HMMA.16816.F32.BF16 R12, R176.reuse, R52, R132 ;  /* 0x00000034b00c723c */ /* 0x048ff00000041884 */
[----:B------:R-:W-:Y:S08]  /*d070*/  HMMA.16816.F32.BF16 R8, R176, R54, R128 ;  /* 0x00000036b008723c */ /* 0x000ff00000041880 */
[C---:B-1----:R-:W-:Y:S08]  /*d080*/  HMMA.16816.F32.BF16 R52, R180.reuse, R64, R124 ;  /* 0x00000040b434723c */ /* 0x042ff0000004187c */
[----:B------:R-:W-:Y:S01]  /*d090*/  HMMA.16816.F32.BF16 R100, R180, R66, R120 ;  /* 0x00000042b464723c */ /* 0x000fe20000041878 */
[----:B------:R-:W1:Y:S04]  /*d0a0*/  LDSM.16.M88.4 R64, [R209+0xc900] ;  /* 0x00c90000d140783b */ /* 0x000e680000000200 */
[----:B------:R-:W3:Y:S03]  /*d0b0*/  LDSM.16.M88.4 R120, [R209+0xd100] ;  /* 0x00d10000d178783b */ /* 0x000ee60000000200 */
[----:B------:R-:W-:Y:S08]  /*d0c0*/  HMMA.16816.F32.BF16 R20, R176, R80, R148 ;  /* 0x00000050b014723c */ /* 0x000ff00000041894 */
[C---:B------:R-:W-:Y:S08]  /*d0d0*/  HMMA.16816.F32.BF16 R148, R180.reuse, R76, R108 ;  /* 0x0000004cb494723c */ /* 0x040ff0000004186c */
[C---:B------:R-:W-:Y:S08]  /*d0e0*/  HMMA.16816.F32.BF16 R80, R180.reuse, R78, R104 ;  /* 0x0000004eb450723c */ /* 0x040ff00000041868 */
[C---:B------:R-:W-:Y:S08]  /*d0f0*/  HMMA.16816.F32.BF16 R144, R180.reuse, R72, R96 ;  /* 0x00000048b490723c */ /* 0x040ff00000041860 */
[C---:B------:R-:W-:Y:S01]  /*d100*/  HMMA.16816.F32.BF16 R108, R180.reuse, R34, R16 ;  /* 0x00000022b46c723c */ /* 0x040fe20000041810 */
[----:B------:R-:W4:Y:S07]  /*d110*/  LDSM.16.M88.4 R16, [R209+0xd900] ;  /* 0x00d90000d110783b */ /* 0x000f2e0000000200 */
[C---:B------:R-:W-:Y:S01]  /*d120*/  HMMA.16816.F32.BF16 R104, R180.reuse, R28, R12 ;  /* 0x0000001cb468723c */ /* 0x040fe2000004180c */
[----:B------:R-:W1:Y:S07]  /*d130*/  LDSM.16.M88.4 R12, [R209+0xe100] ;  /* 0x00e10000d10c783b */ /* 0x000e6e0000000200 */
[C---:B------:R-:W-:Y:S01]  /*d140*/  HMMA.16816.F32.BF16 R96, R180.reuse, R30, R8 ;  /* 0x0000001eb460723c */ /* 0x040fe20000041808 */
[----:B------:R-:W1:Y:S07]  /*d150*/  LDSM.16.M88.4 R8, [R209+0xe900] ;  /* 0x00e90000d108783b */ /* 0x000e6e0000000200 */
[C---:B------:R-:W-:Y:S01]  /*d160*/  HMMA.16816.F32.BF16 R160, R180.reuse, R74, R88 ;  /* 0x0000004ab4a0723c */ /* 0x040fe20000041858 */
[----:B------:R-:W-:Y:S07]  /*d170*/  LDSM.16.M88.4 R88, [R206+0x4800] ;  /* 0x00480000ce58783b */ /* 0x000fee0000000200 */
[C---:B--2---:R-:W-:Y:S08]  /*d180*/  HMMA.16816.F32.BF16 R132, R180.reuse, R44, R56 ;  /* 0x0000002cb484723c */ /* 0x044ff00000041838 */
[C---:B------:R-:W-:Y:S01]  /*d190*/  HMMA.16816.F32.BF16 R128, R180.reuse, R46, R48 ;  /* 0x0000002eb480723c */ /* 0x040fe20000041830 */
[----:B------:R-:W-:Y:S07]  /*d1a0*/  LDSM.16.M88.4 R44, [R209+0xf900] ;  /* 0x00f90000d12c783b */ /* 0x000fee0000000200 */
[C---:B------:R-:W-:Y:S01]  /*d1b0*/  HMMA.16816.F32.BF16 R112, R180.reuse, R38, R24 ;  /* 0x00000026b470723c */ /* 0x040fe20000041818 */
[----:B------:R-:W2:Y:S07]  /*d1c0*/  LDSM.16.M88.4 R24, [R209+0xf100] ;  /* 0x00f10000d118783b */ /* 0x000eae0000000200 */
[C---:B------:R-:W-:Y:S01]  /*d1d0*/  HMMA.16816.F32.BF16 R156, R180.reuse, R60, R84 ;  /* 0x0000003cb49c723c */ /* 0x040fe20000041854 */
[----:B------:R-:W2:Y:S07]  /*d1e0*/  LDSM.16.M88.4 R84, [R206+0x5000] ;  /* 0x00500000ce54783b */ /* 0x000eae0000000200 */
[C---:B------:R-:W-:Y:S08]  /*d1f0*/  HMMA.16816.F32.BF16 R152, R180.reuse, R62, R68 ;  /* 0x0000003eb498723c */ /* 0x040ff00000041844 */
[C---:B------:R-:W-:Y:S08]  /*d200*/  HMMA.16816.F32.BF16 R124, R180.reuse, R36, R40 ;  /* 0x00000024b47c723c */ /* 0x040ff00000041828 */
[----:B------:R-:W-:Y:S08]  /*d210*/  HMMA.16816.F32.BF16 R20, R180, R32, R20 ;  /* 0x00000020b414723c */ /* 0x000ff00000041814 */
[C---:B-1----:R-:W-:Y:S01]  /*d220*/  HMMA.16816.F32.BF16 R68, R188.reuse, R64, R148 ;  /* 0x00000040bc44723c */ /* 0x042fe20000041894 */
[----:B------:R-:W-:Y:S07]  /*d230*/  LDSM.16.M88.4 R148, [R206+0x7000] ;  /* 0x00700000ce94783b */ /* 0x000fee0000000200 */
[C---:B------:R-:W-:Y:S01]  /*d240*/  HMMA.16816.F32.BF16 R72, R188.reuse, R166, R100 ;  /* 0x000000a6bc48723c */ /* 0x040fe20000041864 */
[----:B------:R-:W-:Y:S07]  /*d250*/  LDSM.16.M88.4 R100, [R206+0x6000] ;  /* 0x00600000ce64783b */ /* 0x000fee0000000200 */
[C---:B------:R-:W-:Y:S01]  /*d260*/  HMMA.16816.F32.BF16 R64, R188.reuse, R66, R80 ;  /* 0x00000042bc40723c */ /* 0x040fe20000041850 */
[----:B------:R-:W1:Y:S07]  /*d270*/  LDSM.16.M88.4 R80, [R206+0x5800] ;  /* 0x00580000ce50783b */ /* 0x000e6e0000000200 */
[C---:B---3--:R-:W-:Y:S01]  /*d280*/  HMMA.16816.F32.BF16 R60, R188.reuse, R120, R144 ;  /* 0x00000078bc3c723c */ /* 0x048fe20000041890 */
[----:B------:R-:W3:Y:S07]  /*d290*/  LDSM.16.M88.4 R144, [R206+0x6800] ;  /* 0x00680000ce90783b */ /* 0x000eee0000000200 */
[----:B------:R-:W-:Y:S01]  /*d2a0*/  HMMA.16816.F32.BF16 R56, R188, R122, R160 ;  /* 0x0000007abc38723c */ /* 0x000fe200000418a0 */
[----:B------:R-:W1:Y:S01]  /*d2b0*/  LDSM.16.M88.4 R120, [R206+0x7800] ;  /* 0x00780000ce78783b */ /* 0x000e620000000200 */
[----:B------:R-:W-:-:S06]  /*d2c0*/  DEPBAR.LE SB0, 0x0 ;  /* 0x000080000000791a */ /* 0x000fcc0000000000 */
[C---:B------:R-:W-:Y:S08]  /*d2d0*/  HMMA.16816.F32.BF16 R76, R188.reuse, R164, R52 ;  /* 0x000000a4bc4c723c */ /* 0x040ff00000041834 */
[C---:B----4-:R-:W-:Y:S08]  /*d2e0*/  HMMA.16816.F32.BF16 R52, R188.reuse, R16, R156 ;  /* 0x00000010bc34723c */ /* 0x050ff0000004189c */
        /* <DEDUP_REMOVED lines=15> */
[C---:B-1----:R-:W-:Y:S08]  /*d3e0*/  HMMA.16816.F32.BF16 R52, R200.reuse, R80, R52 ;  /* 0x00000050c834723c */ /* 0x042ff00000041834 */
[C---:B------:R-:W-:Y:S08]  /*d3f0*/  HMMA.16816.F32.BF16 R48, R200.reuse, R82, R48 ;  /* 0x00000052c830723c */ /* 0x040ff00000041830 */
[C---:B------:R-:W-:Y:S08]  /*d400*/  HMMA.16816.F32.BF16 R40, R200.reuse, R100, R40 ;  /* 0x00000064c828723c */ /* 0x040ff00000041828 */
[C---:B------:R-:W-:Y:S08]  /*d410*/  HMMA.16816.F32.BF16 R36, R200.reuse, R102, R36 ;  /* 0x00000066c824723c */ /* 0x040ff00000041824 */
[C---:B---3--:R-:W-:Y:S08]  /*d420*/  HMMA.16816.F32.BF16 R32, R200.reuse, R144, R32 ;  /* 0x00000090c820723c */ /* 0x048ff00000041820 */
[C---:B------:R-:W-:Y:S08]  /*d430*/  HMMA.16816.F32.BF16 R24, R200.reuse, R146, R28 ;  /* 0x00000092c818723c */ /* 0x040ff0000004181c */
[C---:B------:R-:W-:Y:S08]  /*d440*/  HMMA.16816.F32.BF16 R20, R200.reuse, R148, R20 ;  /* 0x00000094c814723c */ /* 0x040ff00000041814 */
[C---:B------:R-:W-:Y:S08]  /*d450*/  HMMA.16816.F32.BF16 R16, R200.reuse, R150, R16 ;  /* 0x00000096c810723c */ /* 0x040ff00000041810 */
[C---:B------:R-:W-:Y:S08]  /*d460*/  HMMA.16816.F32.BF16 R64, R200.reuse, R120, R12 ;  /* 0x00000078c840723c */ /* 0x040ff0000004180c */
[----:B------:R-:W-:Y:S01]  /*d470*/  HMMA.16816.F32.BF16 R44, R200, R122, R8 ;  /* 0x0000007ac82c723c */ /* 0x000fe20000041808 */
[----:B------:R-:W-:Y:S06]  /*d480*/  BAR.SYNC.DEFER_BLOCKING 0x0 ;  /* 0x0000000000007b1d */ /* 0x000fec0000010000 */
[----:B------:R-:W-:Y:S05]  /*d490*/  @!P6 BRA `(.L_x_132) ;  /* 0x000002300000e947 */ /* 0x000fea0003800000 */
[----:B------:R-:W-:Y:S01]  /*d4a0*/  LEA.HI.SX32 R0, R193, 0xfffffffe, 0x19 ;  /* 0xfffffffec1007811 */ /* 0x000fe200078fcaff */
[----:B------:R-:W-:-:S03]  /*d4b0*/  IMAD.SHL.U32 R13, R185, 0x40, RZ ;  /* 0x00000040b90d7824 */ /* 0x000fc600078e00ff */
[----:B------:R-:W-:Y:S01]  /*d4c0*/  SHF.R.S32.HI R6, RZ, 0x1f, R0 ;  /* 0x0000001fff067819 */ /* 0x000fe20000011400 */
[----:B------:R-:W-:Y:S02]  /*d4d0*/  IMAD R3, R118, R0, RZ ;  /* 0x0000000076037224 */ /* 0x000fe400078e02ff */
[----:B------:R-:W-:-:S04]  /*d4e0*/  IMAD.WIDE.U32 R10, R0, R192, R242 ;  /* 0x000000c0000a7225 */ /* 0x000fc800078e00f2 */
[----:B------:R-:W-:Y:S01]  /*d4f0*/  IMAD R0, R6, R192, R3 ;  /* 0x000000c006007224 */ /* 0x000fe200078e0203 */
[----:B------:R-:W-:-:S03]  /*d500*/  LEA R6, P1, R10, c[0x0][0x1c8], 0x1 ;  /* 0x000072000a067a11 */ /* 0x000fc600078208ff */
[----:B------:R-:W-:Y:S01]  /*d510*/  IMAD.IADD R0, R11, 0x1, R0 ;  /* 0x000000010b007824 */ /* 0x000fe200078e0200 */
[----:B------:R-:W-:Y:S02]  /*d520*/  SHF.L.U64.HI R11, R185, R184, c[0x0][0x1e4] ;  /* 0x00007900b90b7619 */ /* 0x000fe400000102b8 */
[----:B------:R-:W-:Y:S02]  /*d530*/  IADD3 R8, P0, R6, R13, RZ ;  /* 0x0000000d06087210 */ /* 0x000fe40007f1e0ff */
[----:B------:R-:W-:Y:S02]  /*d540*/  LEA.HI.X R7, R10, c[0x0][0x1cc], R0, 0x1, P1 ;  /* 0x000073000a077a11 */ /* 0x000fe400008f0c00 */
[----:B------:R-:W-:-:S03]  /*d550*/  IADD3 R0, P2, R186, 0x80, RZ ;  /* 0x00000080ba007810 */ /* 0x000fc60007f5e0ff */
[----:B------:R-:W-:Y:S01]  /*d560*/  IMAD.X R9, R7, 0x1, R11, P0 ;  /* 0x0000000107097824 */ /* 0x000fe200000e060b */
[----:B------:R-:W-:Y:S01]  /*d570*/  @!PT LDS RZ, [RZ] ;  /* 0x00000000fffff984 */ /* 0x000fe20000000800 */
[----:B------:R-:W-:Y:S01]  /*d580*/  @!PT LDS RZ, [RZ] ;  /* 0x00000000fffff984 */ /* 0x000fe20000000800 */
[----:B------:R-:W-:Y:S01]  /*d590*/  @!PT LDS RZ, [RZ] ;  /* 0x00000000fffff984 */ /* 0x000fe20000000800 */
[----:B------:R1:W-:Y:S01]  /*d5a0*/  LDGSTS.E.BYPASS.LTC128B.128 [R226+0x8100], [R6.64], !P4 ;  /* 0x0810000006e27fae */ /* 0x0003e2000e101d48 */
[----:B------:R-:W-:Y:S01]  /*d5b0*/  IADD3 R14, P1, P0, R13, 0x80, R6 ;  /* 0x000000800d0e7810 */ /* 0x000fe2000783e006 */
[----:B------:R-:W-:Y:S01]  /*d5c0*/  IMAD.X R3, RZ, RZ, R249, P2 ;  /* 0x000000ffff037224 */ /* 0x000fe200010e06f9 */
[----:B------:R-:W-:Y:S01]  /*d5d0*/  IADD3 R12, P2, R0, R8, RZ ;  /* 0x00000008000c7210 */ /* 0x000fe20007f5e0ff */
[----:B------:R1:W-:Y:S01]  /*d5e0*/  LDGSTS.E.BYPASS.LTC128B.128 [R226+0xc100], [R6.64+0x80], !P3 ;  /* 0x0c10008006e27fae */ /* 0x0003e2000d901d48 */
[----:B------:R-:W-:-:S03]  /*d5f0*/  IADD3.X R15, R11, RZ, R7, P1, P0 ;  /* 0x000000ff0b0f7210 */ /* 0x000fc60000fe0407 */
[----:B------:R2:W-:Y:S04]  /*d600*/  LDGSTS.E.BYPASS.LTC128B.128 [R226+0x9100], [R8.64], !P4 ;  /* 0x0910000008e27fae */ /* 0x0005e8000e101d48 */
[----:B------:R3:W-:Y:S01]  /*d610*/  LDGSTS.E.BYPASS.LTC128B.128 [R226+0xd100], [R14.64], !P3 ;  /* 0x0d1000000ee27fae */ /* 0x0007e2000d901d48 */
[----:B-1----:R-:W-:-:S04]  /*d620*/  IADD3 R6, P5, R8, R13, RZ ;  /* 0x0000000d08067210 */ /* 0x002fc80007fbe0ff */
[----:B------:R-:W-:Y:S01]  /*d630*/  IADD3 R10, P1, R6, R13, RZ ;  /* 0x0000000d060a7210 */ /* 0x000fe20007f3e0ff */
[----:B------:R-:W-:Y:S01]  /*d640*/  IMAD.X R7, R9, 0x1, R11, P5 ;  /* 0x0000000109077824 */ /* 0x000fe200028e060b */
[----:B--2---:R-:W-:Y:S01]  /*d650*/  IADD3 R8, P0, R0, R6, RZ ;  /* 0x0000000600087210 */ /* 0x004fe20007f1e0ff */
[----:B------:R-:W-:Y:S02]  /*d660*/  IMAD.X R13, R3, 0x1, R9, P2 ;  /* 0x00000001030d7824 */ /* 0x000fe400010e0609 */
[----:B------:R-:W-:Y:S01]  /*d670*/  IMAD.X R11, R7, 0x1, R11, P1 ;  /* 0x00000001070b7824 */ /* 0x000fe200008e060b */
[----:B------:R3:W-:Y:S01]  /*d680*/  LDGSTS.E.BYPASS.LTC128B.128 [R226+0xa100], [R6.64], !P4 ;  /* 0x0a10000006e27fae */ /* 0x0007e2000e101d48 */
[----:B------:R-:W-:-:S03]  /*d690*/  IMAD.X R9, R3, 0x1, R7, P0 ;  /* 0x0000000103097824 */ /* 0x000fc600000e0607 */
[----:B------:R3:W-:Y:S04]  /*d6a0*/  LDGSTS.E.BYPASS.LTC128B.128 [R226+0xe100], [R12.64], !P3 ;  /* 0x0e1000000ce27fae */ /* 0x0007e8000d901d48 */
[----:B------:R3:W-:Y:S04]  /*d6b0*/  LDGSTS.E.BYPASS.LTC128B.128 [R226+0xb100], [R10.64], !P4 ;  /* 0x0b1000000ae27fae */ /* 0x0007e8000e101d48 */
[----:B------:R3:W-:Y:S02]  /*d6c0*/  LDGSTS.E.BYPASS.LTC128B.128 [R226+0xf100], [R8.64], !P3 ;  /* 0x0f10000008e27fae */ /* 0x0007e4000d901d48 */
.L_x_132:
[----:B------:R-:W-:Y:S01]  /*d6d0*/  LOP3.LUT R0, R117, 0xffffffe0, RZ, 0xc0, !PT ;  /* 0xffffffe075007812 */ /* 0x000fe200078ec0ff */
[----:B------:R-:W-:Y:S01]  /*d6e0*/  IMAD.SHL.U32 R204, R4, 0x2, RZ ;  /* 0x0000000204cc7824 */ /* 0x000fe200078e00ff */
[----:B------:R-:W0:Y:S03]  /*d6f0*/  LDGDEPBAR ;  /* 0x00000000000079af */ /* 0x000e260000000000 */
[----:B------:R-:W-:-:S02]  /*d700*/  IMAD.IADD R0, R227, 0x1, -R0 ;  /* 0x00000001e3007824 */ /* 0x000fc400078e0a00 */
[--C-:B------:R-:W-:Y:S02]  /*d710*/  IMAD R205, R5, 0x2, R204.reuse ;  /* 0x0000000205cd7824 */ /* 0x100fe400078e02cc */
[C---:B------:R-:W-:Y:S01]  /*d720*/  IMAD R208, R2.reuse, 0x2, R204 ;  /* 0x0000000202d07824 */ /* 0x040fe200078e02cc */
[----:B------:R-:W-:Y:S01]  /*d730*/  SHF.R.S32.HI R3, RZ, 0x1f, R0 ;  /* 0x0000001fff037819 */ /* 0x000fe20000011400 */
[----:B------:R-:W-:-:S03]  /*d740*/  IMAD R207, R2, 0x2, R205 ;  /* 0x0000000202cf7824 */ /* 0x000fc600078e02cd */
[----:B------:R-:W-:-:S04]  /*d750*/  LEA.HI R3, R3, R0, RZ, 0x2 ;  /* 0x0000000003037211 */ /* 0x000fc800078f10ff */
[----:B------:R-:W-:-:S05]  /*d760*/  LOP3.LUT R3, R3, 0x7ffffffc, RZ, 0xc0, !PT ;  /* 0x7ffffffc03037812 */ /* 0x000fca00078ec0ff */
[----:B------:R-:W-:-:S04]  /*d770*/  IMAD.IADD R0, R0, 0x1, -R3 ;  /* 0x0000000100007824 */ /* 0x000fc800078e0a03 */
[----:B------:R-:W-:-:S05]  /*d780*/  IMAD R0, R0, -0x2, R116 ;  /* 0xfffffffe00007824 */ /* 0x000fca00078e0274 */
[C---:B------:R-:W-:Y:S02]  /*d790*/  ISETP.GT.AND P1, PT, R0.reuse, RZ, PT ;  /* 0x000000ff0000720c */ /* 0x040fe40003f24270 */
[C---:B------:R-:W-:Y:S02]  /*d7a0*/  ISETP.GT.AND P0, PT, R0.reuse, 0x1, PT ;  /* 0x000000010000780c */ /* 0x040fe40003f04270 */
[----:B------:R-:W-:Y:S02]  /*d7b0*/  ISETP.GT.AND P2, PT, R0, 0x8, PT ;  /* 0x000000080000780c */ /* 0x000fe40003f44270 */
[----:B---3--:R-:W-:Y:S02]  /*d7c0*/  FSEL R8, R76, -INF , P1 ;  /* 0xff8000004c087808 */ /* 0x008fe40000800000 */
        /* <DEDUP_REMOVED lines=13> */
[----:B------:R-:W-:-:S02]  /*d8a0*/  ISETP.GT.AND P5, PT, R0, 0x18, PT ;  /* 0x000000180000780c */ /* 0x000fc40003fa4270 */
[----:B------:R-:W-:Y:S02]  /*d8b0*/  FSEL R29, R73, -INF , P0 ;  /* 0xff800000491d7808 */ /* 0x000fe40000000000 */
[----:B------:R-:W-:Y:S02]  /*d8c0*/  FMNMX.FTZ R3, R28, R3, !PT ;  /* 0x000000031c037209 */ /* 0x000fe40007810000 */
[----:B------:R-:W-:Y:S02]  /*d8d0*/  FSEL R76, R75, -INF , P0 ;  /* 0xff8000004b4c7808 */ /* 0x000fe40000000000 */
[----:B------:R-:W-:Y:S02]  /*d8e0*/  ISETP.GT.AND P0, PT, R0, 0x19, PT ;  /* 0x000000190000780c */ /* 0x000fe40003f04270 */
[----:B------:R-:W-:Y:S02]  /*d8f0*/  FSEL R30, R88, -INF , P5 ;  /* 0xff800000581e7808 */ /* 0x000fe40002800000 */
[----:B------:R-:W-:-:S02]  /*d900*/  FMNMX.FTZ R3, R29, R3, !PT ;  /* 0x000000031d037209 */ /* 0x000fc40007810000 */
[----:B------:R-:W-:Y:S02]  /*d910*/  FSEL R14, R94, -INF , P2 ;  /* 0xff8000005e0e7808 */ /* 0x000fe40001000000 */
[----:B------:R-:W-:Y:S02]  /*d920*/  ISETP.GT.AND P2, PT, R0, 0x20, PT ;  /* 0x000000200000780c */ /* 0x000fe40003f44270 */
[----:B------:R-:W-:Y:S02]  /*d930*/  FSEL R31, R89, -INF , P0 ;  /* 0xff800000591f7808 */ /* 0x000fe40000000000 */
        /* <DEDUP_REMOVED lines=25> */
[----:B------:R-:W-:Y:S02]  /*dad0*/  FSEL R77, R90, -INF , P5 ;  /* 0xff8000005a4d7808 */ /* 0x000fe40002800000 */
        /* <DEDUP_REMOVED lines=31> */
[----:B------:R-:W-:-:S02]  /*dcd0*/  FMNMX.FTZ R6, R132, R6, !PT ;  /* 0x0000000684067209 */ /* 0x000fc40007810000 */
[----:B------:R-:W-:Y:S02]  /*dce0*/  FSEL R159, R38, -INF , P1 ;  /* 0xff800000269f7808 */ /* 0x000fe40000800000 */
[----:B------:R-:W-:Y:S02]  /*dcf0*/  FSEL R155, R37, -INF , P0 ;  /* 0xff800000259b7808 */ /* 0x000fe40000000000 */
[----:B------:R-:W-:Y:S02]  /*dd00*/  ISETP.GT.AND P1, PT, R0, 0x50, PT ;  /* 0x000000500000780c */ /* 0x000fe40003f24270 */
[----:B------:R-:W-:Y:S02]  /*dd10*/  FMNMX.FTZ R3, R152, R3, !PT ;  /* 0x0000000398037209 */ /* 0x000fe40007810000 */
[----:B------:R-:W-:Y:S02]  /*dd20*/  FMNMX.FTZ R6, R149, R6, !PT ;  /* 0x0000000695067209 */ /* 0x000fe40007810000 */
[----:B------:R-:W-:-:S02]  /*dd30*/  FSEL R157, R39, -INF , P0 ;  /* 0xff800000279d7808 */ /* 0x000fc40000000000 */
[----:B------:R-:W-:Y:S01]  /*dd40*/  ISETP.GT.AND P0, PT, R0, 0x51, PT ;  /* 0x000000510000780c */ /* 0x000fe20003f04270 */
[----:B------:R-:W-:Y:S01]  /*dd50*/  LDSM.16.MT88.4 R36, [R204+0x900] ;  /* 0x00090000cc24783b */ /* 0x000fe20000004200 */
[----:B------:R-:W-:Y:S02]  /*dd60*/  FSEL R164, R32, -INF , P1 ;  /* 0xff80000020a47808 */ /* 0x000fe40000800000 */
[----:B------:R-:W-:Y:S02]  /*dd70*/  FMNMX.FTZ R3, R155, R3, !PT ;  /* 0x000000039b037209 */ /* 0x000fe40007810000 */
[----:B------:R-:W-:Y:S02]  /*dd80*/  FSEL R150, R50, -INF , P2 ;  /* 0xff80000032967808 */ /* 0x000fe40001000000 */
[----:B------:R-:W-:Y:S02]  /*dd90*/  FMNMX.FTZ R6, R148, R6, !PT ;  /* 0x0000000694067209 */ /* 0x000fe40007810000 */
[----:B------:R-:W-:-:S02]  /*dda0*/  FSEL R184, R34, -INF , P1 ;  /* 0xff80000022b87808 */ /* 0x000fc40000800000 */
[----:B------:R-:W-:Y:S02]  /*ddb0*/  FSEL R166, R33, -INF , P0 ;  /* 0xff80000021a67808 */ /* 0x000fe40000000000 */
        /* <DEDUP_REMOVED lines=30> */
[----:B------:R-:W-:Y:S02]  /*dfa0*/  FMNMX.FTZ R6, R157, R6, !PT ;  /* 0x000000069d067209 */ /* 0x000fe40007810000 */
[----:B------:R-:W-:Y:S02]  /*dfb0*/  FSEL R229, R17, -INF , P0 ;  /* 0xff80000011e57808 */ /* 0x000fe40000000000 */
[----:B------:R-:W-:-:S02]  /*dfc0*/  ISETP.GT.AND P5, PT, R0, 0x70, PT ;  /* 0x000000700000780c */ /* 0x000fc40003fa4270 */
[----:B------:R-:W-:Y:S02]  /*dfd0*/  FMNMX.FTZ R3, R228, R3, !PT ;  /* 0x00000003e4037209 */ /* 0x000fe40007810000 */
[----:B------:R-:W-:Y:S02]  /*dfe0*/  FMNMX.FTZ R6, R184, R6, !PT ;  /* 0x00000006b8067209 */ /* 0x000fe40007810000 */
[----:B------:R-:W-:Y:S02]  /*dff0*/  ISETP.GT.AND P2, PT, R0, 0x71, PT ;  /* 0x000000710000780c */ /* 0x000fe40003f44270 */
[----:B------:R-:W-:Y:S02]  /*e000*/  FSEL R252, R64, -INF , P5 ;  /* 0xff80000040fc7808 */ /* 0x000fe40002800000 */
        /* <DEDUP_REMOVED lines=14> */
[----:B------:R-:W-:-:S02]  /*e0f0*/  FMNMX.FTZ R116, R161, R116, !PT ;  /* 0x00000074a1747209 */ /* 0x000fc40007810000 */
[----:B------:R-:W-:Y:S02]  /*e100*/  FMNMX.FTZ R0, R230, R0, !PT ;  /* 0x00000000e6007209 */ /* 0x000fe40007810000 */
[----:B------:R-:W-:Y:S02]  /*e110*/  FMNMX.FTZ R116, R133, R116, !PT ;  /* 0x0000007485747209 */ /* 0x000fe40007810000 */
[----:B------:R-:W-:Y:S02]  /*e120*/  FMNMX.FTZ R0, R231, R0, !PT ;  /* 0x00000000e7007209 */ /* 0x000fe40007810000 */
[----:B------:R-:W-:Y:S01]  /*e130*/  FSEL R134, R66, -INF , P5 ;  /* 0xff80000042867808 */ /* 0x000fe20002800000 */
[----:B------:R-:W1:Y:S01]  /*e140*/  SHFL.BFLY PT, R3, R116, 0x2, 0x1f ;  /* 0x0c401f0074037f89 */ /* 0x000e6200000e0000 */
[----:B------:R-:W-:Y:S02]  /*e150*/  FMNMX.FTZ R0, R232, R0, !PT ;  /* 0x00000000e8007209 */ /* 0x000fe40007810000 */
[----:B------:R-:W-:-:S02]  /*e160*/  FSEL R67, R67, -INF , P2 ;  /* 0xff80000043437808 */ /* 0x000fc40001000000 */
        /* <DEDUP_REMOVED lines=21> */
[----:B------:R1:W-:Y:S01]  /*e2c0*/  MUFU.EX2 R69, R3 ;  /* 0x0000000300457308 */ /* 0x0003e20000000800 */
[----:B---3--:R-:W-:-:S07]  /*e2d0*/  FFMA.FTZ R2, R29, c[0x0][0x2d0], -R6 ;  /* 0x0000b4001d027a23 */ /* 0x008fce0000010806 */
[----:B------:R2:W-:Y:S01]  /*e2e0*/  MUFU.EX2 R196, R2 ;  /* 0x0000000200c47308 */ /* 0x0005e20000000800 */
[----:B-1----:R-:W-:Y:S01]  /*e2f0*/  FMNMX.FTZ R3, R0, R7, !PT ;  /* 0x0000000700037209 */ /* 0x002fe20007810000 */
[--C-:B------:R-:W-:Y:S02]  /*e300*/  FFMA.FTZ R0, R10, c[0x0][0x2d0], -R6.reuse ;  /* 0x0000b4000a007a23 */ /* 0x100fe40000010806 */
[----:B------:R-:W-:Y:S01]  /*e310*/  FFMA.FTZ R7, R11, c[0x0][0x2d0], -R6 ;  /* 0x0000b4000b077a23 */ /* 0x000fe20000010806 */
[----:B------:R-:W-:-:S03]  /*e320*/  FSETP.NEU.FTZ.AND P0, PT, R3, -INF , PT ;  /* 0xff8000000300780b */ /* 0x000fc60003f1d000 */
[----:B------:R1:W-:Y:S01]  /*e330*/  MUFU.EX2 R163, R0 ;  /* 0x0000000000a37308 */ /* 0x0003e20000000800 */
[----:B--2---:R-:W-:-:S07]  /*e340*/  FFMA.FTZ R2, R30, c[0x0][0x2d0], -R6 ;  /* 0x0000b4001e027a23 */ /* 0x004fce0000010806 */
        /* <DEDUP_REMOVED lines=22> */
[----:B------:R3:W4:Y:S01]  /*e4b0*/  MUFU.EX2 R195, R4 ;  /* 0x0000000400c37308 */ /* 0x0007220000000800 */
[----:B-1----:R-:W-:-:S07]  /*e4c0*/  FFMA.FTZ R2, R77, c[0x0][0x2d0], -R0 ;  /* 0x0000b4004d027a23 */ /* 0x002fce0000010800 */
[----:B------:R1:W5:Y:S01]  /*e4d0*/  MUFU.EX2 R120, R2 ;  /* 0x0000000200787308 */ /* 0x0003620000000800 */
[----:B---3--:R-:W-:Y:S01]  /*e4e0*/  IMAD.MOV.U32 R4, RZ, RZ, R69 ;  /* 0x000000ffff047224 */ /* 0x008fe200078e0045 */
[----:B----4-:R-:W-:-:S04]  /*e4f0*/  F2FP.BF16.PACK_AB R11, R195, R194 ;  /* 0x000000c2c30b723e */ /* 0x010fc800000010ff */
[----:B------:R-:W-:Y:S01]  /*e500*/  F2FP.BF16.PACK_AB R8, R4, R130 ;  /* 0x000000820408723e */ /* 0x000fe200000010ff */
[----:B-1----:R-:W-:-:S06]  /*e510*/  FFMA.FTZ R2, R78, c[0x0][0x2d0], -R0 ;  /* 0x0000b4004e027a23 */ /* 0x002fcc0000010800 */
[C---:B------:R-:W-:Y:S01]  /*e520*/  HMMA.16816.F32.BF16 R72, R8.reuse, R20, RZ ;  /* 0x000000140848723c */ /* 0x040fe200000418ff */
[----:B------:R1:W3:Y:S07]  /*e530*/  MUFU.EX2 R160, R2 ;  /* 0x0000000200a07308 */ /* 0x0002ee0000000800 */
[C---:B------:R-:W-:Y:S01]  /*e540*/  HMMA.16816.F32.BF16 R64, R8.reuse, R22, RZ ;  /* 0x000000160840723c */ /* 0x040fe200000418ff */
[----:B------:R-:W4:Y:S07]  /*e550*/  LDSM.16.MT88.4 R20, [R204+0x4100] ;  /* 0x00410000cc14783b */ /* 0x000f2e0000004200 */
[----:B------:R-:W-:Y:S01]  /*e560*/  HMMA.16816.F32.BF16 R60, R8, R16, RZ ;  /* 0x00000010083c723c */ /* 0x000fe200000418ff */
[----:B-1----:R-:W-:-:S04]  /*e570*/  FFMA.FTZ R2, R104, c[0x0][0x2d0], -R6 ;  /* 0x0000b40068027a23 */ /* 0x002fc80000010806 */
[----:B------:R1:W-:Y:S03]  /*e580*/  MUFU.EX2 R251, R2 ;  /* 0x0000000200fb7308 */ /* 0x0003e60000000800 */
[C---:B------:R-:W-:Y:S01]  /*e590*/  HMMA.16816.F32.BF16 R56, R8.reuse, R18, RZ ;  /* 0x000000120838723c */ /* 0x040fe200000418ff */
[----:B------:R-:W3:Y:S07]  /*e5a0*/  LDSM.16.MT88.4 R16, [R208+0x4100] ;  /* 0x00410000d010783b */ /* 0x000eee0000004200 */
[----:B--2---:R-:W-:Y:S01]  /*e5b0*/  HMMA.16816.F32.BF16 R48, R8, R12, RZ ;  /* 0x0000000c0830723c */ /* 0x004fe200000418ff */
[----:B-1----:R-:W-:-:S07]  /*e5c0*/  FFMA.FTZ R2, R106, c[0x0][0x2d0], -R6 ;  /* 0x0000b4006a027a23 */ /* 0x002fce0000010806 */
[C---:B------:R-:W-:Y:S01]  /*e5d0*/  HMMA.16816.F32.BF16 R44, R8.reuse, R14, RZ ;  /* 0x0000000e082c723c */ /* 0x040fe200000418ff */
[----:B------:R-:W1:Y:S01]  /*e5e0*/  LDSM.16.MT88.4 R12, [R207+0x4100] ;  /* 0x00410000cf0c783b */ /* 0x000e620000004200 */
[----:B------:R2:W1:Y:S06]  /*e5f0*/  MUFU.EX2 R240, R2 ;  /* 0x0000000200f07308 */ /* 0x00046c0000000800 */
[C---:B------:R-:W-:Y:S08]  /*e600*/  HMMA.16816.F32.BF16 R52, R8.reuse, R24, RZ ;  /* 0x000000180834723c */ /* 0x040ff000000418ff */
[----:B------:R-:W-:Y:S01]  /*e610*/  HMMA.16816.F32.BF16 R68, R8, R26, RZ ;  /* 0x0000001a0844723c */ /* 0x000fe200000418ff */
[----:B------:R-:W1:Y:S01]  /*e620*/  LDSM.16.MT88.4 R24, [R207+0x900] ;  /* 0x00090000cf18783b */ /* 0x000e620000004200 */
[----:B--2---:R-:W-:-:S04]  /*e630*/  FFMA.FTZ R2, R105, c[0x0][0x2d0], -R6 ;  /* 0x0000b40069027a23 */ /* 0x004fc80000010806 */
[----:B------:R2:W-:Y:S02]  /*e640*/  MUFU.EX2 R239, R2 ;  /* 0x0000000200ef7308 */ /* 0x0005e40000000800 */
[C---:B------:R-:W-:Y:S08]  /*e650*/  HMMA.16816.F32.BF16 R96, R8.reuse, R40, RZ ;  /* 0x000000280860723c */ /* 0x040ff000000418ff */
[----:B------:R-:W-:Y:S01]  /*e660*/  HMMA.16816.F32.BF16 R100, R8, R42, RZ ;  /* 0x0000002a0864723c */ /* 0x000fe200000418ff */
[----:B------:R-:W5:Y:S01]  /*e670*/  LDSM.16.MT88.4 R40, [R205+0x4900] ;  /* 0x00490000cd28783b */ /* 0x000f620000004200 */
[----:B--2---:R-:W-:-:S06]  /*e680*/  FFMA.FTZ R2, R107, c[0x0][0x2d0], -R6 ;  /* 0x0000b4006b027a23 */ /* 0x004fcc0000010806 */
[C---:B----4-:R-:W-:Y:S01]  /*e690*/  HMMA.16816.F32.BF16 R80, R8.reuse, R20, RZ ;  /* 0x000000140850723c */ /* 0x050fe200000418ff */
[----:B------:R2:W4:Y:S07]  /*e6a0*/  MUFU.EX2 R250, R2 ;  /* 0x0000000200fa7308 */ /* 0x00052e0000000800 */
[C---:B------:R-:W-:Y:S01]  /*e6b0*/  HMMA.16816.F32.BF16 R84, R8.reuse, R22, RZ ;  /* 0x000000160854723c */ /* 0x040fe200000418ff */
[----:B------:R-:W4:Y:S07]  /*e6c0*/  LDSM.16.MT88.4 R20, [R204+0x4900] ;  /* 0x00490000cc14783b */ /* 0x000f2e0000004200 */
[----:B---3--:R-:W-:Y:S01]  /*e6d0*/  HMMA.16816.F32.BF16 R92, R8, R16, RZ ;  /* 0x00000010085c723c */ /* 0x008fe200000418ff */
[----:B--2---:R-:W-:-:S02]  /*e6e0*/  FFMA.FTZ R2, R118, c[0x0][0x2d0], -R0 ;  /* 0x0000b40076027a23 */ /* 0x004fc40000010800 */
[----:B------:R-:W-:Y:S02]  /*e6f0*/  IMAD.MOV.U32 R118, RZ, RZ, R121 ;  /* 0x000000ffff767224 */ /* 0x000fe400078e0079 */
[----:B------:R2:W-:Y:S03]  /*e700*/  MUFU.EX2 R238, R2 ;  /* 0x0000000200ee7308 */ /* 0x0005e60000000800 */
[C---:B------:R-:W-:Y:S01]  /*e710*/  HMMA.16816.F32.BF16 R88, R8.reuse, R18, RZ ;  /* 0x000000120858723c */ /* 0x040fe200000418ff */
[----:B------:R-:W3:Y:S07]  /*e720*/  LDSM.16.MT88.4 R16, [R208+0x4900] ;  /* 0x00490000d010783b */ /* 0x000eee0000004200 */
[----:B-1----:R-:W-:Y:S01]  /*e730*/  HMMA.16816.F32.BF16 R108, R8, R12, RZ ;  /* 0x0000000c086c723c */ /* 0x002fe200000418ff */
[----:B--2---:R-:W-:-:S07]  /*e740*/  FFMA.FTZ R2, R117, c[0x0][0x2d0], -R0 ;  /* 0x0000b40075027a23 */ /* 0x004fce0000010800 */
[----:B------:R-:W-:Y:S01]  /*e750*/  HMMA.16816.F32.BF16 R76, R8, R14, RZ ;  /* 0x0000000e084c723c */ /* 0x000fe200000418ff */
[----:B------:R-:W1:Y:S01]  /*e760*/  LDSM.16.MT88.4 R12, [R207+0x4900] ;  /* 0x00490000cf0c783b */ /* 0x000e620000004200 */
[----:B------:R2:W1:Y:S01]  /*e770*/  MUFU.EX2 R237, R2 ;  /* 0x0000000200ed7308 */ /* 0x0004620000000800 */
[----:B-----5:R-:W-:-:S04]  /*e780*/  IMAD.MOV.U32 R117, RZ, RZ, R120 ;  /* 0x000000ffff757224 */ /* 0x020fc800078e0078 */
[----:B------:R-:W-:Y:S02]  /*e790*/  F2FP.BF16.PACK_AB R8, R196, R123 ;  /* 0x0000007bc408723e */ /* 0x000fe400000010ff */
[----:B------:R-:W-:Y:S02]  /*e7a0*/  F2FP.BF16.PACK_AB R10, R5, R192 ;  /* 0x000000c0050a723e */ /* 0x000fe400000010ff */
[----:B------:R-:W-:Y:S02]  /*e7b0*/  F2FP.BF16.PACK_AB R9, R193, R162 ;  /* 0x000000a2c109723e */ /* 0x000fe400000010ff */
[----:B------:R-:W-:Y:S01]  /*e7c0*/  F2FP.BF16.PACK_AB R11, R160, R120 ;  /* 0x00000078a00b723e */ /* 0x000fe200000010ff */
[----:B--2---:R-:W-:-:S06]  /*e7d0*/  FFMA.FTZ R2, R128, c[0x0][0x2d0], -R0 ;  /* 0x0000b40080027a23 */ /* 0x004fcc0000010800 */
[C---:B------:R-:W-:Y:S01]  /*e7e0*/  HMMA.16816.F32.BF16 R124, R8.reuse, R36, R72 ;  /* 0x00000024087c723c */ /* 0x040fe20000041848 */
[----:B------:R2:W-:Y:S07]  /*e7f0*/  MUFU.EX2 R236, R2 ;  /* 0x0000000200ec7308 */ /* 0x0005ee0000000800 */
[C---:B------:R-:W-:Y:S01]  /*e800*/  HMMA.16816.F32.BF16 R112, R8.reuse, R38, R64 ;  /* 0x000000260870723c */ /* 0x040fe20000041840 */
[----:B------:R-:W5:Y:S07]  /*e810*/  LDSM.16.MT88.4 R36, [R204+0x1100] ;  /* 0x00110000cc24783b */ /* 0x000f6e0000004200 */
[----:B------:R-:W-:Y:S01]  /*e820*/  HMMA.16816.F32.BF16 R72, R8, R32, R60 ;  /* 0x000000200848723c */ /* 0x000fe2000004183c */
[----:B--2---:R-:W-:-:S04]  /*e830*/  FFMA.FTZ R2, R132, c[0x0][0x2d0], -R0 ;  /* 0x0000b40084027a23 */ /* 0x004fc80000010800 */
[----:B------:R2:W1:Y:S03]  /*e840*/  MUFU.EX2 R234, R2 ;  /* 0x0000000200ea7308 */ /* 0x0004660000000800 */
[C---:B------:R-:W-:Y:S01]  /*e850*/  HMMA.16816.F32.BF16 R64, R8.reuse, R34, R56 ;  /* 0x000000220840723c */ /* 0x040fe20000041838 */
[----:B------:R-:W-:Y:S07]  /*e860*/  LDSM.16.MT88.4 R32, [R205+0x1100] ;  /* 0x00110000cd20783b */ /* 0x000fee0000004200 */
[----:B------:R-:W-:Y:S01]  /*e870*/  HMMA.16816.F32.BF16 R60, R8, R28, R48 ;  /* 0x0000001c083c723c */ /* 0x000fe20000041830 */
[----:B--2---:R-:W-:-:S07]  /*e880*/  FFMA.FTZ R2, R144, c[0x0][0x2d0], -R6 ;  /* 0x0000b40090027a23 */ /* 0x004fce0000010806 */
[----:B------:R-:W-:Y:S01]  /*e890*/  HMMA.16816.F32.BF16 R48, R8, R24, R52 ;  /* 0x000000180830723c */ /* 0x000fe20000041834 */
[----:B------:R-:W-:-:S06]  /*e8a0*/  IMAD.MOV.U32 R144, RZ, RZ, R196 ;  /* 0x000000ffff907224 */ /* 0x000fcc00078e00c4 */
[----:B------:R-:W-:Y:S01]  /*e8b0*/  IMAD.MOV.U32 R55, RZ, RZ, R130 ;  /* 0x000000ffff377224 */ /* 0x000fe200078e0082 */
[C---:B------:R-:W-:Y:S01]  /*e8c0*/  HMMA.16816.F32.BF16 R56, R8.reuse, R26, R68 ;  /* 0x0000001a0838723c */ /* 0x040fe20000041844 */
[----:B------:R-:W2:Y:S01]  /*e8d0*/  LDSM.16.MT88.4 R24, [R208+0x1100] ;  /* 0x00110000d018783b */ /* 0x000ea20000004200 */
[----:B------:R-:W-:Y:S02]  /*e8e0*/  IMAD.MOV.U32 R54, RZ, RZ, R129 ;  /* 0x000000ffff367224 */ /* 0x000fe400078e0081 */
[----:B------:R-:W-:Y:S02]  /*e8f0*/  IMAD.MOV.U32 R53, RZ, RZ, R123 ;  /* 0x000000ffff357224 */ /* 0x000fe400078e007b */
[----:B------:R-:W-:Y:S02]  /*e900*/  IMAD.MOV.U32 R52, RZ, RZ, R122 ;  /* 0x000000ffff347224 */ /* 0x000fe400078e007a */
[C---:B------:R-:W-:Y:S01]  /*e910*/  HMMA.16816.F32.BF16 R44, R8.reuse, R30, R44 ;  /* 0x0000001e082c723c */ /* 0x040fe2000004182c */
[----:B------:R-:W1:Y:S07]  /*e920*/  LDSM.16.MT88.4 R28, [R207+0x1100] ;  /* 0x00110000cf1c783b */ /* 0x000e6e0000004200 */
[C---:B------:R-:W-:Y:S07]  /*e930*/  HMMA.16816.F32.BF16 R128, R8.reuse, R40, R96 ;  /* 0x000000280880723c */ /* 0x040fee0000041860 */
[----:B------:R-:W-:Y:S01]  /*e940*/  IMAD.MOV.U32 R40, RZ, RZ, R134 ;  /* 0x000000ffff287224 */ /* 0x000fe200078e0086 */
[----:B----4-:R-:W-:Y:S01]  /*e950*/  HMMA.16816.F32.BF16 R120, R8, R22, R84 ;  /* 0x000000160878723c */ /* 0x010fe20000041854 */
[----:B------:R-:W-:-:S07]  /*e960*/  IMAD.MOV.U32 R41, RZ, RZ, R133 ;  /* 0x000000ffff297224 */ /* 0x000fce00078e0085 */
[C---:B------:R-:W-:Y:S01]  /*e970*/  HMMA.16816.F32.BF16 R104, R8.reuse, R20, R80 ;  /* 0x000000140868723c */ /* 0x040fe20000041850 */
[----:B------:R-:W4:Y:S07]  /*e980*/  LDSM.16.MT88.4 R20, [R204+0x5100] ;  /* 0x00510000cc14783b */ /* 0x000f2e0000004200 */
[C---:B------:R-:W-:Y:S08]  /*e990*/  HMMA.16816.F32.BF16 R132, R8.reuse, R42, R100 ;  /* 0x0000002a0884723c */ /* 0x040ff00000041864 */
[C---:B---3--:R-:W-:Y:S08]  /*e9a0*/  HMMA.16816.F32.BF16 R96, R8.reuse, R16, R92 ;  /* 0x000000100860723c */ /* 0x048ff0000004185c */
[C---:B------:R-:W-:Y:S01]  /*e9b0*/  HMMA.16816.F32.BF16 R88, R8.reuse, R18, R88 ;  /* 0x000000120858723c */ /* 0x040fe20000041858 */
[----:B------:R-:W-:Y:S07]  /*e9c0*/  LDSM.16.MT88.4 R16, [R208+0x5100] ;  /* 0x00510000d010783b */ /* 0x000fee0000004200 */
[C---:B-1----:R-:W-:Y:S08]  /*e9d0*/  HMMA.16816.F32.BF16 R84, R8.reuse, R12, R108 ;  /* 0x0000000c0854723c */ /* 0x042ff0000004186c */
[----:B------:R-:W-:Y:S01]  /*e9e0*/  HMMA.16816.F32.BF16 R68, R8, R14, R76 ;  /* 0x0000000e0844723c */ /* 0x000fe2000004184c */
[----:B------:R-:W1:Y:S06]  /*e9f0*/  LDSM.16.MT88.4 R12, [R207+0x5100] ;  /* 0x00510000cf0c783b */ /* 0x000e6c0000004200 */
[----:B------:R-:W-:-:S02]  /*ea00*/  F2FP.BF16.PACK_AB R8, R240, R251 ;  /* 0x000000fbf008723e */ /* 0x000fc400000010ff */
[----:B------:R-:W-:Y:S02]  /*ea10*/  F2FP.BF16.PACK_AB R10, R250, R239 ;  /* 0x000000effa0a723e */ /* 0x000fe400000010ff */
[----:B------:R-:W-:Y:S02]  /*ea20*/  F2FP.BF16.PACK_AB R9, R237, R238 ;  /* 0x000000eeed09723e */ /* 0x000fe400000010ff */
[----:B------:R-:W-:-:S07]  /*ea30*/  F2FP.BF16.PACK_AB R11, R234, R236 ;  /* 0x000000ecea0b723e */ /* 0x000fce00000010ff */
[C---:B-----5:R-:W-:Y:S07]  /*ea40*/  HMMA.16816.F32.BF16 R76, R8.reuse, R38, R112 ;  /* 0x00000026084c723c */ /* 0x060fee0000041870 */
[----:B------:R-:W-:Y:S01]  /*ea50*/  IMAD.MOV.U32 R112, RZ, RZ, R198 ;  /* 0x000000ffff707224 */ /* 0x000fe200078e00c6 */
[----:B------:R-:W-:Y:S01]  /*ea60*/  HMMA.16816.F32.BF16 R80, R8, R36, R124 ;  /* 0x000000240850723c */ /* 0x000fe2000004187c */
[----:B------:R3:W-:Y:S01]  /*ea70*/  MUFU.EX2 R198, R2 ;  /* 0x0000000200c67308 */ /* 0x0007e20000000800 */
[----:B------:R-:W5:Y:S01]  /*ea80*/  LDSM.16.MT88.4 R36, [R205+0x5100] ;  /* 0x00510000cd24783b */ /* 0x000f620000004200 */
[----:B------:R-:W-:-:S02]  /*ea90*/  IMAD.MOV.U32 R115, RZ, RZ, R53 ;  /* 0x000000ffff737224 */ /* 0x000fc400078e0035 */
[----:B------:R-:W-:Y:S02]  /*eaa0*/  IMAD.MOV.U32 R114, RZ, RZ, R55 ;  /* 0x000000ffff727224 */ /* 0x000fe400078e0037 */
[----:B------:R-:W-:Y:S01]  /*eab0*/  IMAD.MOV.U32 R125, RZ, RZ, R117 ;  /* 0x000000ffff7d7224 */ /* 0x000fe200078e0075 */
[----:B------:R-:W-:Y:S01]  /*eac0*/  MOV R127, R40 ;  /* 0x00000028007f7202 */ /* 0x000fe20000000f00 */
[----:B------:R-:W-:Y:S01]  /*ead0*/  IMAD.MOV.U32 R124, RZ, RZ, R118 ;  /* 0x000000ffff7c7224 */ /* 0x000fe200078e0076 */
[----:B--2---:R-:W-:Y:S01]  /*eae0*/  HMMA.16816.F32.BF16 R60, R8, R24, R60 ;  /* 0x00000018083c723c */ /* 0x004fe2000004183c */
[----:B------:R-:W-:Y:S02]  /*eaf0*/  IMAD.MOV.U32 R118, RZ, RZ, R52 ;  /* 0x000000ffff767224 */ /* 0x000fe400078e0034 */
[----:B------:R-:W-:Y:S02]  /*eb00*/  IMAD.MOV.U32 R117, RZ, RZ, R54 ;  /* 0x000000ffff757224 */ /* 0x000fe400078e0036 */
[----:B------:R-:W-:-:S02]  /*eb10*/  IMAD.MOV.U32 R126, RZ, RZ, R41 ;  /* 0x000000ffff7e7224 */ /* 0x000fc400078e0029 */
[----:B---3--:R-:W-:Y:S01]  /*eb20*/  FFMA.FTZ R2, R146, c[0x0][0x2d0], -R6 ;  /* 0x0000b40092027a23 */ /* 0x008fe20000010806 */
[----:B------:R-:W-:Y:S01]  /*eb30*/  HMMA.16816.F32.BF16 R52, R8, R26, R44 ;  /* 0x0000001a0834723c */ /* 0x000fe2000004182c */
[----:B------:R-:W-:Y:S01]  /*eb40*/  LDSM.16.MT88.4 R24, [R205+0x1900] ;  /* 0x00190000cd18783b */ /* 0x000fe20000004200 */
[----:B------:R-:W-:Y:S01]  /*eb50*/  IMAD.MOV.U32 R113, RZ, RZ, R4 ;  /* 0x000000ffff717224 */ /* 0x000fe200078e0004 */
[----:B------:R2:W3:Y:S01]  /*eb60*/  MUFU.EX2 R196, R2 ;  /* 0x0000000200c47308 */ /* 0x0004e20000000800 */
[----:B------:R-:W-:-:S04]  /*eb70*/  IMAD.MOV.U32 R146, RZ, RZ, R192 ;  /* 0x000000ffff927224 */ /* 0x000fc800078e00c0 */
[C---:B------:R-:W-:Y:S08]  /*eb80*/  HMMA.16816.F32.BF16 R44, R8.reuse, R28, R48 ;  /* 0x0000001c082c723c */ /* 0x040ff00000041830 */
[----:B------:R-:W-:Y:S01]  /*eb90*/  HMMA.16816.F32.BF16 R40, R8, R30, R56 ;  /* 0x0000001e0828723c */ /* 0x000fe20000041838 */
[----:B------:R-:W3:Y:S01]  /*eba0*/  LDSM.16.MT88.4 R28, [R204+0x1900] ;  /* 0x00190000cc1c783b */ /* 0x000ee20000004200 */
[----:B--2---:R-:W-:-:S02]  /*ebb0*/  FFMA.FTZ R2, R145, c[0x0][0x2d0], -R6 ;  /* 0x0000b40091027a23 */ /* 0x004fc40000010806 */
[----:B------:R-:W-:Y:S02]  /*ebc0*/  IMAD.MOV.U32 R145, RZ, RZ, R195 ;  /* 0x000000ffff917224 */ /* 0x000fe400078e00c3 */
[----:B------:R2:W-:Y:S02]  /*ebd0*/  MUFU.EX2 R195, R2 ;  /* 0x0000000200c37308 */ /* 0x0005e40000000800 */
[C---:B------:R-:W-:Y:S08]  /*ebe0*/  HMMA.16816.F32.BF16 R72, R8.reuse, R32, R72 ;  /* 0x000000200848723c */ /* 0x040ff00000041848 */
[----:B------:R-:W-:Y:S01]  /*ebf0*/  HMMA.16816.F32.BF16 R64, R8, R34, R64 ;  /* 0x000000220840723c */ /* 0x000fe20000041840 */
[----:B------:R-:W-:Y:S01]  /*ec00*/  LDSM.16.MT88.4 R32, [R207+0x1900] ;  /* 0x00190000cf20783b */ /* 0x000fe20000004200 */
[----:B--2---:R-:W-:-:S06]  /*ec10*/  FFMA.FTZ R2, R147, c[0x0][0x2d0], -R6 ;  /* 0x0000b40093027a23 */ /* 0x004fcc0000010806 */
[C---:B----4-:R-:W-:Y:S01]  /*ec20*/  HMMA.16816.F32.BF16 R92, R8.reuse, R20, R104 ;  /* 0x00000014085c723c */ /* 0x050fe20000041868 */
[----:B------:R-:W-:Y:S02]  /*ec30*/  IMAD.MOV.U32 R147, RZ, RZ, R197 ;  /* 0x000000ffff937224 */ /* 0x000fe400078e00c5 */
[----:B------:R2:W4:Y:S05]  /*ec40*/  MUFU.EX2 R197, R2 ;  /* 0x0000000200c57308 */ /* 0x00052a0000000800 */
[C---:B------:R-:W-:Y:S01]  /*ec50*/  HMMA.16816.F32.BF16 R100, R8.reuse, R22, R120 ;  /* 0x000000160864723c */ /* 0x040fe20000041878 */
[----:B------:R-:W3:Y:S06]  /*ec60*/  LDSM.16.MT88.4 R20, [R208+0x1900] ;  /* 0x00190000d014783b */ /* 0x000eec0000004200 */
[----:B------:R-:W-:Y:S01]  /*ec70*/  IMAD.MOV.U32 R123, RZ, RZ, R163 ;  /* 0x000000ffff7b7224 */ /* 0x000fe200078e00a3 */
[----:B-1----:R-:W-:Y:S01]  /*ec80*/  HMMA.16816.F32.BF16 R84, R8, R12, R84 ;  /* 0x0000000c0854723c */ /* 0x002fe20000041854 */
[----:B------:R-:W-:-:S02]  /*ec90*/  IMAD.MOV.U32 R122, RZ, RZ, R162 ;  /* 0x000000ffff7a7224 */ /* 0x000fc400078e00a2 */
[----:B--2---:R-:W-:Y:S02]  /*eca0*/  FFMA.FTZ R2, R149, c[0x0][0x2d0], -R0 ;  /* 0x0000b40095027a23 */ /* 0x004fe40000010800 */
[----:B------:R-:W-:Y:S02]  /*ecb0*/  IMAD.MOV.U32 R149, RZ, RZ, R194 ;  /* 0x000000ffff957224 */ /* 0x000fe400078e00c2 */
[----:B------:R1:W-:Y:S01]  /*ecc0*/  MUFU.EX2 R194, R2 ;  /* 0x0000000200c27308 */ /* 0x0003e20000000800 */
[----:B------:R-:W-:Y:S01]  /*ecd0*/  HMMA.16816.F32.BF16 R68, R8, R14, R68 ;  /* 0x0000000e0844723c */ /* 0x000fe20000041844 */
[----:B------:R-:W2:Y:S01]  /*ece0*/  LDSM.16.MT88.4 R12, [R204+0x5900] ;  /* 0x00590000cc0c783b */ /* 0x000ea20000004200 */
[----:B------:R-:W-:Y:S02]  /*ecf0*/  IMAD.MOV.U32 R120, RZ, RZ, R160 ;  /* 0x000000ffff787224 */ /* 0x000fe400078e00a0 */
[----:B------:R-:W-:-:S04]  /*ed00*/  IMAD.MOV.U32 R121, RZ, RZ, R161 ;  /* 0x000000ffff797224 */ /* 0x000fc800078e00a1 */
[----:B-----5:R-:W-:Y:S01]  /*ed10*/  HMMA.16816.F32.BF16 R104, R8, R36, R128 ;  /* 0x000000240868723c */ /* 0x020fe20000041880 */
[----:B-1----:R-:W-:Y:S01]  /*ed20*/  FFMA.FTZ R2, R148, c[0x0][0x2d0], -R0 ;  /* 0x0000b40094027a23 */ /* 0x002fe20000010800 */
[----:B------:R-:W-:-:S06]  /*ed30*/  MOV R148, R193 ;  /* 0x000000c100947202 */ /* 0x000fcc0000000f00 */
[C---:B------:R-:W-:Y:S01]  /*ed40*/  HMMA.16816.F32.BF16 R108, R8.reuse, R38, R132 ;  /* 0x00000026086c723c */ /* 0x040fe20000041884 */
[----:B------:R1:W5:Y:S07]  /*ed50*/  MUFU.EX2 R193, R2 ;  /* 0x0000000200c17308 */ /* 0x00036e0000000800 */
[C---:B------:R-:W-:Y:S08]  /*ed60*/  HMMA.16816.F32.BF16 R96, R8.reuse, R16, R96 ;  /* 0x000000100860723c */ /* 0x040ff00000041860 */
[----:B------:R-:W-:Y:S01]  /*ed70*/  HMMA.16816.F32.BF16 R88, R8, R18, R88 ;  /* 0x000000120858723c */ /* 0x000fe20000041858 */
[----:B------:R-:W-:Y:S01]  /*ed80*/  LDSM.16.MT88.4 R16, [R204+0x2100] ;  /* 0x00210000cc10783b */ /* 0x000fe20000004200 */
[----:B-1----:R-:W-:Y:S01]  /*ed90*/  FFMA.FTZ R2, R150, c[0x0][0x2d0], -R0 ;  /* 0x0000b40096027a23 */ /* 0x002fe20000010800 */
[----:B------:R-:W-:Y:S01]  /*eda0*/  MOV R150, R144 ;  /* 0x0000009000967202 */ /* 0x000fe20000000f00 */
[----:B------:R-:W-:-:S02]  /*edb0*/  IMAD.MOV.U32 R144, RZ, RZ, R114 ;  /* 0x000000ffff907224 */ /* 0x000fc400078e0072 */
[----:B------:R1:W-:Y:S01]  /*edc0*/  MUFU.EX2 R4, R2 ;  /* 0x0000000200047308 */ /* 0x0003e20000000800 */
[----:B---3--:R-:W-:Y:S02]  /*edd0*/  F2FP.BF16.PACK_AB R8, R196, R198 ;  /* 0x000000c6c408723e */ /* 0x008fe400000010ff */
[----:B----4-:R-:W-:Y:S02]  /*ede0*/  F2FP.BF16.PACK_AB R10, R197, R195 ;  /* 0x000000c3c50a723e */ /* 0x010fe400000010ff */
[----:B-----5:R-:W-:Y:S01]  /*edf0*/  F2FP.BF16.PACK_AB R9, R193, R194 ;  /* 0x000000c2c109723e */ /* 0x020fe200000010ff */
[----:B-1----:R-:W-:-:S04]  /*ee00*/  FFMA.FTZ R2, R151, c[0x0][0x2d0], -R0 ;  /* 0x0000b40097027a23 */ /* 0x002fc80000010800 */
[----:B------:R-:W1:Y:S02]  /*ee10*/  MUFU.EX2 R192, R2 ;  /* 0x0000000200c07308 */ /* 0x000e640000000800 */
[----:B-1----:R-:W-:Y:S01]  /*ee20*/  F2FP.BF16.PACK_AB R11, R192, R4 ;  /* 0x00000004c00b723e */ /* 0x002fe200000010ff */
[----:B------:R-:W-:-:S05]  /*ee30*/  FFMA.FTZ R2, R153, c[0x0][0x2d0], -R6 ;  /* 0x0000b40099027a23 */ /* 0x000fca0000010806 */
[----:B------:R1:W-:Y:S01]  /*ee40*/  MUFU.EX2 R163, R2 ;  /* 0x0000000200a37308 */ /* 0x0003e20000000800 */
[C---:B------:R-:W-:Y:S08]  /*ee50*/  HMMA.16816.F32.BF16 R80, R8.reuse, R28, R80 ;  /* 0x0000001c0850723c */ /* 0x040ff00000041850 */
[----:B------:R-:W-:Y:S01]  /*ee60*/  HMMA.16816.F32.BF16 R56, R8, R30, R76 ;  /* 0x0000001e0838723c */ /* 0x000fe2000004184c */
[----:B------:R-:W3:Y:S01]  /*ee70*/  LDSM.16.MT88.4 R28, [R205+0x5900] ;  /* 0x00590000cd1c783b */ /* 0x000ee20000004200 */
[----:B-1----:R-:W-:-:S06]  /*ee80*/  FFMA.FTZ R2, R154, c[0x0][0x2d0], -R6 ;  /* 0x0000b4009a027a23 */ /* 0x002fcc0000010806 */
[C---:B------:R-:W-:Y:S01]  /*ee90*/  HMMA.16816.F32.BF16 R72, R8.reuse, R24, R72 ;  /* 0x000000180848723c */ /* 0x040fe20000041848 */
[----:B------:R1:W4:Y:S07]  /*eea0*/  MUFU.EX2 R162, R2 ;  /* 0x0000000200a27308 */ /* 0x00032e0000000800 */
[C---:B------:R-:W-:Y:S01]  /*eeb0*/  HMMA.16816.F32.BF16 R64, R8.reuse, R26, R64 ;  /* 0x0000001a0840723c */ /* 0x040fe20000041840 */
[----:B------:R-:W5:Y:S07]  /*eec0*/  LDSM.16.MT88.4 R24, [R208+0x5900] ;  /* 0x00590000d018783b */ /* 0x000f6e0000004200 */
[----:B------:R-:W-:Y:S01]  /*eed0*/  HMMA.16816.F32.BF16 R60, R8, R20, R60 ;  /* 0x00000014083c723c */ /* 0x000fe2000004183c */
[----:B-1----:R-:W-:-:S04]  /*eee0*/  FFMA.FTZ R2, R152, c[0x0][0x2d0], -R6 ;  /* 0x0000b40098027a23 */ /* 0x002fc80000010806 */
[----:B------:R1:W-:Y:S03]  /*eef0*/  MUFU.EX2 R160, R2 ;  /* 0x0000000200a07308 */ /* 0x0003e60000000800 */
[C---:B------:R-:W-:Y:S01]  /*ef00*/  HMMA.16816.F32.BF16 R52, R8.reuse, R22, R52 ;  /* 0x000000160834723c */ /* 0x040fe20000041834 */
[----:B------:R-:W4:Y:S07]  /*ef10*/  LDSM.16.MT88.4 R20, [R207+0x5900] ;  /* 0x00590000cf14783b */ /* 0x000f2e0000004200 */
[----:B------:R-:W-:Y:S01]  /*ef20*/  HMMA.16816.F32.BF16 R48, R8, R32, R44 ;  /* 0x000000200830723c */ /* 0x000fe2000004182c */
[----:B-1----:R-:W-:-:S07]  /*ef30*/  FFMA.FTZ R2, R155, c[0x0][0x2d0], -R6 ;  /* 0x0000b4009b027a23 */ /* 0x002fce0000010806 */
[C---:B------:R-:W-:Y:S01]  /*ef40*/  HMMA.16816.F32.BF16 R36, R8.reuse, R34, R40 ;  /* 0x000000220824723c */ /* 0x040fe20000041828 */
[----:B------:R-:W-:Y:S01]  /*ef50*/  LDSM.16.MT88.4 R32, [R208+0x2100] ;  /* 0x00210000d020783b */ /* 0x000fe20000004200 */
[----:B------:R1:W1:Y:S06]  /*ef60*/  MUFU.EX2 R161, R2 ;  /* 0x0000000200a17308 */ /* 0x00026c0000000800 */
[C---:B--2---:R-:W-:Y:S08]  /*ef70*/  HMMA.16816.F32.BF16 R44, R8.reuse, R12, R92 ;  /* 0x0000000c082c723c */ /* 0x044ff0000004185c */
[----:B------:R-:W-:Y:S01]  /*ef80*/  HMMA.16816.F32.BF16 R40, R8, R14, R100 ;  /* 0x0000000e0828723c */ /* 0x000fe20000041864 */
[----:B------:R-:W2:Y:S01]  /*ef90*/  LDSM.16.MT88.4 R12, [R205+0x2100] ;  /* 0x00210000cd0c783b */ /* 0x000ea20000004200 */
[----:B-1----:R-:W-:-:S02]  /*efa0*/  FFMA.FTZ R2, R156, c[0x0][0x2d0], -R0 ;  /* 0x0000b4009c027a23 */ /* 0x002fc40000010800 */
[----:B------:R-:W-:Y:S02]  /*efb0*/  IMAD.MOV.U32 R156, RZ, RZ, R120 ;  /* 0x000000ffff9c7224 */ /* 0x000fe400078e0078 */
[----:B------:R1:W-:Y:S01]  /*efc0*/  MUFU.EX2 R155, R2 ;  /* 0x00000002009b7308 */ /* 0x0003e20000000800 */
[----:B------:R-:W-:Y:S01]  /*efd0*/  IMAD.MOV.U32 R120, RZ, RZ, R149 ;  /* 0x000000ffff787224 */ /* 0x000fe200078e0095 */
[----:B---3--:R-:W-:Y:S01]  /*efe0*/  HMMA.16816.F32.BF16 R76, R8, R28, R104 ;  /* 0x0000001c084c723c */ /* 0x008fe20000041868 */
[----:B------:R-:W-:-:S07]  /*eff0*/  IMAD.MOV.U32 R149, RZ, RZ, R115 ;  /* 0x000000ffff957224 */ /* 0x000fce00078e0073 */
[----:B------:R-:W-:Y:S01]  /*f000*/  HMMA.16816.F32.BF16 R100, R8, R30, R108 ;  /* 0x0000001e0864723c */ /* 0x000fe2000004186c */
[----:B------:R-:W3:Y:S01]  /*f010*/  LDSM.16.MT88.4 R28, [R207+0x2100] ;  /* 0x00210000cf1c783b */ /* 0x000ee20000004200 */
[----:B-1----:R-:W-:Y:S02]  /*f020*/  FFMA.FTZ R2, R158, c[0x0][0x2d0], -R0 ;  /* 0x0000b4009e027a23 */ /* 0x002fe40000010800 */
[----:B------:R-:W-:-:S04]  /*f030*/  IMAD.MOV.U32 R158, RZ, RZ, R121 ;  /* 0x000000ffff9e7224 */ /* 0x000fc800078e0079 */
[C---:B-----5:R-:W-:Y:S01]  /*f040*/  HMMA.16816.F32.BF16 R108, R8.reuse, R26, R88 ;  /* 0x0000001a086c723c */ /* 0x060fe20000041858 */
[----:B------:R1:W5:Y:S01]  /*f050*/  MUFU.EX2 R154, R2 ;  /* 0x00000002009a7308 */ /* 0x0003620000000800 */
[----:B------:R-:W-:Y:S02]  /*f060*/  IMAD.MOV.U32 R121, RZ, RZ, R148 ;  /* 0x000000ffff797224 */ /* 0x000fe400078e0094 */
[----:B------:R-:W-:Y:S02]  /*f070*/  IMAD.MOV.U32 R148, RZ, RZ, R145 ;  /* 0x000000ffff947224 */ /* 0x000fe400078e0091 */
[----:B------:R-:W-:Y:S02]  /*f080*/  IMAD.MOV.U32 R145, RZ, RZ, R113 ;  /* 0x000000ffff917224 */ /* 0x000fe400078e0071 */
[C---:B----4-:R-:W-:Y:S08]  /*f090*/  HMMA.16816.F32.BF16 R104, R8.reuse, R20, R84 ;  /* 0x000000140868723c */ /* 0x050ff00000041854 */
[----:B------:R-:W-:Y:S01]  /*f0a0*/  HMMA.16816.F32.BF16 R92, R8, R22, R68 ;  /* 0x00000016085c723c */ /* 0x000fe20000041844 */
[----:B-1----:R-:W-:Y:S01]  /*f0b0*/  FFMA.FTZ R2, R159, c[0x0][0x2d0], -R0 ;  /* 0x0000b4009f027a23 */ /* 0x002fe20000010800 */
[----:B------:R-:W-:Y:S01]  /*f0c0*/  LDSM.16.MT88.4 R20, [R205+0x6100] ;  /* 0x00610000cd14783b */ /* 0x000fe20000004200 */
[----:B------:R-:W-:-:S02]  /*f0d0*/  IMAD.MOV.U32 R159, RZ, RZ, R122 ;  /* 0x000000ffff9f7224 */ /* 0x000fc400078e007a */
[----:B------:R-:W-:Y:S01]  /*f0e0*/  IMAD.MOV.U32 R122, RZ, RZ, R123 ;  /* 0x000000ffff7a7224 */ /* 0x000fe200078e007b */
[----:B------:R1:W-:Y:S01]  /*f0f0*/  MUFU.EX2 R153, R2 ;  /* 0x0000000200997308 */ /* 0x0003e20000000800 */
[----:B------:R-:W-:Y:S02]  /*f100*/  IMAD.MOV.U32 R123, RZ, RZ, R112 ;  /* 0x000000ffff7b7224 */ /* 0x000fe400078e0070 */
[----:B------:R-:W-:Y:S01]  /*f110*/  HMMA.16816.F32.BF16 R112, R8, R24, R96 ;  /* 0x000000180870723c */ /* 0x000fe20000041860 */
[----:B------:R-:W4:Y:S06]  /*f120*/  LDSM.16.MT88.4 R24, [R204+0x6100] ;  /* 0x00610000cc18783b */ /* 0x000f2c0000004200 */
[----:B------:R-:W-:-:S02]  /*f130*/  F2FP.BF16.PACK_AB R8, R162, R163 ;  /* 0x000000a3a208723e */ /* 0x000fc400000010ff */
[----:B------:R-:W-:Y:S02]  /*f140*/  F2FP.BF16.PACK_AB R10, R161, R160 ;  /* 0x000000a0a10a723e */ /* 0x000fe400000010ff */
[----:B-----5:R-:W-:Y:S01]  /*f150*/  F2FP.BF16.PACK_AB R9, R154, R155 ;  /* 0x0000009b9a09723e */ /* 0x020fe200000010ff */
[----:B-1----:R-:W-:Y:S02]  /*f160*/  FFMA.FTZ R2, R157, c[0x0][0x2d0], -R0 ;  /* 0x0000b4009d027a23 */ /* 0x002fe40000010800 */
[----:B------:R-:W-:Y:S02]  /*f170*/  IMAD.MOV.U32 R157, RZ, RZ, R146 ;  /* 0x000000ffff9d7224 */ /* 0x000fe400078e0092 */
[----:B------:R1:W5:Y:S02]  /*f180*/  MUFU.EX2 R152, R2 ;  /* 0x0000000200987308 */ /* 0x0003640000000800 */
[----:B-1----:R-:W-:Y:S01]  /*f190*/  FFMA.FTZ R2, R164, c[0x0][0x2d0], -R6 ;  /* 0x0000b400a4027a23 */ /* 0x002fe20000010806 */
[----:B-----5:R-:W-:Y:S01]  /*f1a0*/  F2FP.BF16.PACK_AB R11, R152, R153 ;  /* 0x00000099980b723e */ /* 0x020fe200000010ff */
[----:B------:R-:W-:-:S04]  /*f1b0*/  IMAD.MOV.U32 R164, RZ, RZ, R121 ;  /* 0x000000ffffa47224 */ /* 0x000fc800078e0079 */
[----:B------:R1:W-:Y:S02]  /*f1c0*/  MUFU.EX2 R151, R2 ;  /* 0x0000000200977308 */ /* 0x0003e40000000800 */
[C---:B------:R-:W-:Y:S08]  /*f1d0*/  HMMA.16816.F32.BF16 R96, R8.reuse, R16, R80 ;  /* 0x000000100860723c */ /* 0x040ff00000041850 */
[----:B------:R-:W-:Y:S01]  /*f1e0*/  HMMA.16816.F32.BF16 R88, R8, R18, R56 ;  /* 0x000000120858723c */ /* 0x000fe20000041838 */
[----:B------:R-:W5:Y:S01]  /*f1f0*/  LDSM.16.MT88.4 R16, [R208+0x6100] ;  /* 0x00610000d010783b */ /* 0x000f620000004200 */
[----:B-1----:R-:W-:-:S02]  /*f200*/  FFMA.FTZ R2, R166, c[0x0][0x2d0], -R6 ;  /* 0x0000b400a6027a23 */ /* 0x002fc40000010806 */
[----:B------:R-:W-:Y:S02]  /*f210*/  IMAD.MOV.U32 R166, RZ, RZ, R150 ;  /* 0x000000ffffa67224 */ /* 0x000fe400078e0096 */
[----:B------:R1:W1:Y:S02]  /*f220*/  MUFU.EX2 R150, R2 ;  /* 0x0000000200967308 */ /* 0x0002640000000800 */
[C---:B--2---:R-:W-:Y:S08]  /*f230*/  HMMA.16816.F32.BF16 R84, R8.reuse, R12, R72 ;  /* 0x0000000c0854723c */ /* 0x044ff00000041848 */
[----:B------:R-:W-:Y:S01]  /*f240*/  HMMA.16816.F32.BF16 R80, R8, R14, R64 ;  /* 0x0000000e0850723c */ /* 0x000fe20000041840 */
[----:B------:R-:W2:Y:S01]  /*f250*/  LDSM.16.MT88.4 R12, [R207+0x6100] ;  /* 0x00610000cf0c783b */ /* 0x000ea20000004200 */
[----:B-1----:R-:W-:-:S06]  /*f260*/  FFMA.FTZ R2, R165, c[0x0][0x2d0], -R6 ;  /* 0x0000b400a5027a23 */ /* 0x002fcc0000010806 */
[C---:B------:R-:W-:Y:S01]  /*f270*/  HMMA.16816.F32.BF16 R72, R8.reuse, R32, R60 ;  /* 0x000000200848723c */ /* 0x040fe2000004183c */
[----:B------:R-:W-:Y:S02]  /*f280*/  IMAD.MOV.U32 R165, RZ, RZ, R149 ;  /* 0x000000ffffa57224 */ /* 0x000fe400078e0095 */
[----:B------:R1:W-:Y:S05]  /*f290*/  MUFU.EX2 R149, R2 ;  /* 0x0000000200957308 */ /* 0x0003ea0000000800 */
[C---:B------:R-:W-:Y:S01]  /*f2a0*/  HMMA.16816.F32.BF16 R68, R8.reuse, R34, R52 ;  /* 0x000000220844723c */ /* 0x040fe20000041834 */
[----:B------:R-:W2:Y:S07]  /*f2b0*/  LDSM.16.MT88.4 R32, [R204+0x2900] ;  /* 0x00290000cc20783b */ /* 0x000eae0000004200 */
[----:B---3--:R-:W-:Y:S01]  /*f2c0*/  HMMA.16816.F32.BF16 R64, R8, R28, R48 ;  /* 0x0000001c0840723c */ /* 0x008fe20000041830 */
[----:B-1----:R-:W-:-:S02]  /*f2d0*/  FFMA.FTZ R2, R167, c[0x0][0x2d0], -R6 ;  /* 0x0000b400a7027a23 */ /* 0x002fc40000010806 */
[----:B------:R-:W-:Y:S02]  /*f2e0*/  IMAD.MOV.U32 R167, RZ, RZ, R148 ;  /* 0x000000ffffa77224 */ /* 0x000fe400078e0094 */
[----:B------:R1:W3:Y:S03]  /*f2f0*/  MUFU.EX2 R148, R2 ;  /* 0x0000000200947308 */ /* 0x0002e60000000800 */
[C---:B------:R-:W-:Y:S01]  /*f300*/  HMMA.16816.F32.BF16 R56, R8.reuse, R30, R36 ;  /* 0x0000001e0838723c */ /* 0x040fe20000041824 */
[----:B------:R-:W2:Y:S07]  /*f310*/  LDSM.16.MT88.4 R28, [R205+0x2900] ;  /* 0x00290000cd1c783b */ /* 0x000eae0000004200 */
[----:B----4-:R-:W-:Y:S01]  /*f320*/  HMMA.16816.F32.BF16 R44, R8, R24, R44 ;  /* 0x00000018082c723c */ /* 0x010fe2000004182c */
[----:B-1----:R-:W-:-:S07]  /*f330*/  FFMA.FTZ R2, R184, c[0x0][0x2d0], -R0 ;  /* 0x0000b400b8027a23 */ /* 0x002fce0000010800 */
[C---:B------:R-:W-:Y:S01]  /*f340*/  HMMA.16816.F32.BF16 R48, R8.reuse, R26, R40 ;  /* 0x0000001a0830723c */ /* 0x040fe20000041828 */
[----:B------:R-:W-:Y:S01]  /*f350*/  IMAD.MOV.U32 R184, RZ, RZ, R147 ;  /* 0x000000ffffb87224 */ /* 0x000fe200078e0093 */
[----:B------:R-:W1:Y:S01]  /*f360*/  LDSM.16.MT88.4 R24, [R208+0x2900] ;  /* 0x00290000d018783b */ /* 0x000e620000004200 */
[----:B------:R4:W-:Y:S05]  /*f370*/  MUFU.EX2 R147, R2 ;  /* 0x0000000200937308 */ /* 0x0009ea0000000800 */
[C---:B------:R-:W-:Y:S08]  /*f380*/  HMMA.16816.F32.BF16 R36, R8.reuse, R22, R100 ;  /* 0x000000160824723c */ /* 0x040ff00000041864 */
[----:B------:R-:W-:Y:S01]  /*f390*/  HMMA.16816.F32.BF16 R40, R8, R20, R76 ;  /* 0x000000140828723c */ /* 0x000fe2000004184c */
[----:B------:R-:W1:Y:S01]  /*f3a0*/  LDSM.16.MT88.4 R20, [R207+0x2900] ;  /* 0x00290000cf14783b */ /* 0x000e620000004200 */
[----:B----4-:R-:W-:-:S02]  /*f3b0*/  FFMA.FTZ R2, R186, c[0x0][0x2d0], -R0 ;  /* 0x0000b400ba027a23 */ /* 0x010fc40000010800 */
[----:B------:R-:W-:Y:S02]  /*f3c0*/  IMAD.MOV.U32 R186, RZ, RZ, R120 ;  /* 0x000000ffffba7224 */ /* 0x000fe400078e0078 */
[----:B------:R4:W1:Y:S02]  /*f3d0*/  MUFU.EX2 R146, R2 ;  /* 0x0000000200927308 */ /* 0x0008640000000800 */
[C---:B-----5:R-:W-:Y:S07]  /*f3e0*/  HMMA.16816.F32.BF16 R52, R8.reuse, R16, R112 ;  /* 0x000000100834723c */ /* 0x060fee0000041870 */
[----:B------:R-:W-:Y:S01]  /*f3f0*/  IMAD.MOV.U32 R115, RZ, RZ, R145 ;  /* 0x000000ffff737224 */ /* 0x000fe200078e0091 */
[----:B------:R-:W-:Y:S01]  /*f400*/  HMMA.16816.F32.BF16 R60, R8, R18, R108 ;  /* 0x00000012083c723c */ /* 0x000fe2000004186c */
[----:B------:R-:W-:Y:S01]  /*f410*/  LDSM.16.MT88.4 R16, [R205+0x6900] ;  /* 0x00690000cd10783b */ /* 0x000fe20000004200 */
[----:B------:R-:W-:-:S02]  /*f420*/  IMAD.MOV.U32 R114, RZ, RZ, R144 ;  /* 0x000000ffff727224 */ /* 0x000fc400078e0090 */
[----:B------:R-:W-:Y:S02]  /*f430*/  IMAD.MOV.U32 R112, RZ, RZ, R118 ;  /* 0x000000ffff707224 */ /* 0x000fe400078e0076 */
[----:B------:R-:W-:Y:S02]  /*f440*/  IMAD.MOV.U32 R113, RZ, RZ, R117 ;  /* 0x000000ffff717224 */ /* 0x000fe400078e0075 */
[----:B----4-:R-:W-:Y:S01]  /*f450*/  FFMA.FTZ R2, R185, c[0x0][0x2d0], -R0 ;  /* 0x0000b400b9027a23 */ /* 0x010fe20000010800 */
[C---:B--2---:R-:W-:Y:S01]  /*f460*/  HMMA.16816.F32.BF16 R104, R8.reuse, R12, R104 ;  /* 0x0000000c0868723c */ /* 0x044fe20000041868 */
[----:B------:R-:W-:Y:S02]  /*f470*/  IMAD.MOV.U32 R185, RZ, RZ, R122 ;  /* 0x000000ffffb97224 */ /* 0x000fe400078e007a */
[----:B------:R2:W-:Y:S05]  /*f480*/  MUFU.EX2 R135, R2 ;  /* 0x0000000200877308 */ /* 0x0005ea0000000800 */
[----:B------:R-:W-:Y:S01]  /*f490*/  HMMA.16816.F32.BF16 R100, R8, R14, R92 ;  /* 0x0000000e0864723c */ /* 0x000fe2000004185c */
[----:B------:R-:W4:Y:S06]  /*f4a0*/  LDSM.16.MT88.4 R12, [R204+0x6900] ;  /* 0x00690000cc0c783b */ /* 0x000f2c0000004200 */
[----:B------:R-:W-:-:S02]  /*f4b0*/  F2FP.BF16.PACK_AB R8, R150, R151 ;  /* 0x000000979608723e */ /* 0x000fc400000010ff */
[----:B---3--:R-:W-:Y:S01]  /*f4c0*/  F2FP.BF16.PACK_AB R10, R148, R149 ;  /* 0x00000095940a723e */ /* 0x008fe200000010ff */
[----:B--2---:R-:W-:Y:S01]  /*f4d0*/  FFMA.FTZ R2, R187, c[0x0][0x2d0], -R0 ;  /* 0x0000b400bb027a23 */ /* 0x004fe20000010800 */
[----:B-1----:R-:W-:Y:S02]  /*f4e0*/  F2FP.BF16.PACK_AB R9, R146, R147 ;  /* 0x000000939209723e */ /* 0x002fe400000010ff */
[----:B------:R-:W-:Y:S01]  /*f4f0*/  MOV R187, R123 ;  /* 0x0000007b00bb7202 */ /* 0x000fe20000000f00 */
[----:B------:R-:W1:Y:S02]  /*f500*/  MUFU.EX2 R134, R2 ;  /* 0x0000000200867308 */ /* 0x000e640000000800 */
[----:B-1----:R-:W-:Y:S01]  /*f510*/  F2FP.BF16.PACK_AB R11, R134, R135 ;  /* 0x00000087860b723e */ /* 0x002fe200000010ff */
[----:B------:R-:W-:Y:S02]  /*f520*/  FFMA.FTZ R2, R199, c[0x0][0x2d0], -R6 ;  /* 0x0000b400c7027a23 */ /* 0x000fe40000010806 */
[----:B------:R-:W-:-:S03]  /*f530*/  IMAD.MOV.U32 R199, RZ, RZ, R233 ;  /* 0x000000ffffc77224 */ /* 0x000fc600078e00e9 */
[----:B------:R1:W-:Y:S01]  /*f540*/  MUFU.EX2 R133, R2 ;  /* 0x0000000200857308 */ /* 0x0003e20000000800 */
[C---:B------:R-:W-:Y:S08]  /*f550*/  HMMA.16816.F32.BF16 R120, R8.reuse, R32, R96 ;  /* 0x000000200878723c */ /* 0x040ff00000041860 */
[----:B------:R-:W-:Y:S01]  /*f560*/  HMMA.16816.F32.BF16 R108, R8, R34, R88 ;  /* 0x00000022086c723c */ /* 0x000fe20000041858 */
[----:B------:R-:W-:Y:S01]  /*f570*/  LDSM.16.MT88.4 R32, [R207+0x6900] ;  /* 0x00690000cf20783b */ /* 0x000fe20000004200 */
[----:B-1----:R-:W-:-:S06]  /*f580*/  FFMA.FTZ R2, R227, c[0x0][0x2d0], -R6 ;  /* 0x0000b400e3027a23 */ /* 0x002fcc0000010806 */
[C---:B------:R-:W-:Y:S01]  /*f590*/  HMMA.16816.F32.BF16 R96, R8.reuse, R28, R84 ;  /* 0x0000001c0860723c */ /* 0x040fe20000041854 */
[----:B------:R1:W2:Y:S07]  /*f5a0*/  MUFU.EX2 R145, R2 ;  /* 0x0000000200917308 */ /* 0x0002ae0000000800 */
[C---:B------:R-:W-:Y:S08]  /*f5b0*/  HMMA.16816.F32.BF16 R84, R8.reuse, R24, R72 ;  /* 0x000000180854723c */ /* 0x040ff00000041848 */
[----:B------:R-:W-:Y:S01]  /*f5c0*/  HMMA.16816.F32.BF16 R88, R8, R26, R68 ;  /* 0x0000001a0858723c */ /* 0x000fe20000041844 */
[----:B------:R-:W3:Y:S01]  /*f5d0*/  LDSM.16.MT88.4 R24, [R208+0x6900] ;  /* 0x00690000d018783b */ /* 0x000ee20000004200 */
[----:B-1----:R-:W-:-:S04]  /*f5e0*/  FFMA.FTZ R2, R228, c[0x0][0x2d0], -R6 ;  /* 0x0000b400e4027a23 */ /* 0x002fc80000010806 */
[----:B------:R1:W-:Y:S02]  /*f5f0*/  MUFU.EX2 R144, R2 ;  /* 0x0000000200907308 */ /* 0x0003e40000000800 */
[C---:B------:R-:W-:Y:S01]  /*f600*/  HMMA.16816.F32.BF16 R92, R8.reuse, R30, R80 ;  /* 0x0000001e085c723c */ /* 0x040fe20000041850 */
[----:B------:R-:W-:Y:S07]  /*f610*/  LDSM.16.MT88.4 R28, [R204+0x3100] ;  /* 0x00310000cc1c783b */ /* 0x000fee0000004200 */
[----:B------:R-:W-:Y:S01]  /*f620*/  HMMA.16816.F32.BF16 R80, R8, R20, R64 ;  /* 0x000000140850723c */ /* 0x000fe20000041840 */
[----:B-1----:R-:W-:-:S07]  /*f630*/  FFMA.FTZ R2, R229, c[0x0][0x2d0], -R6 ;  /* 0x0000b400e5027a23 */ /* 0x002fce0000010806 */
[C---:B----4-:R-:W-:Y:S01]  /*f640*/  HMMA.16816.F32.BF16 R64, R8.reuse, R14, R48 ;  /* 0x0000000e0840723c */ /* 0x050fe20000041830 */
[----:B------:R1:W4:Y:S07]  /*f650*/  MUFU.EX2 R233, R2 ;  /* 0x0000000200e97308 */ /* 0x00032e0000000800 */
[C---:B------:R-:W-:Y:S01]  /*f660*/  HMMA.16816.F32.BF16 R72, R8.reuse, R12, R44 ;  /* 0x0000000c0848723c */ /* 0x040fe2000004182c */
[----:B------:R-:W-:Y:S07]  /*f670*/  LDSM.16.MT88.4 R12, [R207+0x3100] ;  /* 0x00310000cf0c783b */ /* 0x000fee0000004200 */
[----:B------:R-:W-:Y:S01]  /*f680*/  HMMA.16816.F32.BF16 R76, R8, R22, R56 ;  /* 0x00000016084c723c */ /* 0x000fe20000041838 */
[----:B------:R-:W-:Y:S01]  /*f690*/  LDSM.16.MT88.4 R20, [R205+0x3100] ;  /* 0x00310000cd14783b */ /* 0x000fe20000004200 */
[----:B-1----:R-:W-:-:S04]  /*f6a0*/  FFMA.FTZ R2, R230, c[0x0][0x2d0], -R0 ;  /* 0x0000b400e6027a23 */ /* 0x002fc80000010800 */
[----:B------:R1:W-:Y:S02]  /*f6b0*/  MUFU.EX2 R132, R2 ;  /* 0x0000000200847308 */ /* 0x0003e40000000800 */
[C---:B---3--:R-:W-:Y:S08]  /*f6c0*/  HMMA.16816.F32.BF16 R48, R8.reuse, R24, R52 ;  /* 0x000000180830723c */ /* 0x048ff00000041834 */
[----:B------:R-:W-:Y:S01]  /*f6d0*/  HMMA.16816.F32.BF16 R52, R8, R26, R60 ;  /* 0x0000001a0834723c */ /* 0x000fe2000004183c */
[----:B------:R-:W3:Y:S01]  /*f6e0*/  LDSM.16.MT88.4 R24, [R204+0x7100] ;  /* 0x00710000cc18783b */ /* 0x000ee20000004200 */
[----:B-1----:R-:W-:-:S06]  /*f6f0*/  FFMA.FTZ R2, R231, c[0x0][0x2d0], -R0 ;  /* 0x0000b400e7027a23 */ /* 0x002fcc0000010800 */
[C---:B------:R-:W-:Y:S01]  /*f700*/  HMMA.16816.F32.BF16 R56, R8.reuse, R16, R40 ;  /* 0x000000100838723c */ /* 0x040fe20000041828 */
[----:B------:R1:W5:Y:S07]  /*f710*/  MUFU.EX2 R118, R2 ;  /* 0x0000000200767308 */ /* 0x00036e0000000800 */
[C---:B------:R-:W-:Y:S01]  /*f720*/  HMMA.16816.F32.BF16 R40, R8.reuse, R18, R36 ;  /* 0x000000120828723c */ /* 0x040fe20000041824 */
[----:B------:R-:W3:Y:S07]  /*f730*/  LDSM.16.MT88.4 R16, [R208+0x3100] ;  /* 0x00310000d010783b */ /* 0x000eee0000004200 */
[----:B------:R-:W-:Y:S01]  /*f740*/  HMMA.16816.F32.BF16 R44, R8, R32, R104 ;  /* 0x00000020082c723c */ /* 0x000fe20000041868 */
[----:B------:R-:W-:Y:S01]  /*f750*/  LDSM.16.MT88.4 R104, [R205+0x7900] ;  /* 0x00790000cd68783b */ /* 0x000fe20000004200 */
[----:B-1----:R-:W-:-:S04]  /*f760*/  FFMA.FTZ R2, R232, c[0x0][0x2d0], -R0 ;  /* 0x0000b400e8027a23 */ /* 0x002fc80000010800 */
[----:B------:R1:W-:Y:S02]  /*f770*/  MUFU.EX2 R117, R2 ;  /* 0x0000000200757308 */ /* 0x0003e40000000800 */
[----:B------:R-:W-:Y:S01]  /*f780*/  HMMA.16816.F32.BF16 R36, R8, R34, R100 ;  /* 0x000000220824723c */ /* 0x000fe20000041864 */
[----:B------:R-:W3:Y:S06]  /*f790*/  LDSM.16.MT88.4 R32, [R205+0x7100] ;  /* 0x00710000cd20783b */ /* 0x000eec0000004200 */
[----:B--2---:R-:W-:Y:S02]  /*f7a0*/  F2FP.BF16.PACK_AB R8, R145, R133 ;  /* 0x000000859108723e */ /* 0x004fe400000010ff */
[----:B----4-:R-:W-:-:S02]  /*f7b0*/  F2FP.BF16.PACK_AB R10, R233, R144 ;  /* 0x00000090e90a723e */ /* 0x010fc400000010ff */
[----:B-----5:R-:W-:Y:S01]  /*f7c0*/  F2FP.BF16.PACK_AB R9, R118, R132 ;  /* 0x000000847609723e */ /* 0x020fe200000010ff */
[----:B-1----:R-:W-:-:S04]  /*f7d0*/  FFMA.FTZ R2, R235, c[0x0][0x2d0], -R0 ;  /* 0x0000b400eb027a23 */ /* 0x002fc80000010800 */
[----:B------:R1:W2:Y:S02]  /*f7e0*/  MUFU.EX2 R62, R2 ;  /* 0x00000002003e7308 */ /* 0x0002a40000000800 */
[----:B-1----:R-:W-:Y:S01]  /*f7f0*/  FFMA.FTZ R2, R252, c[0x0][0x2d0], -R6 ;  /* 0x0000b400fc027a23 */ /* 0x002fe20000010806 */
[----:B--2---:R-:W-:-:S05]  /*f800*/  F2FP.BF16.PACK_AB R11, R62, R117 ;  /* 0x000000753e0b723e */ /* 0x004fca00000010ff */
[----:B------:R1:W-:Y:S02]  /*f810*/  MUFU.EX2 R61, R2 ;  /* 0x00000002003d7308 */ /* 0x0003e40000000800 */
[C---:B---3--:R-:W-:Y:S08]  /*f820*/  HMMA.16816.F32.BF16 R64, R8.reuse, R26, R64 ;  /* 0x0000001a0840723c */ /* 0x048ff00000041840 */
[----:B------:R-:W-:Y:S01]  /*f830*/  HMMA.16816.F32.BF16 R128, R8, R24, R72 ;  /* 0x000000180880723c */ /* 0x000fe20000041848 */
[----:B------:R-:W-:Y:S01]  /*f840*/  LDSM.16.MT88.4 R72, [R205+0x3900] ;  /* 0x00390000cd48783b */ /* 0x000fe20000004200 */
[----:B-1----:R-:W-:-:S02]  /*f850*/  FFMA.FTZ R2, R199, c[0x0][0x2d0], -R6 ;  /* 0x0000b400c7027a23 */ /* 0x002fc40000010806 */
[----:B------:R-:W-:Y:S02]  /*f860*/  IMAD.MOV.U32 R199, RZ, RZ, R112 ;  /* 0x000000ffffc77224 */ /* 0x000fe400078e0070 */
[----:B------:R1:W-:Y:S01]  /*f870*/  MUFU.EX2 R60, R2 ;  /* 0x00000002003c7308 */ /* 0x0003e20000000800 */
[----:B------:R-:W-:Y:S01]  /*f880*/  IMAD.MOV.U32 R112, RZ, RZ, R113 ;  /* 0x000000ffff707224 */ /* 0x000fe200078e0071 */
[C---:B------:R-:W-:Y:S01]  /*f890*/  HMMA.16816.F32.BF16 R68, R8.reuse, R20, R96 ;  /* 0x000000140844723c */ /* 0x040fe20000041860 */
[----:B------:R-:W-:Y:S01]  /*f8a0*/  IMAD.MOV.U32 R113, RZ, RZ, R114 ;  /* 0x000000ffff717224 */ /* 0x000fe200078e0072 */
[----:B------:R-:W-:Y:S01]  /*f8b0*/  LDSM.16.MT88.4 R96, [R204+0x7900] ;  /* 0x00790000cc60783b */ /* 0x000fe20000004200 */
[----:B------:R-:W-:Y:S02]  /*f8c0*/  IMAD.MOV.U32 R114, RZ, RZ, R115 ;  /* 0x000000ffff727224 */ /* 0x000fe400078e0073 */
[----:B------:R-:W-:Y:S02]  /*f8d0*/  IMAD.MOV.U32 R115, RZ, RZ, R187 ;  /* 0x000000ffff737224 */ /* 0x000fe400078e00bb */
[----:B------:R-:W-:Y:S01]  /*f8e0*/  IMAD.MOV.U32 R187, RZ, RZ, R185 ;  /* 0x000000ffffbb7224 */ /* 0x000fe200078e00b9 */
[----:B------:R-:W-:Y:S01]  /*f8f0*/  HMMA.16816.F32.BF16 R20, R8, R22, R92 ;  /* 0x000000160814723c */ /* 0x000fe2000004185c */
[----:B------:R-:W-:Y:S01]  /*f900*/  IMAD.MOV.U32 R185, RZ, RZ, R186 ;  /* 0x000000ffffb97224 */ /* 0x000fe200078e00ba */
[----:B------:R-:W-:Y:S01]  /*f910*/  MOV R186, R184 ;  /* 0x000000b800ba7202 */ /* 0x000fe20000000f00 */
[----:B------:R-:W-:-:S02]  /*f920*/  IMAD.MOV.U32 R184, RZ, RZ, R167 ;  /* 0x000000ffffb87224 */ /* 0x000fc400078e00a7 */
[----:B------:R-:W-:Y:S02]  /*f930*/  IMAD.MOV.U32 R167, RZ, RZ, R165 ;  /* 0x000000ffffa77224 */ /* 0x000fe400078e00a5 */
[----:B-1----:R-:W-:Y:S01]  /*f940*/  FFMA.FTZ R2, R158, c[0x0][0x2d0], -R6 ;  /* 0x0000b4009e027a23 */ /* 0x002fe20000010806 */
[C---:B------:R-:W-:Y:S01]  /*f950*/  HMMA.16816.F32.BF16 R100, R8.reuse, R12, R80 ;  /* 0x0000000c0864723c */ /* 0x040fe20000041850 */
[----:B------:R-:W-:Y:S01]  /*f960*/  IMAD.MOV.U32 R165, RZ, RZ, R159 ;  /* 0x000000ffffa57224 */ /* 0x000fe200078e009f */
[----:B------:R-:W-:Y:S01]  /*f970*/  LDSM.16.MT88.4 R80, [R208+0x3900] ;  /* 0x00390000d050783b */ /* 0x000fe20000004200 */
[----:B------:R1:W-:Y:S01]  /*f980*/  MUFU.EX2 R26, R2 ;  /* 0x00000002001a7308 */ /* 0x0003e20000000800 */
[----:B------:R-:W-:Y:S02]  /*f990*/  IMAD.MOV.U32 R159, RZ, RZ, R124 ;  /* 0x000000ffff9f7224 */ /* 0x000fe400078e007c */
[----:B------:R-:W-:Y:S02]  /*f9a0*/  IMAD.MOV.U32 R158, RZ, RZ, R125 ;  /* 0x000000ffff9e7224 */ /* 0x000fe400078e007d */
[----:B------:R-:W-:Y:S01]  /*f9b0*/  IMAD.MOV.U32 R228, RZ, RZ, R113 ;  /* 0x000000ffffe47224 */ /* 0x000fe200078e0071 */
[----:B------:R-:W-:Y:S01]  /*f9c0*/  HMMA.16816.F32.BF16 R120, R8, R28, R120 ;  /* 0x0000001c0878723c */ /* 0x000fe20000041878 */
[----:B------:R-:W-:-:S02]  /*f9d0*/  IMAD.MOV.U32 R229, RZ, RZ, R114 ;  /* 0x000000ffffe57224 */ /* 0x000fc400078e0072 */
[----:B------:R-:W-:-:S05]  /*f9e0*/  IMAD.MOV.U32 R227, RZ, RZ, R115 ;  /* 0x000000ffffe37224 */ /* 0x000fca00078e0073 */
[----:B------:R-:W-:Y:S01]  /*f9f0*/  HMMA.16816.F32.BF16 R92, R8, R18, R88 ;  /* 0x00000012085c723c */ /* 0x000fe20000041858 */
[----:B------:R-:W-:Y:S01]  /*fa00*/  LDSM.16.MT88.4 R88, [R207+0x3900] ;  /* 0x00390000cf58783b */ /* 0x000fe20000004200 */
[----:B-1----:R-:W-:-:S04]  /*fa10*/  FFMA.FTZ R2, R126, c[0x0][0x2d0], -R6 ;  /* 0x0000b4007e027a23 */ /* 0x002fc80000010806 */
[----:B------:R1:W2:Y:S02]  /*fa20*/  MUFU.EX2 R25, R2 ;  /* 0x0000000200197308 */ /* 0x0002a40000000800 */
[C---:B------:R-:W-:Y:S08]  /*fa30*/  HMMA.16816.F32.BF16 R28, R8.reuse, R30, R108 ;  /* 0x0000001e081c723c */ /* 0x040ff0000004186c */
[----:B------:R-:W-:Y:S01]  /*fa40*/  HMMA.16816.F32.BF16 R84, R8, R16, R84 ;  /* 0x000000100854723c */ /* 0x000fe20000041854 */
[----:B------:R-:W3:Y:S01]  /*fa50*/  LDSM.16.MT88.4 R16, [R208+0x7100] ;  /* 0x00710000d010783b */ /* 0x000ee20000004200 */
[----:B-1----:R-:W-:Y:S01]  /*fa60*/  FFMA.FTZ R2, R127, c[0x0][0x2d0], -R0 ;  /* 0x0000b4007f027a23 */ /* 0x002fe20000010800 */
[----:B--2---:R-:W-:-:S05]  /*fa70*/  F2FP.BF16.PACK_AB R114, R25, R26 ;  /* 0x0000001a1972723e */ /* 0x004fca00000010ff */
[C---:B------:R-:W-:Y:S01]  /*fa80*/  HMMA.16816.F32.BF16 R108, R8.reuse, R14, R76 ;  /* 0x0000000e086c723c */ /* 0x040fe2000004184c */
[----:B------:R-:W1:Y:S01]  /*fa90*/  LDSM.16.MT88.4 R12, [R207+0x7100] ;  /* 0x00710000cf0c783b */ /* 0x000e620000004200 */
[----:B------:R2:W-:Y:S03]  /*faa0*/  MUFU.EX2 R24, R2 ;  /* 0x0000000200187308 */ /* 0x0005e60000000800 */
[----:B------:R-:W4:Y:S03]  /*fab0*/  LDSM.16.MT88.4 R124, [R204+0x3900] ;  /* 0x00390000cc7c783b */ /* 0x000f260000004200 */
[C---:B------:R-:W-:Y:S08]  /*fac0*/  HMMA.16816.F32.BF16 R56, R8.reuse, R32, R56 ;  /* 0x000000200838723c */ /* 0x040ff00000041838 */
[----:B------:R-:W-:Y:S01]  /*fad0*/  HMMA.16816.F32.BF16 R40, R8, R34, R40 ;  /* 0x000000220828723c */ /* 0x000fe20000041828 */
[----:B--2---:R-:W-:-:S04]  /*fae0*/  FFMA.FTZ R2, R7, c[0x0][0x2d0], -R0 ;  /* 0x0000b40007027a23 */ /* 0x004fc80000010800 */
[----:B------:R2:W5:Y:S03]  /*faf0*/  MUFU.EX2 R7, R2 ;  /* 0x0000000200077308 */ /* 0x0005660000000800 */
[----:B---3--:R-:W-:Y:S01]  /*fb00*/  HMMA.16816.F32.BF16 R48, R8, R16, R48 ;  /* 0x000000100830723c */ /* 0x008fe20000041830 */
[--C-:B--2---:R-:W-:Y:S01]  /*fb10*/  FFMA.FTZ R2, R199, c[0x0][0x2d0], -R0.reuse ;  /* 0x0000b400c7027a23 */ /* 0x104fe20000010800 */
[----:B-----5:R-:W-:Y:S01]  /*fb20*/  F2FP.BF16.PACK_AB R113, R7, R24 ;  /* 0x000000180771723e */ /* 0x020fe200000010ff */
[----:B------:R-:W-:-:S05]  /*fb30*/  FFMA.FTZ R0, R159, c[0x0][0x2d0], -R0 ;  /* 0x0000b4009f007a23 */ /* 0x000fca0000010800 */
[----:B------:R-:W-:Y:S01]  /*fb40*/  HMMA.16816.F32.BF16 R52, R8, R18, R52 ;  /* 0x000000120834723c */ /* 0x000fe20000041834 */
[----:B------:R-:W-:Y:S01]  /*fb50*/  IMAD.MOV.U32 R199, RZ, RZ, R112 ;  /* 0x000000ffffc77224 */ /* 0x000fe200078e0070 */
[----:B------:R2:W-:Y:S01]  /*fb60*/  MUFU.EX2 R6, R2 ;  /* 0x0000000200067308 */ /* 0x0005e20000000800 */
[----:B------:R-:W-:Y:S01]  /*fb70*/  IMAD.MOV.U32 R159, RZ, RZ, R158 ;  /* 0x000000ffff9f7224 */ /* 0x000fe200078e009e */
[----:B------:R-:W-:Y:S01]  /*fb80*/  F2FP.BF16.PACK_AB R112, R60, R61 ;  /* 0x0000003d3c70723e */ /* 0x000fe200000010ff */
[----:B------:R-:W-:-:S03]  /*fb90*/  IMAD.MOV.U32 R158, RZ, RZ, R5 ;  /* 0x000000ffff9e7224 */ /* 0x000fc600078e0005 */
[C---:B-1----:R-:W-:Y:S02]  /*fba0*/  HMMA.16816.F32.BF16 R44, R8.reuse, R12, R44 ;  /* 0x0000000c082c723c */ /* 0x042fe4000004182c */
[----:B------:R1:W3:Y:S06]  /*fbb0*/  MUFU.EX2 R5, R0 ;  /* 0x0000000000057308 */ /* 0x0002ec0000000800 */
[----:B------:R-:W-:Y:S01]  /*fbc0*/  HMMA.16816.F32.BF16 R36, R8, R14, R36 ;  /* 0x0000000e0824723c */ /* 0x000fe20000041824 */
[----:B------:R-:W-:Y:S01]  /*fbd0*/  LDSM.16.MT88.4 R8, [R207+0x7900] ;  /* 0x00790000cf08783b */ /* 0x000fe20000004200 */
[----:B--2---:R-:W-:-:S04]  /*fbe0*/  FADD.FTZ R2, R199, R227 ;  /* 0x000000e3c7027221 */ /* 0x004fc80000010000 */
[----:B------:R-:W-:Y:S02]  /*fbf0*/  FADD.FTZ R2, R185, R2 ;  /* 0x00000002b9027221 */ /* 0x000fe40000010000 */
[----:B-1----:R-:W-:Y:S01]  /*fc00*/  FADD.FTZ R0, R228, R229 ;  /* 0x000000e5e4007221 */ /* 0x002fe20000010000 */
[----:B---3--:R-:W-:Y:S01]  /*fc10*/  F2FP.BF16.PACK_AB R115, R5, R6 ;  /* 0x000000060573723e */ /* 0x008fe200000010ff */
        /* <DEDUP_REMOVED lines=15> */
[----:B------:R-:W-:Y:S01]  /*fd10*/  FADD.FTZ R2, R237, R2 ;  /* 0x00000002ed027221 */ /* 0x000fe20000010000 */
[----:B------:R-:W1:Y:S01]  /*fd20*/  LDSM.16.MT88.4 R108, [R208+0x7900] ;  /* 0x00790000d06c783b */ /* 0x000e620000004200 */
        /* <DEDUP_REMOVED lines=13> */
[----:B----4-:R-:W-:Y:S03]  /*fe00*/  HMMA.16816.F32.BF16 R120, R112, R124, R120 ;  /* 0x0000007c7078723c */ /* 0x010fe60000041878 */
[----:B------:R-:W-:-:S04]  /*fe10*/  FADD.FTZ R0, R195, R0 ;  /* 0x00000000c3007221 */ /* 0x000fc80000010000 */
        /* <DEDUP_REMOVED lines=42> */
[----:B------:R-:W-:-:S07]  /*100c0*/  FADD.FTZ R234, R5, R234 ;  /* 0x000000ea05ea7221 */ /* 0x000fce0000010000 */
[----:B------:R-:W-:Y:S01]  /*100d0*/  HMMA.16816.F32.BF16 R112, R112, R10, R36 ;  /* 0x0000000a7070723c */ /* 0x000fe20000041824 */
[----:B------:R-:W-:Y:S07]  /*100e0*/  @!P6 BRA `(.L_x_133) ;  /* 0x000035800000e947 */ /* 0x000fee0003800000 */
[----:B------:R-:W2:Y:S04]  /*100f0*/  LDL R156, [R1] ;  /* 0x00000000019c7983 */ /* 0x000ea80000100800 */
[----:B------:R-:W3:Y:S01]  /*10100*/  LDL.LU R158, [R1+0x4] ;  /* 0x00000400019e7983 */ /* 0x000ee20000300800 */
[----:B------:R-:W-:Y:S01]  /*10110*/  MOV R250, c[0x0][0x208] ;  /* 0x0000820000fa7a02 */ /* 0x000fe20000000f00 */
[----:B------:R-:W-:Y:S01]  /*10120*/  IMAD.MOV.U32 R118, RZ, RZ, R3 ;  /* 0x000000ffff767224 */ /* 0x000fe200078e0003 */
[----:B------:R-:W-:Y:S01]  /*10130*/  IADD3 R240, P1, R244, 0x40, RZ ;  /* 0x00000040f4f07810 */ /* 0x000fe20007f3e0ff */
[----:B------:R-:W-:Y:S01]  /*10140*/  IMAD.MOV.U32 R117, RZ, RZ, R116 ;  /* 0x000000ffff757224 */ /* 0x000fe200078e0074 */
[----:B------:R-:W-:Y:S01]  /*10150*/  IADD3 R238, P0, R246, 0x40, RZ ;  /* 0x00000040f6ee7810 */ /* 0x000fe20007f1e0ff */
[----:B------:R-:W-:Y:S01]  /*10160*/  IMAD.SHL.U32 R250, R250, 0x40, RZ ;  /* 0x00000040fafa7824 */ /* 0x000fe200078e00ff */
[----:B------:R-:W-:Y:S01]  /*10170*/  MOV R251, c[0x0][0x1e0] ;  /* 0x0000780000fb7a02 */ /* 0x000fe20000000f00 */
[----:B------:R-:W-:Y:S01]  /*10180*/  IMAD.X R239, RZ, RZ, R241, P1 ;  /* 0x000000ffffef7224 */ /* 0x000fe200008e06f1 */
[----:B------:R-:W-:Y:S01]  /*10190*/  ULDC.64 UR4, c[0x0][0x118] ;  /* 0x0000460000047ab9 */ /* 0x000fe20000000a00 */
[----:B------:R-:W-:Y:S01]  /*101a0*/  IMAD.X R237, RZ, RZ, R243, P0 ;  /* 0x000000ffffed7224 */ /* 0x000fe200000e06f3 */
[----:B------:R-:W-:-:S02]  /*101b0*/  IADD3 R236, P2, R250, 0x80, RZ ;  /* 0x00000080faec7810 */ /* 0x000fc40007f5e0ff */
[----:B------:R-:W-:Y:S02]  /*101c0*/  SHF.L.U32 R252, R251, 0x6, RZ ;  /* 0x00000006fbfc7819 */ /* 0x000fe400000006ff */
[----:B--2---:R-:W-:Y:S02]  /*101d0*/  IADD3.X R235, RZ, R156, RZ, P2, !PT ;  /* 0x0000009cffeb7210 */ /* 0x004fe400017fe4ff */
[----:B---3--:R-:W-:Y:S02]  /*101e0*/  LEA.HI.SX32 R227, R158, 0xfffffffe, 0x19 ;  /* 0xfffffffe9ee37811 */ /* 0x008fe400078fcaff */
.L_x_134:
[----:B------:R-:W-:Y:S04]  /*101f0*/  DEPBAR.LE SB0, 0x0 ;  /* 0x000080000000791a */ /* 0x000fe80000000000 */
[----:B------:R-:W-:Y:S01]  /*10200*/  BAR.SYNC.DEFER_BLOCKING 0x0 ;  /* 0x0000000000007b1d */ /* 0x000fe20000010000 */
[----:B------:R-:W-:Y:S01]  /*10210*/  SHF.R.S32.HI R0, RZ, 0x1f, R227 ;  /* 0x0000001fff007819 */ /* 0x000fe200000114e3 */
[C---:B------:R-:W-:Y:S01]  /*10220*/  IMAD.WIDE.U32 R156, R227.reuse, c[0x0][0x208], RZ ;  /* 0x00008200e39c7a25 */ /* 0x040fe200078e00ff */
[----:B------:R-:W-:Y:S02]  /*10230*/  MOV R193, 0x6 ;  /* 0x0000000600c17802 */ /* 0x000fe40000000f00 */
[----:B------:R-:W-:Y:S01]  /*10240*/  MOV R192, c[0x0][0x208] ;  /* 0x0000820000c07a02 */ /* 0x000fe20000000f00 */
[----:B------:R-:W-:Y:S01]  /*10250*/  IMAD R0, R0, c[0x0][0x208], RZ ;  /* 0x0000820000007a24 */ /* 0x000fe200078e02ff */
[----:B------:R-:W-:Y:S02]  /*10260*/  SHF.L.U32 R3, R156, 0x7, RZ ;  /* 0x000000079c037819 */ /* 0x000fe400000006ff */
[----:B------:R-:W-:Y:S01]  /*10270*/  SHF.L.U64.HI R192, R192, R193, c[0x0][0x20c] ;  /* 0x00008300c0c07619 */ /* 0x000fe200000102c1 */
[----:B------:R-:W-:Y:S01]  /*10280*/  IMAD R0, R227, c[0x0][0x20c], R0 ;  /* 0x00008300e3007a24 */ /* 0x000fe200078e0200 */
[C---:B------:R-:W-:Y:S02]  /*10290*/  IADD3 R2, P5, R3.reuse, R244, RZ ;  /* 0x000000f403027210 */ /* 0x040fe40007fbe0ff */
[----:B------:R-:W-:Y:S02]  /*102a0*/  IADD3 R3, P1, R3, R240, RZ ;  /* 0x000000f003037210 */ /* 0x000fe40007f3e0ff */
[----:B------:R-:W-:Y:S02]  /*102b0*/  IADD3 R0, R157, R0, RZ ;  /* 0x000000009d007210 */ /* 0x000fe40007ffe0ff */
[----:B------:R-:W-:Y:S02]  /*102c0*/  LEA R184, P2, R2, c[0x0][0x1f8], 0x1 ;  /* 0x00007e0002b87a11 */ /* 0x000fe400078408ff */
[----:B------:R-:W-:Y:S02]  /*102d0*/  SHF.L.U64.HI R0, R156, 0x7, R0 ;  /* 0x000000079c007819 */ /* 0x000fe40000010200 */
[C---:B------:R-:W-:Y:S02]  /*102e0*/  LEA R186, P0, R3.reuse, c[0x0][0x1f8], 0x1 ;  /* 0x00007e0003ba7a11 */ /* 0x040fe400078008ff */
[----:B------:R-:W-:Y:S01]  /*102f0*/  IADD3.X R116, R0, R241, RZ, P5, !PT ;  /* 0x000000f100747210 */ /* 0x000fe20002ffe4ff */
[----:B------:R-:W1:Y:S01]  /*10300*/  LDSM.16.M88.4 R8, [R119+0x8100] ;  /* 0x008100007708783b */ /* 0x000e620000000200 */
[----:B------:R-:W-:Y:S02]  /*10310*/  MOV R228, 0x6 ;  /* 0x0000000600e47802 */ /* 0x000fe40000000f00 */
[----:B------:R-:W-:Y:S02]  /*10320*/  LEA.HI.X R185, R2, c[0x0][0x1fc], R116, 0x1, P2 ;  /* 0x00007f0002b97a11 */ /* 0x000fe400010f0c74 */
[----:B------:R-:W-:Y:S03]  /*10330*/  IADD3.X R0, R0, R239, RZ, P1, !PT ;  /* 0x000000ef00007210 */ /* 0x000fe60000ffe4ff */
[----:B------:R-:W2:Y:S01]  /*10340*/  LDSM.16.M88.4 R16, [R119+0x8900] ;  /* 0x008900007710783b */ /* 0x000ea20000000200 */
[----:B------:R-:W-:Y:S02]  /*10350*/  LEA.HI.X R187, R3, c[0x0][0x1fc], R0, 0x1, P0 ;  /* 0x00007f0003bb7a11 */ /* 0x000fe400000f0c00 */
[----:B------:R-:W-:Y:S04]  /*10360*/  IADD3 R2, P0, R184, R250, RZ ;  /* 0x000000fab8027210 */ /* 0x000fe80007f1e0ff */
[----:B------:R-:W-:Y:S01]  /*10370*/  IADD3.X R3, R185, R192, RZ, P0, !PT ;  /* 0x000000c0b9037210 */ /* 0x000fe200007fe4ff */
[----:B------:R-:W3:Y:S08]  /*10380*/  LDSM.16.M88.4 R24, [R119+0x9100] ;  /* 0x009100007718783b */ /* 0x000ef00000000200 */
[----:B------:R-:W4:Y:S08]  /*10390*/  LDSM.16.M88.4 R32, [R119+0x9900] ;  /* 0x009900007720783b */ /* 0x000f300000000200 */
        /* <DEDUP_REMOVED lines=14> */
[----:B------:R-:W-:Y:S01]  /*10480*/  LDSM.16.M88.4 R156, [R221] ;  /* 0x00000000dd9c783b */ /* 0x000fe20000000200 */
[C---:B------:R-:W-:Y:S07]  /*10490*/  HMMA.16816.F32.BF16 R32, R136.reuse, R34, RZ ;  /* 0x000000228820723c */ /* 0x040fee00000418ff */
[----:B------:R-:W-:Y:S01]  /*104a0*/  LDSM.16.M88.4 R160, [R220] ;  /* 0x00000000dca0783b */ /* 0x000fe20000000200 */
[C---:B-----5:R-:W-:Y:S07]  /*104b0*/  HMMA.16816.F32.BF16 R36, R136.reuse, R40, RZ ;  /* 0x000000288824723c */ /* 0x060fee00000418ff */
[----:B------:R-:W-:Y:S01]  /*104c0*/  LDSM.16.M88.4 R164, [R219] ;  /* 0x00000000dba4783b */ /* 0x000fe20000000200 */
[C---:B------:R-:W-:Y:S08]  /*104d0*/  HMMA.16816.F32.BF16 R40, R136.reuse, R42, RZ ;  /* 0x0000002a8828723c */ /* 0x040ff000000418ff */
[C---:B-1----:R-:W-:Y:S08]  /*104e0*/  HMMA.16816.F32.BF16 R44, R136.reuse, R48, RZ ;  /* 0x00000030882c723c */ /* 0x042ff000000418ff */
[C---:B------:R-:W-:Y:S08]  /*104f0*/  HMMA.16816.F32.BF16 R48, R136.reuse, R50, RZ ;  /* 0x000000328830723c */ /* 0x040ff000000418ff */
[C---:B------:R-:W-:Y:S08]  /*10500*/  HMMA.16816.F32.BF16 R52, R136.reuse, R56, RZ ;  /* 0x000000388834723c */ /* 0x040ff000000418ff */
[C---:B------:R-:W-:Y:S08]  /*10510*/  HMMA.16816.F32.BF16 R56, R136.reuse, R58, RZ ;  /* 0x0000003a8838723c */ /* 0x040ff000000418ff */
[C---:B--2---:R-:W-:Y:S08]  /*10520*/  HMMA.16816.F32.BF16 R60, R136.reuse, R64, RZ ;  /* 0x00000040883c723c */ /* 0x044ff000000418ff */
[----:B------:R-:W-:Y:S08]  /*10530*/  HMMA.16816.F32.BF16 R64, R136, R66, RZ ;  /* 0x000000428840723c */ /* 0x000ff000000418ff */
[C---:B------:R-:W-:Y:S08]  /*10540*/  HMMA.16816.F32.BF16 R4, R140.reuse, R144, R4 ;  /* 0x000000908c04723c */ /* 0x040ff00000041804 */
[C---:B------:R-:W-:Y:S01]  /*10550*/  HMMA.16816.F32.BF16 R8, R140.reuse, R146, R8 ;  /* 0x000000928c08723c */ /* 0x040fe20000041808 */
[----:B------:R-:W1:Y:S07]  /*10560*/  LDSM.16.M88.4 R144, [R223] ;  /* 0x00000000df90783b */ /* 0x000e6e0000000200 */
[C---:B---3--:R-:W-:Y:S08]  /*10570*/  HMMA.16816.F32.BF16 R12, R140.reuse, R148, R12 ;  /* 0x000000948c0c723c */ /* 0x048ff0000004180c */
[C---:B------:R-:W-:Y:S01]  /*10580*/  HMMA.16816.F32.BF16 R16, R140.reuse, R150, R16 ;  /* 0x000000968c10723c */ /* 0x040fe20000041810 */
[----:B------:R-:W2:Y:S07]  /*10590*/  LDSM.16.M88.4 R148, [R222] ;  /* 0x00000000de94783b */ /* 0x000eae0000000200 */
[C---:B------:R-:W-:Y:S01]  /*105a0*/  HMMA.16816.F32.BF16 R20, R140.reuse, R152, R20 ;  /* 0x000000988c14723c */ /* 0x040fe20000041814 */
[----:B------:R-:W-:Y:S01]  /*105b0*/  @!PT LDS RZ, [RZ] ;  /* 0x00000000fffff984 */ /* 0x000fe20000000800 */
[----:B------:R-:W-:Y:S01]  /*105c0*/  @!PT LDS RZ, [RZ] ;  /* 0x00000000fffff984 */ /* 0x000fe20000000800 */
[----:B------:R-:W-:Y:S01]  /*105d0*/  @!PT LDS RZ, [RZ] ;  /* 0x00000000fffff984 */ /* 0x000fe20000000800 */
[----:B------:R3:W-:Y:S06]  /*105e0*/  LDGSTS.E.BYPASS.LTC128B.128 [R226+0x100], [R184.64], !P4 ;  /* 0x00100000b8e27fae */ /* 0x0007ec000e101d44 */
[C---:B------:R-:W-:Y:S01]  /*105f0*/  IADD3 R152, P0, R2.reuse, R250, RZ ;  /* 0x000000fa02987210 */ /* 0x040fe20007f1e0ff */
[C---:B------:R-:W-:Y:S01]  /*10600*/  HMMA.16816.F32.BF16 R24, R140.reuse, R154, R24 ;  /* 0x0000009a8c18723c */ /* 0x040fe20000041818 */
[----:B------:R3:W-:Y:S03]  /*10610*/  LDGSTS.E.BYPASS.LTC128B.128 [R226+0x4100], [R186.64], !P3 ;  /* 0x04100000bae27fae */ /* 0x0007e6000d901d44 */
[C---:B------:R-:W-:Y:S03]  /*10620*/  IADD3.X R153, R3.reuse, R192, RZ, P0, !PT ;  /* 0x000000c003997210 */ /* 0x040fe600007fe4ff */
[----:B------:R-:W-:Y:S01]  /*10630*/  IADD3 R154, P2, R2, R236, RZ ;  /* 0x000000ec029a7210 */ /* 0x000fe20007f5e0ff */
[C---:B-1----:R-:W-:Y:S01]  /*10640*/  HMMA.16816.F32.BF16 R28, R140.reuse, R144, R28 ;  /* 0x000000908c1c723c */ /* 0x042fe2000004181c */
[----:B------:R1:W-:Y:S03]  /*10650*/  LDGSTS.E.BYPASS.LTC128B.128 [R226+0x1100], [R2.64], !P4 ;  /* 0x0110000002e27fae */ /* 0x0003e6000e101d44 */
[-C--:B------:R-:W-:Y:S03]  /*10660*/  IADD3.X R155, R3, R235.reuse, RZ, P2, !PT ;  /* 0x000000eb039b7210 */ /* 0x080fe600017fe4ff */
[C---:B------:R-:W-:Y:S01]  /*10670*/  IADD3 R144, P1, R152.reuse, R250, RZ ;  /* 0x000000fa98907210 */ /* 0x040fe20007f3e0ff */
[C---:B------:R-:W-:Y:S01]  /*10680*/  HMMA.16816.F32.BF16 R32, R140.reuse, R146, R32 ;  /* 0x000000928c20723c */ /* 0x040fe20000041820 */
[----:B------:R1:W-:Y:S03]  /*10690*/  LDGSTS.E.BYPASS.LTC128B.128 [R226+0x5100], [R2.64+0x80], !P3 ;  /* 0x0510008002e27fae */ /* 0x0003e6000d901d44 */
[C---:B------:R-:W-:Y:S04]  /*106a0*/  IADD3.X R145, R153.reuse, R192, RZ, P1, !PT ;  /* 0x000000c099917210 */ /* 0x040fe80000ffe4ff */
[C---:B--2---:R-:W-:Y:S01]  /*106b0*/  HMMA.16816.F32.BF16 R36, R140.reuse, R148, R36 ;  /* 0x000000948c24723c */ /* 0x044fe20000041824 */
[----:B------:R2:W-:Y:S07]  /*106c0*/  LDGSTS.E.BYPASS.LTC128B.128 [R226+0x2100], [R152.64], !P4 ;  /* 0x0210000098e27fae */ /* 0x0005ee000e101d44 */
[C---:B------:R-:W-:Y:S01]  /*106d0*/  HMMA.16816.F32.BF16 R40, R140.reuse, R150, R40 ;  /* 0x000000968c28723c */ /* 0x040fe20000041828 */
[----:B------:R2:W-:Y:S07]  /*106e0*/  LDGSTS.E.BYPASS.LTC128B.128 [R226+0x6100], [R154.64], !P3 ;  /* 0x061000009ae27fae */ /* 0x0005ee000d901d44 */
[C---:B------:R-:W-:Y:S01]  /*106f0*/  HMMA.16816.F32.BF16 R44, R140.reuse, R156, R44 ;  /* 0x0000009c8c2c723c */ /* 0x040fe2000004182c */
[----:B------:R4:W-:Y:S03]  /*10700*/  LDGSTS.E.BYPASS.LTC128B.128 [R226+0x3100], [R144.64], !P4 ;  /* 0x0310000090e27fae */ /* 0x0009e6000e101d44 */
[----:B-1----:R-:W-:Y:S04]  /*10710*/  IADD3 R2, P0, R152, R236, RZ ;  /* 0x000000ec98027210 */ /* 0x002fe80007f1e0ff */
[C---:B------:R-:W-:Y:S04]  /*10720*/  HMMA.16816.F32.BF16 R48, R140.reuse, R158, R48 ;  /* 0x0000009e8c30723c */ /* 0x040fe80000041830 */
[----:B------:R-:W-:Y:S02]  /*10730*/  IADD3.X R3, R153, R235, RZ, P0, !PT ;  /* 0x000000eb99037210 */ /* 0x000fe400007fe4ff */
[C---:B------:R-:W-:Y:S02]  /*10740*/  ISETP.GT.AND P0, PT, R227.reuse, RZ, PT ;  /* 0x000000ffe300720c */ /* 0x040fe40003f04270 */
[C---:B------:R-:W-:Y:S01]  /*10750*/  HMMA.16816.F32.BF16 R52, R140.reuse, R160, R52 ;  /* 0x000000a08c34723c */ /* 0x040fe20000041834 */
[----:B------:R1:W-:Y:S03]  /*10760*/  LDGSTS.E.BYPASS.LTC128B.128 [R226+0x7100], [R2.64], !P3 ;  /* 0x0710000002e27fae */ /* 0x0003e6000d901d44 */
[----:B------:R-:W-:Y:S04]  /*10770*/  IADD3 R227, R227, -0x1, RZ ;  /* 0xffffffffe3e37810 */ /* 0x000fe80007ffe0ff */
[C---:B------:R-:W-:Y:S01]  /*10780*/  HMMA.16816.F32.BF16 R56, R140.reuse, R162, R56 ;  /* 0x000000a28c38723c */ /* 0x040fe20000041838 */
[----:B------:R-:W-:Y:S07]  /*10790*/  LDSM.16.M88.4 R148, [R209+0x8900] ;  /* 0x00890000d194783b */ /* 0x000fee0000000200 */
[C---:B------:R-:W-:Y:S01]  /*107a0*/  HMMA.16816.F32.BF16 R60, R140.reuse, R164, R60 ;  /* 0x000000a48c3c723c */ /* 0x040fe2000004183c */
[----:B----4-:R-:W4:Y:S07]  /*107b0*/  LDSM.16.M88.4 R144, [R209+0x8100] ;  /* 0x00810000d190783b */ /* 0x010f2e0000000200 */
[----:B------:R-:W-:Y:S01]  /*107c0*/  HMMA.16816.F32.BF16 R64, R140, R166, R64 ;  /* 0x000000a68c40723c */ /* 0x000fe20000041840 */
[----:B--2---:R-:W2:Y:S08]  /*107d0*/  LDSM.16.M88.4 R152, [R209+0x9100] ;  /* 0x00910000d198783b */ /* 0x004eb00000000200 */
[----:B------:R-:W0:Y:S08]  /*107e0*/  LDGDEPBAR ;  /* 0x00000000000079af */ /* 0x000e300000000000 */
[----:B------:R-:W5:Y:S08]  /*107f0*/  LDSM.16.M88.4 R156, [R209+0x9900] ;  /* 0x00990000d19c783b */ /* 0x000f700000000200 */
[----:B------:R-:W1:Y:S01]  /*10800*/  LDSM.16.M88.4 R160, [R209+0xa100] ;  /* 0x00a10000d1a0783b */ /* 0x000e620000000200 */
[C---:B----4-:R-:W-:Y:S07]  /*10810*/  HMMA.16816.F32.BF16 R4, R168.reuse, R144, R4 ;  /* 0x00000090a804723c */ /* 0x050fee0000041804 */
[----:B------:R-:W-:Y:S01]  /*10820*/  LDSM.16.M88.4 R164, [R119+0xd900] ;  /* 0x00d9000077a4783b */ /* 0x000fe20000000200 */
[C---:B------:R-:W-:Y:S07]  /*10830*/  HMMA.16816.F32.BF16 R8, R168.reuse, R146, R8 ;  /* 0x00000092a808723c */ /* 0x040fee0000041808 */
[----:B------:R-:W4:Y:S01]  /*10840*/  LDSM.16.M88.4 R144, [R209+0xa900] ;  /* 0x00a90000d190783b */ /* 0x000f220000000200 */
[C---:B------:R-:W-:Y:S07]  /*10850*/  HMMA.16816.F32.BF16 R12, R168.reuse, R148, R12 ;  /* 0x00000094a80c723c */ /* 0x040fee000004180c */
[----:B---3--:R-:W-:Y:S01]  /*10860*/  LDSM.16.M88.4 R184, [R213] ;  /* 0x00000000d5b8783b */ /* 0x008fe20000000200 */
[C---:B------:R-:W-:Y:S07]  /*10870*/  HMMA.16816.F32.BF16 R16, R168.reuse, R150, R16 ;  /* 0x00000096a810723c */ /* 0x040fee0000041810 */
[----:B------:R-:W3:Y:S01]  /*10880*/  LDSM.16.M88.4 R148, [R209+0xb100] ;  /* 0x00b10000d194783b */ /* 0x000ee20000000200 */
[C---:B--2---:R-:W-:Y:S07]  /*10890*/  HMMA.16816.F32.BF16 R20, R168.reuse, R152, R20 ;  /* 0x00000098a814723c */ /* 0x044fee0000041814 */
[----:B------:R-:W-:Y:S01]  /*108a0*/  LDSM.16.M88.4 R192, [R209+0xe900] ;  /* 0x00e90000d1c0783b */ /* 0x000fe20000000200 */
[C---:B------:R-:W-:Y:S07]  /*108b0*/  HMMA.16816.F32.BF16 R24, R168.reuse, R154, R24 ;  /* 0x0000009aa818723c */ /* 0x040fee0000041818 */
[----:B------:R-:W2:Y:S01]  /*108c0*/  LDSM.16.M88.4 R152, [R209+0xb900] ;  /* 0x00b90000d198783b */ /* 0x000ea20000000200 */
[C---:B-----5:R-:W-:Y:S07]  /*108d0*/  HMMA.16816.F32.BF16 R28, R168.reuse, R156, R28 ;  /* 0x0000009ca81c723c */ /* 0x060fee000004181c */
[----:B------:R-:W-:Y:S01]  /*108e0*/  LDSM.16.M88.4 R196, [R209+0xf100] ;  /* 0x00f10000d1c4783b */ /* 0x000fe20000000200 */
[C---:B------:R-:W-:Y:S07]  /*108f0*/  HMMA.16816.F32.BF16 R32, R168.reuse, R158, R32 ;  /* 0x0000009ea820723c */ /* 0x040fee0000041820 */
[----:B------:R-:W5:Y:S01]  /*10900*/  LDSM.16.M88.4 R156, [R206] ;  /* 0x00000000ce9c783b */ /* 0x000f620000000200 */
[C---:B-1----:R-:W-:Y:S08]  /*10910*/  HMMA.16816.F32.BF16 R36, R168.reuse, R160, R36 ;  /* 0x000000a0a824723c */ /* 0x042ff00000041824 */
[C---:B------:R-:W-:Y:S01]  /*10920*/  HMMA.16816.F32.BF16 R40, R168.reuse, R162, R40 ;  /* 0x000000a2a828723c */ /* 0x040fe20000041828 */
[----:B------:R-:W1:Y:S07]  /*10930*/  LDSM.16.M88.4 R160, [R206+0x800] ;  /* 0x00080000cea0783b */ /* 0x000e6e0000000200 */
[C---:B----4-:R-:W-:Y:S08]  /*10940*/  HMMA.16816.F32.BF16 R44, R168.reuse, R144, R44 ;  /* 0x00000090a82c723c */ /* 0x050ff0000004182c */
[C---:B------:R-:W-:Y:S01]  /*10950*/  HMMA.16816.F32.BF16 R48, R168.reuse, R146, R48 ;  /* 0x00000092a830723c */ /* 0x040fe20000041830 */
[----:B------:R-:W4:Y:S07]  /*10960*/  LDSM.16.M88.4 R144, [R206+0x1000] ;  /* 0x00100000ce90783b */ /* 0x000f2e0000000200 */
[C---:B---3--:R-:W-:Y:S08]  /*10970*/  HMMA.16816.F32.BF16 R52, R168.reuse, R148, R52 ;  /* 0x00000094a834723c */ /* 0x048ff00000041834 */
[C---:B------:R-:W-:Y:S01]  /*10980*/  HMMA.16816.F32.BF16 R56, R168.reuse, R150, R56 ;  /* 0x00000096a838723c */ /* 0x040fe20000041838 */
[----:B------:R-:W3:Y:S07]  /*10990*/  LDSM.16.M88.4 R148, [R206+0x1800] ;  /* 0x00180000ce94783b */ /* 0x000eee0000000200 */
[C---:B--2---:R-:W-:Y:S08]  /*109a0*/  HMMA.16816.F32.BF16 R60, R168.reuse, R152, R60 ;  /* 0x00000098a83c723c */ /* 0x044ff0000004183c */
[----:B------:R-:W-:Y:S01]  /*109b0*/  HMMA.16816.F32.BF16 R64, R168, R154, R64 ;  /* 0x0000009aa840723c */ /* 0x000fe20000041840 */
[----:B------:R-:W2:Y:S07]  /*109c0*/  LDSM.16.M88.4 R152, [R206+0x2000] ;  /* 0x00200000ce98783b */ /* 0x000eae0000000200 */
[C---:B-----5:R-:W-:Y:S08]  /*109d0*/  HMMA.16816.F32.BF16 R4, R172.reuse, R156, R4 ;  /* 0x0000009cac04723c */ /* 0x060ff00000041804 */
[C---:B------:R-:W-:Y:S01]  /*109e0*/  HMMA.16816.F32.BF16 R8, R172.reuse, R158, R8 ;  /* 0x0000009eac08723c */ /* 0x040fe20000041808 */
[----:B------:R-:W5:Y:S07]  /*109f0*/  LDSM.16.M88.4 R156, [R206+0x2800] ;  /* 0x00280000ce9c783b */ /* 0x000f6e0000000200 */
        /* <DEDUP_REMOVED lines=10> */
[C---:B------:R-:W-:Y:S01]  /*10aa0*/  HMMA.16816.F32.BF16 R40, R172.reuse, R154, R40 ;  /* 0x0000009aac28723c */ /* 0x040fe20000041828 */
        /* <DEDUP_REMOVED lines=8> */
[----:B------:R-:W-:Y:S01]  /*10b30*/  HMMA.16816.F32.BF16 R64, R172, R146, R64 ;  /* 0x00000092ac40723c */ /* 0x000fe20000041840 */
        /* <DEDUP_REMOVED lines=9> */
[----:B------:R-:W5:Y:S07]  /*10bd0*/  LDSM.16.M88.4 R156, [R218] ;  /* 0x00000000da9c783b */ /* 0x000f6e0000000200 */
[C---:B------:R-:W-:Y:S08]  /*10be0*/  HMMA.16816.F32.BF16 R28, R176.reuse, R164, R28 ;  /* 0x000000a4b01c723c */ /* 0x040ff0000004181c */
[C---:B------:R-:W-:Y:S01]  /*10bf0*/  HMMA.16816.F32.BF16 R32, R176.reuse, R166, R32 ;  /* 0x000000a6b020723c */ /* 0x040fe20000041820 */
[----:B------:R-:W-:Y:S07]  /*10c00*/  LDSM.16.M88.4 R164, [R216] ;  /* 0x00000000d8a4783b */ /* 0x000fee0000000200 */
[C---:B-1----:R-:W-:Y:S08]  /*10c10*/  HMMA.16816.F32.BF16 R36, R176.reuse, R160, R36 ;  /* 0x000000a0b024723c */ /* 0x042ff00000041824 */
[C---:B------:R-:W-:Y:S01]  /*10c20*/  HMMA.16816.F32.BF16 R40, R176.reuse, R162, R40 ;  /* 0x000000a2b028723c */ /* 0x040fe20000041828 */
[----:B------:R-:W1:Y:S07]  /*10c30*/  LDSM.16.M88.4 R160, [R217] ;  /* 0x00000000d9a0783b */ /* 0x000e6e0000000200 */
[C---:B----4-:R-:W-:Y:S08]  /*10c40*/  HMMA.16816.F32.BF16 R44, R176.reuse, R144, R44 ;  /* 0x00000090b02c723c */ /* 0x050ff0000004182c */
[C---:B------:R-:W-:Y:S01]  /*10c50*/  HMMA.16816.F32.BF16 R48, R176.reuse, R146, R48 ;  /* 0x00000092b030723c */ /* 0x040fe20000041830 */
[----:B------:R-:W4:Y:S07]  /*10c60*/  LDSM.16.M88.4 R144, [R215] ;  /* 0x00000000d790783b */ /* 0x000f2e0000000200 */
[C---:B---3--:R-:W-:Y:S08]  /*10c70*/  HMMA.16816.F32.BF16 R52, R176.reuse, R148, R52 ;  /* 0x00000094b034723c */ /* 0x048ff00000041834 */
[C---:B------:R-:W-:Y:S01]  /*10c80*/  HMMA.16816.F32.BF16 R56, R176.reuse, R150, R56 ;  /* 0x00000096b038723c */ /* 0x040fe20000041838 */
[----:B------:R-:W3:Y:S07]  /*10c90*/  LDSM.16.M88.4 R148, [R214] ;  /* 0x00000000d694783b */ /* 0x000eee0000000200 */
[C---:B--2---:R-:W-:Y:S08]  /*10ca0*/  HMMA.16816.F32.BF16 R60, R176.reuse, R152, R60 ;  /* 0x00000098b03c723c */ /* 0x044ff0000004183c */
[----:B------:R-:W-:Y:S01]  /*10cb0*/  HMMA.16816.F32.BF16 R64, R176, R154, R64 ;  /* 0x0000009ab040723c */ /* 0x000fe20000041840 */
[----:B------:R-:W2:Y:S07]  /*10cc0*/  LDSM.16.M88.4 R152, [R212] ;  /* 0x00000000d498783b */ /* 0x000eae0000000200 */
[C---:B-----5:R-:W-:Y:S08]  /*10cd0*/  HMMA.16816.F32.BF16 R4, R180.reuse, R156, R4 ;  /* 0x0000009cb404723c */ /* 0x060ff00000041804 */
[C---:B------:R-:W-:Y:S01]  /*10ce0*/  HMMA.16816.F32.BF16 R8, R180.reuse, R158, R8 ;  /* 0x0000009eb408723c */ /* 0x040fe20000041808 */
[----:B------:R-:W-:Y:S07]  /*10cf0*/  LDSM.16.M88.4 R156, [R209+0xc900] ;  /* 0x00c90000d19c783b */ /* 0x000fee0000000200 */
[C---:B-1----:R-:W-:Y:S08]  /*10d00*/  HMMA.16816.F32.BF16 R12, R180.reuse, R160, R12 ;  /* 0x000000a0b40c723c */ /* 0x042ff0000004180c */
[C---:B------:R-:W-:Y:S01]  /*10d10*/  HMMA.16816.F32.BF16 R16, R180.reuse, R162, R16 ;  /* 0x000000a2b410723c */ /* 0x040fe20000041810 */
[----:B------:R-:W-:Y:S07]  /*10d20*/  LDSM.16.M88.4 R160, [R209+0xd100] ;  /* 0x00d10000d1a0783b */ /* 0x000fee0000000200 */
[C---:B------:R-:W-:Y:S08]  /*10d30*/  HMMA.16816.F32.BF16 R20, R180.reuse, R164, R20 ;  /* 0x000000a4b414723c */ /* 0x040ff00000041814 */
[C---:B------:R-:W-:Y:S01]  /*10d40*/  HMMA.16816.F32.BF16 R24, R180.reuse, R166, R24 ;  /* 0x000000a6b418723c */ /* 0x040fe20000041818 */
[----:B------:R-:W-:Y:S07]  /*10d50*/  LDSM.16.M88.4 R164, [R209+0xd900] ;  /* 0x00d90000d1a4783b */ /* 0x000fee0000000200 */
[C---:B----4-:R-:W-:Y:S08]  /*10d60*/  HMMA.16816.F32.BF16 R28, R180.reuse, R144, R28 ;  /* 0x00000090b41c723c */ /* 0x050ff0000004181c */
[C---:B------:R-:W-:Y:S01]  /*10d70*/  HMMA.16816.F32.BF16 R32, R180.reuse, R146, R32 ;  /* 0x00000092b420723c */ /* 0x040fe20000041820 */
[----:B------:R-:W1:Y:S07]  /*10d80*/  LDSM.16.M88.4 R144, [R211] ;  /* 0x00000000d390783b */ /* 0x000e6e0000000200 */
[C---:B---3--:R-:W-:Y:S08]  /*10d90*/  HMMA.16816.F32.BF16 R36, R180.reuse, R148, R36 ;  /* 0x00000094b424723c */ /* 0x048ff00000041824 */
        /* <DEDUP_REMOVED lines=9> */
[----:B------:R-:W-:Y:S01]  /*10e30*/  HMMA.16816.F32.BF16 R64, R180, R146, R64 ;  /* 0x00000092b440723c */ /* 0x000fe20000041840 */
[----:B------:R-:W1:Y:S07]  /*10e40*/  LDSM.16.M88.4 R144, [R206+0x4000] ;  /* 0x00400000ce90783b */ /* 0x000e6e0000000200 */
[C---:B---3--:R-:W-:Y:S08]  /*10e50*/  HMMA.16816.F32.BF16 R4, R188.reuse, R148, R4 ;  /* 0x00000094bc04723c */ /* 0x048ff00000041804 */
[C---:B------:R-:W-:Y:S01]  /*10e60*/  HMMA.16816.F32.BF16 R8, R188.reuse, R150, R8 ;  /* 0x00000096bc08723c */ /* 0x040fe20000041808 */
[----:B------:R-:W3:Y:S07]  /*10e70*/  LDSM.16.M88.4 R148, [R206+0x4800] ;  /* 0x00480000ce94783b */ /* 0x000eee0000000200 */
[C---:B------:R-:W-:Y:S08]  /*10e80*/  HMMA.16816.F32.BF16 R12, R188.reuse, R156, R12 ;  /* 0x0000009cbc0c723c */ /* 0x040ff0000004180c */
[C---:B------:R-:W-:Y:S01]  /*10e90*/  HMMA.16816.F32.BF16 R16, R188.reuse, R158, R16 ;  /* 0x0000009ebc10723c */ /* 0x040fe20000041810 */
[----:B------:R-:W5:Y:S07]  /*10ea0*/  LDSM.16.M88.4 R156, [R206+0x5000] ;  /* 0x00500000ce9c783b */ /* 0x000f6e0000000200 */
[C---:B------:R-:W-:Y:S08]  /*10eb0*/  HMMA.16816.F32.BF16 R20, R188.reuse, R160, R20 ;  /* 0x000000a0bc14723c */ /* 0x040ff00000041814 */
[C---:B------:R-:W-:Y:S08]  /*10ec0*/  HMMA.16816.F32.BF16 R24, R188.reuse, R162, R24 ;  /* 0x000000a2bc18723c */ /* 0x040ff00000041818 */
[C---:B------:R-:W-:Y:S08]  /*10ed0*/  HMMA.16816.F32.BF16 R28, R188.reuse, R164, R28 ;  /* 0x000000a4bc1c723c */ /* 0x040ff0000004181c */
        /* <DEDUP_REMOVED lines=8> */
[----:B------:R-:W-:Y:S01]  /*10f60*/  HMMA.16816.F32.BF16 R64, R188, R154, R64 ;  /* 0x0000009abc40723c */ /* 0x000fe20000041840 */
[----:B------:R-:W2:Y:S07]  /*10f70*/  LDSM.16.M88.4 R152, [R206+0x5800] ;  /* 0x00580000ce98783b */ /* 0x000eae0000000200 */
[C---:B-1----:R-:W-:Y:S08]  /*10f80*/  HMMA.16816.F32.BF16 R4, R200.reuse, R144, R4 ;  /* 0x00000090c804723c */ /* 0x042ff00000041804 */
[C---:B------:R-:W-:Y:S01]  /*10f90*/  HMMA.16816.F32.BF16 R8, R200.reuse, R146, R8 ;  /* 0x00000092c808723c */ /* 0x040fe20000041808 */
[----:B------:R-:W1:Y:S07]  /*10fa0*/  LDSM.16.M88.4 R144, [R206+0x6000] ;  /* 0x00600000ce90783b */ /* 0x000e6e0000000200 */
[C---:B---3--:R-:W-:Y:S08]  /*10fb0*/  HMMA.16816.F32.BF16 R12, R200.reuse, R148, R12 ;  /* 0x00000094c80c723c */ /* 0x048ff0000004180c */
[C---:B------:R-:W-:Y:S01]  /*10fc0*/  HMMA.16816.F32.BF16 R16, R200.reuse, R150, R16 ;  /* 0x00000096c810723c */ /* 0x040fe20000041810 */
[----:B------:R-:W3:Y:S03]  /*10fd0*/  LDSM.16.M88.4 R148, [R206+0x6800] ;  /* 0x00680000ce94783b */ /* 0x000ee60000000200 */
[----:B------:R-:W-:Y:S02]  /*10fe0*/  FMNMX.FTZ R0, R4, R117, !PT ;  /* 0x0000007504007209 */ /* 0x000fe40007810000 */
[----:B------:R-:W-:Y:S02]  /*10ff0*/  FMNMX.FTZ R2, R6, R118, !PT ;  /* 0x0000007606027209 */ /* 0x000fe40007810000 */
[C---:B-----5:R-:W-:Y:S04]  /*11000*/  HMMA.16816.F32.BF16 R20, R200.reuse, R156, R20 ;  /* 0x0000009cc814723c */ /* 0x060fe80000041814 */
        /* <DEDUP_REMOVED lines=9> */
[----:B------:R-:W2:Y:S03]  /*110a0*/  LDSM.16.M88.4 R152, [R206+0x7000] ;  /* 0x00700000ce98783b */ /* 0x000ea60000000200 */
[----:B------:R-:W-:Y:S02]  /*110b0*/  FMNMX.FTZ R0, R12, R0, !PT ;  /* 0x000000000c007209 */ /* 0x000fe40007810000 */
[----:B------:R-:W-:Y:S02]  /*110c0*/  FMNMX.FTZ R2, R14, R2, !PT ;  /* 0x000000020e027209 */ /* 0x000fe40007810000 */
[C---:B-1----:R-:W-:Y:S04]  /*110d0*/  HMMA.16816.F32.BF16 R36, R200.reuse, R144, R36 ;  /* 0x00000090c824723c */ /* 0x042fe80000041824 */
[----:B------:R-:W-:Y:S02]  /*110e0*/  FMNMX.FTZ R0, R13, R0, !PT ;  /* 0x000000000d007209 */ /* 0x000fe40007810000 */
[----:B------:R-:W-:Y:S02]  /*110f0*/  FMNMX.FTZ R2, R15, R2, !PT ;  /* 0x000000020f027209 */ /* 0x000fe40007810000 */
[C---:B------:R-:W-:Y:S01]  /*11100*/  HMMA.16816.F32.BF16 R40, R200.reuse, R146, R40 ;  /* 0x00000092c828723c */ /* 0x040fe20000041828 */
[----:B------:R-:W1:Y:S01]  /*11110*/  LDSM.16.M88.4 R144, [R206+0x7800] ;  /* 0x00780000ce90783b */ /* 0x000e620000000200 */
[----:B------:R-:W-:Y:S04]  /*11120*/  DEPBAR.LE SB0, 0x0 ;  /* 0x000080000000791a */ /* 0x000fe80000000000 */
[----:B------:R-:W-:Y:S02]  /*11130*/  FMNMX.FTZ R0, R16, R0, !PT ;  /* 0x0000000010007209 */ /* 0x000fe40007810000 */
[C---:B---3--:R-:W-:Y:S01]  /*11140*/  HMMA.16816.F32.BF16 R44, R200.reuse, R148, R44 ;  /* 0x00000094c82c723c */ /* 0x048fe2000004182c */
[----:B------:R-:W-:Y:S04]  /*11150*/  BAR.SYNC.DEFER_BLOCKING 0x0 ;  /* 0x0000000000007b1d */ /* 0x000fe80000010000 */
[----:B------:R-:W-:Y:S02]  /*11160*/  FMNMX.FTZ R0, R17, R0, !PT ;  /* 0x0000000011007209 */ /* 0x000fe40007810000 */
[----:B------:R-:W-:Y:S01]  /*11170*/  FMNMX.FTZ R2, R18, R2, !PT ;  /* 0x0000000212027209 */ /* 0x000fe20007810000 */
[C---:B------:R-:W-:Y:S04]  /*11180*/  HMMA.16816.F32.BF16 R48, R200.reuse, R150, R48 ;  /* 0x00000096c830723c */ /* 0x040fe80000041830 */
[----:B------:R-:W-:Y:S02]  /*11190*/  FMNMX.FTZ R0, R20, R0, !PT ;  /* 0x0000000014007209 */ /* 0x000fe40007810000 */
[----:B------:R-:W-:Y:S02]  /*111a0*/  FMNMX.FTZ R2, R19, R2, !PT ;  /* 0x0000000213027209 */ /* 0x000fe40007810000 */
[----:B------:R-:W-:Y:S01]  /*111b0*/  FMNMX.FTZ R0, R21, R0, !PT ;  /* 0x0000000015007209 */ /* 0x000fe20007810000 */
[C---:B--2---:R-:W-:Y:S03]  /*111c0*/  HMMA.16816.F32.BF16 R52, R200.reuse, R152, R52 ;  /* 0x00000098c834723c */ /* 0x044fe60000041834 */
[----:B------:R-:W-:Y:S02]  /*111d0*/  FMNMX.FTZ R0, R24, R0, !PT ;  /* 0x0000000018007209 */ /* 0x000fe40007810000 */
[----:B------:R-:W-:Y:S02]  /*111e0*/  FMNMX.FTZ R2, R22, R2, !PT ;  /* 0x0000000216027209 */ /* 0x000fe40007810000 */
[----:B------:R-:W-:Y:S01]  /*111f0*/  FMNMX.FTZ R3, R25, R0, !PT ;  /* 0x0000000019037209 */ /* 0x000fe20007810000 */
[C---:B------:R-:W-:Y:S04]  /*11200*/  HMMA.16816.F32.BF16 R56, R200.reuse, R154, R56 ;  /* 0x0000009ac838723c */ /* 0x040fe80000041838 */
[----:B------:R-:W-:Y:S02]  /*11210*/  FMNMX.FTZ R0, R23, R2, !PT ;  /* 0x0000000217007209 */ /* 0x000fe40007810000 */
[----:B------:R-:W-:Y:S02]  /*11220*/  FMNMX.FTZ R2, R28, R3, !PT ;  /* 0x000000031c027209 */ /* 0x000fe40007810000 */
[C---:B-1----:R-:W-:Y:S04]  /*11230*/  HMMA.16816.F32.BF16 R60, R200.reuse, R144, R60 ;  /* 0x00000090c83c723c */ /* 0x042fe8000004183c */
        /* <DEDUP_REMOVED lines=40> */
[C---:B------:R-:W-:Y:S01]  /*114c0*/  @P0 SHF.L.U32 R149, R251.reuse, 0x6, RZ ;  /* 0x00000006fb950819 */ /* 0x040fe200000006ff */
[----:B------:R-:W1:Y:S01]  /*114d0*/  SHFL.BFLY PT, R3, R116, 0x2, 0x1f ;  /* 0x0c401f0074037f89 */ /* 0x000e6200000e0000 */
[----:B------:R-:W-:Y:S02]  /*114e0*/  FMNMX.FTZ R0, R66, R0, !PT ;  /* 0x0000000042007209 */ /* 0x000fe40007810000 */
[----:B------:R-:W-:Y:S02]  /*114f0*/  @P0 SHF.L.U64.HI R148, R251, R228, c[0x0][0x1e4] ;  /* 0x00007900fb940619 */ /* 0x000fe400000102e4 */
[----:B------:R-:W-:Y:S05]  /*11500*/  FMNMX.FTZ R0, R67, R0, !PT ;  /* 0x0000000043007209 */ /* 0x000fea0007810000 */
[----:B------:R-:W2:Y:S01]  /*11510*/  SHFL.BFLY PT, R2, R0, 0x2, 0x1f ;  /* 0x0c401f0000027f89 */ /* 0x000ea200000e0000 */
[----:B-1----:R-:W-:Y:S07]  /*11520*/  FMNMX.FTZ R116, R116, R3, !PT ;  /* 0x0000000374747209 */ /* 0x002fee0007810000 */
[----:B------:R-:W1:Y:S01]  /*11530*/  SHFL.BFLY PT, R144, R116, 0x1, 0x1f ;  /* 0x0c201f0074907f89 */ /* 0x000e6200000e0000 */
[----:B--2---:R-:W-:Y:S07]  /*11540*/  FMNMX.FTZ R0, R0, R2, !PT ;  /* 0x0000000200007209 */ /* 0x004fee0007810000 */
[----:B------:R-:W2:Y:S01]  /*11550*/  SHFL.BFLY PT, R3, R0, 0x1, 0x1f ;  /* 0x0c201f0000037f89 */ /* 0x000ea200000e0000 */
[----:B-1----:R-:W-:Y:S01]  /*11560*/  FMNMX.FTZ R116, R116, R144, !PT ;  /* 0x0000009074747209 */ /* 0x002fe20007810000 */
[----:B------:R-:W-:Y:S04]  /*11570*/  @P0 IMAD.WIDE.U32 R144, R227, c[0x0][0x1e0], RZ ;  /* 0x00007800e3900a25 */ /* 0x000fe800078e00ff */
[C---:B------:R-:W-:Y:S02]  /*11580*/  FMUL.FTZ R156, R116.reuse, c[0x0][0x2d0] ;  /* 0x0000b400749c7a20 */ /* 0x040fe40000410000 */
[----:B------:R-:W-:Y:S01]  /*11590*/  FADD.FTZ R2, -R116, R117 ;  /* 0x0000007574027221 */ /* 0x000fe20000010100 */
[----:B------:R-:W-:Y:S01]  /*115a0*/  @P0 SHF.R.S32.HI R117, RZ, 0x1f, R227 ;  /* 0x0000001fff750819 */ /* 0x000fe200000114e3 */
[--C-:B------:R-:W-:Y:S01]  /*115b0*/  FFMA.FTZ R8, R8, c[0x0][0x2d0], -R156.reuse ;  /* 0x0000b40008087a23 */ /* 0x100fe2000001089c */
[----:B--2---:R-:W-:Y:S01]  /*115c0*/  FMNMX.FTZ R3, R0, R3, !PT ;  /* 0x0000000300037209 */ /* 0x004fe20007810000 */
[----:B------:R-:W-:Y:S02]  /*115d0*/  FFMA.FTZ R9, R9, c[0x0][0x2d0], -R156 ;  /* 0x0000b40009097a23 */ /* 0x000fe4000001089c */
[----:B------:R-:W-:Y:S01]  /*115e0*/  @P0 IMAD R117, R117, c[0x0][0x1e0], RZ ;  /* 0x0000780075750a24 */ /* 0x000fe200078e02ff */
[----:B------:R-:W-:Y:S01]  /*115f0*/  MUFU.EX2 R231, R8 ;  /* 0x0000000800e77308 */ /* 0x000fe20000000800 */
[----:B------:R-:W-:Y:S02]  /*11600*/  FADD.FTZ R0, -R3, R118 ;  /* 0x0000007603007221 */ /* 0x000fe40000010100 */
[--C-:B------:R-:W-:Y:S01]  /*11610*/  FFMA.FTZ R118, R4, c[0x0][0x2d0], -R156.reuse ;  /* 0x0000b40004767a23 */ /* 0x100fe2000001089c */
[----:B------:R-:W-:Y:S01]  /*11620*/  @P0 SHF.L.U32 R4, R144, 0x7, RZ ;  /* 0x0000000790040819 */ /* 0x000fe200000006ff */
[----:B------:R-:W-:Y:S02]  /*11630*/  @P0 IMAD R117, R227, c[0x0][0x1e4], R117 ;  /* 0x00007900e3750a24 */ /* 0x000fe400078e0275 */
[----:B------:R-:W-:Y:S02]  /*11640*/  FMUL.FTZ R2, R2, c[0x0][0x2d0] ;  /* 0x0000b40002027a20 */ /* 0x000fe40000410000 */
[----:B------:R-:W-:Y:S01]  /*11650*/  FMUL.FTZ R0, R0, c[0x0][0x2d0] ;  /* 0x0000b40000007a20 */ /* 0x000fe20000410000 */
[----:B------:R1:W-:Y:S01]  /*11660*/  MUFU.EX2 R230, R118 ;  /* 0x0000007600e67308 */ /* 0x0003e20000000800 */
[----:B------:R-:W-:Y:S01]  /*11670*/  @P0 IADD3 R145, R145, R117, RZ ;  /* 0x0000007591910210 */ /* 0x000fe20007ffe0ff */
[--C-:B------:R-:W-:Y:S01]  /*11680*/  FFMA.FTZ R24, R24, c[0x0][0x2d0], -R156.reuse ;  /* 0x0000b40018187a23 */ /* 0x100fe2000001089c */
[----:B------:R-:W-:Y:S01]  /*11690*/  @P0 IADD3 R117, P1, R4, R246, RZ ;  /* 0x000000f604750210 */ /* 0x000fe20007f3e0ff */
[--C-:B------:R-:W-:Y:S01]  /*116a0*/  FFMA.FTZ R25, R25, c[0x0][0x2d0], -R156.reuse ;  /* 0x0000b40019197a23 */ /* 0x100fe2000001089c */
[----:B------:R-:W-:Y:S01]  /*116b0*/  @P0 SHF.L.U64.HI R145, R144, 0x7, R145 ;  /* 0x0000000790910819 */ /* 0x000fe20000010291 */
[--C-:B------:R-:W-:Y:S01]  /*116c0*/  FFMA.FTZ R28, R28, c[0x0][0x2d0], -R156.reuse ;  /* 0x0000b4001c1c7a23 */ /* 0x100fe2000001089c */
[----:B------:R-:W-:Y:S01]  /*116d0*/  @P0 LEA R144, P5, R117, c[0x0][0x1c8], 0x1 ;  /* 0x0000720075900a11 */ /* 0x000fe200078a08ff */
[--C-:B------:R-:W-:Y:S01]  /*116e0*/  FFMA.FTZ R29, R29, c[0x0][0x2d0], -R156.reuse ;  /* 0x0000b4001d1d7a23 */ /* 0x100fe2000001089c */
[----:B------:R-:W-:Y:S01]  /*116f0*/  @P0 IADD3 R4, P2, R4, R238, RZ ;  /* 0x000000ee04040210 */ /* 0x000fe20007f5e0ff */
[----:B------:R-:W-:Y:S01]  /*11700*/  MUFU.EX2 R229, R9 ;  /* 0x0000000900e57308 */ /* 0x000fe20000000800 */
[--C-:B------:R-:W-:Y:S02]  /*11710*/  FFMA.FTZ R32, R32, c[0x0][0x2d0], -R156.reuse ;  /* 0x0000b40020207a23 */ /* 0x100fe4000001089c */
[--C-:B------:R-:W-:Y:S02]  /*11720*/  FFMA.FTZ R33, R33, c[0x0][0x2d0], -R156.reuse ;  /* 0x0000b40021217a23 */ /* 0x100fe4000001089c */
[--C-:B------:R-:W-:Y:S02]  /*11730*/  FFMA.FTZ R36, R36, c[0x0][0x2d0], -R156.reuse ;  /* 0x0000b40024247a23 */ /* 0x100fe4000001089c */
[--C-:B------:R-:W-:Y:S02]  /*11740*/  FFMA.FTZ R37, R37, c[0x0][0x2d0], -R156.reuse ;  /* 0x0000b40025257a23 */ /* 0x100fe4000001089c */
[--C-:B------:R-:W-:Y:S01]  /*11750*/  FFMA.FTZ R40, R40, c[0x0][0x2d0], -R156.reuse ;  /* 0x0000b40028287a23 */ /* 0x100fe2000001089c */
[----:B------:R-:W2:Y:S01]  /*11760*/  MUFU.EX2 R2, R2 ;  /* 0x0000000200027308 */ /* 0x000ea20000000800 */
[--C-:B------:R-:W-:Y:S02]  /*11770*/  FFMA.FTZ R41, R41, c[0x0][0x2d0], -R156.reuse ;  /* 0x0000b40029297a23 */ /* 0x100fe4000001089c */
[--C-:B------:R-:W-:Y:S02]  /*11780*/  FFMA.FTZ R44, R44, c[0x0][0x2d0], -R156.reuse ;  /* 0x0000b4002c2c7a23 */ /* 0x100fe4000001089c */
[--C-:B-1----:R-:W-:Y:S01]  /*11790*/  FFMA.FTZ R118, R5, c[0x0][0x2d0], -R156.reuse ;  /* 0x0000b40005767a23 */ /* 0x102fe2000001089c */
[----:B------:R-:W-:Y:S01]  /*117a0*/  @P0 IADD3.X R5, R145, R243, RZ, P1, !PT ;  /* 0x000000f391050210 */ /* 0x000fe20000ffe4ff */
[--C-:B------:R-:W-:Y:S01]  /*117b0*/  FFMA.FTZ R45, R45, c[0x0][0x2d0], -R156.reuse ;  /* 0x0000b4002d2d7a23 */ /* 0x100fe2000001089c */
[----:B------:R-:W-:Y:S01]  /*117c0*/  @P0 LEA R146, P1, R4, c[0x0][0x1c8], 0x1 ;  /* 0x0000720004920a11 */ /* 0x000fe200078208ff */
[--C-:B------:R-:W-:Y:S01]  /*117d0*/  FFMA.FTZ R48, R48, c[0x0][0x2d0], -R156.reuse ;  /* 0x0000b40030307a23 */ /* 0x100fe2000001089c */
[----:B------:R1:W-:Y:S01]  /*117e0*/  MUFU.EX2 R232, R118 ;  /* 0x0000007600e87308 */ /* 0x0003e20000000800 */
[--C-:B------:R-:W-:Y:S02]  /*117f0*/  FFMA.FTZ R49, R49, c[0x0][0x2d0], -R156.reuse ;  /* 0x0000b40031317a23 */ /* 0x100fe4000001089c */
[--C-:B------:R-:W-:Y:S02]  /*11800*/  FFMA.FTZ R12, R12, c[0x0][0x2d0], -R156.reuse ;  /* 0x0000b4000c0c7a23 */ /* 0x100fe4000001089c */
[--C-:B------:R-:W-:Y:S02]  /*11810*/  FFMA.FTZ R13, R13, c[0x0][0x2d0], -R156.reuse ;  /* 0x0000b4000d0d7a23 */ /* 0x100fe4000001089c */
[--C-:B------:R-:W-:Y:S02]  /*11820*/  FFMA.FTZ R16, R16, c[0x0][0x2d0], -R156.reuse ;  /* 0x0000b40010107a23 */ /* 0x100fe4000001089c */
[--C-:B------:R-:W-:Y:S01]  /*11830*/  FFMA.FTZ R17, R17, c[0x0][0x2d0], -R156.reuse ;  /* 0x0000b40011117a23 */ /* 0x100fe2000001089c */
[----:B------:R-:W3:Y:S01]  /*11840*/  MUFU.EX2 R0, R0 ;  /* 0x0000000000007308 */ /* 0x000ee20000000800 */
[--C-:B------:R-:W-:Y:S02]  /*11850*/  FFMA.FTZ R20, R20, c[0x0][0x2d0], -R156.reuse ;  /* 0x0000b40014147a23 */ /* 0x100fe4000001089c */
[----:B------:R-:W-:Y:S02]  /*11860*/  FFMA.FTZ R21, R21, c[0x0][0x2d0], -R156 ;  /* 0x0000b40015157a23 */ /* 0x000fe4000001089c */
[C---:B--2---:R-:W-:Y:S02]  /*11870*/  FMUL.FTZ R68, R2.reuse, R68 ;  /* 0x0000004402447220 */ /* 0x044fe40000410000 */
[C---:B------:R-:W-:Y:S02]  /*11880*/  FMUL.FTZ R69, R2.reuse, R69 ;  /* 0x0000004502457220 */ /* 0x040fe40000410000 */
[C---:B------:R-:W-:Y:S01]  /*11890*/  FMUL.FTZ R72, R2.reuse, R72 ;  /* 0x0000004802487220 */ /* 0x040fe20000410000 */
[----:B------:R-:W-:Y:S01]  /*118a0*/  MUFU.EX2 R194, R24 ;  /* 0x0000001800c27308 */ /* 0x000fe20000000800 */
[C---:B------:R-:W-:Y:S02]  /*118b0*/  FMUL.FTZ R73, R2.reuse, R73 ;  /* 0x0000004902497220 */ /* 0x040fe40000410000 */
[C---:B------:R-:W-:Y:S01]  /*118c0*/  FMUL.FTZ R76, R2.reuse, R76 ;  /* 0x0000004c024c7220 */ /* 0x040fe20000410000 */
[----:B-1----:R-:W-:Y:S01]  /*118d0*/  @P0 IADD3.X R118, R145, R237, RZ, P2, !PT ;  /* 0x000000ed91760210 */ /* 0x002fe200017fe4ff */
[----:B------:R-:W-:Y:S01]  /*118e0*/  FMUL.FTZ R77, R2, R77 ;  /* 0x0000004d024d7220 */ /* 0x000fe20000410000 */
[----:B------:R-:W-:Y:S01]  /*118f0*/  @P0 LEA.HI.X R145, R117, c[0x0][0x1cc], R5, 0x1, P5 ;  /* 0x0000730075910a11 */ /* 0x000fe200028f0c05 */
[----:B------:R-:W-:Y:S01]  /*11900*/  FMUL.FTZ R117, R3, c[0x0][0x2d0] ;  /* 0x0000b40003757a20 */ /* 0x000fe20000410000 */
[----:B------:R-:W-:Y:S01]  /*11910*/  @P0 LEA.HI.X R147, R4, c[0x0][0x1cc], R118, 0x1, P1 ;  /* 0x0000730004930a11 */ /* 0x000fe200008f0c76 */
[----:B------:R-:W-:Y:S01]  /*11920*/  FMUL.FTZ R80, R2, R80 ;  /* 0x0000005002507220 */ /* 0x000fe20000410000 */
[-C--:B------:R-:W-:Y:S01]  /*11930*/  @P0 IADD3 R4, P1, R144, R149.reuse, RZ ;  /* 0x0000009590040210 */ /* 0x080fe20007f3e0ff */
[----:B------:R1:W-:Y:S01]  /*11940*/  @P0 LDGSTS.E.BYPASS.LTC128B.128 [R226+0x8100], [R144.64], !P4 ;  /* 0x0810000090e20fae */ /* 0x0003e2000e101d44 */
[--C-:B------:R-:W-:Y:S01]  /*11950*/  FFMA.FTZ R6, R6, c[0x0][0x2d0], -R117.reuse ;  /* 0x0000b40006067a23 */ /* 0x100fe20000010875 */
[----:B------:R-:W-:Y:S01]  /*11960*/  MUFU.EX2 R193, R25 ;  /* 0x0000001900c17308 */ /* 0x000fe20000000800 */
[-C--:B------:R-:W-:Y:S01]  /*11970*/  @P0 IADD3.X R5, R145, R148.reuse, RZ, P1, !PT ;  /* 0x0000009491050210 */ /* 0x080fe20000ffe4ff */
[--C-:B------:R-:W-:Y:S01]  /*11980*/  FFMA.FTZ R10, R10, c[0x0][0x2d0], -R117.reuse ;  /* 0x0000b4000a0a7a23 */ /* 0x100fe20000010875 */
[----:B------:R-:W-:Y:S01]  /*11990*/  @P0 IADD3 R8, P6, R4, R149, RZ ;  /* 0x0000009504080210 */ /* 0x000fe20007fde0ff */
[--C-:B------:R-:W-:Y:S01]  /*119a0*/  FFMA.FTZ R11, R11, c[0x0][0x2d0], -R117.reuse ;  /* 0x0000b4000b0b7a23 */ /* 0x100fe20000010875 */
[----:B------:R-:W-:Y:S01]  /*119b0*/  @P0 IADD3 R118, P1, R252, 0x80, RZ ;  /* 0x00000080fc760810 */ /* 0x000fe20007f3e0ff */
[----:B------:R2:W-:Y:S01]  /*119c0*/  @P0 LDGSTS.E.BYPASS.LTC128B.128 [R226+0xc100], [R146.64], !P3 ;  /* 0x0c10000092e20fae */ /* 0x0005e2000d901d44 */
[C---:B------:R-:W-:Y:S01]  /*119d0*/  @P0 IADD3.X R9, R5.reuse, R148, RZ, P6, !PT ;  /* 0x0000009405090210 */ /* 0x040fe200037fe4ff */
[C---:B---3--:R-:W-:Y:S02]  /*119e0*/  FMUL.FTZ R70, R0.reuse, R70 ;  /* 0x0000004600467220 */ /* 0x048fe40000410000 */
[----:B------:R3:W-:Y:S01]  /*119f0*/  MUFU.EX2 R184, R6 ;  /* 0x0000000600b87308 */ /* 0x0007e20000000800 */
[C---:B------:R-:W-:Y:S02]  /*11a00*/  FMUL.FTZ R71, R0.reuse, R71 ;  /* 0x0000004700477220 */ /* 0x040fe40000410000 */
[C---:B------:R-:W-:Y:S01]  /*11a10*/  FMUL.FTZ R74, R0.reuse, R74 ;  /* 0x0000004a004a7220 */ /* 0x040fe20000410000 */
[----:B------:R4:W-:Y:S01]  /*11a20*/  @P0 LDGSTS.E.BYPASS.LTC128B.128 [R226+0x9100], [R4.64], !P4 ;  /* 0x0910000004e20fae */ /* 0x0009e2000e101d44 */
[C---:B------:R-:W-:Y:S02]  /*11a30*/  FMUL.FTZ R75, R0.reuse, R75 ;  /* 0x0000004b004b7220 */ /* 0x040fe40000410000 */
[C---:B------:R-:W-:Y:S02]  /*11a40*/  FMUL.FTZ R78, R0.reuse, R78 ;  /* 0x0000004e004e7220 */ /* 0x040fe40000410000 */
[----:B------:R-:W-:Y:S01]  /*11a50*/  FMUL.FTZ R79, R0, R79 ;  /* 0x0000004f004f7220 */ /* 0x000fe20000410000 */
[----:B------:R5:W-:Y:S01]  /*11a60*/  MUFU.EX2 R166, R10 ;  /* 0x0000000a00a67308 */ /* 0x000be20000000800 */
[----:B------:R-:W-:Y:S01]  /*11a70*/  FMUL.FTZ R81, R2, R81 ;  /* 0x0000005102517220 */ /* 0x000fe20000410000 */
[----:B------:R4:W-:Y:S01]  /*11a80*/  @P0 LDGSTS.E.BYPASS.LTC128B.128 [R226+0xd100], [R4.64+0x80], !P3 ;  /* 0x0d10008004e20fae */ /* 0x0009e2000d901d44 */
[----:B------:R-:W-:Y:S01]  /*11a90*/  FMUL.FTZ R82, R0, R82 ;  /* 0x0000005200527220 */ /* 0x000fe20000410000 */
[----:B-1----:R-:W-:Y:S01]  /*11aa0*/  @P0 IADD3 R144, P5, R4, R118, RZ ;  /* 0x0000007604900210 */ /* 0x002fe20007fbe0ff */
[----:B------:R-:W-:Y:S02]  /*11ab0*/  FMUL.FTZ R83, R0, R83 ;  /* 0x0000005300537220 */ /* 0x000fe40000410000 */
[C---:B------:R-:W-:Y:S03]  /*11ac0*/  FMUL.FTZ R84, R2.reuse, R84 ;  /* 0x0000005402547220 */ /* 0x040fe60000410000 */
[----:B------:R1:W-:Y:S01]  /*11ad0*/  @P0 LDGSTS.E.BYPASS.LTC128B.128 [R226+0xa100], [R8.64], !P4 ;  /* 0x0a10000008e20fae */ /* 0x0003e2000e101d44 */
[----:B------:R1:W1:Y:S01]  /*11ae0*/  MUFU.EX2 R165, R11 ;  /* 0x0000000b00a57308 */ /* 0x0002620000000800 */
[----:B------:R-:W-:Y:S01]  /*11af0*/  FMUL.FTZ R85, R2, R85 ;  /* 0x0000005502557220 */ /* 0x000fe20000410000 */
[----:B--2---:R-:W-:Y:S01]  /*11b00*/  @P0 IADD3.X R146, RZ, R249, RZ, P1, !PT ;  /* 0x000000f9ff920210 */ /* 0x004fe20000ffe4ff */
[----:B------:R-:W-:Y:S01]  /*11b10*/  FMUL.FTZ R86, R0, R86 ;  /* 0x0000005600567220 */ /* 0x000fe20000410000 */
[----:B---3--:R-:W-:Y:S01]  /*11b20*/  @P0 IADD3 R6, P2, R8, R149, RZ ;  /* 0x0000009508060210 */ /* 0x008fe20007f5e0ff */
[----:B------:R-:W-:Y:S01]  /*11b30*/  FMUL.FTZ R87, R0, R87 ;  /* 0x0000005700577220 */ /* 0x000fe20000410000 */
[----:B------:R-:W-:Y:S01]  /*11b40*/  @P0 IADD3.X R145, R5, R146, RZ, P5, !PT ;  /* 0x0000009205910210 */ /* 0x000fe20002ffe4ff */
[C---:B------:R-:W-:Y:S02]  /*11b50*/  FMUL.FTZ R88, R2.reuse, R88 ;  /* 0x0000005802587220 */ /* 0x040fe40000410000 */
[----:B------:R-:W-:Y:S01]  /*11b60*/  FMUL.FTZ R89, R2, R89 ;  /* 0x0000005902597220 */ /* 0x000fe20000410000 */
[----:B------:R-:W-:Y:S01]  /*11b70*/  MUFU.EX2 R192, R28 ;  /* 0x0000001c00c07308 */ /* 0x000fe20000000800 */
[----:B------:R2:W-:Y:S01]  /*11b80*/  @P0 LDGSTS.E.BYPASS.LTC128B.128 [R226+0xe100], [R144.64], !P3 ;  /* 0x0e10000090e20fae */ /* 0x0005e2000d901d44 */
[C---:B------:R-:W-:Y:S02]  /*11b90*/  FMUL.FTZ R90, R0.reuse, R90 ;  /* 0x0000005a005a7220 */ /* 0x040fe40000410000 */
[C---:B-----5:R-:W-:Y:S02]  /*11ba0*/  FMUL.FTZ R10, R0.reuse, R126 ;  /* 0x0000007e000a7220 */ /* 0x060fe40000410000 */
[----:B------:R-:W-:Y:S01]  /*11bb0*/  FMUL.FTZ R91, R0, R91 ;  /* 0x0000005b005b7220 */ /* 0x000fe20000410000 */
[----:B----4-:R-:W-:Y:S01]  /*11bc0*/  @P0 IADD3 R4, P1, R8, R118, RZ ;  /* 0x0000007608040210 */ /* 0x010fe20007f3e0ff */
[--C-:B------:R-:W-:Y:S01]  /*11bd0*/  FFMA.FTZ R118, R7, c[0x0][0x2d0], -R117.reuse ;  /* 0x0000b40007767a23 */ /* 0x100fe20000010875 */
[C---:B------:R-:W-:Y:S01]  /*11be0*/  @P0 IADD3.X R7, R9.reuse, R148, RZ, P2, !PT ;  /* 0x0000009409070210 */ /* 0x040fe200017fe4ff */
[--C-:B------:R-:W-:Y:S01]  /*11bf0*/  FFMA.FTZ R26, R26, c[0x0][0x2d0], -R117.reuse ;  /* 0x0000b4001a1a7a23 */ /* 0x100fe20000010875 */
[----:B------:R-:W-:Y:S01]  /*11c00*/  @P0 IADD3.X R5, R9, R146, RZ, P1, !PT ;  /* 0x0000009209050210 */ /* 0x000fe20000ffe4ff */
[----:B------:R-:W3:Y:S01]  /*11c10*/  MUFU.EX2 R167, R118 ;  /* 0x0000007600a77308 */ /* 0x000ee20000000800 */
[----:B-1----:R-:W-:Y:S01]  /*11c20*/  FMUL.FTZ R11, R0, R127 ;  /* 0x0000007f000b7220 */ /* 0x002fe20000410000 */
[----:B------:R1:W-:Y:S01]  /*11c30*/  @P0 LDGSTS.E.BYPASS.LTC128B.128 [R226+0xb100], [R6.64], !P4 ;  /* 0x0b10000006e20fae */ /* 0x0003e2000e101d44 */
[C---:B------:R-:W-:Y:S02]  /*11c40*/  FMUL.FTZ R8, R2.reuse, R124 ;  /* 0x0000007c02087220 */ /* 0x040fe40000410000 */
[----:B------:R-:W-:Y:S02]  /*11c50*/  FMUL.FTZ R9, R2, R125 ;  /* 0x0000007d02097220 */ /* 0x000fe40000410000 */
[--C-:B------:R-:W-:Y:S02]  /*11c60*/  FFMA.FTZ R27, R27, c[0x0][0x2d0], -R117.reuse ;  /* 0x0000b4001b1b7a23 */ /* 0x100fe40000010875 */
[--C-:B------:R-:W-:Y:S01]  /*11c70*/  FFMA.FTZ R30, R30, c[0x0][0x2d0], -R117.reuse ;  /* 0x0000b4001e1e7a23 */ /* 0x100fe20000010875 */
[----:B------:R4:W-:Y:S01]  /*11c80*/  @P0 LDGSTS.E.BYPASS.LTC128B.128 [R226+0xf100], [R4.64], !P3 ;  /* 0x0f10000004e20fae */ /* 0x0009e2000d901d44 */
[----:B------:R-:W-:Y:S01]  /*11c90*/  MUFU.EX2 R158, R26 ;  /* 0x0000001a009e7308 */ /* 0x000fe20000000800 */
[--C-:B------:R-:W-:Y:S02]  /*11ca0*/  FFMA.FTZ R31, R31, c[0x0][0x2d0], -R117.reuse ;  /* 0x0000b4001f1f7a23 */ /* 0x100fe40000010875 */
[--C-:B------:R-:W-:Y:S02]  /*11cb0*/  FFMA.FTZ R34, R34, c[0x0][0x2d0], -R117.reuse ;  /* 0x0000b40022227a23 */ /* 0x100fe40000010875 */
[--C-:B------:R-:W-:Y:S02]  /*11cc0*/  FFMA.FTZ R35, R35, c[0x0][0x2d0], -R117.reuse ;  /* 0x0000b40023237a23 */ /* 0x100fe40000010875 */
[----:B--2---:R-:W2:Y:S01]  /*11cd0*/  LDSM.16.MT88.4 R144, [R204+0x100] ;  /* 0x00010000cc90783b */ /* 0x004ea20000004200 */
[--C-:B------:R-:W-:Y:S02]  /*11ce0*/  FFMA.FTZ R38, R38, c[0x0][0x2d0], -R117.reuse ;  /* 0x0000b40026267a23 */ /* 0x100fe40000010875 */
[----:B------:R5:W-:Y:S01]  /*11cf0*/  MUFU.EX2 R157, R27 ;  /* 0x0000001b009d7308 */ /* 0x000be20000000800 */
[--C-:B------:R-:W-:Y:S02]  /*11d00*/  FFMA.FTZ R39, R39, c[0x0][0x2d0], -R117.reuse ;  /* 0x0000b40027277a23 */ /* 0x100fe40000010875 */
[--C-:B------:R-:W-:Y:S02]  /*11d10*/  FFMA.FTZ R42, R42, c[0x0][0x2d0], -R117.reuse ;  /* 0x0000b4002a2a7a23 */ /* 0x100fe40000010875 */
[----:B------:R-:W2:Y:S01]  /*11d20*/  LDSM.16.MT88.4 R148, [R205+0x100] ;  /* 0x00010000cd94783b */ /* 0x000ea20000004200 */
[--C-:B------:R-:W-:Y:S02]  /*11d30*/  FFMA.FTZ R43, R43, c[0x0][0x2d0], -R117.reuse ;  /* 0x0000b4002b2b7a23 */ /* 0x100fe40000010875 */
[C---:B-1----:R-:W-:Y:S01]  /*11d40*/  FMUL.FTZ R6, R0.reuse, R122 ;  /* 0x0000007a00067220 */ /* 0x042fe20000410000 */
[----:B------:R-:W-:Y:S01]  /*11d50*/  F2FP.BF16.PACK_AB R122, R229, R231 ;  /* 0x000000e7e57a723e */ /* 0x000fe200000010ff */
[----:B------:R-:W-:Y:S01]  /*11d60*/  FMUL.FTZ R7, R0, R123 ;  /* 0x0000007b00077220 */ /* 0x000fe20000410000 */
[----:B------:R-:W-:Y:S01]  /*11d70*/  F2FP.BF16.PACK_AB R123, R165, R166 ;  /* 0x000000a6a57b723e */ /* 0x000fe200000010ff */
[----:B------:R-:W-:Y:S01]  /*11d80*/  MUFU.EX2 R186, R29 ;  /* 0x0000001d00ba7308 */ /* 0x000fe20000000800 */
[----:B------:R-:W1:Y:S01]  /*11d90*/  LDSM.16.MT88.4 R152, [R208+0x100] ;  /* 0x00010000d098783b */ /* 0x000e620000004200 */
[--C-:B------:R-:W-:Y:S02]  /*11da0*/  FFMA.FTZ R46, R46, c[0x0][0x2d0], -R117.reuse ;  /* 0x0000b4002e2e7a23 */ /* 0x100fe40000010875 */
[----:B----4-:R-:W-:Y:S01]  /*11db0*/  FMUL.FTZ R4, R2, R120 ;  /* 0x0000007802047220 */ /* 0x010fe20000410000 */
[----:B------:R-:W-:Y:S01]  /*11dc0*/  F2FP.BF16.PACK_AB R120, R232, R230 ;  /* 0x000000e6e878723e */ /* 0x000fe200000010ff */
[----:B------:R-:W-:Y:S01]  /*11dd0*/  FMUL.FTZ R5, R2, R121 ;  /* 0x0000007902057220 */ /* 0x000fe20000410000 */
[----:B---3--:R-:W-:Y:S01]  /*11de0*/  F2FP.BF16.PACK_AB R121, R167, R184 ;  /* 0x000000b8a779723e */ /* 0x008fe200000010ff */
[--C-:B------:R-:W-:Y:S01]  /*11df0*/  FFMA.FTZ R47, R47, c[0x0][0x2d0], -R117.reuse ;  /* 0x0000b4002f2f7a23 */ /* 0x100fe20000010875 */
[----:B------:R-:W3:Y:S01]  /*11e00*/  LDSM.16.MT88.4 R124, [R207+0x100] ;  /* 0x00010000cf7c783b */ /* 0x000ee20000004200 */
[----:B------:R-:W-:Y:S01]  /*11e10*/  MUFU.EX2 R187, R32 ;  /* 0x0000002000bb7308 */ /* 0x000fe20000000800 */
[--C-:B------:R-:W-:Y:S02]  /*11e20*/  FFMA.FTZ R50, R50, c[0x0][0x2d0], -R117.reuse ;  /* 0x0000b40032327a23 */ /* 0x100fe40000010875 */
[--C-:B------:R-:W-:Y:S02]  /*11e30*/  FFMA.FTZ R51, R51, c[0x0][0x2d0], -R117.reuse ;  /* 0x0000b40033337a23 */ /* 0x100fe40000010875 */
[C---:B------:R-:W-:Y:S02]  /*11e40*/  FMUL.FTZ R92, R2.reuse, R92 ;  /* 0x0000005c025c7220 */ /* 0x040fe40000410000 */
[----:B-----5:R-:W-:Y:S01]  /*11e50*/  LDSM.16.MT88.4 R24, [R205+0x1100] ;  /* 0x00110000cd18783b */ /* 0x020fe20000004200 */
[----:B------:R-:W-:Y:S02]  /*11e60*/  FMUL.FTZ R93, R2, R93 ;  /* 0x0000005d025d7220 */ /* 0x000fe40000410000 */
[----:B------:R-:W-:Y:S01]  /*11e70*/  MUFU.EX2 R185, R33 ;  /* 0x0000002100b97308 */ /* 0x000fe20000000800 */
[C---:B------:R-:W-:Y:S02]  /*11e80*/  FMUL.FTZ R94, R0.reuse, R94 ;  /* 0x0000005e005e7220 */ /* 0x040fe40000410000 */
[----:B------:R-:W-:Y:S01]  /*11e90*/  FMUL.FTZ R95, R0, R95 ;  /* 0x0000005f005f7220 */ /* 0x000fe20000410000 */
[C---:B--2---:R-:W-:Y:S01]  /*11ea0*/  HMMA.16816.F32.BF16 R4, R120.reuse, R144, R4 ;  /* 0x000000907804723c */ /* 0x044fe20000041804 */
[----:B------:R-:W0:Y:S05]  /*11eb0*/  LDGDEPBAR ;  /* 0x00000000000079af */ /* 0x000e2a0000000000 */
[----:B------:R-:W-:Y:S01]  /*11ec0*/  MUFU.EX2 R118, R51 ;  /* 0x0000003300767308 */ /* 0x000fe20000000800 */
[--C-:B------:R-:W-:Y:S01]  /*11ed0*/  FFMA.FTZ R14, R14, c[0x0][0x2d0], -R117.reuse ;  /* 0x0000b4000e0e7a23 */ /* 0x100fe20000010875 */
[C---:B------:R-:W-:Y:S01]  /*11ee0*/  HMMA.16816.F32.BF16 R8, R120.reuse, R146, R8 ;  /* 0x000000927808723c */ /* 0x040fe20000041808 */
[----:B------:R-:W2:Y:S03]  /*11ef0*/  LDSM.16.MT88.4 R144, [R204+0x4100] ;  /* 0x00410000cc90783b */ /* 0x000ea60000004200 */
[--C-:B------:R-:W-:Y:S02]  /*11f00*/  FFMA.FTZ R15, R15, c[0x0][0x2d0], -R117.reuse ;  /* 0x0000b4000f0f7a23 */ /* 0x100fe40000010875 */
[C---:B------:R-:W-:Y:S02]  /*11f10*/  FMUL.FTZ R96, R2.reuse, R96 ;  /* 0x0000006002607220 */ /* 0x040fe40000410000 */
[----:B------:R4:W-:Y:S01]  /*11f20*/  MUFU.EX2 R228, R12 ;  /* 0x0000000c00e47308 */ /* 0x0009e20000000800 */
[C---:B------:R-:W-:Y:S03]  /*11f30*/  HMMA.16816.F32.BF16 R68, R120.reuse, R148, R68 ;  /* 0x000000947844723c */ /* 0x040fe60000041844 */
[----:B------:R-:W-:Y:S02]  /*11f40*/  FMUL.FTZ R97, R2, R97 ;  /* 0x0000006102617220 */ /* 0x000fe40000410000 */
[C---:B------:R-:W-:Y:S03]  /*11f50*/  FMUL.FTZ R98, R0.reuse, R98 ;  /* 0x0000006200627220 */ /* 0x040fe60000410000 */
[C---:B------:R-:W-:Y:S01]  /*11f60*/  HMMA.16816.F32.BF16 R72, R120.reuse, R150, R72 ;  /* 0x000000967848723c */ /* 0x040fe20000041848 */
[----:B------:R-:W5:Y:S01]  /*11f70*/  LDSM.16.MT88.4 R148, [R205+0x4100] ;  /* 0x00410000cd94783b */ /* 0x000f620000004200 */
[----:B------:R2:W2:Y:S02]  /*11f80*/  MUFU.EX2 R199, R13 ;  /* 0x0000000d00c77308 */ /* 0x0004a40000000800 */
[----:B------:R-:W-:Y:S02]  /*11f90*/  FMUL.FTZ R99, R0, R99 ;  /* 0x0000006300637220 */ /* 0x000fe40000410000 */
[C---:B------:R-:W-:Y:S02]  /*11fa0*/  FMUL.FTZ R100, R2.reuse, R100 ;  /* 0x0000006402647220 */ /* 0x040fe40000410000 */
[C---:B-1----:R-:W-:Y:S04]  /*11fb0*/  HMMA.16816.F32.BF16 R76, R120.reuse, R152, R76 ;  /* 0x00000098784c723c */ /* 0x042fe8000004184c */
[----:B------:R-:W-:Y:S01]  /*11fc0*/  MUFU.EX2 R153, R34 ;  /* 0x0000002200997308 */ /* 0x000fe20000000800 */
[C---:B------:R-:W-:Y:S02]  /*11fd0*/  FMUL.FTZ R101, R2.reuse, R101 ;  /* 0x0000006502657220 */ /* 0x040fe40000410000 */
[----:B----4-:R-:W-:Y:S01]  /*11fe0*/  FMUL.FTZ R12, R2, R128 ;  /* 0x00000080020c7220 */ /* 0x010fe20000410000 */
[C---:B------:R-:W-:Y:S04]  /*11ff0*/  HMMA.16816.F32.BF16 R80, R120.reuse, R154, R80 ;  /* 0x0000009a7850723c */ /* 0x040fe80000041850 */
[C---:B------:R-:W-:Y:S02]  /*12000*/  FMUL.FTZ R102, R0.reuse, R102 ;  /* 0x0000006600667220 */ /* 0x040fe40000410000 */
[----:B------:R-:W-:Y:S01]  /*12010*/  MUFU.EX2 R155, R30 ;  /* 0x0000001e009b7308 */ /* 0x000fe20000000800 */
[----:B------:R-:W-:Y:S01]  /*12020*/  FMUL.FTZ R103, R0, R103 ;  /* 0x0000006700677220 */ /* 0x000fe20000410000 */
[C---:B---3--:R-:W-:Y:S04]  /*12030*/  HMMA.16816.F32.BF16 R84, R120.reuse, R124, R84 ;  /* 0x0000007c7854723c */ /* 0x048fe80000041854 */
[----:B--2---:R-:W-:Y:S02]  /*12040*/  FMUL.FTZ R13, R2, R129 ;  /* 0x00000081020d7220 */ /* 0x004fe40000410000 */
[--C-:B------:R-:W-:Y:S02]  /*12050*/  FFMA.FTZ R18, R18, c[0x0][0x2d0], -R117.reuse ;  /* 0x0000b40012127a23 */ /* 0x100fe40000010875 */
[C---:B------:R-:W-:Y:S01]  /*12060*/  HMMA.16816.F32.BF16 R88, R120.reuse, R126, R88 ;  /* 0x0000007e7858723c */ /* 0x040fe20000041858 */
[----:B------:R-:W1:Y:S01]  /*12070*/  LDSM.16.MT88.4 R124, [R208+0x4100] ;  /* 0x00410000d07c783b */ /* 0x000e620000004200 */
[----:B------:R2:W-:Y:S02]  /*12080*/  MUFU.EX2 R154, R31 ;  /* 0x0000001f009a7308 */ /* 0x0005e40000000800 */
[--C-:B------:R-:W-:Y:S02]  /*12090*/  FFMA.FTZ R19, R19, c[0x0][0x2d0], -R117.reuse ;  /* 0x0000b40013137a23 */ /* 0x100fe40000010875 */
[C---:B------:R-:W-:Y:S02]  /*120a0*/  FMUL.FTZ R104, R2.reuse, R104 ;  /* 0x0000006802687220 */ /* 0x040fe40000410000 */
[C---:B------:R-:W-:Y:S04]  /*120b0*/  HMMA.16816.F32.BF16 R92, R120.reuse, R144, R92 ;  /* 0x00000090785c723c */ /* 0x040fe8000004185c */
[----:B------:R3:W-:Y:S01]  /*120c0*/  MUFU.EX2 R164, R14 ;  /* 0x0000000e00a47308 */ /* 0x0007e20000000800 */
[----:B------:R-:W-:Y:S02]  /*120d0*/  FMUL.FTZ R105, R2, R105 ;  /* 0x0000006902697220 */ /* 0x000fe40000410000 */
[C---:B------:R-:W-:Y:S01]  /*120e0*/  FMUL.FTZ R106, R0.reuse, R106 ;  /* 0x0000006a006a7220 */ /* 0x040fe20000410000 */
[C---:B------:R-:W-:Y:S01]  /*120f0*/  HMMA.16816.F32.BF16 R96, R120.reuse, R146, R96 ;  /* 0x000000927860723c */ /* 0x040fe20000041860 */
[----:B------:R-:W4:Y:S03]  /*12100*/  LDSM.16.MT88.4 R144, [R207+0x4100] ;  /* 0x00410000cf90783b */ /* 0x000f260000004200 */
[----:B------:R-:W-:Y:S02]  /*12110*/  FMUL.FTZ R107, R0, R107 ;  /* 0x0000006b006b7220 */ /* 0x000fe40000410000 */
[----:B------:R1:W-:Y:S01]  /*12120*/  MUFU.EX2 R163, R15 ;  /* 0x0000000f00a37308 */ /* 0x0003e20000000800 */
[C---:B------:R-:W-:Y:S01]  /*12130*/  FMUL.FTZ R108, R2.reuse, R108 ;  /* 0x0000006c026c7220 */ /* 0x040fe20000410000 */
[C---:B-----5:R-:W-:Y:S01]  /*12140*/  HMMA.16816.F32.BF16 R100, R120.reuse, R148, R100 ;  /* 0x000000947864723c */ /* 0x060fe20000041864 */
[----:B--2---:R-:W-:Y:S03]  /*12150*/  LDSM.16.MT88.4 R28, [R205+0x1900] ;  /* 0x00190000cd1c783b */ /* 0x004fe60000004200 */
[----:B------:R-:W-:Y:S02]  /*12160*/  FMUL.FTZ R109, R2, R109 ;  /* 0x0000006d026d7220 */ /* 0x000fe40000410000 */
[C---:B------:R-:W-:Y:S02]  /*12170*/  FMUL.FTZ R110, R0.reuse, R110 ;  /* 0x0000006e006e7220 */ /* 0x040fe40000410000 */
[C---:B------:R-:W-:Y:S01]  /*12180*/  HMMA.16816.F32.BF16 R104, R120.reuse, R150, R104 ;  /* 0x000000967868723c */ /* 0x040fe20000041868 */
[----:B------:R2:W-:Y:S01]  /*12190*/  MUFU.EX2 R198, R16 ;  /* 0x0000001000c67308 */ /* 0x0005e20000000800 */
[----:B------:R-:W-:Y:S02]  /*121a0*/  LDSM.16.MT88.4 R148, [R207+0x900] ;  /* 0x00090000cf94783b */ /* 0x000fe40000004200 */
[C---:B---3--:R-:W-:Y:S02]  /*121b0*/  FMUL.FTZ R14, R0.reuse, R130 ;  /* 0x00000082000e7220 */ /* 0x048fe40000410000 */
[----:B------:R-:W-:Y:S02]  /*121c0*/  FMUL.FTZ R111, R0, R111 ;  /* 0x0000006f006f7220 */ /* 0x000fe40000410000 */
[C---:B------:R-:W-:Y:S03]  /*121d0*/  FMUL.FTZ R112, R2.reuse, R112 ;  /* 0x0000007002707220 */ /* 0x040fe60000410000 */
[----:B------:R3:W5:Y:S01]  /*121e0*/  MUFU.EX2 R197, R17 ;  /* 0x0000001100c57308 */ /* 0x0007620000000800 */
[----:B------:R-:W-:Y:S02]  /*121f0*/  FMUL.FTZ R113, R2, R113 ;  /* 0x0000007102717220 */ /* 0x000fe40000410000 */
[C---:B-1----:R-:W-:Y:S02]  /*12200*/  FMUL.FTZ R15, R0.reuse, R131 ;  /* 0x00000083000f7220 */ /* 0x042fe40000410000 */
[----:B------:R-:W1:Y:S01]  /*12210*/  LDSM.16.MT88.4 R128, [R204+0x900] ;  /* 0x00090000cc80783b */ /* 0x000e620000004200 */
[C---:B------:R-:W-:Y:S02]  /*12220*/  FMUL.FTZ R114, R0.reuse, R114 ;  /* 0x0000007200727220 */ /* 0x040fe40000410000 */
[----:B------:R-:W-:Y:S02]  /*12230*/  FMUL.FTZ R115, R0, R115 ;  /* 0x0000007300737220 */ /* 0x000fe40000410000 */
[C---:B------:R-:W-:Y:S01]  /*12240*/  HMMA.16816.F32.BF16 R12, R120.reuse, R124, R12 ;  /* 0x0000007c780c723c */ /* 0x040fe2000004180c */
[----:B------:R4:W-:Y:S02]  /*12250*/  MUFU.EX2 R162, R18 ;  /* 0x0000001200a27308 */ /* 0x0009e40000000800 */
[--C-:B------:R-:W-:Y:S02]  /*12260*/  FFMA.FTZ R22, R22, c[0x0][0x2d0], -R117.reuse ;  /* 0x0000b40016167a23 */ /* 0x100fe40000010875 */
[----:B--2---:R-:W-:Y:S02]  /*12270*/  FMUL.FTZ R16, R2, R132 ;  /* 0x0000008402107220 */ /* 0x004fe40000410000 */
[--C-:B------:R-:W-:Y:S01]  /*12280*/  FFMA.FTZ R23, R23, c[0x0][0x2d0], -R117.reuse ;  /* 0x0000b40017177a23 */ /* 0x100fe20000010875 */
[C---:B------:R-:W-:Y:S01]  /*12290*/  HMMA.16816.F32.BF16 R108, R120.reuse, R126, R108 ;  /* 0x0000007e786c723c */ /* 0x040fe2000004186c */
[----:B------:R-:W2:Y:S02]  /*122a0*/  LDSM.16.MT88.4 R124, [R205+0x900] ;  /* 0x00090000cd7c783b */ /* 0x000ea40000004200 */
[----:B------:R1:W1:Y:S01]  /*122b0*/  MUFU.EX2 R161, R19 ;  /* 0x0000001300a17308 */ /* 0x0002620000000800 */
[--C-:B------:R-:W-:Y:S02]  /*122c0*/  FFMA.FTZ R52, R52, c[0x0][0x2d0], -R156.reuse ;  /* 0x0000b40034347a23 */ /* 0x100fe4000001089c */
[----:B---3--:R-:W-:Y:S02]  /*122d0*/  FMUL.FTZ R17, R2, R133 ;  /* 0x0000008502117220 */ /* 0x008fe40000410000 */
[--C-:B------:R-:W-:Y:S04]  /*122e0*/  FFMA.FTZ R53, R53, c[0x0][0x2d0], -R156.reuse ;  /* 0x0000b40035357a23 */ /* 0x100fe8000001089c */
[--C-:B------:R-:W-:Y:S01]  /*122f0*/  FFMA.FTZ R56, R56, c[0x0][0x2d0], -R156.reuse ;  /* 0x0000b40038387a23 */ /* 0x100fe2000001089c */
[----:B------:R3:W-:Y:S01]  /*12300*/  MUFU.EX2 R152, R35 ;  /* 0x0000002300987308 */ /* 0x0007e20000000800 */
[--C-:B------:R-:W-:Y:S02]  /*12310*/  FFMA.FTZ R57, R57, c[0x0][0x2d0], -R156.reuse ;  /* 0x0000b40039397a23 */ /* 0x100fe4000001089c */
[--C-:B------:R-:W-:Y:S02]  /*12320*/  FFMA.FTZ R54, R54, c[0x0][0x2d0], -R117.reuse ;  /* 0x0000b40036367a23 */ /* 0x100fe40000010875 */
[----:B----4-:R-:W-:Y:S02]  /*12330*/  FMUL.FTZ R18, R0, R134 ;  /* 0x0000008600127220 */ /* 0x010fe40000410000 */
        /* <DEDUP_REMOVED lines=8> */
[----:B------:R-:W4:Y:S01]  /*123c0*/  MUFU.EX2 R195, R21 ;  /* 0x0000001500c37308 */ /* 0x000f220000000800 */
[--C-:B------:R-:W-:Y:S01]  /*123d0*/  FFMA.FTZ R64, R64, c[0x0][0x2d0], -R156.reuse ;  /* 0x0000b40040407a23 */ /* 0x100fe2000001089c */
[C---:B------:R-:W-:Y:S03]  /*123e0*/  HMMA.16816.F32.BF16 R16, R120.reuse, R144, R16 ;  /* 0x000000907810723c */ /* 0x040fe60000041810 */
[----:B---3--:R-:W-:Y:S01]  /*123f0*/  LDSM.16.MT88.4 R32, [R208+0x1900] ;  /* 0x00190000d020783b */ /* 0x008fe20000004200 */
[----:B------:R-:W-:Y:S02]  /*12400*/  FFMA.FTZ R65, R65, c[0x0][0x2d0], -R156 ;  /* 0x0000b40041417a23 */ /* 0x000fe4000001089c */
[--C-:B------:R-:W-:Y:S02]  /*12410*/  FFMA.FTZ R62, R62, c[0x0][0x2d0], -R117.reuse ;  /* 0x0000b4003e3e7a23 */ /* 0x100fe40000010875 */
[----:B------:R-:W-:Y:S01]  /*12420*/  HMMA.16816.F32.BF16 R112, R120, R146, R112 ;  /* 0x000000927870723c */ /* 0x000fe20000041870 */
[----:B------:R3:W-:Y:S02]  /*12430*/  MUFU.EX2 R160, R22 ;  /* 0x0000001600a07308 */ /* 0x0007e40000000800 */
[----:B------:R-:W1:Y:S01]  /*12440*/  LDSM.16.MT88.4 R144, [R204+0x4900] ;  /* 0x00490000cc90783b */ /* 0x000e620000004200 */
[--C-:B------:R-:W-:Y:S02]  /*12450*/  FFMA.FTZ R63, R63, c[0x0][0x2d0], -R117.reuse ;  /* 0x0000b4003f3f7a23 */ /* 0x100fe40000010875 */
[--C-:B------:R-:W-:Y:S01]  /*12460*/  FFMA.FTZ R66, R66, c[0x0][0x2d0], -R117.reuse ;  /* 0x0000b40042427a23 */ /* 0x100fe20000010875 */
[----:B------:R-:W-:Y:S01]  /*12470*/  F2FP.BF16.PACK_AB R120, R199, R228 ;  /* 0x000000e4c778723e */ /* 0x000fe200000010ff */
[----:B------:R-:W-:Y:S01]  /*12480*/  FFMA.FTZ R117, R67, c[0x0][0x2d0], -R117 ;  /* 0x0000b40043757a23 */ /* 0x000fe20000010875 */
[----:B-----5:R-:W-:Y:S02]  /*12490*/  F2FP.BF16.PACK_AB R122, R197, R198 ;  /* 0x000000c6c57a723e */ /* 0x020fe400000010ff */
[----:B------:R-:W5:Y:S01]  /*124a0*/  MUFU.EX2 R159, R23 ;  /* 0x00000017009f7308 */ /* 0x000f620000000800 */
[----:B------:R-:W-:Y:S01]  /*124b0*/  F2FP.BF16.PACK_AB R121, R163, R164 ;  /* 0x000000a4a379723e */ /* 0x000fe200000010ff */
[----:B------:R-:W-:Y:S01]  /*124c0*/  FFMA.FTZ R0, R0, R234, R184 ;  /* 0x000000ea00007223 */ /* 0x000fe200000100b8 */
[----:B------:R-:W-:Y:S01]  /*124d0*/  F2FP.BF16.PACK_AB R123, R161, R162 ;  /* 0x000000a2a17b723e */ /* 0x000fe200000010ff */
[----:B------:R-:W-:Y:S01]  /*124e0*/  FFMA.FTZ R2, R2, R233, R230 ;  /* 0x000000e902027223 */ /* 0x000fe200000100e6 */
[----:B----4-:R-:W-:Y:S01]  /*124f0*/  F2FP.BF16.PACK_AB R20, R195, R196 ;  /* 0x000000c4c314723e */ /* 0x010fe200000010ff */
[----:B------:R-:W-:Y:S02]  /*12500*/  FADD.FTZ R0, R167, R0 ;  /* 0x00000000a7007221 */ /* 0x000fe40000010000 */
[----:B------:R-:W-:Y:S02]  /*12510*/  FADD.FTZ R2, R232, R2 ;  /* 0x00000002e8027221 */ /* 0x000fe40000010000 */
[C---:B------:R-:W-:Y:S01]  /*12520*/  HMMA.16816.F32.BF16 R4, R120.reuse, R128, R4 ;  /* 0x000000807804723c */ /* 0x040fe20000041804 */
[----:B------:R-:W-:Y:S02]  /*12530*/  MUFU.EX2 R52, R52 ;  /* 0x0000003400347308 */ /* 0x000fe40000000800 */
[----:B------:R-:W-:Y:S01]  /*12540*/  FADD.FTZ R0, R166, R0 ;  /* 0x00000000a6007221 */ /* 0x000fe20000010000 */
[----:B---3--:R-:W-:Y:S01]  /*12550*/  F2FP.BF16.PACK_AB R22, R193, R194 ;  /* 0x000000c2c116723e */ /* 0x008fe200000010ff */
[----:B------:R-:W-:Y:S02]  /*12560*/  FADD.FTZ R2, R231, R2 ;  /* 0x00000002e7027221 */ /* 0x000fe40000010000 */
[----:B------:R-:W-:Y:S01]  /*12570*/  FADD.FTZ R0, R165, R0 ;  /* 0x00000000a5007221 */ /* 0x000fe20000010000 */
[C---:B------:R-:W-:Y:S01]  /*12580*/  HMMA.16816.F32.BF16 R8, R120.reuse, R130, R8 ;  /* 0x000000827808723c */ /* 0x040fe20000041808 */
[----:B------:R-:W-:Y:S02]  /*12590*/  LDSM.16.MT88.4 R128, [R208+0x4900] ;  /* 0x00490000d080783b */ /* 0x000fe40000004200 */
[----:B------:R-:W-:Y:S01]  /*125a0*/  MUFU.EX2 R53, R53 ;  /* 0x0000003500357308 */ /* 0x000fe20000000800 */
[----:B------:R-:W-:Y:S01]  /*125b0*/  FADD.FTZ R2, R229, R2 ;  /* 0x00000002e5027221 */ /* 0x000fe20000010000 */
[----:B-----5:R-:W-:Y:S01]  /*125c0*/  F2FP.BF16.PACK_AB R21, R159, R160 ;  /* 0x000000a09f15723e */ /* 0x020fe200000010ff */
[----:B------:R-:W-:Y:S02]  /*125d0*/  FADD.FTZ R0, R164, R0 ;  /* 0x00000000a4007221 */ /* 0x000fe40000010000 */
[C---:B--2---:R-:W-:Y:S04]  /*125e0*/  HMMA.16816.F32.BF16 R68, R120.reuse, R124, R68 ;  /* 0x0000007c7844723c */ /* 0x044fe80000041844 */
[----:B------:R-:W-:Y:S01]  /*125f0*/  F2FP.BF16.PACK_AB R23, R157, R158 ;  /* 0x0000009e9d17723e */ /* 0x000fe200000010ff */
[----:B------:R-:W-:Y:S01]  /*12600*/  MUFU.EX2 R56, R56 ;  /* 0x0000003800387308 */ /* 0x000fe20000000800 */
[----:B------:R-:W-:Y:S02]  /*12610*/  FADD.FTZ R2, R228, R2 ;  /* 0x00000002e4027221 */ /* 0x000fe40000010000 */
[C---:B------:R-:W-:Y:S01]  /*12620*/  HMMA.16816.F32.BF16 R72, R120.reuse, R126, R72 ;  /* 0x0000007e7848723c */ /* 0x040fe20000041848 */
[----:B------:R-:W2:Y:S03]  /*12630*/  LDSM.16.MT88.4 R124, [R205+0x4900] ;  /* 0x00490000cd7c783b */ /* 0x000ea60000004200 */
[----:B------:R-:W-:Y:S02]  /*12640*/  FADD.FTZ R0, R163, R0 ;  /* 0x00000000a3007221 */ /* 0x000fe40000010000 */
[----:B------:R-:W-:Y:S01]  /*12650*/  FADD.FTZ R2, R199, R2 ;  /* 0x00000002c7027221 */ /* 0x000fe20000010000 */
[----:B------:R-:W-:Y:S01]  /*12660*/  MUFU.EX2 R57, R57 ;  /* 0x0000003900397308 */ /* 0x000fe20000000800 */
[C---:B-1----:R-:W-:Y:S04]  /*12670*/  HMMA.16816.F32.BF16 R76, R120.reuse, R132, R76 ;  /* 0x00000084784c723c */ /* 0x042fe8000004184c */
[----:B------:R-:W-:Y:S02]  /*12680*/  FADD.FTZ R0, R162, R0 ;  /* 0x00000000a2007221 */ /* 0x000fe40000010000 */
[----:B------:R-:W-:Y:S02]  /*12690*/  FADD.FTZ R2, R198, R2 ;  /* 0x00000002c6027221 */ /* 0x000fe40000010000 */
[C---:B------:R-:W-:Y:S01]  /*126a0*/  HMMA.16816.F32.BF16 R80, R120.reuse, R134, R80 ;  /* 0x000000867850723c */ /* 0x040fe20000041850 */
[----:B------:R-:W1:Y:S01]  /*126b0*/  LDSM.16.MT88.4 R132, [R207+0x4900] ;  /* 0x00490000cf84783b */ /* 0x000e620000004200 */
[----:B------:R-:W-:Y:S02]  /*126c0*/  MUFU.EX2 R54, R54 ;  /* 0x0000003600367308 */ /* 0x000fe40000000800 */
[----:B------:R-:W-:Y:S02]  /*126d0*/  FADD.FTZ R0, R161, R0 ;  /* 0x00000000a1007221 */ /* 0x000fe40000010000 */
[----:B------:R-:W-:Y:S02]  /*126e0*/  FADD.FTZ R2, R197, R2 ;  /* 0x00000002c5027221 */ /* 0x000fe40000010000 */
[C---:B------:R-:W-:Y:S04]  /*126f0*/  HMMA.16816.F32.BF16 R84, R120.reuse, R148, R84 ;  /* 0x000000947854723c */ /* 0x040fe80000041854 */
[----:B------:R-:W-:Y:S01]  /*12700*/  MUFU.EX2 R55, R55 ;  /* 0x0000003700377308 */ /* 0x000fe20000000800 */
[----:B------:R-:W-:Y:S02]  /*12710*/  FADD.FTZ R0, R160, R0 ;  /* 0x00000000a0007221 */ /* 0x000fe40000010000 */
[----:B------:R-:W-:Y:S01]  /*12720*/  FADD.FTZ R2, R196, R2 ;  /* 0x00000002c4027221 */ /* 0x000fe20000010000 */
[C---:B------:R-:W-:Y:S01]  /*12730*/  HMMA.16816.F32.BF16 R88, R120.reuse, R150, R88 ;  /* 0x000000967858723c */ /* 0x040fe20000041858 */
[----:B------:R-:W-:Y:S03]  /*12740*/  LDSM.16.MT88.4 R148, [R207+0x5100] ;  /* 0x00510000cf94783b */ /* 0x000fe60000004200 */
        /* <DEDUP_REMOVED lines=15> */
[C---:B------:R-:W-:Y:S01]  /*12840*/  HMMA.16816.F32.BF16 R104, R120.reuse, R126, R104 ;  /* 0x0000007e7868723c */ /* 0x040fe20000041868 */
[----:B------:R-:W2:Y:S03]  /*12850*/  LDSM.16.MT88.4 R124, [R204+0x1100] ;  /* 0x00110000cc7c783b */ /* 0x000ea60000004200 */
        /* <DEDUP_REMOVED lines=12> */
[----:B------:R-:W-:Y:S04]  /*12920*/  MUFU.EX2 R65, R65 ;  /* 0x0000004100417308 */ /* 0x000fe80000000800 */
[----:B------:R-:W-:Y:S01]  /*12930*/  HMMA.16816.F32.BF16 R112, R120, R134, R112 ;  /* 0x000000867870723c */ /* 0x000fe20000041870 */
[----:B------:R-:W1:Y:S05]  /*12940*/  LDSM.16.MT88.4 R120, [R208+0x1100] ;  /* 0x00110000d078783b */ /* 0x000e6a0000004200 */
[----:B------:R-:W-:Y:S02]  /*12950*/  MUFU.EX2 R62, R62 ;  /* 0x0000003e003e7308 */ /* 0x000fe40000000800 */
[C---:B--2---:R-:W-:Y:S01]  /*12960*/  HMMA.16816.F32.BF16 R4, R20.reuse, R124, R4 ;  /* 0x0000007c1404723c */ /* 0x044fe20000041804 */
[----:B------:R-:W-:Y:S07]  /*12970*/  LDSM.16.MT88.4 R132, [R205+0x5100] ;  /* 0x00510000cd84783b */ /* 0x000fee0000004200 */
        /* <DEDUP_REMOVED lines=8> */
[C---:B-1----:R-:W-:Y:S08]  /*12a00*/  HMMA.16816.F32.BF16 R76, R20.reuse, R120, R76 ;  /* 0x00000078144c723c */ /* 0x042ff0000004184c */
[C---:B------:R-:W-:Y:S01]  /*12a10*/  HMMA.16816.F32.BF16 R80, R20.reuse, R122, R80 ;  /* 0x0000007a1450723c */ /* 0x040fe20000041850 */
[----:B------:R-:W1:Y:S07]  /*12a20*/  LDSM.16.MT88.4 R120, [R207+0x1900] ;  /* 0x00190000cf78783b */ /* 0x000e6e0000004200 */
[C---:B------:R-:W-:Y:S01]  /*12a30*/  HMMA.16816.F32.BF16 R84, R20.reuse, R128, R84 ;  /* 0x000000801454723c */ /* 0x040fe20000041854 */
[----:B------:R-:W-:Y:S07]  /*12a40*/  MUFU.EX2 R129, R46 ;  /* 0x0000002e00817308 */ /* 0x000fee0000000800 */
[C---:B------:R-:W-:Y:S03]  /*12a50*/  HMMA.16816.F32.BF16 R88, R20.reuse, R130, R88 ;  /* 0x000000821458723c */ /* 0x040fe60000041858 */
[----:B------:R-:W-:Y:S05]  /*12a60*/  MUFU.EX2 R131, R42 ;  /* 0x0000002a00837308 */ /* 0x000fea0000000800 */
[C---:B--2---:R-:W-:Y:S05]  /*12a70*/  HMMA.16816.F32.BF16 R92, R20.reuse, R124, R92 ;  /* 0x0000007c145c723c */ /* 0x044fea000004185c */
[----:B------:R-:W-:Y:S03]  /*12a80*/  MUFU.EX2 R130, R43 ;  /* 0x0000002b00827308 */ /* 0x000fe60000000800 */
[C---:B------:R-:W-:Y:S01]  /*12a90*/  HMMA.16816.F32.BF16 R96, R20.reuse, R126, R96 ;  /* 0x0000007e1460723c */ /* 0x040fe20000041860 */
[----:B------:R-:W-:Y:S06]  /*12aa0*/  LDSM.16.MT88.4 R124, [R204+0x3900] ;  /* 0x00390000cc7c783b */ /* 0x000fec0000004200 */
[----:B------:R-:W-:Y:S01]  /*12ab0*/  MUFU.EX2 R128, R47 ;  /* 0x0000002f00807308 */ /* 0x000fe20000000800 */
[C---:B------:R-:W-:Y:S08]  /*12ac0*/  HMMA.16816.F32.BF16 R100, R20.reuse, R132, R100 ;  /* 0x000000841464723c */ /* 0x040ff00000041864 */
[C---:B------:R-:W-:Y:S01]  /*12ad0*/  HMMA.16816.F32.BF16 R104, R20.reuse, R134, R104 ;  /* 0x000000861468723c */ /* 0x040fe20000041868 */
[----:B------:R-:W2:Y:S07]  /*12ae0*/  MUFU.EX2 R134, R38 ;  /* 0x0000002600867308 */ /* 0x000eae0000000800 */
[C---:B------:R-:W-:Y:S03]  /*12af0*/  HMMA.16816.F32.BF16 R12, R20.reuse, R144, R12 ;  /* 0x00000090140c723c */ /* 0x040fe6000004180c */
[----:B------:R-:W4:Y:S05]  /*12b00*/  MUFU.EX2 R133, R39 ;  /* 0x0000002700857308 */ /* 0x000f2a0000000800 */
[C---:B------:R-:W-:Y:S05]  /*12b10*/  HMMA.16816.F32.BF16 R108, R20.reuse, R146, R108 ;  /* 0x00000092146c723c */ /* 0x040fea000004186c */
[----:B------:R-:W-:Y:S03]  /*12b20*/  MUFU.EX2 R147, R41 ;  /* 0x0000002900937308 */ /* 0x000fe60000000800 */
[C---:B------:R-:W-:Y:S04]  /*12b30*/  HMMA.16816.F32.BF16 R16, R20.reuse, R148, R16 ;  /* 0x000000941410723c */ /* 0x040fe80000041810 */
[----:B--2---:R-:W-:Y:S03]  /*12b40*/  FADD.FTZ R0, R134, R0 ;  /* 0x0000000086007221 */ /* 0x004fe60000010000 */
[----:B------:R-:W-:Y:S01]  /*12b50*/  MUFU.EX2 R149, R37 ;  /* 0x0000002500957308 */ /* 0x000fe20000000800 */
[----:B------:R-:W-:Y:S04]  /*12b60*/  HMMA.16816.F32.BF16 R112, R20, R150, R112 ;  /* 0x000000961470723c */ /* 0x000fe80000041870 */
[----:B----4-:R-:W-:Y:S03]  /*12b70*/  FADD.FTZ R0, R133, R0 ;  /* 0x0000000085007221 */ /* 0x010fe60000010000 */
[----:B------:R-:W-:Y:S01]  /*12b80*/  F2FP.BF16.PACK_AB R20, R186, R192 ;  /* 0x000000c0ba14723e */ /* 0x000fe200000010ff */
[----:B------:R-:W-:Y:S01]  /*12b90*/  FADD.FTZ R0, R131, R0 ;  /* 0x0000000083007221 */ /* 0x000fe20000010000 */
[----:B------:R-:W-:Y:S01]  /*12ba0*/  F2FP.BF16.PACK_AB R22, R185, R187 ;  /* 0x000000bbb916723e */ /* 0x000fe200000010ff */
[----:B------:R-:W2:Y:S02]  /*12bb0*/  MUFU.EX2 R150, R36 ;  /* 0x0000002400967308 */ /* 0x000ea40000000800 */
        /* <DEDUP_REMOVED lines=10> */
[----:B--2---:R-:W-:Y:S04]  /*12c60*/  FADD.FTZ R2, R150, R2 ;  /* 0x0000000296027221 */ /* 0x004fe80000010000 */
        /* <DEDUP_REMOVED lines=15> */
[C---:B-1----:R-:W-:Y:S01]  /*12d60*/  HMMA.16816.F32.BF16 R84, R20.reuse, R120, R84 ;  /* 0x000000781454723c */ /* 0x042fe20000041854 */
[----:B--2---:R-:W-:Y:S03]  /*12d70*/  LDSM.16.MT88.4 R44, [R205+0x2900] ;  /* 0x00290000cd2c783b */ /* 0x004fe60000004200 */
        /* <DEDUP_REMOVED lines=143> */
.L_x_133:
[----:B------:R-:W1:Y:S01]  /*13670*/  SHFL.BFLY PT, R4, R233, 0x2, 0x1f ;  /* 0x0c401f00e9047f89 */ /* 0x000e6200000e0000 */
[----:B------:R-:W-:-:S02]  /*13680*/  MOV R2, RZ ;  /* 0x000000ff00027202 */ /* 0x000fc40000000f00 */
[----:B------:R-:W-:Y:S01]  /*13690*/  MOV R30, 0xff800000 ;  /* 0xff800000001e7802 */ /* 0x000fe20000000f00 */
[----:B------:R-:W2:Y:S01]  /*136a0*/  SHFL.BFLY PT, R7, R234, 0x2, 0x1f ;  /* 0x0c401f00ea077f89 */ /* 0x000ea200000e0000 */
[----:B------:R-:W-:Y:S02]  /*136b0*/  MOV R31, 0xff800000 ;  /* 0xff800000001f7802 */ /* 0x000fe40000000f00 */
[----:B------:R-:W-:Y:S01]  /*136c0*/  PLOP3.LUT P2, PT, PT, PT, PT, 0x8, 0x0 ;  /* 0x000000000000781c */ /* 0x000fe20003f4e170 */
[----:B-1----:R-:W-:Y:S02]  /*136d0*/  FADD.FTZ R4, R4, R233 ;  /* 0x000000e904047221 */ /* 0x002fe40000010000 */
[----:B--2---:R-:W-:-:S03]  /*136e0*/  FADD.FTZ R7, R7, R234 ;  /* 0x000000ea07077221 */ /* 0x004fc60000010000 */
[----:B------:R-:W1:Y:S04]  /*136f0*/  SHFL.BFLY PT, R0, R4, 0x1, 0x1f ;  /* 0x0c201f0004007f89 */ /* 0x000e6800000e0000 */
[----:B------:R-:W2:Y:S01]  /*13700*/  SHFL.BFLY PT, R5, R7, 0x1, 0x1f ;  /* 0x0c201f0007057f89 */ /* 0x000ea200000e0000 */
[----:B-1----:R-:W-:Y:S01]  /*13710*/  FADD.FTZ R4, R4, R0 ;  /* 0x0000000004047221 */ /* 0x002fe20000010000 */
[----:B------:R-:W-:Y:S01]  /*13720*/  MOV R0, RZ ;  /* 0x000000ff00007202 */ /* 0x000fe20000000f00 */
[----:B--2---:R-:W-:-:S03]  /*13730*/  FADD.FTZ R7, R5, R7 ;  /* 0x0000000705077221 */ /* 0x004fc60000010000 */
[----:B------:R-:W-:Y:S02]  /*13740*/  FSETP.NE.FTZ.AND P1, PT, R4, RZ, PT ;  /* 0x000000ff0400720b */ /* 0x000fe40003f35000 */
[----:B------:R-:W-:-:S11]  /*13750*/  FSETP.NE.FTZ.AND P0, PT, R7, RZ, PT ;  /* 0x000000ff0700720b */ /* 0x000fd60003f15000 */
[----:B------:R-:W1:Y:S08]  /*13760*/  @P1 MUFU.RCP R2, R4 ;  /* 0x0000000400021308 */ /* 0x000e700000001000 */
[----:B------:R-:W-:Y:S08]  /*13770*/  @P0 MUFU.RCP R0, R7 ;  /* 0x0000000700000308 */ /* 0x000ff00000001000 */
[----:B------:R2:W3:Y:S01]  /*13780*/  @P1 MUFU.LG2 R6, R4 ;  /* 0x0000000400061308 */ /* 0x0004e20000000c00 */
[----:B-1----:R-:W-:-:S02]  /*13790*/  FMUL.FTZ R120, R2, R120 ;  /* 0x0000007802787220 */ /* 0x002fc40000410000 */
[C---:B------:R-:W-:Y:S02]  /*137a0*/  FMUL.FTZ R27, R2.reuse, R121 ;  /* 0x00000079021b7220 */ /* 0x040fe40000410000 */
[C---:B------:R-:W-:Y:S02]  /*137b0*/  FMUL.FTZ R124, R2.reuse, R124 ;  /* 0x0000007c027c7220 */ /* 0x040fe40000410000 */
[C---:B------:R-:W-:Y:S01]  /*137c0*/  FMUL.FTZ R8, R2.reuse, R125 ;  /* 0x0000007d02087220 */ /* 0x040fe20000410000 */
[----:B------:R-:W1:Y:S01]  /*137d0*/  @P0 MUFU.LG2 R7, R7 ;  /* 0x0000000700070308 */ /* 0x000e620000000c00 */
[C---:B------:R-:W-:Y:S02]  /*137e0*/  FMUL.FTZ R68, R2.reuse, R68 ;  /* 0x0000004402447220 */ /* 0x040fe40000410000 */
[C---:B------:R-:W-:Y:S02]  /*137f0*/  FMUL.FTZ R69, R2.reuse, R69 ;  /* 0x0000004502457220 */ /* 0x040fe40000410000 */
[----:B------:R-:W-:-:S02]  /*13800*/  FMUL.FTZ R72, R2, R72 ;  /* 0x0000004802487220 */ /* 0x000fc40000410000 */
[C---:B------:R-:W-:Y:S01]  /*13810*/  FMUL.FTZ R73, R2.reuse, R73 ;  /* 0x0000004902497220 */ /* 0x040fe20000410000 */
[----:B--2---:R-:W-:Y:S01]  /*13820*/  @P1 MOV R4, 0x3f317218 ;  /* 0x3f31721800041802 */ /* 0x004fe20000000f00 */
        /* <DEDUP_REMOVED lines=25> */
[----:B------:R-:W-:Y:S02]  /*139c0*/  @P1 FMUL.FTZ R5, R4, c[0x0][0x2d0] ;  /* 0x0000b40004051a20 */ /* 0x000fe40000410000 */
[----:B---3--:R-:W-:Y:S02]  /*139d0*/  @P1 FMUL.FTZ R6, R6, 0.69314718246459960938 ;  /* 0x3f31721806061820 */ /* 0x008fe40000410000 */
[----:B-1----:R-:W-:Y:S02]  /*139e0*/  @P0 FMUL.FTZ R4, R7, 0.69314718246459960938 ;  /* 0x3f31721807040820 */ /* 0x002fe40000410000 */
[----:B------:R-:W-:Y:S02]  /*139f0*/  @P0 FMUL.FTZ R2, R2, c[0x0][0x2d0] ;  /* 0x0000b40002020a20 */ /* 0x000fe40000410000 */
        /* <DEDUP_REMOVED lines=31> */
[----:B------:R-:W-:Y:S02]  /*13bf0*/  FMUL.FTZ R10, R0, R115 ;  /* 0x00000073000a7220 */ /* 0x000fe40000410000 */
[----:B------:R-:W-:Y:S02]  /*13c00*/  @P1 FFMA.FTZ R30, R5, R116, R6 ;  /* 0x00000074051e1223 */ /* 0x000fe40000010006 */
[----:B------:R-:W-:Y:S02]  /*13c10*/  @P0 FFMA.FTZ R31, R2, R3, R4 ;  /* 0x00000003021f0223 */ /* 0x000fe40000010004 */
.L_x_103:
[----:B------:R-:W1:Y:S01]  /*13c20*/  S2R R44, SR_CTAID.Y ;  /* 0x00000000002c7919 */ /* 0x000e620000002600 */
[----:B------:R-:W-:Y:S01]  /*13c30*/  ULDC.64 UR4, c[0x0][0x118] ;  /* 0x0000460000047ab9 */ /* 0x000fe20000000a00 */
[----:B-1----:R-:W-:Y:S01]  /*13c40*/  SHF.R.S32.HI R34, RZ, 0x1f, R44 ;  /* 0x0000001fff227819 */ /* 0x002fe2000001142c */
[----:B------:R-:W-:Y:S05]  /*13c50*/  @P2 BRA `(.L_x_135) ;  /* 0x0000128000002947 */ /* 0x000fea0003800000 */
[----:B------:R-:W1:Y:S01]  /*13c60*/  S2R R32, SR_TID.X ;  /* 0x0000000000207919 */ /* 0x000e620000002100 */
[----:B------:R-:W-:Y:S02]  /*13c70*/  F2FP.BF16.PACK_AB R27, R27, R120 ;  /* 0x000000781b1b723e */ /* 0x000fe400000010ff */
[----:B------:R-:W-:Y:S01]  /*13c80*/  F2FP.BF16.PACK_AB R122, R123, R122 ;  /* 0x0000007a7b7a723e */ /* 0x000fe200000010ff */
[----:B------:R-:W-:Y:S01]  /*13c90*/  BAR.SYNC.DEFER_BLOCKING 0x1, 0x100 ;  /* 0x0044000000007b1d */ /* 0x000fe20000010000 */
        /* <DEDUP_REMOVED lines=8> */
[----:B------:R-:W-:Y:S02]  /*13d20*/  F2FP.BF16.PACK_AB R26, R26, R80 ;  /* 0x000000501a1a723e */ /* 0x000fe400000010ff */
[----:B------:R-:W-:Y:S02]  /*13d30*/  F2FP.BF16.PACK_AB R82, R83, R82 ;  /* 0x000000525352723e */ /* 0x000fe400000010ff */
[----:B-1----:R-:W-:Y:S02]  /*13d40*/  SHF.R.S32.HI R33, RZ, 0x1f, R32 ;  /* 0x0000001fff217819 */ /* 0x002fe40000011420 */
[----:B------:R-:W-:Y:S02]  /*13d50*/  F2FP.BF16.PACK_AB R25, R25, R84 ;  /* 0x000000541919723e */ /* 0x000fe400000010ff */
[----:B------:R-:W-:-:S02]  /*13d60*/  LEA.HI R2, R33, R32, RZ, 0x2 ;  /* 0x0000002021027211 */ /* 0x000fc400078f10ff */
[----:B------:R-:W-:Y:S02]  /*13d70*/  LEA.HI R29, R33, R32, RZ, 0x5 ;  /* 0x00000020211d7211 */ /* 0x000fe400078f28ff */
[--C-:B------:R-:W-:Y:S02]  /*13d80*/  SHF.R.S32.HI R4, RZ, 0x2, R2.reuse ;  /* 0x00000002ff047819 */ /* 0x100fe40000011402 */
[----:B------:R-:W-:Y:S02]  /*13d90*/  SHF.R.S32.HI R0, RZ, 0x1f, R2 ;  /* 0x0000001fff007819 */ /* 0x000fe40000011402 */
[----:B------:R-:W-:Y:S02]  /*13da0*/  SHF.R.S32.HI R28, RZ, 0x5, R29 ;  /* 0x00000005ff1c7819 */ /* 0x000fe4000001141d */
[----:B------:R-:W-:Y:S02]  /*13db0*/  LEA.HI R0, R0, R4, RZ, 0x3 ;  /* 0x0000000400007211 */ /* 0x000fe400078f18ff */
[----:B------:R-:W-:-:S02]  /*13dc0*/  F2FP.BF16.PACK_AB R86, R87, R86 ;  /* 0x000000565756723e */ /* 0x000fc400000010ff */
[----:B------:R-:W-:Y:S02]  /*13dd0*/  LOP3.LUT R0, R0, 0xfffffff8, RZ, 0xc0, !PT ;  /* 0xfffffff800007812 */ /* 0x000fe400078ec0ff */
[----:B------:R-:W-:Y:S02]  /*13de0*/  F2FP.BF16.PACK_AB R24, R24, R88 ;  /* 0x000000581818723e */ /* 0x000fe400000010ff */
[----:B------:R-:W-:Y:S01]  /*13df0*/  F2FP.BF16.PACK_AB R90, R91, R90 ;  /* 0x0000005a5b5a723e */ /* 0x000fe200000010ff */
[----:B------:R-:W-:Y:S01]  /*13e00*/  IMAD.IADD R4, R4, 0x1, -R0 ;  /* 0x0000000104047824 */ /* 0x000fe200078e0a00 */
[----:B------:R-:W-:Y:S02]  /*13e10*/  LOP3.LUT R0, R2, 0xfffffffc, RZ, 0xc0, !PT ;  /* 0xfffffffc02007812 */ /* 0x000fe400078ec0ff */
[----:B------:R-:W-:Y:S01]  /*13e20*/  F2FP.BF16.PACK_AB R23, R23, R92 ;  /* 0x0000005c1717723e */ /* 0x000fe200000010ff */
[C---:B------:R-:W-:Y:S01]  /*13e30*/  IMAD.SHL.U32 R2, R4.reuse, 0x40, RZ ;  /* 0x0000004004027824 */ /* 0x040fe200078e00ff */
[----:B------:R-:W-:Y:S01]  /*13e40*/  LOP3.LUT R3, R4, 0x1, RZ, 0xc0, !PT ;  /* 0x0000000104037812 */ /* 0x000fe200078ec0ff */
[----:B------:R-:W-:Y:S01]  /*13e50*/  IMAD.IADD R22, R32, 0x1, -R0 ;  /* 0x0000000120167824 */ /* 0x000fe200078e0a00 */
[----:B------:R-:W-:-:S02]  /*13e60*/  F2FP.BF16.PACK_AB R94, R95, R94 ;  /* 0x0000005e5f5e723e */ /* 0x000fc400000010ff */
[----:B------:R-:W-:Y:S01]  /*13e70*/  LOP3.LUT R0, R2, 0x1c0, RZ, 0xc0, !PT ;  /* 0x000001c002007812 */ /* 0x000fe200078ec0ff */
[----:B------:R-:W-:Y:S01]  /*13e80*/  IMAD R2, R28, 0x200, R22 ;  /* 0x000002001c027824 */ /* 0x000fe200078e0216 */
[----:B------:R-:W-:Y:S02]  /*13e90*/  ISETP.NE.U32.AND P0, PT, R3, 0x1, PT ;  /* 0x000000010300780c */ /* 0x000fe40003f05070 */
[----:B------:R-:W-:Y:S02]  /*13ea0*/  LEA.HI R0, R0, R0, RZ, 0x1d ;  /* 0x0000000000007211 */ /* 0x000fe400078fe8ff */
[----:B------:R-:W-:Y:S01]  /*13eb0*/  R2P PR, R4, 0x6 ;  /* 0x0000000604007804 */ /* 0x000fe20000000000 */
[----:B------:R-:W-:Y:S01]  /*13ec0*/  IMAD.MOV.U32 R4, RZ, RZ, 0x20 ;  /* 0x00000020ff047424 */ /* 0x000fe200078e00ff */
[----:B------:R-:W-:Y:S01]  /*13ed0*/  F2FP.BF16.PACK_AB R21, R21, R96 ;  /* 0x000000601515723e */ /* 0x000fe200000010ff */
[----:B------:R-:W-:Y:S01]  /*13ee0*/  IMAD.U32 R0, R2, 0x2, R0 ;  /* 0x0000000202007824 */ /* 0x000fe200078e0000 */
[----:B------:R-:W-:-:S02]  /*13ef0*/  F2FP.BF16.PACK_AB R98, R99, R98 ;  /* 0x000000626362723e */ /* 0x000fc400000010ff */
[----:B------:R-:W-:Y:S01]  /*13f00*/  SEL R4, R4, 0xffffffe0, !P1 ;  /* 0xffffffe004047807 */ /* 0x000fe20004800000 */
[----:B------:R-:W-:Y:S01]  /*13f10*/  IMAD.SHL.U32 R0, R0, 0x2, RZ ;  /* 0x0000000200007824 */ /* 0x000fe200078e00ff */
[----:B------:R-:W-:Y:S02]  /*13f20*/  F2FP.BF16.PACK_AB R20, R20, R100 ;  /* 0x000000641414723e */ /* 0x000fe400000010ff */
[----:B------:R-:W-:Y:S02]  /*13f30*/  F2FP.BF16.PACK_AB R19, R103, R102 ;  /* 0x000000666713723e */ /* 0x000fe400000010ff */
[C---:B------:R-:W-:Y:S01]  /*13f40*/  IADD3 R3, R0.reuse, 0x80, RZ ;  /* 0x0000008000037810 */ /* 0x040fe20007ffe0ff */
[----:B------:R1:W-:Y:S01]  /*13f50*/  STS [R0+0x80], R27 ;  /* 0x0000801b00007388 */ /* 0x0003e20000000800 */
[C---:B------:R-:W-:Y:S02]  /*13f60*/  IADD3 R2, R0.reuse, 0x70, RZ ;  /* 0x0000007000027810 */ /* 0x040fe40007ffe0ff */
[----:B------:R-:W-:Y:S01]  /*13f70*/  @P0 IADD3 R2, R3, 0x10, RZ ;  /* 0x0000001003020810 */ /* 0x000fe20007ffe0ff */
[----:B------:R-:W-:Y:S01]  /*13f80*/  STS [R0+0x480], R122 ;  /* 0x0004807a00007388 */ /* 0x000fe20000000800 */
[----:B------:R-:W-:Y:S01]  /*13f90*/  IMAD.IADD R3, R0, 0x1, R4 ;  /* 0x0000000100037824 */ /* 0x000fe200078e0204 */
[----:B------:R-:W-:-:S02]  /*13fa0*/  F2FP.BF16.PACK_AB R18, R18, R104 ;  /* 0x000000681212723e */ /* 0x000fc400000010ff */
[----:B------:R2:W-:Y:S01]  /*13fb0*/  STS [R2], R8 ;  /* 0x0000000802007388 */ /* 0x0005e20000000800 */
[----:B------:R-:W-:Y:S01]  /*13fc0*/  IMAD.IADD R4, R4, 0x1, R2 ;  /* 0x0000000104047824 */ /* 0x000fe200078e0202 */
[----:B------:R-:W-:Y:S02]  /*13fd0*/  F2FP.BF16.PACK_AB R17, R17, R106 ;  /* 0x0000006a1111723e */ /* 0x000fe400000010ff */
[----:B------:R-:W-:Y:S01]  /*13fe0*/  STS [R2+0x400], R126 ;  /* 0x0004007e02007388 */ /* 0x000fe20000000800 */
[----:B------:R-:W-:Y:S02]  /*13ff0*/  F2FP.BF16.PACK_AB R16, R16, R128 ;  /* 0x000000801010723e */ /* 0x000fe400000010ff */
[----:B------:R-:W-:Y:S01]  /*14000*/  F2FP.BF16.PACK_AB R13, R13, R130 ;  /* 0x000000820d0d723e */ /* 0x000fe200000010ff */
[----:B------:R3:W-:Y:S01]  /*14010*/  STS [R3+0x80], R5 ;  /* 0x0000800503007388 */ /* 0x0007e20000000800 */
[----:B------:R-:W-:Y:S02]  /*14020*/  F2FP.BF16.PACK_AB R12, R12, R108 ;  /* 0x0000006c0c0c723e */ /* 0x000fe400000010ff */
[----:B------:R-:W-:Y:S01]  /*14030*/  F2FP.BF16.PACK_AB R11, R11, R110 ;  /* 0x0000006e0b0b723e */ /* 0x000fe200000010ff */
[----:B------:R-:W-:Y:S01]  /*14040*/  STS [R3+0x480], R70 ;  /* 0x0004804603007388 */ /* 0x000fe20000000800 */
[----:B------:R-:W-:-:S02]  /*14050*/  F2FP.BF16.PACK_AB R9, R9, R132 ;  /* 0x000000840909723e */ /* 0x000fc400000010ff */
[----:B------:R-:W-:Y:S01]  /*14060*/  F2FP.BF16.PACK_AB R15, R15, R134 ;  /* 0x000000860f0f723e */ /* 0x000fe200000010ff */
[----:B------:R4:W-:Y:S01]  /*14070*/  STS [R4], R6 ;  /* 0x0000000604007388 */ /* 0x0009e20000000800 */
[----:B-1----:R-:W-:Y:S01]  /*14080*/  IMAD.MOV.U32 R27, RZ, RZ, 0x40 ;  /* 0x00000040ff1b7424 */ /* 0x002fe200078e00ff */
[----:B------:R-:W-:Y:S02]  /*14090*/  F2FP.BF16.PACK_AB R14, R14, R112 ;  /* 0x000000700e0e723e */ /* 0x000fe400000010ff */
[----:B------:R-:W-:Y:S01]  /*140a0*/  STS [R4+0x400], R74 ;  /* 0x0004004a04007388 */ /* 0x000fe20000000800 */
[----:B------:R-:W-:Y:S02]  /*140b0*/  F2FP.BF16.PACK_AB R10, R10, R114 ;  /* 0x000000720a0a723e */ /* 0x000fe400000010ff */
[----:B------:R-:W-:Y:S02]  /*140c0*/  ISETP.NE.U32.AND P0, PT, RZ, c[0x0][0x500], PT ;  /* 0x00014000ff007a0c */ /* 0x000fe40003f05070 */
[----:B--2---:R-:W-:-:S02]  /*140d0*/  SEL R8, R27, 0xffffffc0, !P2 ;  /* 0xffffffc01b087807 */ /* 0x004fc40005000000 */
[----:B------:R-:W-:Y:S02]  /*140e0*/  ISETP.NE.AND.EX P0, PT, RZ, c[0x0][0x504], PT, P0 ;  /* 0x00014100ff007a0c */ /* 0x000fe40003f05300 */
[----:B------:R-:W-:Y:S01]  /*140f0*/  ISETP.NE.U32.AND P1, PT, RZ, c[0x0][0x508], PT ;  /* 0x00014200ff007a0c */ /* 0x000fe20003f25070 */
[----:B---3--:R-:W-:-:S03]  /*14100*/  IMAD.IADD R5, R0, 0x1, R8 ;  /* 0x0000000100057824 */ /* 0x008fc600078e0208 */
[----:B------:R-:W-:Y:S02]  /*14110*/  ISETP.NE.AND.EX P1, PT, RZ, c[0x0][0x50c], PT, P1 ;  /* 0x00014300ff007a0c */ /* 0x000fe40003f25310 */
[----:B------:R1:W-:Y:S01]  /*14120*/  STS [R5+0x80], R7 ;  /* 0x0000800705007388 */ /* 0x0003e20000000800 */
[----:B----4-:R-:W-:-:S03]  /*14130*/  IMAD.IADD R6, R8, 0x1, R2 ;  /* 0x0000000108067824 */ /* 0x010fc600078e0202 */
[----:B------:R-:W-:Y:S04]  /*14140*/  STS [R5+0x480], R78 ;  /* 0x0004804e05007388 */ /* 0x000fe80000000800 */
[----:B------:R-:W-:Y:S04]  /*14150*/  STS [R6], R26 ;  /* 0x0000001a06007388 */ /* 0x000fe80000000800 */
[----:B------:R-:W-:Y:S01]  /*14160*/  STS [R6+0x400], R82 ;  /* 0x0004005206007388 */ /* 0x000fe20000000800 */
[----:B-1----:R-:W-:Y:S02]  /*14170*/  IMAD.IADD R7, R8, 0x1, R3 ;  /* 0x0000000108077824 */ /* 0x002fe400078e0203 */
[----:B------:R-:W-:-:S03]  /*14180*/  IMAD.IADD R8, R4, 0x1, R8 ;  /* 0x0000000104087824 */ /* 0x000fc600078e0208 */
[----:B------:R-:W-:Y:S04]  /*14190*/  STS [R7+0x80], R25 ;  /* 0x0000801907007388 */ /* 0x000fe80000000800 */
[----:B------:R-:W-:Y:S04]  /*141a0*/  STS [R7+0x480], R86 ;  /* 0x0004805607007388 */ /* 0x000fe80000000800 */
[----:B------:R-:W-:Y:S04]  /*141b0*/  STS [R8], R24 ;  /* 0x0000001808007388 */ /* 0x000fe80000000800 */
[----:B------:R-:W-:Y:S04]  /*141c0*/  STS [R8+0x400], R90 ;  /* 0x0004005a08007388 */ /* 0x000fe80000000800 */
        /* <DEDUP_REMOVED lines=9> */
[----:B------:R2:W-:Y:S01]  /*14260*/  STS [R5+0x4480], R13 ;  /* 0x0044800d05007388 */ /* 0x0005e20000000800 */
[----:B-1----:R-:W-:-:S03]  /*14270*/  IMAD.MOV.U32 R2, RZ, RZ, 0x4 ;  /* 0x00000004ff027424 */ /* 0x002fc600078e00ff */
[----:B------:R-:W-:Y:S04]  /*14280*/  STS [R6+0x4000], R12 ;  /* 0x0040000c06007388 */ /* 0x000fe80000000800 */
[----:B------:R-:W-:Y:S04]  /*14290*/  STS [R6+0x4400], R11 ;  /* 0x0044000b06007388 */ /* 0x000fe80000000800 */
[----:B------:R-:W-:Y:S04]  /*142a0*/  STS [R7+0x4080], R9 ;  /* 0x0040800907007388 */ /* 0x000fe80000000800 */
[----:B------:R1:W-:Y:S04]  /*142b0*/  STS [R7+0x4480], R15 ;  /* 0x0044800f07007388 */ /* 0x0003e80000000800 */
[----:B------:R3:W-:Y:S04]  /*142c0*/  STS [R8+0x4000], R14 ;  /* 0x0040000e08007388 */ /* 0x0007e80000000800 */
[----:B------:R3:W-:Y:S01]  /*142d0*/  STS [R8+0x4400], R10 ;  /* 0x0044000a08007388 */ /* 0x0007e20000000800 */
[----:B--2---:R-:W-:-:S03]  /*142e0*/  IMAD.WIDE R4, R248, R2, c[0x0][0x500] ;  /* 0x00014000f8047625 */ /* 0x004fc600078e0202 */
[----:B------:R-:W-:Y:S06]  /*142f0*/  BAR.SYNC.DEFER_BLOCKING 0x1, 0x100 ;  /* 0x0044000000007b1d */ /* 0x000fec0000010000 */
[----:B------:R-:W2:Y:S01]  /*14300*/  @P0 LDG.E R0, [R4.64] ;  /* 0x0000000404000981 */ /* 0x000ea2000c1e1900 */
[----:B-1----:R-:W-:Y:S02]  /*14310*/  IMAD.MOV.U32 R15, RZ, RZ, c[0x0][0x388] ;  /* 0x0000e200ff0f7624 */ /* 0x002fe400078e00ff */
[----:B------:R-:W-:-:S05]  /*14320*/  @P1 IMAD.WIDE R2, R248, R2, c[0x0][0x508] ;  /* 0x00014200f8021625 */ /* 0x000fca00078e0202 */
[----:B------:R1:W5:Y:S02]  /*14330*/  @P1 LDG.E R15, [R2.64] ;  /* 0x00000004020f1981 */ /* 0x000364000c1e1900 */
[----:B-1----:R-:W-:Y:S02]  /*14340*/  CS2R R2, SRZ ;  /* 0x0000000000027805 */ /* 0x002fe4000001ff00 */
[--C-:B--2---:R-:W-:Y:S01]  /*14350*/  @P0 SHF.R.S32.HI R3, RZ, 0x1f, R0.reuse ;  /* 0x0000001fff030819 */ /* 0x104fe20000011400 */
[----:B------:R-:W-:Y:S01]  /*14360*/  @P0 IMAD.MOV.U32 R2, RZ, RZ, R0 ;  /* 0x000000ffff020224 */ /* 0x000fe200078e0000 */
[----:B------:R-:W-:Y:S05]  /*14370*/  @P1 BRA `(.L_x_136) ;  /* 0x0000004000001947 */ /* 0x000fea0003800000 */
[----:B---3--:R-:W-:Y:S05]  /*14380*/  @!P0 BRA `(.L_x_136) ;  /* 0x0000003000008947 */ /* 0x008fea0003800000 */
[----:B------:R1:W2:Y:S04]  /*14390*/  LDG.E R0, [R4.64] ;  /* 0x0000000404007981 */ /* 0x0002a8000c1e1900 */
[----:B-1----:R-:W2:Y:S02]  /*143a0*/  LDG.E R4, [R4.64+0x4] ;  /* 0x0000040404047981 */ /* 0x002ea4000c1e1900 */
[----:B--2--5:R-:W-:-:S02]  /*143b0*/  IADD3 R15, -R0, R4, RZ ;  /* 0x00000004000f7210 */ /* 0x024fc40007ffe1ff */
.L_x_136:
[----:B---3--:R-:W-:Y:S01]  /*143c0*/  LOP3.LUT R0, R29, 0xffffffe0, RZ, 0xc0, !PT ;  /* 0xffffffe01d007812 */ /* 0x008fe200078ec0ff */
[----:B------:R-:W1:Y:S01]  /*143d0*/  S2R R19, SR_CTAID.X ;  /* 0x0000000000137919 */ /* 0x000e620000002500 */
[----:B------:R-:W-:Y:S01]  /*143e0*/  SHF.R.S32.HI R4, RZ, 0x1f, R28 ;  /* 0x0000001fff047819 */ /* 0x000fe2000001141c */
[----:B------:R-:W-:Y:S01]  /*143f0*/  IMAD.MOV.U32 R8, RZ, RZ, c[0x0][0x4e8] ;  /* 0x00013a00ff087624 */ /* 0x000fe200078e00ff */
[----:B------:R-:W-:Y:S01]  /*14400*/  LEA.HI R5, R22, R22, RZ, 0x1 ;  /* 0x0000001616057211 */ /* 0x000fe200078f08ff */
[----:B------:R-:W-:Y:S01]  /*14410*/  IMAD.IADD R0, R32, 0x1, -R0 ;  /* 0x0000000120007824 */ /* 0x000fe200078e0a00 */
[----:B------:R-:W-:Y:S01]  /*14420*/  LEA.HI R4, R4, R28, RZ, 0x3 ;  /* 0x0000001c04047211 */ /* 0x000fe200078f18ff */
[----:B------:R-:W-:Y:S01]  /*14430*/  IMAD R9, R34, c[0x0][0x3e8], RZ ;  /* 0x0000fa0022097a24 */ /* 0x000fe200078e02ff */
[----:B------:R-:W-:Y:S01]  /*14440*/  LOP3.LUT R5, R5, 0x1ffffffe, RZ, 0xc0, !PT ;  /* 0x1ffffffe05057812 */ /* 0x000fe200078ec0ff */
[----:B-----5:R-:W-:Y:S01]  /*14450*/  IMAD R15, R15, c[0x0][0x4e8], RZ ;  /* 0x00013a000f0f7a24 */ /* 0x020fe200078e02ff */
[----:B------:R-:W-:Y:S01]  /*14460*/  SHF.R.S32.HI R7, RZ, 0x1f, R0 ;  /* 0x0000001fff077819 */ /* 0x000fe20000011400 */
[----:B------:R-:W-:Y:S01]  /*14470*/  BSSY B0, `(.L_x_137) ;  /* 0x0000076000007945 */ /* 0x000fe20003800000 */
[----:B------:R-:W-:-:S02]  /*14480*/  LOP3.LUT R6, R4, 0xffffff8, RZ, 0xc0, !PT ;  /* 0x0ffffff804067812 */ /* 0x000fc400078ec0ff */
[----:B------:R-:W-:Y:S01]  /*14490*/  LEA.HI R4, R7, R0, RZ, 0x2 ;  /* 0x0000000007047211 */ /* 0x000fe200078f10ff */
[----:B------:R-:W-:Y:S01]  /*144a0*/  IMAD.IADD R7, R22, 0x1, -R5 ;  /* 0x0000000116077824 */ /* 0x000fe200078e0a05 */
[----:B------:R-:W-:Y:S01]  /*144b0*/  IADD3 R6, R28, -R6, RZ ;  /* 0x800000061c067210 */ /* 0x000fe20007ffe0ff */
[----:B------:R-:W-:Y:S01]  /*144c0*/  IMAD.MOV.U32 R5, RZ, RZ, R3 ;  /* 0x000000ffff057224 */ /* 0x000fe200078e0003 */
[----:B------:R-:W-:Y:S02]  /*144d0*/  SHF.R.S32.HI R4, RZ, 0x2, R4 ;  /* 0x00000002ff047819 */ /* 0x000fe40000011404 */
[----:B------:R-:W-:Y:S01]  /*144e0*/  LOP3.LUT P2, RZ, R0, 0x3, RZ, 0xc0, !PT ;  /* 0x0000000300ff7812 */ /* 0x000fe2000784c0ff */
[----:B------:R-:W-:Y:S01]  /*144f0*/  IMAD R0, R3, c[0x0][0x3a0], RZ ;  /* 0x0000e80003007a24 */ /* 0x000fe200078e02ff */
[----:B------:R-:W-:Y:S01]  /*14500*/  ISETP.NE.AND P1, PT, R8, 0x1, PT ;  /* 0x000000010800780c */ /* 0x000fe20003f25270 */
[----:B------:R-:W-:Y:S01]  /*14510*/  IMAD R17, R6, 0x10, R4 ;  /* 0x0000001006117824 */ /* 0x000fe200078e0204 */
[----:B------:R-:W-:Y:S01]  /*14520*/  MOV R4, R2 ;  /* 0x0000000200047202 */ /* 0x000fe20000000f00 */
[----:B------:R-:W-:Y:S01]  /*14530*/  IMAD R6, R2, c[0x0][0x3a4], R0 ;  /* 0x0000e90002067a24 */ /* 0x000fe200078e0200 */
[----:B------:R-:W-:Y:S01]  /*14540*/  LEA.HI R16, R33, R32, RZ, 0x3 ;  /* 0x0000002021107211 */ /* 0x000fe200078f18ff */
[----:B------:R-:W-:Y:S01]  /*14550*/  IMAD R8, R34, c[0x0][0x490], RZ ;  /* 0x0001240022087a24 */ /* 0x000fe200078e02ff */
[----:B------:R-:W-:Y:S01]  /*14560*/  SEL R14, R248, RZ, !P0 ;  /* 0x000000fff80e7207 */ /* 0x000fe20004000000 */
[----:B------:R-:W-:Y:S01]  /*14570*/  IMAD R0, R7, 0x8, R17 ;  /* 0x0000000807007824 */ /* 0x000fe200078e0211 */
[----:B------:R-:W-:Y:S01]  /*14580*/  LOP3.LUT R12, R16, 0xfffffff8, RZ, 0xc0, !PT ;  /* 0xfffffff8100c7812 */ /* 0x000fe200078ec0ff */
[----:B------:R-:W-:Y:S01]  /*14590*/  IMAD.WIDE.U32 R10, R44, c[0x0][0x490], R4 ;  /* 0x000124002c0a7a25 */ /* 0x000fe200078e0004 */
[----:B------:R-:W-:-:S02]  /*145a0*/  SHF.R.S32.HI R16, RZ, 0x3, R16 ;  /* 0x00000003ff107819 */ /* 0x000fc40000011410 */
[----:B------:R-:W-:Y:S01]  /*145b0*/  LEA.HI R18, R33, R32, RZ, 0x6 ;  /* 0x0000002021127211 */ /* 0x000fe200078f30ff */
[----:B------:R-:W-:Y:S02]  /*145c0*/  IMAD R4, R44, c[0x0][0x494], R8 ;  /* 0x000125002c047a24 */ /* 0x000fe400078e0208 */
[----:B-1----:R-:W-:Y:S02]  /*145d0*/  IMAD R8, R19, 0x80, R0 ;  /* 0x0000008013087824 */ /* 0x002fe400078e0200 */
[----:B------:R-:W-:Y:S01]  /*145e0*/  IMAD.WIDE.U32 R2, R2, c[0x0][0x3a0], RZ ;  /* 0x0000e80002027a25 */ /* 0x000fe200078e00ff */
[----:B------:R-:W-:-:S03]  /*145f0*/  IADD3 R5, R11, R4, RZ ;  /* 0x000000040b057210 */ /* 0x000fc60007ffe0ff */
[----:B------:R-:W-:Y:S01]  /*14600*/  IMAD R7, R44, c[0x0][0x3ec], R9 ;  /* 0x0000fb002c077a24 */ /* 0x000fe200078e0209 */
[----:B------:R-:W-:Y:S01]  /*14610*/  IADD3 R3, R3, R6, RZ ;  /* 0x0000000603037210 */ /* 0x000fe20007ffe0ff */
[----:B------:R-:W-:Y:S01]  /*14620*/  @P1 IMAD.HI.U32 R9, R8, c[0x0][0x4ec], RZ ;  /* 0x00013b0008091a27 */ /* 0x000fe200078e00ff */
[----:B------:R-:W-:-:S03]  /*14630*/  SHF.R.S32.HI R6, RZ, 0x1f, R248 ;  /* 0x0000001fff067819 */ /* 0x000fc600000114f8 */
[----:B------:R-:W-:Y:S01]  /*14640*/  IMAD.MOV.U32 R0, RZ, RZ, R8 ;  /* 0x000000ffff007224 */ /* 0x000fe200078e0008 */
[----:B------:R-:W-:Y:S01]  /*14650*/  @P1 SHF.R.U32.HI R0, RZ, c[0x0][0x4f0], R9 ;  /* 0x00013c00ff001a19 */ /* 0x000fe20000011609 */
[----:B------:R-:W-:Y:S01]  /*14660*/  IMAD.WIDE.U32 R2, R44, c[0x0][0x3e8], R2 ;  /* 0x0000fa002c027a25 */ /* 0x000fe200078e0002 */
[----:B------:R-:W-:-:S03]  /*14670*/  SEL R11, R6, RZ, !P0 ;  /* 0x000000ff060b7207 */ /* 0x000fc60004000000 */
[----:B------:R-:W-:Y:S01]  /*14680*/  IMAD.MOV.U32 R4, RZ, RZ, R10 ;  /* 0x000000ffff047224 */ /* 0x000fe200078e000a */
[----:B------:R-:W-:Y:S01]  /*14690*/  IADD3 R7, R3, R7, RZ ;  /* 0x0000000703077210 */ /* 0x000fe20007ffe0ff */
[----:B------:R-:W-:Y:S01]  /*146a0*/  IMAD.MOV R10, RZ, RZ, -R0 ;  /* 0x000000ffff0a7224 */ /* 0x000fe200078e0a00 */
[----:B------:R-:W-:Y:S01]  /*146b0*/  MOV R6, R2 ;  /* 0x0000000200067202 */ /* 0x000fe20000000f00 */
[----:B------:R-:W-:-:S04]  /*146c0*/  IMAD.WIDE.U32 R2, R14, c[0x0][0x498], R4 ;  /* 0x000126000e027a25 */ /* 0x000fc800078e0004 */
[----:B------:R-:W-:Y:S01]  /*146d0*/  IMAD.IADD R12, R32, 0x1, -R12 ;  /* 0x00000001200c7824 */ /* 0x000fe200078e0a0c */
[----:B------:R-:W-:Y:S01]  /*146e0*/  IADD3 R2, P0, R0, R2, RZ ;  /* 0x0000000200027210 */ /* 0x000fe20007f1e0ff */
[----:B------:R-:W-:Y:S02]  /*146f0*/  IMAD R9, R11, c[0x0][0x498], RZ ;  /* 0x000126000b097a24 */ /* 0x000fe400078e02ff */
[----:B------:R-:W-:Y:S01]  /*14700*/  IMAD R5, R10, c[0x0][0x4e8], R8 ;  /* 0x00013a000a057a24 */ /* 0x000fe200078e0208 */
[----:B------:R-:W-:Y:S01]  /*14710*/  SHF.R.S32.HI R8, RZ, 0x1f, R0 ;  /* 0x0000001fff087819 */ /* 0x000fe20000011400 */
[----:B------:R-:W-:Y:S02]  /*14720*/  IMAD R13, R12, 0x20, R16 ;  /* 0x000000200c0d7824 */ /* 0x000fe400078e0210 */
[----:B------:R-:W-:Y:S01]  /*14730*/  IMAD R9, R14, c[0x0][0x49c], R9 ;  /* 0x000127000e097a24 */ /* 0x000fe200078e0209 */
[----:B------:R-:W-:Y:S01]  /*14740*/  SHF.R.S32.HI R10, RZ, 0x1f, R5 ;  /* 0x0000001fff0a7819 */ /* 0x000fe20000011405 */
[----:B------:R-:W-:-:S02]  /*14750*/  IMAD R13, R19, 0x80, R13 ;  /* 0x00000080130d7824 */ /* 0x000fc400078e020d */
[----:B------:R-:W-:Y:S01]  /*14760*/  IMAD.SHL.U32 R12, R12, 0x8, RZ ;  /* 0x000000080c0c7824 */ /* 0x000fe200078e00ff */
[----:B------:R-:W-:Y:S01]  /*14770*/  IADD3.X R3, R8, R3, R9, P0, !PT ;  /* 0x0000000308037210 */ /* 0x000fe200007fe409 */
[----:B------:R-:W-:Y:S01]  /*14780*/  IMAD R9, R10, c[0x0][0x488], RZ ;  /* 0x000122000a097a24 */ /* 0x000fe200078e02ff */
[----:B------:R-:W-:Y:S01]  /*14790*/  SHF.L.U32 R8, R16, 0x6, RZ ;  /* 0x0000000610087819 */ /* 0x000fe200000006ff */
[----:B------:R-:W-:-:S04]  /*147a0*/  @P1 IMAD.HI.U32 R4, R13, c[0x0][0x4ec], RZ ;  /* 0x00013b000d041a27 */ /* 0x000fc800078e00ff */
[----:B------:R-:W-:-:S04]  /*147b0*/  IMAD.WIDE.U32 R2, R5, c[0x0][0x488], R2 ;  /* 0x0001220005027a25 */ /* 0x000fc800078e0002 */
[----:B------:R-:W-:Y:S02]  /*147c0*/  IMAD R9, R5, c[0x0][0x48c], R9 ;  /* 0x0001230005097a24 */ /* 0x000fe400078e0209 */
[----:B------:R-:W-:Y:S01]  /*147d0*/  IMAD.MOV.U32 R0, RZ, RZ, R13 ;  /* 0x000000ffff007224 */ /* 0x000fe200078e000d */
[----:B------:R-:W-:Y:S01]  /*147e0*/  @P1 SHF.R.U32.HI R0, RZ, c[0x0][0x4f0], R4 ;  /* 0x00013c00ff001a19 */ /* 0x000fe20000011604 */
[----:B------:R-:W-:Y:S01]  /*147f0*/  IMAD.IADD R9, R3, 0x1, R9 ;  /* 0x0000000103097824 */ /* 0x000fe200078e0209 */
[----:B------:R-:W-:Y:S01]  /*14800*/  LOP3.LUT R4, R8, 0x1c0, RZ, 0xc0, !PT ;  /* 0x000001c008047812 */ /* 0x000fe200078ec0ff */
[----:B------:R-:W-:Y:S01]  /*14810*/  IMAD R5, R11, c[0x0][0x3f0], RZ ;  /* 0x0000fc000b057a24 */ /* 0x000fe200078e02ff */
[----:B------:R-:W-:Y:S02]  /*14820*/  LEA R8, P0, R2, c[0x0][0x450], 0x2 ;  /* 0x0001140002087a11 */ /* 0x000fe400078010ff */
[----:B------:R-:W-:Y:S01]  /*14830*/  LOP3.LUT R11, R4, 0x38, R12, 0xf8, !PT ;  /* 0x00000038040b7812 */ /* 0x000fe200078ef80c */
[C---:B------:R-:W-:Y:S01]  /*14840*/  IMAD R3, R14.reuse, c[0x0][0x3f4], R5 ;  /* 0x0000fd000e037a24 */ /* 0x040fe200078e0205 */
[----:B------:R-:W-:Y:S01]  /*14850*/  SHF.R.U32.HI R10, RZ, 0x3, R4 ;  /* 0x00000003ff0a7819 */ /* 0x000fe20000011604 */
[----:B------:R-:W-:Y:S01]  /*14860*/  IMAD.WIDE.U32 R4, R14, c[0x0][0x3f0], R6 ;  /* 0x0000fc000e047a25 */ /* 0x000fe200078e0006 */
[----:B------:R-:W-:-:S02]  /*14870*/  LEA.HI.X R2, R2, c[0x0][0x454], R9, 0x2, P0 ;  /* 0x0001150002027a11 */ /* 0x000fc400000f1409 */
[----:B------:R-:W-:Y:S01]  /*14880*/  LOP3.LUT R14, R11, R10, RZ, 0x3c, !PT ;  /* 0x0000000a0b0e7212 */ /* 0x000fe200078e3cff */
[----:B------:R-:W-:Y:S01]  /*14890*/  IMAD.IADD R3, R5, 0x1, R3 ;  /* 0x0000000105037824 */ /* 0x000fe200078e0203 */
[----:B------:R-:W-:Y:S01]  /*148a0*/  SHFL.IDX PT, R10, R8, RZ, 0x1c1f ;  /* 0x001c1fff080a7589 */ /* 0x000fe200000e0000 */
[----:B------:R-:W-:Y:S02]  /*148b0*/  IADD3 R6, -R0, RZ, RZ ;  /* 0x000000ff00067210 */ /* 0x000fe40007ffe1ff */
[----:B------:R-:W-:Y:S01]  /*148c0*/  SHF.R.S32.HI R7, RZ, 0x1f, R0 ;  /* 0x0000001fff077819 */ /* 0x000fe20000011400 */
[----:B------:R-:W1:Y:S01]  /*148d0*/  SHFL.IDX PT, R11, R2, RZ, 0x1c1f ;  /* 0x001c1fff020b7589 */ /* 0x000e6200000e0000 */
[----:B------:R-:W-:Y:S01]  /*148e0*/  LEA R5, R19, R17, 0x7 ;  /* 0x0000001113057211 */ /* 0x000fe200078e38ff */
[----:B------:R-:W-:Y:S02]  /*148f0*/  IMAD R6, R6, c[0x0][0x4e8], R13 ;  /* 0x00013a0006067a24 */ /* 0x000fe400078e020d */
[----:B------:R-:W-:Y:S01]  /*14900*/  SHFL.IDX PT, R8, R8, 0x1, 0x1c1f ;  /* 0x003c1f0008087f89 */ /* 0x000fe200000e0000 */
[----:B------:R-:W-:Y:S01]  /*14910*/  IMAD R7, R7, c[0x0][0x3e0], RZ ;  /* 0x0000f80007077a24 */ /* 0x000fe200078e02ff */
[----:B------:R-:W-:-:S02]  /*14920*/  ISETP.GE.OR P1, PT, R5, R15, P2 ;  /* 0x0000000f0500720c */ /* 0x000fc40001726670 */
[----:B------:R2:W3:Y:S01]  /*14930*/  SHFL.IDX PT, R9, R2, 0x1, 0x1c1f ;  /* 0x003c1f0002097f89 */ /* 0x0004e200000e0000 */
[----:B------:R-:W-:-:S10]  /*14940*/  IMAD R7, R0, c[0x0][0x3e4], R7 ;  /* 0x0000f90000077a24 */ /* 0x000fd400078e0207 */
[----:B-1----:R1:W-:Y:S01]  /*14950*/  @!P1 ST.E [R10.64], R30 ;  /* 0x0000001e0a009985 */ /* 0x0023e2000c101904 */
[----:B--2---:R-:W-:Y:S01]  /*14960*/  IMAD.MOV.U32 R2, RZ, RZ, R4 ;  /* 0x000000ffff027224 */ /* 0x004fe200078e0004 */
[----:B------:R-:W-:-:S03]  /*14970*/  IADD3 R4, R5, 0x8, RZ ;  /* 0x0000000805047810 */ /* 0x000fc60007ffe0ff */
[----:B------:R-:W-:Y:S01]  /*14980*/  IMAD.WIDE.U32 R2, R0, c[0x0][0x3e0], R2 ;  /* 0x0000f80000027a25 */ /* 0x000fe200078e0002 */
[----:B------:R-:W-:Y:S02]  /*14990*/  SHF.R.S32.HI R0, RZ, 0x1f, R6 ;  /* 0x0000001fff007819 */ /* 0x000fe40000011406 */
[----:B------:R-:W-:Y:S01]  /*149a0*/  ISETP.GE.OR P0, PT, R4, R15, P2 ;  /* 0x0000000f0400720c */ /* 0x000fe20001706670 */
[----:B------:R-:W-:Y:S01]  /*149b0*/  IMAD.IADD R3, R3, 0x1, R7 ;  /* 0x0000000103037824 */ /* 0x000fe200078e0207 */
[----:B------:R-:W-:Y:S01]  /*149c0*/  SHF.L.U32 R4, R18, 0x3, RZ ;  /* 0x0000000312047819 */ /* 0x000fe200000006ff */
[----:B------:R-:W-:Y:S01]  /*149d0*/  IMAD R0, R0, c[0x0][0x3d8], RZ ;  /* 0x0000f60000007a24 */ /* 0x000fe200078e02ff */
[----:B------:R-:W-:Y:S01]  /*149e0*/  LEA R7, R19, R16, 0x7 ;  /* 0x0000001013077211 */ /* 0x000fe200078e38ff */
[----:B------:R-:W-:Y:S01]  /*149f0*/  IMAD.WIDE.U32 R2, R6, c[0x0][0x3d8], R2 ;  /* 0x0000f60006027a25 */ /* 0x000fe200078e0002 */
[----:B------:R-:W-:-:S03]  /*14a00*/  LOP3.LUT R5, R14, 0x7ffffe00, R4, 0xf8, !PT ;  /* 0x7ffffe000e057812 */ /* 0x000fc600078ef804 */
[----:B------:R-:W-:Y:S01]  /*14a10*/  IMAD R4, R6, c[0x0][0x3dc], R0 ;  /* 0x0000f70006047a24 */ /* 0x000fe200078e0200 */
[----:B------:R-:W-:Y:S02]  /*14a20*/  SHF.L.U32 R0, R5, 0x1, RZ ;  /* 0x0000000105007819 */ /* 0x000fe400000006ff */
[----:B------:R-:W-:Y:S01]  /*14a30*/  IADD3 R6, R12, 0x40, RZ ;  /* 0x000000400c067810 */ /* 0x000fe20007ffe0ff */
[----:B---3--:R1:W-:Y:S01]  /*14a40*/  @!P0 ST.E [R8.64], R31 ;  /* 0x0000001f08008985 */ /* 0x0083e2000c101904 */
[----:B------:R-:W-:Y:S01]  /*14a50*/  IMAD.IADD R3, R3, 0x1, R4 ;  /* 0x0000000103037824 */ /* 0x000fe200078e0204 */
[C---:B------:R-:W-:Y:S02]  /*14a60*/  LEA R14, P0, R2.reuse, c[0x0][0x380], 0x1 ;  /* 0x0000e000020e7a11 */ /* 0x040fe400078008ff */
[----:B------:R1:W2:Y:S02]  /*14a70*/  LDS.128 R24, [R0+0x1080] ;  /* 0x0010800000187984 */ /* 0x0002a40000000c00 */
[----:B------:R-:W-:-:S02]  /*14a80*/  LEA.HI.X R13, R2, c[0x0][0x384], R3, 0x1, P0 ;  /* 0x0000e100020d7a11 */ /* 0x000fc400000f0c03 */
[----:B------:R1:W3:Y:S01]  /*14a90*/  LDS.128 R32, [R0+0x2080] ;  /* 0x0020800000207984 */ /* 0x0002e20000000c00 */
[----:B------:R-:W-:-:S03]  /*14aa0*/  ISETP.GE.AND P0, PT, R7, R15, PT ;  /* 0x0000000f0700720c */ /* 0x000fc60003f06270 */
[----:B------:R1:W4:Y:S04]  /*14ab0*/  LDS.128 R36, [R0+0x3080] ;  /* 0x0030800000247984 */ /* 0x0003280000000c00 */
[----:B------:R1:W1:Y:S04]  /*14ac0*/  LDS.128 R20, [R0+0x5080] ;  /* 0x0050800000147984 */ /* 0x0002680000000c00 */
[----:B------:R1:W1:Y:S04]  /*14ad0*/  LDS.128 R28, [R0+0x6080] ;  /* 0x00608000001c7984 */ /* 0x0002680000000c00 */
[----:B------:R1:W1:Y:S04]  /*14ae0*/  LDS.128 R40, [R0+0x7080] ;  /* 0x0070800000287984 */ /* 0x0002680000000c00 */
[----:B------:R1:W1:Y:S04]  /*14af0*/  SHFL.IDX PT, R2, R14, RZ, 0x181f ;  /* 0x00181fff0e027589 */ /* 0x00026800000e0000 */
[----:B------:R1:W1:Y:S01]  /*14b00*/  SHFL.IDX PT, R3, R13, RZ, 0x181f ;  /* 0x00181fff0d037589 */ /* 0x00026200000e0000 */
[----:B------:R-:W-:Y:S05]  /*14b10*/  @P0 BRA `(.L_x_138) ;  /* 0x000000b000000947 */ /* 0x000fea0003800000 */
[----:B------:R-:W5:Y:S01]  /*14b20*/  LDS.128 R16, [R0+0x80] ;  /* 0x0000800000107984 */ /* 0x000f620000000c00 */
[----:B------:R-:W-:-:S02]  /*14b30*/  ISETP.GE.AND P0, PT, R6, c[0x0][0x3c8], PT ;  /* 0x0000f20006007a0c */ /* 0x000fc40003f06270 */
[----:B------:R-:W-:Y:S01]  /*14b40*/  ISETP.GE.AND P1, PT, R12, c[0x0][0x3c8], PT ;  /* 0x0000f2000c007a0c */ /* 0x000fe20003f26270 */
[----:B-1----:R1:W4:-:S12]  /*14b50*/  LDS.128 R8, [R0+0x4080] ;  /* 0x0040800000087984 */ /* 0x0023180000000c00 */
[----:B------:R-:W-:Y:S01]  /*14b60*/  @!P1 IMAD.WIDE R4, R12, 0x2, R2 ;  /* 0x000000020c049825 */ /* 0x000fe200078e0202 */
[----:B-1----:R-:W-:-:S04]  /*14b70*/  @!P0 SHF.R.S32.HI R0, RZ, 0x1f, R6 ;  /* 0x0000001fff008819 */ /* 0x002fc80000011406 */
[----:B------:R-:W-:-:S04]  /*14b80*/  @!P0 LEA.HI R0, R0, R6, RZ, 0x3 ;  /* 0x0000000600008211 */ /* 0x000fc800078f18ff */
[----:B------:R-:W-:-:S05]  /*14b90*/  @!P0 LOP3.LUT R0, R0, 0xfffffff8, RZ, 0xc0, !PT ;  /* 0xfffffff800008812 */ /* 0x000fca00078ec0ff */
[----:B------:R-:W-:Y:S01]  /*14ba0*/  @!P0 IMAD.WIDE R2, R0, 0x2, R2 ;  /* 0x0000000200028825 */ /* 0x000fe200078e0202 */
[----:B-----5:R1:W-:Y:S04]  /*14bb0*/  @!P1 ST.E.128 [R4.64], R16 ;  /* 0x0000001004009985 */ /* 0x0203e8000c101d04 */
[----:B----4-:R1:W-:Y:S02]  /*14bc0*/  @!P0 ST.E.128 [R2.64], R8 ;  /* 0x0000000802008985 */ /* 0x0103e4000c101d04 */
.L_x_138:
[----:B------:R-:W-:Y:S05]  /*14bd0*/  BSYNC B0 ;  /* 0x0000000000007941 */ /* 0x000fea0003800000 */
.L_x_137:
[----:B-1----:R-:W-:Y:S01]  /*14be0*/  IADD3 R0, R7, 0x20, RZ ;  /* 0x0000002007007810 */ /* 0x002fe20007ffe0ff */
[----:B------:R1:W4:Y:S01]  /*14bf0*/  SHFL.IDX PT, R3, R13, 0x1, 0x181f ;  /* 0x00381f000d037f89 */ /* 0x00032200000e0000 */
        /* <DEDUP_REMOVED lines=13> */
.L_x_140:
[----:B------:R-:W-:Y:S05]  /*14cd0*/  BSYNC B0 ;  /* 0x0000000000007941 */ /* 0x000fea0003800000 */
.L_x_139:
        /* <DEDUP_REMOVED lines=15> */
.L_x_142:
[----:B------:R-:W-:Y:S05]  /*14dd0*/  BSYNC B0 ;  /* 0x0000000000007941 */ /* 0x000fea0003800000 */
.L_x_141:
        /* <DEDUP_REMOVED lines=16> */
.L_x_135:
        /* <DEDUP_REMOVED lines=15> */
[----:B------:R1:W2:Y:S04]  /*14fd0*/  LDG.E R0, [R6.64] ;  /* 0x0000000406007981 */ /* 0x0002a8000c1e1900 */
[----:B-1----:R-:W2:Y:S02]  /*14fe0*/  LDG.E R6, [R6.64+0x4] ;  /* 0x0000040406067981 */ /* 0x002ea4000c1e1900 */
[----:B--2--5:R-:W-:-:S02]  /*14ff0*/  IADD3 R13, -R0, R6, RZ ;  /* 0x00000006000d7210 */ /* 0x024fc40007ffe1ff */
.L_x_143:
        /* <DEDUP_REMOVED lines=12> */
[----:B------:R-:W-:Y:S01]  /*150c0*/  MOV R0, c[0x0][0x4e8] ;  /* 0x00013a0000007a02 */ /* 0x000fe20000000f00 */
[----:B------:R-:W-:Y:S01]  /*150d0*/  IMAD R6, R34, c[0x0][0x490], RZ ;  /* 0x0001240022067a24 */ /* 0x000fe200078e02ff */
[----:B------:R-:W-:Y:S01]  /*150e0*/  MOV R2, R4 ;  /* 0x0000000400027202 */ /* 0x000fe20000000f00 */
[----:B------:R-:W-:Y:S01]  /*150f0*/  IMAD.MOV.U32 R3, RZ, RZ, R5 ;  /* 0x000000ffff037224 */ /* 0x000fe200078e0005 */
[----:B------:R-:W-:Y:S01]  /*15100*/  ISETP.NE.AND P0, PT, R0, 0x1, PT ;  /* 0x000000010000780c */ /* 0x000fe20003f05270 */
[C---:B------:R-:W-:Y:S01]  /*15110*/  IMAD R6, R44.reuse, c[0x0][0x494], R6 ;  /* 0x000125002c067a24 */ /* 0x040fe200078e0206 */
[----:B------:R-:W-:Y:S01]  /*15120*/  MOV R0, R8 ;  /* 0x0000000800007202 */ /* 0x000fe20000000f00 */
[----:B------:R-:W-:-:S05]  /*15130*/  IMAD.WIDE.U32 R2, R44, c[0x0][0x490], R2 ;  /* 0x000124002c027a25 */ /* 0x000fca00078e0002 */
[----:B------:R-:W-:-:S05]  /*15140*/  IADD3 R3, R6, R3, RZ ;  /* 0x0000000306037210 */ /* 0x000fca0007ffe0ff */
[----:B------:R-:W-:-:S04]  /*15150*/  @P0 IMAD.HI.U32 R7, R8, c[0x0][0x4ec], RZ ;  /* 0x00013b0008070a27 */ /* 0x000fc800078e00ff */
[----:B------:R-:W-:Y:S01]  /*15160*/  IMAD.WIDE.U32 R2, R9, c[0x0][0x498], R2 ;  /* 0x0001260009027a25 */ /* 0x000fe200078e0002 */
[----:B------:R-:W-:-:S03]  /*15170*/  @P0 SHF.R.U32.HI R0, RZ, c[0x0][0x4f0], R7 ;  /* 0x00013c00ff000a19 */ /* 0x000fc60000011607 */
[----:B------:R-:W-:Y:S01]  /*15180*/  IMAD R7, R10, c[0x0][0x498], RZ ;  /* 0x000126000a077a24 */ /* 0x000fe200078e02ff */
[----:B------:R-:W-:Y:S01]  /*15190*/  IADD3 R2, P0, R0, R2, RZ ;  /* 0x0000000200027210 */ /* 0x000fe20007f1e0ff */
[----:B------:R-:W-:Y:S02]  /*151a0*/  IMAD.MOV R6, RZ, RZ, -R0 ;  /* 0x000000ffff067224 */ /* 0x000fe400078e0a00 */
[----:B------:R-:W-:Y:S02]  /*151b0*/  IMAD R7, R9, c[0x0][0x49c], R7 ;  /* 0x0001270009077a24 */ /* 0x000fe400078e0207 */
[----:B------:R-:W-:Y:S01]  /*151c0*/  IMAD R6, R6, c[0x0][0x4e8], R8 ;  /* 0x00013a0006067a24 */ /* 0x000fe200078e0208 */
[----:B------:R-:W-:-:S04]  /*151d0*/  SHF.R.S32.HI R8, RZ, 0x1f, R0 ;  /* 0x0000001fff087819 */ /* 0x000fc80000011400 */
[----:B------:R-:W-:Y:S02]  /*151e0*/  SHF.R.S32.HI R0, RZ, 0x1f, R6 ;  /* 0x0000001fff007819 */ /* 0x000fe40000011406 */
[----:B------:R-:W-:-:S03]  /*151f0*/  IADD3.X R3, R8, R3, R7, P0, !PT ;  /* 0x0000000308037210 */ /* 0x000fc600007fe407 */
[----:B------:R-:W-:Y:S02]  /*15200*/  IMAD R0, R0, c[0x0][0x488], RZ ;  /* 0x0001220000007a24 */ /* 0x000fe400078e02ff */
[----:B------:R-:W-:-:S04]  /*15210*/  IMAD.WIDE.U32 R2, R6, c[0x0][0x488], R2 ;  /* 0x0001220006027a25 */ /* 0x000fc800078e0002 */
[----:B------:R-:W-:Y:S01]  /*15220*/  IMAD R0, R6, c[0x0][0x48c], R0 ;  /* 0x0001230006007a24 */ /* 0x000fe200078e0200 */
[----:B------:R-:W-:-:S04]  /*15230*/  LEA R6, P0, R2, c[0x0][0x450], 0x2 ;  /* 0x0001140002067a11 */ /* 0x000fc800078010ff */
[----:B------:R-:W-:-:S04]  /*15240*/  IADD3 R0, R3, R0, RZ ;  /* 0x0000000003007210 */ /* 0x000fc80007ffe0ff */
[----:B------:R-:W-:Y:S02]  /*15250*/  LEA.HI.X R7, R2, c[0x0][0x454], R0, 0x2, P0 ;  /* 0x0001150002077a11 */ /* 0x000fe400000f1400 */
[----:B------:R-:W-:-:S05]  /*15260*/  MOV R0, 0xff800000 ;  /* 0xff80000000007802 */ /* 0x000fca0000000f00 */
[----:B------:R1:W-:Y:S02]  /*15270*/  STG.E [R6.64], R0 ;  /* 0x0000000006007986 */ /* 0x0003e4000c101904 */
.L_x_145:
[----:B------:R-:W-:Y:S05]  /*15280*/  BSYNC B0 ;  /* 0x0000000000007941 */ /* 0x000fea0003800000 */
.L_x_144:
[----:B------:R-:W2:Y:S01]  /*15290*/  S2R R14, SR_CTAID.X ;  /* 0x00000000000e7919 */ /* 0x000ea20000002500 */
[----:B-1----:R-:W-:Y:S01]  /*152a0*/  IMAD R0, R5, c[0x0][0x3a0], RZ ;  /* 0x0000e80005007a24 */ /* 0x002fe200078e02ff */
[----:B------:R-:W-:Y:S01]  /*152b0*/  SHF.R.S32.HI R5, RZ, 0x1f, R12 ;  /* 0x0000001fff057819 */ /* 0x000fe2000001140c */
[C---:B------:R-:W-:Y:S01]  /*152c0*/  IMAD.WIDE.U32 R2, R4.reuse, c[0x0][0x3a0], RZ ;  /* 0x0000e80004027a25 */ /* 0x040fe200078e00ff */
[----:B------:R-:W-:Y:S01]  /*152d0*/  MOV R6, c[0x0][0x4e8] ;  /* 0x00013a0000067a02 */ /* 0x000fe20000000f00 */
[----:B------:R-:W-:Y:S01]  /*152e0*/  BSSY B0, `(.L_x_146) ;  /* 0x0000034000007945 */ /* 0x000fe20003800000 */
[-C--:B------:R-:W-:Y:S01]  /*152f0*/  LEA.HI R5, R5, R12.reuse, RZ, 0x3 ;  /* 0x0000000c05057211 */ /* 0x080fe200078f18ff */
[----:B------:R-:W-:Y:S01]  /*15300*/  IMAD R0, R4, c[0x0][0x3a4], R0 ;  /* 0x0000e90004007a24 */ /* 0x000fe200078e0200 */
[----:B------:R-:W-:Y:S01]  /*15310*/  ISETP.NE.AND P0, PT, R6, 0x1, PT ;  /* 0x000000010600780c */ /* 0x000fe20003f05270 */
[----:B------:R-:W-:Y:S01]  /*15320*/  IMAD R6, R10, c[0x0][0x3f0], RZ ;  /* 0x0000fc000a067a24 */ /* 0x000fe200078e02ff */
[----:B------:R-:W-:Y:S01]  /*15330*/  LOP3.LUT R4, R5, 0xfffffff8, RZ, 0xc0, !PT ;  /* 0xfffffff805047812 */ /* 0x000fe200078ec0ff */
[----:B-----5:R-:W-:Y:S01]  /*15340*/  IMAD R10, R13, c[0x0][0x4e8], RZ ;  /* 0x00013a000d0a7a24 */ /* 0x020fe200078e02ff */
[----:B------:R-:W-:Y:S01]  /*15350*/  SHF.R.S32.HI R8, RZ, 0x3, R5 ;  /* 0x00000003ff087819 */ /* 0x000fe20000011405 */
[----:B------:R-:W-:Y:S01]  /*15360*/  IMAD R7, R9, c[0x0][0x3f4], R6 ;  /* 0x0000fd0009077a24 */ /* 0x000fe200078e0206 */
[----:B------:R-:W-:-:S02]  /*15370*/  IADD3 R12, -R4, R12, RZ ;  /* 0x0000000c040c7210 */ /* 0x000fc40007ffe1ff */
[----:B------:R-:W-:Y:S01]  /*15380*/  IADD3 R3, R3, R0, RZ ;  /* 0x0000000003037210 */ /* 0x000fe20007ffe0ff */
[----:B------:R-:W-:Y:S02]  /*15390*/  IMAD R0, R34, c[0x0][0x3e8], RZ ;  /* 0x0000fa0022007a24 */ /* 0x000fe400078e02ff */
[----:B------:R-:W-:Y:S02]  /*153a0*/  IMAD R4, R12, 0x20, R8 ;  /* 0x000000200c047824 */ /* 0x000fe400078e0208 */
[C---:B------:R-:W-:Y:S02]  /*153b0*/  IMAD R0, R44.reuse, c[0x0][0x3ec], R0 ;  /* 0x0000fb002c007a24 */ /* 0x040fe400078e0200 */
[----:B------:R-:W-:Y:S01]  /*153c0*/  IMAD.WIDE.U32 R2, R44, c[0x0][0x3e8], R2 ;  /* 0x0000fa002c027a25 */ /* 0x000fe200078e0002 */
[C---:B--2---:R-:W-:Y:S02]  /*153d0*/  LEA R4, R14.reuse, R4, 0x7 ;  /* 0x000000040e047211 */ /* 0x044fe400078e38ff */
[----:B------:R-:W-:-:S02]  /*153e0*/  LEA R8, R14, R8, 0x7 ;  /* 0x000000080e087211 */ /* 0x000fc400078e38ff */
[----:B------:R-:W-:Y:S01]  /*153f0*/  IADD3 R3, R0, R3, RZ ;  /* 0x0000000300037210 */ /* 0x000fe20007ffe0ff */
[----:B------:R-:W-:-:S04]  /*15400*/  @P0 IMAD.HI.U32 R5, R4, c[0x0][0x4ec], RZ ;  /* 0x00013b0004050a27 */ /* 0x000fc800078e00ff */
[----:B------:R-:W-:Y:S01]  /*15410*/  IMAD.MOV.U32 R0, RZ, RZ, R4 ;  /* 0x000000ffff007224 */ /* 0x000fe200078e0004 */
[----:B------:R-:W-:Y:S01]  /*15420*/  @P0 SHF.R.U32.HI R0, RZ, c[0x0][0x4f0], R5 ;  /* 0x00013c00ff000a19 */ /* 0x000fe20000011605 */
[----:B------:R-:W-:-:S03]  /*15430*/  IMAD.WIDE.U32 R2, R9, c[0x0][0x3f0], R2 ;  /* 0x0000fc0009027a25 */ /* 0x000fc600078e0002 */
[----:B------:R-:W-:Y:S02]  /*15440*/  IADD3 R5, -R0, RZ, RZ ;  /* 0x000000ff00057210 */ /* 0x000fe40007ffe1ff */
[----:B------:R-:W-:Y:S02]  /*15450*/  SHF.R.S32.HI R6, RZ, 0x1f, R0 ;  /* 0x0000001fff067819 */ /* 0x000fe40000011400 */
[----:B------:R-:W-:Y:S01]  /*15460*/  IADD3 R3, R3, R7, RZ ;  /* 0x0000000703037210 */ /* 0x000fe20007ffe0ff */
[----:B------:R-:W-:Y:S02]  /*15470*/  IMAD R5, R5, c[0x0][0x4e8], R4 ;  /* 0x00013a0005057a24 */ /* 0x000fe400078e0204 */
[----:B------:R-:W-:Y:S02]  /*15480*/  IMAD R6, R6, c[0x0][0x3e0], RZ ;  /* 0x0000f80006067a24 */ /* 0x000fe400078e02ff */
[----:B------:R-:W-:Y:S01]  /*15490*/  IMAD.WIDE.U32 R2, R0, c[0x0][0x3e0], R2 ;  /* 0x0000f80000027a25 */ /* 0x000fe200078e0002 */
[----:B------:R-:W-:-:S03]  /*154a0*/  SHF.R.S32.HI R4, RZ, 0x1f, R5 ;  /* 0x0000001fff047819 */ /* 0x000fc60000011405 */
[----:B------:R-:W-:-:S04]  /*154b0*/  IMAD R0, R0, c[0x0][0x3e4], R6 ;  /* 0x0000f90000007a24 */ /* 0x000fc800078e0206 */
[----:B------:R-:W-:Y:S02]  /*154c0*/  IMAD.IADD R3, R3, 0x1, R0 ;  /* 0x0000000103037824 */ /* 0x000fe400078e0200 */
[----:B------:R-:W-:Y:S02]  /*154d0*/  IMAD R0, R4, c[0x0][0x3d8], RZ ;  /* 0x0000f60004007a24 */ /* 0x000fe400078e02ff */
[----:B------:R-:W-:-:S04]  /*154e0*/  IMAD.WIDE.U32 R2, R5, c[0x0][0x3d8], R2 ;  /* 0x0000f60005027a25 */ /* 0x000fc800078e0002 */
[----:B------:R-:W-:Y:S01]  /*154f0*/  IMAD R0, R5, c[0x0][0x3dc], R0 ;  /* 0x0000f70005007a24 */ /* 0x000fe200078e0200 */
[----:B------:R-:W-:-:S04]  /*15500*/  LEA R11, P0, R2, c[0x0][0x380], 0x1 ;  /* 0x0000e000020b7a11 */ /* 0x000fc800078008ff */
[----:B------:R-:W-:-:S04]  /*15510*/  IADD3 R0, R3, R0, RZ ;  /* 0x0000000003007210 */ /* 0x000fc80007ffe0ff */
[----:B------:R-:W-:Y:S02]  /*15520*/  LEA.HI.X R9, R2, c[0x0][0x384], R0, 0x1, P0 ;  /* 0x0000e10002097a11 */ /* 0x000fe400000f0c00 */
[----:B------:R-:W-:Y:S01]  /*15530*/  ISETP.GE.AND P0, PT, R8, R10, PT ;  /* 0x0000000a0800720c */ /* 0x000fe20003f06270 */
[----:B------:R1:W2:Y:S01]  /*15540*/  SHFL.IDX PT, R2, R11, RZ, 0x181f ;  /* 0x00181fff0b027589 */ /* 0x0002a200000e0000 */
[----:B------:R-:W-:-:S03]  /*15550*/  SHF.L.U32 R0, R12, 0x3, RZ ;  /* 0x000000030c007819 */ /* 0x000fc600000006ff */
[----:B------:R1:W3:Y:S01]  /*15560*/  SHFL.IDX PT, R3, R9, RZ, 0x181f ;  /* 0x00181fff09037589 */ /* 0x0002e200000e0000 */
[----:B------:R-:W-:-:S07]  /*15570*/  IADD3 R7, R0, 0x40, RZ ;  /* 0x0000004000077810 */ /* 0x000fce0007ffe0ff */
[----:B------:R-:W-:Y:S05]  /*15580*/  @P0 BRA `(.L_x_147) ;  /* 0x0000009000000947 */ /* 0x000fea0003800000 */
[----:B------:R-:W-:Y:S02]  /*15590*/  ISETP.GE.AND P0, PT, R7, c[0x0][0x3c8], PT ;  /* 0x0000f20007007a0c */ /* 0x000fe40003f06270 */
[----:B------:R-:W-:-:S11]  /*155a0*/  ISETP.GE.AND P1, PT, R0, c[0x0][0x3c8], PT ;  /* 0x0000f20000007a0c */ /* 0x000fd60003f26270 */
[----:B------:R-:W-:-:S04]  /*155b0*/  @!P0 SHF.R.S32.HI R4, RZ, 0x1f, R7 ;  /* 0x0000001fff048819 */ /* 0x000fc80000011407 */
[----:B------:R-:W-:-:S04]  /*155c0*/  @!P0 LEA.HI R4, R4, R7, RZ, 0x3 ;  /* 0x0000000704048211 */ /* 0x000fc800078f18ff */
[----:B------:R-:W-:Y:S01]  /*155d0*/  @!P0 LOP3.LUT R6, R4, 0xfffffff8, RZ, 0xc0, !PT ;  /* 0xfffffff804068812 */ /* 0x000fe200078ec0ff */
[----:B--23--:R-:W-:-:S04]  /*155e0*/  @!P1 IMAD.WIDE R4, R0, 0x2, R2 ;  /* 0x0000000200049825 */ /* 0x00cfc800078e0202 */
[----:B------:R-:W-:Y:S01]  /*155f0*/  @!P0 IMAD.WIDE R2, R6, 0x2, R2 ;  /* 0x0000000206028825 */ /* 0x000fe200078e0202 */
[----:B------:R2:W-:Y:S04]  /*15600*/  @!P1 ST.E.128 [R4.64], RZ ;  /* 0x000000ff04009985 */ /* 0x0005e8000c101d04 */
[----:B------:R2:W-:Y:S02]  /*15610*/  @!P0 ST.E.128 [R2.64], RZ ;  /* 0x000000ff02008985 */ /* 0x0005e4000c101d04 */
.L_x_147:
[----:B------:R-:W-:Y:S05]  /*15620*/  BSYNC B0 ;  /* 0x0000000000007941 */ /* 0x000fea0003800000 */
.L_x_146:
[----:B--2---:R-:W-:Y:S01]  /*15630*/  IADD3 R4, R8, 0x20, RZ ;  /* 0x0000002008047810 */ /* 0x004fe20007ffe0ff */
[----:B---3--:R2:W3:Y:S01]  /*15640*/  SHFL.IDX PT, R3, R9, 0x1, 0x181f ;  /* 0x00381f0009037f89 */ /* 0x0084e200000e0000 */
[----:B------:R-:W-:Y:S02]  /*15650*/  BSSY B0, `(.L_x_148) ;  /* 0x000000d000007945 */ /* 0x000fe40003800000 */
[----:B------:R-:W-:Y:S01]  /*15660*/  ISETP.GE.AND P0, PT, R4, R10, PT ;  /* 0x0000000a0400720c */ /* 0x000fe20003f06270 */
[----:B------:R2:W4:-:S12]  /*15670*/  SHFL.IDX PT, R2, R11, 0x1, 0x181f ;  /* 0x00381f000b027f89 */ /* 0x00051800000e0000 */
[----:B------:R-:W-:Y:S05]  /*15680*/  @P0 BRA `(.L_x_149) ;  /* 0x0000009000000947 */ /* 0x000fea0003800000 */
[----:B------:R-:W-:Y:S02]  /*15690*/  ISETP.GE.AND P0, PT, R7, c[0x0][0x3c8], PT ;  /* 0x0000f20007007a0c */ /* 0x000fe40003f06270 */
[----:B------:R-:W-:-:S11]  /*156a0*/  ISETP.GE.AND P1, PT, R0, c[0x0][0x3c8], PT ;  /* 0x0000f20000007a0c */ /* 0x000fd60003f26270 */
[----:B------:R-:W-:-:S04]  /*156b0*/  @!P0 SHF.R.S32.HI R4, RZ, 0x1f, R7 ;  /* 0x0000001fff048819 */ /* 0x000fc80000011407 */
[----:B------:R-:W-:-:S04]  /*156c0*/  @!P0 LEA.HI R4, R4, R7, RZ, 0x3 ;  /* 0x0000000704048211 */ /* 0x000fc800078f18ff */
[----:B------:R-:W-:Y:S01]  /*156d0*/  @!P0 LOP3.LUT R6, R4, 0xfffffff8, RZ, 0xc0, !PT ;  /* 0xfffffff804068812 */ /* 0x000fe200078ec0ff */
[----:B---34-:R-:W-:-:S04]  /*156e0*/  @!P1 IMAD.WIDE R4, R0, 0x2, R2 ;  /* 0x0000000200049825 */ /* 0x018fc800078e0202 */
[----:B------:R-:W-:Y:S01]  /*156f0*/  @!P0 IMAD.WIDE R2, R6, 0x2, R2 ;  /* 0x0000000206028825 */ /* 0x000fe200078e0202 */
[----:B------:R3:W-:Y:S04]  /*15700*/  @!P1 ST.E.128 [R4.64], RZ ;  /* 0x000000ff04009985 */ /* 0x0007e8000c101d04 */
[----:B------:R3:W-:Y:S02]  /*15710*/  @!P0 ST.E.128 [R2.64], RZ ;  /* 0x000000ff02008985 */ /* 0x0007e4000c101d04 */
.L_x_149:
[----:B------:R-:W-:Y:S05]  /*15720*/  BSYNC B0 ;  /* 0x0000000000007941 */ /* 0x000fea0003800000 */
.L_x_148:
        /* <DEDUP_REMOVED lines=8> */
[----:B------:R-:W-:-:S04]  /*157b0*/  @!P0 SHF.R.S32.HI R4, RZ, 0x1f, R7 ;  /* 0x0000001fff048819 */ /* 0x000fc80000011407 */
[----:B------:R-:W-:-:S04]  /*157c0*/  @!P0 LEA.HI R4, R4, R7, RZ, 0x3 ;  /* 0x0000000704048211 */ /* 0x000fc800078f18ff */
[----:B------:R-:W-:Y:S01]  /*157d0*/  @!P0 LOP3.LUT R6, R4, 0xfffffff8, RZ, 0xc0, !PT ;  /* 0xfffffff804068812 */ /* 0x000fe200078ec0ff */
[----:B-1--4-:R-:W-:-:S04]  /*157e0*/  @!P1 IMAD.WIDE R4, R0, 0x2, R2 ;  /* 0x0000000200049825 */ /* 0x012fc800078e0202 */
[----:B------:R-:W-:Y:S01]  /*157f0*/  @!P0 IMAD.WIDE R2, R6, 0x2, R2 ;  /* 0x0000000206028825 */ /* 0x000fe200078e0202 */
[----:B------:R1:W-:Y:S04]  /*15800*/  @!P1 ST.E.128 [R4.64], RZ ;  /* 0x000000ff04009985 */ /* 0x0003e8000c101d04 */
[----:B------:R1:W-:Y:S02]  /*15810*/  @!P0 ST.E.128 [R2.64], RZ ;  /* 0x000000ff02008985 */ /* 0x0003e4000c101d04 */
.L_x_151:
[----:B------:R-:W-:Y:S05]  /*15820*/  BSYNC B0 ;  /* 0x0000000000007941 */ /* 0x000fea0003800000 */
.L_x_150:
[----:B-1----:R-:W-:Y:S01]  /*15830*/  IADD3 R4, R8, 0x60, RZ ;  /* 0x0000006008047810 */ /* 0x002fe20007ffe0ff */
[----:B------:R1:W2:Y:S03]  /*15840*/  SHFL.IDX PT, R3, R9, 0x3, 0x181f ;  /* 0x00781f0009037f89 */ /* 0x0002a600000e0000 */
[----:B------:R-:W-:Y:S01]  /*15850*/  ISETP.GE.AND P0, PT, R4, R10, PT ;  /* 0x0000000a0400720c */ /* 0x000fe20003f06270 */
[----:B----4-:R1:W4:-:S12]  /*15860*/  SHFL.IDX PT, R2, R11, 0x3, 0x181f ;  /* 0x00781f000b027f89 */ /* 0x01031800000e0000 */
[----:B------:R-:W-:Y:S05]  /*15870*/  @P0 EXIT ;  /* 0x000000000000094d */ /* 0x000fea0003800000 */
[----:B------:R-:W-:-:S13]  /*15880*/  ISETP.GE.AND P0, PT, R0, c[0x0][0x3c8], PT ;  /* 0x0000f20000007a0c */ /* 0x000fda0003f06270 */
[----:B--2-4-:R-:W-:-:S05]  /*15890*/  @!P0 IMAD.WIDE R4, R0, 0x2, R2 ;  /* 0x0000000200048825 */ /* 0x014fca00078e0202 */
[----:B------:R2:W-:Y:S01]  /*158a0*/  @!P0 ST.E.128 [R4.64], RZ ;  /* 0x000000ff04008985 */ /* 0x0005e2000c101d04 */
[----:B------:R-:W-:-:S13]  /*158b0*/  ISETP.GE.AND P0, PT, R7, c[0x0][0x3c8], PT ;  /* 0x0000f20007007a0c */ /* 0x000fda0003f06270 */
[----:B------:R-:W-:Y:S05]  /*158c0*/  @P0 EXIT ;  /* 0x000000000000094d */ /* 0x000fea0003800000 */
[----:B------:R-:W-:-:S04]  /*158d0*/  SHF.R.S32.HI R0, RZ, 0x1f, R7 ;  /* 0x0000001fff007819 */ /* 0x000fc80000011407 */
[----:B------:R-:W-:-:S04]  /*158e0*/  LEA.HI R0, R0, R7, RZ, 0x3 ;  /* 0x0000000700007211 */ /* 0x000fc800078f18ff */
[----:B------:R-:W-:-:S05]  /*158f0*/  LOP3.LUT R0, R0, 0xfffffff8, RZ, 0xc0, !PT ;  /* 0xfffffff800007812 */ /* 0x000fca00078ec0ff */
[----:B------:R-:W-:-:S05]  /*15900*/  IMAD.WIDE R2, R0, 0x2, R2 ;  /* 0x0000000200027825 */ /* 0x000fca00078e0202 */
[----:B------:R-:W-:Y:S01]  /*15910*/  ST.E.128 [R2.64], RZ ;  /* 0x000000ff02007985 */ /* 0x000fe2000c101d04 */
[----:B------:R-:W-:Y:S05]  /*15920*/  EXIT ;  /* 0x000000000000794d */ /* 0x000fea0003800000 */
.L_x_152:
        /* <DEDUP_REMOVED lines=13> */
.L_x_1826:


//--------------------- .text._ZN7cutlass13device_kernelIN5flash19enable_sm80_to_sm89INS1_16FlashAttnFwdSm80INS1_25CollectiveMainloopFwdSm80ILi8ELi1ELb1EN4cute5tupleIJNS5_1CILi128EEENS7_ILi96EEES8_EEELi128ENS_10bfloat16_tEfNS_4arch4Sm80ELb0ELb1ELb0ELb0ELb0ELb0ELb1ELb0EEENS1_21CollectiveEpilogueFwdINS6_IJS8_S8_S9_EEENS6_IJNS7_ILi1EEESH_SH_EEESB_SD_Li256ELb0ELb1ELb0ELb0EEENS1_19SingleTileSchedulerILb0ELb0ELb1ELi128EEEEEEEEEvNT_6ParamsE --------------------------
	.section	.text._ZN7cutlass13device_kernelIN5flash19enable_sm80_to_sm89INS1_16FlashAttnFwdSm80INS1_25CollectiveMainloopFwdSm80ILi8ELi1ELb1EN4cute5tupleIJNS5_1CILi128EEENS7_ILi96EEES8_EEELi128ENS_10bfloat16_tEfNS_4arch4Sm80ELb0ELb1ELb0ELb0ELb0ELb0ELb1ELb0EEENS1_21CollectiveEpilogueFwdINS6_IJS8_S8_S9_EEENS6_IJNS7_ILi1EEESH_SH_EEESB_SD_Li256ELb0ELb1ELb0ELb0EEENS1_19SingleTileSchedulerILb0ELb0ELb1ELi128EEEEEEEEEvNT_6ParamsE,"ax",@progbits
	.sectioninfo	@"SHI_REGISTERS=248"
	.align	128
.text._ZN7cutlass13device_kernelIN5flash19enable_sm80_to_sm89INS1_16FlashAttnFwdSm80INS1_25CollectiveMainloopFwdSm80ILi8ELi1ELb1EN4cute5tupleIJNS5_1CILi128EEENS7_ILi96EEES8_EEELi128ENS_10bfloat16_tEfNS_4arch4Sm80ELb0ELb1ELb0ELb0ELb0ELb0ELb1ELb0EEENS1_21CollectiveEpilogueFwdINS6_IJS8_S8_S9_EEENS6_IJNS7_ILi1EEESH_SH_EEESB_SD_Li256ELb0ELb1ELb0ELb0EEENS1_19SingleTileSchedulerILb0ELb0ELb1ELi128EEEEEEEEEvNT_6ParamsE:
        .type           _ZN7cutlass13device_kernelIN5flash19enable_sm80_to_sm89INS1_16FlashAttnFwdSm80INS1_25CollectiveMainloopFwdSm80ILi8ELi1ELb1EN4cute5tupleIJNS5_1CILi128EEENS7_ILi96EEES8_EEELi128ENS_10bfloat16_tEfNS_4arch4Sm80ELb0ELb1ELb0ELb0ELb0ELb0ELb1ELb0EEENS1_21CollectiveEpilogueFwdINS6_IJS8_S8_S9_EEENS6_IJNS7_ILi1EEESH_SH_EEESB_SD_Li256ELb0ELb1ELb0ELb0EEENS1_19SingleTileSchedulerILb0ELb0ELb1ELi128EEEEEEEEEvNT_6ParamsE,@function
        .size           _ZN7cutlass13device_kernelIN5flash19enable_sm80_to_sm89INS1_16FlashAttnFwdSm80INS1_25CollectiveMainloopFwdSm80ILi8ELi1ELb1EN4cute5tupleIJNS5_1CILi128EEENS7_ILi96EEES8_EEELi128ENS_10bfloat16_tEfNS_4arch4Sm80ELb0ELb1ELb0ELb0ELb0ELb0ELb1ELb0EEENS1_21CollectiveEpilogueFwdINS6_IJS8_S8_S9_EEENS6_IJNS7_ILi1EEESH_SH_EEESB_SD_Li256ELb0ELb1ELb0ELb0EEENS1_19SingleTileSchedulerILb0ELb0ELb1ELi128EEEEEEEEEvNT_6ParamsE,(.L_x_1827 - _ZN7cutlass13device_kernelIN5flash19enable_sm80_to_sm89INS1_16FlashAttnFwdSm80INS1_25CollectiveMainloopFwdSm80ILi8ELi1ELb1EN4cute5tupleIJNS5_1CILi128EEENS7_ILi96EEES8_EEELi128ENS_10bfloat16_tEfNS_4arch4Sm80ELb0ELb1ELb0ELb0ELb0ELb0ELb1ELb0EEENS1_21CollectiveEpilogueFwdINS6_IJS8_S8_S9_EEENS6_IJNS7_ILi1EEESH_SH_EEESB_SD_Li256ELb0ELb1ELb0ELb0EEENS1_19SingleTileSchedulerILb0ELb0ELb1ELi128EEEEEEEEEvNT_6ParamsE)
        .other          _ZN7cutlass13device_kernelIN5flash19enable_sm80_to_sm89INS1_16FlashAttnFwdSm80INS1_25CollectiveMainloopFwdSm80ILi8ELi1ELb1EN4cute5tupleIJNS5_1CILi128EEENS7_ILi96EEES8_EEELi128ENS_10bfloat16_tEfNS_4arch4Sm80ELb0ELb1ELb0ELb0ELb0ELb0ELb1ELb0EEENS1_21CollectiveEpilogueFwdINS6_IJS8_S8_S9_EEENS6_IJNS7_ILi1EEESH_SH_EEESB_SD_Li256ELb0ELb1ELb0ELb0EEENS1_19SingleTileSchedulerILb0ELb0ELb1ELi128EEEEEEEEEvNT_6ParamsE,@"STO_CUDA_ENTRY STV_DEFAULT"
_ZN7cutlass13device_kernelIN5flash19enable_sm80_to_sm89INS1_16FlashAttnFwdSm80INS1_25CollectiveMainloopFwdSm80ILi8ELi1ELb1EN4cute5tupleIJNS5_1CILi128EEENS7_ILi96EEES8_EEELi128ENS_10bfloat16_tEfNS_4arch4Sm80ELb0ELb1ELb0ELb0ELb0ELb0ELb1ELb0EEENS1_21CollectiveEpilogueFwdINS6_IJS8_S8_S9_EEENS6_IJNS7_ILi1EEESH_SH_EEESB_SD_Li256ELb0ELb1ELb0ELb0EEENS1_19SingleTileSchedulerILb0ELb0ELb1ELi128EEEEEEEEEvNT_6ParamsE:
[----:B------:R-:W-:Y:S02]  /*0000*/  MOV R1, c[0x0][0x28] ;  /* 0x00000a0000017a02 */ /* 0x000fe40000000f00 */
[----:B------:R-:W1:Y:S02]  /*0010*/  S2R R0, SR_CTAID.Z ;  /* 0x0000000000007919 */ /* 0x000e640000002700 */
[----:B-1----:R-:W-:-:S13]  /*0020*/  ISETP.GE.AND P0, PT, R0, RZ, PT ;  /* 0x000000ff0000720c */ /* 0x002fda0003f06270 */
[----:B------:R-:W-:Y:S05]  /*0030*/  @!P0 EXIT ;  /* 0x000000000000894d */ /* 0x000fea0003800000 */
[----:B------:R-:W1:Y:S01]  /*0040*/  S2UR UR4, SR_CTAID.X ;  /* 0x00000000000479c3 */ /* 0x000e620000002500 */
[----:B------:R-:W-:Y:S01]  /*0050*/  IMAD.MOV.U32 R2, RZ, RZ, c[0x0][0x2c4] ;  /* 0x0000b100ff027624 */ /* 0x000fe200078e00ff */
[----:B------:R-:W2:Y:S01]  /*0060*/  S2R R104, SR_TID.X ;  /* 0x0000000000687919 */ /* 0x000ea20000002100 */
[----:B------:R-:W-:-:S03]  /*0070*/  IMAD.MOV.U32 R4, RZ, RZ, 0x1 ;  /* 0x00000001ff047424 */ /* 0x000fc600078e00ff */
[----:B------:R-:W-:Y:S02]  /*0080*/  ISETP.NE.AND P4, PT, R2, 0x1, PT ;  /* 0x000000010200780c */ /* 0x000fe40003f85270 */
[C---:B------:R-:W-:Y:S02]  /*0090*/  ISETP.LE.AND P3, PT, R4.reuse, c[0x0][0x32c], PT ;  /* 0x0000cb0004007a0c */ /* 0x040fe40003f63270 */
[----:B------:R-:W-:Y:S01]  /*00a0*/  IADD3 R3, R4, -c[0x0][0x168], RZ ;  /* 0x80005a0004037a10 */ /* 0x000fe20007ffe0ff */
[----:B-1----:R-:W-:-:S06]  /*00b0*/  USHF.L.U32 UR4, UR4, 0x7, URZ ;  /* 0x0000000704047899 */ /* 0x002fcc000800063f */
[----:B------:R-:W-:Y:S01]  /*00c0*/  IMAD.U32 R13, RZ, RZ, UR4 ;  /* 0x00000004ff0d7e24 */ /* 0x000fe2000f8e00ff */
[----:B------:R-:W-:-:S04]  /*00d0*/  UIADD3 UR4, UR4, 0x7f, URZ ;  /* 0x0000007f04047890 */ /* 0x000fc8000fffe03f */
[----:B------:R-:W-:Y:S02]  /*00e0*/  @P4 IADD3 R5, R13, 0x7f, RZ ;  /* 0x0000007f0d054810 */ /* 0x000fe40007ffe0ff */
[----:B------:R-:W-:-:S03]  /*00f0*/  IMAD.U32 R6, RZ, RZ, UR4 ;  /* 0x00000004ff067e24 */ /* 0x000fc6000f8e00ff */
[----:B------:R-:W-:-:S05]  /*0100*/  @P4 IMAD.HI.U32 R5, R5, c[0x0][0x2c8], RZ ;  /* 0x0000b20005054a27 */ /* 0x000fca00078e00ff */
[----:B------:R-:W-:-:S04]  /*0110*/  @P4 SHF.R.U32.HI R6, RZ, c[0x0][0x2cc], R5 ;  /* 0x0000b300ff064a19 */ /* 0x000fc80000011605 */
[----:B------:R-:W-:-:S04]  /*0120*/  IADD3 R3, R6, c[0x0][0x1d0], R3 ;  /* 0x0000740006037a10 */ /* 0x000fc80007ffe003 */
[----:B------:R-:W-:Y:S01]  /*0130*/  IADD3 R6, R3, c[0x0][0x328], RZ ;  /* 0x0000ca0003067a10 */ /* 0x000fe20007ffe0ff */
[----:B------:R-:W-:Y:S05]  /*0140*/  @!P3 BRA `(.L_x_153) ;  /* 0x000000f00000b947 */ /* 0x000fea0003800000 */
[C---:B--2---:R-:W-:Y:S02]  /*0150*/  ISETP.GT.AND P0, PT, R3.reuse, RZ, PT ;  /* 0x000000ff0300720c */ /* 0x044fe40003f04270 */
[----:B------:R-:W-:-:S11]  /*0160*/  IADD3 R5, R3, -0x1, RZ ;  /* 0xffffffff03057810 */ /* 0x000fd60007ffe0ff */
[----:B------:R-:W-:Y:S05]  /*0170*/  @P0 BRA `(.L_x_154) ;  /* 0x0000006000000947 */ /* 0x000fea0003800000 */
[----:B------:R-:W-:Y:S01]  /*0180*/  ISETP.NE.AND P0, PT, R4, c[0x0][0x32c], PT ;  /* 0x0000cb0004007a0c */ /* 0x000fe20003f05270 */
[----:B------:R-:W-:-:S12]  /*0190*/  IMAD.MOV R5, RZ, RZ, -R3 ;  /* 0x000000ffff057224 */ /* 0x000fd800078e0a03 */
[----:B------:R-:W-:-:S05]  /*01a0*/  @P0 IMAD.HI.U32 R3, R5, c[0x0][0x330], RZ ;  /* 0x0000cc0005030a27 */ /* 0x000fca00078e00ff */
[----:B------:R-:W-:-:S04]  /*01b0*/  @P0 SHF.R.U32.HI R5, RZ, c[0x0][0x334], R3 ;  /* 0x0000cd00ff050a19 */ /* 0x000fc80000011603 */
[----:B------:R-:W-:Y:S01]  /*01c0*/  LOP3.LUT R5, RZ, R5, RZ, 0x33, !PT ;  /* 0x00000005ff057212 */ /* 0x000fe200078e33ff */
[----:B------:R-:W-:Y:S05]  /*01d0*/  BRA `(.L_x_155) ;  /* 0x0000003000007947 */ /* 0x000fea0003800000 */
.L_x_154:
[----:B------:R-:W-:-:S13]  /*01e0*/  ISETP.NE.AND P0, PT, R4, c[0x0][0x32c], PT ;  /* 0x0000cb0004007a0c */ /* 0x000fda0003f05270 */
[----:B------:R-:W-:-:S05]  /*01f0*/  @P0 IMAD.HI.U32 R3, R5, c[0x0][0x330], RZ ;  /* 0x0000cc0005030a27 */ /* 0x000fca00078e00ff */
[----:B------:R-:W-:Y:S02]  /*0200*/  @P0 SHF.R.U32.HI R5, RZ, c[0x0][0x334], R3 ;  /* 0x0000cd00ff050a19 */ /* 0x000fe40000011603 */
.L_x_155:
[----:B------:R-:W-:-:S05]  /*0210*/  MOV R4, c[0x0][0x32c] ;  /* 0x0000cb0000047a02 */ /* 0x000fca0000000f00 */
[----:B------:R-:W-:-:S05]  /*0220*/  IMAD R5, R5, R4, c[0x0][0x32c] ;  /* 0x0000cb0005057624 */ /* 0x000fca00078e0204 */
[----:B------:R-:W-:-:S03]  /*0230*/  IMNMX R6, R6, R5, PT ;  /* 0x0000000506067217 */ /* 0x000fc60003800200 */
.L_x_153:
[----:B--2---:R-:W-:Y:S01]  /*0240*/  UMOV UR4, 0x5f ;  /* 0x0000005f00047882 */ /* 0x004fe20000000000 */
[----:B------:R-:W-:Y:S01]  /*0250*/  IADD3 R4, R6, 0x5f, RZ ;  /* 0x0000005f06047810 */ /* 0x000fe20007ffe0ff */
[----:B------:R-:W-:Y:S01]  /*0260*/  ULDC UR6, c[0x0][0x1d0] ;  /* 0x0000740000067ab9 */ /* 0x000fe20000000800 */
[----:B------:R-:W-:Y:S01]  /*0270*/  @P4 IMAD.HI.U32 R3, R13, c[0x0][0x2c8], RZ ;  /* 0x0000b2000d034a27 */ /* 0x000fe200078e00ff */
[----:B------:R-:W-:Y:S02]  /*0280*/  UIADD3 UR4, UR4, UR6, URZ ;  /* 0x0000000604047290 */ /* 0x000fe4000fffe03f */
[----:B------:R-:W-:Y:S01]  /*0290*/  ULDC UR13, c[0x0][0x168] ;  /* 0x00005a00000d7ab9 */ /* 0x000fe20000000800 */
[----:B------:R-:W-:Y:S01]  /*02a0*/  IMAD.HI R4, R4, 0x2aaaaaab, RZ ;  /* 0x2aaaaaab04047827 */ /* 0x000fe200078e02ff */
[----:B------:R-:W-:Y:S02]  /*02b0*/  UIMAD.WIDE UR4, UR4, 0x2aaaaaab, URZ ;  /* 0x2aaaaaab040478a5 */ /* 0x000fe4000f8e023f */
[----:B------:R-:W-:Y:S01]  /*02c0*/  UIADD3 UR13, UR6, -UR13, URZ ;  /* 0x8000000d060d7290 */ /* 0x000fe2000fffe03f */
[----:B------:R-:W-:Y:S01]  /*02d0*/  IMAD.MOV.U32 R5, RZ, RZ, R13 ;  /* 0x000000ffff057224 */ /* 0x000fe200078e000d */
[----:B------:R-:W-:Y:S01]  /*02e0*/  USHF.R.U32.HI UR4, URZ, 0x1f, UR5 ;  /* 0x0000001f3f047899 */ /* 0x000fe20008011605 */
[----:B------:R-:W-:-:S02]  /*02f0*/  @P4 SHF.R.U32.HI R5, RZ, c[0x0][0x2cc], R3 ;  /* 0x0000b300ff054a19 */ /* 0x000fc40000011603 */
[----:B------:R-:W-:Y:S01]  /*0300*/  SHF.R.U32.HI R3, RZ, 0x1f, R4 ;  /* 0x0000001fff037819 */ /* 0x000fe20000011604 */
[----:B------:R-:W-:Y:S01]  /*0310*/  ULEA.HI.SX32 UR4, UR5, UR4, 0x1c ;  /* 0x0000000405047291 */ /* 0x000fe2000f8fe23f */
[----:B------:R-:W-:Y:S02]  /*0320*/  IADD3 R5, R5, UR13, RZ ;  /* 0x0000000d05057c10 */ /* 0x000fe4000fffe0ff */
[----:B------:R-:W-:Y:S02]  /*0330*/  LEA.HI.SX32 R3, R4, R3, 0x1c ;  /* 0x0000000304037211 */ /* 0x000fe400078fe2ff */
[----:B------:R-:W-:Y:S02]  /*0340*/  IADD3 R4, R5, -c[0x0][0x324], RZ ;  /* 0x8000c90005047a10 */ /* 0x000fe40007ffe0ff */
[----:B------:R-:W-:Y:S01]  /*0350*/  IMNMX R14, R3, UR4, PT ;  /* 0x00000004030e7c17 */ /* 0x000fe2000b800200 */
[----:B------:R-:W-:Y:S05]  /*0360*/  @!P3 BRA `(.L_x_156) ;  /* 0x000000f00000b947 */ /* 0x000fea0003800000 */
[----:B------:R-:W-:-:S13]  /*0370*/  ISETP.GT.AND P0, PT, R5, -0x1, PT ;  /* 0xffffffff0500780c */ /* 0x000fda0003f04270 */
[----:B------:R-:W-:Y:S05]  /*0380*/  @P0 BRA `(.L_x_157) ;  /* 0x0000007000000947 */ /* 0x000fea0003800000 */
[----:B------:R-:W-:Y:S01]  /*0390*/  IMAD.MOV.U32 R3, RZ, RZ, c[0x0][0x32c] ;  /* 0x0000cb00ff037624 */ /* 0x000fe200078e00ff */
[----:B------:R-:W-:-:S04]  /*03a0*/  LOP3.LUT R5, RZ, R5, RZ, 0x33, !PT ;  /* 0x00000005ff057212 */ /* 0x000fc800078e33ff */
[----:B------:R-:W-:-:S13]  /*03b0*/  ISETP.NE.AND P0, PT, R3, 0x1, PT ;  /* 0x000000010300780c */ /* 0x000fda0003f05270 */
[----:B------:R-:W-:-:S05]  /*03c0*/  @P0 IMAD.HI.U32 R3, R5, c[0x0][0x330], RZ ;  /* 0x0000cc0005030a27 */ /* 0x000fca00078e00ff */
[----:B------:R-:W-:-:S04]  /*03d0*/  @P0 SHF.R.U32.HI R5, RZ, c[0x0][0x334], R3 ;  /* 0x0000cd00ff050a19 */ /* 0x000fc80000011603 */
[----:B------:R-:W-:Y:S01]  /*03e0*/  LOP3.LUT R5, RZ, R5, RZ, 0x33, !PT ;  /* 0x00000005ff057212 */ /* 0x000fe200078e33ff */
[----:B------:R-:W-:Y:S05]  /*03f0*/  BRA `(.L_x_158) ;  /* 0x0000004000007947 */ /* 0x000fea0003800000 */
.L_x_157:
[----:B------:R-:W-:-:S04]  /*0400*/  MOV R3, c[0x0][0x32c] ;  /* 0x0000cb0000037a02 */ /* 0x000fc80000000f00 */
[----:B------:R-:W-:-:S13]  /*0410*/  ISETP.NE.AND P0, PT, R3, 0x1, PT ;  /* 0x000000010300780c */ /* 0x000fda0003f05270 */
[----:B------:R-:W-:-:S05]  /*0420*/  @P0 IMAD.HI.U32 R3, R5, c[0x0][0x330], RZ ;  /* 0x0000cc0005030a27 */ /* 0x000fca00078e00ff */
[----:B------:R-:W-:-:S05]  /*0430*/  @P0 SHF.R.U32.HI R5, RZ, c[0x0][0x334], R3 ;  /* 0x0000cd00ff050a19 */ /* 0x000fca0000011603 */
.L_x_158:
[----:B------:R-:W-:-:S05]  /*0440*/  IMAD R5, R5, c[0x0][0x32c], RZ ;  /* 0x0000cb0005057a24 */ /* 0x000fca00078e02ff */
[----:B------:R-:W-:-:S05]  /*0450*/  IMNMX R4, R4, R5, !PT ;  /* 0x0000000504047217 */ /* 0x000fca0007800200 */
.L_x_156:
[----:B------:R-:W-:Y:S01]  /*0460*/  IMAD.HI R4, R4, 0x2aaaaaab, RZ ;  /* 0x2aaaaaab04047827 */ /* 0x000fe200078e02ff */
[----:B------:R-:W-:Y:S01]  /*0470*/  ULDC.64 UR10, c[0x0][0x118] ;  /* 0x00004600000a7ab9 */ /* 0x000fe20000000a00 */
[----:B------:R-:W-:Y:S01]  /*0480*/  PLOP3.LUT P1, PT, PT, PT, PT, 0x80, 0x0 ;  /* 0x000000000000781c */ /* 0x000fe20003f2f070 */
[----:B------:R-:W-:Y:S01]  /*0490*/  CS2R R66, SRZ ;  /* 0x0000000000427805 */ /* 0x000fe2000001ff00 */
[----:B------:R-:W-:Y:S01]  /*04a0*/  IMAD.MOV.U32 R5, RZ, RZ, RZ ;  /* 0x000000ffff057224 */ /* 0x000fe200078e00ff */
[----:B------:R-:W-:Y:S01]  /*04b0*/  SHF.R.U32.HI R207, RZ, 0x1f, R4 ;  /* 0x0000001fffcf7819 */ /* 0x000fe20000011604 */
[----:B------:R-:W-:Y:S01]  /*04c0*/  IMAD.MOV.U32 R64, RZ, RZ, RZ ;  /* 0x000000ffff407224 */ /* 0x000fe200078e00ff */
[----:B------:R-:W-:Y:S01]  /*04d0*/  CS2R R62, SRZ ;  /* 0x00000000003e7805 */ /* 0x000fe2000001ff00 */
[----:B------:R-:W-:Y:S01]  /*04e0*/  CS2R R60, SRZ ;  /* 0x00000000003c7805 */ /* 0x000fe2000001ff00 */
[----:B------:R-:W-:Y:S01]  /*04f0*/  LEA.HI.SX32 R207, R4, R207, 0x1c ;  /* 0x000000cf04cf7211 */ /* 0x000fe200078fe2ff */
[----:B------:R-:W-:Y:S01]  /*0500*/  CS2R R58, SRZ ;  /* 0x00000000003a7805 */ /* 0x000fe2000001ff00 */
[----:B------:R-:W-:Y:S01]  /*0510*/  CS2R R56, SRZ ;  /* 0x0000000000387805 */ /* 0x000fe2000001ff00 */
[----:B------:R-:W-:Y:S01]  /*0520*/  CS2R R54, SRZ ;  /* 0x0000000000367805 */ /* 0x000fe2000001ff00 */
[----:B------:R-:W-:Y:S01]  /*0530*/  IMNMX R207, RZ, R207, !PT ;  /* 0x000000cfffcf7217 */ /* 0x000fe20007800200 */
[----:B------:R-:W-:Y:S01]  /*0540*/  CS2R R52, SRZ ;  /* 0x0000000000347805 */ /* 0x000fe2000001ff00 */
[----:B------:R-:W-:Y:S01]  /*0550*/  CS2R R106, SRZ ;  /* 0x00000000006a7805 */ /* 0x000fe2000001ff00 */
[----:B------:R-:W-:Y:S01]  /*0560*/  IMAD.MOV.U32 R105, RZ, RZ, RZ ;  /* 0x000000ffff697224 */ /* 0x000fe200078e00ff */
[----:B------:R-:W-:Y:S01]  /*0570*/  ISETP.GT.AND P0, PT, R14, R207, PT ;  /* 0x000000cf0e00720c */ /* 0x000fe20003f04270 */
        /* <DEDUP_REMOVED lines=24> */
[----:B------:R-:W-:Y:S05]  /*0700*/  @!P0 BRA `(.L_x_159) ;  /* 0x0000f3b000008947 */ /* 0x000fea0003800000 */
[----:B------:R-:W-:Y:S01]  /*0710*/  ISETP.NE.U32.AND P2, PT, RZ, c[0x0][0x340], PT ;  /* 0x0000d000ff007a0c */ /* 0x000fe20003f45070 */
[----:B------:R-:W1:Y:S01]  /*0720*/  S2R R30, SR_CTAID.Y ;  /* 0x00000000001e7919 */ /* 0x000e620000002600 */
[----:B------:R-:W-:-:S02]  /*0730*/  SHF.R.S32.HI R107, RZ, 0x1f, R104 ;  /* 0x0000001fff6b7819 */ /* 0x000fc40000011468 */
[----:B------:R-:W-:Y:S01]  /*0740*/  SHF.R.S32.HI R7, RZ, 0x1f, R0 ;  /* 0x0000001fff077819 */ /* 0x000fe20000011400 */
[----:B------:R-:W-:Y:S01]  /*0750*/  IMAD.MOV.U32 R15, RZ, RZ, 0x60 ;  /* 0x00000060ff0f7424 */ /* 0x000fe200078e00ff */
[----:B------:R-:W-:Y:S01]  /*0760*/  ISETP.NE.AND.EX P2, PT, RZ, c[0x0][0x344], PT, P2 ;  /* 0x0000d100ff007a0c */ /* 0x000fe20003f45320 */
[----:B------:R-:W-:Y:S01]  /*0770*/  ULDC.64 UR6, c[0x0][0x1e0] ;  /* 0x0000780000067ab9 */ /* 0x000fe20000000a00 */
[----:B------:R-:W-:Y:S01]  /*0780*/  IADD3 R111, R14, -0x1, RZ ;  /* 0xffffffff0e6f7810 */ /* 0x000fe20007ffe0ff */
[----:B------:R-:W-:-:S10]  /*0790*/  ULDC.64 UR4, c[0x0][0x208] ;  /* 0x0000820000047ab9 */ /* 0x000fd40000000a00 */
[----:B------:R-:W-:-:S04]  /*07a0*/  @P2 IMAD.MOV.U32 R3, RZ, RZ, 0x4 ;  /* 0x00000004ff032424 */ /* 0x000fc800078e00ff */
[----:B------:R-:W-:-:S06]  /*07b0*/  @P2 IMAD.WIDE R218, R0, R3, c[0x0][0x340] ;  /* 0x0000d00000da2625 */ /* 0x000fcc00078e0203 */
[----:B------:R-:W2:Y:S01]  /*07c0*/  @P2 LDG.E R218, [R218.64] ;  /* 0x0000000adada2981 */ /* 0x000ea2000c1e1900 */
[-C--:B------:R-:W-:Y:S01]  /*07d0*/  LEA.HI R34, R107, R104.reuse, RZ, 0x3 ;  /* 0x000000686b227211 */ /* 0x080fe200078f18ff */
[----:B-1----:R-:W-:Y:S01]  /*07e0*/  IMAD.WIDE.U32 R10, R30, c[0x0][0x1b8], RZ ;  /* 0x00006e001e0a7a25 */ /* 0x002fe200078e00ff */
[----:B------:R-:W-:Y:S01]  /*07f0*/  SHF.R.S32.HI R32, RZ, 0x1f, R30 ;  /* 0x0000001fff207819 */ /* 0x000fe2000001141e */
[----:B------:R-:W-:Y:S01]  /*0800*/  UIMAD.WIDE.U32 UR14, UR6, 0x40, URZ ;  /* 0x00000040060e78a5 */ /* 0x000fe2000f8e003f */
[----:B------:R-:W-:Y:S01]  /*0810*/  LOP3.LUT R29, R34, 0xfffffff8, RZ, 0xc0, !PT ;  /* 0xfffffff8221d7812 */ /* 0x000fe200078ec0ff */
[----:B------:R-:W-:Y:S01]  /*0820*/  IMAD.WIDE.U32 R108, R15, c[0x0][0x1e0], RZ ;  /* 0x000078000f6c7a25 */ /* 0x000fe200078e00ff */
[----:B------:R-:W-:Y:S01]  /*0830*/  SHF.R.S32.HI R34, RZ, 0x3, R34 ;  /* 0x00000003ff227819 */ /* 0x000fe20000011422 */
[----:B------:R-:W-:Y:S01]  /*0840*/  USHF.L.U32 UR8, UR7, 0x6, URZ ;  /* 0x0000000607087899 */ /* 0x000fe2000800063f */
[----:B------:R-:W-:Y:S01]  /*0850*/  SHF.R.S32.HI R31, RZ, 0x1f, R111 ;  /* 0x0000001fff1f7819 */ /* 0x000fe2000001146f */
[----:B------:R-:W-:Y:S01]  /*0860*/  IMAD.IADD R29, R104, 0x1, -R29 ;  /* 0x00000001681d7824 */ /* 0x000fe200078e0a1d */
[--C-:B------:R-:W-:Y:S01]  /*0870*/  SHF.R.S32.HI R33, RZ, 0x1f, R34.reuse ;  /* 0x0000001fff217819 */ /* 0x100fe20000011422 */
[----:B------:R-:W-:Y:S01]  /*0880*/  IMAD R5, R32, c[0x0][0x1b8], RZ ;  /* 0x00006e0020057a24 */ /* 0x000fe200078e02ff */
[-C--:B------:R-:W-:Y:S01]  /*0890*/  LEA.HI R206, R107, R104.reuse, RZ, 0x4 ;  /* 0x000000686bce7211 */ /* 0x080fe200078f20ff */
[----:B------:R-:W-:Y:S01]  /*08a0*/  IMAD R4, R29, 0x20, R34 ;  /* 0x000000201d047824 */ /* 0x000fe200078e0222 */
[----:B------:R-:W-:Y:S01]  /*08b0*/  UIADD3 UR8, UR15, UR8, URZ ;  /* 0x000000080f087290 */ /* 0x000fe2000fffe03f */
[----:B------:R-:W-:Y:S01]  /*08c0*/  IMAD R5, R30, c[0x0][0x1bc], R5 ;  /* 0x00006f001e057a24 */ /* 0x000fe200078e0205 */
[----:B------:R-:W-:Y:S01]  /*08d0*/  LEA.HI R106, R107, R104, RZ, 0x5 ;  /* 0x000000686b6a7211 */ /* 0x000fe200078f28ff */
[----:B------:R-:W-:Y:S01]  /*08e0*/  IMAD.IADD R3, R13, 0x1, R4 ;  /* 0x000000010d037824 */ /* 0x000fe200078e0204 */
[----:B------:R-:W-:Y:S01]  /*08f0*/  USHF.L.U32 UR9, UR4, 0x6, URZ ;  /* 0x0000000604097899 */ /* 0x000fe2000800063f */
[----:B------:R-:W-:Y:S01]  /*0900*/  IMAD.IADD R11, R11, 0x1, R5 ;  /* 0x000000010b0b7824 */ /* 0x000fe200078e0205 */
[----:B------:R-:W-:Y:S01]  /*0910*/  SHF.R.S32.HI R105, RZ, 0x5, R106 ;  /* 0x00000005ff697819 */ /* 0x000fe2000001146a */
[----:B------:R-:W-:Y:S01]  /*0920*/  @P4 IMAD.HI.U32 R4, R3, c[0x0][0x2c8], RZ ;  /* 0x0000b20003044a27 */ /* 0x000fe200078e00ff */
[----:B------:R-:W-:-:S02]  /*0930*/  UMOV UR12, 0x6 ;  /* 0x00000006000c7882 */ /* 0x000fc40000000000 */
[----:B------:R-:W-:Y:S01]  /*0940*/  USHF.L.U64.HI UR12, UR4, UR12, UR5 ;  /* 0x0000000c040c7299 */ /* 0x000fe20008010205 */
[----:B------:R-:W-:Y:S01]  /*0950*/  IMAD.MOV.U32 R8, RZ, RZ, R3 ;  /* 0x000000ffff087224 */ /* 0x000fe200078e0003 */
[----:B------:R-:W-:Y:S01]  /*0960*/  @P4 SHF.R.U32.HI R8, RZ, c[0x0][0x2cc], R4 ;  /* 0x0000b300ff084a19 */ /* 0x000fe20000011604 */
[----:B------:R-:W-:Y:S02]  /*0970*/  IMAD R5, R7, c[0x0][0x1c0], RZ ;  /* 0x0000700007057a24 */ /* 0x000fe400078e02ff */
[----:B------:R-:W-:Y:S01]  /*0980*/  IMAD.WIDE.U32 R10, R0, c[0x0][0x1c0], R10 ;  /* 0x00007000000a7a25 */ /* 0x000fe200078e000a */
[----:B------:R-:W-:-:S03]  /*0990*/  SHF.R.S32.HI R6, RZ, 0x1f, R8 ;  /* 0x0000001fff067819 */ /* 0x000fc60000011408 */
[----:B------:R-:W-:Y:S02]  /*09a0*/  IMAD R5, R0, c[0x0][0x1c4], R5 ;  /* 0x0000710000057a24 */ /* 0x000fe400078e0205 */
[----:B------:R-:W-:Y:S02]  /*09b0*/  IMAD.MOV R4, RZ, RZ, -R8 ;  /* 0x000000ffff047224 */ /* 0x000fe400078e0a08 */
[----:B------:R-:W-:Y:S02]  /*09c0*/  IMAD.IADD R11, R11, 0x1, R5 ;  /* 0x000000010b0b7824 */ /* 0x000fe400078e0205 */
[----:B------:R-:W-:Y:S02]  /*09d0*/  IMAD R5, R6, c[0x0][0x1b0], RZ ;  /* 0x00006c0006057a24 */ /* 0x000fe400078e02ff */
[----:B------:R-:W-:Y:S02]  /*09e0*/  IMAD R4, R4, c[0x0][0x2c4], R3 ;  /* 0x0000b10004047a24 */ /* 0x000fe400078e0203 */
[----:B------:R-:W-:-:S02]  /*09f0*/  IMAD R3, R8, c[0x0][0x1b4], R5 ;  /* 0x00006d0008037a24 */ /* 0x000fc400078e0205 */
[----:B------:R-:W-:Y:S01]  /*0a00*/  IMAD.WIDE.U32 R10, R8, c[0x0][0x1b0], R10 ;  /* 0x00006c00080a7a25 */ /* 0x000fe200078e000a */
[----:B------:R-:W-:-:S03]  /*0a10*/  SHF.R.S32.HI R5, RZ, 0x1f, R4 ;  /* 0x0000001fff057819 */ /* 0x000fc60000011404 */
[----:B------:R-:W-:Y:S02]  /*0a20*/  IMAD.IADD R11, R11, 0x1, R3 ;  /* 0x000000010b0b7824 */ /* 0x000fe400078e0203 */
[----:B------:R-:W-:Y:S02]  /*0a30*/  IMAD R5, R5, c[0x0][0x1a8], RZ ;  /* 0x00006a0005057a24 */ /* 0x000fe400078e02ff */
[----:B------:R-:W-:-:S04]  /*0a40*/  IMAD.WIDE.U32 R8, R4, c[0x0][0x1a8], R10 ;  /* 0x00006a0004087a25 */ /* 0x000fc800078e000a */
[----:B------:R-:W-:Y:S01]  /*0a50*/  IMAD R5, R4, c[0x0][0x1ac], R5 ;  /* 0x00006b0004057a24 */ /* 0x000fe200078e0205 */
[----:B------:R-:W-:Y:S01]  /*0a60*/  BAR.SYNC.DEFER_BLOCKING 0x0 ;  /* 0x0000000000007b1d */ /* 0x000fe20000010000 */
[----:B------:R-:W-:Y:S01]  /*0a70*/  IMAD.SHL.U32 R3, R34, 0x40, RZ ;  /* 0x0000004022037824 */ /* 0x000fe200078e00ff */
[----:B------:R-:W-:Y:S01]  /*0a80*/  LEA R6, P0, R8, c[0x0][0x160], 0x1 ;  /* 0x0000580008067a11 */ /* 0x000fe200078008ff */
[----:B------:R-:W-:Y:S02]  /*0a90*/  IMAD.IADD R4, R9, 0x1, R5 ;  /* 0x0000000109047824 */ /* 0x000fe400078e0205 */
[----:B------:R-:W-:Y:S01]  /*0aa0*/  IMAD.SHL.U32 R36, R29, 0x8, RZ ;  /* 0x000000081d247824 */ /* 0x000fe200078e00ff */
[----:B------:R-:W-:Y:S01]  /*0ab0*/  LOP3.LUT R3, R3, 0x1c0, RZ, 0xc0, !PT ;  /* 0x000001c003037812 */ /* 0x000fe200078ec0ff */
[----:B------:R-:W-:Y:S01]  /*0ac0*/  IMAD R5, R2, c[0x0][0x168], RZ ;  /* 0x00005a0002057a24 */ /* 0x000fe200078e02ff */
[----:B------:R-:W-:Y:S01]  /*0ad0*/  LEA.HI.X R4, R8, c[0x0][0x164], R4, 0x1, P0 ;  /* 0x0000590008047a11 */ /* 0x000fe200000f0c04 */
[----:B------:R-:W1:Y:S01]  /*0ae0*/  SHFL.IDX PT, R16, R6, RZ, 0x181f ;  /* 0x00181fff06107589 */ /* 0x000e6200000e0000 */
[----:B------:R-:W-:Y:S01]  /*0af0*/  IMAD.IADD R2, R13, 0x1, R34 ;  /* 0x000000010d027824 */ /* 0x000fe200078e0222 */
[----:B------:R-:W-:-:S02]  /*0b00*/  LOP3.LUT R9, R3, 0x38, R36, 0xf8, !PT ;  /* 0x0000003803097812 */ /* 0x000fc400078ef824 */
[----:B------:R-:W-:Y:S01]  /*0b10*/  SHF.R.U32.HI R208, RZ, 0x3, R3 ;  /* 0x00000003ffd07819 */ /* 0x000fe20000011603 */
[----:B------:R-:W3:Y:S01]  /*0b20*/  SHFL.IDX PT, R17, R4, RZ, 0x181f ;  /* 0x00181fff04117589 */ /* 0x000ee200000e0000 */
[----:B------:R-:W-:Y:S02]  /*0b30*/  LEA.HI R3, R107, R104, RZ, 0x6 ;  /* 0x000000686b037211 */ /* 0x000fe400078f30ff */
[C---:B------:R-:W-:Y:S01]  /*0b40*/  ISETP.GE.AND P1, PT, R2.reuse, R5, PT ;  /* 0x000000050200720c */ /* 0x040fe20003f26270 */
[----:B------:R-:W4:Y:S01]  /*0b50*/  SHFL.IDX PT, R10, R6, 0x1, 0x181f ;  /* 0x00381f00060a7f89 */ /* 0x000f2200000e0000 */
[----:B------:R-:W-:Y:S01]  /*0b60*/  LOP3.LUT R208, R9, R208, RZ, 0x3c, !PT ;  /* 0x000000d009d07212 */ /* 0x000fe200078e3cff */
[----:B------:R-:W-:Y:S01]  /*0b70*/  IMAD.SHL.U32 R3, R3, 0x8, RZ ;  /* 0x0000000803037824 */ /* 0x000fe200078e00ff */
[----:B------:R-:W-:Y:S01]  /*0b80*/  IADD3 R8, R2, 0x20, RZ ;  /* 0x0000002002087810 */ /* 0x000fe20007ffe0ff */
[----:B------:R-:W5:Y:S01]  /*0b90*/  SHFL.IDX PT, R11, R4, 0x1, 0x181f ;  /* 0x00381f00040b7f89 */ /* 0x000f6200000e0000 */
[----:B------:R-:W-:-:S02]  /*0ba0*/  SHF.R.S32.HI R37, RZ, 0x1f, R36 ;  /* 0x0000001fff257819 */ /* 0x000fc40000011424 */
[----:B------:R-:W-:Y:S01]  /*0bb0*/  LOP3.LUT R208, R208, 0xfffffe00, R3, 0xf8, !PT ;  /* 0xfffffe00d0d07812 */ /* 0x000fe200078ef803 */
[----:B------:R-:W-:Y:S01]  /*0bc0*/  SHFL.IDX PT, R9, R4, 0x2, 0x181f ;  /* 0x00581f0004097f89 */ /* 0x000fe200000e0000 */
[----:B------:R-:W-:Y:S02]  /*0bd0*/  IADD3 R3, R36, 0x40, RZ ;  /* 0x0000004024037810 */ /* 0x000fe40007ffe0ff */
[----:B------:R-:W-:Y:S01]  /*0be0*/  ISETP.GE.AND P0, PT, R8, R5, PT ;  /* 0x000000050800720c */ /* 0x000fe20003f06270 */
[----:B------:R-:W-:Y:S01]  /*0bf0*/  IMAD.SHL.U32 R208, R208, 0x2, RZ ;  /* 0x00000002d0d07824 */ /* 0x000fe200078e00ff */
[----:B------:R-:W-:Y:S02]  /*0c00*/  IADD3 R8, R2, 0x40, RZ ;  /* 0x0000004002087810 */ /* 0x000fe40007ffe0ff */
[C---:B-1----:R-:W-:Y:S02]  /*0c10*/  @!P1 LEA R20, P5, R36.reuse, R16, 0x1 ;  /* 0x0000001024149211 */ /* 0x042fe400078a08ff */
[----:B------:R-:W-:-:S02]  /*0c20*/  ISETP.GE.AND P6, PT, R36, c[0x0][0x198], PT ;  /* 0x0000660024007a0c */ /* 0x000fc40003fc6270 */
[----:B------:R-:W-:Y:S02]  /*0c30*/  IADD3 R2, R2, 0x60, RZ ;  /* 0x0000006002027810 */ /* 0x000fe40007ffe0ff */
[----:B---3--:R-:W-:Y:S02]  /*0c40*/  @!P1 LEA.HI.X R21, R36, R17, R37, 0x1, P5 ;  /* 0x0000001124159211 */ /* 0x008fe400028f0c25 */
[----:B------:R-:W-:Y:S02]  /*0c50*/  ISETP.GE.AND P5, PT, R8, R5, PT ;  /* 0x000000050800720c */ /* 0x000fe40003fa6270 */
[----:B------:R-:W1:Y:S05]  /*0c60*/  SHFL.IDX PT, R8, R6, 0x2, 0x181f ;  /* 0x00581f0006087f89 */ /* 0x000e6a00000e0000 */
[----:B------:R1:W-:Y:S01]  /*0c70*/  @!P1 LDGSTS.E.BYPASS.LTC128B.128 [R208+0x100], [R20.64], !P6 ;  /* 0x0010000014d09fae */ /* 0x0003e2000f101d4a */
[----:B--2---:R-:W-:Y:S01]  /*0c80*/  @P2 SHF.R.S32.HI R219, RZ, 0x1f, R218 ;  /* 0x0000001fffdb2819 */ /* 0x004fe200000114da */
[----:B------:R-:W-:Y:S01]  /*0c90*/  @!P2 IMAD.MOV.U32 R218, RZ, RZ, R0 ;  /* 0x000000ffffdaa224 */ /* 0x000fe200078e0000 */
[----:B------:R-:W-:Y:S01]  /*0ca0*/  @!P1 SHF.R.S32.HI R0, RZ, 0x1f, R3 ;  /* 0x0000001fff009819 */ /* 0x000fe20000011403 */
[----:B------:R-:W-:Y:S01]  /*0cb0*/  @!P2 IMAD.MOV.U32 R219, RZ, RZ, R7 ;  /* 0x000000ffffdba224 */ /* 0x000fe200078e0007 */
[----:B------:R-:W-:Y:S01]  /*0cc0*/  ISETP.GE.AND P2, PT, R3, c[0x0][0x198], PT ;  /* 0x0000660003007a0c */ /* 0x000fe20003f46270 */
[----:B------:R-:W-:Y:S01]  /*0cd0*/  IMAD R7, R33, c[0x0][0x1e0], RZ ;  /* 0x0000780021077a24 */ /* 0x000fe200078e02ff */
[----:B------:R-:W-:Y:S01]  /*0ce0*/  @!P1 LEA.HI R0, R0, R3, RZ, 0x3 ;  /* 0x0000000300009211 */ /* 0x000fe200078f18ff */
[----:B------:R-:W-:-:S02]  /*0cf0*/  IMAD R213, R219, c[0x0][0x1f0], RZ ;  /* 0x00007c00dbd57a24 */ /* 0x000fc400078e02ff */
[----:B------:R-:W-:Y:S01]  /*0d00*/  IMAD R7, R34, c[0x0][0x1e4], R7 ;  /* 0x0000790022077a24 */ /* 0x000fe200078e0207 */
[----:B------:R-:W-:Y:S01]  /*0d10*/  @!P1 LOP3.LUT R0, R0, 0xfffffff8, RZ, 0xc0, !PT ;  /* 0xfffffff800009812 */ /* 0x000fe200078ec0ff */
[----:B------:R-:W-:Y:S02]  /*0d20*/  IMAD R213, R218, c[0x0][0x1f4], R213 ;  /* 0x00007d00dad57a24 */ /* 0x000fe400078e02d5 */
[----:B------:R-:W-:Y:S02]  /*0d30*/  IMAD R33, R33, c[0x0][0x208], RZ ;  /* 0x0000820021217a24 */ /* 0x000fe400078e02ff */
[----:B------:R-:W-:Y:S01]  /*0d40*/  @!P1 IMAD.WIDE R22, R0, 0x2, R16 ;  /* 0x0000000200169825 */ /* 0x000fe200078e0210 */
[----:B------:R-:W-:-:S03]  /*0d50*/  @!P0 SHF.R.S32.HI R0, RZ, 0x1f, R3 ;  /* 0x0000001fff008819 */ /* 0x000fc60000011403 */
[----:B------:R-:W-:Y:S01]  /*0d60*/  IMAD.WIDE.U32 R16, R34, c[0x0][0x1e0], R36 ;  /* 0x0000780022107a25 */ /* 0x000fe200078e0024 */
[----:B------:R-:W-:Y:S01]  /*0d70*/  @!P0 LEA.HI R0, R0, R3, RZ, 0x3 ;  /* 0x0000000300008211 */ /* 0x000fe200078f18ff */
[----:B------:R2:W-:Y:S01]  /*0d80*/  @!P1 LDGSTS.E.BYPASS.LTC128B.128 [R208+0x4100], [R22.64], !P2 ;  /* 0x0410000016d09fae */ /* 0x0005e2000d101d4a */
[----:B----4-:R-:W-:Y:S01]  /*0d90*/  @!P0 LEA R18, P1, R36, R10, 0x1 ;  /* 0x0000000a24128211 */ /* 0x010fe200078208ff */
[----:B------:R-:W-:Y:S01]  /*0da0*/  IMAD.IADD R17, R17, 0x1, R7 ;  /* 0x0000000111117824 */ /* 0x000fe200078e0207 */
[----:B------:R-:W-:Y:S01]  /*0db0*/  @!P0 LOP3.LUT R0, R0, 0xfffffff8, RZ, 0xc0, !PT ;  /* 0xfffffff800008812 */ /* 0x000fe200078ec0ff */
[----:B------:R-:W-:Y:S01]  /*0dc0*/  IMAD R221, R219, c[0x0][0x218], RZ ;  /* 0x00008600dbdd7a24 */ /* 0x000fe200078e02ff */
[----:B-----5:R-:W-:Y:S02]  /*0dd0*/  @!P0 LEA.HI.X R19, R36, R11, R37, 0x1, P1 ;  /* 0x0000000b24138211 */ /* 0x020fe400008f0c25 */
[----:B------:R-:W-:Y:S01]  /*0de0*/  ISETP.GE.AND P1, PT, R2, R5, PT ;  /* 0x000000050200720c */ /* 0x000fe20003f26270 */
[----:B------:R-:W-:Y:S01]  /*0df0*/  @!P0 IMAD.WIDE R10, R0, 0x2, R10 ;  /* 0x00000002000a8825 */ /* 0x000fe200078e020a */
[----:B------:R-:W-:Y:S01]  /*0e00*/  @!P5 SHF.R.S32.HI R0, RZ, 0x1f, R3 ;  /* 0x0000001fff00d819 */ /* 0x000fe20000011403 */
[----:B------:R3:W-:Y:S01]  /*0e10*/  @!P0 LDGSTS.E.BYPASS.LTC128B.128 [R208+0x1100], [R18.64], !P6 ;  /* 0x0110000012d08fae */ /* 0x0007e2000f101d4a */
[----:B------:R-:W-:Y:S01]  /*0e20*/  LOP3.LUT R7, R206, 0xfffffff0, RZ, 0xc0, !PT ;  /* 0xfffffff0ce077812 */ /* 0x000fe200078ec0ff */
[----:B------:R-:W-:Y:S01]  /*0e30*/  IMAD R5, R32, c[0x0][0x1e8], RZ ;  /* 0x00007a0020057a24 */ /* 0x000fe200078e02ff */
[----:B------:R-:W-:Y:S01]  /*0e40*/  @!P5 LEA.HI R0, R0, R3, RZ, 0x3 ;  /* 0x000000030000d211 */ /* 0x000fe200078f18ff */
[----:B------:R4:W-:Y:S01]  /*0e50*/  @!P0 LDGSTS.E.BYPASS.LTC128B.128 [R208+0x5100], [R10.64], !P2 ;  /* 0x051000000ad08fae */ /* 0x0009e2000d101d4a */
[----:B-1----:R-:W-:Y:S01]  /*0e60*/  @!P5 LEA R20, P0, R36, R8, 0x1 ;  /* 0x000000082414d211 */ /* 0x002fe200078008ff */
[----:B------:R-:W-:Y:S01]  /*0e70*/  IMAD R210, R30, c[0x0][0x1ec], R5 ;  /* 0x00007b001ed27a24 */ /* 0x000fe200078e0205 */
[----:B------:R-:W-:Y:S01]  /*0e80*/  @!P5 LOP3.LUT R5, R0, 0xfffffff8, RZ, 0xc0, !PT ;  /* 0xfffffff80005d812 */ /* 0x000fe200078ec0ff */
[----:B------:R-:W-:Y:S01]  /*0e90*/  IMAD R221, R218, c[0x0][0x21c], R221 ;  /* 0x00008700dadd7a24 */ /* 0x000fe200078e02dd */
[----:B------:R-:W-:-:S02]  /*0ea0*/  @!P5 LEA.HI.X R21, R36, R9, R37, 0x1, P0 ;  /* 0x000000092415d211 */ /* 0x000fc400000f0c25 */
[----:B------:R-:W-:Y:S01]  /*0eb0*/  @!P1 SHF.R.S32.HI R0, RZ, 0x1f, R3 ;  /* 0x0000001fff009819 */ /* 0x000fe20000011403 */
[----:B------:R-:W-:Y:S02]  /*0ec0*/  @!P5 IMAD.WIDE R8, R5, 0x2, R8 ;  /* 0x000000020508d825 */ /* 0x000fe400078e0208 */
[----:B------:R1:W-:Y:S01]  /*0ed0*/  @!P5 LDGSTS.E.BYPASS.LTC128B.128 [R208+0x2100], [R20.64], !P6 ;  /* 0x0210000014d0dfae */ /* 0x0003e2000f101d4a */
[----:B------:R-:W-:Y:S01]  /*0ee0*/  @!P1 LEA.HI R0, R0, R3, RZ, 0x3 ;  /* 0x0000000300009211 */ /* 0x000fe200078f18ff */
[----:B------:R-:W-:Y:S02]  /*0ef0*/  IMAD R5, R15, c[0x0][0x1e4], RZ ;  /* 0x000079000f057a24 */ /* 0x000fe400078e02ff */
[----:B--2---:R-:W-:Y:S01]  /*0f00*/  IMAD.WIDE.U32 R22, R30, c[0x0][0x1e8], R16 ;  /* 0x00007a001e167a25 */ /* 0x004fe200078e0010 */
[----:B------:R2:W-:Y:S01]  /*0f10*/  @!P5 LDGSTS.E.BYPASS.LTC128B.128 [R208+0x6100], [R8.64], !P2 ;  /* 0x0610000008d0dfae */ /* 0x0005e2000d101d4a */
[----:B------:R-:W-:Y:S02]  /*0f20*/  @!P1 LOP3.LUT R0, R0, 0xfffffff8, RZ, 0xc0, !PT ;  /* 0xfffffff800009812 */ /* 0x000fe400078ec0ff */
[----:B------:R-:W-:Y:S01]  /*0f30*/  IMAD R15, R14, -0x60, R15 ;  /* 0xffffffa00e0f7824 */ /* 0x000fe200078e020f */
[----:B------:R-:W3:Y:S01]  /*0f40*/  SHFL.IDX PT, R16, R6, 0x3, 0x181f ;  /* 0x00781f0006107f89 */ /* 0x000ee200000e0000 */
[----:B------:R-:W-:-:S02]  /*0f50*/  IMAD.IADD R211, R23, 0x1, R210 ;  /* 0x0000000117d37824 */ /* 0x000fc400078e02d2 */
[----:B------:R-:W-:Y:S01]  /*0f60*/  IMAD.MOV.U32 R210, RZ, RZ, R22 ;  /* 0x000000ffffd27224 */ /* 0x000fe200078e0016 */
[----:B------:R5:W1:Y:S01]  /*0f70*/  SHFL.IDX PT, R17, R4, 0x3, 0x181f ;  /* 0x00781f0004117f89 */ /* 0x000a6200000e0000 */
[----:B------:R-:W-:Y:S01]  /*0f80*/  IADD3 R28, R15, c[0x0][0x1d0], -R34 ;  /* 0x000074000f1c7a10 */ /* 0x000fe20007ffe822 */
[----:B------:R-:W-:Y:S02]  /*0f90*/  IMAD.IADD R12, R109, 0x1, R5 ;  /* 0x000000016d0c7824 */ /* 0x000fe400078e0205 */
[----:B------:R-:W-:Y:S01]  /*0fa0*/  IMAD.WIDE.U32 R210, R218, c[0x0][0x1f0], R210 ;  /* 0x00007c00dad27a25 */ /* 0x000fe200078e00d2 */
[----:B------:R-:W-:-:S03]  /*0fb0*/  ISETP.GE.AND P0, PT, R28, 0x1, PT ;  /* 0x000000011c00780c */ /* 0x000fc60003f06270 */
[----:B------:R-:W-:Y:S02]  /*0fc0*/  IMAD R5, R12, R111, RZ ;  /* 0x0000006f0c057224 */ /* 0x000fe400078e02ff */
[----:B------:R-:W-:Y:S02]  /*0fd0*/  IMAD.IADD R213, R211, 0x1, R213 ;  /* 0x00000001d3d57824 */ /* 0x000fe400078e02d5 */
[----:B------:R-:W-:Y:S02]  /*0fe0*/  IMAD.MOV.U32 R212, RZ, RZ, R210 ;  /* 0x000000ffffd47224 */ /* 0x000fe400078e00d2 */
[-C--:B------:R-:W-:Y:S02]  /*0ff0*/  IMAD R5, R31, R108.reuse, R5 ;  /* 0x0000006c1f057224 */ /* 0x080fe400078e0205 */
[----:B--2---:R-:W-:Y:S01]  /*1000*/  IMAD.WIDE.U32 R8, R111, R108, R212 ;  /* 0x0000006c6f087225 */ /* 0x004fe200078e00d4 */
[----:B---3--:R-:W-:-:S03]  /*1010*/  @!P1 LEA R18, P5, R36, R16, 0x1 ;  /* 0x0000001024129211 */ /* 0x008fc600078a08ff */
[----:B-----5:R-:W-:Y:S01]  /*1020*/  IMAD.IADD R4, R104, 0x1, -R7 ;  /* 0x0000000168047824 */ /* 0x020fe200078e0a07 */
[----:B-1----:R-:W-:Y:S01]  /*1030*/  @!P1 LEA.HI.X R19, R36, R17, R37, 0x1, P5 ;  /* 0x0000001124139211 */ /* 0x002fe200028f0c25 */
[----:B------:R-:W-:Y:S01]  /*1040*/  IMAD.IADD R5, R9, 0x1, R5 ;  /* 0x0000000109057824 */ /* 0x000fe200078e0205 */
[----:B----4-:R-:W-:Y:S01]  /*1050*/  @P0 LEA R10, P5, R8, c[0x0][0x1c8], 0x1 ;  /* 0x00007200080a0a11 */ /* 0x010fe200078a08ff */
[----:B------:R-:W-:Y:S01]  /*1060*/  @!P1 IMAD.WIDE R16, R0, 0x2, R16 ;  /* 0x0000000200109825 */ /* 0x000fe200078e0210 */
[----:B------:R-:W-:Y:S01]  /*1070*/  SHF.R.S32.HI R7, RZ, 0x1f, R4 ;  /* 0x0000001fff077819 */ /* 0x000fe20000011404 */
[----:B------:R1:W-:Y:S01]  /*1080*/  @!P1 LDGSTS.E.BYPASS.LTC128B.128 [R208+0x3100], [R18.64], !P6 ;  /* 0x0310000012d09fae */ /* 0x0003e2000f101d4a */
[----:B------:R-:W-:Y:S01]  /*1090*/  ISETP.GE.AND P6, PT, R36, c[0x0][0x1d4], PT ;  /* 0x0000750024007a0c */ /* 0x000fe20003fc6270 */
[----:B------:R-:W-:Y:S01]  /*10a0*/  IMAD.U32 R6, RZ, RZ, UR6 ;  /* 0x00000006ff067e24 */ /* 0x000fe2000f8e00ff */
[----:B------:R-:W-:Y:S01]  /*10b0*/  @P0 LEA.HI.X R11, R8, c[0x0][0x1cc], R5, 0x1, P5 ;  /* 0x00007300080b0a11 */ /* 0x000fe200028f0c05 */
[----:B------:R2:W-:Y:S01]  /*10c0*/  @!P1 LDGSTS.E.BYPASS.LTC128B.128 [R208+0x7100], [R16.64], !P2 ;  /* 0x0710000010d09fae */ /* 0x0005e2000d101d4a */
[----:B------:R-:W-:-:S02]  /*10d0*/  ISETP.GE.AND P5, PT, R3, c[0x0][0x1d4], PT ;  /* 0x0000750003007a0c */ /* 0x000fc40003fa6270 */
[C---:B------:R-:W-:Y:S01]  /*10e0*/  ISETP.GE.AND P2, PT, R28.reuse, 0x21, PT ;  /* 0x000000211c00780c */ /* 0x040fe20003f46270 */
[----:B------:R-:W0:Y:S01]  /*10f0*/  LDGDEPBAR ;  /* 0x00000000000079af */ /* 0x000e220000000000 */
[----:B------:R-:W-:Y:S02]  /*1100*/  LEA.HI R2, R7, R4, RZ, 0x3 ;  /* 0x0000000407027211 */ /* 0x000fe400078f18ff */
[----:B------:R-:W-:Y:S02]  /*1110*/  ISETP.GE.AND P1, PT, R28, 0x41, PT ;  /* 0x000000411c00780c */ /* 0x000fe40003f26270 */
[----:B------:R-:W-:Y:S01]  /*1120*/  LOP3.LUT R3, R2, 0xfffffff8, RZ, 0xc0, !PT ;  /* 0xfffffff802037812 */ /* 0x000fe200078ec0ff */
[----:B------:R3:W-:Y:S01]  /*1130*/  @P0 LDGSTS.E.BYPASS.LTC128B.128 [R208+0x8100], [R10.64], !P6 ;  /* 0x081000000ad00fae */ /* 0x0007e2000f101d4a */
[----:B------:R-:W-:-:S03]  /*1140*/  SHF.R.S32.HI R7, RZ, 0x4, R206 ;  /* 0x00000004ff077819 */ /* 0x000fc600000114ce */
[----:B------:R-:W-:Y:S01]  /*1150*/  IMAD.IADD R0, R4, 0x1, -R3 ;  /* 0x0000000104007824 */ /* 0x000fe200078e0a03 */
[----:B------:R3:W-:Y:S01]  /*1160*/  @P0 LDGSTS.E.BYPASS.LTC128B.128 [R208+0xb100], [R10.64+0x80], !P5 ;  /* 0x0b1000800ad00fae */ /* 0x0007e2000e901d4a */
[----:B------:R-:W-:Y:S01]  /*1170*/  IMAD.U32 R4, RZ, RZ, UR6 ;  /* 0x00000006ff047e24 */ /* 0x000fe2000f8e00ff */
[----:B------:R-:W-:Y:S01]  /*1180*/  @P2 LEA R6, P0, R6, R8, 0x5 ;  /* 0x0000000806062211 */ /* 0x000fe200078028ff */
[----:B------:R-:W-:Y:S01]  /*1190*/  IMAD.U32 R3, RZ, RZ, UR7 ;  /* 0x00000007ff037e24 */ /* 0x000fe2000f8e00ff */
[----:B------:R-:W-:-:S04]  /*11a0*/  LEA.HI R206, R206, R7, RZ, 0x1 ;  /* 0x00000007cece7211 */ /* 0x000fc800078f08ff */
[----:B------:R-:W-:Y:S02]  /*11b0*/  @P2 LEA.HI.X R3, R4, R5, R3, 0x5, P0 ;  /* 0x0000000504032211 */ /* 0x000fe400000f2c03 */
[----:B------:R-:W-:-:S05]  /*11c0*/  LOP3.LUT R206, R206, 0xfffffffe, RZ, 0xc0, !PT ;  /* 0xfffffffecece7812 */ /* 0x000fca00078ec0ff */
[----:B------:R-:W-:Y:S02]  /*11d0*/  IMAD.IADD R206, R7, 0x1, -R206 ;  /* 0x0000000107ce7824 */ /* 0x000fe400078e0ace */
[----:B------:R-:W-:Y:S02]  /*11e0*/  IMAD.SHL.U32 R7, R0, 0x40, RZ ;  /* 0x0000004000077824 */ /* 0x000fe400078e00ff */
[----:B------:R-:W-:-:S03]  /*11f0*/  IMAD.SHL.U32 R4, R206, 0x8, RZ ;  /* 0x00000008ce047824 */ /* 0x000fc600078e00ff */
[----:B------:R-:W-:-:S04]  /*1200*/  LOP3.LUT R7, R7, 0x1c0, RZ, 0xc0, !PT ;  /* 0x000001c007077812 */ /* 0x000fc800078ec0ff */
[----:B------:R-:W-:Y:S02]  /*1210*/  LOP3.LUT R4, R7, 0x8, R4, 0xf8, !PT ;  /* 0x0000000807047812 */ /* 0x000fe400078ef804 */
[C---:B---3--:R-:W-:Y:S02]  /*1220*/  @P2 LEA R10, P0, R6.reuse, c[0x0][0x1c8], 0x1 ;  /* 0x00007200060a2a11 */ /* 0x048fe400078008ff */
[----:B------:R-:W-:Y:S02]  /*1230*/  SHF.R.U32.HI R7, RZ, 0x3, R7 ;  /* 0x00000003ff077819 */ /* 0x000fe40000011607 */
[----:B------:R-:W-:Y:S01]  /*1240*/  @P2 LEA.HI.X R11, R6, c[0x0][0x1cc], R3, 0x1, P0 ;  /* 0x00007300060b2a11 */ /* 0x000fe200000f0c03 */
[----:B------:R-:W-:Y:S01]  /*1250*/  IMAD.SHL.U32 R6, R29, 0x40, RZ ;  /* 0x000000401d067824 */ /* 0x000fe200078e00ff */
[----:B------:R-:W-:Y:S01]  /*1260*/  @P1 IADD3 R8, P0, R8, UR14, RZ ;  /* 0x0000000e08081c10 */ /* 0x000fe2000ff1e0ff */
[----:B------:R-:W-:Y:S01]  /*1270*/  IMAD.SHL.U32 R3, R34, 0x8, RZ ;  /* 0x0000000822037824 */ /* 0x000fe200078e00ff */
[----:B------:R-:W-:Y:S01]  /*1280*/  LOP3.LUT R4, R4, R7, RZ, 0x3c, !PT ;  /* 0x0000000704047212 */ /* 0x000fe200078e3cff */
[----:B------:R3:W-:Y:S01]  /*1290*/  @P2 LDGSTS.E.BYPASS.LTC128B.128 [R208+0x9100], [R10.64], !P6 ;  /* 0x091000000ad02fae */ /* 0x0007e2000f101d4a */
[----:B------:R-:W-:-:S02]  /*12a0*/  @P1 IADD3.X R5, R5, UR8, RZ, P0, !PT ;  /* 0x0000000805051c10 */ /* 0x000fc400087fe4ff */
[----:B--2---:R-:W-:Y:S01]  /*12b0*/  @P1 LEA R16, P0, R8, c[0x0][0x1c8], 0x1 ;  /* 0x0000720008101a11 */ /* 0x004fe200078008ff */
[----:B------:R3:W-:Y:S01]  /*12c0*/  @P2 LDGSTS.E.BYPASS.LTC128B.128 [R208+0xc100], [R10.64+0x80], !P5 ;  /* 0x0c1000800ad02fae */ /* 0x0007e2000e901d4a */
[----:B------:R-:W-:Y:S02]  /*12d0*/  LOP3.LUT R6, R6, 0x1c0, RZ, 0xc0, !PT ;  /* 0x000001c006067812 */ /* 0x000fe400078ec0ff */
[----:B------:R-:W-:Y:S01]  /*12e0*/  @P1 LEA.HI.X R17, R8, c[0x0][0x1cc], R5, 0x1, P0 ;  /* 0x0000730008111a11 */ /* 0x000fe200000f0c05 */
[----:B------:R-:W-:Y:S01]  /*12f0*/  IMAD.SHL.U32 R5, R2, 0x40, RZ ;  /* 0x0000004002057824 */ /* 0x000fe200078e00ff */
[----:B------:R-:W-:-:S03]  /*1300*/  SHF.R.U32.HI R9, RZ, 0x3, R6 ;  /* 0x00000003ff097819 */ /* 0x000fc60000011606 */
[----:B------:R1:W-:Y:S01]  /*1310*/  @P1 LDGSTS.E.BYPASS.LTC128B.128 [R208+0xa100], [R16.64], !P6 ;  /* 0x0a10000010d01fae */ /* 0x0003e2000f101d4a */
[----:B------:R-:W-:Y:S01]  /*1320*/  LOP3.LUT R2, R4, 0xfffffe00, R5, 0xf8, !PT ;  /* 0xfffffe0004027812 */ /* 0x000fe200078ef805 */
[----:B------:R-:W-:Y:S01]  /*1330*/  IMAD.MOV.U32 R5, RZ, RZ, 0x10 ;  /* 0x00000010ff057424 */ /* 0x000fe200078e00ff */
[----:B------:R-:W-:Y:S01]  /*1340*/  LOP3.LUT R4, R6, 0x8, R3, 0xf8, !PT ;  /* 0x0000000806047812 */ /* 0x000fe200078ef803 */
[----:B------:R1:W-:Y:S01]  /*1350*/  @P1 LDGSTS.E.BYPASS.LTC128B.128 [R208+0xd100], [R16.64+0x80], !P5 ;  /* 0x0d10008010d01fae */ /* 0x0003e2000e901d4a */
[----:B------:R-:W-:Y:S01]  /*1360*/  R2P PR, R0, 0x6 ;  /* 0x0000000600007804 */ /* 0x000fe20000000000 */
[----:B------:R-:W-:Y:S01]  /*1370*/  IMAD R7, R105, 0x400, R2 ;  /* 0x0000040069077824 */ /* 0x000fe200078e0202 */
[----:B------:R-:W-:Y:S01]  /*1380*/  LOP3.LUT R9, R4, R9, RZ, 0x3c, !PT ;  /* 0x0000000904097212 */ /* 0x000fe200078e3cff */
[----:B------:R-:W0:Y:S01]  /*1390*/  LDGDEPBAR ;  /* 0x00000000000079af */ /* 0x000e220000000000 */
[----:B------:R-:W-:Y:S01]  /*13a0*/  IMAD.MOV.U32 R3, RZ, RZ, 0x20 ;  /* 0x00000020ff037424 */ /* 0x000fe200078e00ff */
[----:B------:R-:W-:-:S02]  /*13b0*/  SEL R5, R5, 0xfffffff0, !P1 ;  /* 0xfffffff005057807 */ /* 0x000fc40004800000 */
[C---:B------:R-:W-:Y:S01]  /*13c0*/  LEA R4, R7.reuse, 0x100, 0x1 ;  /* 0x0000010007047811 */ /* 0x040fe200078e08ff */
[----:B------:R-:W-:Y:S01]  /*13d0*/  IMAD.SHL.U32 R7, R7, 0x2, RZ ;  /* 0x0000000207077824 */ /* 0x000fe200078e00ff */
[----:B------:R-:W-:Y:S01]  /*13e0*/  SEL R3, R3, 0xffffffe0, !P2 ;  /* 0xffffffe003037807 */ /* 0x000fe20005000000 */
[----:B------:R-:W-:Y:S01]  /*13f0*/  IMAD R206, R206, 0x200, R9 ;  /* 0x00000200cece7824 */ /* 0x000fe200078e0209 */
[----:B------:R-:W-:Y:S01]  /*1400*/  LOP3.LUT P0, RZ, R29, 0x2, RZ, 0xc0, !PT ;  /* 0x000000021dff7812 */ /* 0x000fe2000780c0ff */
[--C-:B------:R-:W-:Y:S01]  /*1410*/  IMAD R6, R5, 0x2, R4.reuse ;  /* 0x0000000205067824 */ /* 0x100fe200078e0204 */
[----:B------:R-:W-:Y:S01]  /*1420*/  ISETP.LT.OR P2, PT, R28, 0x1, P6 ;  /* 0x000000011c00780c */ /* 0x000fe20003741670 */
[C---:B------:R-:W-:Y:S02]  /*1430*/  IMAD R4, R3.reuse, 0x2, R4 ;  /* 0x0000000203047824 */ /* 0x040fe400078e0204 */
[----:B------:R-:W-:Y:S02]  /*1440*/  IMAD R0, R3, 0x2, R6 ;  /* 0x0000000203007824 */ /* 0x000fe400078e0206 */
[----:B------:R-:W-:-:S05]  /*1450*/  IMAD.SHL.U32 R206, R206, 0x2, RZ ;  /* 0x00000002cece7824 */ /* 0x000fca00078e00ff */
[----:B------:R-:W-:Y:S01]  /*1460*/  IADD3 R205, R206, 0x8120, RZ ;  /* 0x00008120cecd7810 */ /* 0x000fe20007ffe0ff */
[----:B------:R-:W-:-:S04]  /*1470*/  DEPBAR.LE SB0, 0x1 ;  /* 0x000080400000791a */ /* 0x000fc80000000000 */
[----:B------:R-:W-:Y:S06]  /*1480*/  BAR.SYNC.DEFER_BLOCKING 0x0 ;  /* 0x0000000000007b1d */ /* 0x000fec0000010000 */
[----:B------:R-:W-:Y:S04]  /*1490*/  LDSM.16.M88.4 R124, [R7+0x100] ;  /* 0x00010000077c783b */ /* 0x000fe80000000200 */
[----:B------:R2:W-:Y:S04]  /*14a0*/  LDSM.16.M88.4 R160, [R7+0x4100] ;  /* 0x0041000007a0783b */ /* 0x0005e80000000200 */
[----:B------:R-:W-:Y:S04]  /*14b0*/  LDSM.16.M88.4 R140, [R6] ;  /* 0x00000000068c783b */ /* 0x000fe80000000200 */
[----:B------:R-:W-:Y:S04]  /*14c0*/  LDSM.16.M88.4 R168, [R6+0x4000] ;  /* 0x0040000006a8783b */ /* 0x000fe80000000200 */
[----:B------:R-:W-:Y:S04]  /*14d0*/  LDSM.16.M88.4 R148, [R4] ;  /* 0x000000000494783b */ /* 0x000fe80000000200 */
[----:B------:R-:W-:Y:S04]  /*14e0*/  LDSM.16.M88.4 R172, [R4+0x4000] ;  /* 0x0040000004ac783b */ /* 0x000fe80000000200 */
[----:B------:R-:W-:Y:S01]  /*14f0*/  LDSM.16.M88.4 R156, [R0] ;  /* 0x00000000009c783b */ /* 0x000fe20000000200 */
[----:B--2---:R-:W-:-:S03]  /*1500*/  IADD3 R7, R206, 0x8100, RZ ;  /* 0x00008100ce077810 */ /* 0x004fc60007ffe0ff */
[----:B------:R2:W-:Y:S01]  /*1510*/  LDSM.16.M88.4 R176, [R0+0x4000] ;  /* 0x0040000000b0783b */ /* 0x0005e20000000200 */
[----:B------:R-:W-:-:S03]  /*1520*/  @P0 IADD3 R205, R7, -0x20, RZ ;  /* 0xffffffe007cd0810 */ /* 0x000fc60007ffe0ff */
[----:B------:R-:W-:Y:S01]  /*1530*/  BAR.SYNC.DEFER_BLOCKING 0x0 ;  /* 0x0000000000007b1d */ /* 0x000fe20000010000 */
[----:B------:R-:W-:Y:S01]  /*1540*/  IMAD R7, R32, c[0x0][0x210], RZ ;  /* 0x0000840020077a24 */ /* 0x000fe200078e02ff */
[C---:B------:R-:W-:Y:S02]  /*1550*/  IADD3 R199, R205.reuse, 0x800, RZ ;  /* 0x00000800cdc77810 */ /* 0x040fe40007ffe0ff */
[C---:B------:R-:W-:Y:S02]  /*1560*/  IADD3 R198, R205.reuse, 0x1000, RZ ;  /* 0x00001000cdc67810 */ /* 0x040fe40007ffe0ff */
[C---:B------:R-:W-:Y:S02]  /*1570*/  IADD3 R197, R205.reuse, 0x1800, RZ ;  /* 0x00001800cdc57810 */ /* 0x040fe40007ffe0ff */
[C---:B------:R-:W-:Y:S02]  /*1580*/  IADD3 R196, R205.reuse, 0x2000, RZ ;  /* 0x00002000cdc47810 */ /* 0x040fe40007ffe0ff */
[----:B------:R-:W-:-:S02]  /*1590*/  IADD3 R195, R205, 0x2800, RZ ;  /* 0x00002800cdc37810 */ /* 0x000fc40007ffe0ff */
[C---:B------:R-:W-:Y:S02]  /*15a0*/  IADD3 R193, R205.reuse, 0x3000, RZ ;  /* 0x00003000cdc17810 */ /* 0x040fe40007ffe0ff */
[C---:B------:R-:W-:Y:S02]  /*15b0*/  IADD3 R192, R205.reuse, 0x3800, RZ ;  /* 0x00003800cdc07810 */ /* 0x040fe40007ffe0ff */
[C---:B------:R-:W-:Y:S01]  /*15c0*/  IADD3 R191, R205.reuse, 0x4000, RZ ;  /* 0x00004000cdbf7810 */ /* 0x040fe20007ffe0ff */
[C---:B--2---:R-:W-:Y:S01]  /*15d0*/  IMAD R0, R34.reuse, c[0x0][0x20c], R33 ;  /* 0x0000830022007a24 */ /* 0x044fe200078e0221 */
[C---:B------:R-:W-:Y:S01]  /*15e0*/  IADD3 R190, R205.reuse, 0x4800, RZ ;  /* 0x00004800cdbe7810 */ /* 0x040fe20007ffe0ff */
[----:B------:R-:W-:Y:S01]  /*15f0*/  IMAD.WIDE.U32 R34, R34, c[0x0][0x208], R36 ;  /* 0x0000820022227a25 */ /* 0x000fe200078e0024 */
[----:B------:R-:W-:Y:S01]  /*1600*/  IADD3 R189, R205, 0x5000, RZ ;  /* 0x00005000cdbd7810 */ /* 0x000fe20007ffe0ff */
[----:B------:R-:W-:-:S04]  /*1610*/  DEPBAR.LE SB0, 0x0 ;  /* 0x000080000000791a */ /* 0x000fc80000000000 */
[----:B------:R-:W-:Y:S01]  /*1620*/  BAR.SYNC.DEFER_BLOCKING 0x0 ;  /* 0x0000000000007b1d */ /* 0x000fe20000010000 */
[----:B------:R-:W-:Y:S01]  /*1630*/  IMAD.IADD R35, R35, 0x1, R0 ;  /* 0x0000000123237824 */ /* 0x000fe200078e0200 */
[----:B------:R-:W-:Y:S01]  /*1640*/  IADD3 R188, R205, 0x5800, RZ ;  /* 0x00005800cdbc7810 */ /* 0x000fe20007ffe0ff */
[----:B------:R-:W-:Y:S02]  /*1650*/  IMAD R0, R31, c[0x0][0x208], RZ ;  /* 0x000082001f007a24 */ /* 0x000fe400078e02ff */
[----:B------:R-:W-:Y:S01]  /*1660*/  IMAD.U32 R31, RZ, RZ, UR9 ;  /* 0x00000009ff1f7e24 */ /* 0x000fe2000f8e00ff */
[----:B---3--:R-:W1:Y:S04]  /*1670*/  LDSM.16.M88.4 R8, [R206+0x8100] ;  /* 0x00810000ce08783b */ /* 0x008e680000000200 */
[----:B------:R-:W-:Y:S04]  /*1680*/  LDSM.16.M88.4 R20, [R205] ;  /* 0x00000000cd14783b */ /* 0x000fe80000000200 */
[----:B------:R-:W2:Y:S04]  /*1690*/  LDSM.16.M88.4 R76, [R206+0x8900] ;  /* 0x00890000ce4c783b */ /* 0x000ea80000000200 */
[----:B------:R-:W3:Y:S04]  /*16a0*/  LDSM.16.M88.4 R68, [R206+0x9100] ;  /* 0x00910000ce44783b */ /* 0x000ee80000000200 */
[----:B------:R-:W4:Y:S04]  /*16b0*/  LDSM.16.M88.4 R24, [R205+0x800] ;  /* 0x00080000cd18783b */ /* 0x000f280000000200 */
[----:B------:R-:W5:Y:S04]  /*16c0*/  LDSM.16.M88.4 R60, [R206+0x9900] ;  /* 0x00990000ce3c783b */ /* 0x000f680000000200 */
[----:B------:R-:W-:Y:S04]  /*16d0*/  LDSM.16.M88.4 R52, [R206+0xa100] ;  /* 0x00a10000ce34783b */ /* 0x000fe80000000200 */
[----:B------:R-:W-:Y:S04]  /*16e0*/  LDSM.16.M88.4 R44, [R206+0xa900] ;  /* 0x00a90000ce2c783b */ /* 0x000fe80000000200 */
[----:B------:R-:W-:Y:S01]  /*16f0*/  LDSM.16.M88.4 R40, [R205+0x2800] ;  /* 0x00280000cd28783b */ /* 0x000fe20000000200 */
[C---:B-1----:R-:W-:Y:S08]  /*1700*/  HMMA.16816.F32.BF16 R16, R124.reuse, R8, RZ ;  /* 0x000000087c10723c */ /* 0x042ff000000418ff */
[C---:B------:R-:W-:Y:S08]  /*1710*/  HMMA.16816.F32.BF16 R8, R124.reuse, R10, RZ ;  /* 0x0000000a7c08723c */ /* 0x040ff000000418ff */
[----:B--2---:R-:W-:Y:S08]  /*1720*/  HMMA.16816.F32.BF16 R80, R124, R76, RZ ;  /* 0x0000004c7c50723c */ /* 0x004ff000000418ff */
[C---:B------:R-:W-:Y:S08]  /*1730*/  HMMA.16816.F32.BF16 R16, R140.reuse, R20, R16 ;  /* 0x000000148c10723c */ /* 0x040ff00000041810 */
[----:B------:R-:W-:Y:S01]  /*1740*/  HMMA.16816.F32.BF16 R8, R140, R22, R8 ;  /* 0x000000168c08723c */ /* 0x000fe20000041808 */
[----:B------:R-:W1:Y:S07]  /*1750*/  LDSM.16.M88.4 R20, [R205+0x1000] ;  /* 0x00100000cd14783b */ /* 0x000e6e0000000200 */
[----:B---3--:R-:W-:Y:S08]  /*1760*/  HMMA.16816.F32.BF16 R72, R124, R68, RZ ;  /* 0x000000447c48723c */ /* 0x008ff000000418ff */
[----:B----4-:R-:W-:Y:S07]  /*1770*/  HMMA.16816.F32.BF16 R80, R140, R24, R80 ;  /* 0x000000188c50723c */ /* 0x010fee0000041850 */
[C---:B------:R-:W-:Y:S01]  /*1780*/  IMAD R25, R30.reuse, c[0x0][0x214], R7 ;  /* 0x000085001e197a24 */ /* 0x040fe200078e0207 */
[----:B------:R-:W-:Y:S01]  /*1790*/  HMMA.16816.F32.BF16 R76, R124, R78, RZ ;  /* 0x0000004e7c4c723c */ /* 0x000fe200000418ff */
[----:B------:R-:W-:-:S04]  /*17a0*/  IMAD.WIDE.U32 R6, R30, c[0x0][0x210], R34 ;  /* 0x000084001e067a25 */ /* 0x000fc800078e0022 */
[----:B------:R-:W-:-:S03]  /*17b0*/  IMAD.IADD R7, R7, 0x1, R25 ;  /* 0x0000000107077824 */ /* 0x000fc600078e0219 */
[----:B------:R-:W-:Y:S01]  /*17c0*/  HMMA.16816.F32.BF16 R68, R124, R70, RZ ;  /* 0x000000467c44723c */ /* 0x000fe200000418ff */
[----:B------:R-:W-:-:S04]  /*17d0*/  IMAD.WIDE.U32 R218, R218, c[0x0][0x218], R6 ;  /* 0x00008600dada7a25 */ /* 0x000fc800078e0006 */
[----:B------:R-:W-:Y:S02]  /*17e0*/  IMAD R7, R111, c[0x0][0x20c], R0 ;  /* 0x000083006f077a24 */ /* 0x000fe400078e0200 */
[----:B------:R-:W-:Y:S01]  /*17f0*/  IMAD.IADD R221, R219, 0x1, R221 ;  /* 0x00000001dbdd7824 */ /* 0x000fe200078e02dd */
[----:B-----5:R-:W-:Y:S01]  /*1800*/  HMMA.16816.F32.BF16 R64, R124, R60, RZ ;  /* 0x0000003c7c40723c */ /* 0x020fe200000418ff */
[----:B------:R-:W-:-:S07]  /*1810*/  IMAD.MOV.U32 R220, RZ, RZ, R218 ;  /* 0x000000ffffdc7224 */ /* 0x000fce00078e00da */
[C---:B-1----:R-:W-:Y:S07]  /*1820*/  HMMA.16816.F32.BF16 R72, R140.reuse, R20, R72 ;  /* 0x000000148c48723c */ /* 0x042fee0000041848 */
[----:B------:R-:W-:Y:S01]  /*1830*/  IMAD.WIDE.U32 R20, R111, c[0x0][0x208], RZ ;  /* 0x000082006f147a25 */ /* 0x000fe200078e00ff */
[----:B------:R-:W-:Y:S01]  /*1840*/  HMMA.16816.F32.BF16 R76, R140, R26, R76 ;  /* 0x0000001a8c4c723c */ /* 0x000fe2000004184c */
[----:B------:R-:W1:Y:S02]  /*1850*/  LDSM.16.M88.4 R24, [R205+0x1800] ;  /* 0x00180000cd18783b */ /* 0x000e640000000200 */
[----:B------:R-:W-:-:S02]  /*1860*/  IMAD.IADD R0, R21, 0x1, R7 ;  /* 0x0000000115007824 */ /* 0x000fc400078e0207 */
[----:B------:R-:W-:-:S03]  /*1870*/  IMAD.WIDE.U32 R20, R20, 0x60, R220 ;  /* 0x0000006014147825 */ /* 0x000fc600078e00dc */
[----:B------:R-:W-:Y:S01]  /*1880*/  HMMA.16816.F32.BF16 R68, R140, R22, R68 ;  /* 0x000000168c44723c */ /* 0x000fe20000041844 */
[----:B------:R-:W-:Y:S01]  /*1890*/  IMAD R0, R0, 0x60, RZ ;  /* 0x0000006000007824 */ /* 0x000fe200078e02ff */
[----:B------:R-:W-:-:S03]  /*18a0*/  LEA R6, P0, R20, c[0x0][0x1f8], 0x1 ;  /* 0x00007e0014067a11 */ /* 0x000fc600078008ff */
[----:B------:R-:W-:-:S03]  /*18b0*/  IMAD.IADD R0, R21, 0x1, R0 ;  /* 0x0000000115007824 */ /* 0x000fc600078e0200 */
[C---:B------:R-:W-:Y:S02]  /*18c0*/  HMMA.16816.F32.BF16 R60, R124.reuse, R62, RZ ;  /* 0x0000003e7c3c723c */ /* 0x040fe400000418ff */
[----:B------:R-:W-:Y:S01]  /*18d0*/  LEA.HI.X R7, R20, c[0x0][0x1fc], R0, 0x1, P0 ;  /* 0x00007f0014077a11 */ /* 0x000fe200000f0c00 */
[----:B------:R-:W-:Y:S01]  /*18e0*/  IMAD.MOV.U32 R0, RZ, RZ, 0x40 ;  /* 0x00000040ff007424 */ /* 0x000fe200078e00ff */
[----:B------:R-:W-:Y:S01]  /*18f0*/  IADD3 R30, P1, P0, R31, 0x80, R6 ;  /* 0x000000801f1e7810 */ /* 0x000fe2000783e006 */
[----:B------:R-:W2:Y:S03]  /*1900*/  LDSM.16.M88.4 R20, [R205+0x2000] ;  /* 0x00200000cd14783b */ /* 0x000ea60000000200 */
[----:B------:R-:W-:Y:S01]  /*1910*/  IADD3.X R31, RZ, UR12, R7, P1, P0 ;  /* 0x0000000cff1f7c10 */ /* 0x000fe20008fe0407 */
[----:B------:R-:W-:Y:S01]  /*1920*/  @!PT LDS RZ, [RZ] ;  /* 0x00000000fffff984 */ /* 0x000fe20000000800 */
[----:B------:R-:W-:Y:S01]  /*1930*/  @!PT LDS RZ, [RZ] ;  /* 0x00000000fffff984 */ /* 0x000fe20000000800 */
[----:B------:R-:W-:Y:S01]  /*1940*/  @!PT LDS RZ, [RZ] ;  /* 0x00000000fffff984 */ /* 0x000fe20000000800 */
[----:B------:R3:W-:Y:S01]  /*1950*/  LDGSTS.E.BYPASS.LTC128B.128 [R208+0x100], [R6.64], !P2 ;  /* 0x0010000006d07fae */ /* 0x0007e2000d101d4a */
[----:B------:R-:W-:Y:S01]  /*1960*/  IADD3 R32, P0, R6, UR9, RZ ;  /* 0x0000000906207c10 */ /* 0x000fe2000ff1e0ff */
[----:B------:R-:W-:Y:S01]  /*1970*/  HMMA.16816.F32.BF16 R56, R124, R52, RZ ;  /* 0x000000347c38723c */ /* 0x000fe200000418ff */
[----:B------:R-:W-:-:S02]  /*1980*/  ISETP.LT.OR P1, PT, R28, 0x1, P5 ;  /* 0x000000011c00780c */ /* 0x000fc40002f21670 */
[----:B------:R-:W-:Y:S02]  /*1990*/  IADD3.X R33, R7, UR12, RZ, P0, !PT ;  /* 0x0000000c07217c10 */ /* 0x000fe400087fe4ff */
[C---:B------:R-:W-:Y:S02]  /*19a0*/  ISETP.LT.OR P0, PT, R28.reuse, 0x21, P6 ;  /* 0x000000211c00780c */ /* 0x040fe40003701670 */
[----:B------:R-:W-:Y:S01]  /*19b0*/  ISETP.LT.OR P2, PT, R28, 0x21, P5 ;  /* 0x000000211c00780c */ /* 0x000fe20002f41670 */
[C---:B------:R-:W-:Y:S06]  /*19c0*/  HMMA.16816.F32.BF16 R52, R124.reuse, R54, RZ ;  /* 0x000000367c34723c */ /* 0x040fec00000418ff */
[----:B------:R3:W-:Y:S01]  /*19d0*/  LDGSTS.E.BYPASS.LTC128B.128 [R208+0x3100], [R6.64+0x80], !P1 ;  /* 0x0310008006d07fae */ /* 0x0007e2000c901d4a */
[----:B------:R-:W-:Y:S01]  /*19e0*/  LOP3.LUT P1, RZ, R29, 0x4, RZ, 0xc0, !PT ;  /* 0x000000041dff7812 */ /* 0x000fe2000782c0ff */
[----:B------:R-:W-:Y:S02]  /*19f0*/  HMMA.16816.F32.BF16 R48, R124, R44, RZ ;  /* 0x0000002c7c30723c */ /* 0x000fe400000418ff */
[----:B------:R4:W-:Y:S01]  /*1a00*/  LDGSTS.E.BYPASS.LTC128B.128 [R208+0x1100], [R32.64], !P0 ;  /* 0x0110000020d07fae */ /* 0x0009e2000c101d4a */
[----:B------:R-:W-:-:S02]  /*1a10*/  IADD3 R84, P0, R32, UR9, RZ ;  /* 0x0000000920547c10 */ /* 0x000fc4000ff1e0ff */
[----:B------:R-:W-:Y:S01]  /*1a20*/  SEL R0, R0, 0xffffffc0, !P1 ;  /* 0xffffffc000007807 */ /* 0x000fe20004800000 */
[----:B------:R5:W-:Y:S01]  /*1a30*/  LDGSTS.E.BYPASS.LTC128B.128 [R208+0x4100], [R30.64], !P2 ;  /* 0x041000001ed07fae */ /* 0x000be2000d101d4a */
[----:B------:R-:W-:Y:S01]  /*1a40*/  IADD3.X R85, R33, UR12, RZ, P0, !PT ;  /* 0x0000000c21557c10 */ /* 0x000fe200087fe4ff */
[----:B-1----:R-:W-:Y:S01]  /*1a50*/  HMMA.16816.F32.BF16 R64, R140, R24, R64 ;  /* 0x000000188c40723c */ /* 0x002fe20000041840 */
[----:B------:R-:W-:Y:S01]  /*1a60*/  ISETP.LT.OR P2, PT, R28, 0x41, P6 ;  /* 0x000000411c00780c */ /* 0x000fe20003741670 */
[----:B------:R-:W-:Y:S01]  /*1a70*/  IMAD.IADD R203, R206, 0x1, R0 ;  /* 0x00000001cecb7824 */ /* 0x000fe200078e0200 */
[----:B------:R-:W-:Y:S01]  /*1a80*/  ISETP.LT.OR P0, PT, R28, 0x41, P5 ;  /* 0x000000411c00780c */ /* 0x000fe20002f01670 */
[----:B------:R-:W-:-:S04]  /*1a90*/  IMAD.IADD R194, R0, 0x1, R205 ;  /* 0x0000000100c27824 */ /* 0x000fc800078e02cd */
[----:B------:R-:W-:Y:S06]  /*1aa0*/  HMMA.16816.F32.BF16 R60, R140, R26, R60 ;  /* 0x0000001a8c3c723c */ /* 0x000fec000004183c */
[----:B------:R1:W-:Y:S02]  /*1ab0*/  LDGSTS.E.BYPASS.LTC128B.128 [R208+0x2100], [R84.64], !P2 ;  /* 0x0210000054d07fae */ /* 0x0003e4000d101d4a */
[----:B------:R-:W-:Y:S02]  /*1ac0*/  HMMA.16816.F32.BF16 R44, R124, R46, RZ ;  /* 0x0000002e7c2c723c */ /* 0x000fe400000418ff */
[----:B------:R1:W-:Y:S01]  /*1ad0*/  LDGSTS.E.BYPASS.LTC128B.128 [R208+0x5100], [R84.64+0x80], !P0 ;  /* 0x0510008054d07fae */ /* 0x0003e2000c101d4a */
[----:B------:R-:W-:-:S03]  /*1ae0*/  ISETP.GT.AND P0, PT, R111, R207, PT ;  /* 0x000000cf6f00720c */ /* 0x000fc60003f04270 */
[----:B------:R-:W3:Y:S02]  /*1af0*/  LDSM.16.M88.4 R36, [R203+0x8100] ;  /* 0x00810000cb24783b */ /* 0x000ee40000000200 */
[C---:B--2---:R-:W-:Y:S02]  /*1b00*/  HMMA.16816.F32.BF16 R56, R140.reuse, R20, R56 ;  /* 0x000000148c38723c */ /* 0x044fe40000041838 */
[----:B------:R-:W2:Y:S04]  /*1b10*/  LDSM.16.M88.4 R96, [R203+0x8900] ;  /* 0x00890000cb60783b */ /* 0x000ea80000000200 */
[----:B----4-:R-:W4:Y:S02]  /*1b20*/  LDSM.16.M88.4 R32, [R203+0x9100] ;  /* 0x00910000cb20783b */ /* 0x010f240000000200 */
[C---:B------:R-:W-:Y:S02]  /*1b30*/  HMMA.16816.F32.BF16 R52, R140.reuse, R22, R52 ;  /* 0x000000168c34723c */ /* 0x040fe40000041834 */
[----:B-----5:R-:W5:Y:S04]  /*1b40*/  LDSM.16.M88.4 R28, [R203+0x9900] ;  /* 0x00990000cb1c783b */ /* 0x020f680000000200 */
[----:B------:R-:W2:Y:S02]  /*1b50*/  LDSM.16.M88.4 R24, [R203+0xa100] ;  /* 0x00a10000cb18783b */ /* 0x000ea40000000200 */
[C---:B------:R-:W-:Y:S02]  /*1b60*/  HMMA.16816.F32.BF16 R48, R140.reuse, R40, R48 ;  /* 0x000000288c30723c */ /* 0x040fe40000041830 */
[----:B------:R-:W4:Y:S04]  /*1b70*/  LDSM.16.M88.4 R20, [R203+0xa900] ;  /* 0x00a90000cb14783b */ /* 0x000f280000000200 */
[----:B------:R-:W4:Y:S02]  /*1b80*/  LDSM.16.M88.4 R92, [R194] ;  /* 0x00000000c25c783b */ /* 0x000f240000000200 */
[----:B------:R-:W-:Y:S02]  /*1b90*/  HMMA.16816.F32.BF16 R44, R140, R42, R44 ;  /* 0x0000002a8c2c723c */ /* 0x000fe4000004182c */
[----:B------:R-:W4:Y:S04]  /*1ba0*/  LDSM.16.M88.4 R88, [R194+0x800] ;  /* 0x00080000c258783b */ /* 0x000f280000000200 */
[----:B-1----:R-:W1:Y:S04]  /*1bb0*/  LDSM.16.M88.4 R84, [R194+0x1000] ;  /* 0x00100000c254783b */ /* 0x002e680000000200 */
[----:B------:R-:W1:Y:S01]  /*1bc0*/  LDSM.16.M88.4 R40, [R194+0x1800] ;  /* 0x00180000c228783b */ /* 0x000e620000000200 */
[C---:B---3--:R-:W-:Y:S03]  /*1bd0*/  HMMA.16816.F32.BF16 R16, R148.reuse, R36, R16 ;  /* 0x000000249410723c */ /* 0x048fe60000041810 */
[----:B------:R-:W-:Y:S04]  /*1be0*/  LDSM.16.M88.4 R100, [R203+0xb900] ;  /* 0x00b90000cb64783b */ /* 0x000fe80000000200 */
[----:B------:R-:W0:Y:S01]  /*1bf0*/  LDGDEPBAR ;  /* 0x00000000000079af */ /* 0x000e220000000000 */
[C---:B------:R-:W-:Y:S03]  /*1c00*/  HMMA.16816.F32.BF16 R8, R148.reuse, R38, R8 ;  /* 0x000000269408723c */ /* 0x040fe60000041808 */
[----:B------:R-:W3:Y:S05]  /*1c10*/  LDSM.16.M88.4 R36, [R194+0x2000] ;  /* 0x00200000c224783b */ /* 0x000eea0000000200 */
[C---:B--2---:R-:W-:Y:S08]  /*1c20*/  HMMA.16816.F32.BF16 R80, R148.reuse, R96, R80 ;  /* 0x000000609450723c */ /* 0x044ff00000041850 */
[C---:B------:R-:W-:Y:S01]  /*1c30*/  HMMA.16816.F32.BF16 R76, R148.reuse, R98, R76 ;  /* 0x00000062944c723c */ /* 0x040fe2000004184c */
[----:B------:R-:W2:Y:S07]  /*1c40*/  LDSM.16.M88.4 R96, [R194+0x2800] ;  /* 0x00280000c260783b */ /* 0x000eae0000000200 */
[C---:B----4-:R-:W-:Y:S08]  /*1c50*/  HMMA.16816.F32.BF16 R72, R148.reuse, R32, R72 ;  /* 0x000000209448723c */ /* 0x050ff00000041848 */
[C---:B------:R-:W-:Y:S01]  /*1c60*/  HMMA.16816.F32.BF16 R68, R148.reuse, R34, R68 ;  /* 0x000000229444723c */ /* 0x040fe20000041844 */
[----:B------:R-:W4:Y:S07]  /*1c70*/  LDSM.16.M88.4 R32, [R206+0xb100] ;  /* 0x00b10000ce20783b */ /* 0x000f2e0000000200 */
[C---:B-----5:R-:W-:Y:S08]  /*1c80*/  HMMA.16816.F32.BF16 R64, R148.reuse, R28, R64 ;  /* 0x0000001c9440723c */ /* 0x060ff00000041840 */
[C---:B------:R-:W-:Y:S01]  /*1c90*/  HMMA.16816.F32.BF16 R60, R148.reuse, R30, R60 ;  /* 0x0000001e943c723c */ /* 0x040fe2000004183c */
[----:B------:R-:W5:Y:S07]  /*1ca0*/  LDSM.16.M88.4 R28, [R206+0xb900] ;  /* 0x00b90000ce1c783b */ /* 0x000f6e0000000200 */
[C---:B------:R-:W-:Y:S08]  /*1cb0*/  HMMA.16816.F32.BF16 R56, R148.reuse, R24, R56 ;  /* 0x000000189438723c */ /* 0x040ff00000041838 */
[C---:B------:R-:W-:Y:S01]  /*1cc0*/  HMMA.16816.F32.BF16 R52, R148.reuse, R26, R52 ;  /* 0x0000001a9434723c */ /* 0x040fe20000041834 */
[----:B------:R-:W1:Y:S07]  /*1cd0*/  LDSM.16.M88.4 R24, [R206+0xc100] ;  /* 0x00c10000ce18783b */ /* 0x000e6e0000000200 */
[C---:B------:R-:W-:Y:S08]  /*1ce0*/  HMMA.16816.F32.BF16 R48, R148.reuse, R20, R48 ;  /* 0x000000149430723c */ /* 0x040ff00000041830 */
[----:B------:R-:W-:Y:S01]  /*1cf0*/  HMMA.16816.F32.BF16 R44, R148, R22, R44 ;  /* 0x00000016942c723c */ /* 0x000fe2000004182c */
[----:B------:R-:W2:Y:S07]  /*1d00*/  LDSM.16.M88.4 R20, [R206+0xc900] ;  /* 0x00c90000ce14783b */ /* 0x000eae0000000200 */
[C---:B------:R-:W-:Y:S08]  /*1d10*/  HMMA.16816.F32.BF16 R16, R156.reuse, R92, R16 ;  /* 0x0000005c9c10723c */ /* 0x040ff00000041810 */
[C---:B------:R-:W-:Y:S01]  /*1d20*/  HMMA.16816.F32.BF16 R8, R156.reuse, R94, R8 ;  /* 0x0000005e9c08723c */ /* 0x040fe20000041808 */
[----:B------:R-:W2:Y:S07]  /*1d30*/  LDSM.16.M88.4 R92, [R206+0xd100] ;  /* 0x00d10000ce5c783b */ /* 0x000eae0000000200 */
[C---:B------:R-:W-:Y:S08]  /*1d40*/  HMMA.16816.F32.BF16 R80, R156.reuse, R88, R80 ;  /* 0x000000589c50723c */ /* 0x040ff00000041850 */
[C---:B------:R-:W-:Y:S01]  /*1d50*/  HMMA.16816.F32.BF16 R76, R156.reuse, R90, R76 ;  /* 0x0000005a9c4c723c */ /* 0x040fe2000004184c */
[----:B------:R-:W2:Y:S07]  /*1d60*/  LDSM.16.M88.4 R88, [R206+0xd900] ;  /* 0x00d90000ce58783b */ /* 0x000eae0000000200 */
[C---:B-1----:R-:W-:Y:S08]  /*1d70*/  HMMA.16816.F32.BF16 R72, R156.reuse, R84, R72 ;  /* 0x000000549c48723c */ /* 0x042ff00000041848 */
[C---:B------:R-:W-:Y:S01]  /*1d80*/  HMMA.16816.F32.BF16 R68, R156.reuse, R86, R68 ;  /* 0x000000569c44723c */ /* 0x040fe20000041844 */
[----:B------:R-:W1:Y:S07]  /*1d90*/  LDSM.16.M88.4 R84, [R205+0x3000] ;  /* 0x00300000cd54783b */ /* 0x000e6e0000000200 */
[C---:B------:R-:W-:Y:S08]  /*1da0*/  HMMA.16816.F32.BF16 R64, R156.reuse, R40, R64 ;  /* 0x000000289c40723c */ /* 0x040ff00000041840 */
[C---:B------:R-:W-:Y:S01]  /*1db0*/  HMMA.16816.F32.BF16 R60, R156.reuse, R42, R60 ;  /* 0x0000002a9c3c723c */ /* 0x040fe2000004183c */
[----:B------:R-:W1:Y:S07]  /*1dc0*/  LDSM.16.M88.4 R40, [R205+0x3800] ;  /* 0x00380000cd28783b */ /* 0x000e6e0000000200 */
[C---:B---3--:R-:W-:Y:S08]  /*1dd0*/  HMMA.16816.F32.BF16 R56, R156.reuse, R36, R56 ;  /* 0x000000249c38723c */ /* 0x048ff00000041838 */
[C---:B------:R-:W-:Y:S01]  /*1de0*/  HMMA.16816.F32.BF16 R52, R156.reuse, R38, R52 ;  /* 0x000000269c34723c */ /* 0x040fe20000041834 */
[----:B------:R-:W3:Y:S07]  /*1df0*/  LDSM.16.M88.4 R36, [R205+0x4000] ;  /* 0x00400000cd24783b */ /* 0x000eee0000000200 */
[C---:B--2---:R-:W-:Y:S08]  /*1e00*/  HMMA.16816.F32.BF16 R48, R156.reuse, R96, R48 ;  /* 0x000000609c30723c */ /* 0x044ff00000041830 */
[----:B------:R-:W-:Y:S01]  /*1e10*/  HMMA.16816.F32.BF16 R44, R156, R98, R44 ;  /* 0x000000629c2c723c */ /* 0x000fe2000004182c */
[----:B------:R-:W-:Y:S07]  /*1e20*/  LDSM.16.M88.4 R96, [R203+0xc100] ;  /* 0x00c10000cb60783b */ /* 0x000fee0000000200 */
[C---:B----4-:R-:W-:Y:S08]  /*1e30*/  HMMA.16816.F32.BF16 R16, R160.reuse, R32, R16 ;  /* 0x00000020a010723c */ /* 0x050ff00000041810 */
[C---:B------:R-:W-:Y:S01]  /*1e40*/  HMMA.16816.F32.BF16 R8, R160.reuse, R34, R8 ;  /* 0x00000022a008723c */ /* 0x040fe20000041808 */
[----:B------:R-:W2:Y:S07]  /*1e50*/  LDSM.16.M88.4 R32, [R205+0x4800] ;  /* 0x00480000cd20783b */ /* 0x000eae0000000200 */
[C---:B-----5:R-:W-:Y:S08]  /*1e60*/  HMMA.16816.F32.BF16 R80, R160.reuse, R28, R80 ;  /* 0x0000001ca050723c */ /* 0x060ff00000041850 */
[C---:B------:R-:W-:Y:S01]  /*1e70*/  HMMA.16816.F32.BF16 R76, R160.reuse, R30, R76 ;  /* 0x0000001ea04c723c */ /* 0x040fe2000004184c */
[----:B------:R-:W4:Y:S07]  /*1e80*/  LDSM.16.M88.4 R28, [R205+0x5000] ;  /* 0x00500000cd1c783b */ /* 0x000f2e0000000200 */
[C---:B------:R-:W-:Y:S08]  /*1e90*/  HMMA.16816.F32.BF16 R72, R160.reuse, R24, R72 ;  /* 0x00000018a048723c */ /* 0x040ff00000041848 */
[C---:B------:R-:W-:Y:S01]  /*1ea0*/  HMMA.16816.F32.BF16 R68, R160.reuse, R26, R68 ;  /* 0x0000001aa044723c */ /* 0x040fe20000041844 */
[----:B------:R-:W5:Y:S07]  /*1eb0*/  LDSM.16.M88.4 R24, [R205+0x5800] ;  /* 0x00580000cd18783b */ /* 0x000f6e0000000200 */
[C---:B------:R-:W-:Y:S08]  /*1ec0*/  HMMA.16816.F32.BF16 R64, R160.reuse, R20, R64 ;  /* 0x00000014a040723c */ /* 0x040ff00000041840 */
[C---:B------:R-:W-:Y:S01]  /*1ed0*/  HMMA.16816.F32.BF16 R60, R160.reuse, R22, R60 ;  /* 0x00000016a03c723c */ /* 0x040fe2000004183c */
[----:B------:R-:W2:Y:S07]  /*1ee0*/  LDSM.16.M88.4 R20, [R203+0xb100] ;  /* 0x00b10000cb14783b */ /* 0x000eae0000000200 */
[C---:B------:R-:W-:Y:S08]  /*1ef0*/  HMMA.16816.F32.BF16 R56, R160.reuse, R92, R56 ;  /* 0x0000005ca038723c */ /* 0x040ff00000041838 */
[C---:B------:R-:W-:Y:S01]  /*1f00*/  HMMA.16816.F32.BF16 R52, R160.reuse, R94, R52 ;  /* 0x0000005ea034723c */ /* 0x040fe20000041834 */
[----:B------:R-:W2:Y:S07]  /*1f10*/  LDSM.16.M88.4 R92, [R203+0xc900] ;  /* 0x00c90000cb5c783b */ /* 0x000eae0000000200 */
[C---:B------:R-:W-:Y:S08]  /*1f20*/  HMMA.16816.F32.BF16 R48, R160.reuse, R88, R48 ;  /* 0x00000058a030723c */ /* 0x040ff00000041830 */
[----:B------:R-:W-:Y:S01]  /*1f30*/  HMMA.16816.F32.BF16 R44, R160, R90, R44 ;  /* 0x0000005aa02c723c */ /* 0x000fe2000004182c */
        /* <DEDUP_REMOVED lines=11> */
[C---:B------:R-:W-:Y:S01]  /*1ff0*/  HMMA.16816.F32.BF16 R60, R168.reuse, R34, R60 ;  /* 0x00000022a83c723c */ /* 0x040fe2000004183c */
[----:B------:R-:W2:Y:S07]  /*2000*/  LDSM.16.M88.4 R32, [R194+0x4000] ;  /* 0x00400000c220783b */ /* 0x000eae0000000200 */
[C---:B----4-:R-:W-:Y:S08]  /*2010*/  HMMA.16816.F32.BF16 R56, R168.reuse, R28, R56 ;  /* 0x0000001ca838723c */ /* 0x050ff00000041838 */
[C---:B------:R-:W-:Y:S01]  /*2020*/  HMMA.16816.F32.BF16 R52, R168.reuse, R30, R52 ;  /* 0x0000001ea834723c */ /* 0x040fe20000041834 */
[----:B------:R-:W4:Y:S07]  /*2030*/  LDSM.16.M88.4 R28, [R194+0x4800] ;  /* 0x00480000c21c783b */ /* 0x000f2e0000000200 */
[C---:B-----5:R-:W-:Y:S08]  /*2040*/  HMMA.16816.F32.BF16 R48, R168.reuse, R24, R48 ;  /* 0x00000018a830723c */ /* 0x060ff00000041830 */
[----:B------:R-:W-:Y:S01]  /*2050*/  HMMA.16816.F32.BF16 R44, R168, R26, R44 ;  /* 0x0000001aa82c723c */ /* 0x000fe2000004182c */
[----:B------:R-:W5:Y:S07]  /*2060*/  LDSM.16.M88.4 R24, [R194+0x5000] ;  /* 0x00500000c218783b */ /* 0x000f6e0000000200 */
[C---:B------:R-:W-:Y:S08]  /*2070*/  HMMA.16816.F32.BF16 R16, R172.reuse, R20, R16 ;  /* 0x00000014ac10723c */ /* 0x040ff00000041810 */
[----:B------:R-:W-:Y:S01]  /*2080*/  HMMA.16816.F32.BF16 R8, R172, R22, R8 ;  /* 0x00000016ac08723c */ /* 0x000fe20000041808 */
[----:B------:R-:W1:Y:S01]  /*2090*/  LDSM.16.M88.4 R20, [R194+0x5800] ;  /* 0x00580000c214783b */ /* 0x000e620000000200 */
[----:B------:R-:W-:-:S06]  /*20a0*/  DEPBAR.LE SB0, 0x0 ;  /* 0x000080000000791a */ /* 0x000fcc0000000000 */
        /* <DEDUP_REMOVED lines=8> */
[C---:B-1----:R-:W-:Y:S08]  /*2130*/  HMMA.16816.F32.BF16 R48, R172.reuse, R84, R48 ;  /* 0x00000054ac30723c */ /* 0x042ff00000041830 */
[----:B------:R-:W-:Y:S08]  /*2140*/  HMMA.16816.F32.BF16 R44, R172, R86, R44 ;  /* 0x00000056ac2c723c */ /* 0x000ff0000004182c */
[C---:B------:R-:W-:Y:S08]  /*2150*/  HMMA.16816.F32.BF16 R16, R176.reuse, R40, R16 ;  /* 0x00000028b010723c */ /* 0x040ff00000041810 */
[C---:B------:R-:W-:Y:S08]  /*2160*/  HMMA.16816.F32.BF16 R8, R176.reuse, R42, R8 ;  /* 0x0000002ab008723c */ /* 0x040ff00000041808 */
[C---:B---3--:R-:W-:Y:S08]  /*2170*/  HMMA.16816.F32.BF16 R80, R176.reuse, R36, R80 ;  /* 0x00000024b050723c */ /* 0x048ff00000041850 */
[C---:B------:R-:W-:Y:S08]  /*2180*/  HMMA.16816.F32.BF16 R76, R176.reuse, R38, R76 ;  /* 0x00000026b04c723c */ /* 0x040ff0000004184c */
[C---:B--2---:R-:W-:Y:S08]  /*2190*/  HMMA.16816.F32.BF16 R72, R176.reuse, R32, R72 ;  /* 0x00000020b048723c */ /* 0x044ff00000041848 */
[C---:B------:R-:W-:Y:S08]  /*21a0*/  HMMA.16816.F32.BF16 R68, R176.reuse, R34, R68 ;  /* 0x00000022b044723c */ /* 0x040ff00000041844 */
[C---:B----4-:R-:W-:Y:S08]  /*21b0*/  HMMA.16816.F32.BF16 R64, R176.reuse, R28, R64 ;  /* 0x0000001cb040723c */ /* 0x050ff00000041840 */
[C---:B------:R-:W-:Y:S08]  /*21c0*/  HMMA.16816.F32.BF16 R60, R176.reuse, R30, R60 ;  /* 0x0000001eb03c723c */ /* 0x040ff0000004183c */
[C---:B-----5:R-:W-:Y:S08]  /*21d0*/  HMMA.16816.F32.BF16 R56, R176.reuse, R24, R56 ;  /* 0x00000018b038723c */ /* 0x060ff00000041838 */
[C---:B------:R-:W-:Y:S08]  /*21e0*/  HMMA.16816.F32.BF16 R52, R176.reuse, R26, R52 ;  /* 0x0000001ab034723c */ /* 0x040ff00000041834 */
[C---:B------:R-:W-:Y:S08]  /*21f0*/  HMMA.16816.F32.BF16 R48, R176.reuse, R20, R48 ;  /* 0x00000014b030723c */ /* 0x040ff00000041830 */
[----:B------:R-:W-:Y:S01]  /*2200*/  HMMA.16816.F32.BF16 R44, R176, R22, R44 ;  /* 0x00000016b02c723c */ /* 0x000fe2000004182c */
[----:B------:R-:W-:Y:S06]  /*2210*/  BAR.SYNC.DEFER_BLOCKING 0x0 ;  /* 0x0000000000007b1d */ /* 0x000fec0000010000 */
[----:B------:R-:W-:Y:S05]  /*2220*/  @!P0 BRA `(.L_x_160) ;  /* 0x000001a000008947 */ /* 0x000fea0003800000 */
[----:B------:R-:W-:Y:S01]  /*2230*/  IADD3 R21, R14, -0x2, RZ ;  /* 0xfffffffe0e157810 */ /* 0x000fe20007ffe0ff */
[----:B------:R-:W-:-:S02]  /*2240*/  USHF.L.U32 UR4, UR6, 0x6, URZ ;  /* 0x0000000606047899 */ /* 0x000fc4000800063f */
[----:B------:R-:W-:Y:S01]  /*2250*/  USHF.L.U64.HI UR6, UR6, 0x6, UR7 ;  /* 0x0000000606067899 */ /* 0x000fe20008010207 */
[----:B------:R-:W-:Y:S01]  /*2260*/  SHF.R.S32.HI R7, RZ, 0x1f, R21 ;  /* 0x0000001fff077819 */ /* 0x000fe20000011415 */
[----:B------:R-:W-:Y:S02]  /*2270*/  IMAD R12, R12, R21, RZ ;  /* 0x000000150c0c7224 */ /* 0x000fe400078e02ff */
[----:B------:R-:W-:-:S04]  /*2280*/  IMAD.WIDE.U32 R20, R21, R108, R212 ;  /* 0x0000006c15147225 */ /* 0x000fc800078e00d4 */
[----:B------:R-:W-:Y:S01]  /*2290*/  IMAD R4, R7, R108, R12 ;  /* 0x0000006c07047224 */ /* 0x000fe200078e020c */
[----:B------:R-:W-:Y:S01]  /*22a0*/  LEA R6, P0, R20, c[0x0][0x1c8], 0x1 ;  /* 0x0000720014067a11 */ /* 0x000fe200078008ff */
[----:B------:R-:W-:Y:S02]  /*22b0*/  IMAD.U32 R0, RZ, RZ, UR4 ;  /* 0x00000004ff007e24 */ /* 0x000fe4000f8e00ff */
[----:B------:R-:W-:-:S03]  /*22c0*/  IMAD.IADD R4, R21, 0x1, R4 ;  /* 0x0000000115047824 */ /* 0x000fc600078e0204 */
[----:B------:R-:W-:Y:S02]  /*22d0*/  IADD3 R22, P2, P1, R0, 0x80, R6 ;  /* 0x0000008000167810 */ /* 0x000fe4000795e006 */
[----:B------:R-:W-:Y:S02]  /*22e0*/  LEA.HI.X R7, R20, c[0x0][0x1cc], R4, 0x1, P0 ;  /* 0x0000730014077a11 */ /* 0x000fe400000f0c04 */
[----:B------:R-:W-:Y:S02]  /*22f0*/  IADD3 R20, P0, R6, UR4, RZ ;  /* 0x0000000406147c10 */ /* 0x000fe4000ff1e0ff */
[----:B------:R-:W-:Y:S01]  /*2300*/  IADD3.X R23, RZ, UR6, R7, P2, P1 ;  /* 0x00000006ff177c10 */ /* 0x000fe200097e2407 */
[----:B------:R-:W-:Y:S01]  /*2310*/  @!PT LDS RZ, [RZ] ;  /* 0x00000000fffff984 */ /* 0x000fe20000000800 */
[----:B------:R-:W-:Y:S01]  /*2320*/  @!PT LDS RZ, [RZ] ;  /* 0x00000000fffff984 */ /* 0x000fe20000000800 */
[----:B------:R-:W-:Y:S01]  /*2330*/  @!PT LDS RZ, [RZ] ;  /* 0x00000000fffff984 */ /* 0x000fe20000000800 */
[----:B------:R1:W-:Y:S01]  /*2340*/  LDGSTS.E.BYPASS.LTC128B.128 [R208+0x8100], [R6.64], !P6 ;  /* 0x0810000006d07fae */ /* 0x0003e2000f101d4a */
[----:B------:R-:W-:Y:S02]  /*2350*/  IADD3.X R21, R7, UR6, RZ, P0, !PT ;  /* 0x0000000607157c10 */ /* 0x000fe400087fe4ff */
[----:B------:R-:W-:Y:S01]  /*2360*/  IADD3 R24, P0, R20, UR4, RZ ;  /* 0x0000000414187c10 */ /* 0x000fe2000ff1e0ff */
[----:B------:R1:W-:Y:S03]  /*2370*/  LDGSTS.E.BYPASS.LTC128B.128 [R208+0xb100], [R6.64+0x80], !P5 ;  /* 0x0b10008006d07fae */ /* 0x0003e6000e901d4a */
[----:B------:R-:W-:Y:S01]  /*2380*/  IADD3.X R25, R21, UR6, RZ, P0, !PT ;  /* 0x0000000615197c10 */ /* 0x000fe200087fe4ff */
[----:B------:R1:W-:Y:S04]  /*2390*/  LDGSTS.E.BYPASS.LTC128B.128 [R208+0x9100], [R20.64], !P6 ;  /* 0x0910000014d07fae */ /* 0x0003e8000f101d4a */
[----:B------:R1:W-:Y:S04]  /*23a0*/  LDGSTS.E.BYPASS.LTC128B.128 [R208+0xc100], [R22.64], !P5 ;  /* 0x0c10000016d07fae */ /* 0x0003e8000e901d4a */
[----:B------:R1:W-:Y:S04]  /*23b0*/  LDGSTS.E.BYPASS.LTC128B.128 [R208+0xa100], [R24.64], !P6 ;  /* 0x0a10000018d07fae */ /* 0x0003e8000f101d4a */
[----:B------:R1:W-:Y:S02]  /*23c0*/  LDGSTS.E.BYPASS.LTC128B.128 [R208+0xd100], [R24.64+0x80], !P5 ;  /* 0x0d10008018d07fae */ /* 0x0003e4000e901d4a */
.L_x_160:
[----:B-1----:R-:W-:Y:S01]  /*23d0*/  LOP3.LUT R7, R106, 0xffffffe0, RZ, 0xc0, !PT ;  /* 0xffffffe06a077812 */ /* 0x002fe200078ec0ff */
[----:B------:R-:W-:Y:S01]  /*23e0*/  ULDC UR7, c[0x0][0x324] ;  /* 0x0000c90000077ab9 */ /* 0x000fe20000000800 */
[----:B------:R-:W-:Y:S01]  /*23f0*/  LEA.HI R21, R107, R104, RZ, 0x2 ;  /* 0x000000686b157211 */ /* 0x000fe200078f10ff */
[----:B------:R-:W-:Y:S01]  /*2400*/  ULOP3.LUT UR7, URZ, UR7, URZ, 0x33, !UPT ;  /* 0x000000073f077292 */ /* 0x000fe2000f8e333f */
[----:B------:R-:W-:Y:S01]  /*2410*/  SHF.R.S32.HI R12, RZ, 0x1f, R105 ;  /* 0x0000001fff0c7819 */ /* 0x000fe20000011469 */
[----:B------:R-:W-:Y:S01]  /*2420*/  IMAD.IADD R0, R104, 0x1, -R7 ;  /* 0x0000000168007824 */ /* 0x000fe200078e0a07 */
[----:B------:R-:W-:Y:S01]  /*2430*/  LOP3.LUT R21, R21, 0xfffffffc, RZ, 0xc0, !PT ;  /* 0xfffffffc15157812 */ /* 0x000fe200078ec0ff */
[----:B------:R-:W0:Y:S01]  /*2440*/  LDGDEPBAR ;  /* 0x00000000000079af */ /* 0x000e220000000000 */
[----:B------:R-:W-:-:S02]  /*2450*/  LEA.HI R12, R12, R105, RZ, 0x3 ;  /* 0x000000690c0c7211 */ /* 0x000fc400078f18ff */
[----:B------:R-:W-:Y:S01]  /*2460*/  SHF.R.S32.HI R7, RZ, 0x1f, R0 ;  /* 0x0000001fff077819 */ /* 0x000fe20000011400 */
[----:B------:R-:W-:Y:S01]  /*2470*/  IMAD.IADD R104, R104, 0x1, -R21 ;  /* 0x0000000168687824 */ /* 0x000fe200078e0a15 */
[----:B------:R-:W-:Y:S02]  /*2480*/  LOP3.LUT R12, R12, 0xffffff8, RZ, 0xc0, !PT ;  /* 0x0ffffff80c0c7812 */ /* 0x000fe400078ec0ff */
[----:B------:R-:W-:Y:S02]  /*2490*/  LEA.HI R4, R7, R0, RZ, 0x2 ;  /* 0x0000000007047211 */ /* 0x000fe400078f10ff */
[----:B------:R-:W-:Y:S01]  /*24a0*/  LEA.HI R6, R104, R104, RZ, 0x1 ;  /* 0x0000006868067211 */ /* 0x000fe200078f08ff */
[----:B------:R-:W-:Y:S01]  /*24b0*/  IMAD.IADD R12, R105, 0x1, -R12 ;  /* 0x00000001690c7824 */ /* 0x000fe200078e0a0c */
[----:B------:R-:W-:Y:S02]  /*24c0*/  LEA.HI.SX32 R7, R4, R13, 0x1e ;  /* 0x0000000d04077211 */ /* 0x000fe400078ff2ff */
[----:B------:R-:W-:-:S03]  /*24d0*/  LOP3.LUT R21, R6, 0x1ffffffe, RZ, 0xc0, !PT ;  /* 0x1ffffffe06157812 */ /* 0x000fc600078ec0ff */
[----:B------:R-:W-:Y:S02]  /*24e0*/  IMAD R7, R12, 0x10, R7 ;  /* 0x000000100c077824 */ /* 0x000fe400078e0207 */
[----:B------:R-:W-:Y:S01]  /*24f0*/  IMAD.IADD R104, R104, 0x1, -R21 ;  /* 0x0000000168687824 */ /* 0x000fe200078e0a15 */
[----:B------:R-:W-:-:S03]  /*2500*/  LOP3.LUT R21, R4, 0x7ffffffc, RZ, 0xc0, !PT ;  /* 0x7ffffffc04157812 */ /* 0x000fc600078ec0ff */
[----:B------:R-:W-:Y:S02]  /*2510*/  IMAD R209, R104, 0x8, R7 ;  /* 0x0000000868d17824 */ /* 0x000fe400078e0207 */
[----:B------:R-:W-:Y:S01]  /*2520*/  IMAD.IADD R214, R0, 0x1, -R21 ;  /* 0x0000000100d67824 */ /* 0x000fe200078e0a15 */
[----:B------:R-:W-:Y:S01]  /*2530*/  IADD3.X R21, R15, c[0x0][0x1d0], RZ, PT, !PT ;  /* 0x000074000f157a10 */ /* 0x000fe20003ffe4ff */
[----:B------:R-:W-:-:S04]  /*2540*/  @P4 IMAD.HI.U32 R6, R209, c[0x0][0x2c8], RZ ;  /* 0x0000b200d1064a27 */ /* 0x000fc800078e00ff */
[----:B------:R-:W-:Y:S01]  /*2550*/  IMAD.MOV.U32 R24, RZ, RZ, R209 ;  /* 0x000000ffff187224 */ /* 0x000fe200078e00d1 */
[----:B------:R-:W-:Y:S01]  /*2560*/  @P4 SHF.R.U32.HI R24, RZ, c[0x0][0x2cc], R6 ;  /* 0x0000b300ff184a19 */ /* 0x000fe20000011606 */
[----:B------:R-:W-:-:S04]  /*2570*/  IMAD.SHL.U32 R214, R214, 0x2, RZ ;  /* 0x00000002d6d67824 */ /* 0x000fc800078e00ff */
[----:B------:R-:W1:Y:S01]  /*2580*/  SHFL.IDX PT, R7, R24, RZ, 0x1c1f ;  /* 0x001c1fff18077589 */ /* 0x000e6200000e0000 */
[--C-:B------:R-:W-:Y:S01]  /*2590*/  IADD3 R20, R21, -c[0x0][0x168], -R214.reuse ;  /* 0x80005a0015147a10 */ /* 0x100fe20007ffe8d6 */
[----:B------:R-:W-:Y:S01]  /*25a0*/  IMAD.IADD R4, R15, 0x1, -R214 ;  /* 0x000000010f047824 */ /* 0x000fe200078e0ad6 */
[----:B------:R-:W-:Y:S02]  /*25b0*/  IADD3 R6, -R214, c[0x0][0x1d0], R15 ;  /* 0x00007400d6067a10 */ /* 0x000fe40007ffe10f */
[C---:B------:R-:W-:Y:S02]  /*25c0*/  IADD3 R22, R20.reuse, c[0x0][0x328], RZ ;  /* 0x0000ca0014167a10 */ /* 0x040fe40007ffe0ff */
[----:B------:R-:W-:-:S03]  /*25d0*/  IADD3 R20, R20, UR7, RZ ;  /* 0x0000000714147c10 */ /* 0x000fc6000fffe0ff */
[--C-:B-1----:R-:W-:Y:S02]  /*25e0*/  IMAD.IADD R21, R22, 0x1, R7.reuse ;  /* 0x0000000116157824 */ /* 0x102fe400078e0207 */
[----:B------:R-:W-:-:S03]  /*25f0*/  IMAD.IADD R26, R20, 0x1, R7 ;  /* 0x00000001141a7824 */ /* 0x000fc600078e0207 */
[----:B------:R-:W-:Y:S01]  /*2600*/  IMNMX R28, R21, R6, PT ;  /* 0x00000006151c7217 */ /* 0x000fe20003800200 */
[----:B------:R-:W-:Y:S05]  /*2610*/  @!P3 BRA `(.L_x_161) ;  /* 0x000001500000b947 */ /* 0x000fea0003800000 */
[----:B------:R-:W-:Y:S01]  /*2620*/  IADD3 R7, R7, c[0x0][0x1d0], RZ ;  /* 0x0000740007077a10 */ /* 0x000fe20007ffe0ff */
[----:B------:R-:W-:Y:S03]  /*2630*/  BSSY B0, `(.L_x_162) ;  /* 0x000000f000007945 */ /* 0x000fe60003800000 */
[----:B------:R-:W-:-:S04]  /*2640*/  IADD3 R7, R7, -c[0x0][0x168], RZ ;  /* 0x80005a0007077a10 */ /* 0x000fc80007ffe0ff */
        /* <DEDUP_REMOVED lines=9> */
.L_x_163:
[----:B------:R-:W-:-:S04]  /*26e0*/  MOV R0, c[0x0][0x32c] ;  /* 0x0000cb0000007a02 */ /* 0x000fc80000000f00 */
[----:B------:R-:W-:-:S13]  /*26f0*/  ISETP.NE.AND P0, PT, R0, 0x1, PT ;  /* 0x000000010000780c */ /* 0x000fda0003f05270 */
[----:B------:R-:W-:-:S05]  /*2700*/  @P0 IMAD.HI.U32 R0, R7, c[0x0][0x330], RZ ;  /* 0x0000cc0007000a27 */ /* 0x000fca00078e00ff */
[----:B------:R-:W-:Y:S02]  /*2710*/  @P0 SHF.R.U32.HI R7, RZ, c[0x0][0x334], R0 ;  /* 0x0000cd00ff070a19 */ /* 0x000fe40000011600 */
.L_x_164:
[----:B------:R-:W-:Y:S05]  /*2720*/  BSYNC B0 ;  /* 0x0000000000007941 */ /* 0x000fea0003800000 */
.L_x_162:
[----:B------:R-:W-:-:S05]  /*2730*/  IMAD R21, R7, c[0x0][0x32c], R4 ;  /* 0x0000cb0007157a24 */ /* 0x000fca00078e0204 */
[----:B------:R-:W-:Y:S02]  /*2740*/  IADD3 R7, R21, c[0x0][0x32c], RZ ;  /* 0x0000cb0015077a10 */ /* 0x000fe40007ffe0ff */
[----:B------:R-:W-:Y:S02]  /*2750*/  IMNMX R26, R26, R21, !PT ;  /* 0x000000151a1a7217 */ /* 0x000fe40007800200 */
[----:B------:R-:W-:Y:S02]  /*2760*/  IMNMX R28, R28, R7, PT ;  /* 0x000000071c1c7217 */ /* 0x000fe40003800200 */
.L_x_161:
[C---:B------:R-:W-:Y:S02]  /*2770*/  ISETP.GE.AND P0, PT, R15.reuse, 0x2, PT ;  /* 0x000000020f00780c */ /* 0x040fe40003f06270 */
[----:B------:R-:W-:Y:S02]  /*2780*/  ISETP.GE.AND P1, PT, R15, 0x9, PT ;  /* 0x000000090f00780c */ /* 0x000fe40003f26270 */
[----:B------:R-:W-:Y:S02]  /*2790*/  P2R R0, PR, RZ, 0x1 ;  /* 0x00000001ff007803 */ /* 0x000fe40000000000 */
[----:B------:R-:W-:-:S02]  /*27a0*/  ISETP.GT.AND P0, PT, R26, 0x1, !P0 ;  /* 0x000000011a00780c */ /* 0x000fc40004704270 */
[----:B------:R-:W-:Y:S02]  /*27b0*/  P2R R87, PR, RZ, 0x2 ;  /* 0x00000002ff577803 */ /* 0x000fe40000000000 */
[----:B------:R-:W-:Y:S02]  /*27c0*/  ISETP.LT.OR P0, PT, R28, 0x2, P0 ;  /* 0x000000021c00780c */ /* 0x000fe40000701670 */
[----:B------:R-:W-:Y:S02]  /*27d0*/  ISETP.GE.AND P2, PT, R15, 0x59, PT ;  /* 0x000000590f00780c */ /* 0x000fe40003f46270 */
[----:B------:R-:W-:Y:S02]  /*27e0*/  FSEL R27, R17, -INF , !P0 ;  /* 0xff800000111b7808 */ /* 0x000fe40004000000 */
[----:B------:R-:W-:Y:S02]  /*27f0*/  ISETP.GT.AND P0, PT, R26, 0x8, !P1 ;  /* 0x000000081a00780c */ /* 0x000fe40004f04270 */
[----:B------:R-:W-:-:S02]  /*2800*/  ISETP.GE.AND P1, PT, R15, 0xa, PT ;  /* 0x0000000a0f00780c */ /* 0x000fc40003f26270 */
[----:B------:R-:W-:Y:S02]  /*2810*/  ISETP.LT.OR P0, PT, R28, 0x9, P0 ;  /* 0x000000091c00780c */ /* 0x000fe40000701670 */
[----:B------:R-:W-:Y:S02]  /*2820*/  P2R R86, PR, RZ, 0x2 ;  /* 0x00000002ff567803 */ /* 0x000fe40000000000 */
[----:B------:R-:W-:Y:S02]  /*2830*/  FSEL R25, R8, -INF , !P0 ;  /* 0xff80000008197808 */ /* 0x000fe40004000000 */
[----:B------:R-:W-:Y:S02]  /*2840*/  ISETP.GT.AND P0, PT, R26, 0x9, !P1 ;  /* 0x000000091a00780c */ /* 0x000fe40004f04270 */
[----:B------:R-:W-:Y:S02]  /*2850*/  ISETP.GE.AND P1, PT, R15, 0x11, PT ;  /* 0x000000110f00780c */ /* 0x000fe40003f26270 */
[----:B------:R-:W-:-:S02]  /*2860*/  ISETP.LT.OR P0, PT, R28, 0xa, P0 ;  /* 0x0000000a1c00780c */ /* 0x000fc40000701670 */
[----:B------:R-:W-:Y:S02]  /*2870*/  P2R R85, PR, RZ, 0x2 ;  /* 0x00000002ff557803 */ /* 0x000fe40000000000 */
[----:B------:R-:W-:Y:S02]  /*2880*/  FSEL R23, R9, -INF , !P0 ;  /* 0xff80000009177808 */ /* 0x000fe40004000000 */
[----:B------:R-:W-:Y:S02]  /*2890*/  ISETP.GT.AND P0, PT, R26, 0x10, !P1 ;  /* 0x000000101a00780c */ /* 0x000fe40004f04270 */
[----:B------:R-:W-:Y:S02]  /*28a0*/  ISETP.GE.AND P1, PT, R15, 0x12, PT ;  /* 0x000000120f00780c */ /* 0x000fe40003f26270 */
[----:B------:R-:W-:Y:S02]  /*28b0*/  ISETP.LT.OR P0, PT, R28, 0x11, P0 ;  /* 0x000000111c00780c */ /* 0x000fe40000701670 */
[----:B------:R-:W-:-:S02]  /*28c0*/  P2R R84, PR, RZ, 0x2 ;  /* 0x00000002ff547803 */ /* 0x000fc40000000000 */
[----:B------:R-:W-:Y:S02]  /*28d0*/  FSEL R21, R80, -INF , !P0 ;  /* 0xff80000050157808 */ /* 0x000fe40004000000 */
[----:B------:R-:W-:Y:S02]  /*28e0*/  ISETP.GT.AND P0, PT, R26, 0x11, !P1 ;  /* 0x000000111a00780c */ /* 0x000fe40004f04270 */
[----:B------:R-:W-:Y:S02]  /*28f0*/  ISETP.GE.AND P1, PT, R15, 0x19, PT ;  /* 0x000000190f00780c */ /* 0x000fe40003f26270 */
[----:B------:R-:W-:Y:S02]  /*2900*/  ISETP.LT.OR P0, PT, R28, 0x12, P0 ;  /* 0x000000121c00780c */ /* 0x000fe40000701670 */
[----:B------:R-:W-:Y:S02]  /*2910*/  P2R R80, PR, RZ, 0x2 ;  /* 0x00000002ff507803 */ /* 0x000fe40000000000 */
[----:B------:R-:W-:-:S02]  /*2920*/  FSEL R17, R81, -INF , !P0 ;  /* 0xff80000051117808 */ /* 0x000fc40004000000 */
[----:B------:R-:W-:Y:S02]  /*2930*/  ISETP.GT.AND P0, PT, R26, 0x18, !P1 ;  /* 0x000000181a00780c */ /* 0x000fe40004f04270 */
[----:B------:R-:W-:Y:S02]  /*2940*/  ISETP.GE.AND P1, PT, R15, 0x1a, PT ;  /* 0x0000001a0f00780c */ /* 0x000fe40003f26270 */
[----:B------:R-:W-:Y:S02]  /*2950*/  ISETP.LT.OR P0, PT, R28, 0x19, P0 ;  /* 0x000000191c00780c */ /* 0x000fe40000701670 */
[----:B------:R-:W-:Y:S02]  /*2960*/  P2R R8, PR, RZ, 0x2 ;  /* 0x00000002ff087803 */ /* 0x000fe40000000000 */
[----:B------:R-:W-:Y:S02]  /*2970*/  FSEL R7, R76, -INF , !P0 ;  /* 0xff8000004c077808 */ /* 0x000fe40004000000 */
[----:B------:R-:W-:-:S02]  /*2980*/  ISETP.GT.AND P0, PT, R26, 0x19, !P1 ;  /* 0x000000191a00780c */ /* 0x000fc40004f04270 */
[----:B------:R-:W-:Y:S02]  /*2990*/  ISETP.GE.AND P1, PT, R15, 0x21, PT ;  /* 0x000000210f00780c */ /* 0x000fe40003f26270 */
[----:B------:R-:W-:Y:S02]  /*29a0*/  ISETP.LT.OR P0, PT, R28, 0x1a, P0 ;  /* 0x0000001a1c00780c */ /* 0x000fe40000701670 */
[----:B------:R-:W-:Y:S02]  /*29b0*/  P2R R76, PR, RZ, 0x2 ;  /* 0x00000002ff4c7803 */ /* 0x000fe40000000000 */
[----:B------:R-:W-:Y:S02]  /*29c0*/  FSEL R9, R77, -INF , !P0 ;  /* 0xff8000004d097808 */ /* 0x000fe40004000000 */
[----:B------:R-:W-:Y:S02]  /*29d0*/  ISETP.GT.AND P0, PT, R26, 0x20, !P1 ;  /* 0x000000201a00780c */ /* 0x000fe40004f04270 */
[----:B------:R-:W-:-:S02]  /*29e0*/  ISETP.GE.AND P1, PT, R15, 0x22, PT ;  /* 0x000000220f00780c */ /* 0x000fc40003f26270 */
[----:B------:R-:W-:-:S04]  /*29f0*/  ISETP.LT.OR P0, PT, R28, 0x21, P0 ;  /* 0x000000211c00780c */ /* 0x000fc80000701670 */
[----:B------:R-:W-:Y:S02]  /*2a00*/  FSEL R37, R72, -INF , !P0 ;  /* 0xff80000048257808 */ /* 0x000fe40004000000 */
[----:B------:R-:W-:Y:S02]  /*2a10*/  ISETP.GT.AND P0, PT, R26, 0x21, !P1 ;  /* 0x000000211a00780c */ /* 0x000fe40004f04270 */
[----:B------:R-:W-:Y:S02]  /*2a20*/  P2R R72, PR, RZ, 0x2 ;  /* 0x00000002ff487803 */ /* 0x000fe40000000000 */
[----:B------:R-:W-:Y:S02]  /*2a30*/  ISETP.LT.OR P0, PT, R28, 0x22, P0 ;  /* 0x000000221c00780c */ /* 0x000fe40000701670 */
[----:B------:R-:W-:Y:S02]  /*2a40*/  ISETP.GE.AND P1, PT, R15, 0x29, PT ;  /* 0x000000290f00780c */ /* 0x000fe40003f26270 */
[----:B------:R-:W-:-:S02]  /*2a50*/  FSEL R35, R73, -INF , !P0 ;  /* 0xff80000049237808 */ /* 0x000fc40004000000 */
[----:B------:R-:W-:Y:S02]  /*2a60*/  ISETP.GT.AND P0, PT, R26, 0x28, !P1 ;  /* 0x000000281a00780c */ /* 0x000fe40004f04270 */
[----:B------:R-:W-:Y:S02]  /*2a70*/  P2R R43, PR, RZ, 0x2 ;  /* 0x00000002ff2b7803 */ /* 0x000fe40000000000 */
[----:B------:R-:W-:Y:S02]  /*2a80*/  ISETP.LT.OR P0, PT, R28, 0x29, P0 ;  /* 0x000000291c00780c */ /* 0x000fe40000701670 */
[----:B------:R-:W-:Y:S02]  /*2a90*/  ISETP.GE.AND P1, PT, R15, 0x2a, PT ;  /* 0x0000002a0f00780c */ /* 0x000fe40003f26270 */
[----:B------:R-:W-:Y:S02]  /*2aa0*/  FSEL R33, R68, -INF , !P0 ;  /* 0xff80000044217808 */ /* 0x000fe40004000000 */
[----:B------:R-:W-:-:S02]  /*2ab0*/  ISETP.GT.AND P0, PT, R26, 0x29, !P1 ;  /* 0x000000291a00780c */ /* 0x000fc40004f04270 */
[----:B------:R-:W-:Y:S02]  /*2ac0*/  P2R R42, PR, RZ, 0x2 ;  /* 0x00000002ff2a7803 */ /* 0x000fe40000000000 */
[----:B------:R-:W-:Y:S02]  /*2ad0*/  ISETP.LT.OR P0, PT, R28, 0x2a, P0 ;  /* 0x0000002a1c00780c */ /* 0x000fe40000701670 */
[----:B------:R-:W-:Y:S02]  /*2ae0*/  ISETP.GE.AND P1, PT, R15, 0x31, PT ;  /* 0x000000310f00780c */ /* 0x000fe40003f26270 */
[----:B------:R-:W-:Y:S02]  /*2af0*/  FSEL R119, R69, -INF , !P0 ;  /* 0xff80000045777808 */ /* 0x000fe40004000000 */
[----:B------:R-:W-:Y:S02]  /*2b00*/  ISETP.GT.AND P0, PT, R26, 0x30, !P1 ;  /* 0x000000301a00780c */ /* 0x000fe40004f04270 */
[----:B------:R-:W-:-:S02]  /*2b10*/  P2R R41, PR, RZ, 0x2 ;  /* 0x00000002ff297803 */ /* 0x000fc40000000000 */
[----:B------:R-:W-:Y:S02]  /*2b20*/  ISETP.LT.OR P0, PT, R28, 0x31, P0 ;  /* 0x000000311c00780c */ /* 0x000fe40000701670 */
[----:B------:R-:W-:Y:S02]  /*2b30*/  ISETP.GE.AND P1, PT, R15, 0x32, PT ;  /* 0x000000320f00780c */ /* 0x000fe40003f26270 */
[----:B------:R-:W-:Y:S02]  /*2b40*/  FSEL R139, R64, -INF , !P0 ;  /* 0xff800000408b7808 */ /* 0x000fe40004000000 */
[----:B------:R-:W-:Y:S02]  /*2b50*/  ISETP.GT.AND P0, PT, R26, 0x31, !P1 ;  /* 0x000000311a00780c */ /* 0x000fe40004f04270 */
[----:B------:R-:W-:Y:S02]  /*2b60*/  P2R R40, PR, RZ, 0x2 ;  /* 0x00000002ff287803 */ /* 0x000fe40000000000 */
[----:B------:R-:W-:-:S02]  /*2b70*/  ISETP.LT.OR P0, PT, R28, 0x32, P0 ;  /* 0x000000321c00780c */ /* 0x000fc40000701670 */
[----:B------:R-:W-:Y:S02]  /*2b80*/  ISETP.GE.AND P1, PT, R15, 0x39, PT ;  /* 0x000000390f00780c */ /* 0x000fe40003f26270 */
[----:B------:R-:W-:Y:S02]  /*2b90*/  FSEL R155, R65, -INF , !P0 ;  /* 0xff800000419b7808 */ /* 0x000fe40004000000 */
[----:B------:R-:W-:Y:S02]  /*2ba0*/  ISETP.GT.AND P0, PT, R26, 0x38, !P1 ;  /* 0x000000381a00780c */ /* 0x000fe40004f04270 */
[----:B------:R-:W-:Y:S02]  /*2bb0*/  P2R R39, PR, RZ, 0x2 ;  /* 0x00000002ff277803 */ /* 0x000fe40000000000 */
[----:B------:R-:W-:Y:S02]  /*2bc0*/  ISETP.LT.OR P0, PT, R28, 0x39, P0 ;  /* 0x000000391c00780c */ /* 0x000fe40000701670 */
[----:B------:R-:W-:-:S02]  /*2bd0*/  ISETP.GE.AND P1, PT, R15, 0x3a, PT ;  /* 0x0000003a0f00780c */ /* 0x000fc40003f26270 */
        /* <DEDUP_REMOVED lines=36> */
[----:B------:R-:W-:-:S04]  /*2e20*/  ISETP.GT.AND P0, PT, R26, 0x58, !P2 ;  /* 0x000000581a00780c */ /* 0x000fc80005704270 */
[----:B------:R-:W-:-:S04]  /*2e30*/  ISETP.LT.OR P0, PT, R28, 0x59, P0 ;  /* 0x000000591c00780c */ /* 0x000fc80000701670 */
[----:B------:R-:W-:Y:S02]  /*2e40*/  FSEL R133, R44, -INF , !P0 ;  /* 0xff8000002c857808 */ /* 0x000fe40004000000 */
[----:B------:R-:W-:Y:S02]  /*2e50*/  ISETP.GT.AND P0, PT, R26, RZ, !P1 ;  /* 0x000000ff1a00720c */ /* 0x000fe40004f04270 */
[----:B------:R-:W-:Y:S02]  /*2e60*/  P2R R44, PR, RZ, 0x2 ;  /* 0x00000002ff2c7803 */ /* 0x000fe40000000000 */
[----:B------:R-:W-:Y:S02]  /*2e70*/  ISETP.LT.OR P0, PT, R28, 0x1, P0 ;  /* 0x000000011c00780c */ /* 0x000fe40000701670 */
[----:B------:R-:W-:Y:S02]  /*2e80*/  ISETP.GE.AND P1, PT, R15, 0x5a, PT ;  /* 0x0000005a0f00780c */ /* 0x000fe40003f26270 */
[----:B------:R-:W-:-:S02]  /*2e90*/  FSEL R12, R16, -INF , !P0 ;  /* 0xff800000100c7808 */ /* 0x000fc40004000000 */
[----:B------:R-:W-:-:S04]  /*2ea0*/  ISETP.GT.AND P0, PT, R26, 0x59, !P1 ;  /* 0x000000591a00780c */ /* 0x000fc80004f04270 */
[----:B------:R-:W-:-:S04]  /*2eb0*/  ISETP.LT.OR P0, PT, R28, 0x5a, P0 ;  /* 0x0000005a1c00780c */ /* 0x000fc80000701670 */
[----:B------:R-:W-:Y:S02]  /*2ec0*/  FSEL R131, R45, -INF , !P0 ;  /* 0xff8000002d837808 */ /* 0x000fe40004000000 */
[----:B------:R-:W1:Y:S02]  /*2ed0*/  SHFL.IDX PT, R45, R24, 0x1, 0x1c1f ;  /* 0x003c1f00182d7f89 */ /* 0x000e6400000e0000 */
        /* <DEDUP_REMOVED lines=16> */
.L_x_167:
[----:B------:R-:W-:-:S04]  /*2fe0*/  MOV R6, c[0x0][0x32c] ;  /* 0x0000cb0000067a02 */ /* 0x000fc80000000f00 */
[----:B------:R-:W-:-:S13]  /*2ff0*/  ISETP.NE.AND P0, PT, R6, 0x1, PT ;  /* 0x000000010600780c */ /* 0x000fda0003f05270 */
[----:B------:R-:W-:-:S05]  /*3000*/  @P0 IMAD.HI.U32 R6, R45, c[0x0][0x330], RZ ;  /* 0x0000cc002d060a27 */ /* 0x000fca00078e00ff */
[----:B------:R-:W-:Y:S02]  /*3010*/  @P0 SHF.R.U32.HI R45, RZ, c[0x0][0x334], R6 ;  /* 0x0000cd00ff2d0a19 */ /* 0x000fe40000011606 */
.L_x_168:
[----:B------:R-:W-:Y:S05]  /*3020*/  BSYNC B0 ;  /* 0x0000000000007941 */ /* 0x000fea0003800000 */
.L_x_166:
[----:B------:R-:W-:-:S05]  /*3030*/  IMAD R45, R45, c[0x0][0x32c], R4 ;  /* 0x0000cb002d2d7a24 */ /* 0x000fca00078e0204 */
[----:B------:R-:W-:Y:S02]  /*3040*/  IADD3 R4, R45, c[0x0][0x32c], RZ ;  /* 0x0000cb002d047a10 */ /* 0x000fe40007ffe0ff */
[----:B------:R-:W-:Y:S02]  /*3050*/  IMNMX R22, R22, R45, !PT ;  /* 0x0000002d16167217 */ /* 0x000fe40007800200 */
[----:B------:R-:W-:Y:S02]  /*3060*/  IMNMX R15, R15, R4, PT ;  /* 0x000000040f0f7217 */ /* 0x000fe40003800200 */
.L_x_165:
[----:B------:R-:W-:Y:S01]  /*3070*/  ISETP.NE.AND P0, PT, R87, RZ, PT ;  /* 0x000000ff5700720c */ /* 0x000fe20003f05270 */
[----:B------:R-:W-:Y:S01]  /*3080*/  IMAD.SHL.U32 R204, R2, 0x2, RZ ;  /* 0x0000000202cc7824 */ /* 0x000fe200078e00ff */
[C---:B------:R-:W-:Y:S02]  /*3090*/  ISETP.GT.AND P2, PT, R22.reuse, 0x58, !P2 ;  /* 0x000000581600780c */ /* 0x040fe40005744270 */
[C---:B------:R-:W-:Y:S01]  /*30a0*/  ISETP.GT.AND P0, PT, R22.reuse, 0x8, !P0 ;  /* 0x000000081600780c */ /* 0x040fe20004704270 */
[----:B------:R-:W-:Y:S01]  /*30b0*/  IMAD R202, R5, 0x2, R204 ;  /* 0x0000000205ca7824 */ /* 0x000fe200078e02cc */
[----:B------:R-:W-:Y:S01]  /*30c0*/  ISETP.GT.AND P1, PT, R22, 0x59, !P1 ;  /* 0x000000591600780c */ /* 0x000fe20004f24270 */
[----:B------:R-:W-:Y:S01]  /*30d0*/  LDSM.16.MT88.4 R96, [R204+0x3100] ;  /* 0x00310000cc60783b */ /* 0x000fe20000004200 */
[----:B------:R-:W-:Y:S01]  /*30e0*/  ISETP.LT.OR P0, PT, R15, 0x9, P0 ;  /* 0x000000090f00780c */ /* 0x000fe20000701670 */
[----:B------:R-:W-:Y:S01]  /*30f0*/  IMAD R200, R3, 0x2, R202 ;  /* 0x0000000203c87824 */ /* 0x000fe200078e02ca */
[----:B------:R-:W-:Y:S01]  /*3100*/  ISETP.LT.OR P2, PT, R15, 0x59, P2 ;  /* 0x000000590f00780c */ /* 0x000fe20001741670 */
[----:B------:R-:W-:Y:S01]  /*3110*/  IMAD R201, R3, 0x2, R204 ;  /* 0x0000000203c97824 */ /* 0x000fe200078e02cc */
[----:B------:R-:W-:Y:S01]  /*3120*/  FSEL R6, R10, -INF , !P0 ;  /* 0xff8000000a067808 */ /* 0x000fe20004000000 */
[----:B------:R-:W-:Y:S01]  /*3130*/  LDSM.16.MT88.4 R108, [R204+0x100] ;  /* 0x00010000cc6c783b */ /* 0x000fe20000004200 */
[----:B------:R-:W-:-:S02]  /*3140*/  ISETP.NE.AND P0, PT, R86, RZ, PT ;  /* 0x000000ff5600720c */ /* 0x000fc40003f05270 */
[C---:B------:R-:W-:Y:S01]  /*3150*/  ISETP.LT.OR P1, PT, R15.reuse, 0x5a, P1 ;  /* 0x0000005a0f00780c */ /* 0x040fe20000f21670 */
[----:B------:R-:W-:Y:S01]  /*3160*/  LDSM.16.MT88.4 R88, [R200+0x100] ;  /* 0x00010000c858783b */ /* 0x000fe20000004200 */
[----:B------:R-:W-:Y:S02]  /*3170*/  ISETP.GT.AND P0, PT, R22, 0x9, !P0 ;  /* 0x000000091600780c */ /* 0x000fe40004704270 */
[----:B------:R-:W-:Y:S01]  /*3180*/  FSEL R130, R46, -INF , !P2 ;  /* 0xff8000002e827808 */ /* 0x000fe20005000000 */
[----:B------:R-:W-:Y:S01]  /*3190*/  LDSM.16.MT88.4 R104, [R202+0x3100] ;  /* 0x00310000ca68783b */ /* 0x000fe20000004200 */
[----:B------:R-:W-:Y:S02]  /*31a0*/  ISETP.LT.OR P0, PT, R15, 0xa, P0 ;  /* 0x0000000a0f00780c */ /* 0x000fe40000701670 */
[----:B------:R-:W-:Y:S02]  /*31b0*/  FSEL R128, R47, -INF , !P1 ;  /* 0xff8000002f807808 */ /* 0x000fe40004800000 */
[----:B------:R-:W-:-:S02]  /*31c0*/  FSEL R4, R11, -INF , !P0 ;  /* 0xff8000000b047808 */ /* 0x000fc40004000000 */
[----:B------:R-:W-:-:S04]  /*31d0*/  ISETP.NE.AND P0, PT, R85, RZ, PT ;  /* 0x000000ff5500720c */ /* 0x000fc80003f05270 */
[----:B------:R-:W-:-:S04]  /*31e0*/  ISETP.GT.AND P0, PT, R22, 0x10, !P0 ;  /* 0x000000101600780c */ /* 0x000fc80004704270 */
[----:B------:R-:W-:-:S04]  /*31f0*/  ISETP.LT.OR P0, PT, R15, 0x11, P0 ;  /* 0x000000110f00780c */ /* 0x000fc80000701670 */
[----:B------:R-:W-:Y:S02]  /*3200*/  FSEL R20, R82, -INF , !P0 ;  /* 0xff80000052147808 */ /* 0x000fe40004000000 */
[----:B------:R-:W-:-:S04]  /*3210*/  ISETP.NE.AND P0, PT, R84, RZ, PT ;  /* 0x000000ff5400720c */ /* 0x000fc80003f05270 */
[----:B------:R-:W-:-:S04]  /*3220*/  ISETP.GT.AND P0, PT, R22, 0x11, !P0 ;  /* 0x000000111600780c */ /* 0x000fc80004704270 */
[----:B------:R-:W-:-:S04]  /*3230*/  ISETP.LT.OR P0, PT, R15, 0x12, P0 ;  /* 0x000000120f00780c */ /* 0x000fc80000701670 */
[----:B------:R-:W-:Y:S02]  /*3240*/  FSEL R16, R83, -INF , !P0 ;  /* 0xff80000053107808 */ /* 0x000fe40004000000 */
[----:B------:R-:W-:Y:S02]  /*3250*/  ISETP.NE.AND P0, PT, R80, RZ, PT ;  /* 0x000000ff5000720c */ /* 0x000fe40003f05270 */
[----:B------:R-:W-:Y:S02]  /*3260*/  LDSM.16.MT88.4 R80, [R201+0x100] ;  /* 0x00010000c950783b */ /* 0x000fe40000004200 */
[----:B------:R-:W-:-:S04]  /*3270*/  ISETP.GT.AND P0, PT, R22, 0x18, !P0 ;  /* 0x000000181600780c */ /* 0x000fc80004704270 */
[----:B------:R-:W-:-:S04]  /*3280*/  ISETP.LT.OR P0, PT, R15, 0x19, P0 ;  /* 0x000000190f00780c */ /* 0x000fc80000701670 */
[----:B------:R-:W-:Y:S02]  /*3290*/  FSEL R10, R78, -INF , !P0 ;  /* 0xff8000004e0a7808 */ /* 0x000fe40004000000 */
        /* <DEDUP_REMOVED lines=12> */
[----:B------:R-:W-:Y:S01]  /*3360*/  ISETP.NE.AND P0, PT, R43, RZ, PT ;  /* 0x000000ff2b00720c */ /* 0x000fe20003f05270 */
[----:B------:R-:W-:Y:S03]  /*3370*/  LDSM.16.MT88.4 R72, [R202+0x100] ;  /* 0x00010000ca48783b */ /* 0x000fe60000004200 */
        /* <DEDUP_REMOVED lines=41> */
[----:B------:R-:W-:Y:S02]  /*3610*/  FMNMX.FTZ R0, R12, R27, !PT ;  /* 0x0000001b0c007209 */ /* 0x000fe40007810000 */
[----:B------:R-:W-:Y:S02]  /*3620*/  ISETP.GT.AND P0, PT, R22, 0x1, !P0 ;  /* 0x000000011600780c */ /* 0x000fe40004704270 */
[----:B------:R-:W-:Y:S02]  /*3630*/  FMNMX.FTZ R0, R25, R0, !PT ;  /* 0x0000000019007209 */ /* 0x000fe40007810000 */
[----:B------:R-:W-:-:S02]  /*3640*/  ISETP.LT.OR P0, PT, R15, 0x2, P0 ;  /* 0x000000020f00780c */ /* 0x000fc40000701670 */
[----:B------:R-:W-:Y:S02]  /*3650*/  FMNMX.FTZ R0, R23, R0, !PT ;  /* 0x0000000017007209 */ /* 0x000fe40007810000 */
[----:B------:R-:W-:Y:S02]  /*3660*/  FSEL R24, R19, -INF , !P0 ;  /* 0xff80000013187808 */ /* 0x000fe40004000000 */
[----:B------:R-:W-:Y:S02]  /*3670*/  ISETP.NE.AND P0, PT, R44, RZ, PT ;  /* 0x000000ff2c00720c */ /* 0x000fe40003f05270 */
[----:B------:R-:W-:Y:S02]  /*3680*/  FMNMX.FTZ R0, R21, R0, !PT ;  /* 0x0000000015007209 */ /* 0x000fe40007810000 */
[----:B------:R-:W-:Y:S02]  /*3690*/  ISETP.GT.AND P0, PT, R22, RZ, !P0 ;  /* 0x000000ff1600720c */ /* 0x000fe40004704270 */
[----:B------:R-:W-:-:S02]  /*36a0*/  FMNMX.FTZ R0, R17, R0, !PT ;  /* 0x0000000011007209 */ /* 0x000fc40007810000 */
[----:B------:R-:W-:Y:S02]  /*36b0*/  ISETP.LT.OR P0, PT, R15, 0x1, P0 ;  /* 0x000000010f00780c */ /* 0x000fe40000701670 */
[----:B------:R-:W-:Y:S02]  /*36c0*/  FMNMX.FTZ R0, R7, R0, !PT ;  /* 0x0000000007007209 */ /* 0x000fe40007810000 */
[----:B------:R-:W-:Y:S02]  /*36d0*/  FSEL R18, R18, -INF , !P0 ;  /* 0xff80000012127808 */ /* 0x000fe40004000000 */
[----:B------:R-:W-:Y:S02]  /*36e0*/  FMNMX.FTZ R0, R9, R0, !PT ;  /* 0x0000000009007209 */ /* 0x000fe40007810000 */
[----:B------:R-:W-:Y:S02]  /*36f0*/  FMNMX.FTZ R19, R18, R24, !PT ;  /* 0x0000001812137209 */ /* 0x000fe40007810000 */
[----:B------:R-:W-:-:S02]  /*3700*/  FMNMX.FTZ R0, R37, R0, !PT ;  /* 0x0000000025007209 */ /* 0x000fc40007810000 */
[----:B------:R-:W-:Y:S02]  /*3710*/  FMNMX.FTZ R19, R6, R19, !PT ;  /* 0x0000001306137209 */ /* 0x000fe40007810000 */
[----:B------:R-:W-:Y:S02]  /*3720*/  FMNMX.FTZ R0, R35, R0, !PT ;  /* 0x0000000023007209 */ /* 0x000fe40007810000 */
[----:B------:R-:W-:Y:S02]  /*3730*/  FMNMX.FTZ R19, R4, R19, !PT ;  /* 0x0000001304137209 */ /* 0x000fe40007810000 */
        /* <DEDUP_REMOVED lines=16> */
[----:B------:R-:W-:Y:S02]  /*3840*/  ISETP.NE.AND P0, PT, R30, RZ, PT ;  /* 0x000000ff1e00720c */ /* 0x000fe40003f05270 */
[----:B------:R-:W-:Y:S02]  /*3850*/  FMNMX.FTZ R19, R186, R19, !PT ;  /* 0x00000013ba137209 */ /* 0x000fe40007810000 */
[----:B------:R-:W-:Y:S02]  /*3860*/  FMNMX.FTZ R0, R167, R0, !PT ;  /* 0x00000000a7007209 */ /* 0x000fe40007810000 */
[----:B------:R-:W-:Y:S02]  /*3870*/  FMNMX.FTZ R19, R164, R19, !PT ;  /* 0x00000013a4137209 */ /* 0x000fe40007810000 */
[----:B------:R-:W-:-:S02]  /*3880*/  ISETP.GT.AND P0, PT, R22, 0x50, !P0 ;  /* 0x000000501600780c */ /* 0x000fc40004704270 */
[----:B------:R-:W-:Y:S02]  /*3890*/  FMNMX.FTZ R19, R184, R19, !PT ;  /* 0x00000013b8137209 */ /* 0x000fe40007810000 */
[----:B------:R-:W-:Y:S02]  /*38a0*/  FMNMX.FTZ R0, R153, R0, !PT ;  /* 0x0000000099007209 */ /* 0x000fe40007810000 */
[----:B------:R-:W-:Y:S02]  /*38b0*/  FMNMX.FTZ R19, R166, R19, !PT ;  /* 0x00000013a6137209 */ /* 0x000fe40007810000 */
[----:B------:R-:W-:Y:S02]  /*38c0*/  ISETP.LT.OR P0, PT, R15, 0x51, P0 ;  /* 0x000000510f00780c */ /* 0x000fe40000701670 */
[----:B------:R-:W-:Y:S02]  /*38d0*/  FMNMX.FTZ R0, R137, R0, !PT ;  /* 0x0000000089007209 */ /* 0x000fe40007810000 */
[----:B------:R-:W-:-:S02]  /*38e0*/  FMNMX.FTZ R19, R180, R19, !PT ;  /* 0x00000013b4137209 */ /* 0x000fc40007810000 */
[----:B------:R-:W-:Y:S02]  /*38f0*/  FSEL R136, R50, -INF , !P0 ;  /* 0xff80000032887808 */ /* 0x000fe40004000000 */
[----:B------:R-:W-:Y:S02]  /*3900*/  ISETP.NE.AND P0, PT, R29, RZ, PT ;  /* 0x000000ff1d00720c */ /* 0x000fe40003f05270 */
[----:B------:R-:W-:Y:S01]  /*3910*/  FMNMX.FTZ R0, R135, R0, !PT ;  /* 0x0000000087007209 */ /* 0x000fe20007810000 */
[----:B------:R-:W-:Y:S01]  /*3920*/  LDSM.16.MT88.4 R28, [R204+0x900] ;  /* 0x00090000cc1c783b */ /* 0x000fe20000004200 */
[----:B------:R-:W-:Y:S02]  /*3930*/  FMNMX.FTZ R19, R182, R19, !PT ;  /* 0x00000013b6137209 */ /* 0x000fe40007810000 */
[----:B------:R-:W-:Y:S02]  /*3940*/  FMNMX.FTZ R0, R133, R0, !PT ;  /* 0x0000000085007209 */ /* 0x000fe40007810000 */
[----:B------:R-:W-:-:S02]  /*3950*/  ISETP.GT.AND P0, PT, R22, 0x51, !P0 ;  /* 0x000000511600780c */ /* 0x000fc40004704270 */
[----:B------:R-:W-:Y:S02]  /*3960*/  FMNMX.FTZ R19, R154, R19, !PT ;  /* 0x000000139a137209 */ /* 0x000fe40007810000 */
[----:B------:R-:W-:Y:S02]  /*3970*/  FMNMX.FTZ R11, R131, R0, !PT ;  /* 0x00000000830b7209 */ /* 0x000fe40007810000 */
[----:B------:R-:W-:Y:S02]  /*3980*/  ISETP.LT.OR P0, PT, R15, 0x52, P0 ;  /* 0x000000520f00780c */ /* 0x000fe40000701670 */
[----:B------:R-:W-:Y:S01]  /*3990*/  FMNMX.FTZ R19, R152, R19, !PT ;  /* 0x0000001398137209 */ /* 0x000fe20007810000 */
[----:B------:R-:W1:Y:S01]  /*39a0*/  SHFL.BFLY PT, R0, R11, 0x2, 0x1f ;  /* 0x0c401f000b007f89 */ /* 0x000e6200000e0000 */
[----:B------:R-:W-:Y:S02]  /*39b0*/  FSEL R134, R51, -INF , !P0 ;  /* 0xff80000033867808 */ /* 0x000fe40004000000 */
[----:B------:R-:W-:-:S04]  /*39c0*/  FMNMX.FTZ R19, R136, R19, !PT ;  /* 0x0000001388137209 */ /* 0x000fc80007810000 */
[----:B------:R-:W-:-:S04]  /*39d0*/  FMNMX.FTZ R19, R134, R19, !PT ;  /* 0x0000001386137209 */ /* 0x000fc80007810000 */
[----:B------:R-:W-:-:S04]  /*39e0*/  FMNMX.FTZ R15, R130, R19, !PT ;  /* 0x00000013820f7209 */ /* 0x000fc80007810000 */
[----:B------:R-:W-:-:S05]  /*39f0*/  FMNMX.FTZ R15, R128, R15, !PT ;  /* 0x0000000f800f7209 */ /* 0x000fca0007810000 */
[----:B------:R-:W2:Y:S01]  /*3a00*/  SHFL.BFLY PT, R22, R15, 0x2, 0x1f ;  /* 0x0c401f000f167f89 */ /* 0x000ea200000e0000 */
[----:B-1----:R-:W-:-:S05]  /*3a10*/  FMNMX.FTZ R19, R11, R0, !PT ;  /* 0x000000000b137209 */ /* 0x002fca0007810000 */
[----:B------:R-:W1:Y:S01]  /*3a20*/  SHFL.BFLY PT, R0, R19, 0x1, 0x1f ;  /* 0x0c201f0013007f89 */ /* 0x000e6200000e0000 */
[----:B--2---:R-:W-:-:S05]  /*3a30*/  FMNMX.FTZ R22, R15, R22, !PT ;  /* 0x000000160f167209 */ /* 0x004fca0007810000 */
[----:B------:R-:W2:Y:S01]  /*3a40*/  SHFL.BFLY PT, R11, R22, 0x1, 0x1f ;  /* 0x0c201f00160b7f89 */ /* 0x000ea200000e0000 */
[----:B-1----:R-:W-:-:S04]  /*3a50*/  FMNMX.FTZ R0, R19, R0, !PT ;  /* 0x0000000013007209 */ /* 0x002fc80007810000 */
[C---:B------:R-:W-:Y:S01]  /*3a60*/  FSETP.NEU.FTZ.AND P0, PT, R0.reuse, -INF , PT ;  /* 0xff8000000000780b */ /* 0x040fe20003f1d000 */
[----:B------:R-:W-:-:S05]  /*3a70*/  FMUL.FTZ R138, R0, c[0x0][0x2d0] ;  /* 0x0000b400008a7a20 */ /* 0x000fca0000410000 */
[----:B------:R-:W-:-:S05]  /*3a80*/  FSEL R138, R138, RZ, P0 ;  /* 0x000000ff8a8a7208 */ /* 0x000fca0000000000 */
[--C-:B------:R-:W-:Y:S02]  /*3a90*/  FFMA.FTZ R50, R12, c[0x0][0x2d0], -R138.reuse ;  /* 0x0000b4000c327a23 */ /* 0x100fe4000001088a */
[--C-:B------:R-:W-:Y:S02]  /*3aa0*/  FFMA.FTZ R49, R27, c[0x0][0x2d0], -R138.reuse ;  /* 0x0000b4001b317a23 */ /* 0x100fe4000001088a */
[--C-:B------:R-:W-:Y:S01]  /*3ab0*/  FFMA.FTZ R46, R25, c[0x0][0x2d0], -R138.reuse ;  /* 0x0000b400192e7a23 */ /* 0x100fe2000001088a */
[----:B--2---:R-:W-:Y:S01]  /*3ac0*/  FMNMX.FTZ R12, R22, R11, !PT ;  /* 0x0000000b160c7209 */ /* 0x004fe20007810000 */
[--C-:B------:R-:W-:Y:S01]  /*3ad0*/  FFMA.FTZ R45, R23, c[0x0][0x2d0], -R138.reuse ;  /* 0x0000b400172d7a23 */ /* 0x100fe2000001088a */
[----:B------:R-:W-:Y:S01]  /*3ae0*/  MUFU.EX2 R50, R50 ;  /* 0x0000003200327308 */ /* 0x000fe20000000800 */
[----:B------:R-:W-:Y:S01]  /*3af0*/  FFMA.FTZ R40, R7, c[0x0][0x2d0], -R138 ;  /* 0x0000b40007287a23 */ /* 0x000fe2000001088a */
[C---:B------:R-:W-:Y:S01]  /*3b00*/  FSETP.NEU.FTZ.AND P0, PT, R12.reuse, -INF , PT ;  /* 0xff8000000c00780b */ /* 0x040fe20003f1d000 */
[----:B------:R-:W-:-:S02]  /*3b10*/  FMUL.FTZ R123, R12, c[0x0][0x2d0] ;  /* 0x0000b4000c7b7a20 */ /* 0x000fc40000410000 */
[--C-:B------:R-:W-:Y:S02]  /*3b20*/  FFMA.FTZ R43, R17, c[0x0][0x2d0], -R138.reuse ;  /* 0x0000b400112b7a23 */ /* 0x100fe4000001088a */
[--C-:B------:R-:W-:Y:S01]  /*3b30*/  FFMA.FTZ R15, R9, c[0x0][0x2d0], -R138.reuse ;  /* 0x0000b400090f7a23 */ /* 0x100fe2000001088a */
[----:B------:R-:W-:Y:S01]  /*3b40*/  FSEL R123, R123, RZ, P0 ;  /* 0x000000ff7b7b7208 */ /* 0x000fe20000000000 */
[----:B------:R-:W1:Y:S01]  /*3b50*/  MUFU.EX2 R49, R49 ;  /* 0x0000003100317308 */ /* 0x000e620000000800 */
[--C-:B------:R-:W-:Y:S02]  /*3b60*/  FFMA.FTZ R44, R21, c[0x0][0x2d0], -R138.reuse ;  /* 0x0000b400152c7a23 */ /* 0x100fe4000001088a */
[----:B------:R-:W-:Y:S02]  /*3b70*/  FFMA.FTZ R117, R37, c[0x0][0x2d0], -R138 ;  /* 0x0000b40025757a23 */ /* 0x000fe4000001088a */
[--C-:B------:R-:W-:Y:S01]  /*3b80*/  FFMA.FTZ R51, R18, c[0x0][0x2d0], -R123.reuse ;  /* 0x0000b40012337a23 */ /* 0x100fe2000001087b */
[----:B------:R-:W-:Y:S01]  /*3b90*/  LDSM.16.MT88.4 R36, [R202+0x3900] ;  /* 0x00390000ca24783b */ /* 0x000fe20000004200 */
[--C-:B------:R-:W-:Y:S01]  /*3ba0*/  FFMA.FTZ R116, R24, c[0x0][0x2d0], -R123.reuse ;  /* 0x0000b40018747a23 */ /* 0x100fe2000001087b */
[----:B------:R-:W-:Y:S01]  /*3bb0*/  MUFU.EX2 R46, R46 ;  /* 0x0000002e002e7308 */ /* 0x000fe20000000800 */
[--C-:B------:R-:W-:Y:S01]  /*3bc0*/  FFMA.FTZ R48, R6, c[0x0][0x2d0], -R123.reuse ;  /* 0x0000b40006307a23 */ /* 0x100fe2000001087b */
[----:B------:R-:W-:Y:S01]  /*3bd0*/  LDSM.16.MT88.4 R24, [R202+0x900] ;  /* 0x00090000ca18783b */ /* 0x000fe20000004200 */
[----:B------:R-:W-:-:S02]  /*3be0*/  FFMA.FTZ R47, R4, c[0x0][0x2d0], -R123 ;  /* 0x0000b400042f7a23 */ /* 0x000fc4000001087b */
[--C-:B------:R-:W-:Y:S01]  /*3bf0*/  FFMA.FTZ R41, R16, c[0x0][0x2d0], -R123.reuse ;  /* 0x0000b40010297a23 */ /* 0x100fe2000001087b */
[----:B------:R-:W2:Y:S01]  /*3c00*/  LDSM.16.MT88.4 R4, [R200+0x3100] ;  /* 0x00310000c804783b */ /* 0x000ea20000004200 */
[--C-:B------:R-:W-:Y:S01]  /*3c10*/  FFMA.FTZ R3, R10, c[0x0][0x2d0], -R123.reuse ;  /* 0x0000b4000a037a23 */ /* 0x100fe2000001087b */
[----:B------:R-:W3:Y:S01]  /*3c20*/  MUFU.EX2 R45, R45 ;  /* 0x0000002d002d7308 */ /* 0x000ee20000000800 */
[--C-:B------:R-:W-:Y:S01]  /*3c30*/  FFMA.FTZ R2, R8, c[0x0][0x2d0], -R123.reuse ;  /* 0x0000b40008027a23 */ /* 0x100fe2000001087b */
[----:B------:R-:W4:Y:S01]  /*3c40*/  LDSM.16.MT88.4 R16, [R200+0x900] ;  /* 0x00090000c810783b */ /* 0x000f220000004200 */
[----:B-1----:R-:W-:Y:S01]  /*3c50*/  F2FP.BF16.PACK_AB R64, R49, R50 ;  /* 0x000000323140723e */ /* 0x002fe200000010ff */
[----:B------:R-:W-:Y:S02]  /*3c60*/  FFMA.FTZ R42, R20, c[0x0][0x2d0], -R123 ;  /* 0x0000b400142a7a23 */ /* 0x000fe4000001087b */
[----:B------:R-:W1:Y:S01]  /*3c70*/  LDSM.16.MT88.4 R8, [R204+0x3900] ;  /* 0x00390000cc08783b */ /* 0x000e620000004200 */
[--C-:B------:R-:W-:Y:S01]  /*3c80*/  FFMA.FTZ R118, R35, c[0x0][0x2d0], -R138.reuse ;  /* 0x0000b40023767a23 */ /* 0x100fe2000001088a */
[----:B------:R-:W-:Y:S01]  /*3c90*/  MUFU.EX2 R51, R51 ;  /* 0x0000003300337308 */ /* 0x000fe20000000800 */
[--C-:B------:R-:W-:Y:S01]  /*3ca0*/  FFMA.FTZ R120, R33, c[0x0][0x2d0], -R138.reuse ;  /* 0x0000b40021787a23 */ /* 0x100fe2000001088a */
[----:B------:R-:W5:Y:S01]  /*3cb0*/  LDSM.16.MT88.4 R20, [R201+0x900] ;  /* 0x00090000c914783b */ /* 0x000f620000004200 */
[----:B------:R-:W-:-:S02]  /*3cc0*/  FFMA.FTZ R119, R119, c[0x0][0x2d0], -R138 ;  /* 0x0000b40077777a23 */ /* 0x000fc4000001088a */
[--C-:B------:R-:W-:Y:S01]  /*3cd0*/  FFMA.FTZ R121, R146, c[0x0][0x2d0], -R123.reuse ;  /* 0x0000b40092797a23 */ /* 0x100fe2000001087b */
[----:B------:R-:W1:Y:S01]  /*3ce0*/  LDSM.16.MT88.4 R32, [R201+0x3900] ;  /* 0x00390000c920783b */ /* 0x000e620000004200 */
[--C-:B------:R-:W-:Y:S01]  /*3cf0*/  FFMA.FTZ R122, R122, c[0x0][0x2d0], -R123.reuse ;  /* 0x0000b4007a7a7a23 */ /* 0x100fe2000001087b */
[----:B------:R-:W2:Y:S01]  /*3d00*/  MUFU.EX2 R116, R116 ;  /* 0x0000007400747308 */ /* 0x000ea20000000800 */
[----:B---3--:R-:W-:Y:S01]  /*3d10*/  F2FP.BF16.PACK_AB R66, R45, R46 ;  /* 0x0000002e2d42723e */ /* 0x008fe200000010ff */
[--C-:B------:R-:W-:Y:S02]  /*3d20*/  FFMA.FTZ R129, R144, c[0x0][0x2d0], -R123.reuse ;  /* 0x0000b40090817a23 */ /* 0x100fe4000001087b */
[----:B------:R-:W-:Y:S02]  /*3d30*/  FFMA.FTZ R132, R132, c[0x0][0x2d0], -R123 ;  /* 0x0000b40084847a23 */ /* 0x000fe4000001087b */
[--C-:B------:R-:W-:Y:S02]  /*3d40*/  FFMA.FTZ R144, R155, c[0x0][0x2d0], -R138.reuse ;  /* 0x0000b4009b907a23 */ /* 0x100fe4000001088a */
[----:B------:R-:W-:Y:S01]  /*3d50*/  MUFU.EX2 R48, R48 ;  /* 0x0000003000307308 */ /* 0x000fe20000000800 */
[----:B------:R-:W-:-:S02]  /*3d60*/  FFMA.FTZ R146, R147, c[0x0][0x2d0], -R138 ;  /* 0x0000b40093927a23 */ /* 0x000fc4000001088a */
[--C-:B------:R-:W-:Y:S02]  /*3d70*/  FFMA.FTZ R139, R139, c[0x0][0x2d0], -R138.reuse ;  /* 0x0000b4008b8b7a23 */ /* 0x100fe4000001088a */
[----:B------:R-:W-:Y:S02]  /*3d80*/  FFMA.FTZ R145, R145, c[0x0][0x2d0], -R138 ;  /* 0x0000b40091917a23 */ /* 0x000fe4000001088a */
[--C-:B------:R-:W-:Y:S01]  /*3d90*/  FFMA.FTZ R147, R186, c[0x0][0x2d0], -R123.reuse ;  /* 0x0000b400ba937a23 */ /* 0x100fe2000001087b */
[----:B------:R-:W3:Y:S01]  /*3da0*/  MUFU.EX2 R47, R47 ;  /* 0x0000002f002f7308 */ /* 0x000ee20000000800 */
[----:B--2---:R-:W-:Y:S01]  /*3db0*/  F2FP.BF16.PACK_AB R65, R116, R51 ;  /* 0x000000337441723e */ /* 0x004fe200000010ff */
[--C-:B------:R-:W-:Y:S02]  /*3dc0*/  FFMA.FTZ R164, R164, c[0x0][0x2d0], -R123.reuse ;  /* 0x0000b400a4a47a23 */ /* 0x100fe4000001087b */
[--C-:B------:R-:W-:Y:S02]  /*3dd0*/  FFMA.FTZ R155, R184, c[0x0][0x2d0], -R123.reuse ;  /* 0x0000b400b89b7a23 */ /* 0x100fe4000001087b */
[----:B------:R-:W-:-:S02]  /*3de0*/  FFMA.FTZ R166, R166, c[0x0][0x2d0], -R123 ;  /* 0x0000b400a6a67a23 */ /* 0x000fc4000001087b */
[----:B------:R-:W-:Y:S01]  /*3df0*/  MUFU.EX2 R44, R44 ;  /* 0x0000002c002c7308 */ /* 0x000fe20000000800 */
[--C-:B------:R-:W-:Y:S02]  /*3e00*/  FFMA.FTZ R184, R165, c[0x0][0x2d0], -R138.reuse ;  /* 0x0000b400a5b87a23 */ /* 0x100fe4000001088a */
[--C-:B------:R-:W-:Y:S02]  /*3e10*/  FFMA.FTZ R186, R153, c[0x0][0x2d0], -R138.reuse ;  /* 0x0000b40099ba7a23 */ /* 0x100fe4000001088a */
[--C-:B------:R-:W-:Y:S02]  /*3e20*/  FFMA.FTZ R165, R167, c[0x0][0x2d0], -R138.reuse ;  /* 0x0000b400a7a57a23 */ /* 0x100fe4000001088a */
[----:B------:R-:W-:Y:S01]  /*3e30*/  FFMA.FTZ R153, R180, c[0x0][0x2d0], -R123 ;  /* 0x0000b400b4997a23 */ /* 0x000fe2000001087b */
[----:B---3--:R-:W-:Y:S01]  /*3e40*/  F2FP.BF16.PACK_AB R67, R47, R48 ;  /* 0x000000302f43723e */ /* 0x008fe200000010ff */
[----:B------:R-:W2:Y:S01]  /*3e50*/  MUFU.EX2 R43, R43 ;  /* 0x0000002b002b7308 */ /* 0x000ea20000000800 */
[----:B------:R-:W-:-:S02]  /*3e60*/  FFMA.FTZ R181, R181, c[0x0][0x2d0], -R138 ;  /* 0x0000b400b5b57a23 */ /* 0x000fc4000001088a */
[--C-:B------:R-:W-:Y:S02]  /*3e70*/  FFMA.FTZ R180, R182, c[0x0][0x2d0], -R123.reuse ;  /* 0x0000b400b6b47a23 */ /* 0x100fe4000001087b */
[--C-:B------:R-:W-:Y:S01]  /*3e80*/  FFMA.FTZ R154, R154, c[0x0][0x2d0], -R123.reuse ;  /* 0x0000b4009a9a7a23 */ /* 0x100fe2000001087b */
[C---:B------:R-:W-:Y:S01]  /*3e90*/  HMMA.16816.F32.BF16 R84, R64.reuse, R88, RZ ;  /* 0x000000584054723c */ /* 0x040fe200000418ff */
[--C-:B------:R-:W-:Y:S01]  /*3ea0*/  FFMA.FTZ R167, R152, c[0x0][0x2d0], -R123.reuse ;  /* 0x0000b40098a77a23 */ /* 0x100fe2000001087b */
[----:B------:R-:W-:Y:S01]  /*3eb0*/  MUFU.EX2 R40, R40 ;  /* 0x0000002800287308 */ /* 0x000fe20000000800 */
[--C-:B------:R-:W-:Y:S02]  /*3ec0*/  FFMA.FTZ R216, R131, c[0x0][0x2d0], -R138.reuse ;  /* 0x0000b40083d87a23 */ /* 0x100fe4000001088a */
[--C-:B------:R-:W-:Y:S02]  /*3ed0*/  FFMA.FTZ R137, R137, c[0x0][0x2d0], -R138.reuse ;  /* 0x0000b40089897a23 */ /* 0x100fe4000001088a */
[--C-:B------:R-:W-:Y:S01]  /*3ee0*/  FFMA.FTZ R152, R135, c[0x0][0x2d0], -R138.reuse ;  /* 0x0000b40087987a23 */ /* 0x100fe2000001088a */
[----:B------:R-:W-:Y:S01]  /*3ef0*/  HMMA.16816.F32.BF16 R88, R64, R90, RZ ;  /* 0x0000005a4058723c */ /* 0x000fe200000418ff */
[----:B------:R-:W-:Y:S01]  /*3f00*/  FFMA.FTZ R133, R133, c[0x0][0x2d0], -R138 ;  /* 0x0000b40085857a23 */ /* 0x000fe2000001088a */
[----:B------:R-:W-:Y:S01]  /*3f10*/  MUFU.EX2 R15, R15 ;  /* 0x0000000f000f7308 */ /* 0x000fe20000000800 */
[----:B------:R-:W-:-:S02]  /*3f20*/  FFMA.FTZ R131, R136, c[0x0][0x2d0], -R123 ;  /* 0x0000b40088837a23 */ /* 0x000fc4000001087b */
[--C-:B------:R-:W-:Y:S02]  /*3f30*/  FFMA.FTZ R134, R134, c[0x0][0x2d0], -R123.reuse ;  /* 0x0000b40086867a23 */ /* 0x100fe4000001087b */
[----:B------:R-:W-:Y:S01]  /*3f40*/  FFMA.FTZ R217, R128, c[0x0][0x2d0], -R123 ;  /* 0x0000b40080d97a23 */ /* 0x000fe2000001087b */
[C---:B------:R-:W-:Y:S01]  /*3f50*/  HMMA.16816.F32.BF16 R92, R64.reuse, R96, RZ ;  /* 0x00000060405c723c */ /* 0x040fe200000418ff */
[----:B------:R-:W-:Y:S01]  /*3f60*/  FADD.FTZ R51, R51, R116 ;  /* 0x0000007433337221 */ /* 0x000fe20000010000 */
[----:B------:R-:W-:Y:S01]  /*3f70*/  MUFU.EX2 R42, R42 ;  /* 0x0000002a002a7308 */ /* 0x000fe20000000800 */
[----:B------:R-:W-:Y:S02]  /*3f80*/  FADD.FTZ R49, R50, R49 ;  /* 0x0000003132317221 */ /* 0x000fe40000010000 */
[----:B------:R-:W-:Y:S02]  /*3f90*/  FADD.FTZ R48, R48, R51 ;  /* 0x0000003330307221 */ /* 0x000fe40000010000 */
[----:B------:R-:W-:Y:S01]  /*3fa0*/  FADD.FTZ R46, R46, R49 ;  /* 0x000000312e2e7221 */ /* 0x000fe20000010000 */
[----:B------:R-:W-:Y:S01]  /*3fb0*/  HMMA.16816.F32.BF16 R96, R64, R98, RZ ;  /* 0x000000624060723c */ /* 0x000fe200000418ff */
[----:B------:R-:W-:Y:S01]  /*3fc0*/  FADD.FTZ R47, R47, R48 ;  /* 0x000000302f2f7221 */ /* 0x000fe20000010000 */
[----:B------:R-:W3:Y:S01]  /*3fd0*/  MUFU.EX2 R41, R41 ;  /* 0x0000002900297308 */ /* 0x000ee20000000800 */
[----:B------:R-:W-:-:S05]  /*3fe0*/  FADD.FTZ R45, R45, R46 ;  /* 0x0000002e2d2d7221 */ /* 0x000fca0000010000 */
        /* <DEDUP_REMOVED lines=21> */
[----:B------:R-:W-:Y:S05]  /*4140*/  MUFU.EX2 R139, R139 ;  /* 0x0000008b008b7308 */ /* 0x000fea0000000800 */
[----:B--2---:R-:W-:Y:S01]  /*4150*/  F2FP.BF16.PACK_AB R4, R43, R44 ;  /* 0x0000002c2b04723e */ /* 0x004fe200000010ff */
[----:B------:R-:W-:Y:S01]  /*4160*/  HMMA.16816.F32.BF16 R64, R64, R6, RZ ;  /* 0x000000064040723c */ /* 0x000fe200000418ff */
[----:B---3--:R-:W-:Y:S01]  /*4170*/  F2FP.BF16.PACK_AB R5, R41, R42 ;  /* 0x0000002a2905723e */ /* 0x008fe200000010ff */
[----:B------:R-:W2:Y:S01]  /*4180*/  MUFU.EX2 R144, R144 ;  /* 0x0000009000907308 */ /* 0x000ea20000000800 */
[----:B------:R-:W-:-:S04]  /*4190*/  FADD.FTZ R44, R44, R45 ;  /* 0x0000002d2c2c7221 */ /* 0x000fc80000010000 */
[----:B------:R-:W-:Y:S01]  /*41a0*/  F2FP.BF16.PACK_AB R6, R15, R40 ;  /* 0x000000280f06723e */ /* 0x000fe200000010ff */
[----:B------:R-:W-:Y:S01]  /*41b0*/  FADD.FTZ R43, R43, R44 ;  /* 0x0000002c2b2b7221 */ /* 0x000fe20000010000 */
[----:B-1----:R-:W-:Y:S01]  /*41c0*/  F2FP.BF16.PACK_AB R7, R2, R3 ;  /* 0x000000030207723e */ /* 0x002fe200000010ff */
[----:B------:R-:W-:Y:S02]  /*41d0*/  MUFU.EX2 R146, R146 ;  /* 0x0000009200927308 */ /* 0x000fe40000000800 */
[----:B------:R-:W-:-:S04]  /*41e0*/  FADD.FTZ R40, R40, R43 ;  /* 0x0000002b28287221 */ /* 0x000fc80000010000 */
[C---:B----4-:R-:W-:Y:S02]  /*41f0*/  HMMA.16816.F32.BF16 R84, R4.reuse, R16, R84 ;  /* 0x000000100454723c */ /* 0x050fe40000041854 */
[----:B------:R-:W1:Y:S06]  /*4200*/  MUFU.EX2 R145, R145 ;  /* 0x0000009100917308 */ /* 0x000e6c0000000800 */
[C---:B------:R-:W-:Y:S01]  /*4210*/  HMMA.16816.F32.BF16 R88, R4.reuse, R18, R88 ;  /* 0x000000120458723c */ /* 0x040fe20000041858 */
[----:B------:R-:W3:Y:S01]  /*4220*/  LDSM.16.MT88.4 R16, [R200+0x3900] ;  /* 0x00390000c810783b */ /* 0x000ee20000004200 */
[----:B------:R-:W-:Y:S06]  /*4230*/  MUFU.EX2 R147, R147 ;  /* 0x0000009300937308 */ /* 0x000fec0000000800 */
[C---:B------:R-:W-:Y:S02]  /*4240*/  HMMA.16816.F32.BF16 R92, R4.reuse, R8, R92 ;  /* 0x00000008045c723c */ /* 0x040fe4000004185c */
[----:B------:R-:W4:Y:S06]  /*4250*/  MUFU.EX2 R164, R164 ;  /* 0x000000a400a47308 */ /* 0x000f2c0000000800 */
[C---:B------:R-:W-:Y:S01]  /*4260*/  HMMA.16816.F32.BF16 R96, R4.reuse, R10, R96 ;  /* 0x0000000a0460723c */ /* 0x040fe20000041860 */
[----:B------:R-:W1:Y:S01]  /*4270*/  LDSM.16.MT88.4 R8, [R200+0x1100] ;  /* 0x00110000c808783b */ /* 0x000e620000004200 */
[----:B------:R-:W-:Y:S06]  /*4280*/  MUFU.EX2 R155, R155 ;  /* 0x0000009b009b7308 */ /* 0x000fec0000000800 */
[C---:B------:R-:W-:Y:S02]  /*4290*/  HMMA.16816.F32.BF16 R112, R4.reuse, R28, R112 ;  /* 0x0000001c0470723c */ /* 0x040fe40000041870 */
[----:B------:R-:W1:Y:S06]  /*42a0*/  MUFU.EX2 R166, R166 ;  /* 0x000000a600a67308 */ /* 0x000e6c0000000800 */
[C---:B------:R-:W-:Y:S01]  /*42b0*/  HMMA.16816.F32.BF16 R108, R4.reuse, R30, R108 ;  /* 0x0000001e046c723c */ /* 0x040fe2000004186c */
[----:B------:R-:W-:Y:S01]  /*42c0*/  LDSM.16.MT88.4 R28, [R204+0x1100] ;  /* 0x00110000cc1c783b */ /* 0x000fe20000004200 */
[----:B------:R-:W-:Y:S06]  /*42d0*/  MUFU.EX2 R181, R181 ;  /* 0x000000b500b57308 */ /* 0x000fec0000000800 */
[C---:B------:R-:W-:Y:S02]  /*42e0*/  HMMA.16816.F32.BF16 R68, R4.reuse, R24, R68 ;  /* 0x000000180444723c */ /* 0x040fe40000041844 */
[----:B------:R-:W1:Y:S06]  /*42f0*/  MUFU.EX2 R184, R184 ;  /* 0x000000b800b87308 */ /* 0x000e6c0000000800 */
[C---:B------:R-:W-:Y:S01]  /*4300*/  HMMA.16816.F32.BF16 R72, R4.reuse, R26, R72 ;  /* 0x0000001a0448723c */ /* 0x040fe20000041848 */
[----:B------:R-:W1:Y:S01]  /*4310*/  LDSM.16.MT88.4 R24, [R202+0x1100] ;  /* 0x00110000ca18783b */ /* 0x000e620000004200 */
[----:B------:R-:W-:Y:S06]  /*4320*/  MUFU.EX2 R165, R165 ;  /* 0x000000a500a57308 */ /* 0x000fec0000000800 */
[C---:B-----5:R-:W-:Y:S02]  /*4330*/  HMMA.16816.F32.BF16 R76, R4.reuse, R20, R76 ;  /* 0x00000014044c723c */ /* 0x060fe4000004184c */
[----:B------:R-:W5:Y:S06]  /*4340*/  MUFU.EX2 R186, R186 ;  /* 0x000000ba00ba7308 */ /* 0x000f6c0000000800 */
[C---:B------:R-:W-:Y:S01]  /*4350*/  HMMA.16816.F32.BF16 R80, R4.reuse, R22, R80 ;  /* 0x000000160450723c */ /* 0x040fe20000041850 */
[----:B------:R-:W-:Y:S01]  /*4360*/  LDSM.16.MT88.4 R20, [R201+0x1100] ;  /* 0x00110000c914783b */ /* 0x000fe20000004200 */
        /* <DEDUP_REMOVED lines=11> */
[C---:B---3--:R-:W-:Y:S02]  /*4420*/  HMMA.16816.F32.BF16 R60, R4.reuse, R16, R60 ;  /* 0x00000010043c723c */ /* 0x048fe4000004183c */
[----:B------:R-:W3:Y:S06]  /*4430*/  MUFU.EX2 R152, R152 ;  /* 0x0000009800987308 */ /* 0x000eec0000000800 */
[----:B------:R-:W-:Y:S01]  /*4440*/  HMMA.16816.F32.BF16 R64, R4, R18, R64 ;  /* 0x000000120440723c */ /* 0x000fe20000041840 */
[----:B------:R-:W2:Y:S01]  /*4450*/  LDSM.16.MT88.4 R16, [R204+0x4100] ;  /* 0x00410000cc10783b */ /* 0x000ea20000004200 */
[----:B------:R-:W-:Y:S05]  /*4460*/  MUFU.EX2 R133, R133 ;  /* 0x0000008500857308 */ /* 0x000fea0000000800 */
[----:B------:R-:W-:-:S02]  /*4470*/  F2FP.BF16.PACK_AB R4, R118, R117 ;  /* 0x000000757604723e */ /* 0x000fc400000010ff */
[----:B------:R-:W-:Y:S01]  /*4480*/  F2FP.BF16.PACK_AB R6, R119, R120 ;  /* 0x000000787706723e */ /* 0x000fe200000010ff */
[----:B------:R-:W2:Y:S01]  /*4490*/  MUFU.EX2 R216, R216 ;  /* 0x000000d800d87308 */ /* 0x000ea20000000800 */
[----:B------:R-:W-:Y:S02]  /*44a0*/  F2FP.BF16.PACK_AB R5, R122, R121 ;  /* 0x000000797a05723e */ /* 0x000fe400000010ff */
[----:B------:R-:W-:-:S05]  /*44b0*/  F2FP.BF16.PACK_AB R7, R132, R129 ;  /* 0x000000818407723e */ /* 0x000fca00000010ff */
[----:B------:R-:W-:Y:S02]  /*44c0*/  MUFU.EX2 R131, R131 ;  /* 0x0000008300837308 */ /* 0x000fe40000000800 */
[C---:B-1----:R-:W-:Y:S06]  /*44d0*/  HMMA.16816.F32.BF16 R84, R4.reuse, R8, R84 ;  /* 0x000000080454723c */ /* 0x042fec0000041854 */
[----:B------:R-:W1:Y:S02]  /*44e0*/  MUFU.EX2 R134, R134 ;  /* 0x0000008600867308 */ /* 0x000e640000000800 */
[C---:B------:R-:W-:Y:S01]  /*44f0*/  HMMA.16816.F32.BF16 R88, R4.reuse, R10, R88 ;  /* 0x0000000a0458723c */ /* 0x040fe20000041858 */
[----:B------:R-:W1:Y:S05]  /*4500*/  LDSM.16.MT88.4 R8, [R200+0x4100] ;  /* 0x00410000c808783b */ /* 0x000e6a0000004200 */
[----:B------:R-:W-:Y:S02]  /*4510*/  MUFU.EX2 R217, R217 ;  /* 0x000000d900d97308 */ /* 0x000fe40000000800 */
[C---:B------:R-:W-:Y:S08]  /*4520*/  HMMA.16816.F32.BF16 R68, R4.reuse, R24, R68 ;  /* 0x000000180444723c */ /* 0x040ff00000041844 */
[C---:B--2---:R-:W-:Y:S08]  /*4530*/  HMMA.16816.F32.BF16 R92, R4.reuse, R16, R92 ;  /* 0x00000010045c723c */ /* 0x044ff0000004185c */
[C---:B------:R-:W-:Y:S01]  /*4540*/  HMMA.16816.F32.BF16 R96, R4.reuse, R18, R96 ;  /* 0x000000120460723c */ /* 0x040fe20000041860 */
[----:B------:R-:W2:Y:S07]  /*4550*/  LDSM.16.MT88.4 R16, [R200+0x1900] ;  /* 0x00190000c810783b */ /* 0x000eae0000004200 */
[C---:B------:R-:W-:Y:S01]  /*4560*/  HMMA.16816.F32.BF16 R72, R4.reuse, R26, R72 ;  /* 0x0000001a0448723c */ /* 0x040fe20000041848 */
[----:B------:R-:W-:Y:S07]  /*4570*/  LDSM.16.MT88.4 R24, [R202+0x1900] ;  /* 0x00190000ca18783b */ /* 0x000fee0000004200 */
[C---:B------:R-:W-:Y:S08]  /*4580*/  HMMA.16816.F32.BF16 R100, R4.reuse, R36, R100 ;  /* 0x000000240464723c */ /* 0x040ff00000041864 */
[C---:B-1----:R-:W-:Y:S08]  /*4590*/  HMMA.16816.F32.BF16 R60, R4.reuse, R8, R60 ;  /* 0x00000008043c723c */ /* 0x042ff0000004183c */
[C---:B------:R-:W-:Y:S01]  /*45a0*/  HMMA.16816.F32.BF16 R64, R4.reuse, R10, R64 ;  /* 0x0000000a0440723c */ /* 0x040fe20000041840 */
[----:B------:R-:W1:Y:S07]  /*45b0*/  LDSM.16.MT88.4 R8, [R204+0x4900] ;  /* 0x00490000cc08783b */ /* 0x000e6e0000004200 */
[C---:B------:R-:W-:Y:S01]  /*45c0*/  HMMA.16816.F32.BF16 R104, R4.reuse, R38, R104 ;  /* 0x000000260468723c */ /* 0x040fe20000041868 */
[----:B------:R-:W1:Y:S07]  /*45d0*/  LDSM.16.MT88.4 R36, [R202+0x4900] ;  /* 0x00490000ca24783b */ /* 0x000e6e0000004200 */
[C---:B------:R-:W-:Y:S08]  /*45e0*/  HMMA.16816.F32.BF16 R112, R4.reuse, R28, R112 ;  /* 0x0000001c0470723c */ /* 0x040ff00000041870 */
[C---:B------:R-:W-:Y:S01]  /*45f0*/  HMMA.16816.F32.BF16 R108, R4.reuse, R30, R108 ;  /* 0x0000001e046c723c */ /* 0x040fe2000004186c */
[----:B------:R-:W1:Y:S07]  /*4600*/  LDSM.16.MT88.4 R28, [R204+0x1900] ;  /* 0x00190000cc1c783b */ /* 0x000e6e0000004200 */
[C---:B------:R-:W-:Y:S08]  /*4610*/  HMMA.16816.F32.BF16 R76, R4.reuse, R20, R76 ;  /* 0x00000014044c723c */ /* 0x040ff0000004184c */
[C---:B------:R-:W-:Y:S01]  /*4620*/  HMMA.16816.F32.BF16 R80, R4.reuse, R22, R80 ;  /* 0x000000160450723c */ /* 0x040fe20000041850 */
[----:B------:R-:W1:Y:S07]  /*4630*/  LDSM.16.MT88.4 R20, [R201+0x1900] ;  /* 0x00190000c914783b */ /* 0x000e6e0000004200 */
[C---:B------:R-:W-:Y:S08]  /*4640*/  HMMA.16816.F32.BF16 R52, R4.reuse, R32, R52 ;  /* 0x000000200434723c */ /* 0x040ff00000041834 */
[----:B------:R-:W-:Y:S01]  /*4650*/  HMMA.16816.F32.BF16 R56, R4, R34, R56 ;  /* 0x000000220438723c */ /* 0x000fe20000041838 */
[----:B------:R-:W3:Y:S06]  /*4660*/  LDSM.16.MT88.4 R32, [R201+0x4900] ;  /* 0x00490000c920783b */ /* 0x000eec0000004200 */
[----:B------:R-:W-:-:S02]  /*4670*/  F2FP.BF16.PACK_AB R4, R144, R139 ;  /* 0x0000008b9004723e */ /* 0x000fc400000010ff */
[----:B------:R-:W-:Y:S02]  /*4680*/  F2FP.BF16.PACK_AB R6, R145, R146 ;  /* 0x000000929106723e */ /* 0x000fe400000010ff */
[----:B----4-:R-:W-:Y:S02]  /*4690*/  F2FP.BF16.PACK_AB R5, R164, R147 ;  /* 0x00000093a405723e */ /* 0x010fe400000010ff */
[----:B------:R-:W-:-:S07]  /*46a0*/  F2FP.BF16.PACK_AB R7, R166, R155 ;  /* 0x0000009ba607723e */ /* 0x000fce00000010ff */
[C---:B--2---:R-:W-:Y:S08]  /*46b0*/  HMMA.16816.F32.BF16 R84, R4.reuse, R16, R84 ;  /* 0x000000100454723c */ /* 0x044ff00000041854 */
[C---:B------:R-:W-:Y:S01]  /*46c0*/  HMMA.16816.F32.BF16 R88, R4.reuse, R18, R88 ;  /* 0x000000120458723c */ /* 0x040fe20000041858 */
[----:B------:R-:W2:Y:S07]  /*46d0*/  LDSM.16.MT88.4 R16, [R200+0x4900] ;  /* 0x00490000c810783b */ /* 0x000eae0000004200 */
[C---:B-1----:R-:W-:Y:S08]  /*46e0*/  HMMA.16816.F32.BF16 R92, R4.reuse, R8, R92 ;  /* 0x00000008045c723c */ /* 0x042ff0000004185c */
[C---:B------:R-:W-:Y:S01]  /*46f0*/  HMMA.16816.F32.BF16 R96, R4.reuse, R10, R96 ;  /* 0x0000000a0460723c */ /* 0x040fe20000041860 */
[----:B------:R-:W1:Y:S07]  /*4700*/  LDSM.16.MT88.4 R8, [R200+0x2100] ;  /* 0x00210000c808783b */ /* 0x000e6e0000004200 */
[C---:B------:R-:W-:Y:S08]  /*4710*/  HMMA.16816.F32.BF16 R68, R4.reuse, R24, R68 ;  /* 0x000000180444723c */ /* 0x040ff00000041844 */
[C---:B------:R-:W-:Y:S01]  /*4720*/  HMMA.16816.F32.BF16 R72, R4.reuse, R26, R72 ;  /* 0x0000001a0448723c */ /* 0x040fe20000041848 */
[----:B------:R-:W4:Y:S07]  /*4730*/  LDSM.16.MT88.4 R24, [R202+0x2100] ;  /* 0x00210000ca18783b */ /* 0x000f2e0000004200 */
[C---:B------:R-:W-:Y:S08]  /*4740*/  HMMA.16816.F32.BF16 R100, R4.reuse, R36, R100 ;  /* 0x000000240464723c */ /* 0x040ff00000041864 */
        /* <DEDUP_REMOVED lines=8> */
[C---:B---3--:R-:W-:Y:S08]  /*47d0*/  HMMA.16816.F32.BF16 R52, R4.reuse, R32, R52 ;  /* 0x000000200434723c */ /* 0x048ff00000041834 */
[C---:B------:R-:W-:Y:S01]  /*47e0*/  HMMA.16816.F32.BF16 R56, R4.reuse, R34, R56 ;  /* 0x000000220438723c */ /* 0x040fe20000041838 */
[----:B------:R-:W-:Y:S07]  /*47f0*/  LDSM.16.MT88.4 R32, [R201+0x5100] ;  /* 0x00510000c920783b */ /* 0x000fee0000004200 */
[C---:B--2---:R-:W-:Y:S08]  /*4800*/  HMMA.16816.F32.BF16 R60, R4.reuse, R16, R60 ;  /* 0x00000010043c723c */ /* 0x044ff0000004183c */
[----:B------:R-:W-:Y:S01]  /*4810*/  HMMA.16816.F32.BF16 R64, R4, R18, R64 ;  /* 0x000000120440723c */ /* 0x000fe20000041840 */
[----:B------:R-:W2:Y:S06]  /*4820*/  LDSM.16.MT88.4 R16, [R204+0x5100] ;  /* 0x00510000cc10783b */ /* 0x000eac0000004200 */
[----:B------:R-:W-:-:S02]  /*4830*/  F2FP.BF16.PACK_AB R4, R184, R181 ;  /* 0x000000b5b804723e */ /* 0x000fc400000010ff */
[----:B-----5:R-:W-:Y:S02]  /*4840*/  F2FP.BF16.PACK_AB R6, R186, R165 ;  /* 0x000000a5ba06723e */ /* 0x020fe400000010ff */
[----:B------:R-:W-:Y:S02]  /*4850*/  F2FP.BF16.PACK_AB R5, R180, R153 ;  /* 0x00000099b405723e */ /* 0x000fe400000010ff */
[----:B------:R-:W-:-:S07]  /*4860*/  F2FP.BF16.PACK_AB R7, R167, R154 ;  /* 0x0000009aa707723e */ /* 0x000fce00000010ff */
[C---:B-1----:R-:W-:Y:S08]  /*4870*/  HMMA.16816.F32.BF16 R84, R4.reuse, R8, R84 ;  /* 0x000000080454723c */ /* 0x042ff00000041854 */
[C---:B------:R-:W-:Y:S01]  /*4880*/  HMMA.16816.F32.BF16 R88, R4.reuse, R10, R88 ;  /* 0x0000000a0458723c */ /* 0x040fe20000041858 */
[----:B------:R-:W1:Y:S07]  /*4890*/  LDSM.16.MT88.4 R8, [R200+0x5100] ;  /* 0x00510000c808783b */ /* 0x000e6e0000004200 */
[C---:B----4-:R-:W-:Y:S08]  /*48a0*/  HMMA.16816.F32.BF16 R68, R4.reuse, R24, R68 ;  /* 0x000000180444723c */ /* 0x050ff00000041844 */
[C---:B------:R-:W-:Y:S01]  /*48b0*/  HMMA.16816.F32.BF16 R72, R4.reuse, R26, R72 ;  /* 0x0000001a0448723c */ /* 0x040fe20000041848 */
[----:B------:R-:W3:Y:S07]  /*48c0*/  LDSM.16.MT88.4 R24, [R202+0x2900] ;  /* 0x00290000ca18783b */ /* 0x000eee0000004200 */
[C---:B------:R-:W-:Y:S07]  /*48d0*/  HMMA.16816.F32.BF16 R100, R4.reuse, R36, R100 ;  /* 0x000000240464723c */ /* 0x040fee0000041864 */
[----:B------:R-:W-:Y:S01]  /*48e0*/  FFMA.FTZ R36, R130, c[0x0][0x2d0], -R123 ;  /* 0x0000b40082247a23 */ /* 0x000fe2000001087b */
[C---:B------:R-:W-:Y:S05]  /*48f0*/  HMMA.16816.F32.BF16 R112, R4.reuse, R28, R112 ;  /* 0x0000001c0470723c */ /* 0x040fea0000041870 */
[----:B------:R-:W4:Y:S03]  /*4900*/  MUFU.EX2 R36, R36 ;  /* 0x0000002400247308 */ /* 0x000f260000000800 */
[C---:B------:R-:W-:Y:S01]  /*4910*/  HMMA.16816.F32.BF16 R108, R4.reuse, R30, R108 ;  /* 0x0000001e046c723c */ /* 0x040fe2000004186c */
[----:B------:R-:W-:Y:S07]  /*4920*/  LDSM.16.MT88.4 R28, [R204+0x2900] ;  /* 0x00290000cc1c783b */ /* 0x000fee0000004200 */
[C---:B------:R-:W-:Y:S08]  /*4930*/  HMMA.16816.F32.BF16 R76, R4.reuse, R20, R76 ;  /* 0x00000014044c723c */ /* 0x040ff0000004184c */
[C---:B------:R-:W-:Y:S01]  /*4940*/  HMMA.16816.F32.BF16 R80, R4.reuse, R22, R80 ;  /* 0x000000160450723c */ /* 0x040fe20000041850 */
[----:B------:R-:W5:Y:S07]  /*4950*/  LDSM.16.MT88.4 R20, [R201+0x2900] ;  /* 0x00290000c914783b */ /* 0x000f6e0000004200 */
[C---:B--2---:R-:W-:Y:S08]  /*4960*/  HMMA.16816.F32.BF16 R92, R4.reuse, R16, R92 ;  /* 0x00000010045c723c */ /* 0x044ff0000004185c */
[C---:B------:R-:W-:Y:S01]  /*4970*/  HMMA.16816.F32.BF16 R96, R4.reuse, R18, R96 ;  /* 0x000000120460723c */ /* 0x040fe20000041860 */
[----:B------:R-:W2:Y:S07]  /*4980*/  LDSM.16.MT88.4 R16, [R200+0x2900] ;  /* 0x00290000c810783b */ /* 0x000eae0000004200 */
[C---:B------:R-:W-:Y:S08]  /*4990*/  HMMA.16816.F32.BF16 R104, R4.reuse, R38, R104 ;  /* 0x000000260468723c */ /* 0x040ff00000041868 */
[C---:B------:R-:W-:Y:S08]  /*49a0*/  HMMA.16816.F32.BF16 R52, R4.reuse, R32, R52 ;  /* 0x000000200434723c */ /* 0x040ff00000041834 */
[C---:B------:R-:W-:Y:S08]  /*49b0*/  HMMA.16816.F32.BF16 R56, R4.reuse, R34, R56 ;  /* 0x000000220438723c */ /* 0x040ff00000041838 */
[C---:B-1----:R-:W-:Y:S08]  /*49c0*/  HMMA.16816.F32.BF16 R60, R4.reuse, R8, R60 ;  /* 0x00000008043c723c */ /* 0x042ff0000004183c */
[----:B------:R-:W-:Y:S01]  /*49d0*/  HMMA.16816.F32.BF16 R64, R4, R10, R64 ;  /* 0x0000000a0440723c */ /* 0x000fe20000041840 */
[----:B------:R-:W1:Y:S06]  /*49e0*/  LDSM.16.MT88.4 R8, [R204+0x5900] ;  /* 0x00590000cc08783b */ /* 0x000e6c0000004200 */
[----:B------:R-:W-:-:S02]  /*49f0*/  F2FP.BF16.PACK_AB R4, R152, R137 ;  /* 0x000000899804723e */ /* 0x000fc400000010ff */
[----:B------:R-:W-:Y:S02]  /*4a00*/  F2FP.BF16.PACK_AB R6, R216, R133 ;  /* 0x00000085d806723e */ /* 0x000fe400000010ff */
[----:B------:R-:W-:Y:S02]  /*4a10*/  F2FP.BF16.PACK_AB R5, R134, R131 ;  /* 0x000000838605723e */ /* 0x000fe400000010ff */
[----:B----4-:R-:W-:-:S07]  /*4a20*/  F2FP.BF16.PACK_AB R7, R217, R36 ;  /* 0x00000024d907723e */ /* 0x010fce00000010ff */
[C---:B---3--:R-:W-:Y:S07]  /*4a30*/  HMMA.16816.F32.BF16 R68, R4.reuse, R24, R68 ;  /* 0x000000180444723c */ /* 0x048fee0000041844 */
[----:B------:R-:W-:Y:S01]  /*4a40*/  FADD.FTZ R24, R42, R47 ;  /* 0x0000002f2a187221 */ /* 0x000fe20000010000 */
[----:B-----5:R-:W-:Y:S03]  /*4a50*/  HMMA.16816.F32.BF16 R76, R4, R20, R76 ;  /* 0x00000014044c723c */ /* 0x020fe6000004184c */
[----:B------:R-:W-:-:S04]  /*4a60*/  FADD.FTZ R24, R41, R24 ;  /* 0x0000001829187221 */ /* 0x000fc80000010000 */
[----:B------:R-:W-:Y:S01]  /*4a70*/  FADD.FTZ R3, R3, R24 ;  /* 0x0000001803037221 */ /* 0x000fe20000010000 */
[C---:B------:R-:W-:Y:S01]  /*4a80*/  HMMA.16816.F32.BF16 R80, R4.reuse, R22, R80 ;  /* 0x000000160450723c */ /* 0x040fe20000041850 */
[----:B------:R-:W-:Y:S01]  /*4a90*/  FADD.FTZ R24, R15, R40 ;  /* 0x000000280f187221 */ /* 0x000fe20000010000 */
[----:B------:R-:W3:Y:S01]  /*4aa0*/  LDSM.16.MT88.4 R20, [R202+0x5900] ;  /* 0x00590000ca14783b */ /* 0x000ee20000004200 */
[----:B------:R-:W-:Y:S02]  /*4ab0*/  FADD.FTZ R2, R2, R3 ;  /* 0x0000000302027221 */ /* 0x000fe40000010000 */
[----:B------:R-:W-:Y:S02]  /*4ac0*/  FADD.FTZ R3, R117, R24 ;  /* 0x0000001875037221 */ /* 0x000fe40000010000 */
[----:B------:R-:W-:Y:S01]  /*4ad0*/  FADD.FTZ R121, R121, R2 ;  /* 0x0000000279797221 */ /* 0x000fe20000010000 */
[----:B--2---:R-:W-:Y:S01]  /*4ae0*/  HMMA.16816.F32.BF16 R84, R4, R16, R84 ;  /* 0x000000100454723c */ /* 0x004fe20000041854 */
[----:B------:R-:W-:-:S02]  /*4af0*/  FADD.FTZ R3, R118, R3 ;  /* 0x0000000376037221 */ /* 0x000fc40000010000 */
[----:B------:R-:W-:Y:S02]  /*4b00*/  FADD.FTZ R122, R122, R121 ;  /* 0x000000797a7a7221 */ /* 0x000fe40000010000 */
[----:B------:R-:W-:Y:S02]  /*4b10*/  FADD.FTZ R2, R120, R3 ;  /* 0x0000000378027221 */ /* 0x000fe40000010000 */
[----:B------:R-:W-:Y:S01]  /*4b20*/  FADD.FTZ R129, R129, R122 ;  /* 0x0000007a81817221 */ /* 0x000fe20000010000 */
[----:B------:R-:W-:Y:S01]  /*4b30*/  HMMA.16816.F32.BF16 R88, R4, R18, R88 ;  /* 0x000000120458723c */ /* 0x000fe20000041858 */
[----:B------:R-:W-:Y:S01]  /*4b40*/  FADD.FTZ R2, R119, R2 ;  /* 0x0000000277027221 */ /* 0x000fe20000010000 */
[----:B------:R-:W2:Y:S01]  /*4b50*/  LDSM.16.MT88.4 R16, [R201+0x5900] ;  /* 0x00590000c910783b */ /* 0x000ea20000004200 */
[----:B------:R-:W-:Y:S02]  /*4b60*/  FADD.FTZ R132, R132, R129 ;  /* 0x0000008184847221 */ /* 0x000fe40000010000 */
[----:B------:R-:W-:-:S02]  /*4b70*/  FADD.FTZ R3, R139, R2 ;  /* 0x000000028b037221 */ /* 0x000fc40000010000 */
[----:B------:R-:W-:Y:S01]  /*4b80*/  FADD.FTZ R147, R147, R132 ;  /* 0x0000008493937221 */ /* 0x000fe20000010000 */
[C---:B-1----:R-:W-:Y:S01]  /*4b90*/  HMMA.16816.F32.BF16 R92, R4.reuse, R8, R92 ;  /* 0x00000008045c723c */ /* 0x042fe2000004185c */
[----:B------:R-:W-:Y:S02]  /*4ba0*/  FADD.FTZ R3, R144, R3 ;  /* 0x0000000390037221 */ /* 0x000fe40000010000 */
[----:B------:R-:W-:Y:S02]  /*4bb0*/  FADD.FTZ R164, R164, R147 ;  /* 0x00000093a4a47221 */ /* 0x000fe40000010000 */
[----:B------:R-:W-:Y:S02]  /*4bc0*/  FADD.FTZ R2, R146, R3 ;  /* 0x0000000392027221 */ /* 0x000fe40000010000 */
[----:B------:R-:W-:Y:S01]  /*4bd0*/  FADD.FTZ R155, R155, R164 ;  /* 0x000000a49b9b7221 */ /* 0x000fe20000010000 */
[----:B------:R-:W-:Y:S01]  /*4be0*/  HMMA.16816.F32.BF16 R96, R4, R10, R96 ;  /* 0x0000000a0460723c */ /* 0x000fe20000041860 */
[----:B------:R-:W1:Y:S01]  /*4bf0*/  LDSM.16.MT88.4 R8, [R200+0x5900] ;  /* 0x00590000c808783b */ /* 0x000e620000004200 */
[----:B------:R-:W-:-:S02]  /*4c00*/  FADD.FTZ R2, R145, R2 ;  /* 0x0000000291027221 */ /* 0x000fc40000010000 */
[----:B------:R-:W-:Y:S02]  /*4c10*/  FADD.FTZ R166, R166, R155 ;  /* 0x0000009ba6a67221 */ /* 0x000fe40000010000 */
[----:B------:R-:W-:Y:S02]  /*4c20*/  FADD.FTZ R181, R181, R2 ;  /* 0x00000002b5b57221 */ /* 0x000fe40000010000 */
[----:B------:R-:W-:Y:S01]  /*4c30*/  FADD.FTZ R3, R153, R166 ;  /* 0x000000a699037221 */ /* 0x000fe20000010000 */
[C---:B------:R-:W-:Y:S01]  /*4c40*/  HMMA.16816.F32.BF16 R112, R4.reuse, R28, R112 ;  /* 0x0000001c0470723c */ /* 0x040fe20000041870 */
[----:B------:R-:W-:Y:S02]  /*4c50*/  FADD.FTZ R184, R184, R181 ;  /* 0x000000b5b8b87221 */ /* 0x000fe40000010000 */
[----:B------:R-:W-:Y:S02]  /*4c60*/  FADD.FTZ R3, R180, R3 ;  /* 0x00000003b4037221 */ /* 0x000fe40000010000 */
[----:B------:R-:W-:Y:S01]  /*4c70*/  FADD.FTZ R165, R165, R184 ;  /* 0x000000b8a5a57221 */ /* 0x000fe20000010000 */
[----:B------:R-:W-:Y:S01]  /*4c80*/  IADD3 R184, R14, -0x2, RZ ;  /* 0xfffffffe0eb87810 */ /* 0x000fe20007ffe0ff */
[----:B------:R-:W-:Y:S01]  /*4c90*/  FADD.FTZ R2, R154, R3 ;  /* 0x000000039a027221 */ /* 0x000fe20000010000 */
[----:B------:R-:W-:Y:S01]  /*4ca0*/  HMMA.16816.F32.BF16 R108, R4, R30, R108 ;  /* 0x0000001e046c723c */ /* 0x000fe2000004186c */
[----:B------:R-:W-:-:S02]  /*4cb0*/  FADD.FTZ R186, R186, R165 ;  /* 0x000000a5baba7221 */ /* 0x000fc40000010000 */
[----:B------:R-:W-:Y:S02]  /*4cc0*/  FADD.FTZ R2, R167, R2 ;  /* 0x00000002a7027221 */ /* 0x000fe40000010000 */
[----:B------:R-:W-:Y:S02]  /*4cd0*/  FADD.FTZ R137, R137, R186 ;  /* 0x000000ba89897221 */ /* 0x000fe40000010000 */
[----:B------:R-:W-:Y:S01]  /*4ce0*/  FADD.FTZ R131, R131, R2 ;  /* 0x0000000283837221 */ /* 0x000fe20000010000 */
[----:B------:R-:W-:Y:S01]  /*4cf0*/  HMMA.16816.F32.BF16 R72, R4, R26, R72 ;  /* 0x0000001a0448723c */ /* 0x000fe20000041848 */
[----:B------:R-:W-:-:S04]  /*4d00*/  @P4 IMAD.HI.U32 R2, R13, c[0x0][0x2c8], RZ ;  /* 0x0000b2000d024a27 */ /* 0x000fc800078e00ff */
[----:B------:R-:W-:Y:S01]  /*4d10*/  FADD.FTZ R152, R152, R137 ;  /* 0x0000008998987221 */ /* 0x000fe20000010000 */
[----:B------:R-:W-:Y:S01]  /*4d20*/  @P4 SHF.R.U32.HI R13, RZ, c[0x0][0x2cc], R2 ;  /* 0x0000b300ff0d4a19 */ /* 0x000fe20000011602 */
[----:B------:R-:W-:Y:S01]  /*4d30*/  FADD.FTZ R131, R134, R131 ;  /* 0x0000008386837221 */ /* 0x000fe20000010000 */
[C---:B---3--:R-:W-:Y:S01]  /*4d40*/  HMMA.16816.F32.BF16 R100, R4.reuse, R20, R100 ;  /* 0x000000140464723c */ /* 0x048fe20000041864 */
[----:B------:R-:W-:Y:S01]  /*4d50*/  FADD.FTZ R133, R133, R152 ;  /* 0x0000009885857221 */ /* 0x000fe20000010000 */
[----:B------:R-:W-:Y:S01]  /*4d60*/  IADD3 R13, R13, UR13, RZ ;  /* 0x0000000d0d0d7c10 */ /* 0x000fe2000fffe0ff */
[----:B------:R-:W-:Y:S02]  /*4d70*/  FADD.FTZ R36, R36, R131 ;  /* 0x0000008324247221 */ /* 0x000fe40000010000 */
[----:B------:R-:W-:Y:S01]  /*4d80*/  FADD.FTZ R216, R216, R133 ;  /* 0x00000085d8d87221 */ /* 0x000fe20000010000 */
[----:B------:R-:W-:Y:S01]  /*4d90*/  IADD3 R3, R13, c[0x0][0x328], RZ ;  /* 0x0000ca000d037a10 */ /* 0x000fe20007ffe0ff */
[----:B------:R-:W-:Y:S01]  /*4da0*/  FADD.FTZ R217, R217, R36 ;  /* 0x00000024d9d97221 */ /* 0x000fe20000010000 */
[C---:B------:R-:W-:Y:S08]  /*4db0*/  HMMA.16816.F32.BF16 R104, R4.reuse, R22, R104 ;  /* 0x000000160468723c */ /* 0x040ff00000041868 */
[C---:B--2---:R-:W-:Y:S08]  /*4dc0*/  HMMA.16816.F32.BF16 R52, R4.reuse, R16, R52 ;  /* 0x000000100434723c */ /* 0x044ff00000041834 */
[C---:B------:R-:W-:Y:S08]  /*4dd0*/  HMMA.16816.F32.BF16 R56, R4.reuse, R18, R56 ;  /* 0x000000120438723c */ /* 0x040ff00000041838 */
[C---:B-1----:R-:W-:Y:S08]  /*4de0*/  HMMA.16816.F32.BF16 R60, R4.reuse, R8, R60 ;  /* 0x00000008043c723c */ /* 0x042ff0000004183c */
[----:B------:R-:W-:Y:S01]  /*4df0*/  HMMA.16816.F32.BF16 R64, R4, R10, R64 ;  /* 0x0000000a0440723c */ /* 0x000fe20000041840 */
[----:B------:R-:W-:Y:S07]  /*4e00*/  @!P3 BRA `(.L_x_169) ;  /* 0x000000f00000b947 */ /* 0x000fee0003800000 */
[C---:B------:R-:W-:Y:S01]  /*4e10*/  ISETP.GT.AND P0, PT, R13.reuse, RZ, PT ;  /* 0x000000ff0d00720c */ /* 0x040fe20003f04270 */
[----:B------:R-:W-:Y:S01]  /*4e20*/  IMAD.MOV.U32 R2, RZ, RZ, c[0x0][0x32c] ;  /* 0x0000cb00ff027624 */ /* 0x000fe200078e00ff */
[----:B------:R-:W-:-:S11]  /*4e30*/  IADD3 R5, R13, -0x1, RZ ;  /* 0xffffffff0d057810 */ /* 0x000fd60007ffe0ff */
[----:B------:R-:W-:Y:S05]  /*4e40*/  @P0 BRA `(.L_x_170) ;  /* 0x0000006000000947 */ /* 0x000fea0003800000 */
[----:B------:R-:W-:Y:S01]  /*4e50*/  ISETP.NE.AND P0, PT, R2, 0x1, PT ;  /* 0x000000010200780c */ /* 0x000fe20003f05270 */
[----:B------:R-:W-:-:S12]  /*4e60*/  IMAD.MOV R13, RZ, RZ, -R13 ;  /* 0x000000ffff0d7224 */ /* 0x000fd800078e0a0d */
[----:B------:R-:W-:-:S05]  /*4e70*/  @P0 IMAD.HI.U32 R4, R13, c[0x0][0x330], RZ ;  /* 0x0000cc000d040a27 */ /* 0x000fca00078e00ff */
[----:B------:R-:W-:-:S04]  /*4e80*/  @P0 SHF.R.U32.HI R13, RZ, c[0x0][0x334], R4 ;  /* 0x0000cd00ff0d0a19 */ /* 0x000fc80000011604 */
[----:B------:R-:W-:Y:S01]  /*4e90*/  LOP3.LUT R5, RZ, R13, RZ, 0x33, !PT ;  /* 0x0000000dff057212 */ /* 0x000fe200078e33ff */
[----:B------:R-:W-:Y:S05]  /*4ea0*/  BRA `(.L_x_171) ;  /* 0x0000003000007947 */ /* 0x000fea0003800000 */
.L_x_170:
[----:B------:R-:W-:-:S13]  /*4eb0*/  ISETP.NE.AND P0, PT, R2, 0x1, PT ;  /* 0x000000010200780c */ /* 0x000fda0003f05270 */
[----:B------:R-:W-:-:S05]  /*4ec0*/  @P0 IMAD.HI.U32 R4, R5, c[0x0][0x330], RZ ;  /* 0x0000cc0005040a27 */ /* 0x000fca00078e00ff */
[----:B------:R-:W-:-:S05]  /*4ed0*/  @P0 SHF.R.U32.HI R5, RZ, c[0x0][0x334], R4 ;  /* 0x0000cd00ff050a19 */ /* 0x000fca0000011604 */
.L_x_171:
[----:B------:R-:W-:-:S05]  /*4ee0*/  IMAD R2, R5, R2, c[0x0][0x32c] ;  /* 0x0000cb0005027624 */ /* 0x000fca00078e0202 */
[----:B------:R-:W-:-:S05]  /*4ef0*/  IMNMX R3, R3, R2, PT ;  /* 0x0000000203037217 */ /* 0x000fca0003800200 */
.L_x_169:
[----:B------:R-:W-:-:S05]  /*4f00*/  IMAD.HI R3, R3, 0x2aaaaaab, RZ ;  /* 0x2aaaaaab03037827 */ /* 0x000fca00078e02ff */
[----:B------:R-:W-:-:S04]  /*4f10*/  SHF.R.U32.HI R2, RZ, 0x1f, R3 ;  /* 0x0000001fff027819 */ /* 0x000fc80000011603 */
[----:B------:R-:W-:-:S04]  /*4f20*/  LEA.HI.SX32 R2, R3, R2, 0x1c ;  /* 0x0000000203027211 */ /* 0x000fc800078fe2ff */
[----:B------:R-:W-:-:S04]  /*4f30*/  IMNMX R183, R207, R2, !PT ;  /* 0x00000002cfb77217 */ /* 0x000fc80007800200 */
[----:B------:R-:W-:-:S13]  /*4f40*/  ISETP.GE.AND P0, PT, R184, R183, PT ;  /* 0x000000b7b800720c */ /* 0x000fda0003f06270 */
[----:B------:R-:W-:Y:S05]  /*4f50*/  @!P0 BRA `(.L_x_172) ;  /* 0x00003d0000008947 */ /* 0x000fea0003800000 */
[----:B------:R-:W-:Y:S01]  /*4f60*/  @P4 IMAD.HI.U32 R180, R209, c[0x0][0x2c8], RZ ;  /* 0x0000b200d1b44a27 */ /* 0x000fe200078e00ff */
[----:B------:R-:W-:Y:S02]  /*4f70*/  MOV R2, R12 ;  /* 0x0000000c00027202 */ /* 0x000fe40000000f00 */
[----:B------:R-:W-:Y:S01]  /*4f80*/  MOV R3, R0 ;  /* 0x0000000000037202 */ /* 0x000fe20000000f00 */
[----:B------:R-:W-:Y:S01]  /*4f90*/  IMAD.MOV.U32 R186, RZ, RZ, R184 ;  /* 0x000000ffffba7224 */ /* 0x000fe200078e00b8 */
[----:B------:R-:W-:Y:S01]  /*4fa0*/  @P4 SHF.R.U32.HI R180, RZ, c[0x0][0x2cc], R180 ;  /* 0x0000b300ffb44a19 */ /* 0x000fe200000116b4 */
[----:B------:R-:W-:Y:S01]  /*4fb0*/  IMAD.MOV.U32 R181, RZ, RZ, c[0x0][0x1e4] ;  /* 0x00007900ffb57624 */ /* 0x000fe200078e00ff */
[----:B------:R-:W-:Y:S02]  /*4fc0*/  MOV R182, c[0x0][0x1e0] ;  /* 0x0000780000b67a02 */ /* 0x000fe40000000f00 */
.L_x_181:
[----:B------:R-:W-:Y:S04]  /*4fd0*/  DEPBAR.LE SB0, 0x0 ;  /* 0x000080000000791a */ /* 0x000fe80000000000 */
[----:B------:R-:W-:Y:S01]  /*4fe0*/  BAR.SYNC.DEFER_BLOCKING 0x0 ;  /* 0x0000000000007b1d */ /* 0x000fe20000010000 */
[----:B------:R-:W-:Y:S11]  /*4ff0*/  ISETP.GT.AND P2, PT, R207, R186, PT ;  /* 0x000000bacf00720c */ /* 0x000ff60003f44270 */
[----:B------:R-:W-:Y:S02]  /*5000*/  @!UPT UIADD3 URZ, URZ, URZ, URZ ;  /* 0x0000003f3f3ff290 */ /* 0x000fe4000fffe03f */
[----:B------:R-:W-:Y:S01]  /*5010*/  @!P2 SHF.R.S32.HI R165, RZ, 0x1f, R186 ;  /* 0x0000001fffa5a819 */ /* 0x000fe200000114ba */
[C---:B------:R-:W-:Y:S04]  /*5020*/  @!P2 IMAD.WIDE.U32 R166, R186.reuse, c[0x0][0x208], RZ ;  /* 0x00008200baa6aa25 */ /* 0x040fe800078e00ff */
[----:B------:R-:W-:Y:S02]  /*5030*/  @!P2 IMAD R165, R165, c[0x0][0x208], RZ ;  /* 0x00008200a5a5aa24 */ /* 0x000fe400078e02ff */
[----:B------:R-:W-:Y:S02]  /*5040*/  @!P2 IMAD.MOV.U32 R184, RZ, RZ, R218 ;  /* 0x000000ffffb8a224 */ /* 0x000fe400078e00da */
[----:B------:R-:W-:Y:S01]  /*5050*/  @!P2 IMAD R165, R186, c[0x0][0x20c], R165 ;  /* 0x00008300baa5aa24 */ /* 0x000fe200078e02a5 */
[----:B------:R-:W1:Y:S01]  /*5060*/  LDSM.16.M88.4 R116, [R206+0x8100] ;  /* 0x00810000ce74783b */ /* 0x000e620000000200 */
[----:B------:R-:W-:Y:S02]  /*5070*/  @!P2 IMAD.MOV.U32 R185, RZ, RZ, R221 ;  /* 0x000000ffffb9a224 */ /* 0x000fe400078e00dd */
[----:B------:R-:W-:Y:S02]  /*5080*/  @!P2 IMAD.IADD R0, R167, 0x1, R165 ;  /* 0x00000001a700a824 */ /* 0x000fe400078e02a5 */
[----:B------:R-:W2:Y:S01]  /*5090*/  LDSM.16.M88.4 R120, [R206+0x8900] ;  /* 0x00890000ce78783b */ /* 0x000ea20000000200 */
[----:B------:R-:W-:Y:S04]  /*50a0*/  @!P2 IMAD.WIDE.U32 R184, R166, 0x60, R184 ;  /* 0x00000060a6b8a825 */ /* 0x000fe800078e00b8 */
[----:B------:R-:W3:Y:S01]  /*50b0*/  LDSM.16.M88.4 R128, [R206+0x9100] ;  /* 0x00910000ce80783b */ /* 0x000ee20000000200 */
[----:B------:R-:W-:Y:S02]  /*50c0*/  @!P2 IMAD R0, R0, 0x60, RZ ;  /* 0x000000600000a824 */ /* 0x000fe400078e02ff */
[----:B------:R-:W-:Y:S02]  /*50d0*/  @!P2 IMAD.SHL.U32 R166, R184, 0x2, RZ ;  /* 0x00000002b8a6a824 */ /* 0x000fe400078e00ff */
[----:B------:R-:W4:Y:S01]  /*50e0*/  LDSM.16.M88.4 R132, [R206+0x9900] ;  /* 0x00990000ce84783b */ /* 0x000f220000000200 */
[----:B------:R-:W-:Y:S02]  /*50f0*/  @!P2 IMAD.IADD R0, R185, 0x1, R0 ;  /* 0x00000001b900a824 */ /* 0x000fe400078e0200 */
[----:B------:R-:W-:Y:S02]  /*5100*/  @!P2 IADD3 R164, P1, R166, 0x80, RZ ;  /* 0x00000080a6a4a810 */ /* 0x000fe40007f3e0ff */
[----:B------:R-:W5:Y:S01]  /*5110*/  LDSM.16.M88.4 R136, [R206+0xa100] ;  /* 0x00a10000ce88783b */ /* 0x000f620000000200 */
[----:B------:R-:W-:Y:S02]  /*5120*/  @!P2 SHF.L.U64.HI R0, R184, 0x1, R0 ;  /* 0x00000001b800a819 */ /* 0x000fe40000010200 */
[----:B------:R-:W-:Y:S02]  /*5130*/  @!P2 IADD3 R164, P0, R164, c[0x0][0x1f8], RZ ;  /* 0x00007e00a4a4aa10 */ /* 0x000fe40007f1e0ff */
[----:B------:R-:W-:Y:S02]  /*5140*/  LDSM.16.M88.4 R144, [R195] ;  /* 0x00000000c390783b */ /* 0x000fe40000000200 */
[----:B------:R-:W-:Y:S02]  /*5150*/  @!P2 IADD3.X R165, RZ, c[0x0][0x1fc], R0, P0, P1 ;  /* 0x00007f00ffa5aa10 */ /* 0x000fe400007e2400 */
[----:B------:R-:W-:Y:S04]  /*5160*/  @!P2 IADD3 R166, P0, R166, c[0x0][0x1f8], RZ ;  /* 0x00007e00a6a6aa10 */ /* 0x000fe80007f1e0ff */
[----:B------:R-:W-:Y:S02]  /*5170*/  @!P2 IADD3.X R167, R0, c[0x0][0x1fc], RZ, P0, !PT ;  /* 0x00007f0000a7aa10 */ /* 0x000fe400007fe4ff */
[----:B------:R-:W-:Y:S04]  /*5180*/  @!P2 IADD3 R184, P1, R166, UR9, RZ ;  /* 0x00000009a6b8ac10 */ /* 0x000fe8000ff3e0ff */
[----:B------:R-:W-:Y:S01]  /*5190*/  @!P2 IADD3.X R185, R167, UR12, RZ, P1, !PT ;  /* 0x0000000ca7b9ac10 */ /* 0x000fe20008ffe4ff */
[C---:B-1----:R-:W-:Y:S03]  /*51a0*/  HMMA.16816.F32.BF16 R4, R124.reuse, R116, RZ ;  /* 0x000000747c04723c */ /* 0x042fe600000418ff */
[----:B------:R-:W-:Y:S04]  /*51b0*/  @!P2 IADD3 R222, P0, R184, UR9, RZ ;  /* 0x00000009b8deac10 */ /* 0x000fe8000ff1e0ff */
[----:B------:R-:W-:Y:S01]  /*51c0*/  @!P2 IADD3.X R223, R185, UR12, RZ, P0, !PT ;  /* 0x0000000cb9dfac10 */ /* 0x000fe200087fe4ff */
[C---:B------:R-:W-:Y:S01]  /*51d0*/  HMMA.16816.F32.BF16 R8, R124.reuse, R118, RZ ;  /* 0x000000767c08723c */ /* 0x040fe200000418ff */
[----:B------:R-:W1:Y:S07]  /*51e0*/  LDSM.16.M88.4 R116, [R206+0xa900] ;  /* 0x00a90000ce74783b */ /* 0x000e6e0000000200 */
[C---:B--2---:R-:W-:Y:S08]  /*51f0*/  HMMA.16816.F32.BF16 R12, R124.reuse, R120, RZ ;  /* 0x000000787c0c723c */ /* 0x044ff000000418ff */
[C---:B------:R-:W-:Y:S01]  /*5200*/  HMMA.16816.F32.BF16 R16, R124.reuse, R122, RZ ;  /* 0x0000007a7c10723c */ /* 0x040fe200000418ff */
[----:B------:R-:W2:Y:S07]  /*5210*/  LDSM.16.M88.4 R120, [R205] ;  /* 0x00000000cd78783b */ /* 0x000eae0000000200 */
[C---:B---3--:R-:W-:Y:S08]  /*5220*/  HMMA.16816.F32.BF16 R20, R124.reuse, R128, RZ ;  /* 0x000000807c14723c */ /* 0x048ff000000418ff */
[C---:B------:R-:W-:Y:S01]  /*5230*/  HMMA.16816.F32.BF16 R24, R124.reuse, R130, RZ ;  /* 0x000000827c18723c */ /* 0x040fe200000418ff */
[----:B------:R-:W3:Y:S07]  /*5240*/  LDSM.16.M88.4 R128, [R199] ;  /* 0x00000000c780783b */ /* 0x000eee0000000200 */
[C---:B----4-:R-:W-:Y:S08]  /*5250*/  HMMA.16816.F32.BF16 R28, R124.reuse, R132, RZ ;  /* 0x000000847c1c723c */ /* 0x050ff000000418ff */
[C---:B------:R-:W-:Y:S01]  /*5260*/  HMMA.16816.F32.BF16 R32, R124.reuse, R134, RZ ;  /* 0x000000867c20723c */ /* 0x040fe200000418ff */
[----:B------:R-:W-:Y:S07]  /*5270*/  LDSM.16.M88.4 R132, [R197] ;  /* 0x00000000c584783b */ /* 0x000fee0000000200 */
[C---:B-----5:R-:W-:Y:S08]  /*5280*/  HMMA.16816.F32.BF16 R36, R124.reuse, R136, RZ ;  /* 0x000000887c24723c */ /* 0x060ff000000418ff */
[C---:B------:R-:W-:Y:S01]  /*5290*/  HMMA.16816.F32.BF16 R40, R124.reuse, R138, RZ ;  /* 0x0000008a7c28723c */ /* 0x040fe200000418ff */
[----:B------:R-:W-:Y:S07]  /*52a0*/  LDSM.16.M88.4 R136, [R196] ;  /* 0x00000000c488783b */ /* 0x000fee0000000200 */
[C---:B-1----:R-:W-:Y:S08]  /*52b0*/  HMMA.16816.F32.BF16 R44, R124.reuse, R116, RZ ;  /* 0x000000747c2c723c */ /* 0x042ff000000418ff */
[----:B------:R-:W-:Y:S01]  /*52c0*/  HMMA.16816.F32.BF16 R48, R124, R118, RZ ;  /* 0x000000767c30723c */ /* 0x000fe200000418ff */
[----:B------:R-:W1:Y:S05]  /*52d0*/  LDSM.16.M88.4 R116, [R198] ;  /* 0x00000000c674783b */ /* 0x000e6a0000000200 */
[----:B------:R-:W-:Y:S01]  /*52e0*/  @!PT LDS RZ, [RZ] ;  /* 0x00000000fffff984 */ /* 0x000fe20000000800 */
[----:B------:R-:W-:Y:S01]  /*52f0*/  @!PT LDS RZ, [RZ] ;  /* 0x00000000fffff984 */ /* 0x000fe20000000800 */
[----:B------:R-:W-:Y:S01]  /*5300*/  @!PT LDS RZ, [RZ] ;  /* 0x00000000fffff984 */ /* 0x000fe20000000800 */
[----:B------:R4:W-:Y:S02]  /*5310*/  @!P2 LDGSTS.E.BYPASS.LTC128B.128 [R208+0x100], [R166.64], !P6 ;  /* 0x00100000a6d0afae */ /* 0x0009e4000f101d4a */
[C---:B--2---:R-:W-:Y:S03]  /*5320*/  HMMA.16816.F32.BF16 R4, R140.reuse, R120, R4 ;  /* 0x000000788c04723c */ /* 0x044fe60000041804 */
[----:B------:R4:W-:Y:S05]  /*5330*/  @!P2 LDGSTS.E.BYPASS.LTC128B.128 [R208+0x3100], [R164.64], !P5 ;  /* 0x03100000a4d0afae */ /* 0x0009ea000e901d4a */
[C---:B------:R-:W-:Y:S01]  /*5340*/  HMMA.16816.F32.BF16 R8, R140.reuse, R122, R8 ;  /* 0x0000007a8c08723c */ /* 0x040fe20000041808 */
[----:B------:R2:W-:Y:S05]  /*5350*/  @!P2 LDGSTS.E.BYPASS.LTC128B.128 [R208+0x1100], [R184.64], !P6 ;  /* 0x01100000b8d0afae */ /* 0x0005ea000f101d4a */
[----:B------:R2:W-:Y:S02]  /*5360*/  @!P2 LDGSTS.E.BYPASS.LTC128B.128 [R208+0x4100], [R184.64+0x80], !P5 ;  /* 0x04100080b8d0afae */ /* 0x0005e4000e901d4a */
[C---:B---3--:R-:W-:Y:S03]  /*5370*/  HMMA.16816.F32.BF16 R12, R140.reuse, R128, R12 ;  /* 0x000000808c0c723c */ /* 0x048fe6000004180c */
[----:B------:R3:W-:Y:S05]  /*5380*/  @!P2 LDGSTS.E.BYPASS.LTC128B.128 [R208+0x2100], [R222.64], !P6 ;  /* 0x02100000ded0afae */ /* 0x0007ea000f101d4a */
[C---:B------:R-:W-:Y:S01]  /*5390*/  HMMA.16816.F32.BF16 R16, R140.reuse, R130, R16 ;  /* 0x000000828c10723c */ /* 0x040fe20000041810 */
[----:B------:R3:W-:Y:S02]  /*53a0*/  @!P2 LDGSTS.E.BYPASS.LTC128B.128 [R208+0x5100], [R222.64+0x80], !P5 ;  /* 0x05100080ded0afae */ /* 0x0007e4000e901d4a */
[C---:B------:R-:W-:Y:S03]  /*53b0*/  ISETP.GT.AND P2, PT, R186.reuse, R207, PT ;  /* 0x000000cfba00720c */ /* 0x040fe60003f44270 */
[----:B------:R-:W5:Y:S02]  /*53c0*/  LDSM.16.M88.4 R120, [R203+0x8100] ;  /* 0x00810000cb78783b */ /* 0x000f640000000200 */
[C---:B-1----:R-:W-:Y:S03]  /*53d0*/  HMMA.16816.F32.BF16 R20, R140.reuse, R116, R20 ;  /* 0x000000748c14723c */ /* 0x042fe60000041814 */
[----:B------:R-:W0:Y:S05]  /*53e0*/  LDGDEPBAR ;  /* 0x00000000000079af */ /* 0x000e2a0000000000 */
[----:B------:R-:W1:Y:S01]  /*53f0*/  LDSM.16.M88.4 R152, [R203+0x8900] ;  /* 0x00890000cb98783b */ /* 0x000e620000000200 */
[C---:B------:R-:W-:Y:S04]  /*5400*/  HMMA.16816.F32.BF16 R24, R140.reuse, R118, R24 ;  /* 0x000000768c18723c */ /* 0x040fe80000041818 */
[----:B------:R-:W1:Y:S01]  /*5410*/  LDSM.16.M88.4 R128, [R203+0x9100] ;  /* 0x00910000cb80783b */ /* 0x000e620000000200 */
[----:B------:R-:W-:Y:S03]  /*5420*/  @P2 IADD3 R0, R186, -0x1, RZ ;  /* 0xffffffffba002810 */ /* 0x000fe60007ffe0ff */
[C---:B------:R-:W-:Y:S01]  /*5430*/  HMMA.16816.F32.BF16 R28, R140.reuse, R132, R28 ;  /* 0x000000848c1c723c */ /* 0x040fe2000004181c */
[----:B------:R-:W1:Y:S05]  /*5440*/  LDSM.16.M88.4 R116, [R203+0x9900] ;  /* 0x00990000cb74783b */ /* 0x000e6a0000000200 */
[----:B----4-:R-:W-:Y:S02]  /*5450*/  LDSM.16.M88.4 R164, [R206+0xb900] ;  /* 0x00b90000cea4783b */ /* 0x010fe40000000200 */
[C---:B------:R-:W-:Y:S03]  /*5460*/  HMMA.16816.F32.BF16 R32, R140.reuse, R134, R32 ;  /* 0x000000868c20723c */ /* 0x040fe60000041820 */
[----:B------:R-:W4:Y:S05]  /*5470*/  LDSM.16.M88.4 R132, [R203+0xa100] ;  /* 0x00a10000cb84783b */ /* 0x000f2a0000000200 */
[C---:B------:R-:W-:Y:S08]  /*5480*/  HMMA.16816.F32.BF16 R36, R140.reuse, R136, R36 ;  /* 0x000000888c24723c */ /* 0x040ff00000041824 */
[C---:B------:R-:W-:Y:S01]  /*5490*/  HMMA.16816.F32.BF16 R40, R140.reuse, R138, R40 ;  /* 0x0000008a8c28723c */ /* 0x040fe20000041828 */
[----:B------:R-:W-:Y:S07]  /*54a0*/  LDSM.16.M88.4 R136, [R194] ;  /* 0x00000000c288783b */ /* 0x000fee0000000200 */
[C---:B------:R-:W-:Y:S08]  /*54b0*/  HMMA.16816.F32.BF16 R44, R140.reuse, R144, R44 ;  /* 0x000000908c2c723c */ /* 0x040ff0000004182c */
[----:B------:R-:W-:Y:S01]  /*54c0*/  HMMA.16816.F32.BF16 R48, R140, R146, R48 ;  /* 0x000000928c30723c */ /* 0x000fe20000041830 */
[----:B------:R-:W-:Y:S07]  /*54d0*/  LDSM.16.M88.4 R144, [R194+0x1800] ;  /* 0x00180000c290783b */ /* 0x000fee0000000200 */
[C---:B-----5:R-:W-:Y:S08]  /*54e0*/  HMMA.16816.F32.BF16 R4, R148.reuse, R120, R4 ;  /* 0x000000789404723c */ /* 0x060ff00000041804 */
[C---:B------:R-:W-:Y:S01]  /*54f0*/  HMMA.16816.F32.BF16 R8, R148.reuse, R122, R8 ;  /* 0x0000007a9408723c */ /* 0x040fe20000041808 */
[----:B------:R-:W5:Y:S07]  /*5500*/  LDSM.16.M88.4 R120, [R203+0xa900] ;  /* 0x00a90000cb78783b */ /* 0x000f6e0000000200 */
[C---:B-1----:R-:W-:Y:S08]  /*5510*/  HMMA.16816.F32.BF16 R12, R148.reuse, R152, R12 ;  /* 0x00000098940c723c */ /* 0x042ff0000004180c */
[C---:B------:R-:W-:Y:S01]  /*5520*/  HMMA.16816.F32.BF16 R16, R148.reuse, R154, R16 ;  /* 0x0000009a9410723c */ /* 0x040fe20000041810 */
[----:B------:R-:W-:Y:S07]  /*5530*/  LDSM.16.M88.4 R152, [R206+0xb100] ;  /* 0x00b10000ce98783b */ /* 0x000fee0000000200 */
[C---:B------:R-:W-:Y:S08]  /*5540*/  HMMA.16816.F32.BF16 R20, R148.reuse, R128, R20 ;  /* 0x000000809414723c */ /* 0x040ff00000041814 */
[C---:B------:R-:W-:Y:S01]  /*5550*/  HMMA.16816.F32.BF16 R24, R148.reuse, R130, R24 ;  /* 0x000000829418723c */ /* 0x040fe20000041818 */
[----:B------:R-:W1:Y:S07]  /*5560*/  LDSM.16.M88.4 R128, [R194+0x800] ;  /* 0x00080000c280783b */ /* 0x000e6e0000000200 */
[C---:B------:R-:W-:Y:S08]  /*5570*/  HMMA.16816.F32.BF16 R28, R148.reuse, R116, R28 ;  /* 0x00000074941c723c */ /* 0x040ff0000004181c */
[C---:B------:R-:W-:Y:S01]  /*5580*/  HMMA.16816.F32.BF16 R32, R148.reuse, R118, R32 ;  /* 0x000000769420723c */ /* 0x040fe20000041820 */
[----:B------:R-:W1:Y:S07]  /*5590*/  LDSM.16.M88.4 R116, [R194+0x1000] ;  /* 0x00100000c274783b */ /* 0x000e6e0000000200 */
[C---:B----4-:R-:W-:Y:S08]  /*55a0*/  HMMA.16816.F32.BF16 R36, R148.reuse, R132, R36 ;  /* 0x000000849424723c */ /* 0x050ff00000041824 */
[C---:B------:R-:W-:Y:S01]  /*55b0*/  HMMA.16816.F32.BF16 R40, R148.reuse, R134, R40 ;  /* 0x000000869428723c */ /* 0x040fe20000041828 */
[----:B------:R-:W4:Y:S07]  /*55c0*/  LDSM.16.M88.4 R132, [R194+0x2000] ;  /* 0x00200000c284783b */ /* 0x000f2e0000000200 */
[C---:B-----5:R-:W-:Y:S08]  /*55d0*/  HMMA.16816.F32.BF16 R44, R148.reuse, R120, R44 ;  /* 0x00000078942c723c */ /* 0x060ff0000004182c */
[----:B------:R-:W-:Y:S01]  /*55e0*/  HMMA.16816.F32.BF16 R48, R148, R122, R48 ;  /* 0x0000007a9430723c */ /* 0x000fe20000041830 */
[----:B------:R-:W5:Y:S07]  /*55f0*/  LDSM.16.M88.4 R120, [R194+0x2800] ;  /* 0x00280000c278783b */ /* 0x000f6e0000000200 */
[C---:B------:R-:W-:Y:S08]  /*5600*/  HMMA.16816.F32.BF16 R4, R156.reuse, R136, R4 ;  /* 0x000000889c04723c */ /* 0x040ff00000041804 */
[C---:B------:R-:W-:Y:S01]  /*5610*/  HMMA.16816.F32.BF16 R8, R156.reuse, R138, R8 ;  /* 0x0000008a9c08723c */ /* 0x040fe20000041808 */
[----:B------:R-:W2:Y:S07]  /*5620*/  LDSM.16.M88.4 R136, [R206+0xc100] ;  /* 0x00c10000ce88783b */ /* 0x000eae0000000200 */
        /* <DEDUP_REMOVED lines=11> */
[----:B------:R-:W-:Y:S07]  /*56e0*/  LDSM.16.M88.4 R132, [R192] ;  /* 0x00000000c084783b */ /* 0x000fee0000000200 */
[C---:B-----5:R-:W-:Y:S08]  /*56f0*/  HMMA.16816.F32.BF16 R44, R156.reuse, R120, R44 ;  /* 0x000000789c2c723c */ /* 0x060ff0000004182c */
[----:B------:R-:W-:Y:S01]  /*5700*/  HMMA.16816.F32.BF16 R48, R156, R122, R48 ;  /* 0x0000007a9c30723c */ /* 0x000fe20000041830 */
[----:B------:R-:W4:Y:S07]  /*5710*/  LDSM.16.M88.4 R120, [R193] ;  /* 0x00000000c178783b */ /* 0x000f2e0000000200 */
[C---:B------:R-:W-:Y:S08]  /*5720*/  HMMA.16816.F32.BF16 R4, R160.reuse, R152, R4 ;  /* 0x00000098a004723c */ /* 0x040ff00000041804 */
[C---:B------:R-:W-:Y:S01]  /*5730*/  HMMA.16816.F32.BF16 R8, R160.reuse, R154, R8 ;  /* 0x0000009aa008723c */ /* 0x040fe20000041808 */
[----:B------:R-:W5:Y:S07]  /*5740*/  LDSM.16.M88.4 R152, [R191] ;  /* 0x00000000bf98783b */ /* 0x000f6e0000000200 */
[C---:B------:R-:W-:Y:S08]  /*5750*/  HMMA.16816.F32.BF16 R12, R160.reuse, R164, R12 ;  /* 0x000000a4a00c723c */ /* 0x040ff0000004180c */
[C---:B------:R-:W-:Y:S01]  /*5760*/  HMMA.16816.F32.BF16 R16, R160.reuse, R166, R16 ;  /* 0x000000a6a010723c */ /* 0x040fe20000041810 */
[----:B------:R-:W-:Y:S07]  /*5770*/  LDSM.16.M88.4 R164, [R194+0x3000] ;  /* 0x00300000c2a4783b */ /* 0x000fee0000000200 */
[C---:B--2---:R-:W-:Y:S08]  /*5780*/  HMMA.16816.F32.BF16 R20, R160.reuse, R136, R20 ;  /* 0x00000088a014723c */ /* 0x044ff00000041814 */
[C---:B------:R-:W-:Y:S01]  /*5790*/  HMMA.16816.F32.BF16 R24, R160.reuse, R138, R24 ;  /* 0x0000008aa018723c */ /* 0x040fe20000041818 */
[----:B------:R-:W2:Y:S07]  /*57a0*/  LDSM.16.M88.4 R136, [R190] ;  /* 0x00000000be88783b */ /* 0x000eae0000000200 */
[C---:B-1----:R-:W-:Y:S08]  /*57b0*/  HMMA.16816.F32.BF16 R28, R160.reuse, R116, R28 ;  /* 0x00000074a01c723c */ /* 0x042ff0000004181c */
[C---:B------:R-:W-:Y:S01]  /*57c0*/  HMMA.16816.F32.BF16 R32, R160.reuse, R118, R32 ;  /* 0x00000076a020723c */ /* 0x040fe20000041820 */
[----:B------:R-:W1:Y:S07]  /*57d0*/  LDSM.16.M88.4 R116, [R189] ;  /* 0x00000000bd74783b */ /* 0x000e6e0000000200 */
[C---:B------:R-:W-:Y:S08]  /*57e0*/  HMMA.16816.F32.BF16 R36, R160.reuse, R128, R36 ;  /* 0x00000080a024723c */ /* 0x040ff00000041824 */
[C---:B------:R-:W-:Y:S01]  /*57f0*/  HMMA.16816.F32.BF16 R40, R160.reuse, R130, R40 ;  /* 0x00000082a028723c */ /* 0x040fe20000041828 */
[----:B------:R-:W1:Y:S07]  /*5800*/  LDSM.16.M88.4 R128, [R188] ;  /* 0x00000000bc80783b */ /* 0x000e6e0000000200 */
[C---:B------:R-:W-:Y:S08]  /*5810*/  HMMA.16816.F32.BF16 R44, R160.reuse, R144, R44 ;  /* 0x00000090a02c723c */ /* 0x040ff0000004182c */
[----:B------:R-:W-:Y:S01]  /*5820*/  HMMA.16816.F32.BF16 R48, R160, R146, R48 ;  /* 0x00000092a030723c */ /* 0x000fe20000041830 */
[----:B------:R-:W-:Y:S07]  /*5830*/  LDSM.16.M88.4 R144, [R203+0xc100] ;  /* 0x00c10000cb90783b */ /* 0x000fee0000000200 */
[C---:B----4-:R-:W-:Y:S08]  /*5840*/  HMMA.16816.F32.BF16 R4, R168.reuse, R120, R4 ;  /* 0x00000078a804723c */ /* 0x050ff00000041804 */
[C---:B------:R-:W-:Y:S01]  /*5850*/  HMMA.16816.F32.BF16 R8, R168.reuse, R122, R8 ;  /* 0x0000007aa808723c */ /* 0x040fe20000041808 */
[----:B------:R-:W4:Y:S07]  /*5860*/  LDSM.16.M88.4 R120, [R203+0xb100] ;  /* 0x00b10000cb78783b */ /* 0x000f2e0000000200 */
[C---:B------:R-:W-:Y:S08]  /*5870*/  HMMA.16816.F32.BF16 R12, R168.reuse, R132, R12 ;  /* 0x00000084a80c723c */ /* 0x040ff0000004180c */
[C---:B------:R-:W-:Y:S01]  /*5880*/  HMMA.16816.F32.BF16 R16, R168.reuse, R134, R16 ;  /* 0x00000086a810723c */ /* 0x040fe20000041810 */
[----:B------:R-:W3:Y:S07]  /*5890*/  LDSM.16.M88.4 R132, [R203+0xb900] ;  /* 0x00b90000cb84783b */ /* 0x000eee0000000200 */
[C---:B-----5:R-:W-:Y:S08]  /*58a0*/  HMMA.16816.F32.BF16 R20, R168.reuse, R152, R20 ;  /* 0x00000098a814723c */ /* 0x060ff00000041814 */
        /* <DEDUP_REMOVED lines=8> */
[C---:B------:R-:W-:Y:S08]  /*5930*/  HMMA.16816.F32.BF16 R44, R168.reuse, R128, R44 ;  /* 0x00000080a82c723c */ /* 0x040ff0000004182c */
[----:B------:R-:W-:Y:S01]  /*5940*/  HMMA.16816.F32.BF16 R48, R168, R130, R48 ;  /* 0x00000082a830723c */ /* 0x000fe20000041830 */
[----:B------:R-:W5:Y:S07]  /*5950*/  LDSM.16.M88.4 R128, [R194+0x3800] ;  /* 0x00380000c280783b */ /* 0x000f6e0000000200 */
[C---:B----4-:R-:W-:Y:S08]  /*5960*/  HMMA.16816.F32.BF16 R4, R172.reuse, R120, R4 ;  /* 0x00000078ac04723c */ /* 0x050ff00000041804 */
[C---:B------:R-:W-:Y:S01]  /*5970*/  HMMA.16816.F32.BF16 R8, R172.reuse, R122, R8 ;  /* 0x0000007aac08723c */ /* 0x040fe20000041808 */
[----:B------:R-:W4:Y:S07]  /*5980*/  LDSM.16.M88.4 R120, [R194+0x4000] ;  /* 0x00400000c278783b */ /* 0x000f2e0000000200 */
[C---:B---3--:R-:W-:Y:S08]  /*5990*/  HMMA.16816.F32.BF16 R12, R172.reuse, R132, R12 ;  /* 0x00000084ac0c723c */ /* 0x048ff0000004180c */
[C---:B------:R-:W-:Y:S08]  /*59a0*/  HMMA.16816.F32.BF16 R16, R172.reuse, R134, R16 ;  /* 0x00000086ac10723c */ /* 0x040ff00000041810 */
[C---:B------:R-:W-:Y:S08]  /*59b0*/  HMMA.16816.F32.BF16 R20, R172.reuse, R144, R20 ;  /* 0x00000090ac14723c */ /* 0x040ff00000041814 */
[C---:B------:R-:W-:Y:S08]  /*59c0*/  HMMA.16816.F32.BF16 R24, R172.reuse, R146, R24 ;  /* 0x00000092ac18723c */ /* 0x040ff00000041818 */
[C---:B--2---:R-:W-:Y:S08]  /*59d0*/  HMMA.16816.F32.BF16 R28, R172.reuse, R136, R28 ;  /* 0x00000088ac1c723c */ /* 0x044ff0000004181c */
[C---:B------:R-:W-:Y:S08]  /*59e0*/  HMMA.16816.F32.BF16 R32, R172.reuse, R138, R32 ;  /* 0x0000008aac20723c */ /* 0x040ff00000041820 */
[C---:B-1----:R-:W-:Y:S08]  /*59f0*/  HMMA.16816.F32.BF16 R36, R172.reuse, R116, R36 ;  /* 0x00000074ac24723c */ /* 0x042ff00000041824 */
[C---:B------:R-:W-:Y:S01]  /*5a00*/  HMMA.16816.F32.BF16 R40, R172.reuse, R118, R40 ;  /* 0x00000076ac28723c */ /* 0x040fe20000041828 */
[----:B------:R-:W1:Y:S07]  /*5a10*/  LDSM.16.M88.4 R116, [R194+0x4800] ;  /* 0x00480000c274783b */ /* 0x000e6e0000000200 */
[C---:B------:R-:W-:Y:S08]  /*5a20*/  HMMA.16816.F32.BF16 R44, R172.reuse, R152, R44 ;  /* 0x00000098ac2c723c */ /* 0x040ff0000004182c */
[----:B------:R-:W-:Y:S08]  /*5a30*/  HMMA.16816.F32.BF16 R48, R172, R154, R48 ;  /* 0x0000009aac30723c */ /* 0x000ff00000041830 */
[C---:B------:R-:W-:Y:S07]  /*5a40*/  HMMA.16816.F32.BF16 R4, R176.reuse, R164, R4 ;  /* 0x000000a4b004723c */ /* 0x040fee0000041804 */
[----:B------:R-:W-:Y:S01]  /*5a50*/  @P2 IMAD.MOV.U32 R164, RZ, RZ, R210 ;  /* 0x000000ffffa42224 */ /* 0x000fe200078e00d2 */
[C---:B------:R-:W-:Y:S04]  /*5a60*/  HMMA.16816.F32.BF16 R8, R176.reuse, R166, R8 ;  /* 0x000000a6b008723c */ /* 0x040fe80000041808 */
[----:B------:R-:W-:Y:S03]  /*5a70*/  @P2 SHF.R.S32.HI R165, RZ, 0x1f, R0 ;  /* 0x0000001fffa52819 */ /* 0x000fe60000011400 */
[C---:B------:R-:W-:Y:S01]  /*5a80*/  @P2 IMAD.WIDE.U32 R166, R0.reuse, c[0x0][0x1e0], RZ ;  /* 0x0000780000a62a25 */ /* 0x040fe200078e00ff */
[C---:B-----5:R-:W-:Y:S04]  /*5a90*/  HMMA.16816.F32.BF16 R12, R176.reuse, R128, R12 ;  /* 0x00000080b00c723c */ /* 0x060fe8000004180c */
[----:B------:R-:W-:Y:S04]  /*5aa0*/  @P2 IMAD R165, R165, c[0x0][0x1e0], RZ ;  /* 0x00007800a5a52a24 */ /* 0x000fe800078e02ff */
[C---:B------:R-:W-:Y:S01]  /*5ab0*/  HMMA.16816.F32.BF16 R16, R176.reuse, R130, R16 ;  /* 0x00000082b010723c */ /* 0x040fe20000041810 */
[----:B------:R-:W2:Y:S03]  /*5ac0*/  LDSM.16.M88.4 R128, [R194+0x5000] ;  /* 0x00500000c280783b */ /* 0x000ea60000000200 */
[----:B------:R-:W-:Y:S04]  /*5ad0*/  @P2 IMAD R165, R0, c[0x0][0x1e4], R165 ;  /* 0x0000790000a52a24 */ /* 0x000fe800078e02a5 */
[C---:B----4-:R-:W-:Y:S04]  /*5ae0*/  HMMA.16816.F32.BF16 R20, R176.reuse, R120, R20 ;  /* 0x00000078b014723c */ /* 0x050fe80000041814 */
[----:B------:R-:W-:Y:S02]  /*5af0*/  @P2 IMAD.IADD R0, R167, 0x1, R165 ;  /* 0x00000001a7002824 */ /* 0x000fe400078e02a5 */
[----:B------:R-:W-:Y:S02]  /*5b00*/  @P2 IMAD.MOV.U32 R165, RZ, RZ, R213 ;  /* 0x000000ffffa52224 */ /* 0x000fe400078e00d5 */
[C---:B------:R-:W-:Y:S01]  /*5b10*/  HMMA.16816.F32.BF16 R24, R176.reuse, R122, R24 ;  /* 0x0000007ab018723c */ /* 0x040fe20000041818 */
[----:B------:R-:W3:Y:S01]  /*5b20*/  LDSM.16.M88.4 R120, [R194+0x5800] ;  /* 0x00580000c278783b */ /* 0x000ee20000000200 */
[----:B------:R-:W-:Y:S04]  /*5b30*/  DEPBAR.LE SB0, 0x0 ;  /* 0x000080000000791a */ /* 0x000fe80000000000 */
[----:B------:R-:W-:Y:S01]  /*5b40*/  BAR.SYNC.DEFER_BLOCKING 0x0 ;  /* 0x0000000000007b1d */ /* 0x000fe20000010000 */
[----:B------:R-:W-:Y:S01]  /*5b50*/  @P2 IMAD.WIDE.U32 R164, R166, 0x60, R164 ;  /* 0x00000060a6a42825 */ /* 0x000fe200078e00a4 */
[C---:B-1----:R-:W-:Y:S05]  /*5b60*/  HMMA.16816.F32.BF16 R28, R176.reuse, R116, R28 ;  /* 0x00000074b01c723c */ /* 0x042fea000004181c */
[----:B------:R-:W-:Y:S01]  /*5b70*/  @P2 IMAD R0, R0, 0x60, RZ ;  /* 0x0000006000002824 */ /* 0x000fe200078e02ff */
[----:B------:R-:W-:Y:S02]  /*5b80*/  @P2 SHF.L.U64.HI R166, R182, 0x6, R181 ;  /* 0x00000006b6a62819 */ /* 0x000fe400000102b5 */
[C---:B------:R-:W-:Y:S04]  /*5b90*/  HMMA.16816.F32.BF16 R32, R176.reuse, R118, R32 ;  /* 0x00000076b020723c */ /* 0x040fe80000041820 */
[----:B------:R-:W-:Y:S02]  /*5ba0*/  @P2 IMAD.IADD R165, R165, 0x1, R0 ;  /* 0x00000001a5a52824 */ /* 0x000fe400078e0200 */
[C---:B------:R-:W-:Y:S03]  /*5bb0*/  @P2 IMAD.SHL.U32 R0, R164.reuse, 0x2, RZ ;  /* 0x00000002a4002824 */ /* 0x040fe600078e00ff */
[----:B------:R-:W-:Y:S01]  /*5bc0*/  @P2 SHF.L.U64.HI R164, R164, 0x1, R165 ;  /* 0x00000001a4a42819 */ /* 0x000fe200000102a5 */
[C---:B--2---:R-:W-:Y:S03]  /*5bd0*/  HMMA.16816.F32.BF16 R36, R176.reuse, R128, R36 ;  /* 0x00000080b024723c */ /* 0x044fe60000041824 */
[----:B------:R-:W-:Y:S01]  /*5be0*/  @P2 IADD3 R184, P0, R0, c[0x0][0x1c8], RZ ;  /* 0x0000720000b82a10 */ /* 0x000fe20007f1e0ff */
[----:B------:R-:W-:Y:S01]  /*5bf0*/  @P2 IMAD.SHL.U32 R165, R182, 0x40, RZ ;  /* 0x00000040b6a52824 */ /* 0x000fe200078e00ff */
[----:B------:R-:W-:Y:S02]  /*5c00*/  @P2 IADD3 R0, P1, R0, 0x80, RZ ;  /* 0x0000008000002810 */ /* 0x000fe40007f3e0ff */
[----:B------:R-:W-:Y:S01]  /*5c10*/  @P2 IADD3.X R185, R164, c[0x0][0x1cc], RZ, P0, !PT ;  /* 0x00007300a4b92a10 */ /* 0x000fe200007fe4ff */
[C---:B------:R-:W-:Y:S04]  /*5c20*/  HMMA.16816.F32.BF16 R40, R176.reuse, R130, R40 ;  /* 0x00000082b028723c */ /* 0x040fe80000041828 */
[----:B------:R-:W-:Y:S01]  /*5c30*/  @!PT LDS RZ, [RZ] ;  /* 0x00000000fffff984 */ /* 0x000fe20000000800 */
[----:B------:R-:W-:Y:S01]  /*5c40*/  @!PT LDS RZ, [RZ] ;  /* 0x00000000fffff984 */ /* 0x000fe20000000800 */
[----:B------:R-:W-:Y:S01]  /*5c50*/  @!PT LDS RZ, [RZ] ;  /* 0x00000000fffff984 */ /* 0x000fe20000000800 */
[----:B------:R1:W-:Y:S01]  /*5c60*/  @P2 LDGSTS.E.BYPASS.LTC128B.128 [R208+0x8100], [R184.64], !P6 ;  /* 0x08100000b8d02fae */ /* 0x0003e2000f101d4a */
[----:B------:R-:W-:Y:S01]  /*5c70*/  @P2 IADD3 R222, P0, R0, c[0x0][0x1c8], RZ ;  /* 0x0000720000de2a10 */ /* 0x000fe20007f1e0ff */
[----:B------:R-:W-:Y:S02]  /*5c80*/  IMAD.MOV.U32 R0, RZ, RZ, R209 ;  /* 0x000000ffff007224 */ /* 0x000fe400078e00d1 */
[----:B------:R-:W-:Y:S01]  /*5c90*/  @P4 IMAD.MOV.U32 R0, RZ, RZ, R180 ;  /* 0x000000ffff004224 */ /* 0x000fe200078e00b4 */
[----:B------:R-:W-:Y:S01]  /*5ca0*/  @P2 IADD3.X R223, RZ, c[0x0][0x1cc], R164, P0, P1 ;  /* 0x00007300ffdf2a10 */ /* 0x000fe200007e24a4 */
[C---:B---3--:R-:W-:Y:S03]  /*5cb0*/  HMMA.16816.F32.BF16 R44, R176.reuse, R120, R44 ;  /* 0x00000078b02c723c */ /* 0x048fe6000004182c */
[----:B------:R-:W2:Y:S01]  /*5cc0*/  SHFL.IDX PT, R164, R0, RZ, 0x1c1f ;  /* 0x001c1fff00a47589 */ /* 0x000ea200000e0000 */
[-C--:B------:R-:W-:Y:S04]  /*5cd0*/  @P2 IADD3 R224, P1, R184, R165.reuse, RZ ;  /* 0x000000a5b8e02210 */ /* 0x080fe80007f3e0ff */
[----:B------:R2:W-:Y:S01]  /*5ce0*/  @P2 LDGSTS.E.BYPASS.LTC128B.128 [R208+0xb100], [R222.64], !P5 ;  /* 0x0b100000ded02fae */ /* 0x0005e2000e901d4a */
[--C-:B------:R-:W-:Y:S01]  /*5cf0*/  @P2 IMAD.X R225, R185, 0x1, R166.reuse, P1 ;  /* 0x00000001b9e12824 */ /* 0x100fe200008e06a6 */
[----:B------:R-:W-:Y:S03]  /*5d00*/  HMMA.16816.F32.BF16 R48, R176, R122, R48 ;  /* 0x0000007ab030723c */ /* 0x000fe60000041830 */
[----:B------:R-:W-:Y:S01]  /*5d10*/  @P2 IADD3 R226, P0, R224, R165, RZ ;  /* 0x000000a5e0e22210 */ /* 0x000fe20007f1e0ff */
[----:B------:R3:W-:Y:S01]  /*5d20*/  @P2 LDGSTS.E.BYPASS.LTC128B.128 [R208+0x9100], [R224.64], !P6 ;  /* 0x09100000e0d02fae */ /* 0x0007e2000f101d4a */
[----:B------:R-:W-:Y:S03]  /*5d30*/  IMAD R165, R186, -0x60, RZ ;  /* 0xffffffa0baa57824 */ /* 0x000fe600078e02ff */
[----:B------:R-:W-:Y:S01]  /*5d40*/  @P2 IMAD.X R227, R225, 0x1, R166, P0 ;  /* 0x00000001e1e32824 */ /* 0x000fe200000e06a6 */
[----:B------:R3:W-:Y:S03]  /*5d50*/  @P2 LDGSTS.E.BYPASS.LTC128B.128 [R208+0xc100], [R224.64+0x80], !P5 ;  /* 0x0c100080e0d02fae */ /* 0x0007e6000e901d4a */
[----:B------:R-:W-:Y:S02]  /*5d60*/  IADD3 R167, -R214, 0x1, R165 ;  /* 0x00000001d6a77810 */ /* 0x000fe40007ffe1a5 */
[----:B------:R3:W-:Y:S02]  /*5d70*/  @P2 LDGSTS.E.BYPASS.LTC128B.128 [R208+0xa100], [R226.64], !P6 ;  /* 0x0a100000e2d02fae */ /* 0x0007e4000f101d4a */
[----:B------:R-:W-:Y:S03]  /*5d80*/  IADD3 R167, R167, c[0x0][0x1d0], RZ ;  /* 0x00007400a7a77a10 */ /* 0x000fe60007ffe0ff */
[----:B------:R3:W-:Y:S01]  /*5d90*/  @P2 LDGSTS.E.BYPASS.LTC128B.128 [R208+0xd100], [R226.64+0x80], !P5 ;  /* 0x0d100080e2d02fae */ /* 0x0007e2000e901d4a */
[----:B------:R-:W-:Y:S04]  /*5da0*/  IADD3 R167, R167, -c[0x0][0x168], RZ ;  /* 0x80005a00a7a77a10 */ /* 0x000fe80007ffe0ff */
[----:B------:R-:W0:Y:S01]  /*5db0*/  LDGDEPBAR ;  /* 0x00000000000079af */ /* 0x000e220000000000 */
[C---:B-1----:R-:W-:Y:S02]  /*5dc0*/  IADD3 R185, R167.reuse, c[0x0][0x328], RZ ;  /* 0x0000ca00a7b97a10 */ /* 0x042fe40007ffe0ff */
[----:B------:R-:W-:Y:S03]  /*5dd0*/  IADD3 R167, R167, UR7, RZ ;  /* 0x00000007a7a77c10 */ /* 0x000fe6000fffe0ff */
[----:B--2---:R-:W-:Y:S02]  /*5de0*/  IMAD.IADD R223, R185, 0x1, R164 ;  /* 0x00000001b9df7824 */ /* 0x004fe400078e02a4 */
[----:B------:R-:W-:Y:S01]  /*5df0*/  IMAD.IADD R187, R164, 0x1, R167 ;  /* 0x00000001a4bb7824 */ /* 0x000fe200078e02a7 */
[----:B------:R-:W-:-:S05]  /*5e00*/  @!P3 BRA `(.L_x_173) ;  /* 0x000001900000b947 */ /* 0x000fca0003800000 */
[----:B------:R-:W-:Y:S01]  /*5e10*/  IADD3 R117, R164, c[0x0][0x1d0], RZ ;  /* 0x00007400a4757a10 */ /* 0x000fe20007ffe0ff */
[----:B------:R-:W-:Y:S03]  /*5e20*/  BSSY B0, `(.L_x_174) ;  /* 0x0000012000007945 */ /* 0x000fe60003800000 */
[----:B------:R-:W-:Y:S04]  /*5e30*/  IADD3 R117, R117, -c[0x0][0x168], RZ ;  /* 0x80005a0075757a10 */ /* 0x000fe80007ffe0ff */
[----:B------:R-:W-:Y:S11]  /*5e40*/  ISETP.GT.AND P0, PT, R117, -0x1, PT ;  /* 0xffffffff7500780c */ /* 0x000ff60003f04270 */
[----:B------:R-:W-:Y:S02]  /*5e50*/  @!UPT UIADD3 URZ, URZ, URZ, URZ ;  /* 0x0000003f3f3ff290 */ /* 0x000fe4000fffe03f */
[----:B------:R-:W-:-:S05]  /*5e60*/  @P0 BRA `(.L_x_175) ;  /* 0x0000008000000947 */ /* 0x000fca0003800000 */
[----:B------:R-:W-:Y:S01]  /*5e70*/  LOP3.LUT R117, RZ, R117, RZ, 0x33, !PT ;  /* 0x00000075ff757212 */ /* 0x000fe200078e33ff */
[----:B------:R-:W-:Y:S05]  /*5e80*/  IMAD.MOV.U32 R116, RZ, RZ, c[0x0][0x32c] ;  /* 0x0000cb00ff747624 */ /* 0x000fea00078e00ff */
[----:B------:R-:W-:Y:S11]  /*5e90*/  ISETP.NE.AND P0, PT, R116, 0x1, PT ;  /* 0x000000017400780c */ /* 0x000ff60003f05270 */
[----:B------:R-:W-:Y:S02]  /*5ea0*/  @!UPT UIADD3 URZ, URZ, URZ, URZ ;  /* 0x0000003f3f3ff290 */ /* 0x000fe4000fffe03f */
[----:B------:R-:W-:Y:S05]  /*5eb0*/  @P0 IMAD.HI.U32 R116, R117, c[0x0][0x330], RZ ;  /* 0x0000cc0075740a27 */ /* 0x000fea00078e00ff */
[----:B------:R-:W-:Y:S04]  /*5ec0*/  @P0 SHF.R.U32.HI R117, RZ, c[0x0][0x334], R116 ;  /* 0x0000cd00ff750a19 */ /* 0x000fe80000011674 */
[----:B------:R-:W-:Y:S01]  /*5ed0*/  LOP3.LUT R117, RZ, R117, RZ, 0x33, !PT ;  /* 0x00000075ff757212 */ /* 0x000fe200078e33ff */
[----:B------:R-:W-:-:S05]  /*5ee0*/  BRA `(.L_x_176) ;  /* 0x0000005000007947 */ /* 0x000fca0003800000 */
.L_x_175:
[----:B------:R-:W-:Y:S04]  /*5ef0*/  MOV R116, c[0x0][0x32c] ;  /* 0x0000cb0000747a02 */ /* 0x000fe80000000f00 */
[----:B------:R-:W-:Y:S11]  /*5f00*/  ISETP.NE.AND P0, PT, R116, 0x1, PT ;  /* 0x000000017400780c */ /* 0x000ff60003f05270 */
[----:B------:R-:W-:Y:S02]  /*5f10*/  @!UPT UIADD3 URZ, URZ, URZ, URZ ;  /* 0x0000003f3f3ff290 */ /* 0x000fe4000fffe03f */
[----:B------:R-:W-:Y:S05]  /*5f20*/  @P0 IMAD.HI.U32 R116, R117, c[0x0][0x330], RZ ;  /* 0x0000cc0075740a27 */ /* 0x000fea00078e00ff */
[----:B------:R-:W-:Y:S02]  /*5f30*/  @P0 SHF.R.U32.HI R117, RZ, c[0x0][0x334], R116 ;  /* 0x0000cd00ff750a19 */ /* 0x000fe40000011674 */
.L_x_176:
[----:B------:R-:W-:Y:S05]  /*5f40*/  BSYNC B0 ;  /* 0x0000000000007941 */ /* 0x000fea0003800000 */
.L_x_174:
[----:B------:R-:W-:Y:S04]  /*5f50*/  IMAD.IADD R118, R165, 0x1, -R214 ;  /* 0x00000001a5767824 */ /* 0x000fe800078e0ad6 */
[----:B------:R-:W-:Y:S05]  /*5f60*/  IMAD R118, R117, c[0x0][0x32c], R118 ;  /* 0x0000cb0075767a24 */ /* 0x000fea00078e0276 */
[----:B------:R-:W-:Y:S02]  /*5f70*/  IADD3 R116, R118, c[0x0][0x32c], RZ ;  /* 0x0000cb0076747a10 */ /* 0x000fe40007ffe0ff */
[----:B------:R-:W-:Y:S02]  /*5f80*/  IMNMX R187, R187, R118, !PT ;  /* 0x00000076bbbb7217 */ /* 0x000fe40007800200 */
[----:B------:R-:W-:Y:S02]  /*5f90*/  IMNMX R223, R223, R116, PT ;  /* 0x00000074dfdf7217 */ /* 0x000fe40003800200 */
.L_x_173:
[C---:B------:R-:W-:Y:S01]  /*5fa0*/  ISETP.GE.AND P0, PT, R165.reuse, 0x1, PT ;  /* 0x00000001a500780c */ /* 0x040fe20003f06270 */
[----:B------:R-:W1:Y:S01]  /*5fb0*/  SHFL.IDX PT, R0, R0, 0x1, 0x1c1f ;  /* 0x003c1f0000007f89 */ /* 0x000e6200000e0000 */
[----:B------:R-:W-:Y:S02]  /*5fc0*/  ISETP.GE.AND P1, PT, R165, 0x2, PT ;  /* 0x00000002a500780c */ /* 0x000fe40003f26270 */
[----:B------:R-:W-:Y:S02]  /*5fd0*/  LOP3.LUT R215, R215, 0xffdfffff, RZ, 0xc0, !PT ;  /* 0xffdfffffd7d77812 */ /* 0x000fe400078ec0ff */
[----:B------:R-:W-:Y:S07]  /*5fe0*/  ISETP.GE.AND P2, PT, R165, 0x59, PT ;  /* 0x00000059a500780c */ /* 0x000fee0003f46270 */
[----:B------:R-:W-:Y:S02]  /*5ff0*/  @P0 LOP3.LUT R215, R215, 0x200000, RZ, 0xfc, !PT ;  /* 0x00200000d7d70812 */ /* 0x000fe400078efcff */
[----:B------:R-:W-:Y:S02]  /*6000*/  ISETP.GT.AND P0, PT, R187, RZ, !P0 ;  /* 0x000000ffbb00720c */ /* 0x000fe40004704270 */
[----:B------:R-:W-:Y:S02]  /*6010*/  LOP3.LUT R215, R215, 0xffefffff, RZ, 0xc0, !PT ;  /* 0xffefffffd7d77812 */ /* 0x000fe400078ec0ff */
[----:B------:R-:W-:Y:S02]  /*6020*/  ISETP.LT.OR P0, PT, R223, 0x1, P0 ;  /* 0x00000001df00780c */ /* 0x000fe40000701670 */
[----:B------:R-:W-:Y:S02]  /*6030*/  @P1 LOP3.LUT R215, R215, 0x100000, RZ, 0xfc, !PT ;  /* 0x00100000d7d71812 */ /* 0x000fe400078efcff */
[----:B------:R-:W-:Y:S02]  /*6040*/  FSEL R120, R4, -INF , !P0 ;  /* 0xff80000004787808 */ /* 0x000fe40004000000 */
[----:B------:R-:W-:Y:S01]  /*6050*/  ISETP.GT.AND P0, PT, R187, 0x1, !P1 ;  /* 0x00000001bb00780c */ /* 0x000fe20004f04270 */
[--C-:B-1----:R-:W-:Y:S01]  /*6060*/  IMAD.IADD R4, R185, 0x1, R0.reuse ;  /* 0x00000001b9047824 */ /* 0x102fe200078e0200 */
[----:B------:R-:W-:Y:S02]  /*6070*/  ISETP.GE.AND P1, PT, R165, 0x9, PT ;  /* 0x00000009a500780c */ /* 0x000fe40003f26270 */
[----:B------:R-:W-:Y:S02]  /*6080*/  ISETP.LT.OR P0, PT, R223, 0x2, P0 ;  /* 0x00000002df00780c */ /* 0x000fe40000701670 */
[----:B------:R-:W-:Y:S02]  /*6090*/  LOP3.LUT R215, R215, 0xfff7ffff, RZ, 0xc0, !PT ;  /* 0xfff7ffffd7d77812 */ /* 0x000fe400078ec0ff */
[----:B------:R-:W-:Y:S01]  /*60a0*/  FSEL R118, R5, -INF , !P0 ;  /* 0xff80000005767808 */ /* 0x000fe20004000000 */
[----:B------:R-:W-:Y:S01]  /*60b0*/  IMAD.IADD R5, R167, 0x1, R0 ;  /* 0x00000001a7057824 */ /* 0x000fe200078e0200 */
[----:B------:R-:W-:Y:S04]  /*60c0*/  ISETP.GT.AND P0, PT, R187, 0x8, !P1 ;  /* 0x00000008bb00780c */ /* 0x000fe80004f04270 */
[----:B------:R-:W-:Y:S02]  /*60d0*/  ISETP.LT.OR P0, PT, R223, 0x9, P0 ;  /* 0x00000009df00780c */ /* 0x000fe40000701670 */
[----:B------:R-:W-:Y:S02]  /*60e0*/  @P1 LOP3.LUT R215, R215, 0x80000, RZ, 0xfc, !PT ;  /* 0x00080000d7d71812 */ /* 0x000fe400078efcff */
[----:B------:R-:W-:Y:S02]  /*60f0*/  ISETP.GE.AND P1, PT, R165, 0xa, PT ;  /* 0x0000000aa500780c */ /* 0x000fe40003f26270 */
[----:B------:R-:W-:Y:S02]  /*6100*/  LOP3.LUT R215, R215, 0xfffbffff, RZ, 0xc0, !PT ;  /* 0xfffbffffd7d77812 */ /* 0x000fe400078ec0ff */
[----:B------:R-:W-:Y:S02]  /*6110*/  FSEL R116, R8, -INF , !P0 ;  /* 0xff80000008747808 */ /* 0x000fe40004000000 */
[----:B------:R-:W-:Y:S04]  /*6120*/  ISETP.GT.AND P0, PT, R187, 0x9, !P1 ;  /* 0x00000009bb00780c */ /* 0x000fe80004f04270 */
[----:B------:R-:W-:Y:S03]  /*6130*/  ISETP.LT.OR P0, PT, R223, 0xa, P0 ;  /* 0x0000000adf00780c */ /* 0x000fe60000701670 */
        /* <DEDUP_REMOVED lines=45> */
[----:B---3--:R-:W-:Y:S02]  /*6410*/  FSEL R226, R24, -INF , !P0 ;  /* 0xff80000018e27808 */ /* 0x008fe40004000000 */
        /* <DEDUP_REMOVED lines=52> */
[----:B------:R-:W-:Y:S02]  /*6760*/  FSEL R166, R41, -INF , !P0 ;  /* 0xff80000029a67808 */ /* 0x000fe40004000000 */
[----:B------:R-:W-:Y:S02]  /*6770*/  LOP3.LUT R215, R215, 0xfffffffd, RZ, 0xc0, !PT ;  /* 0xfffffffdd7d77812 */ /* 0x000fe400078ec0ff */
[----:B------:R-:W-:Y:S04]  /*6780*/  ISETP.GT.AND P0, PT, R187, 0x50, !P1 ;  /* 0x00000050bb00780c */ /* 0x000fe80004f04270 */
[----:B------:R-:W-:Y:S03]  /*6790*/  ISETP.LT.OR P0, PT, R223, 0x51, P0 ;  /* 0x00000051df00780c */ /* 0x000fe60000701670 */
[----:B------:R-:W-:Y:S02]  /*67a0*/  @P1 LOP3.LUT R215, R215, 0x2, RZ, 0xfc, !PT ;  /* 0x00000002d7d71812 */ /* 0x000fe400078efcff */
[----:B------:R-:W-:Y:S02]  /*67b0*/  ISETP.GE.AND P1, PT, R165, 0x52, PT ;  /* 0x00000052a500780c */ /* 0x000fe40003f26270 */
[----:B------:R-:W-:Y:S02]  /*67c0*/  FSEL R146, R44, -INF , !P0 ;  /* 0xff8000002c927808 */ /* 0x000fe40004000000 */
[----:B------:R-:W-:Y:S02]  /*67d0*/  ISETP.GT.AND P0, PT, R187, 0x51, !P1 ;  /* 0x00000051bb00780c */ /* 0x000fe40004f04270 */
[----:B------:R-:W-:Y:S02]  /*67e0*/  LOP3.LUT R215, R215, 0xfffffffe, RZ, 0xc0, !PT ;  /* 0xfffffffed7d77812 */ /* 0x000fe400078ec0ff */
[----:B------:R-:W-:Y:S04]  /*67f0*/  ISETP.LT.OR P0, PT, R223, 0x52, P0 ;  /* 0x00000052df00780c */ /* 0x000fe80000701670 */
[----:B------:R-:W-:Y:S02]  /*6800*/  FSEL R145, R45, -INF , !P0 ;  /* 0xff8000002d917808 */ /* 0x000fe40004000000 */
[----:B------:R-:W-:Y:S02]  /*6810*/  ISETP.GT.AND P0, PT, R187, 0x58, !P2 ;  /* 0x00000058bb00780c */ /* 0x000fe40005704270 */
[----:B------:R-:W-:Y:S02]  /*6820*/  @P1 LOP3.LUT R215, R215, 0x1, RZ, 0xfc, !PT ;  /* 0x00000001d7d71812 */ /* 0x000fe400078efcff */
[----:B------:R-:W-:Y:S02]  /*6830*/  ISETP.LT.OR P0, PT, R223, 0x59, P0 ;  /* 0x00000059df00780c */ /* 0x000fe40000701670 */
[----:B------:R-:W-:Y:S02]  /*6840*/  ISETP.GE.AND P1, PT, R165, 0x5a, PT ;  /* 0x0000005aa500780c */ /* 0x000fe40003f26270 */
[----:B------:R-:W-:Y:S02]  /*6850*/  FSEL R138, R48, -INF , !P0 ;  /* 0xff800000308a7808 */ /* 0x000fe40004000000 */
[----:B------:R-:W-:Y:S04]  /*6860*/  ISETP.GT.AND P0, PT, R187, 0x59, !P1 ;  /* 0x00000059bb00780c */ /* 0x000fe80004f04270 */
[----:B------:R-:W-:Y:S04]  /*6870*/  ISETP.LT.OR P0, PT, R223, 0x5a, P0 ;  /* 0x0000005adf00780c */ /* 0x000fe80000701670 */
[----:B------:R-:W-:Y:S01]  /*6880*/  FSEL R136, R49, -INF , !P0 ;  /* 0xff80000031887808 */ /* 0x000fe20004000000 */
        /* <DEDUP_REMOVED lines=15> */
.L_x_179:
[----:B------:R-:W-:Y:S04]  /*6980*/  MOV R0, c[0x0][0x32c] ;  /* 0x0000cb0000007a02 */ /* 0x000fe80000000f00 */
[----:B------:R-:W-:Y:S11]  /*6990*/  ISETP.NE.AND P0, PT, R0, 0x1, PT ;  /* 0x000000010000780c */ /* 0x000ff60003f05270 */
[----:B------:R-:W-:Y:S02]  /*69a0*/  @!UPT UIADD3 URZ, URZ, URZ, URZ ;  /* 0x0000003f3f3ff290 */ /* 0x000fe4000fffe03f */
[----:B------:R-:W-:Y:S05]  /*69b0*/  @P0 IMAD.HI.U32 R0, R9, c[0x0][0x330], RZ ;  /* 0x0000cc0009000a27 */ /* 0x000fea00078e00ff */
[----:B------:R-:W-:Y:S02]  /*69c0*/  @P0 SHF.R.U32.HI R9, RZ, c[0x0][0x334], R0 ;  /* 0x0000cd00ff090a19 */ /* 0x000fe40000011600 */
.L_x_180:
[----:B------:R-:W-:Y:S05]  /*69d0*/  BSYNC B0 ;  /* 0x0000000000007941 */ /* 0x000fea0003800000 */
.L_x_178:
[----:B------:R-:W-:Y:S04]  /*69e0*/  IMAD.IADD R0, R165, 0x1, -R214 ;  /* 0x00000001a5007824 */ /* 0x000fe800078e0ad6 */
[----:B------:R-:W-:Y:S05]  /*69f0*/  IMAD R0, R9, c[0x0][0x32c], R0 ;  /* 0x0000cb0009007a24 */ /* 0x000fea00078e0200 */
[----:B------:R-:W-:Y:S02]  /*6a00*/  IADD3 R9, R0, c[0x0][0x32c], RZ ;  /* 0x0000cb0000097a10 */ /* 0x000fe40007ffe0ff */
[----:B------:R-:W-:Y:S02]  /*6a10*/  IMNMX R5, R5, R0, !PT ;  /* 0x0000000005057217 */ /* 0x000fe40007800200 */
[----:B------:R-:W-:Y:S02]  /*6a20*/  IMNMX R4, R4, R9, PT ;  /* 0x0000000904047217 */ /* 0x000fe40003800200 */
.L_x_177:
[----:B------:R-:W-:Y:S02]  /*6a30*/  LOP3.LUT P0, RZ, R215, 0x200000, RZ, 0xc0, !PT ;  /* 0x00200000d7ff7812 */ /* 0x000fe4000780c0ff */
[C---:B------:R-:W-:Y:S02]  /*6a40*/  ISETP.GT.AND P2, PT, R5.reuse, 0x58, !P2 ;  /* 0x000000580500780c */ /* 0x040fe40005744270 */
[C---:B------:R-:W-:Y:S02]  /*6a50*/  ISETP.GT.AND P0, PT, R5.reuse, RZ, !P0 ;  /* 0x000000ff0500720c */ /* 0x040fe40004704270 */
[C---:B------:R-:W-:Y:S02]  /*6a60*/  ISETP.LT.OR P2, PT, R4.reuse, 0x59, P2 ;  /* 0x000000590400780c */ /* 0x040fe40001741670 */
[----:B------:R-:W-:Y:S02]  /*6a70*/  ISETP.LT.OR P0, PT, R4, 0x1, P0 ;  /* 0x000000010400780c */ /* 0x000fe40000701670 */
[----:B------:R-:W-:Y:S02]  /*6a80*/  ISETP.GT.AND P1, PT, R5, 0x59, !P1 ;  /* 0x000000590500780c */ /* 0x000fe40004f24270 */
[----:B------:R-:W-:Y:S02]  /*6a90*/  FSEL R17, R6, -INF , !P0 ;  /* 0xff80000006117808 */ /* 0x000fe40004000000 */
[----:B------:R-:W-:Y:S02]  /*6aa0*/  LOP3.LUT P0, RZ, R215, 0x100000, RZ, 0xc0, !PT ;  /* 0x00100000d7ff7812 */ /* 0x000fe4000780c0ff */
[----:B------:R-:W-:Y:S02]  /*6ab0*/  FMNMX.FTZ R0, R17, R2, !PT ;  /* 0x0000000211007209 */ /* 0x000fe40007810000 */
[----:B------:R-:W-:Y:S02]  /*6ac0*/  ISETP.GT.AND P0, PT, R5, 0x1, !P0 ;  /* 0x000000010500780c */ /* 0x000fe40004704270 */
[----:B------:R-:W-:Y:S02]  /*6ad0*/  FSEL R135, R50, -INF , !P2 ;  /* 0xff80000032877808 */ /* 0x000fe40005000000 */
[C---:B------:R-:W-:Y:S02]  /*6ae0*/  ISETP.LT.OR P0, PT, R4.reuse, 0x2, P0 ;  /* 0x000000020400780c */ /* 0x040fe40000701670 */
[C---:B------:R-:W-:Y:S02]  /*6af0*/  ISETP.LT.OR P1, PT, R4.reuse, 0x5a, P1 ;  /* 0x0000005a0400780c */ /* 0x040fe40000f21670 */
[----:B------:R-:W-:Y:S02]  /*6b00*/  FSEL R13, R7, -INF , !P0 ;  /* 0xff800000070d7808 */ /* 0x000fe40004000000 */
[----:B------:R-:W-:Y:S02]  /*6b10*/  LOP3.LUT P0, RZ, R215, 0x80000, RZ, 0xc0, !PT ;  /* 0x00080000d7ff7812 */ /* 0x000fe4000780c0ff */
[----:B------:R-:W-:Y:S02]  /*6b20*/  FMNMX.FTZ R0, R13, R0, !PT ;  /* 0x000000000d007209 */ /* 0x000fe40007810000 */
[----:B------:R-:W-:Y:S02]  /*6b30*/  ISETP.GT.AND P0, PT, R5, 0x8, !P0 ;  /* 0x000000080500780c */ /* 0x000fe40004704270 */
[----:B------:R-:W-:Y:S02]  /*6b40*/  FSEL R117, R51, -INF , !P1 ;  /* 0xff80000033757808 */ /* 0x000fe40004800000 */
[----:B------:R-:W-:Y:S04]  /*6b50*/  ISETP.LT.OR P0, PT, R4, 0x9, P0 ;  /* 0x000000090400780c */ /* 0x000fe80000701670 */
[----:B------:R-:W-:Y:S02]  /*6b60*/  FSEL R9, R10, -INF , !P0 ;  /* 0xff8000000a097808 */ /* 0x000fe40004000000 */
[----:B------:R-:W-:Y:S02]  /*6b70*/  LOP3.LUT P0, RZ, R215, 0x40000, RZ, 0xc0, !PT ;  /* 0x00040000d7ff7812 */ /* 0x000fe4000780c0ff */
[----:B------:R-:W-:Y:S02]  /*6b80*/  FMNMX.FTZ R0, R9, R0, !PT ;  /* 0x0000000009007209 */ /* 0x000fe40007810000 */
[----:B------:R-:W-:Y:S04]  /*6b90*/  ISETP.GT.AND P0, PT, R5, 0x9, !P0 ;  /* 0x000000090500780c */ /* 0x000fe80004704270 */
[C---:B------:R-:W-:Y:S04]  /*6ba0*/  ISETP.LT.OR P0, PT, R4.reuse, 0xa, P0 ;  /* 0x0000000a0400780c */ /* 0x040fe80000701670 */
[----:B------:R-:W-:Y:S02]  /*6bb0*/  FSEL R11, R11, -INF , !P0 ;  /* 0xff8000000b0b7808 */ /* 0x000fe40004000000 */
[----:B------:R-:W-:Y:S02]  /*6bc0*/  LOP3.LUT P0, RZ, R215, 0x20000, RZ, 0xc0, !PT ;  /* 0x00020000d7ff7812 */ /* 0x000fe4000780c0ff */
[----:B------:R-:W-:Y:S02]  /*6bd0*/  FMNMX.FTZ R0, R11, R0, !PT ;  /* 0x000000000b007209 */ /* 0x000fe40007810000 */
[----:B------:R-:W-:Y:S04]  /*6be0*/  ISETP.GT.AND P0, PT, R5, 0x10, !P0 ;  /* 0x000000100500780c */ /* 0x000fe80004704270 */
[----:B------:R-:W-:Y:S04]  /*6bf0*/  ISETP.LT.OR P0, PT, R4, 0x11, P0 ;  /* 0x000000110400780c */ /* 0x000fe80000701670 */
        /* <DEDUP_REMOVED lines=8> */
[----:B------:R-:W-:Y:S02]  /*6c80*/  ISETP.GT.AND P0, PT, R5, 0x18, !P0 ;  /* 0x000000180500780c */ /* 0x000fe40004704270 */
[----:B------:R-:W-:Y:S02]  /*6c90*/  FMNMX.FTZ R15, R118, R15, !PT ;  /* 0x0000000f760f7209 */ /* 0x000fe40007810000 */
[----:B------:R-:W-:Y:S02]  /*6ca0*/  ISETP.LT.OR P0, PT, R4, 0x19, P0 ;  /* 0x000000190400780c */ /* 0x000fe40000701670 */
[----:B------:R-:W-:Y:S02]  /*6cb0*/  FMNMX.FTZ R15, R116, R15, !PT ;  /* 0x0000000f740f7209 */ /* 0x000fe40007810000 */
        /* <DEDUP_REMOVED lines=22> */
[----:B------:R-:W-:Y:S01]  /*6e20*/  LOP3.LUT P0, RZ, R215, 0x800, RZ, 0xc0, !PT ;  /* 0x00000800d7ff7812 */ /* 0x000fe2000780c0ff */
[----:B------:R-:W-:Y:S01]  /*6e30*/  LDSM.16.MT88.4 R20, [R202+0x100] ;  /* 0x00010000ca14783b */ /* 0x000fe20000004200 */
        /* <DEDUP_REMOVED lines=39> */
[C---:B------:R-:W-:Y:S02]  /*70b0*/  ISETP.LT.OR P0, PT, R4.reuse, 0x3a, P0 ;  /* 0x0000003a0400780c */ /* 0x040fe40000701670 */
        /* <DEDUP_REMOVED lines=14> */
[----:B------:R-:W-:Y:S01]  /*71a0*/  FMNMX.FTZ R0, R229, R0, !PT ;  /* 0x00000000e5007209 */ /* 0x000fe20007810000 */
[----:B------:R-:W1:Y:S01]  /*71b0*/  SHFL.BFLY PT, R6, R7, 0x2, 0x1f ;  /* 0x0c401f0007067f89 */ /* 0x000e6200000e0000 */
[----:B------:R-:W-:Y:S02]  /*71c0*/  FSEL R223, R39, -INF , !P0 ;  /* 0xff80000027df7808 */ /* 0x000fe40004000000 */
[----:B------:R-:W-:Y:S02]  /*71d0*/  LOP3.LUT P0, RZ, R215, 0x8, RZ, 0xc0, !PT ;  /* 0x00000008d7ff7812 */ /* 0x000fe4000780c0ff */
[----:B------:R-:W-:Y:S02]  /*71e0*/  FMNMX.FTZ R0, R223, R0, !PT ;  /* 0x00000000df007209 */ /* 0x000fe40007810000 */
[----:B------:R-:W-:Y:S01]  /*71f0*/  ISETP.GT.AND P0, PT, R5, 0x48, !P0 ;  /* 0x000000480500780c */ /* 0x000fe20004704270 */
[----:B------:R-:W-:Y:S03]  /*7200*/  LDSM.16.MT88.4 R36, [R200+0x100] ;  /* 0x00010000c824783b */ /* 0x000fe60000004200 */
        /* <DEDUP_REMOVED lines=15> */
[----:B-1----:R-:W-:Y:S02]  /*7300*/  FMNMX.FTZ R6, R7, R6, !PT ;  /* 0x0000000607067209 */ /* 0x002fe40007810000 */
[----:B------:R-:W-:Y:S03]  /*7310*/  ISETP.LT.OR P0, PT, R4, 0x52, P0 ;  /* 0x000000520400780c */ /* 0x000fe60000701670 */
[----:B------:R-:W1:Y:S01]  /*7320*/  SHFL.BFLY PT, R15, R6, 0x1, 0x1f ;  /* 0x0c201f00060f7f89 */ /* 0x000e6200000e0000 */
[----:B------:R-:W-:Y:S04]  /*7330*/  FSEL R139, R47, -INF , !P0 ;  /* 0xff8000002f8b7808 */ /* 0x000fe80004000000 */
[----:B------:R-:W-:Y:S03]  /*7340*/  FMNMX.FTZ R0, R139, R0, !PT ;  /* 0x000000008b007209 */ /* 0x000fe60007810000 */
[----:B------:R-:W-:Y:S01]  /*7350*/  LDSM.16.MT88.4 R44, [R204+0x3100] ;  /* 0x00310000cc2c783b */ /* 0x000fe20000004200 */
[----:B------:R-:W-:Y:S04]  /*7360*/  FMNMX.FTZ R0, R135, R0, !PT ;  /* 0x0000000087007209 */ /* 0x000fe80007810000 */
[----:B------:R-:W-:Y:S05]  /*7370*/  FMNMX.FTZ R7, R117, R0, !PT ;  /* 0x0000000075077209 */ /* 0x000fea0007810000 */
[----:B------:R-:W2:Y:S01]  /*7380*/  SHFL.BFLY PT, R4, R7, 0x2, 0x1f ;  /* 0x0c401f0007047f89 */ /* 0x000ea200000e0000 */
[----:B-1----:R-:W-:Y:S04]  /*7390*/  FMNMX.FTZ R0, R6, R15, !PT ;  /* 0x0000000f06007209 */ /* 0x002fe80007810000 */
[C---:B------:R-:W-:Y:S01]  /*73a0*/  FSETP.NEU.FTZ.AND P0, PT, R0.reuse, -INF , PT ;  /* 0xff8000000000780b */ /* 0x040fe20003f1d000 */
[C---:B------:R-:W-:Y:S03]  /*73b0*/  FMUL.FTZ R155, R0.reuse, c[0x0][0x2d0] ;  /* 0x0000b400009b7a20 */ /* 0x040fe60000410000 */
[----:B------:R-:W-:Y:S02]  /*73c0*/  FSEL R6, R0, RZ, P0 ;  /* 0x000000ff00067208 */ /* 0x000fe40000000000 */
[----:B------:R-:W-:Y:S03]  /*73d0*/  FSEL R155, R155, RZ, P0 ;  /* 0x000000ff9b9b7208 */ /* 0x000fe60000000000 */
[----:B------:R-:W-:Y:S02]  /*73e0*/  FADD.FTZ R3, -R6, R3 ;  /* 0x0000000306037221 */ /* 0x000fe40000010100 */
[--C-:B------:R-:W-:Y:S02]  /*73f0*/  FFMA.FTZ R119, R118, c[0x0][0x2d0], -R155.reuse ;  /* 0x0000b40076777a23 */ /* 0x100fe4000001089b */
[--C-:B------:R-:W-:Y:S01]  /*7400*/  FFMA.FTZ R118, R116, c[0x0][0x2d0], -R155.reuse ;  /* 0x0000b40074767a23 */ /* 0x100fe2000001089b */
[----:B--2---:R-:W-:Y:S01]  /*7410*/  FMNMX.FTZ R5, R7, R4, !PT ;  /* 0x0000000407057209 */ /* 0x004fe20007810000 */
[--C-:B------:R-:W-:Y:S02]  /*7420*/  FFMA.FTZ R129, R8, c[0x0][0x2d0], -R155.reuse ;  /* 0x0000b40008817a23 */ /* 0x100fe4000001089b */
[--C-:B------:R-:W-:Y:S01]  /*7430*/  FFMA.FTZ R128, R120, c[0x0][0x2d0], -R155.reuse ;  /* 0x0000b40078807a23 */ /* 0x100fe2000001089b */
[----:B------:R-:W-:Y:S01]  /*7440*/  MUFU.EX2 R119, R119 ;  /* 0x0000007700777308 */ /* 0x000fe20000000800 */
[----:B------:R-:W1:Y:S01]  /*7450*/  SHFL.BFLY PT, R4, R5, 0x1, 0x1f ;  /* 0x0c201f0005047f89 */ /* 0x000e6200000e0000 */
[--C-:B------:R-:W-:Y:S02]  /*7460*/  FFMA.FTZ R137, R164, c[0x0][0x2d0], -R155.reuse ;  /* 0x0000b400a4897a23 */ /* 0x100fe4000001089b */
[--C-:B------:R-:W-:Y:S02]  /*7470*/  FFMA.FTZ R144, R144, c[0x0][0x2d0], -R155.reuse ;  /* 0x0000b40090907a23 */ /* 0x100fe4000001089b */
[--C-:B------:R-:W-:Y:S02]  /*7480*/  FFMA.FTZ R147, R154, c[0x0][0x2d0], -R155.reuse ;  /* 0x0000b4009a937a23 */ /* 0x100fe4000001089b */
[--C-:B------:R-:W-:Y:S02]  /*7490*/  FFMA.FTZ R152, R152, c[0x0][0x2d0], -R155.reuse ;  /* 0x0000b40098987a23 */ /* 0x100fe4000001089b */
[----:B------:R-:W2:Y:S01]  /*74a0*/  MUFU.EX2 R128, R128 ;  /* 0x0000008000807308 */ /* 0x000ea20000000800 */
[--C-:B------:R-:W-:Y:S02]  /*74b0*/  FFMA.FTZ R222, R222, c[0x0][0x2d0], -R155.reuse ;  /* 0x0000b400dede7a23 */ /* 0x100fe4000001089b */
[--C-:B------:R-:W-:Y:S02]  /*74c0*/  FFMA.FTZ R226, R226, c[0x0][0x2d0], -R155.reuse ;  /* 0x0000b400e2e27a23 */ /* 0x100fe4000001089b */
[--C-:B------:R-:W-:Y:S02]  /*74d0*/  FFMA.FTZ R234, R234, c[0x0][0x2d0], -R155.reuse ;  /* 0x0000b400eaea7a23 */ /* 0x100fe4000001089b */
[--C-:B------:R-:W-:Y:S02]  /*74e0*/  FFMA.FTZ R236, R236, c[0x0][0x2d0], -R155.reuse ;  /* 0x0000b400ecec7a23 */ /* 0x100fe4000001089b */
[--C-:B------:R-:W-:Y:S01]  /*74f0*/  FFMA.FTZ R228, R228, c[0x0][0x2d0], -R155.reuse ;  /* 0x0000b400e4e47a23 */ /* 0x100fe2000001089b */
[----:B------:R-:W-:Y:S01]  /*7500*/  MUFU.EX2 R118, R118 ;  /* 0x0000007600767308 */ /* 0x000fe20000000800 */
[--C-:B------:R-:W-:Y:S02]  /*7510*/  FFMA.FTZ R184, R184, c[0x0][0x2d0], -R155.reuse ;  /* 0x0000b400b8b87a23 */ /* 0x100fe4000001089b */
[--C-:B------:R-:W-:Y:S01]  /*7520*/  FFMA.FTZ R146, R146, c[0x0][0x2d0], -R155.reuse ;  /* 0x0000b40092927a23 */ /* 0x100fe2000001089b */
[----:B-1----:R-:W-:Y:S01]  /*7530*/  FMNMX.FTZ R116, R5, R4, !PT ;  /* 0x0000000405747209 */ /* 0x002fe20007810000 */
[----:B------:R-:W-:Y:S02]  /*7540*/  FMUL.FTZ R4, R3, c[0x0][0x2d0] ;  /* 0x0000b40003047a20 */ /* 0x000fe40000410000 */
[--C-:B------:R-:W-:Y:S01]  /*7550*/  FFMA.FTZ R145, R145, c[0x0][0x2d0], -R155.reuse ;  /* 0x0000b40091917a23 */ /* 0x100fe2000001089b */
[C---:B------:R-:W-:Y:S01]  /*7560*/  FSETP.NEU.FTZ.AND P0, PT, R116.reuse, -INF , PT ;  /* 0xff8000007400780b */ /* 0x040fe20003f1d000 */
[----:B------:R-:W-:Y:S01]  /*7570*/  FMUL.FTZ R134, R116, c[0x0][0x2d0] ;  /* 0x0000b40074867a20 */ /* 0x000fe20000410000 */
[----:B------:R-:W1:Y:S01]  /*7580*/  MUFU.EX2 R3, R4 ;  /* 0x0000000400037308 */ /* 0x000e620000000800 */
[--C-:B------:R-:W-:Y:S01]  /*7590*/  FFMA.FTZ R138, R138, c[0x0][0x2d0], -R155.reuse ;  /* 0x0000b4008a8a7a23 */ /* 0x100fe2000001089b */
[----:B------:R-:W-:Y:S02]  /*75a0*/  FSEL R5, R116, RZ, P0 ;  /* 0x000000ff74057208 */ /* 0x000fe40000000000 */
[----:B------:R-:W-:Y:S02]  /*75b0*/  FSEL R134, R134, RZ, P0 ;  /* 0x000000ff86867208 */ /* 0x000fe40000000000 */
[----:B--2---:R-:W-:Y:S01]  /*75c0*/  F2FP.BF16.PACK_AB R120, R119, R128 ;  /* 0x000000807778723e */ /* 0x004fe200000010ff */
[----:B------:R-:W-:Y:S01]  /*75d0*/  FADD.FTZ R5, -R5, R2 ;  /* 0x0000000205057221 */ /* 0x000fe20000010100 */
[----:B------:R-:W-:Y:S01]  /*75e0*/  ISETP.GT.AND P0, PT, R186, R183, PT ;  /* 0x000000b7ba00720c */ /* 0x000fe20003f04270 */
[--C-:B------:R-:W-:Y:S01]  /*75f0*/  FFMA.FTZ R132, R13, c[0x0][0x2d0], -R134.reuse ;  /* 0x0000b4000d847a23 */ /* 0x100fe20000010886 */
[----:B------:R-:W2:Y:S01]  /*7600*/  MUFU.EX2 R129, R129 ;  /* 0x0000008100817308 */ /* 0x000ea20000000800 */
[----:B------:R-:W3:Y:S01]  /*7610*/  LDSM.16.MT88.4 R12, [R204+0x100] ;  /* 0x00010000cc0c783b */ /* 0x000ee20000004200 */
[--C-:B------:R-:W-:Y:S02]  /*7620*/  FFMA.FTZ R133, R17, c[0x0][0x2d0], -R134.reuse ;  /* 0x0000b40011857a23 */ /* 0x100fe40000010886 */
[--C-:B------:R-:W-:Y:S02]  /*7630*/  FFMA.FTZ R131, R9, c[0x0][0x2d0], -R134.reuse ;  /* 0x0000b40009837a23 */ /* 0x100fe40000010886 */
[--C-:B------:R-:W-:Y:S02]  /*7640*/  FFMA.FTZ R130, R11, c[0x0][0x2d0], -R134.reuse ;  /* 0x0000b4000b827a23 */ /* 0x100fe40000010886 */
[----:B------:R-:W-:Y:S02]  /*7650*/  FMUL.FTZ R2, R5, c[0x0][0x2d0] ;  /* 0x0000b40005027a20 */ /* 0x000fe40000410000 */
[----:B------:R-:W-:Y:S01]  /*7660*/  MUFU.EX2 R133, R133 ;  /* 0x0000008500857308 */ /* 0x000fe20000000800 */
[--C-:B------:R-:W-:Y:S02]  /*7670*/  FFMA.FTZ R154, R227, c[0x0][0x2d0], -R134.reuse ;  /* 0x0000b400e39a7a23 */ /* 0x100fe40000010886 */
[--C-:B------:R-:W-:Y:S02]  /*7680*/  FFMA.FTZ R165, R165, c[0x0][0x2d0], -R134.reuse ;  /* 0x0000b400a5a57a23 */ /* 0x100fe40000010886 */
[C---:B-1----:R-:W-:Y:S02]  /*7690*/  FMUL.FTZ R4, R3.reuse, R112 ;  /* 0x0000007003047220 */ /* 0x042fe40000410000 */
[C---:B------:R-:W-:Y:S02]  /*76a0*/  FMUL.FTZ R5, R3.reuse, R113 ;  /* 0x0000007103057220 */ /* 0x040fe40000410000 */
[C---:B------:R-:W-:Y:S01]  /*76b0*/  FMUL.FTZ R8, R3.reuse, R108 ;  /* 0x0000006c03087220 */ /* 0x040fe20000410000 */
[----:B------:R-:W1:Y:S01]  /*76c0*/  MUFU.EX2 R2, R2 ;  /* 0x0000000200027308 */ /* 0x000e620000000800 */
[C---:B------:R-:W-:Y:S02]  /*76d0*/  FMUL.FTZ R9, R3.reuse, R109 ;  /* 0x0000006d03097220 */ /* 0x040fe40000410000 */
[----:B------:R-:W-:Y:S01]  /*76e0*/  FMUL.FTZ R16, R3, R72 ;  /* 0x0000004803107220 */ /* 0x000fe20000410000 */
[----:B--2---:R-:W-:Y:S01]  /*76f0*/  F2FP.BF16.PACK_AB R122, R129, R118 ;  /* 0x00000076817a723e */ /* 0x004fe200000010ff */
[C---:B------:R-:W-:Y:S02]  /*7700*/  FMUL.FTZ R17, R3.reuse, R73 ;  /* 0x0000004903117220 */ /* 0x040fe40000410000 */
[C---:B------:R-:W-:Y:S02]  /*7710*/  FMUL.FTZ R24, R3.reuse, R80 ;  /* 0x0000005003187220 */ /* 0x040fe40000410000 */
[C---:B------:R-:W-:Y:S01]  /*7720*/  FMUL.FTZ R25, R3.reuse, R81 ;  /* 0x0000005103197220 */ /* 0x040fe20000410000 */
[----:B------:R-:W2:Y:S01]  /*7730*/  MUFU.EX2 R132, R132 ;  /* 0x0000008400847308 */ /* 0x000ea20000000800 */
[C---:B------:R-:W-:Y:S02]  /*7740*/  FMUL.FTZ R32, R3.reuse, R88 ;  /* 0x0000005803207220 */ /* 0x040fe40000410000 */
[C---:B------:R-:W-:Y:S02]  /*7750*/  FMUL.FTZ R33, R3.reuse, R89 ;  /* 0x0000005903217220 */ /* 0x040fe40000410000 */
[C---:B------:R-:W-:Y:S02]  /*7760*/  FMUL.FTZ R40, R3.reuse, R96 ;  /* 0x0000006003287220 */ /* 0x040fe40000410000 */
[C---:B------:R-:W-:Y:S02]  /*7770*/  FMUL.FTZ R41, R3.reuse, R97 ;  /* 0x0000006103297220 */ /* 0x040fe40000410000 */
[C---:B------:R-:W-:Y:S01]  /*7780*/  FMUL.FTZ R48, R3.reuse, R104 ;  /* 0x0000006803307220 */ /* 0x040fe20000410000 */
[----:B------:R-:W-:Y:S01]  /*7790*/  MUFU.EX2 R131, R131 ;  /* 0x0000008300837308 */ /* 0x000fe20000000800 */
[C---:B------:R-:W-:Y:S02]  /*77a0*/  FMUL.FTZ R49, R3.reuse, R105 ;  /* 0x0000006903317220 */ /* 0x040fe40000410000 */
[C---:B------:R-:W-:Y:S02]  /*77b0*/  FMUL.FTZ R52, R3.reuse, R52 ;  /* 0x0000003403347220 */ /* 0x040fe40000410000 */
[C---:B-1----:R-:W-:Y:S02]  /*77c0*/  FMUL.FTZ R6, R2.reuse, R114 ;  /* 0x0000007202067220 */ /* 0x042fe40000410000 */
[C---:B------:R-:W-:Y:S02]  /*77d0*/  FMUL.FTZ R7, R2.reuse, R115 ;  /* 0x0000007302077220 */ /* 0x040fe40000410000 */
[C---:B------:R-:W-:Y:S01]  /*77e0*/  FMUL.FTZ R10, R2.reuse, R110 ;  /* 0x0000006e020a7220 */ /* 0x040fe20000410000 */
[----:B------:R-:W1:Y:S01]  /*77f0*/  MUFU.EX2 R130, R130 ;  /* 0x0000008200827308 */ /* 0x000e620000000800 */
[C---:B------:R-:W-:Y:S02]  /*7800*/  FMUL.FTZ R11, R2.reuse, R111 ;  /* 0x0000006f020b7220 */ /* 0x040fe40000410000 */
[----:B------:R-:W-:Y:S01]  /*7810*/  FMUL.FTZ R18, R2, R74 ;  /* 0x0000004a02127220 */ /* 0x000fe20000410000 */
[----:B--2---:R-:W-:Y:S01]  /*7820*/  F2FP.BF16.PACK_AB R121, R132, R133 ;  /* 0x000000858479723e */ /* 0x004fe200000010ff */
[C---:B------:R-:W-:Y:S01]  /*7830*/  FMUL.FTZ R19, R2.reuse, R75 ;  /* 0x0000004b02137220 */ /* 0x040fe20000410000 */
[----:B------:R-:W-:Y:S01]  /*7840*/  LDSM.16.MT88.4 R108, [R204+0x2900] ;  /* 0x00290000cc6c783b */ /* 0x000fe20000004200 */
[C---:B------:R-:W-:Y:S02]  /*7850*/  FMUL.FTZ R26, R2.reuse, R82 ;  /* 0x00000052021a7220 */ /* 0x040fe40000410000 */
[C---:B------:R-:W-:Y:S01]  /*7860*/  FMUL.FTZ R27, R2.reuse, R83 ;  /* 0x00000053021b7220 */ /* 0x040fe20000410000 */
[----:B------:R-:W-:Y:S01]  /*7870*/  MUFU.EX2 R137, R137 ;  /* 0x0000008900897308 */ /* 0x000fe20000000800 */
[C---:B------:R-:W-:Y:S02]  /*7880*/  FMUL.FTZ R34, R2.reuse, R90 ;  /* 0x0000005a02227220 */ /* 0x040fe40000410000 */
[C---:B------:R-:W-:Y:S01]  /*7890*/  FMUL.FTZ R35, R2.reuse, R91 ;  /* 0x0000005b02237220 */ /* 0x040fe20000410000 */
[----:B------:R-:W-:Y:S01]  /*78a0*/  LDSM.16.MT88.4 R72, [R201+0x3100] ;  /* 0x00310000c948783b */ /* 0x000fe20000004200 */
[C---:B------:R-:W-:Y:S02]  /*78b0*/  FMUL.FTZ R42, R2.reuse, R98 ;  /* 0x00000062022a7220 */ /* 0x040fe40000410000 */
[C---:B------:R-:W-:Y:S02]  /*78c0*/  FMUL.FTZ R43, R2.reuse, R99 ;  /* 0x00000063022b7220 */ /* 0x040fe40000410000 */
[C---:B------:R-:W-:Y:S01]  /*78d0*/  FMUL.FTZ R50, R2.reuse, R106 ;  /* 0x0000006a02327220 */ /* 0x040fe20000410000 */
[----:B------:R-:W2:Y:S01]  /*78e0*/  MUFU.EX2 R144, R144 ;  /* 0x0000009000907308 */ /* 0x000ea20000000800 */
[----:B------:R-:W-:Y:S01]  /*78f0*/  FMUL.FTZ R51, R2, R107 ;  /* 0x0000006b02337220 */ /* 0x000fe20000410000 */
[----:B------:R-:W-:Y:S01]  /*7900*/  LDSM.16.MT88.4 R80, [R204+0x900] ;  /* 0x00090000cc50783b */ /* 0x000fe20000004200 */
[C---:B------:R-:W-:Y:S01]  /*7910*/  FMUL.FTZ R53, R3.reuse, R53 ;  /* 0x0000003503357220 */ /* 0x040fe20000410000 */
[----:B-1----:R-:W-:Y:S01]  /*7920*/  F2FP.BF16.PACK_AB R123, R130, R131 ;  /* 0x00000083827b723e */ /* 0x002fe200000010ff */
[C---:B------:R-:W-:Y:S02]  /*7930*/  FMUL.FTZ R54, R2.reuse, R54 ;  /* 0x0000003602367220 */ /* 0x040fe40000410000 */
[C---:B------:R-:W-:Y:S02]  /*7940*/  FMUL.FTZ R55, R2.reuse, R55 ;  /* 0x0000003702377220 */ /* 0x040fe40000410000 */
[C---:B------:R-:W-:Y:S01]  /*7950*/  FMUL.FTZ R56, R3.reuse, R56 ;  /* 0x0000003803387220 */ /* 0x040fe20000410000 */
[----:B------:R-:W-:Y:S01]  /*7960*/  LDSM.16.MT88.4 R88, [R200+0x900] ;  /* 0x00090000c858783b */ /* 0x000fe20000004200 */
[C---:B---3--:R-:W-:Y:S01]  /*7970*/  HMMA.16816.F32.BF16 R4, R120.reuse, R12, R4 ;  /* 0x0000000c7804723c */ /* 0x048fe20000041804 */
[----:B------:R-:W-:Y:S04]  /*7980*/  MUFU.EX2 R147, R147 ;  /* 0x0000009300937308 */ /* 0x000fe80000000800 */
[C---:B------:R-:W-:Y:S02]  /*7990*/  FMUL.FTZ R57, R3.reuse, R57 ;  /* 0x0000003903397220 */ /* 0x040fe40000410000 */
[----:B------:R-:W-:Y:S01]  /*79a0*/  LDSM.16.MT88.4 R96, [R200+0x2900] ;  /* 0x00290000c860783b */ /* 0x000fe20000004200 */
[C---:B------:R-:W-:Y:S03]  /*79b0*/  HMMA.16816.F32.BF16 R8, R120.reuse, R14, R8 ;  /* 0x0000000e7808723c */ /* 0x040fe60000041808 */
[----:B------:R-:W-:Y:S01]  /*79c0*/  MUFU.EX2 R152, R152 ;  /* 0x0000009800987308 */ /* 0x000fe20000000800 */
[C---:B------:R-:W-:Y:S02]  /*79d0*/  FMUL.FTZ R12, R3.reuse, R68 ;  /* 0x00000044030c7220 */ /* 0x040fe40000410000 */
[C---:B------:R-:W-:Y:S01]  /*79e0*/  FMUL.FTZ R13, R3.reuse, R69 ;  /* 0x00000045030d7220 */ /* 0x040fe20000410000 */
[----:B------:R-:W-:Y:S01]  /*79f0*/  LDSM.16.MT88.4 R104, [R202+0x5900] ;  /* 0x00590000ca68783b */ /* 0x000fe20000004200 */
[C---:B------:R-:W-:Y:S04]  /*7a00*/  FMUL.FTZ R14, R2.reuse, R70 ;  /* 0x00000046020e7220 */ /* 0x040fe80000410000 */
[C---:B------:R-:W-:Y:S01]  /*7a10*/  FMUL.FTZ R15, R2.reuse, R71 ;  /* 0x00000047020f7220 */ /* 0x040fe20000410000 */
[----:B------:R-:W-:Y:S01]  /*7a20*/  MUFU.EX2 R154, R154 ;  /* 0x0000009a009a7308 */ /* 0x000fe20000000800 */
[C---:B------:R-:W-:Y:S01]  /*7a30*/  FMUL.FTZ R58, R2.reuse, R58 ;  /* 0x0000003a023a7220 */ /* 0x040fe20000410000 */
[----:B------:R-:W1:Y:S01]  /*7a40*/  LDSM.16.MT88.4 R68, [R202+0x3100] ;  /* 0x00310000ca44783b */ /* 0x000e620000004200 */
[C---:B------:R-:W-:Y:S02]  /*7a50*/  FMUL.FTZ R59, R2.reuse, R59 ;  /* 0x0000003b023b7220 */ /* 0x040fe40000410000 */
[C---:B------:R-:W-:Y:S01]  /*7a60*/  FMUL.FTZ R60, R3.reuse, R60 ;  /* 0x0000003c033c7220 */ /* 0x040fe20000410000 */
[C---:B------:R-:W-:Y:S03]  /*7a70*/  HMMA.16816.F32.BF16 R12, R120.reuse, R20, R12 ;  /* 0x00000014780c723c */ /* 0x040fe6000004180c */
[C---:B------:R-:W-:Y:S01]  /*7a80*/  FMUL.FTZ R61, R3.reuse, R61 ;  /* 0x0000003d033d7220 */ /* 0x040fe20000410000 */
[----:B------:R-:W3:Y:S01]  /*7a90*/  MUFU.EX2 R165, R165 ;  /* 0x000000a500a57308 */ /* 0x000ee20000000800 */
[C---:B------:R-:W-:Y:S02]  /*7aa0*/  FMUL.FTZ R62, R2.reuse, R62 ;  /* 0x0000003e023e7220 */ /* 0x040fe40000410000 */
[C---:B------:R-:W-:Y:S01]  /*7ab0*/  FMUL.FTZ R20, R3.reuse, R76 ;  /* 0x0000004c03147220 */ /* 0x040fe20000410000 */
[C---:B------:R-:W-:Y:S04]  /*7ac0*/  HMMA.16816.F32.BF16 R16, R120.reuse, R22, R16 ;  /* 0x000000167810723c */ /* 0x040fe80000041810 */
[C---:B------:R-:W-:Y:S02]  /*7ad0*/  FMUL.FTZ R21, R3.reuse, R77 ;  /* 0x0000004d03157220 */ /* 0x040fe40000410000 */
[C---:B------:R-:W-:Y:S01]  /*7ae0*/  FMUL.FTZ R63, R2.reuse, R63 ;  /* 0x0000003f023f7220 */ /* 0x040fe20000410000 */
[----:B------:R-:W-:Y:S01]  /*7af0*/  MUFU.EX2 R222, R222 ;  /* 0x000000de00de7308 */ /* 0x000fe20000000800 */
[C---:B------:R-:W-:Y:S04]  /*7b00*/  FMUL.FTZ R22, R2.reuse, R78 ;  /* 0x0000004e02167220 */ /* 0x040fe80000410000 */
[C---:B------:R-:W-:Y:S02]  /*7b10*/  FMUL.FTZ R23, R2.reuse, R79 ;  /* 0x0000004f02177220 */ /* 0x040fe40000410000 */
[----:B------:R-:W4:Y:S01]  /*7b20*/  LDSM.16.MT88.4 R76, [R200+0x3100] ;  /* 0x00310000c84c783b */ /* 0x000f220000004200 */
[C---:B------:R-:W-:Y:S02]  /*7b30*/  FMUL.FTZ R64, R3.reuse, R64 ;  /* 0x0000004003407220 */ /* 0x040fe40000410000 */
[C---:B------:R-:W-:Y:S01]  /*7b40*/  FMUL.FTZ R65, R3.reuse, R65 ;  /* 0x0000004103417220 */ /* 0x040fe20000410000 */
[----:B------:R-:W-:Y:S01]  /*7b50*/  MUFU.EX2 R226, R226 ;  /* 0x000000e200e27308 */ /* 0x000fe20000000800 */
[C---:B------:R-:W-:Y:S03]  /*7b60*/  HMMA.16816.F32.BF16 R20, R120.reuse, R28, R20 ;  /* 0x0000001c7814723c */ /* 0x040fe60000041814 */
[C---:B------:R-:W-:Y:S02]  /*7b70*/  FMUL.FTZ R66, R2.reuse, R66 ;  /* 0x0000004202427220 */ /* 0x040fe40000410000 */
[C---:B------:R-:W-:Y:S02]  /*7b80*/  FMUL.FTZ R67, R2.reuse, R67 ;  /* 0x0000004302437220 */ /* 0x040fe40000410000 */
[C---:B------:R-:W-:Y:S01]  /*7b90*/  FMUL.FTZ R28, R3.reuse, R84 ;  /* 0x00000054031c7220 */ /* 0x040fe20000410000 */
[C---:B------:R-:W-:Y:S01]  /*7ba0*/  HMMA.16816.F32.BF16 R24, R120.reuse, R30, R24 ;  /* 0x0000001e7818723c */ /* 0x040fe20000041818 */
[----:B------:R-:W-:Y:S03]  /*7bb0*/  MUFU.EX2 R234, R234 ;  /* 0x000000ea00ea7308 */ /* 0x000fe60000000800 */
[----:B------:R-:W-:Y:S02]  /*7bc0*/  FMUL.FTZ R29, R3, R85 ;  /* 0x00000055031d7220 */ /* 0x000fe40000410000 */
[--C-:B------:R-:W-:Y:S02]  /*7bd0*/  FFMA.FTZ R164, R225, c[0x0][0x2d0], -R134.reuse ;  /* 0x0000b400e1a47a23 */ /* 0x100fe40000010886 */
[C---:B------:R-:W-:Y:S03]  /*7be0*/  FMUL.FTZ R30, R2.reuse, R86 ;  /* 0x00000056021e7220 */ /* 0x040fe60000410000 */
[----:B------:R-:W-:Y:S01]  /*7bf0*/  MUFU.EX2 R236, R236 ;  /* 0x000000ec00ec7308 */ /* 0x000fe20000000800 */
[----:B------:R-:W-:Y:S02]  /*7c00*/  FMUL.FTZ R31, R2, R87 ;  /* 0x00000057021f7220 */ /* 0x000fe40000410000 */
[----:B------:R-:W-:Y:S01]  /*7c10*/  LDSM.16.MT88.4 R84, [R201+0x900] ;  /* 0x00090000c954783b */ /* 0x000fe20000004200 */
[--C-:B------:R-:W-:Y:S02]  /*7c20*/  FFMA.FTZ R167, R167, c[0x0][0x2d0], -R134.reuse ;  /* 0x0000b400a7a77a23 */ /* 0x100fe40000010886 */
[--C-:B------:R-:W-:Y:S02]  /*7c30*/  FFMA.FTZ R225, R232, c[0x0][0x2d0], -R155.reuse ;  /* 0x0000b400e8e17a23 */ /* 0x100fe4000001089b */
[C---:B------:R-:W-:Y:S02]  /*7c40*/  HMMA.16816.F32.BF16 R28, R120.reuse, R36, R28 ;  /* 0x00000024781c723c */ /* 0x040fe4000004181c */
[----:B------:R-:W-:Y:S01]  /*7c50*/  MUFU.EX2 R164, R164 ;  /* 0x000000a400a47308 */ /* 0x000fe20000000800 */
[--C-:B------:R-:W-:Y:S02]  /*7c60*/  FFMA.FTZ R227, R230, c[0x0][0x2d0], -R155.reuse ;  /* 0x0000b400e6e37a23 */ /* 0x100fe4000001089b */
[--C-:B------:R-:W-:Y:S02]  /*7c70*/  FFMA.FTZ R230, R239, c[0x0][0x2d0], -R134.reuse ;  /* 0x0000b400efe67a23 */ /* 0x100fe40000010886 */
[C---:B------:R-:W-:Y:S01]  /*7c80*/  FMUL.FTZ R36, R3.reuse, R92 ;  /* 0x0000005c03247220 */ /* 0x040fe20000410000 */
[C---:B------:R-:W-:Y:S04]  /*7c90*/  HMMA.16816.F32.BF16 R32, R120.reuse, R38, R32 ;  /* 0x000000267820723c */ /* 0x040fe80000041820 */
[----:B------:R-:W-:Y:S01]  /*7ca0*/  FMUL.FTZ R37, R3, R93 ;  /* 0x0000005d03257220 */ /* 0x000fe20000410000 */
[----:B------:R-:W5:Y:S01]  /*7cb0*/  MUFU.EX2 R167, R167 ;  /* 0x000000a700a77308 */ /* 0x000f620000000800 */
[--C-:B------:R-:W-:Y:S02]  /*7cc0*/  FFMA.FTZ R231, R231, c[0x0][0x2d0], -R134.reuse ;  /* 0x0000b400e7e77a23 */ /* 0x100fe40000010886 */
[C---:B------:R-:W-:Y:S04]  /*7cd0*/  FMUL.FTZ R38, R2.reuse, R94 ;  /* 0x0000005e02267220 */ /* 0x040fe80000410000 */
[----:B------:R-:W-:Y:S02]  /*7ce0*/  FMUL.FTZ R39, R2, R95 ;  /* 0x0000005f02277220 */ /* 0x000fe40000410000 */
[----:B------:R-:W-:Y:S01]  /*7cf0*/  LDSM.16.MT88.4 R92, [R200+0x4900] ;  /* 0x00490000c85c783b */ /* 0x000fe20000004200 */
[----:B------:R-:W1:Y:S01]  /*7d00*/  MUFU.EX2 R225, R225 ;  /* 0x000000e100e17308 */ /* 0x000e620000000800 */
[--C-:B------:R-:W-:Y:S02]  /*7d10*/  FFMA.FTZ R232, R235, c[0x0][0x2d0], -R134.reuse ;  /* 0x0000b400ebe87a23 */ /* 0x100fe40000010886 */
[--C-:B------:R-:W-:Y:S01]  /*7d20*/  FFMA.FTZ R233, R233, c[0x0][0x2d0], -R134.reuse ;  /* 0x0000b400e9e97a23 */ /* 0x100fe20000010886 */
[C---:B------:R-:W-:Y:S03]  /*7d30*/  HMMA.16816.F32.BF16 R36, R120.reuse, R44, R36 ;  /* 0x0000002c7824723c */ /* 0x040fe60000041824 */
[--C-:B------:R-:W-:Y:S02]  /*7d40*/  FFMA.FTZ R235, R240, c[0x0][0x2d0], -R155.reuse ;  /* 0x0000b400f0eb7a23 */ /* 0x100fe4000001089b */
[--C-:B------:R-:W-:Y:S01]  /*7d50*/  FFMA.FTZ R239, R238, c[0x0][0x2d0], -R155.reuse ;  /* 0x0000b400eeef7a23 */ /* 0x100fe2000001089b */
[----:B------:R-:W2:Y:S01]  /*7d60*/  MUFU.EX2 R227, R227 ;  /* 0x000000e300e37308 */ /* 0x000ea20000000800 */
[C---:B------:R-:W-:Y:S01]  /*7d70*/  FMUL.FTZ R44, R3.reuse, R100 ;  /* 0x00000064032c7220 */ /* 0x040fe20000410000 */
[C---:B------:R-:W-:Y:S04]  /*7d80*/  HMMA.16816.F32.BF16 R40, R120.reuse, R46, R40 ;  /* 0x0000002e7828723c */ /* 0x040fe80000041828 */
[----:B------:R-:W-:Y:S02]  /*7d90*/  FMUL.FTZ R45, R3, R101 ;  /* 0x00000065032d7220 */ /* 0x000fe40000410000 */
[--C-:B------:R-:W-:Y:S02]  /*7da0*/  FFMA.FTZ R238, R245, c[0x0][0x2d0], -R134.reuse ;  /* 0x0000b400f5ee7a23 */ /* 0x100fe40000010886 */
[C---:B------:R-:W-:Y:S01]  /*7db0*/  FMUL.FTZ R46, R2.reuse, R102 ;  /* 0x00000066022e7220 */ /* 0x040fe20000410000 */
[----:B------:R-:W-:Y:S03]  /*7dc0*/  MUFU.EX2 R230, R230 ;  /* 0x000000e600e67308 */ /* 0x000fe60000000800 */
[----:B------:R-:W-:Y:S02]  /*7dd0*/  FMUL.FTZ R47, R2, R103 ;  /* 0x00000067022f7220 */ /* 0x000fe40000410000 */
[----:B------:R-:W-:Y:S01]  /*7de0*/  LDSM.16.MT88.4 R100, [R204+0x5900] ;  /* 0x00590000cc64783b */ /* 0x000fe20000004200 */
[--C-:B------:R-:W-:Y:S02]  /*7df0*/  FFMA.FTZ R243, R243, c[0x0][0x2d0], -R134.reuse ;  /* 0x0000b400f3f37a23 */ /* 0x100fe40000010886 */
[--C-:B------:R-:W-:Y:S02]  /*7e00*/  FFMA.FTZ R240, R241, c[0x0][0x2d0], -R134.reuse ;  /* 0x0000b400f1f07a23 */ /* 0x100fe40000010886 */
[C---:B-1----:R-:W-:Y:S01]  /*7e10*/  HMMA.16816.F32.BF16 R44, R120.reuse, R68, R44 ;  /* 0x00000044782c723c */ /* 0x042fe2000004182c */
[----:B------:R-:W1:Y:S02]  /*7e20*/  MUFU.EX2 R231, R231 ;  /* 0x000000e700e77308 */ /* 0x000e640000000800 */
[--C-:B------:R-:W-:Y:S02]  /*7e30*/  FFMA.FTZ R237, R237, c[0x0][0x2d0], -R134.reuse ;  /* 0x0000b400eded7a23 */ /* 0x100fe40000010886 */
[--C-:B------:R-:W-:Y:S02]  /*7e40*/  FFMA.FTZ R241, R224, c[0x0][0x2d0], -R155.reuse ;  /* 0x0000b400e0f17a23 */ /* 0x100fe4000001089b */
[----:B--2---:R-:W-:Y:S01]  /*7e50*/  F2FP.BF16.PACK_AB R68, R144, R137 ;  /* 0x000000899044723e */ /* 0x004fe200000010ff */
[C---:B------:R-:W-:Y:S03]  /*7e60*/  HMMA.16816.F32.BF16 R48, R120.reuse, R70, R48 ;  /* 0x000000467830723c */ /* 0x040fe60000041830 */
[----:B------:R-:W-:Y:S01]  /*7e70*/  MUFU.EX2 R232, R232 ;  /* 0x000000e800e87308 */ /* 0x000fe20000000800 */
[----:B---3--:R-:W-:Y:S01]  /*7e80*/  F2FP.BF16.PACK_AB R69, R165, R154 ;  /* 0x0000009aa545723e */ /* 0x008fe200000010ff */
[--C-:B------:R-:W-:Y:S02]  /*7e90*/  FFMA.FTZ R245, R166, c[0x0][0x2d0], -R155.reuse ;  /* 0x0000b400a6f57a23 */ /* 0x100fe4000001089b */
[----:B------:R-:W-:Y:S01]  /*7ea0*/  F2FP.BF16.PACK_AB R70, R152, R147 ;  /* 0x000000939846723e */ /* 0x000fe200000010ff */
[C---:B------:R-:W-:Y:S04]  /*7eb0*/  HMMA.16816.F32.BF16 R52, R120.reuse, R72, R52 ;  /* 0x000000487834723c */ /* 0x040fe80000041834 */
[----:B-----5:R-:W-:Y:S01]  /*7ec0*/  F2FP.BF16.PACK_AB R71, R167, R164 ;  /* 0x000000a4a747723e */ /* 0x020fe200000010ff */
[----:B------:R-:W2:Y:S01]  /*7ed0*/  MUFU.EX2 R233, R233 ;  /* 0x000000e900e97308 */ /* 0x000ea20000000800 */
[--C-:B------:R-:W-:Y:S02]  /*7ee0*/  FFMA.FTZ R166, R229, c[0x0][0x2d0], -R134.reuse ;  /* 0x0000b400e5a67a23 */ /* 0x100fe40000010886 */
[C---:B------:R-:W-:Y:S01]  /*7ef0*/  HMMA.16816.F32.BF16 R56, R120.reuse, R74, R56 ;  /* 0x0000004a7838723c */ /* 0x040fe20000041838 */
[----:B------:R-:W3:Y:S03]  /*7f00*/  LDSM.16.MT88.4 R72, [R202+0x900] ;  /* 0x00090000ca48783b */ /* 0x000ee60000004200 */
[--C-:B------:R-:W-:Y:S02]  /*7f10*/  FFMA.FTZ R223, R223, c[0x0][0x2d0], -R134.reuse ;  /* 0x0000b400dfdf7a23 */ /* 0x100fe40000010886 */
[--C-:B------:R-:W-:Y:S01]  /*7f20*/  FFMA.FTZ R187, R187, c[0x0][0x2d0], -R134.reuse ;  /* 0x0000b400bbbb7a23 */ /* 0x100fe20000010886 */
[----:B------:R-:W-:Y:S01]  /*7f30*/  MUFU.EX2 R235, R235 ;  /* 0x000000eb00eb7308 */ /* 0x000fe20000000800 */
[C---:B----4-:R-:W-:Y:S04]  /*7f40*/  HMMA.16816.F32.BF16 R60, R120.reuse, R76, R60 ;  /* 0x0000004c783c723c */ /* 0x050fe8000004183c */
[--C-:B------:R-:W-:Y:S02]  /*7f50*/  FFMA.FTZ R224, R185, c[0x0][0x2d0], -R134.reuse ;  /* 0x0000b400b9e07a23 */ /* 0x100fe40000010886 */
[----:B------:R-:W-:Y:S02]  /*7f60*/  FFMA.FTZ R155, R136, c[0x0][0x2d0], -R155 ;  /* 0x0000b400889b7a23 */ /* 0x000fe4000001089b */
[----:B------:R-:W-:Y:S01]  /*7f70*/  HMMA.16816.F32.BF16 R64, R120, R78, R64 ;  /* 0x0000004e7840723c */ /* 0x000fe20000041840 */
[----:B------:R-:W4:Y:S01]  /*7f80*/  LDSM.16.MT88.4 R76, [R204+0x3900] ;  /* 0x00390000cc4c783b */ /* 0x000f220000004200 */
[----:B------:R-:W-:Y:S02]  /*7f90*/  MUFU.EX2 R239, R239 ;  /* 0x000000ef00ef7308 */ /* 0x000fe40000000800 */
[--C-:B------:R-:W-:Y:S02]  /*7fa0*/  FFMA.FTZ R136, R153, c[0x0][0x2d0], -R134.reuse ;  /* 0x0000b40099887a23 */ /* 0x100fe40000010886 */
[--C-:B------:R-:W-:Y:S02]  /*7fb0*/  FFMA.FTZ R139, R139, c[0x0][0x2d0], -R134.reuse ;  /* 0x0000b4008b8b7a23 */ /* 0x100fe40000010886 */
[C---:B------:R-:W-:Y:S04]  /*7fc0*/  HMMA.16816.F32.BF16 R4, R68.reuse, R80, R4 ;  /* 0x000000504404723c */ /* 0x040fe80000041804 */
[----:B------:R-:W-:Y:S01]  /*7fd0*/  MUFU.EX2 R238, R238 ;  /* 0x000000ee00ee7308 */ /* 0x000fe20000000800 */
[--C-:B------:R-:W-:Y:S02]  /*7fe0*/  FFMA.FTZ R135, R135, c[0x0][0x2d0], -R134.reuse ;  /* 0x0000b40087877a23 */ /* 0x100fe40000010886 */
[----:B------:R-:W-:Y:S01]  /*7ff0*/  FFMA.FTZ R134, R117, c[0x0][0x2d0], -R134 ;  /* 0x0000b40075867a23 */ /* 0x000fe20000010886 */
[C---:B------:R-:W-:Y:S01]  /*8000*/  HMMA.16816.F32.BF16 R8, R68.reuse, R82, R8 ;  /* 0x000000524408723c */ /* 0x040fe20000041808 */
[----:B------:R-:W-:Y:S03]  /*8010*/  LDSM.16.MT88.4 R80, [R201+0x3900] ;  /* 0x00390000c950783b */ /* 0x000fe60000004200 */
[----:B------:R-:W-:Y:S02]  /*8020*/  FFMA.FTZ R128, R3, R216, R128 ;  /* 0x000000d803807223 */ /* 0x000fe40000010080 */
[----:B------:R-:W-:Y:S01]  /*8030*/  MUFU.EX2 R243, R243 ;  /* 0x000000f300f37308 */ /* 0x000fe20000000800 */
[----:B------:R-:W-:Y:S01]  /*8040*/  FFMA.FTZ R133, R2, R217, R133 ;  /* 0x000000d902857223 */ /* 0x000fe20000010085 */
[C---:B---3--:R-:W-:Y:S04]  /*8050*/  HMMA.16816.F32.BF16 R12, R68.reuse, R72, R12 ;  /* 0x00000048440c723c */ /* 0x048fe8000004180c */
[----:B------:R-:W-:Y:S02]  /*8060*/  FADD.FTZ R119, R119, R128 ;  /* 0x0000008077777221 */ /* 0x000fe40000010000 */
[----:B------:R-:W-:Y:S02]  /*8070*/  FADD.FTZ R132, R132, R133 ;  /* 0x0000008584847221 */ /* 0x000fe40000010000 */
[----:B------:R-:W-:Y:S01]  /*8080*/  MUFU.EX2 R240, R240 ;  /* 0x000000f000f07308 */ /* 0x000fe20000000800 */
[C---:B------:R-:W-:Y:S01]  /*8090*/  HMMA.16816.F32.BF16 R16, R68.reuse, R74, R16 ;  /* 0x0000004a4410723c */ /* 0x040fe20000041810 */
[----:B------:R-:W3:Y:S02]  /*80a0*/  LDSM.16.MT88.4 R72, [R202+0x3900] ;  /* 0x00390000ca48783b */ /* 0x000ee40000004200 */
[----:B------:R-:W-:Y:S02]  /*80b0*/  FADD.FTZ R118, R118, R119 ;  /* 0x0000007776767221 */ /* 0x000fe40000010000 */
[----:B------:R-:W-:Y:S03]  /*80c0*/  FADD.FTZ R3, R131, R132 ;  /* 0x0000008483037221 */ /* 0x000fe60000010000 */
[C---:B------:R-:W-:Y:S01]  /*80d0*/  HMMA.16816.F32.BF16 R20, R68.reuse, R84, R20 ;  /* 0x000000544414723c */ /* 0x040fe20000041814 */
[----:B------:R-:W-:Y:S03]  /*80e0*/  MUFU.EX2 R237, R237 ;  /* 0x000000ed00ed7308 */ /* 0x000fe60000000800 */
[----:B------:R-:W-:Y:S02]  /*80f0*/  FADD.FTZ R118, R129, R118 ;  /* 0x0000007681767221 */ /* 0x000fe40000010000 */
[----:B------:R-:W-:Y:S02]  /*8100*/  FADD.FTZ R3, R130, R3 ;  /* 0x0000000382037221 */ /* 0x000fe40000010000 */
[C---:B------:R-:W-:Y:S01]  /*8110*/  HMMA.16816.F32.BF16 R24, R68.reuse, R86, R24 ;  /* 0x000000564418723c */ /* 0x040fe20000041818 */
[----:B------:R-:W5:Y:S02]  /*8120*/  LDSM.16.MT88.4 R84, [R200+0x3900] ;  /* 0x00390000c854783b */ /* 0x000f640000004200 */
        /* <DEDUP_REMOVED lines=12> */
[C---:B----4-:R-:W-:Y:S04]  /*81f0*/  HMMA.16816.F32.BF16 R36, R68.reuse, R76, R36 ;  /* 0x0000004c4424723c */ /* 0x050fe80000041824 */
[----:B------:R-:W-:Y:S02]  /*8200*/  FADD.FTZ R152, R152, R147 ;  /* 0x0000009398987221 */ /* 0x000fe40000010000 */
[----:B------:R-:W-:Y:S02]  /*8210*/  FADD.FTZ R167, R167, R164 ;  /* 0x000000a4a7a77221 */ /* 0x000fe40000010000 */
[C---:B------:R-:W-:Y:S01]  /*8220*/  HMMA.16816.F32.BF16 R40, R68.reuse, R78, R40 ;  /* 0x0000004e4428723c */ /* 0x040fe20000041828 */
[----:B------:R-:W-:Y:S01]  /*8230*/  LDSM.16.MT88.4 R76, [R202+0x1100] ;  /* 0x00110000ca4c783b */ /* 0x000fe20000004200 */
[----:B------:R-:W-:Y:S06]  /*8240*/  MUFU.EX2 R245, R245 ;  /* 0x000000f500f57308 */ /* 0x000fec0000000800 */
[C---:B---3--:R-:W-:Y:S04]  /*8250*/  HMMA.16816.F32.BF16 R44, R68.reuse, R72, R44 ;  /* 0x00000048442c723c */ /* 0x048fe8000004182c */
[----:B------:R-:W-:Y:S04]  /*8260*/  MUFU.EX2 R166, R166 ;  /* 0x000000a600a67308 */ /* 0x000fe80000000800 */
[C---:B------:R-:W-:Y:S01]  /*8270*/  HMMA.16816.F32.BF16 R48, R68.reuse, R74, R48 ;  /* 0x0000004a4430723c */ /* 0x040fe20000041830 */
[----:B------:R-:W3:Y:S05]  /*8280*/  LDSM.16.MT88.4 R72, [R204+0x1100] ;  /* 0x00110000cc48783b */ /* 0x000eea0000004200 */
[----:B------:R-:W-:Y:S02]  /*8290*/  MUFU.EX2 R223, R223 ;  /* 0x000000df00df7308 */ /* 0x000fe40000000800 */
[C---:B------:R-:W-:Y:S08]  /*82a0*/  HMMA.16816.F32.BF16 R52, R68.reuse, R80, R52 ;  /* 0x000000504434723c */ /* 0x040ff00000041834 */
[C---:B------:R-:W-:Y:S01]  /*82b0*/  HMMA.16816.F32.BF16 R56, R68.reuse, R82, R56 ;  /* 0x000000524438723c */ /* 0x040fe20000041838 */
[----:B------:R-:W4:Y:S01]  /*82c0*/  LDSM.16.MT88.4 R80, [R201+0x1100] ;  /* 0x00110000c950783b */ /* 0x000f220000004200 */
[----:B------:R-:W-:Y:S06]  /*82d0*/  MUFU.EX2 R187, R187 ;  /* 0x000000bb00bb7308 */ /* 0x000fec0000000800 */
[C---:B-----5:R-:W-:Y:S04]  /*82e0*/  HMMA.16816.F32.BF16 R60, R68.reuse, R84, R60 ;  /* 0x00000054443c723c */ /* 0x060fe8000004183c */
[----:B------:R-:W-:Y:S04]  /*82f0*/  MUFU.EX2 R224, R224 ;  /* 0x000000e000e07308 */ /* 0x000fe80000000800 */
[----:B------:R-:W-:Y:S01]  /*8300*/  HMMA.16816.F32.BF16 R64, R68, R86, R64 ;  /* 0x000000564440723c */ /* 0x000fe20000041840 */
[----:B------:R-:W5:Y:S05]  /*8310*/  LDSM.16.MT88.4 R84, [R200+0x1100] ;  /* 0x00110000c854783b */ /* 0x000f6a0000004200 */
[----:B------:R-:W-:Y:S01]  /*8320*/  MUFU.EX2 R146, R146 ;  /* 0x0000009200927308 */ /* 0x000fe20000000800 */
[----:B------:R-:W-:Y:S01]  /*8330*/  F2FP.BF16.PACK_AB R68, R222, R225 ;  /* 0x000000e1de44723e */ /* 0x000fe200000010ff */
[----:B------:R-:W-:Y:S01]  /*8340*/  FADD.FTZ R225, R225, R152 ;  /* 0x00000098e1e17221 */ /* 0x000fe20000010000 */
[----:B------:R-:W-:Y:S03]  /*8350*/  F2FP.BF16.PACK_AB R70, R227, R226 ;  /* 0x000000e2e346723e */ /* 0x000fe600000010ff */
[----:B-1----:R-:W-:Y:S01]  /*8360*/  F2FP.BF16.PACK_AB R69, R231, R230 ;  /* 0x000000e6e745723e */ /* 0x002fe200000010ff */
[----:B------:R-:W-:Y:S01]  /*8370*/  FADD.FTZ R230, R230, R167 ;  /* 0x000000a7e6e67221 */ /* 0x000fe20000010000 */
[----:B--2---:R-:W-:Y:S01]  /*8380*/  F2FP.BF16.PACK_AB R71, R233, R232 ;  /* 0x000000e8e947723e */ /* 0x004fe200000010ff */
[----:B------:R-:W-:Y:S01]  /*8390*/  FADD.FTZ R225, R222, R225 ;  /* 0x000000e1dee17221 */ /* 0x000fe20000010000 */
[----:B------:R-:W1:Y:S01]  /*83a0*/  MUFU.EX2 R145, R145 ;  /* 0x0000009100917308 */ /* 0x000e620000000800 */
[----:B------:R-:W-:Y:S02]  /*83b0*/  FADD.FTZ R231, R231, R230 ;  /* 0x000000e6e7e77221 */ /* 0x000fe40000010000 */
[----:B------:R-:W-:Y:S02]  /*83c0*/  FADD.FTZ R226, R226, R225 ;  /* 0x000000e1e2e27221 */ /* 0x000fe40000010000 */
[C---:B---3--:R-:W-:Y:S03]  /*83d0*/  HMMA.16816.F32.BF16 R4, R68.reuse, R72, R4 ;  /* 0x000000484404723c */ /* 0x048fe60000041804 */
[----:B------:R-:W-:Y:S02]  /*83e0*/  FADD.FTZ R232, R232, R231 ;  /* 0x000000e7e8e87221 */ /* 0x000fe40000010000 */
[----:B------:R-:W-:Y:S01]  /*83f0*/  MUFU.EX2 R138, R138 ;  /* 0x0000008a008a7308 */ /* 0x000fe20000000800 */
[----:B------:R-:W-:Y:S02]  /*8400*/  FADD.FTZ R227, R227, R226 ;  /* 0x000000e2e3e37221 */ /* 0x000fe40000010000 */
[C---:B------:R-:W-:Y:S01]  /*8410*/  HMMA.16816.F32.BF16 R8, R68.reuse, R74, R8 ;  /* 0x0000004a4408723c */ /* 0x040fe20000041808 */
[----:B------:R-:W2:Y:S03]  /*8420*/  LDSM.16.MT88.4 R72, [R204+0x4100] ;  /* 0x00410000cc48783b */ /* 0x000ea60000004200 */
[----:B------:R-:W-:Y:S03]  /*8430*/  FADD.FTZ R233, R233, R232 ;  /* 0x000000e8e9e97221 */ /* 0x000fe60000010000 */
[----:B------:R-:W3:Y:S01]  /*8440*/  MUFU.EX2 R155, R155 ;  /* 0x0000009b009b7308 */ /* 0x000ee20000000800 */
[C---:B------:R-:W-:Y:S04]  /*8450*/  HMMA.16816.F32.BF16 R12, R68.reuse, R76, R12 ;  /* 0x0000004c440c723c */ /* 0x040fe8000004180c */
[----:B-1----:R-:W-:Y:S04]  /*8460*/  F2FP.BF16.PACK_AB R120, R145, R146 ;  /* 0x000000929178723e */ /* 0x002fe800000010ff */
[C---:B------:R-:W-:Y:S01]  /*8470*/  HMMA.16816.F32.BF16 R16, R68.reuse, R78, R16 ;  /* 0x0000004e4410723c */ /* 0x040fe20000041810 */
[----:B------:R-:W1:Y:S01]  /*8480*/  LDSM.16.MT88.4 R76, [R202+0x4100] ;  /* 0x00410000ca4c783b */ /* 0x000e620000004200 */
[----:B------:R-:W-:Y:S06]  /*8490*/  MUFU.EX2 R136, R136 ;  /* 0x0000008800887308 */ /* 0x000fec0000000800 */
[C---:B----4-:R-:W-:Y:S04]  /*84a0*/  HMMA.16816.F32.BF16 R20, R68.reuse, R80, R20 ;  /* 0x000000504414723c */ /* 0x050fe80000041814 */
[----:B------:R-:W4:Y:S01]  /*84b0*/  MUFU.EX2 R139, R139 ;  /* 0x0000008b008b7308 */ /* 0x000f220000000800 */
[----:B---3--:R-:W-:Y:S03]  /*84c0*/  F2FP.BF16.PACK_AB R122, R155, R138 ;  /* 0x0000008a9b7a723e */ /* 0x008fe600000010ff */
[C---:B------:R-:W-:Y:S01]  /*84d0*/  HMMA.16816.F32.BF16 R24, R68.reuse, R82, R24 ;  /* 0x000000524418723c */ /* 0x040fe20000041818 */
[----:B------:R-:W3:Y:S05]  /*84e0*/  LDSM.16.MT88.4 R80, [R201+0x4100] ;  /* 0x00410000c950783b */ /* 0x000eea0000004200 */
[----:B------:R-:W-:Y:S02]  /*84f0*/  MUFU.EX2 R135, R135 ;  /* 0x0000008700877308 */ /* 0x000fe40000000800 */
[C---:B-----5:R-:W-:Y:S08]  /*8500*/  HMMA.16816.F32.BF16 R28, R68.reuse, R84, R28 ;  /* 0x00000054441c723c */ /* 0x060ff0000004181c */
[C---:B------:R-:W-:Y:S01]  /*8510*/  HMMA.16816.F32.BF16 R32, R68.reuse, R86, R32 ;  /* 0x000000564420723c */ /* 0x040fe20000041820 */
[----:B------:R-:W5:Y:S01]  /*8520*/  LDSM.16.MT88.4 R84, [R204+0x1900] ;  /* 0x00190000cc54783b */ /* 0x000f620000004200 */
[----:B------:R-:W3:Y:S02]  /*8530*/  MUFU.EX2 R134, R134 ;  /* 0x0000008600867308 */ /* 0x000ee40000000800 */
[----:B----4-:R-:W-:Y:S04]  /*8540*/  F2FP.BF16.PACK_AB R121, R139, R136 ;  /* 0x000000888b79723e */ /* 0x010fe800000010ff */
[C---:B--2---:R-:W-:Y:S08]  /*8550*/  HMMA.16816.F32.BF16 R36, R68.reuse, R72, R36 ;  /* 0x000000484424723c */ /* 0x044ff00000041824 */
[C---:B------:R-:W-:Y:S01]  /*8560*/  HMMA.16816.F32.BF16 R40, R68.reuse, R74, R40 ;  /* 0x0000004a4428723c */ /* 0x040fe20000041828 */
[----:B------:R-:W2:Y:S07]  /*8570*/  LDSM.16.MT88.4 R72, [R202+0x1900] ;  /* 0x00190000ca48783b */ /* 0x000eae0000004200 */
[C---:B-1----:R-:W-:Y:S04]  /*8580*/  HMMA.16816.F32.BF16 R44, R68.reuse, R76, R44 ;  /* 0x0000004c442c723c */ /* 0x042fe8000004182c */
[----:B---3--:R-:W-:Y:S04]  /*8590*/  F2FP.BF16.PACK_AB R123, R134, R135 ;  /* 0x00000087867b723e */ /* 0x008fe800000010ff */
[C---:B------:R-:W-:Y:S01]  /*85a0*/  HMMA.16816.F32.BF16 R48, R68.reuse, R78, R48 ;  /* 0x0000004e4430723c */ /* 0x040fe20000041830 */
[----:B------:R-:W1:Y:S07]  /*85b0*/  LDSM.16.MT88.4 R76, [R201+0x1900] ;  /* 0x00190000c94c783b */ /* 0x000e6e0000004200 */
[C---:B------:R-:W-:Y:S08]  /*85c0*/  HMMA.16816.F32.BF16 R52, R68.reuse, R80, R52 ;  /* 0x000000504434723c */ /* 0x040ff00000041834 */
[C---:B------:R-:W-:Y:S01]  /*85d0*/  HMMA.16816.F32.BF16 R56, R68.reuse, R82, R56 ;  /* 0x000000524438723c */ /* 0x040fe20000041838 */
[----:B------:R-:W3:Y:S07]  /*85e0*/  LDSM.16.MT88.4 R80, [R200+0x1900] ;  /* 0x00190000c850783b */ /* 0x000eee0000004200 */
[C---:B------:R-:W-:Y:S08]  /*85f0*/  HMMA.16816.F32.BF16 R60, R68.reuse, R88, R60 ;  /* 0x00000058443c723c */ /* 0x040ff0000004183c */
[----:B------:R-:W-:Y:S01]  /*8600*/  HMMA.16816.F32.BF16 R64, R68, R90, R64 ;  /* 0x0000005a4440723c */ /* 0x000fe20000041840 */
[----:B------:R-:W-:Y:S06]  /*8610*/  LDSM.16.MT88.4 R88, [R201+0x4900] ;  /* 0x00490000c958783b */ /* 0x000fec0000004200 */
[----:B------:R-:W-:Y:S01]  /*8620*/  F2FP.BF16.PACK_AB R68, R235, R234 ;  /* 0x000000eaeb44723e */ /* 0x000fe200000010ff */
[----:B------:R-:W-:Y:S01]  /*8630*/  FADD.FTZ R234, R234, R227 ;  /* 0x000000e3eaea7221 */ /* 0x000fe20000010000 */
[----:B------:R-:W-:Y:S03]  /*8640*/  F2FP.BF16.PACK_AB R70, R239, R236 ;  /* 0x000000ecef46723e */ /* 0x000fe600000010ff */
[----:B------:R-:W-:Y:S01]  /*8650*/  F2FP.BF16.PACK_AB R69, R243, R238 ;  /* 0x000000eef345723e */ /* 0x000fe200000010ff */
[----:B------:R-:W-:Y:S01]  /*8660*/  FADD.FTZ R238, R238, R233 ;  /* 0x000000e9eeee7221 */ /* 0x000fe20000010000 */
[----:B------:R-:W-:Y:S01]  /*8670*/  F2FP.BF16.PACK_AB R71, R237, R240 ;  /* 0x000000f0ed47723e */ /* 0x000fe200000010ff */
[----:B------:R-:W-:Y:S02]  /*8680*/  FADD.FTZ R235, R235, R234 ;  /* 0x000000eaebeb7221 */ /* 0x000fe40000010000 */
[----:B------:R-:W-:Y:S02]  /*8690*/  FADD.FTZ R243, R243, R238 ;  /* 0x000000eef3f37221 */ /* 0x000fe40000010000 */
[----:B------:R-:W-:Y:S02]  /*86a0*/  FADD.FTZ R236, R236, R235 ;  /* 0x000000ebecec7221 */ /* 0x000fe40000010000 */
[C---:B-----5:R-:W-:Y:S03]  /*86b0*/  HMMA.16816.F32.BF16 R4, R68.reuse, R84, R4 ;  /* 0x000000544404723c */ /* 0x060fe60000041804 */
[----:B------:R-:W-:Y:S02]  /*86c0*/  FADD.FTZ R240, R240, R243 ;  /* 0x000000f3f0f07221 */ /* 0x000fe40000010000 */
[----:B------:R-:W-:Y:S02]  /*86d0*/  FADD.FTZ R239, R239, R236 ;  /* 0x000000ecefef7221 */ /* 0x000fe40000010000 */
[----:B------:R-:W-:Y:S01]  /*86e0*/  FADD.FTZ R237, R237, R240 ;  /* 0x000000f0eded7221 */ /* 0x000fe20000010000 */
[C---:B------:R-:W-:Y:S01]  /*86f0*/  HMMA.16816.F32.BF16 R8, R68.reuse, R86, R8 ;  /* 0x000000564408723c */ /* 0x040fe20000041808 */
[----:B------:R-:W4:Y:S03]  /*8700*/  LDSM.16.MT88.4 R84, [R204+0x4900] ;  /* 0x00490000cc54783b */ /* 0x000f260000004200 */
[----:B------:R-:W-:Y:S04]  /*8710*/  FADD.FTZ R2, R166, R237 ;  /* 0x000000eda6027221 */ /* 0x000fe80000010000 */
[C---:B--2---:R-:W-:Y:S04]  /*8720*/  HMMA.16816.F32.BF16 R12, R68.reuse, R72, R12 ;  /* 0x00000048440c723c */ /* 0x044fe8000004180c */
[----:B------:R-:W-:Y:S04]  /*8730*/  FADD.FTZ R2, R223, R2 ;  /* 0x00000002df027221 */ /* 0x000fe80000010000 */
[C---:B------:R-:W-:Y:S01]  /*8740*/  HMMA.16816.F32.BF16 R16, R68.reuse, R74, R16 ;  /* 0x0000004a4410723c */ /* 0x040fe20000041810 */
[----:B------:R-:W2:Y:S03]  /*8750*/  LDSM.16.MT88.4 R72, [R202+0x4900] ;  /* 0x00490000ca48783b */ /* 0x000ea60000004200 */
[----:B------:R-:W-:Y:S02]  /*8760*/  FADD.FTZ R3, R187, R2 ;  /* 0x00000002bb037221 */ /* 0x000fe40000010000 */
[----:B------:R-:W-:Y:S02]  /*8770*/  IMAD.MOV.U32 R2, RZ, RZ, R116 ;  /* 0x000000ffff027224 */ /* 0x000fe400078e0074 */
[C---:B-1----:R-:W-:Y:S04]  /*8780*/  HMMA.16816.F32.BF16 R20, R68.reuse, R76, R20 ;  /* 0x0000004c4414723c */ /* 0x042fe80000041814 */
[----:B------:R-:W-:Y:S04]  /*8790*/  FADD.FTZ R3, R224, R3 ;  /* 0x00000003e0037221 */ /* 0x000fe80000010000 */
[C---:B------:R-:W-:Y:S01]  /*87a0*/  HMMA.16816.F32.BF16 R24, R68.reuse, R78, R24 ;  /* 0x0000004e4418723c */ /* 0x040fe20000041818 */
[----:B------:R-:W1:Y:S03]  /*87b0*/  LDSM.16.MT88.4 R76, [R204+0x2100] ;  /* 0x00210000cc4c783b */ /* 0x000e660000004200 */
[----:B------:R-:W-:Y:S02]  /*87c0*/  FADD.FTZ R136, R136, R3 ;  /* 0x0000000388887221 */ /* 0x000fe40000010000 */
[----:B------:R-:W-:Y:S02]  /*87d0*/  IMAD.MOV.U32 R3, RZ, RZ, R0 ;  /* 0x000000ffff037224 */ /* 0x000fe400078e0000 */
[C---:B---3--:R-:W-:Y:S04]  /*87e0*/  HMMA.16816.F32.BF16 R28, R68.reuse, R80, R28 ;  /* 0x00000050441c723c */ /* 0x048fe8000004181c */
[----:B------:R-:W-:Y:S04]  /*87f0*/  FADD.FTZ R136, R139, R136 ;  /* 0x000000888b887221 */ /* 0x000fe80000010000 */
[C---:B------:R-:W-:Y:S01]  /*8800*/  HMMA.16816.F32.BF16 R32, R68.reuse, R82, R32 ;  /* 0x000000524420723c */ /* 0x040fe20000041820 */
[----:B------:R-:W3:Y:S03]  /*8810*/  LDSM.16.MT88.4 R80, [R202+0x2100] ;  /* 0x00210000ca50783b */ /* 0x000ee60000004200 */
[----:B------:R-:W-:Y:S04]  /*8820*/  FADD.FTZ R135, R135, R136 ;  /* 0x0000008887877221 */ /* 0x000fe80000010000 */
[C---:B----4-:R-:W-:Y:S04]  /*8830*/  HMMA.16816.F32.BF16 R36, R68.reuse, R84, R36 ;  /* 0x000000544424723c */ /* 0x050fe80000041824 */
[----:B------:R-:W-:Y:S04]  /*8840*/  FADD.FTZ R217, R134, R135 ;  /* 0x0000008786d97221 */ /* 0x000fe80000010000 */
[C---:B------:R-:W-:Y:S01]  /*8850*/  HMMA.16816.F32.BF16 R40, R68.reuse, R86, R40 ;  /* 0x000000564428723c */ /* 0x040fe20000041828 */
[----:B------:R-:W-:Y:S07]  /*8860*/  LDSM.16.MT88.4 R84, [R200+0x2100] ;  /* 0x00210000c854783b */ /* 0x000fee0000004200 */
[C---:B--2---:R-:W-:Y:S08]  /*8870*/  HMMA.16816.F32.BF16 R44, R68.reuse, R72, R44 ;  /* 0x00000048442c723c */ /* 0x044ff0000004182c */
[C---:B------:R-:W-:Y:S01]  /*8880*/  HMMA.16816.F32.BF16 R48, R68.reuse, R74, R48 ;  /* 0x0000004a4430723c */ /* 0x040fe20000041830 */
[----:B------:R-:W2:Y:S07]  /*8890*/  LDSM.16.MT88.4 R72, [R201+0x2100] ;  /* 0x00210000c948783b */ /* 0x000eae0000004200 */
[C---:B------:R-:W-:Y:S08]  /*88a0*/  HMMA.16816.F32.BF16 R52, R68.reuse, R88, R52 ;  /* 0x000000584434723c */ /* 0x040ff00000041834 */
[C---:B------:R-:W-:Y:S01]  /*88b0*/  HMMA.16816.F32.BF16 R56, R68.reuse, R90, R56 ;  /* 0x0000005a4438723c */ /* 0x040fe20000041838 */
[----:B------:R-:W-:Y:S07]  /*88c0*/  LDSM.16.MT88.4 R88, [R201+0x5100] ;  /* 0x00510000c958783b */ /* 0x000fee0000004200 */
        /* <DEDUP_REMOVED lines=8> */
[----:B------:R-:W-:Y:S03]  /*8950*/  F2FP.BF16.PACK_AB R71, R224, R187 ;  /* 0x000000bbe047723e */ /* 0x000fe600000010ff */
[----:B------:R-:W-:Y:S04]  /*8960*/  FADD.FTZ R184, R184, R241 ;  /* 0x000000f1b8b87221 */ /* 0x000fe80000010000 */
[C---:B-1----:R-:W-:Y:S03]  /*8970*/  HMMA.16816.F32.BF16 R4, R68.reuse, R76, R4 ;  /* 0x0000004c4404723c */ /* 0x042fe60000041804 */
[----:B------:R-:W-:Y:S01]  /*8980*/  FADD.FTZ R245, R245, R184 ;  /* 0x000000b8f5f57221 */ /* 0x000fe20000010000 */
[----:B------:R-:W-:Y:S03]  /*8990*/  IADD3 R184, R186, -0x1, RZ ;  /* 0xffffffffbab87810 */ /* 0x000fe60007ffe0ff */
[----:B------:R-:W-:Y:S01]  /*89a0*/  FADD.FTZ R146, R146, R245 ;  /* 0x000000f592927221 */ /* 0x000fe20000010000 */
        /* <DEDUP_REMOVED lines=9> */
[C---:B--2---:R-:W-:Y:S08]  /*8a40*/  HMMA.16816.F32.BF16 R20, R68.reuse, R72, R20 ;  /* 0x000000484414723c */ /* 0x044ff00000041814 */
[C---:B------:R-:W-:Y:S01]  /*8a50*/  HMMA.16816.F32.BF16 R24, R68.reuse, R74, R24 ;  /* 0x0000004a4418723c */ /* 0x040fe20000041818 */
[----:B------:R-:W2:Y:S07]  /*8a60*/  LDSM.16.MT88.4 R72, [R200+0x5100] ;  /* 0x00510000c848783b */ /* 0x000eae0000004200 */
[C---:B------:R-:W-:Y:S08]  /*8a70*/  HMMA.16816.F32.BF16 R28, R68.reuse, R84, R28 ;  /* 0x00000054441c723c */ /* 0x040ff0000004181c */
[C---:B------:R-:W-:Y:S01]  /*8a80*/  HMMA.16816.F32.BF16 R32, R68.reuse, R86, R32 ;  /* 0x000000564420723c */ /* 0x040fe20000041820 */
[----:B------:R-:W4:Y:S07]  /*8a90*/  LDSM.16.MT88.4 R84, [R202+0x2900] ;  /* 0x00290000ca54783b */ /* 0x000f2e0000004200 */
[C---:B-1----:R-:W-:Y:S08]  /*8aa0*/  HMMA.16816.F32.BF16 R36, R68.reuse, R76, R36 ;  /* 0x0000004c4424723c */ /* 0x042ff00000041824 */
[C---:B------:R-:W-:Y:S08]  /*8ab0*/  HMMA.16816.F32.BF16 R40, R68.reuse, R78, R40 ;  /* 0x0000004e4428723c */ /* 0x040ff00000041828 */
[C---:B---3--:R-:W-:Y:S08]  /*8ac0*/  HMMA.16816.F32.BF16 R44, R68.reuse, R80, R44 ;  /* 0x00000050442c723c */ /* 0x048ff0000004182c */
[C---:B------:R-:W-:Y:S08]  /*8ad0*/  HMMA.16816.F32.BF16 R48, R68.reuse, R82, R48 ;  /* 0x000000524430723c */ /* 0x040ff00000041830 */
[C---:B------:R-:W-:Y:S08]  /*8ae0*/  HMMA.16816.F32.BF16 R52, R68.reuse, R88, R52 ;  /* 0x000000584434723c */ /* 0x040ff00000041834 */
[C---:B------:R-:W-:Y:S08]  /*8af0*/  HMMA.16816.F32.BF16 R56, R68.reuse, R90, R56 ;  /* 0x0000005a4438723c */ /* 0x040ff00000041838 */
[C---:B--2---:R-:W-:Y:S08]  /*8b00*/  HMMA.16816.F32.BF16 R60, R68.reuse, R72, R60 ;  /* 0x00000048443c723c */ /* 0x044ff0000004183c */
[----:B------:R-:W-:Y:S08]  /*8b10*/  HMMA.16816.F32.BF16 R64, R68, R74, R64 ;  /* 0x0000004a4440723c */ /* 0x000ff00000041840 */
[C---:B------:R-:W-:Y:S01]  /*8b20*/  HMMA.16816.F32.BF16 R112, R120.reuse, R108, R4 ;  /* 0x0000006c7870723c */ /* 0x040fe20000041804 */
[----:B------:R-:W1:Y:S07]  /*8b30*/  LDSM.16.MT88.4 R4, [R201+0x5900] ;  /* 0x00590000c904783b */ /* 0x000e6e0000004200 */
[C---:B------:R-:W-:Y:S01]  /*8b40*/  HMMA.16816.F32.BF16 R108, R120.reuse, R110, R8 ;  /* 0x0000006e786c723c */ /* 0x040fe20000041808 */
[----:B------:R-:W2:Y:S07]  /*8b50*/  LDSM.16.MT88.4 R8, [R200+0x5900] ;  /* 0x00590000c808783b */ /* 0x000eae0000004200 */
[C---:B----4-:R-:W-:Y:S07]  /*8b60*/  HMMA.16816.F32.BF16 R68, R120.reuse, R84, R12 ;  /* 0x000000547844723c */ /* 0x050fee000004180c */
[----:B------:R-:W-:Y:S01]  /*8b70*/  IMAD.MOV.U32 R12, RZ, RZ, R116 ;  /* 0x000000ffff0c7224 */ /* 0x000fe200078e0074 */
        /* <DEDUP_REMOVED lines=11> */
[C---:B--2---:R-:W-:Y:S08]  /*8c30*/  HMMA.16816.F32.BF16 R60, R120.reuse, R8, R60 ;  /* 0x00000008783c723c */ /* 0x044ff0000004183c */
[----:B------:R-:W-:Y:S01]  /*8c40*/  HMMA.16816.F32.BF16 R64, R120, R10, R64 ;  /* 0x0000000a7840723c */ /* 0x000fe20000041840 */
[----:B------:R-:W-:-:S07]  /*8c50*/  @P0 BRA `(.L_x_181) ;  /* 0xffffc37000000947 */ /* 0x000fce000383ffff */
.L_x_172:
[----:B------:R-:W1:Y:S01]  /*8c60*/  S2R R2, SR_CTAID.X ;  /* 0x0000000000027919 */ /* 0x000e620000002500 */
[----:B------:R-:W-:-:S05]  /*8c70*/  IMAD.MOV.U32 R3, RZ, RZ, c[0x0][0x168] ;  /* 0x00005a00ff037624 */ /* 0x000fca00078e00ff */
[----:B------:R-:W-:Y:S02]  /*8c80*/  IADD3 R3, -R3, 0x1, RZ ;  /* 0x0000000103037810 */ /* 0x000fe40007ffe1ff */
[----:B-1----:R-:W-:-:S05]  /*8c90*/  LEA R2, R2, 0x7f, 0x7 ;  /* 0x0000007f02027811 */ /* 0x002fca00078e38ff */
[----:B------:R-:W-:-:S05]  /*8ca0*/  @P4 IMAD.HI.U32 R4, R2, c[0x0][0x2c8], RZ ;  /* 0x0000b20002044a27 */ /* 0x000fca00078e00ff */
[----:B------:R-:W-:-:S04]  /*8cb0*/  @P4 SHF.R.U32.HI R2, RZ, c[0x0][0x2cc], R4 ;  /* 0x0000b300ff024a19 */ /* 0x000fc80000011604 */
[----:B------:R-:W-:-:S04]  /*8cc0*/  IADD3 R4, R2, c[0x0][0x1d0], R3 ;  /* 0x0000740002047a10 */ /* 0x000fc80007ffe003 */
[----:B------:R-:W-:Y:S01]  /*8cd0*/  IADD3 R3, R4, -c[0x0][0x324], RZ ;  /* 0x8000c90004037a10 */ /* 0x000fe20007ffe0ff */
        /* <DEDUP_REMOVED lines=10> */
.L_x_183:
[----:B------:R-:W-:-:S04]  /*8d80*/  MOV R2, c[0x0][0x32c] ;  /* 0x0000cb0000027a02 */ /* 0x000fc80000000f00 */
[----:B------:R-:W-:-:S13]  /*8d90*/  ISETP.NE.AND P0, PT, R2, 0x1, PT ;  /* 0x000000010200780c */ /* 0x000fda0003f05270 */
[----:B------:R-:W-:-:S05]  /*8da0*/  @P0 IMAD.HI.U32 R2, R4, c[0x0][0x330], RZ ;  /* 0x0000cc0004020a27 */ /* 0x000fca00078e00ff */
[----:B------:R-:W-:-:S05]  /*8db0*/  @P0 SHF.R.U32.HI R4, RZ, c[0x0][0x334], R2 ;  /* 0x0000cd00ff040a19 */ /* 0x000fca0000011602 */
.L_x_184:
[----:B------:R-:W-:-:S05]  /*8dc0*/  IMAD R4, R4, c[0x0][0x32c], RZ ;  /* 0x0000cb0004047a24 */ /* 0x000fca00078e02ff */
[----:B------:R-:W-:-:S04]  /*8dd0*/  IMNMX R3, R3, R4, !PT ;  /* 0x0000000403037217 */ /* 0x000fc80007800200 */
.L_x_182:
[----:B------:R-:W-:-:S05]  /*8de0*/  IADD3 R3, R3, 0x5f, RZ ;  /* 0x0000005f03037810 */ /* 0x000fca0007ffe0ff */
[----:B------:R-:W-:-:S05]  /*8df0*/  IMAD.HI R3, R3, 0x2aaaaaab, RZ ;  /* 0x2aaaaaab03037827 */ /* 0x000fca00078e02ff */
[----:B------:R-:W-:-:S04]  /*8e00*/  SHF.R.U32.HI R2, RZ, 0x1f, R3 ;  /* 0x0000001fff027819 */ /* 0x000fc80000011603 */
[----:B------:R-:W-:-:S04]  /*8e10*/  LEA.HI.SX32 R2, R3, R2, 0x1c ;  /* 0x0000000203027211 */ /* 0x000fc800078fe2ff */
[----:B------:R-:W-:-:S04]  /*8e20*/  IMNMX R225, R207, R2, !PT ;  /* 0x00000002cfe17217 */ /* 0x000fc80007800200 */
[----:B------:R-:W-:-:S13]  /*8e30*/  ISETP.GE.AND P0, PT, R184, R225, PT ;  /* 0x000000e1b800720c */ /* 0x000fda0003f06270 */
[----:B------:R-:W-:Y:S05]  /*8e40*/  @!P0 BRA `(.L_x_185) ;  /* 0x0000298000008947 */ /* 0x000fea0003800000 */
[----:B------:R-:W-:Y:S01]  /*8e50*/  MOV R117, R12 ;  /* 0x0000000c00757202 */ /* 0x000fe20000000f00 */
[----:B------:R-:W-:Y:S01]  /*8e60*/  IMAD.MOV.U32 R222, RZ, RZ, R184 ;  /* 0x000000ffffde7224 */ /* 0x000fe200078e00b8 */
[----:B------:R-:W-:Y:S01]  /*8e70*/  MOV R3, R0 ;  /* 0x0000000000037202 */ /* 0x000fe20000000f00 */
[----:B------:R-:W-:Y:S01]  /*8e80*/  IMAD.MOV.U32 R118, RZ, RZ, c[0x0][0x1e4] ;  /* 0x00007900ff767624 */ /* 0x000fe200078e00ff */
[----:B------:R-:W-:Y:S02]  /*8e90*/  MOV R223, c[0x0][0x1e0] ;  /* 0x0000780000df7a02 */ /* 0x000fe40000000f00 */
.L_x_186:
[----:B------:R-:W-:Y:S04]  /*8ea0*/  DEPBAR.LE SB0, 0x0 ;  /* 0x000080000000791a */ /* 0x000fe80000000000 */
[----:B------:R-:W-:Y:S01]  /*8eb0*/  BAR.SYNC.DEFER_BLOCKING 0x0 ;  /* 0x0000000000007b1d */ /* 0x000fe20000010000 */
[----:B------:R-:W-:Y:S11]  /*8ec0*/  ISETP.GT.AND P2, PT, R207, R222, PT ;  /* 0x000000decf00720c */ /* 0x000ff60003f44270 */
[----:B------:R-:W-:Y:S02]  /*8ed0*/  @!UPT UIADD3 URZ, URZ, URZ, URZ ;  /* 0x0000003f3f3ff290 */ /* 0x000fe4000fffe03f */
[----:B------:R-:W-:Y:S01]  /*8ee0*/  @!P2 SHF.R.S32.HI R0, RZ, 0x1f, R222 ;  /* 0x0000001fff00a819 */ /* 0x000fe200000114de */
[----:B------:R-:W-:Y:S01]  /*8ef0*/  @!P2 IMAD.WIDE.U32 R28, R222, c[0x0][0x208], RZ ;  /* 0x00008200de1caa25 */ /* 0x000fe200078e00ff */
[----:B------:R-:W-:Y:S02]  /*8f00*/  @!P2 MOV R36, R218 ;  /* 0x000000da0024a202 */ /* 0x000fe40000000f00 */
[----:B------:R-:W-:Y:S01]  /*8f10*/  @!P2 MOV R37, R221 ;  /* 0x000000dd0025a202 */ /* 0x000fe20000000f00 */
[----:B------:R-:W-:Y:S04]  /*8f20*/  @!P2 IMAD R0, R0, c[0x0][0x208], RZ ;  /* 0x000082000000aa24 */ /* 0x000fe800078e02ff */
[----:B------:R-:W-:Y:S01]  /*8f30*/  @!P2 IMAD R0, R222, c[0x0][0x20c], R0 ;  /* 0x00008300de00aa24 */ /* 0x000fe200078e0200 */
[----:B------:R-:W1:Y:S01]  /*8f40*/  LDSM.16.M88.4 R8, [R206+0x8100] ;  /* 0x00810000ce08783b */ /* 0x000e620000000200 */
[----:B------:R-:W-:Y:S03]  /*8f50*/  @!P2 IMAD.WIDE.U32 R36, R28, 0x60, R36 ;  /* 0x000000601c24a825 */ /* 0x000fe600078e0024 */
[----:B------:R-:W-:Y:S02]  /*8f60*/  @!P2 IADD3 R0, R29, R0, RZ ;  /* 0x000000001d00a210 */ /* 0x000fe40007ffe0ff */
[----:B------:R-:W-:Y:S02]  /*8f70*/  @!P2 SHF.L.U32 R186, R36, 0x1, RZ ;  /* 0x0000000124baa819 */ /* 0x000fe400000006ff */
[----:B------:R-:W2:Y:S02]  /*8f80*/  LDSM.16.M88.4 R16, [R206+0x8900] ;  /* 0x00890000ce10783b */ /* 0x000ea40000000200 */
[----:B------:R-:W-:Y:S04]  /*8f90*/  @!P2 IADD3 R180, P1, R186, 0x80, RZ ;  /* 0x00000080bab4a810 */ /* 0x000fe80007f3e0ff */
[----:B------:R-:W-:Y:S02]  /*8fa0*/  @!P2 IADD3 R180, P0, R180, c[0x0][0x1f8], RZ ;  /* 0x00007e00b4b4aa10 */ /* 0x000fe40007f1e0ff */
[----:B------:R-:W3:Y:S08]  /*8fb0*/  LDSM.16.M88.4 R24, [R206+0x9100] ;  /* 0x00910000ce18783b */ /* 0x000ef00000000200 */
[----:B------:R-:W4:Y:S08]  /*8fc0*/  LDSM.16.M88.4 R32, [R206+0x9900] ;  /* 0x00990000ce20783b */ /* 0x000f300000000200 */
[----:B------:R-:W5:Y:S01]  /*8fd0*/  LDSM.16.M88.4 R40, [R206+0xa100] ;  /* 0x00a10000ce28783b */ /* 0x000f620000000200 */
[C---:B-1----:R-:W-:Y:S07]  /*8fe0*/  HMMA.16816.F32.BF16 R4, R124.reuse, R8, RZ ;  /* 0x000000087c04723c */ /* 0x042fee00000418ff */
[----:B------:R-:W1:Y:S01]  /*8ff0*/  LDSM.16.M88.4 R48, [R206+0xa900] ;  /* 0x00a90000ce30783b */ /* 0x000e620000000200 */
[C---:B------:R-:W-:Y:S07]  /*9000*/  HMMA.16816.F32.BF16 R8, R124.reuse, R10, RZ ;  /* 0x0000000a7c08723c */ /* 0x040fee00000418ff */
[----:B------:R-:W1:Y:S01]  /*9010*/  LDSM.16.M88.4 R120, [R205] ;  /* 0x00000000cd78783b */ /* 0x000e620000000200 */
[C---:B--2---:R-:W-:Y:S07]  /*9020*/  HMMA.16816.F32.BF16 R12, R124.reuse, R16, RZ ;  /* 0x000000107c0c723c */ /* 0x044fee00000418ff */
[----:B------:R-:W2:Y:S01]  /*9030*/  LDSM.16.M88.4 R128, [R199] ;  /* 0x00000000c780783b */ /* 0x000ea20000000200 */
[C---:B------:R-:W-:Y:S07]  /*9040*/  HMMA.16816.F32.BF16 R16, R124.reuse, R18, RZ ;  /* 0x000000127c10723c */ /* 0x040fee00000418ff */
[----:B------:R-:W1:Y:S01]  /*9050*/  LDSM.16.M88.4 R132, [R198] ;  /* 0x00000000c684783b */ /* 0x000e620000000200 */
[C---:B---3--:R-:W-:Y:S07]  /*9060*/  HMMA.16816.F32.BF16 R20, R124.reuse, R24, RZ ;  /* 0x000000187c14723c */ /* 0x048fee00000418ff */
[----:B------:R-:W3:Y:S01]  /*9070*/  LDSM.16.M88.4 R136, [R197] ;  /* 0x00000000c588783b */ /* 0x000ee20000000200 */
[C---:B------:R-:W-:Y:S07]  /*9080*/  HMMA.16816.F32.BF16 R24, R124.reuse, R26, RZ ;  /* 0x0000001a7c18723c */ /* 0x040fee00000418ff */
[----:B------:R-:W1:Y:S01]  /*9090*/  LDSM.16.M88.4 R144, [R196] ;  /* 0x00000000c490783b */ /* 0x000e620000000200 */
[C---:B----4-:R-:W-:Y:S07]  /*90a0*/  HMMA.16816.F32.BF16 R28, R124.reuse, R32, RZ ;  /* 0x000000207c1c723c */ /* 0x050fee00000418ff */
[----:B------:R-:W4:Y:S01]  /*90b0*/  LDSM.16.M88.4 R152, [R195] ;  /* 0x00000000c398783b */ /* 0x000f220000000200 */
[----:B------:R-:W-:Y:S05]  /*90c0*/  @!P2 IMAD R33, R0, 0x60, RZ ;  /* 0x000000600021a824 */ /* 0x000fea00078e02ff */
[----:B------:R-:W-:Y:S02]  /*90d0*/  @!P2 IADD3 R0, R37, R33, RZ ;  /* 0x000000212500a210 */ /* 0x000fe40007ffe0ff */
[C---:B------:R-:W-:Y:S02]  /*90e0*/  HMMA.16816.F32.BF16 R32, R124.reuse, R34, RZ ;  /* 0x000000227c20723c */ /* 0x040fe400000418ff */
[----:B------:R-:W-:Y:S04]  /*90f0*/  @!P2 SHF.L.U64.HI R0, R36, 0x1, R0 ;  /* 0x000000012400a819 */ /* 0x000fe80000010200 */
[----:B------:R-:W-:Y:S02]  /*9100*/  @!P2 IADD3.X R181, RZ, c[0x0][0x1fc], R0, P0, P1 ;  /* 0x00007f00ffb5aa10 */ /* 0x000fe400007e2400 */
[C---:B-----5:R-:W-:Y:S01]  /*9110*/  HMMA.16816.F32.BF16 R36, R124.reuse, R40, RZ ;  /* 0x000000287c24723c */ /* 0x060fe200000418ff */
[----:B------:R-:W-:Y:S04]  /*9120*/  @!P2 IADD3 R186, P0, R186, c[0x0][0x1f8], RZ ;  /* 0x00007e00babaaa10 */ /* 0x000fe80007f1e0ff */
[----:B------:R-:W-:Y:S02]  /*9130*/  @!P2 IADD3.X R187, R0, c[0x0][0x1fc], RZ, P0, !PT ;  /* 0x00007f0000bbaa10 */ /* 0x000fe400007fe4ff */
[----:B------:R-:W-:Y:S01]  /*9140*/  @!P2 IADD3 R184, P1, R186, UR9, RZ ;  /* 0x00000009bab8ac10 */ /* 0x000fe2000ff3e0ff */
[C---:B------:R-:W-:Y:S02]  /*9150*/  HMMA.16816.F32.BF16 R40, R124.reuse, R42, RZ ;  /* 0x0000002a7c28723c */ /* 0x040fe400000418ff */
[----:B------:R-:W-:Y:S01]  /*9160*/  @!PT LDS RZ, [RZ] ;  /* 0x00000000fffff984 */ /* 0x000fe20000000800 */
[----:B------:R-:W-:Y:S01]  /*9170*/  @!PT LDS RZ, [RZ] ;  /* 0x00000000fffff984 */ /* 0x000fe20000000800 */
[----:B------:R-:W-:Y:S01]  /*9180*/  @!PT LDS RZ, [RZ] ;  /* 0x00000000fffff984 */ /* 0x000fe20000000800 */
[----:B------:R5:W-:Y:S02]  /*9190*/  @!P2 LDGSTS.E.BYPASS.LTC128B.128 [R208+0x100], [R186.64], !P6 ;  /* 0x00100000bad0afae */ /* 0x000be4000f101d4a */
[----:B------:R-:W-:Y:S02]  /*91a0*/  @!P2 IADD3.X R185, R187, UR12, RZ, P1, !PT ;  /* 0x0000000cbbb9ac10 */ /* 0x000fe40008ffe4ff */
[----:B------:R-:W-:Y:S02]  /*91b0*/  @!P2 IADD3 R182, P0, R184, UR9, RZ ;  /* 0x00000009b8b6ac10 */ /* 0x000fe4000ff1e0ff */
[C---:B-1----:R-:W-:Y:S02]  /*91c0*/  HMMA.16816.F32.BF16 R44, R124.reuse, R48, RZ ;  /* 0x000000307c2c723c */ /* 0x042fe400000418ff */
[----:B------:R1:W-:Y:S02]  /*91d0*/  @!P2 LDGSTS.E.BYPASS.LTC128B.128 [R208+0x3100], [R180.64], !P5 ;  /* 0x03100000b4d0afae */ /* 0x0003e4000e901d4a */
[----:B------:R-:W-:Y:S04]  /*91e0*/  @!P2 IADD3.X R183, R185, UR12, RZ, P0, !PT ;  /* 0x0000000cb9b7ac10 */ /* 0x000fe800087fe4ff */
[----:B------:R-:W-:Y:S02]  /*91f0*/  HMMA.16816.F32.BF16 R48, R124, R50, RZ ;  /* 0x000000327c30723c */ /* 0x000fe400000418ff */
[----:B------:R5:W-:Y:S06]  /*9200*/  @!P2 LDGSTS.E.BYPASS.LTC128B.128 [R208+0x1100], [R184.64], !P6 ;  /* 0x01100000b8d0afae */ /* 0x000bec000f101d4a */
[C---:B------:R-:W-:Y:S02]  /*9210*/  HMMA.16816.F32.BF16 R4, R140.reuse, R120, R4 ;  /* 0x000000788c04723c */ /* 0x040fe40000041804 */
[----:B------:R5:W-:Y:S06]  /*9220*/  @!P2 LDGSTS.E.BYPASS.LTC128B.128 [R208+0x4100], [R184.64+0x80], !P5 ;  /* 0x04100080b8d0afae */ /* 0x000bec000e901d4a */
[C---:B------:R-:W-:Y:S02]  /*9230*/  HMMA.16816.F32.BF16 R8, R140.reuse, R122, R8 ;  /* 0x0000007a8c08723c */ /* 0x040fe40000041808 */
[----:B------:R1:W-:Y:S06]  /*9240*/  @!P2 LDGSTS.E.BYPASS.LTC128B.128 [R208+0x2100], [R182.64], !P6 ;  /* 0x02100000b6d0afae */ /* 0x0003ec000f101d4a */
[C---:B--2---:R-:W-:Y:S02]  /*9250*/  HMMA.16816.F32.BF16 R12, R140.reuse, R128, R12 ;  /* 0x000000808c0c723c */ /* 0x044fe4000004180c */
[----:B------:R1:W-:Y:S01]  /*9260*/  @!P2 LDGSTS.E.BYPASS.LTC128B.128 [R208+0x5100], [R182.64+0x80], !P5 ;  /* 0x05100080b6d0afae */ /* 0x0003e2000e901d4a */
[C---:B------:R-:W-:Y:S05]  /*9270*/  ISETP.GT.AND P2, PT, R222.reuse, R207, PT ;  /* 0x000000cfde00720c */ /* 0x040fea0003f44270 */
[C---:B------:R-:W-:Y:S02]  /*9280*/  HMMA.16816.F32.BF16 R16, R140.reuse, R130, R16 ;  /* 0x000000828c10723c */ /* 0x040fe40000041810 */
[----:B------:R-:W2:Y:S06]  /*9290*/  LDSM.16.M88.4 R164, [R203+0x8100] ;  /* 0x00810000cba4783b */ /* 0x000eac0000000200 */
[C---:B------:R-:W-:Y:S02]  /*92a0*/  HMMA.16816.F32.BF16 R20, R140.reuse, R132, R20 ;  /* 0x000000848c14723c */ /* 0x040fe40000041814 */
[----:B------:R-:W0:Y:S06]  /*92b0*/  LDGDEPBAR ;  /* 0x00000000000079af */ /* 0x000e2c0000000000 */
[C---:B------:R-:W-:Y:S02]  /*92c0*/  HMMA.16816.F32.BF16 R24, R140.reuse, R134, R24 ;  /* 0x000000868c18723c */ /* 0x040fe40000041818 */
[----:B------:R-:W1:Y:S06]  /*92d0*/  LDSM.16.M88.4 R120, [R203+0x8900] ;  /* 0x00890000cb78783b */ /* 0x000e6c0000000200 */
[C---:B---3--:R-:W-:Y:S02]  /*92e0*/  HMMA.16816.F32.BF16 R28, R140.reuse, R136, R28 ;  /* 0x000000888c1c723c */ /* 0x048fe4000004181c */
[----:B------:R-:W3:Y:S06]  /*92f0*/  LDSM.16.M88.4 R128, [R203+0x9100] ;  /* 0x00910000cb80783b */ /* 0x000eec0000000200 */
[C---:B------:R-:W-:Y:S02]  /*9300*/  HMMA.16816.F32.BF16 R32, R140.reuse, R138, R32 ;  /* 0x0000008a8c20723c */ /* 0x040fe40000041820 */
[----:B------:R-:W3:Y:S06]  /*9310*/  LDSM.16.M88.4 R132, [R203+0x9900] ;  /* 0x00990000cb84783b */ /* 0x000eec0000000200 */
[C---:B------:R-:W-:Y:S02]  /*9320*/  HMMA.16816.F32.BF16 R36, R140.reuse, R144, R36 ;  /* 0x000000908c24723c */ /* 0x040fe40000041824 */
[----:B------:R-:W3:Y:S06]  /*9330*/  LDSM.16.M88.4 R136, [R203+0xa100] ;  /* 0x00a10000cb88783b */ /* 0x000eec0000000200 */
[C---:B------:R-:W-:Y:S02]  /*9340*/  HMMA.16816.F32.BF16 R40, R140.reuse, R146, R40 ;  /* 0x000000928c28723c */ /* 0x040fe40000041828 */
[----:B------:R-:W3:Y:S06]  /*9350*/  LDSM.16.M88.4 R144, [R203+0xa900] ;  /* 0x00a90000cb90783b */ /* 0x000eec0000000200 */
[C---:B----4-:R-:W-:Y:S02]  /*9360*/  HMMA.16816.F32.BF16 R44, R140.reuse, R152, R44 ;  /* 0x000000988c2c723c */ /* 0x050fe4000004182c */
[----:B-1----:R-:W-:Y:S06]  /*9370*/  LDSM.16.M88.4 R180, [R194+0x2800] ;  /* 0x00280000c2b4783b */ /* 0x002fec0000000200 */
[----:B------:R-:W-:Y:S02]  /*9380*/  HMMA.16816.F32.BF16 R48, R140, R154, R48 ;  /* 0x0000009a8c30723c */ /* 0x000fe40000041830 */
[----:B------:R-:W-:Y:S06]  /*9390*/  LDSM.16.M88.4 R152, [R194+0x800] ;  /* 0x00080000c298783b */ /* 0x000fec0000000200 */
[C---:B--2---:R-:W-:Y:S02]  /*93a0*/  HMMA.16816.F32.BF16 R4, R148.reuse, R164, R4 ;  /* 0x000000a49404723c */ /* 0x044fe40000041804 */
[----:B-----5:R-:W-:Y:S06]  /*93b0*/  LDSM.16.M88.4 R184, [R194+0x3000] ;  /* 0x00300000c2b8783b */ /* 0x020fec0000000200 */
[C---:B------:R-:W-:Y:S02]  /*93c0*/  HMMA.16816.F32.BF16 R8, R148.reuse, R166, R8 ;  /* 0x000000a69408723c */ /* 0x040fe40000041808 */
[----:B------:R-:W-:Y:S06]  /*93d0*/  LDSM.16.M88.4 R164, [R194+0x2000] ;  /* 0x00200000c2a4783b */ /* 0x000fec0000000200 */
[C---:B------:R-:W-:Y:S08]  /*93e0*/  HMMA.16816.F32.BF16 R12, R148.reuse, R120, R12 ;  /* 0x00000078940c723c */ /* 0x040ff0000004180c */
[C---:B------:R-:W-:Y:S01]  /*93f0*/  HMMA.16816.F32.BF16 R16, R148.reuse, R122, R16 ;  /* 0x0000007a9410723c */ /* 0x040fe20000041810 */
[----:B------:R-:W1:Y:S07]  /*9400*/  LDSM.16.M88.4 R120, [R194] ;  /* 0x00000000c278783b */ /* 0x000e6e0000000200 */
[C---:B---3--:R-:W-:Y:S08]  /*9410*/  HMMA.16816.F32.BF16 R20, R148.reuse, R128, R20 ;  /* 0x000000809414723c */ /* 0x048ff00000041814 */
[C---:B------:R-:W-:Y:S01]  /*9420*/  HMMA.16816.F32.BF16 R24, R148.reuse, R130, R24 ;  /* 0x000000829418723c */ /* 0x040fe20000041818 */
[----:B------:R-:W2:Y:S07]  /*9430*/  LDSM.16.M88.4 R128, [R194+0x1000] ;  /* 0x00100000c280783b */ /* 0x000eae0000000200 */
[C---:B------:R-:W-:Y:S08]  /*9440*/  HMMA.16816.F32.BF16 R28, R148.reuse, R132, R28 ;  /* 0x00000084941c723c */ /* 0x040ff0000004181c */
[C---:B------:R-:W-:Y:S01]  /*9450*/  HMMA.16816.F32.BF16 R32, R148.reuse, R134, R32 ;  /* 0x000000869420723c */ /* 0x040fe20000041820 */
[----:B------:R-:W3:Y:S07]  /*9460*/  LDSM.16.M88.4 R132, [R194+0x1800] ;  /* 0x00180000c284783b */ /* 0x000eee0000000200 */
[C---:B------:R-:W-:Y:S08]  /*9470*/  HMMA.16816.F32.BF16 R36, R148.reuse, R136, R36 ;  /* 0x000000889424723c */ /* 0x040ff00000041824 */
[C---:B------:R-:W-:Y:S01]  /*9480*/  HMMA.16816.F32.BF16 R40, R148.reuse, R138, R40 ;  /* 0x0000008a9428723c */ /* 0x040fe20000041828 */
[----:B------:R-:W4:Y:S07]  /*9490*/  LDSM.16.M88.4 R136, [R206+0xb100] ;  /* 0x00b10000ce88783b */ /* 0x000f2e0000000200 */
[C---:B------:R-:W-:Y:S08]  /*94a0*/  HMMA.16816.F32.BF16 R44, R148.reuse, R144, R44 ;  /* 0x00000090942c723c */ /* 0x040ff0000004182c */
[----:B------:R-:W-:Y:S01]  /*94b0*/  HMMA.16816.F32.BF16 R48, R148, R146, R48 ;  /* 0x000000929430723c */ /* 0x000fe20000041830 */
[----:B------:R-:W-:Y:S07]  /*94c0*/  LDSM.16.M88.4 R144, [R206+0xc100] ;  /* 0x00c10000ce90783b */ /* 0x000fee0000000200 */
        /* <DEDUP_REMOVED lines=8> */
[----:B------:R-:W2:Y:S07]  /*9550*/  LDSM.16.M88.4 R128, [R206+0xd100] ;  /* 0x00d10000ce80783b */ /* 0x000eae0000000200 */
[C---:B---3--:R-:W-:Y:S08]  /*9560*/  HMMA.16816.F32.BF16 R28, R156.reuse, R132, R28 ;  /* 0x000000849c1c723c */ /* 0x048ff0000004181c */
[C---:B------:R-:W-:Y:S01]  /*9570*/  HMMA.16816.F32.BF16 R32, R156.reuse, R134, R32 ;  /* 0x000000869c20723c */ /* 0x040fe20000041820 */
[----:B------:R-:W3:Y:S07]  /*9580*/  LDSM.16.M88.4 R132, [R206+0xd900] ;  /* 0x00d90000ce84783b */ /* 0x000eee0000000200 */
[C---:B------:R-:W-:Y:S08]  /*9590*/  HMMA.16816.F32.BF16 R36, R156.reuse, R164, R36 ;  /* 0x000000a49c24723c */ /* 0x040ff00000041824 */
[C---:B------:R-:W-:Y:S01]  /*95a0*/  HMMA.16816.F32.BF16 R40, R156.reuse, R166, R40 ;  /* 0x000000a69c28723c */ /* 0x040fe20000041828 */
[----:B------:R-:W2:Y:S07]  /*95b0*/  LDSM.16.M88.4 R164, [R193] ;  /* 0x00000000c1a4783b */ /* 0x000eae0000000200 */
[C---:B------:R-:W-:Y:S08]  /*95c0*/  HMMA.16816.F32.BF16 R44, R156.reuse, R180, R44 ;  /* 0x000000b49c2c723c */ /* 0x040ff0000004182c */
[----:B------:R-:W-:Y:S01]  /*95d0*/  HMMA.16816.F32.BF16 R48, R156, R182, R48 ;  /* 0x000000b69c30723c */ /* 0x000fe20000041830 */
[----:B------:R-:W-:Y:S07]  /*95e0*/  LDSM.16.M88.4 R180, [R203+0xd100] ;  /* 0x00d10000cbb4783b */ /* 0x000fee0000000200 */
[C---:B----4-:R-:W-:Y:S08]  /*95f0*/  HMMA.16816.F32.BF16 R4, R160.reuse, R136, R4 ;  /* 0x00000088a004723c */ /* 0x050ff00000041804 */
[C---:B------:R-:W-:Y:S01]  /*9600*/  HMMA.16816.F32.BF16 R8, R160.reuse, R138, R8 ;  /* 0x0000008aa008723c */ /* 0x040fe20000041808 */
[----:B------:R-:W4:Y:S07]  /*9610*/  LDSM.16.M88.4 R136, [R192] ;  /* 0x00000000c088783b */ /* 0x000f2e0000000200 */
[C---:B-1----:R-:W-:Y:S08]  /*9620*/  HMMA.16816.F32.BF16 R12, R160.reuse, R120, R12 ;  /* 0x00000078a00c723c */ /* 0x042ff0000004180c */
[C---:B------:R-:W-:Y:S01]  /*9630*/  HMMA.16816.F32.BF16 R16, R160.reuse, R122, R16 ;  /* 0x0000007aa010723c */ /* 0x040fe20000041810 */
[----:B------:R-:W1:Y:S07]  /*9640*/  LDSM.16.M88.4 R120, [R191] ;  /* 0x00000000bf78783b */ /* 0x000e6e0000000200 */
[C---:B------:R-:W-:Y:S08]  /*9650*/  HMMA.16816.F32.BF16 R20, R160.reuse, R144, R20 ;  /* 0x00000090a014723c */ /* 0x040ff00000041814 */
[C---:B------:R-:W-:Y:S01]  /*9660*/  HMMA.16816.F32.BF16 R24, R160.reuse, R146, R24 ;  /* 0x00000092a018723c */ /* 0x040fe20000041818 */
[----:B------:R-:W1:Y:S07]  /*9670*/  LDSM.16.M88.4 R144, [R190] ;  /* 0x00000000be90783b */ /* 0x000e6e0000000200 */
[C---:B-----5:R-:W-:Y:S08]  /*9680*/  HMMA.16816.F32.BF16 R28, R160.reuse, R152, R28 ;  /* 0x00000098a01c723c */ /* 0x060ff0000004181c */
[C---:B------:R-:W-:Y:S01]  /*9690*/  HMMA.16816.F32.BF16 R32, R160.reuse, R154, R32 ;  /* 0x0000009aa020723c */ /* 0x040fe20000041820 */
[----:B------:R-:W-:Y:S07]  /*96a0*/  LDSM.16.M88.4 R152, [R203+0xb100] ;  /* 0x00b10000cb98783b */ /* 0x000fee0000000200 */
[C---:B--2---:R-:W-:Y:S08]  /*96b0*/  HMMA.16816.F32.BF16 R36, R160.reuse, R128, R36 ;  /* 0x00000080a024723c */ /* 0x044ff00000041824 */
[C---:B------:R-:W-:Y:S01]  /*96c0*/  HMMA.16816.F32.BF16 R40, R160.reuse, R130, R40 ;  /* 0x00000082a028723c */ /* 0x040fe20000041828 */
[----:B------:R-:W2:Y:S07]  /*96d0*/  LDSM.16.M88.4 R128, [R189] ;  /* 0x00000000bd80783b */ /* 0x000eae0000000200 */
[C---:B---3--:R-:W-:Y:S08]  /*96e0*/  HMMA.16816.F32.BF16 R44, R160.reuse, R132, R44 ;  /* 0x00000084a02c723c */ /* 0x048ff0000004182c */
[----:B------:R-:W-:Y:S01]  /*96f0*/  HMMA.16816.F32.BF16 R48, R160, R134, R48 ;  /* 0x00000086a030723c */ /* 0x000fe20000041830 */
[----:B------:R-:W3:Y:S07]  /*9700*/  LDSM.16.M88.4 R132, [R188] ;  /* 0x00000000bc84783b */ /* 0x000eee0000000200 */
[C---:B------:R-:W-:Y:S08]  /*9710*/  HMMA.16816.F32.BF16 R4, R168.reuse, R164, R4 ;  /* 0x000000a4a804723c */ /* 0x040ff00000041804 */
[C---:B------:R-:W-:Y:S01]  /*9720*/  HMMA.16816.F32.BF16 R8, R168.reuse, R166, R8 ;  /* 0x000000a6a808723c */ /* 0x040fe20000041808 */
[----:B------:R-:W-:Y:S07]  /*9730*/  LDSM.16.M88.4 R164, [R203+0xc900] ;  /* 0x00c90000cba4783b */ /* 0x000fee0000000200 */
        /* <DEDUP_REMOVED lines=13> */
[----:B------:R-:W-:Y:S01]  /*9810*/  HMMA.16816.F32.BF16 R48, R168, R134, R48 ;  /* 0x00000086a830723c */ /* 0x000fe20000041830 */
[----:B------:R-:W-:Y:S07]  /*9820*/  LDSM.16.M88.4 R132, [R194+0x4800] ;  /* 0x00480000c284783b */ /* 0x000fee0000000200 */
        /* <DEDUP_REMOVED lines=12> */
[----:B------:R-:W-:Y:S08]  /*98f0*/  HMMA.16816.F32.BF16 R48, R172, R146, R48 ;  /* 0x00000092ac30723c */ /* 0x000ff00000041830 */
[C---:B------:R-:W-:Y:S07]  /*9900*/  HMMA.16816.F32.BF16 R4, R176.reuse, R184, R4 ;  /* 0x000000b8b004723c */ /* 0x040fee0000041804 */
[----:B------:R-:W-:Y:S01]  /*9910*/  IADD3 R184, R222, -0x1, RZ ;  /* 0xffffffffdeb87810 */ /* 0x000fe20007ffe0ff */
[C---:B------:R-:W-:Y:S08]  /*9920*/  HMMA.16816.F32.BF16 R8, R176.reuse, R186, R8 ;  /* 0x000000bab008723c */ /* 0x040ff00000041808 */
[C---:B--2---:R-:W-:Y:S08]  /*9930*/  HMMA.16816.F32.BF16 R12, R176.reuse, R128, R12 ;  /* 0x00000080b00c723c */ /* 0x044ff0000004180c */
        /* <DEDUP_REMOVED lines=11> */
[C---:B------:R-:W-:Y:S01]  /*99f0*/  HMMA.16816.F32.BF16 R28, R176.reuse, R132, R28 ;  /* 0x00000084b01c723c */ /* 0x040fe2000004181c */
        /* <DEDUP_REMOVED lines=51> */
[----:B-1----:R-:W-:Y:S01]  /*9d30*/  FMNMX.FTZ R129, R120, R123, !PT ;  /* 0x0000007b78817209 */ /* 0x002fe20007810000 */
[----:B------:R-:W-:Y:S01]  /*9d40*/  @P2 IMAD.WIDE.U32 R122, R184, c[0x0][0x1e0], RZ ;  /* 0x00007800b87a2a25 */ /* 0x000fe200078e00ff */
[----:B------:R-:W-:Y:S05]  /*9d50*/  @P2 SHF.R.S32.HI R120, RZ, 0x1f, R184 ;  /* 0x0000001fff782819 */ /* 0x000fea00000114b8 */
[----:B------:R-:W1:Y:S01]  /*9d60*/  SHFL.BFLY PT, R2, R129, 0x1, 0x1f ;  /* 0x0c201f0081027f89 */ /* 0x000e6200000e0000 */
[----:B--2---:R-:W-:Y:S02]  /*9d70*/  FMNMX.FTZ R119, R121, R0, !PT ;  /* 0x0000000079777209 */ /* 0x004fe40007810000 */
[----:B------:R-:W-:Y:S05]  /*9d80*/  @P2 MOV R121, R213 ;  /* 0x000000d500792202 */ /* 0x000fea0000000f00 */
[----:B------:R-:W2:Y:S01]  /*9d90*/  SHFL.BFLY PT, R116, R119, 0x1, 0x1f ;  /* 0x0c201f0077747f89 */ /* 0x000ea200000e0000 */
[----:B-1----:R-:W-:Y:S05]  /*9da0*/  FMNMX.FTZ R0, R129, R2, !PT ;  /* 0x0000000281007209 */ /* 0x002fea0007810000 */
[C---:B------:R-:W-:Y:S02]  /*9db0*/  FADD.FTZ R2, -R0.reuse, R3 ;  /* 0x0000000300027221 */ /* 0x040fe40000010100 */
[----:B------:R-:W-:Y:S01]  /*9dc0*/  FMUL.FTZ R147, R0, c[0x0][0x2d0] ;  /* 0x0000b40000937a20 */ /* 0x000fe20000410000 */
[----:B--2---:R-:W-:Y:S01]  /*9dd0*/  FMNMX.FTZ R116, R119, R116, !PT ;  /* 0x0000007477747209 */ /* 0x004fe20007810000 */
[----:B------:R-:W-:Y:S02]  /*9de0*/  FMUL.FTZ R3, R2, c[0x0][0x2d0] ;  /* 0x0000b40002037a20 */ /* 0x000fe40000410000 */
[----:B------:R-:W-:Y:S02]  /*9df0*/  FFMA.FTZ R138, R4, c[0x0][0x2d0], -R147 ;  /* 0x0000b400048a7a23 */ /* 0x000fe40000010893 */
[----:B------:R-:W-:Y:S02]  /*9e00*/  FADD.FTZ R2, -R116, R117 ;  /* 0x0000007574027221 */ /* 0x000fe40000010100 */
[----:B------:R-:W-:Y:S01]  /*9e10*/  @P2 IMAD R4, R120, c[0x0][0x1e0], RZ ;  /* 0x0000780078042a24 */ /* 0x000fe200078e02ff */
[----:B------:R-:W-:Y:S01]  /*9e20*/  @P2 MOV R120, R210 ;  /* 0x000000d200782202 */ /* 0x000fe20000000f00 */
[----:B------:R-:W-:Y:S01]  /*9e30*/  FMUL.FTZ R117, R2, c[0x0][0x2d0] ;  /* 0x0000b40002757a20 */ /* 0x000fe20000410000 */
[----:B------:R-:W1:Y:S01]  /*9e40*/  MUFU.EX2 R3, R3 ;  /* 0x0000000300037308 */ /* 0x000e620000000800 */
[----:B------:R-:W-:Y:S02]  /*9e50*/  @P2 IMAD R4, R184, c[0x0][0x1e4], R4 ;  /* 0x00007900b8042a24 */ /* 0x000fe400078e0204 */
[----:B------:R-:W-:Y:S03]  /*9e60*/  @P2 IMAD.WIDE.U32 R120, R122, 0x60, R120 ;  /* 0x000000607a782825 */ /* 0x000fe600078e0078 */
[----:B------:R-:W-:Y:S01]  /*9e70*/  @P2 IADD3 R4, R123, R4, RZ ;  /* 0x000000047b042210 */ /* 0x000fe20007ffe0ff */
[----:B------:R-:W-:Y:S01]  /*9e80*/  FMUL.FTZ R145, R116, c[0x0][0x2d0] ;  /* 0x0000b40074917a20 */ /* 0x000fe20000410000 */
[----:B------:R-:W-:Y:S01]  /*9e90*/  @P2 SHF.L.U32 R128, R120, 0x1, RZ ;  /* 0x0000000178802819 */ /* 0x000fe200000006ff */
[----:B------:R-:W-:Y:S01]  /*9ea0*/  FFMA.FTZ R119, R5, c[0x0][0x2d0], -R147 ;  /* 0x0000b40005777a23 */ /* 0x000fe20000010893 */
[----:B------:R2:W3:Y:S01]  /*9eb0*/  MUFU.EX2 R2, R117 ;  /* 0x0000007500027308 */ /* 0x0004e20000000800 */
[----:B------:R-:W-:Y:S01]  /*9ec0*/  @P2 IMAD R4, R4, 0x60, RZ ;  /* 0x0000006004042824 */ /* 0x000fe200078e02ff */
[----:B------:R-:W-:Y:S01]  /*9ed0*/  @P2 SHF.L.U32 R5, R223, 0x6, RZ ;  /* 0x00000006df052819 */ /* 0x000fe200000006ff */
[--C-:B------:R-:W-:Y:S02]  /*9ee0*/  FFMA.FTZ R146, R6, c[0x0][0x2d0], -R145.reuse ;  /* 0x0000b40006927a23 */ /* 0x100fe40000010891 */
[----:B------:R-:W-:Y:S01]  /*9ef0*/  FFMA.FTZ R137, R7, c[0x0][0x2d0], -R145 ;  /* 0x0000b40007897a23 */ /* 0x000fe20000010891 */
[----:B------:R-:W-:Y:S01]  /*9f00*/  @P2 IADD3 R4, R121, R4, RZ ;  /* 0x0000000479042210 */ /* 0x000fe20007ffe0ff */
[----:B------:R-:W-:Y:S02]  /*9f10*/  FFMA.FTZ R136, R9, c[0x0][0x2d0], -R147 ;  /* 0x0000b40009887a23 */ /* 0x000fe40000010893 */
[--C-:B------:R-:W-:Y:S01]  /*9f20*/  FFMA.FTZ R139, R10, c[0x0][0x2d0], -R145.reuse ;  /* 0x0000b4000a8b7a23 */ /* 0x100fe20000010891 */
[----:B------:R-:W-:Y:S01]  /*9f30*/  MUFU.EX2 R138, R138 ;  /* 0x0000008a008a7308 */ /* 0x000fe20000000800 */
[--C-:B------:R-:W-:Y:S02]  /*9f40*/  FFMA.FTZ R144, R11, c[0x0][0x2d0], -R145.reuse ;  /* 0x0000b4000b907a23 */ /* 0x100fe40000010891 */
[----:B------:R-:W-:Y:S02]  /*9f50*/  FFMA.FTZ R152, R14, c[0x0][0x2d0], -R145 ;  /* 0x0000b4000e987a23 */ /* 0x000fe40000010891 */
[C---:B-1----:R-:W-:Y:S02]  /*9f60*/  FMUL.FTZ R68, R3.reuse, R68 ;  /* 0x0000004403447220 */ /* 0x042fe40000410000 */
[C---:B------:R-:W-:Y:S02]  /*9f70*/  FMUL.FTZ R69, R3.reuse, R69 ;  /* 0x0000004503457220 */ /* 0x040fe40000410000 */
[C---:B------:R-:W-:Y:S01]  /*9f80*/  FMUL.FTZ R72, R3.reuse, R72 ;  /* 0x0000004803487220 */ /* 0x040fe20000410000 */
[----:B------:R-:W1:Y:S01]  /*9f90*/  MUFU.EX2 R119, R119 ;  /* 0x0000007700777308 */ /* 0x000e620000000800 */
[C---:B------:R-:W-:Y:S02]  /*9fa0*/  FMUL.FTZ R73, R3.reuse, R73 ;  /* 0x0000004903497220 */ /* 0x040fe40000410000 */
[----:B------:R-:W-:Y:S02]  /*9fb0*/  FMUL.FTZ R76, R3, R76 ;  /* 0x0000004c034c7220 */ /* 0x000fe40000410000 */
[----:B--2---:R-:W-:Y:S01]  /*9fc0*/  FFMA.FTZ R117, R8, c[0x0][0x2d0], -R147 ;  /* 0x0000b40008757a23 */ /* 0x004fe20000010893 */
[----:B------:R-:W-:Y:S01]  /*9fd0*/  @P2 SHF.L.U64.HI R8, R120, 0x1, R4 ;  /* 0x0000000178082819 */ /* 0x000fe20000010204 */
[----:B---3--:R-:W-:Y:S01]  /*9fe0*/  FMUL.FTZ R10, R2, R110 ;  /* 0x0000006e020a7220 */ /* 0x008fe20000410000 */
[----:B------:R-:W-:Y:S01]  /*9ff0*/  @P2 IADD3 R120, P0, R128, c[0x0][0x1c8], RZ ;  /* 0x0000720080782a10 */ /* 0x000fe20007f1e0ff */
[----:B------:R-:W-:Y:S01]  /*a000*/  FMUL.FTZ R11, R2, R111 ;  /* 0x0000006f020b7220 */ /* 0x000fe20000410000 */
[----:B------:R-:W-:Y:S01]  /*a010*/  @P2 IADD3 R128, P1, R128, 0x80, RZ ;  /* 0x0000008080802810 */ /* 0x000fe20007f3e0ff */
[----:B------:R-:W-:Y:S01]  /*a020*/  MUFU.EX2 R117, R117 ;  /* 0x0000007500757308 */ /* 0x000fe20000000800 */
[----:B------:R-:W-:Y:S01]  /*a030*/  @P2 IADD3.X R121, R8, c[0x0][0x1cc], RZ, P0, !PT ;  /* 0x0000730008792a10 */ /* 0x000fe200007fe4ff */
[----:B------:R-:W-:Y:S01]  /*a040*/  FMUL.FTZ R70, R2, R70 ;  /* 0x0000004602467220 */ /* 0x000fe20000410000 */
[----:B------:R-:W-:Y:S01]  /*a050*/  @P2 IADD3 R128, P0, R128, c[0x0][0x1c8], RZ ;  /* 0x0000720080802a10 */ /* 0x000fe20007f1e0ff */
[C---:B------:R-:W-:Y:S01]  /*a060*/  FMUL.FTZ R71, R2.reuse, R71 ;  /* 0x0000004702477220 */ /* 0x040fe20000410000 */
[----:B------:R-:W-:Y:S01]  /*a070*/  @P2 SHF.L.U64.HI R4, R223, 0x6, R118 ;  /* 0x00000006df042819 */ /* 0x000fe20000010276 */
[----:B------:R2:W-:Y:S01]  /*a080*/  @P2 LDGSTS.E.BYPASS.LTC128B.128 [R208+0x8100], [R120.64], !P6 ;  /* 0x0810000078d02fae */ /* 0x0005e2000f101d4a */
[----:B------:R-:W-:Y:S01]  /*a090*/  @P2 IADD3.X R129, RZ, c[0x0][0x1cc], R8, P0, P1 ;  /* 0x00007300ff812a10 */ /* 0x000fe200007e2408 */
[----:B------:R-:W-:Y:S01]  /*a0a0*/  FMUL.FTZ R74, R2, R74 ;  /* 0x0000004a024a7220 */ /* 0x000fe20000410000 */
[----:B------:R-:W-:Y:S01]  /*a0b0*/  @P2 IADD3 R6, P1, R120, R5, RZ ;  /* 0x0000000578062210 */ /* 0x000fe20007f3e0ff */
[----:B------:R-:W-:Y:S01]  /*a0c0*/  MUFU.EX2 R136, R136 ;  /* 0x0000008800887308 */ /* 0x000fe20000000800 */
[----:B------:R-:W-:Y:S02]  /*a0d0*/  FMUL.FTZ R75, R2, R75 ;  /* 0x0000004b024b7220 */ /* 0x000fe40000410000 */
[-C--:B------:R-:W-:Y:S01]  /*a0e0*/  @P2 IADD3.X R7, R121, R4.reuse, RZ, P1, !PT ;  /* 0x0000000479072210 */ /* 0x080fe20000ffe4ff */
[----:B------:R3:W-:Y:S01]  /*a0f0*/  @P2 LDGSTS.E.BYPASS.LTC128B.128 [R208+0xb100], [R128.64], !P5 ;  /* 0x0b10000080d02fae */ /* 0x0007e2000e901d4a */
[----:B------:R-:W-:Y:S01]  /*a100*/  @P2 IADD3 R8, P0, R6, R5, RZ ;  /* 0x0000000506082210 */ /* 0x000fe20007f1e0ff */
[C---:B------:R-:W-:Y:S02]  /*a110*/  FMUL.FTZ R5, R3.reuse, R113 ;  /* 0x0000007103057220 */ /* 0x040fe40000410000 */
[----:B------:R-:W-:Y:S01]  /*a120*/  FMUL.FTZ R77, R3, R77 ;  /* 0x0000004d034d7220 */ /* 0x000fe20000410000 */
[----:B------:R-:W-:Y:S01]  /*a130*/  @P2 IADD3.X R9, R7, R4, RZ, P0, !PT ;  /* 0x0000000407092210 */ /* 0x000fe200007fe4ff */
[----:B------:R-:W-:Y:S01]  /*a140*/  MUFU.EX2 R146, R146 ;  /* 0x0000009200927308 */ /* 0x000fe20000000800 */
[----:B------:R-:W-:Y:S01]  /*a150*/  FMUL.FTZ R4, R3, R112 ;  /* 0x0000007003047220 */ /* 0x000fe20000410000 */
[----:B------:R4:W-:Y:S01]  /*a160*/  @P2 LDGSTS.E.BYPASS.LTC128B.128 [R208+0x9100], [R6.64], !P6 ;  /* 0x0910000006d02fae */ /* 0x0009e2000f101d4a */
[----:B-1----:R-:W-:Y:S01]  /*a170*/  F2FP.BF16.PACK_AB R112, R119, R138 ;  /* 0x0000008a7770723e */ /* 0x002fe200000010ff */
[----:B------:R-:W-:Y:S01]  /*a180*/  FMUL.FTZ R78, R2, R78 ;  /* 0x0000004e024e7220 */ /* 0x000fe20000410000 */
[----:B------:R-:W-:Y:S01]  /*a190*/  ISETP.GT.AND P0, PT, R222, R225, PT ;  /* 0x000000e1de00720c */ /* 0x000fe20003f04270 */
[C---:B------:R-:W-:Y:S01]  /*a1a0*/  FMUL.FTZ R79, R2.reuse, R79 ;  /* 0x0000004f024f7220 */ /* 0x040fe20000410000 */
[----:B------:R-:W-:Y:S01]  /*a1b0*/  MOV R222, R184 ;  /* 0x000000b800de7202 */ /* 0x000fe20000000f00 */
[C---:B------:R-:W-:Y:S02]  /*a1c0*/  FMUL.FTZ R80, R3.reuse, R80 ;  /* 0x0000005003507220 */ /* 0x040fe40000410000 */
[----:B------:R4:W-:Y:S01]  /*a1d0*/  @P2 LDGSTS.E.BYPASS.LTC128B.128 [R208+0xc100], [R6.64+0x80], !P5 ;  /* 0x0c10008006d02fae */ /* 0x0009e2000e901d4a */
[----:B------:R-:W1:Y:S01]  /*a1e0*/  MUFU.EX2 R137, R137 ;  /* 0x0000008900897308 */ /* 0x000e620000000800 */
[C---:B------:R-:W-:Y:S02]  /*a1f0*/  FMUL.FTZ R81, R3.reuse, R81 ;  /* 0x0000005103517220 */ /* 0x040fe40000410000 */
[C---:B------:R-:W-:Y:S02]  /*a200*/  FMUL.FTZ R82, R2.reuse, R82 ;  /* 0x0000005202527220 */ /* 0x040fe40000410000 */
[C---:B------:R-:W-:Y:S02]  /*a210*/  FMUL.FTZ R83, R2.reuse, R83 ;  /* 0x0000005302537220 */ /* 0x040fe40000410000 */
[----:B------:R5:W-:Y:S01]  /*a220*/  @P2 LDGSTS.E.BYPASS.LTC128B.128 [R208+0xa100], [R8.64], !P6 ;  /* 0x0a10000008d02fae */ /* 0x000be2000f101d4a */
[C---:B------:R-:W-:Y:S02]  /*a230*/  FMUL.FTZ R84, R3.reuse, R84 ;  /* 0x0000005403547220 */ /* 0x040fe40000410000 */
[----:B------:R-:W-:Y:S01]  /*a240*/  MUFU.EX2 R139, R139 ;  /* 0x0000008b008b7308 */ /* 0x000fe20000000800 */
[----:B------:R-:W-:Y:S02]  /*a250*/  FMUL.FTZ R85, R3, R85 ;  /* 0x0000005503557220 */ /* 0x000fe40000410000 */
[C---:B------:R-:W-:Y:S02]  /*a260*/  FMUL.FTZ R86, R2.reuse, R86 ;  /* 0x0000005602567220 */ /* 0x040fe40000410000 */
[----:B------:R5:W-:Y:S01]  /*a270*/  @P2 LDGSTS.E.BYPASS.LTC128B.128 [R208+0xd100], [R8.64+0x80], !P5 ;  /* 0x0d10008008d02fae */ /* 0x000be2000e901d4a */
[----:B------:R-:W-:Y:S02]  /*a280*/  FMUL.FTZ R87, R2, R87 ;  /* 0x0000005702577220 */ /* 0x000fe40000410000 */
[--C-:B------:R-:W-:Y:S02]  /*a290*/  FFMA.FTZ R153, R15, c[0x0][0x2d0], -R145.reuse ;  /* 0x0000b4000f997a23 */ /* 0x100fe40000010891 */
[----:B------:R-:W5:Y:S01]  /*a2a0*/  MUFU.EX2 R144, R144 ;  /* 0x0000009000907308 */ /* 0x000f620000000800 */
[--C-:B------:R-:W-:Y:S02]  /*a2b0*/  FFMA.FTZ R154, R18, c[0x0][0x2d0], -R145.reuse ;  /* 0x0000b400129a7a23 */ /* 0x100fe40000010891 */
[----:B--2---:R-:W2:Y:S01]  /*a2c0*/  LDSM.16.MT88.4 R120, [R204+0x100] ;  /* 0x00010000cc78783b */ /* 0x004ea20000004200 */
[----:B-1----:R-:W-:Y:S01]  /*a2d0*/  F2FP.BF16.PACK_AB R113, R137, R146 ;  /* 0x000000928971723e */ /* 0x002fe200000010ff */
[----:B------:R-:W-:Y:S02]  /*a2e0*/  FFMA.FTZ R155, R19, c[0x0][0x2d0], -R145 ;  /* 0x0000b400139b7a23 */ /* 0x000fe40000010891 */
[----:B----4-:R-:W-:Y:S01]  /*a2f0*/  FMUL.FTZ R6, R2, R114 ;  /* 0x0000007202067220 */ /* 0x010fe20000410000 */
[----:B------:R-:W-:Y:S01]  /*a300*/  F2FP.BF16.PACK_AB R114, R136, R117 ;  /* 0x000000758872723e */ /* 0x000fe200000010ff */
[----:B------:R-:W-:Y:S01]  /*a310*/  FMUL.FTZ R7, R2, R115 ;  /* 0x0000007302077220 */ /* 0x000fe20000410000 */
[----:B------:R-:W-:Y:S01]  /*a320*/  MUFU.EX2 R152, R152 ;  /* 0x0000009800987308 */ /* 0x000fe20000000800 */
[----:B---3--:R-:W1:Y:S01]  /*a330*/  LDSM.16.MT88.4 R128, [R202+0x100] ;  /* 0x00010000ca80783b */ /* 0x008e620000004200 */
[--C-:B------:R-:W-:Y:S02]  /*a340*/  FFMA.FTZ R165, R20, c[0x0][0x2d0], -R147.reuse ;  /* 0x0000b40014a57a23 */ /* 0x100fe40000010893 */
[--C-:B------:R-:W-:Y:S02]  /*a350*/  FFMA.FTZ R164, R21, c[0x0][0x2d0], -R147.reuse ;  /* 0x0000b40015a47a23 */ /* 0x100fe40000010893 */
[--C-:B------:R-:W-:Y:S02]  /*a360*/  FFMA.FTZ R166, R24, c[0x0][0x2d0], -R147.reuse ;  /* 0x0000b40018a67a23 */ /* 0x100fe40000010893 */
[----:B------:R-:W-:Y:S01]  /*a370*/  FFMA.FTZ R167, R25, c[0x0][0x2d0], -R147 ;  /* 0x0000b40019a77a23 */ /* 0x000fe20000010893 */
[----:B------:R-:W3:Y:S01]  /*a380*/  LDSM.16.MT88.4 R132, [R201+0x100] ;  /* 0x00010000c984783b */ /* 0x000ee20000004200 */
[--C-:B------:R-:W-:Y:S01]  /*a390*/  FFMA.FTZ R181, R22, c[0x0][0x2d0], -R145.reuse ;  /* 0x0000b40016b57a23 */ /* 0x100fe20000010891 */
[----:B------:R-:W-:Y:S01]  /*a3a0*/  MUFU.EX2 R153, R153 ;  /* 0x0000009900997308 */ /* 0x000fe20000000800 */
[C---:B-----5:R-:W-:Y:S01]  /*a3b0*/  FMUL.FTZ R8, R3.reuse, R108 ;  /* 0x0000006c03087220 */ /* 0x060fe20000410000 */
[----:B------:R-:W-:Y:S01]  /*a3c0*/  F2FP.BF16.PACK_AB R115, R144, R139 ;  /* 0x0000008b9073723e */ /* 0x000fe200000010ff */
[----:B------:R-:W-:Y:S03]  /*a3d0*/  FMUL.FTZ R9, R3, R109 ;  /* 0x0000006d03097220 */ /* 0x000fe60000410000 */
[----:B------:R-:W4:Y:S01]  /*a3e0*/  LDSM.16.MT88.4 R108, [R200+0x100] ;  /* 0x00010000c86c783b */ /* 0x000f220000004200 */
[--C-:B------:R-:W-:Y:S02]  /*a3f0*/  FFMA.FTZ R180, R23, c[0x0][0x2d0], -R145.reuse ;  /* 0x0000b40017b47a23 */ /* 0x100fe40000010891 */
[--C-:B------:R-:W-:Y:S01]  /*a400*/  FFMA.FTZ R182, R26, c[0x0][0x2d0], -R145.reuse ;  /* 0x0000b4001ab67a23 */ /* 0x100fe20000010891 */
[----:B------:R-:W-:Y:S01]  /*a410*/  MUFU.EX2 R154, R154 ;  /* 0x0000009a009a7308 */ /* 0x000fe20000000800 */
[----:B------:R-:W-:Y:S02]  /*a420*/  FFMA.FTZ R183, R27, c[0x0][0x2d0], -R145 ;  /* 0x0000b4001bb77a23 */ /* 0x000fe40000010891 */
[--C-:B------:R-:W-:Y:S01]  /*a430*/  FFMA.FTZ R185, R28, c[0x0][0x2d0], -R147.reuse ;  /* 0x0000b4001cb97a23 */ /* 0x100fe20000010893 */
[----:B------:R-:W-:Y:S01]  /*a440*/  LDSM.16.MT88.4 R20, [R202+0x1100] ;  /* 0x00110000ca14783b */ /* 0x000fe20000004200 */
[--C-:B------:R-:W-:Y:S02]  /*a450*/  FFMA.FTZ R186, R29, c[0x0][0x2d0], -R147.reuse ;  /* 0x0000b4001dba7a23 */ /* 0x100fe40000010893 */
[--C-:B------:R-:W-:Y:S02]  /*a460*/  FFMA.FTZ R187, R32, c[0x0][0x2d0], -R147.reuse ;  /* 0x0000b40020bb7a23 */ /* 0x100fe40000010893 */
[----:B------:R-:W-:Y:S01]  /*a470*/  FFMA.FTZ R224, R33, c[0x0][0x2d0], -R147 ;  /* 0x0000b40021e07a23 */ /* 0x000fe20000010893 */
[----:B------:R-:W-:Y:S01]  /*a480*/  MUFU.EX2 R155, R155 ;  /* 0x0000009b009b7308 */ /* 0x000fe20000000800 */
[--C-:B------:R-:W-:Y:S01]  /*a490*/  FFMA.FTZ R226, R30, c[0x0][0x2d0], -R145.reuse ;  /* 0x0000b4001ee27a23 */ /* 0x100fe20000010891 */
[C---:B--2---:R-:W-:Y:S01]  /*a4a0*/  HMMA.16816.F32.BF16 R4, R112.reuse, R120, R4 ;  /* 0x000000787004723c */ /* 0x044fe20000041804 */
[----:B------:R-:W-:Y:S04]  /*a4b0*/  LDSM.16.MT88.4 R24, [R201+0x1100] ;  /* 0x00110000c918783b */ /* 0x000fe80000004200 */
[--C-:B------:R-:W-:Y:S02]  /*a4c0*/  FFMA.FTZ R227, R31, c[0x0][0x2d0], -R145.reuse ;  /* 0x0000b4001fe37a23 */ /* 0x100fe40000010891 */
[--C-:B------:R-:W-:Y:S01]  /*a4d0*/  FFMA.FTZ R228, R34, c[0x0][0x2d0], -R145.reuse ;  /* 0x0000b40022e47a23 */ /* 0x100fe20000010891 */
[C---:B------:R-:W-:Y:S01]  /*a4e0*/  HMMA.16816.F32.BF16 R8, R112.reuse, R122, R8 ;  /* 0x0000007a7008723c */ /* 0x040fe20000041808 */
[----:B------:R-:W2:Y:S01]  /*a4f0*/  LDSM.16.MT88.4 R120, [R204+0x3100] ;  /* 0x00310000cc78783b */ /* 0x000ea20000004200 */
[----:B------:R-:W-:Y:S02]  /*a500*/  MUFU.EX2 R165, R165 ;  /* 0x000000a500a57308 */ /* 0x000fe40000000800 */
[----:B------:R-:W-:Y:S02]  /*a510*/  FFMA.FTZ R229, R35, c[0x0][0x2d0], -R145 ;  /* 0x0000b40023e57a23 */ /* 0x000fe40000010891 */
[C---:B------:R-:W-:Y:S02]  /*a520*/  FMUL.FTZ R88, R3.reuse, R88 ;  /* 0x0000005803587220 */ /* 0x040fe40000410000 */
[C---:B-1----:R-:W-:Y:S01]  /*a530*/  HMMA.16816.F32.BF16 R68, R112.reuse, R128, R68 ;  /* 0x000000807044723c */ /* 0x042fe20000041844 */
[----:B------:R-:W-:Y:S03]  /*a540*/  LDSM.16.MT88.4 R28, [R202+0x1900] ;  /* 0x00190000ca1c783b */ /* 0x000fe60000004200 */
[C---:B------:R-:W-:Y:S01]  /*a550*/  FMUL.FTZ R89, R3.reuse, R89 ;  /* 0x0000005903597220 */ /* 0x040fe20000410000 */
[----:B------:R-:W-:Y:S01]  /*a560*/  MUFU.EX2 R164, R164 ;  /* 0x000000a400a47308 */ /* 0x000fe20000000800 */
[C---:B------:R-:W-:Y:S02]  /*a570*/  FMUL.FTZ R90, R2.reuse, R90 ;  /* 0x0000005a025a7220 */ /* 0x040fe40000410000 */
[C---:B------:R-:W-:Y:S01]  /*a580*/  HMMA.16816.F32.BF16 R72, R112.reuse, R130, R72 ;  /* 0x000000827048723c */ /* 0x040fe20000041848 */
[----:B------:R-:W1:Y:S03]  /*a590*/  LDSM.16.MT88.4 R128, [R202+0x3100] ;  /* 0x00310000ca80783b */ /* 0x000e660000004200 */
[C---:B------:R-:W-:Y:S02]  /*a5a0*/  FMUL.FTZ R91, R2.reuse, R91 ;  /* 0x0000005b025b7220 */ /* 0x040fe40000410000 */
[C---:B------:R-:W-:Y:S01]  /*a5b0*/  FMUL.FTZ R92, R3.reuse, R92 ;  /* 0x0000005c035c7220 */ /* 0x040fe20000410000 */
[----:B------:R-:W-:Y:S01]  /*a5c0*/  MUFU.EX2 R166, R166 ;  /* 0x000000a600a67308 */ /* 0x000fe20000000800 */
[C---:B---3--:R-:W-:Y:S01]  /*a5d0*/  HMMA.16816.F32.BF16 R76, R112.reuse, R132, R76 ;  /* 0x00000084704c723c */ /* 0x048fe2000004184c */
[----:B------:R-:W-:Y:S03]  /*a5e0*/  LDSM.16.MT88.4 R32, [R200+0x5100] ;  /* 0x00510000c820783b */ /* 0x000fe60000004200 */
[----:B------:R-:W-:Y:S02]  /*a5f0*/  FMUL.FTZ R93, R3, R93 ;  /* 0x0000005d035d7220 */ /* 0x000fe40000410000 */
[----:B------:R-:W-:Y:S02]  /*a600*/  FMUL.FTZ R94, R2, R94 ;  /* 0x0000005e025e7220 */ /* 0x000fe40000410000 */
[C---:B------:R-:W-:Y:S01]  /*a610*/  HMMA.16816.F32.BF16 R80, R112.reuse, R134, R80 ;  /* 0x000000867050723c */ /* 0x040fe20000041850 */
[----:B------:R-:W0:Y:S01]  /*a620*/  LDGDEPBAR ;  /* 0x00000000000079af */ /* 0x000e220000000000 */
[----:B------:R-:W-:Y:S02]  /*a630*/  MUFU.EX2 R167, R167 ;  /* 0x000000a700a77308 */ /* 0x000fe40000000800 */
[--C-:B------:R-:W-:Y:S02]  /*a640*/  FFMA.FTZ R132, R12, c[0x0][0x2d0], -R147.reuse ;  /* 0x0000b4000c847a23 */ /* 0x100fe40000010893 */
[--C-:B------:R-:W-:Y:S02]  /*a650*/  FFMA.FTZ R133, R13, c[0x0][0x2d0], -R147.reuse ;  /* 0x0000b4000d857a23 */ /* 0x100fe40000010893 */
[C---:B----4-:R-:W-:Y:S01]  /*a660*/  HMMA.16816.F32.BF16 R84, R112.reuse, R108, R84 ;  /* 0x0000006c7054723c */ /* 0x050fe20000041854 */
[----:B------:R-:W-:Y:S03]  /*a670*/  LDSM.16.MT88.4 R12, [R200+0x3100] ;  /* 0x00310000c80c783b */ /* 0x000fe60000004200 */
[--C-:B------:R-:W-:Y:S01]  /*a680*/  FFMA.FTZ R134, R16, c[0x0][0x2d0], -R147.reuse ;  /* 0x0000b40010867a23 */ /* 0x100fe20000010893 */
[----:B------:R-:W-:Y:S01]  /*a690*/  MUFU.EX2 R132, R132 ;  /* 0x0000008400847308 */ /* 0x000fe20000000800 */
[--C-:B------:R-:W-:Y:S02]  /*a6a0*/  FFMA.FTZ R135, R17, c[0x0][0x2d0], -R147.reuse ;  /* 0x0000b40011877a23 */ /* 0x100fe40000010893 */
[C---:B------:R-:W-:Y:S01]  /*a6b0*/  HMMA.16816.F32.BF16 R88, R112.reuse, R110, R88 ;  /* 0x0000006e7058723c */ /* 0x040fe20000041858 */
[----:B------:R-:W3:Y:S03]  /*a6c0*/  LDSM.16.MT88.4 R108, [R201+0x3100] ;  /* 0x00310000c96c783b */ /* 0x000ee60000004200 */
[C---:B------:R-:W-:Y:S02]  /*a6d0*/  FMUL.FTZ R95, R2.reuse, R95 ;  /* 0x0000005f025f7220 */ /* 0x040fe40000410000 */
[C---:B------:R-:W-:Y:S01]  /*a6e0*/  FMUL.FTZ R96, R3.reuse, R96 ;  /* 0x0000006003607220 */ /* 0x040fe20000410000 */
[----:B------:R-:W4:Y:S01]  /*a6f0*/  MUFU.EX2 R133, R133 ;  /* 0x0000008500857308 */ /* 0x000f220000000800 */
[C---:B------:R-:W-:Y:S01]  /*a700*/  FMUL.FTZ R97, R3.reuse, R97 ;  /* 0x0000006103617220 */ /* 0x040fe20000410000 */
[----:B------:R-:W-:Y:S02]  /*a710*/  LDSM.16.MT88.4 R16, [R202+0x900] ;  /* 0x00090000ca10783b */ /* 0x000fe40000004200 */
[C---:B--2---:R-:W-:Y:S03]  /*a720*/  HMMA.16816.F32.BF16 R92, R112.reuse, R120, R92 ;  /* 0x00000078705c723c */ /* 0x044fe6000004185c */
[C---:B------:R-:W-:Y:S02]  /*a730*/  FMUL.FTZ R98, R2.reuse, R98 ;  /* 0x0000006202627220 */ /* 0x040fe40000410000 */
[C---:B------:R-:W-:Y:S01]  /*a740*/  FMUL.FTZ R99, R2.reuse, R99 ;  /* 0x0000006302637220 */ /* 0x040fe20000410000 */
[----:B------:R-:W-:Y:S01]  /*a750*/  MUFU.EX2 R134, R134 ;  /* 0x0000008600867308 */ /* 0x000fe20000000800 */
[C---:B------:R-:W-:Y:S02]  /*a760*/  FMUL.FTZ R100, R3.reuse, R100 ;  /* 0x0000006403647220 */ /* 0x040fe40000410000 */
[C---:B------:R-:W-:Y:S03]  /*a770*/  FMUL.FTZ R101, R3.reuse, R101 ;  /* 0x0000006503657220 */ /* 0x040fe60000410000 */
[C---:B------:R-:W-:Y:S01]  /*a780*/  HMMA.16816.F32.BF16 R96, R112.reuse, R122, R96 ;  /* 0x0000007a7060723c */ /* 0x040fe20000041860 */
[----:B------:R-:W2:Y:S02]  /*a790*/  LDSM.16.MT88.4 R120, [R204+0x900] ;  /* 0x00090000cc78783b */ /* 0x000ea40000004200 */
[C---:B------:R-:W-:Y:S01]  /*a7a0*/  FMUL.FTZ R102, R2.reuse, R102 ;  /* 0x0000006602667220 */ /* 0x040fe20000410000 */
[----:B------:R-:W5:Y:S01]  /*a7b0*/  MUFU.EX2 R135, R135 ;  /* 0x0000008700877308 */ /* 0x000f620000000800 */
[C---:B------:R-:W-:Y:S02]  /*a7c0*/  FMUL.FTZ R103, R2.reuse, R103 ;  /* 0x0000006702677220 */ /* 0x040fe40000410000 */
[C---:B------:R-:W-:Y:S02]  /*a7d0*/  FMUL.FTZ R104, R3.reuse, R104 ;  /* 0x0000006803687220 */ /* 0x040fe40000410000 */
[C---:B------:R-:W-:Y:S03]  /*a7e0*/  FMUL.FTZ R105, R3.reuse, R105 ;  /* 0x0000006903697220 */ /* 0x040fe60000410000 */
[C---:B-1----:R-:W-:Y:S02]  /*a7f0*/  HMMA.16816.F32.BF16 R100, R112.reuse, R128, R100 ;  /* 0x000000807064723c */ /* 0x042fe40000041864 */
[----:B------:R-:W-:Y:S01]  /*a800*/  MUFU.EX2 R181, R181 ;  /* 0x000000b500b57308 */ /* 0x000fe20000000800 */
[C---:B------:R-:W-:Y:S02]  /*a810*/  FMUL.FTZ R106, R2.reuse, R106 ;  /* 0x0000006a026a7220 */ /* 0x040fe40000410000 */
[C---:B------:R-:W-:Y:S02]  /*a820*/  FMUL.FTZ R107, R2.reuse, R107 ;  /* 0x0000006b026b7220 */ /* 0x040fe40000410000 */
[C---:B------:R-:W-:Y:S02]  /*a830*/  FMUL.FTZ R52, R3.reuse, R52 ;  /* 0x0000003403347220 */ /* 0x040fe40000410000 */
[C---:B------:R-:W-:Y:S03]  /*a840*/  FMUL.FTZ R53, R3.reuse, R53 ;  /* 0x0000003503357220 */ /* 0x040fe60000410000 */
[C---:B------:R-:W-:Y:S01]  /*a850*/  HMMA.16816.F32.BF16 R104, R112.reuse, R130, R104 ;  /* 0x000000827068723c */ /* 0x040fe20000041868 */
[----:B------:R-:W-:Y:S01]  /*a860*/  LDSM.16.MT88.4 R128, [R200+0x900] ;  /* 0x00090000c880783b */ /* 0x000fe20000004200 */
[----:B------:R-:W1:Y:S01]  /*a870*/  MUFU.EX2 R180, R180 ;  /* 0x000000b400b47308 */ /* 0x000e620000000800 */
[C---:B------:R-:W-:Y:S02]  /*a880*/  FMUL.FTZ R54, R2.reuse, R54 ;  /* 0x0000003602367220 */ /* 0x040fe40000410000 */
[C---:B------:R-:W-:Y:S02]  /*a890*/  FMUL.FTZ R55, R2.reuse, R55 ;  /* 0x0000003702377220 */ /* 0x040fe40000410000 */
[C---:B------:R-:W-:Y:S02]  /*a8a0*/  FMUL.FTZ R56, R3.reuse, R56 ;  /* 0x0000003803387220 */ /* 0x040fe40000410000 */
[C---:B------:R-:W-:Y:S03]  /*a8b0*/  FMUL.FTZ R57, R3.reuse, R57 ;  /* 0x0000003903397220 */ /* 0x040fe60000410000 */
[C---:B---3--:R-:W-:Y:S01]  /*a8c0*/  HMMA.16816.F32.BF16 R52, R112.reuse, R108, R52 ;  /* 0x0000006c7034723c */ /* 0x048fe20000041834 */
[----:B------:R-:W-:Y:S02]  /*a8d0*/  MUFU.EX2 R182, R182 ;  /* 0x000000b600b67308 */ /* 0x000fe40000000800 */
[C---:B------:R-:W-:Y:S02]  /*a8e0*/  FMUL.FTZ R58, R2.reuse, R58 ;  /* 0x0000003a023a7220 */ /* 0x040fe40000410000 */
[C---:B------:R-:W-:Y:S02]  /*a8f0*/  FMUL.FTZ R59, R2.reuse, R59 ;  /* 0x0000003b023b7220 */ /* 0x040fe40000410000 */
[C---:B------:R-:W-:Y:S02]  /*a900*/  FMUL.FTZ R60, R3.reuse, R60 ;  /* 0x0000003c033c7220 */ /* 0x040fe40000410000 */
[C---:B------:R-:W-:Y:S02]  /*a910*/  FMUL.FTZ R61, R3.reuse, R61 ;  /* 0x0000003d033d7220 */ /* 0x040fe40000410000 */
[----:B------:R-:W3:Y:S01]  /*a920*/  MUFU.EX2 R183, R183 ;  /* 0x000000b700b77308 */ /* 0x000ee20000000800 */
[C---:B------:R-:W-:Y:S01]  /*a930*/  HMMA.16816.F32.BF16 R56, R112.reuse, R110, R56 ;  /* 0x0000006e7038723c */ /* 0x040fe20000041838 */
[----:B------:R-:W1:Y:S02]  /*a940*/  LDSM.16.MT88.4 R108, [R201+0x900] ;  /* 0x00090000c96c783b */ /* 0x000e640000004200 */
[C---:B------:R-:W-:Y:S02]  /*a950*/  FMUL.FTZ R62, R2.reuse, R62 ;  /* 0x0000003e023e7220 */ /* 0x040fe40000410000 */
[C---:B------:R-:W-:Y:S02]  /*a960*/  FMUL.FTZ R63, R2.reuse, R63 ;  /* 0x0000003f023f7220 */ /* 0x040fe40000410000 */
[C---:B------:R-:W-:Y:S02]  /*a970*/  FMUL.FTZ R64, R3.reuse, R64 ;  /* 0x0000004003407220 */ /* 0x040fe40000410000 */
[----:B------:R-:W-:Y:S01]  /*a980*/  FMUL.FTZ R65, R3, R65 ;  /* 0x0000004103417220 */ /* 0x000fe20000410000 */
[----:B------:R-:W-:Y:S02]  /*a990*/  MUFU.EX2 R185, R185 ;  /* 0x000000b900b97308 */ /* 0x000fe40000000800 */
[C---:B------:R-:W-:Y:S03]  /*a9a0*/  HMMA.16816.F32.BF16 R60, R112.reuse, R12, R60 ;  /* 0x0000000c703c723c */ /* 0x040fe6000004183c */
[C---:B------:R-:W-:Y:S02]  /*a9b0*/  FMUL.FTZ R66, R2.reuse, R66 ;  /* 0x0000004202427220 */ /* 0x040fe40000410000 */
[----:B------:R-:W-:Y:S02]  /*a9c0*/  FMUL.FTZ R67, R2, R67 ;  /* 0x0000004302437220 */ /* 0x000fe40000410000 */
[----:B----4-:R-:W-:Y:S01]  /*a9d0*/  F2FP.BF16.PACK_AB R12, R133, R132 ;  /* 0x00000084850c723e */ /* 0x010fe200000010ff */
[----:B------:R-:W4:Y:S01]  /*a9e0*/  MUFU.EX2 R186, R186 ;  /* 0x000000ba00ba7308 */ /* 0x000f220000000800 */
[----:B------:R-:W-:Y:S03]  /*a9f0*/  F2FP.BF16.PACK_AB R13, R153, R152 ;  /* 0x00000098990d723e */ /* 0x000fe600000010ff */
[----:B------:R-:W-:Y:S01]  /*aa00*/  HMMA.16816.F32.BF16 R64, R112, R14, R64 ;  /* 0x0000000e7040723c */ /* 0x000fe20000041840 */
[----:B------:R-:W1:Y:S02]  /*aa10*/  LDSM.16.MT88.4 R112, [R204+0x3900] ;  /* 0x00390000cc70783b */ /* 0x000e640000004200 */
[--C-:B------:R-:W-:Y:S02]  /*aa20*/  FFMA.FTZ R40, R40, c[0x0][0x2d0], -R147.reuse ;  /* 0x0000b40028287a23 */ /* 0x100fe40000010893 */
[----:B------:R-:W-:Y:S01]  /*aa30*/  FFMA.FTZ R41, R41, c[0x0][0x2d0], -R147 ;  /* 0x0000b40029297a23 */ /* 0x000fe20000010893 */
[----:B------:R-:W-:Y:S01]  /*aa40*/  MUFU.EX2 R187, R187 ;  /* 0x000000bb00bb7308 */ /* 0x000fe20000000800 */
[----:B-----5:R-:W-:Y:S01]  /*aa50*/  F2FP.BF16.PACK_AB R14, R135, R134 ;  /* 0x00000086870e723e */ /* 0x020fe200000010ff */
[--C-:B------:R-:W-:Y:S01]  /*aa60*/  FFMA.FTZ R42, R42, c[0x0][0x2d0], -R145.reuse ;  /* 0x0000b4002a2a7a23 */ /* 0x100fe20000010891 */
[----:B------:R-:W-:Y:S03]  /*aa70*/  F2FP.BF16.PACK_AB R15, R155, R154 ;  /* 0x0000009a9b0f723e */ /* 0x000fe600000010ff */
[----:B------:R-:W-:Y:S02]  /*aa80*/  FFMA.FTZ R43, R43, c[0x0][0x2d0], -R145 ;  /* 0x0000b4002b2b7a23 */ /* 0x000fe40000010891 */
[--C-:B------:R-:W-:Y:S02]  /*aa90*/  FFMA.FTZ R44, R44, c[0x0][0x2d0], -R147.reuse ;  /* 0x0000b4002c2c7a23 */ /* 0x100fe40000010893 */
[C---:B--2---:R-:W-:Y:S01]  /*aaa0*/  HMMA.16816.F32.BF16 R4, R12.reuse, R120, R4 ;  /* 0x000000780c04723c */ /* 0x044fe20000041804 */
[----:B------:R-:W2:Y:S04]  /*aab0*/  MUFU.EX2 R224, R224 ;  /* 0x000000e000e07308 */ /* 0x000ea80000000800 */
[--C-:B------:R-:W-:Y:S02]  /*aac0*/  FFMA.FTZ R45, R45, c[0x0][0x2d0], -R147.reuse ;  /* 0x0000b4002d2d7a23 */ /* 0x100fe40000010893 */
[----:B------:R-:W-:Y:S01]  /*aad0*/  FFMA.FTZ R48, R48, c[0x0][0x2d0], -R147 ;  /* 0x0000b40030307a23 */ /* 0x000fe20000010893 */
[C---:B------:R-:W-:Y:S01]  /*aae0*/  HMMA.16816.F32.BF16 R8, R12.reuse, R122, R8 ;  /* 0x0000007a0c08723c */ /* 0x040fe20000041808 */
[----:B------:R-:W-:Y:S02]  /*aaf0*/  LDSM.16.MT88.4 R120, [R200+0x3900] ;  /* 0x00390000c878783b */ /* 0x000fe40000004200 */
[----:B------:R-:W-:Y:S01]  /*ab00*/  MUFU.EX2 R226, R226 ;  /* 0x000000e200e27308 */ /* 0x000fe20000000800 */
[--C-:B------:R-:W-:Y:S02]  /*ab10*/  FFMA.FTZ R46, R46, c[0x0][0x2d0], -R145.reuse ;  /* 0x0000b4002e2e7a23 */ /* 0x100fe40000010891 */
[----:B------:R-:W-:Y:S02]  /*ab20*/  FFMA.FTZ R47, R47, c[0x0][0x2d0], -R145 ;  /* 0x0000b4002f2f7a23 */ /* 0x000fe40000010891 */
[C---:B------:R-:W-:Y:S04]  /*ab30*/  HMMA.16816.F32.BF16 R68, R12.reuse, R16, R68 ;  /* 0x000000100c44723c */ /* 0x040fe80000041844 */
[----:B------:R-:W-:Y:S01]  /*ab40*/  FFMA.FTZ R138, R3, R216, R138 ;  /* 0x000000d8038a7223 */ /* 0x000fe2000001008a */
[----:B------:R-:W5:Y:S01]  /*ab50*/  MUFU.EX2 R227, R227 ;  /* 0x000000e300e37308 */ /* 0x000f620000000800 */
[----:B------:R-:W-:Y:S01]  /*ab60*/  MOV R3, R0 ;  /* 0x0000000000037202 */ /* 0x000fe20000000f00 */
[----:B------:R-:W-:Y:S01]  /*ab70*/  FFMA.FTZ R146, R2, R217, R146 ;  /* 0x000000d902927223 */ /* 0x000fe20000010092 */
        /* <DEDUP_REMOVED lines=10> */
[----:B------:R-:W1:Y:S02]  /*ac20*/  MUFU.EX2 R229, R229 ;  /* 0x000000e500e57308 */ /* 0x000e640000000800 */
[----:B------:R-:W-:Y:S02]  /*ac30*/  FADD.FTZ R117, R136, R117 ;  /* 0x0000007588757221 */ /* 0x000fe40000010000 */
[----:B------:R-:W-:Y:S02]  /*ac40*/  FADD.FTZ R139, R144, R139 ;  /* 0x0000008b908b7221 */ /* 0x000fe40000010000 */
[C---:B------:R-:W-:Y:S04]  /*ac50*/  HMMA.16816.F32.BF16 R84, R12.reuse, R128, R84 ;  /* 0x000000800c54723c */ /* 0x040fe80000041854 */
[----:B------:R-:W-:Y:S01]  /*ac60*/  MUFU.EX2 R40, R40 ;  /* 0x0000002800287308 */ /* 0x000fe20000000800 */
[----:B------:R-:W-:Y:S01]  /*ac70*/  FADD.FTZ R132, R132, R117 ;  /* 0x0000007584847221 */ /* 0x000fe20000010000 */
[----:B------:R-:W-:Y:S01]  /*ac80*/  MOV R117, R116 ;  /* 0x0000007400757202 */ /* 0x000fe20000000f00 */
        /* <DEDUP_REMOVED lines=15> */
[----:B------:R-:W-:Y:S04]  /*ad80*/  MUFU.EX2 R43, R43 ;  /* 0x0000002b002b7308 */ /* 0x000fe80000000800 */
[C---:B------:R-:W-:Y:S01]  /*ad90*/  HMMA.16816.F32.BF16 R104, R12.reuse, R18, R104 ;  /* 0x000000120c68723c */ /* 0x040fe20000041868 */
[----:B------:R-:W2:Y:S05]  /*ada0*/  LDSM.16.MT88.4 R16, [R204+0x1100] ;  /* 0x00110000cc10783b */ /* 0x000eaa0000004200 */
[----:B------:R-:W-:Y:S02]  /*adb0*/  MUFU.EX2 R44, R44 ;  /* 0x0000002c002c7308 */ /* 0x000fe40000000800 */
[C---:B-1----:R-:W-:Y:S08]  /*adc0*/  HMMA.16816.F32.BF16 R52, R12.reuse, R108, R52 ;  /* 0x0000006c0c34723c */ /* 0x042ff00000041834 */
[C---:B------:R-:W-:Y:S01]  /*add0*/  HMMA.16816.F32.BF16 R56, R12.reuse, R110, R56 ;  /* 0x0000006e0c38723c */ /* 0x040fe20000041838 */
[----:B------:R-:W1:Y:S01]  /*ade0*/  LDSM.16.MT88.4 R108, [R200+0x1100] ;  /* 0x00110000c86c783b */ /* 0x000e620000004200 */
[----:B------:R-:W-:Y:S06]  /*adf0*/  MUFU.EX2 R45, R45 ;  /* 0x0000002d002d7308 */ /* 0x000fec0000000800 */
[C---:B------:R-:W-:Y:S04]  /*ae00*/  HMMA.16816.F32.BF16 R60, R12.reuse, R120, R60 ;  /* 0x000000780c3c723c */ /* 0x040fe8000004183c */
[----:B------:R-:W-:Y:S04]  /*ae10*/  MUFU.EX2 R48, R48 ;  /* 0x0000003000307308 */ /* 0x000fe80000000800 */
[----:B------:R-:W-:Y:S01]  /*ae20*/  HMMA.16816.F32.BF16 R64, R12, R122, R64 ;  /* 0x0000007a0c40723c */ /* 0x000fe20000041840 */
[----:B------:R-:W-:Y:S05]  /*ae30*/  LDSM.16.MT88.4 R120, [R201+0x4100] ;  /* 0x00410000c978783b */ /* 0x000fea0000004200 */
[----:B------:R-:W-:Y:S01]  /*ae40*/  MUFU.EX2 R46, R46 ;  /* 0x0000002e002e7308 */ /* 0x000fe20000000800 */
[----:B------:R-:W-:Y:S01]  /*ae50*/  F2FP.BF16.PACK_AB R12, R164, R165 ;  /* 0x000000a5a40c723e */ /* 0x000fe200000010ff */
[----:B------:R-:W-:Y:S01]  /*ae60*/  FADD.FTZ R165, R165, R134 ;  /* 0x00000086a5a57221 */ /* 0x000fe20000010000 */
[----:B------:R-:W-:Y:S03]  /*ae70*/  F2FP.BF16.PACK_AB R14, R167, R166 ;  /* 0x000000a6a70e723e */ /* 0x000fe600000010ff */
[----:B------:R-:W-:Y:S01]  /*ae80*/  F2FP.BF16.PACK_AB R13, R180, R181 ;  /* 0x000000b5b40d723e */ /* 0x000fe200000010ff */
[----:B------:R-:W-:Y:S01]  /*ae90*/  FADD.FTZ R181, R181, R154 ;  /* 0x0000009ab5b57221 */ /* 0x000fe20000010000 */
[----:B---3--:R-:W-:Y:S01]  /*aea0*/  F2FP.BF16.PACK_AB R15, R183, R182 ;  /* 0x000000b6b70f723e */ /* 0x008fe200000010ff */
[----:B------:R-:W-:Y:S01]  /*aeb0*/  FADD.FTZ R165, R164, R165 ;  /* 0x000000a5a4a57221 */ /* 0x000fe20000010000 */
[----:B------:R-:W-:Y:S01]  /*aec0*/  MUFU.EX2 R47, R47 ;  /* 0x0000002f002f7308 */ /* 0x000fe20000000800 */
[----:B------:R-:W-:Y:S02]  /*aed0*/  FADD.FTZ R181, R180, R181 ;  /* 0x000000b5b4b57221 */ /* 0x000fe40000010000 */
[----:B------:R-:W-:Y:S02]  /*aee0*/  FADD.FTZ R166, R166, R165 ;  /* 0x000000a5a6a67221 */ /* 0x000fe40000010000 */
[C---:B--2---:R-:W-:Y:S03]  /*aef0*/  HMMA.16816.F32.BF16 R4, R12.reuse, R16, R4 ;  /* 0x000000100c04723c */ /* 0x044fe60000041804 */
[----:B------:R-:W-:Y:S02]  /*af00*/  FADD.FTZ R182, R182, R181 ;  /* 0x000000b5b6b67221 */ /* 0x000fe40000010000 */
[----:B------:R-:W-:Y:S02]  /*af10*/  FADD.FTZ R166, R167, R166 ;  /* 0x000000a6a7a67221 */ /* 0x000fe40000010000 */
[----:B------:R-:W-:Y:S01]  /*af20*/  FADD.FTZ R183, R183, R182 ;  /* 0x000000b6b7b77221 */ /* 0x000fe20000010000 */
[C---:B------:R-:W-:Y:S01]  /*af30*/  HMMA.16816.F32.BF16 R8, R12.reuse, R18, R8 ;  /* 0x000000120c08723c */ /* 0x040fe20000041808 */
[----:B------:R-:W2:Y:S07]  /*af40*/  LDSM.16.MT88.4 R16, [R204+0x4100] ;  /* 0x00410000cc10783b */ /* 0x000eae0000004200 */
[C---:B------:R-:W-:Y:S08]  /*af50*/  HMMA.16816.F32.BF16 R68, R12.reuse, R20, R68 ;  /* 0x000000140c44723c */ /* 0x040ff00000041844 */
[C---:B------:R-:W-:Y:S01]  /*af60*/  HMMA.16816.F32.BF16 R72, R12.reuse, R22, R72 ;  /* 0x000000160c48723c */ /* 0x040fe20000041848 */
[----:B------:R-:W3:Y:S07]  /*af70*/  LDSM.16.MT88.4 R20, [R204+0x1900] ;  /* 0x00190000cc14783b */ /* 0x000eee0000004200 */
[C---:B------:R-:W-:Y:S08]  /*af80*/  HMMA.16816.F32.BF16 R76, R12.reuse, R24, R76 ;  /* 0x000000180c4c723c */ /* 0x040ff0000004184c */
[C---:B------:R-:W-:Y:S01]  /*af90*/  HMMA.16816.F32.BF16 R80, R12.reuse, R26, R80 ;  /* 0x0000001a0c50723c */ /* 0x040fe20000041850 */
[----:B------:R-:W3:Y:S07]  /*afa0*/  LDSM.16.MT88.4 R24, [R201+0x1900] ;  /* 0x00190000c918783b */ /* 0x000eee0000004200 */
[C---:B-1----:R-:W-:Y:S08]  /*afb0*/  HMMA.16816.F32.BF16 R84, R12.reuse, R108, R84 ;  /* 0x0000006c0c54723c */ /* 0x042ff00000041854 */
[C---:B------:R-:W-:Y:S01]  /*afc0*/  HMMA.16816.F32.BF16 R88, R12.reuse, R110, R88 ;  /* 0x0000006e0c58723c */ /* 0x040fe20000041858 */
[----:B------:R-:W-:Y:S07]  /*afd0*/  LDSM.16.MT88.4 R108, [R204+0x2900] ;  /* 0x00290000cc6c783b */ /* 0x000fee0000004200 */
[C---:B--2---:R-:W-:Y:S08]  /*afe0*/  HMMA.16816.F32.BF16 R92, R12.reuse, R16, R92 ;  /* 0x000000100c5c723c */ /* 0x044ff0000004185c */
[C---:B------:R-:W-:Y:S01]  /*aff0*/  HMMA.16816.F32.BF16 R96, R12.reuse, R18, R96 ;  /* 0x000000120c60723c */ /* 0x040fe20000041860 */
[----:B------:R-:W1:Y:S07]  /*b000*/  LDSM.16.MT88.4 R16, [R200+0x1900] ;  /* 0x00190000c810783b */ /* 0x000e6e0000004200 */
[C---:B------:R-:W-:Y:S08]  /*b010*/  HMMA.16816.F32.BF16 R100, R12.reuse, R112, R100 ;  /* 0x000000700c64723c */ /* 0x040ff00000041864 */
[C---:B------:R-:W-:Y:S08]  /*b020*/  HMMA.16816.F32.BF16 R104, R12.reuse, R114, R104 ;  /* 0x000000720c68723c */ /* 0x040ff00000041868 */
[C---:B------:R-:W-:Y:S07]  /*b030*/  HMMA.16816.F32.BF16 R52, R12.reuse, R120, R52 ;  /* 0x000000780c34723c */ /* 0x040fee0000041834 */
[--C-:B------:R-:W-:Y:S01]  /*b040*/  FFMA.FTZ R120, R36, c[0x0][0x2d0], -R147.reuse ;  /* 0x0000b40024787a23 */ /* 0x100fe20000010893 */
[C---:B------:R-:W-:Y:S04]  /*b050*/  HMMA.16816.F32.BF16 R56, R12.reuse, R122, R56 ;  /* 0x0000007a0c38723c */ /* 0x040fe80000041838 */
[--C-:B------:R-:W-:Y:S01]  /*b060*/  FFMA.FTZ R121, R37, c[0x0][0x2d0], -R147.reuse ;  /* 0x0000b40025797a23 */ /* 0x100fe20000010893 */
[----:B------:R-:W-:Y:S01]  /*b070*/  MUFU.EX2 R120, R120 ;  /* 0x0000007800787308 */ /* 0x000fe20000000800 */
[----:B------:R-:W-:Y:S02]  /*b080*/  FFMA.FTZ R147, R49, c[0x0][0x2d0], -R147 ;  /* 0x0000b40031937a23 */ /* 0x000fe40000010893 */
[C---:B------:R-:W-:Y:S04]  /*b090*/  HMMA.16816.F32.BF16 R60, R12.reuse, R128, R60 ;  /* 0x000000800c3c723c */ /* 0x040fe8000004183c */
[--C-:B------:R-:W-:Y:S02]  /*b0a0*/  FFMA.FTZ R122, R38, c[0x0][0x2d0], -R145.reuse ;  /* 0x0000b400267a7a23 */ /* 0x100fe40000010891 */
[--C-:B------:R-:W-:Y:S01]  /*b0b0*/  FFMA.FTZ R123, R39, c[0x0][0x2d0], -R145.reuse ;  /* 0x0000b400277b7a23 */ /* 0x100fe20000010891 */
[----:B------:R-:W2:Y:S01]  /*b0c0*/  MUFU.EX2 R121, R121 ;  /* 0x0000007900797308 */ /* 0x000ea20000000800 */
[----:B------:R-:W-:Y:S01]  /*b0d0*/  HMMA.16816.F32.BF16 R64, R12, R130, R64 ;  /* 0x000000820c40723c */ /* 0x000fe20000041840 */
[----:B------:R-:W-:Y:S03]  /*b0e0*/  LDSM.16.MT88.4 R36, [R201+0x2900] ;  /* 0x00290000c924783b */ /* 0x000fe60000004200 */
[--C-:B------:R-:W-:Y:S02]  /*b0f0*/  FFMA.FTZ R49, R50, c[0x0][0x2d0], -R145.reuse ;  /* 0x0000b40032317a23 */ /* 0x100fe40000010891 */
[----:B------:R-:W-:Y:S01]  /*b100*/  FFMA.FTZ R145, R51, c[0x0][0x2d0], -R145 ;  /* 0x0000b40033917a23 */ /* 0x000fe20000010891 */
[----:B----4-:R-:W-:Y:S01]  /*b110*/  F2FP.BF16.PACK_AB R12, R186, R185 ;  /* 0x000000b9ba0c723e */ /* 0x010fe200000010ff */
[----:B------:R-:W-:Y:S01]  /*b120*/  FADD.FTZ R185, R185, R166 ;  /* 0x000000a6b9b97221 */ /* 0x000fe20000010000 */
[----:B------:R-:W-:Y:S01]  /*b130*/  F2FP.BF16.PACK_AB R14, R224, R187 ;  /* 0x000000bbe00e723e */ /* 0x000fe200000010ff */
[----:B------:R-:W-:Y:S02]  /*b140*/  MUFU.EX2 R122, R122 ;  /* 0x0000007a007a7308 */ /* 0x000fe40000000800 */
[----:B-----5:R-:W-:Y:S01]  /*b150*/  F2FP.BF16.PACK_AB R13, R227, R226 ;  /* 0x000000e2e30d723e */ /* 0x020fe200000010ff */
[----:B------:R-:W-:Y:S01]  /*b160*/  FADD.FTZ R226, R226, R183 ;  /* 0x000000b7e2e27221 */ /* 0x000fe20000010000 */
[----:B------:R-:W-:Y:S01]  /*b170*/  F2FP.BF16.PACK_AB R15, R229, R228 ;  /* 0x000000e4e50f723e */ /* 0x000fe200000010ff */
[----:B------:R-:W-:Y:S02]  /*b180*/  FADD.FTZ R186, R186, R185 ;  /* 0x000000b9baba7221 */ /* 0x000fe40000010000 */
[----:B------:R-:W-:Y:S02]  /*b190*/  FADD.FTZ R227, R227, R226 ;  /* 0x000000e2e3e37221 */ /* 0x000fe40000010000 */
[----:B------:R-:W-:Y:S01]  /*b1a0*/  FADD.FTZ R187, R187, R186 ;  /* 0x000000babbbb7221 */ /* 0x000fe20000010000 */
[----:B------:R-:W4:Y:S01]  /*b1b0*/  MUFU.EX2 R123, R123 ;  /* 0x0000007b007b7308 */ /* 0x000f220000000800 */
[C---:B---3--:R-:W-:Y:S03]  /*b1c0*/  HMMA.16816.F32.BF16 R4, R12.reuse, R20, R4 ;  /* 0x000000140c04723c */ /* 0x048fe60000041804 */
[----:B------:R-:W-:Y:S02]  /*b1d0*/  FADD.FTZ R228, R228, R227 ;  /* 0x000000e3e4e47221 */ /* 0x000fe40000010000 */
[----:B------:R-:W-:Y:S02]  /*b1e0*/  FADD.FTZ R187, R224, R187 ;  /* 0x000000bbe0bb7221 */ /* 0x000fe40000010000 */
[----:B------:R-:W-:Y:S01]  /*b1f0*/  FADD.FTZ R229, R229, R228 ;  /* 0x000000e4e5e57221 */ /* 0x000fe20000010000 */
[C---:B------:R-:W-:Y:S01]  /*b200*/  HMMA.16816.F32.BF16 R8, R12.reuse, R22, R8 ;  /* 0x000000160c08723c */ /* 0x040fe20000041808 */
[----:B------:R-:W3:Y:S01]  /*b210*/  LDSM.16.MT88.4 R20, [R204+0x4900] ;  /* 0x00490000cc14783b */ /* 0x000ee20000004200 */
[----:B------:R-:W5:Y:S06]  /*b220*/  MUFU.EX2 R147, R147 ;  /* 0x0000009300937308 */ /* 0x000f6c0000000800 */
[C---:B------:R-:W-:Y:S04]  /*b230*/  HMMA.16816.F32.BF16 R68, R12.reuse, R28, R68 ;  /* 0x0000001c0c44723c */ /* 0x040fe80000041844 */
[----:B------:R-:W-:Y:S04]  /*b240*/  MUFU.EX2 R49, R49 ;  /* 0x0000003100317308 */ /* 0x000fe80000000800 */
[C---:B------:R-:W-:Y:S01]  /*b250*/  HMMA.16816.F32.BF16 R72, R12.reuse, R30, R72 ;  /* 0x0000001e0c48723c */ /* 0x040fe20000041848 */
[----:B------:R-:W2:Y:S05]  /*b260*/  LDSM.16.MT88.4 R28, [R202+0x4900] ;  /* 0x00490000ca1c783b */ /* 0x000eaa0000004200 */
[----:B------:R-:W2:Y:S02]  /*b270*/  MUFU.EX2 R50, R145 ;  /* 0x0000009100327308 */ /* 0x000ea40000000800 */
[C---:B------:R-:W-:Y:S08]  /*b280*/  HMMA.16816.F32.BF16 R76, R12.reuse, R24, R76 ;  /* 0x000000180c4c723c */ /* 0x040ff0000004184c */
[C---:B------:R-:W-:Y:S01]  /*b290*/  HMMA.16816.F32.BF16 R80, R12.reuse, R26, R80 ;  /* 0x0000001a0c50723c */ /* 0x040fe20000041850 */
[----:B------:R-:W4:Y:S07]  /*b2a0*/  LDSM.16.MT88.4 R24, [R201+0x4900] ;  /* 0x00490000c918783b */ /* 0x000f2e0000004200 */
[C---:B-1----:R-:W-:Y:S08]  /*b2b0*/  HMMA.16816.F32.BF16 R84, R12.reuse, R16, R84 ;  /* 0x000000100c54723c */ /* 0x042ff00000041854 */
[C---:B------:R-:W-:Y:S01]  /*b2c0*/  HMMA.16816.F32.BF16 R88, R12.reuse, R18, R88 ;  /* 0x000000120c58723c */ /* 0x040fe20000041858 */
[----:B------:R-:W1:Y:S07]  /*b2d0*/  LDSM.16.MT88.4 R16, [R200+0x4900] ;  /* 0x00490000c810783b */ /* 0x000e6e0000004200 */
[C---:B---3--:R-:W-:Y:S08]  /*b2e0*/  HMMA.16816.F32.BF16 R92, R12.reuse, R20, R92 ;  /* 0x000000140c5c723c */ /* 0x048ff0000004185c */
[C---:B------:R-:W-:Y:S01]  /*b2f0*/  HMMA.16816.F32.BF16 R96, R12.reuse, R22, R96 ;  /* 0x000000160c60723c */ /* 0x040fe20000041860 */
[----:B------:R-:W3:Y:S07]  /*b300*/  LDSM.16.MT88.4 R20, [R204+0x2100] ;  /* 0x00210000cc14783b */ /* 0x000eee0000004200 */
[C---:B--2---:R-:W-:Y:S08]  /*b310*/  HMMA.16816.F32.BF16 R100, R12.reuse, R28, R100 ;  /* 0x0000001c0c64723c */ /* 0x044ff00000041864 */
[C---:B------:R-:W-:Y:S01]  /*b320*/  HMMA.16816.F32.BF16 R104, R12.reuse, R30, R104 ;  /* 0x0000001e0c68723c */ /* 0x040fe20000041868 */
[----:B------:R-:W2:Y:S07]  /*b330*/  LDSM.16.MT88.4 R28, [R202+0x2100] ;  /* 0x00210000ca1c783b */ /* 0x000eae0000004200 */
[C---:B----4-:R-:W-:Y:S08]  /*b340*/  HMMA.16816.F32.BF16 R52, R12.reuse, R24, R52 ;  /* 0x000000180c34723c */ /* 0x050ff00000041834 */
[C---:B------:R-:W-:Y:S01]  /*b350*/  HMMA.16816.F32.BF16 R56, R12.reuse, R26, R56 ;  /* 0x0000001a0c38723c */ /* 0x040fe20000041838 */
[----:B------:R-:W4:Y:S07]  /*b360*/  LDSM.16.MT88.4 R24, [R201+0x2100] ;  /* 0x00210000c918783b */ /* 0x000f2e0000004200 */
[C---:B-1----:R-:W-:Y:S08]  /*b370*/  HMMA.16816.F32.BF16 R60, R12.reuse, R16, R60 ;  /* 0x000000100c3c723c */ /* 0x042ff0000004183c */
[----:B------:R-:W-:Y:S01]  /*b380*/  HMMA.16816.F32.BF16 R64, R12, R18, R64 ;  /* 0x000000120c40723c */ /* 0x000fe20000041840 */
[----:B------:R-:W1:Y:S06]  /*b390*/  LDSM.16.MT88.4 R16, [R200+0x2100] ;  /* 0x00210000c810783b */ /* 0x000e6c0000004200 */
        /* <DEDUP_REMOVED lines=9> */
[C---:B---3--:R-:W-:Y:S03]  /*b430*/  HMMA.16816.F32.BF16 R4, R12.reuse, R20, R4 ;  /* 0x000000140c04723c */ /* 0x048fe60000041804 */
[----:B------:R-:W-:Y:S02]  /*b440*/  FADD.FTZ R42, R42, R123 ;  /* 0x0000007b2a2a7221 */ /* 0x000fe40000010000 */
[----:B------:R-:W-:Y:S02]  /*b450*/  FADD.FTZ R41, R41, R40 ;  /* 0x0000002829297221 */ /* 0x000fe40000010000 */
[----:B------:R-:W-:Y:S01]  /*b460*/  FADD.FTZ R43, R43, R42 ;  /* 0x0000002a2b2b7221 */ /* 0x000fe20000010000 */
        /* <DEDUP_REMOVED lines=15> */
[C---:B------:R-:W-:Y:S08]  /*b560*/  HMMA.16816.F32.BF16 R104, R12.reuse, R30, R104 ;  /* 0x0000001e0c68723c */ /* 0x040ff00000041868 */
[C---:B----4-:R-:W-:Y:S08]  /*b570*/  HMMA.16816.F32.BF16 R52, R12.reuse, R24, R52 ;  /* 0x000000180c34723c */ /* 0x050ff00000041834 */
[C---:B------:R-:W-:Y:S01]  /*b580*/  HMMA.16816.F32.BF16 R56, R12.reuse, R26, R56 ;  /* 0x0000001a0c38723c */ /* 0x040fe20000041838 */
[----:B------:R-:W2:Y:S07]  /*b590*/  LDSM.16.MT88.4 R24, [R204+0x5900] ;  /* 0x00590000cc18783b */ /* 0x000eae0000004200 */
[C---:B------:R-:W-:Y:S08]  /*b5a0*/  HMMA.16816.F32.BF16 R60, R12.reuse, R32, R60 ;  /* 0x000000200c3c723c */ /* 0x040ff0000004183c */
[----:B------:R-:W-:Y:S07]  /*b5b0*/  HMMA.16816.F32.BF16 R64, R12, R34, R64 ;  /* 0x000000220c40723c */ /* 0x000fee0000041840 */
[----:B------:R-:W-:Y:S01]  /*b5c0*/  F2FP.BF16.PACK_AB R12, R45, R44 ;  /* 0x0000002c2d0c723e */ /* 0x000fe200000010ff */
[----:B------:R-:W-:Y:S01]  /*b5d0*/  FADD.FTZ R44, R44, R41 ;  /* 0x000000292c2c7221 */ /* 0x000fe20000010000 */
[----:B-----5:R-:W-:Y:S03]  /*b5e0*/  F2FP.BF16.PACK_AB R14, R147, R48 ;  /* 0x00000030930e723e */ /* 0x020fe600000010ff */
[----:B------:R-:W-:Y:S01]  /*b5f0*/  F2FP.BF16.PACK_AB R13, R47, R46 ;  /* 0x0000002e2f0d723e */ /* 0x000fe200000010ff */
[----:B------:R-:W-:Y:S01]  /*b600*/  FADD.FTZ R46, R46, R43 ;  /* 0x0000002b2e2e7221 */ /* 0x000fe20000010000 */
[----:B------:R-:W-:Y:S01]  /*b610*/  F2FP.BF16.PACK_AB R15, R50, R49 ;  /* 0x00000031320f723e */ /* 0x000fe200000010ff */
[----:B------:R-:W-:Y:S02]  /*b620*/  FADD.FTZ R45, R45, R44 ;  /* 0x0000002c2d2d7221 */ /* 0x000fe40000010000 */
[----:B------:R-:W-:Y:S02]  /*b630*/  FADD.FTZ R46, R47, R46 ;  /* 0x0000002e2f2e7221 */ /* 0x000fe40000010000 */
[----:B------:R-:W-:Y:S02]  /*b640*/  FADD.FTZ R48, R48, R45 ;  /* 0x0000002d30307221 */ /* 0x000fe40000010000 */
[C---:B------:R-:W-:Y:S01]  /*b650*/  HMMA.16816.F32.BF16 R112, R12.reuse, R108, R4 ;  /* 0x0000006c0c70723c */ /* 0x040fe20000041804 */
[----:B------:R-:W4:Y:S02]  /*b660*/  LDSM.16.MT88.4 R4, [R202+0x5900] ;  /* 0x00590000ca04783b */ /* 0x000f240000004200 */
[----:B------:R-:W-:Y:S02]  /*b670*/  FADD.FTZ R49, R49, R46 ;  /* 0x0000002e31317221 */ /* 0x000fe40000010000 */
[----:B------:R-:W-:Y:S02]  /*b680*/  FADD.FTZ R216, R147, R48 ;  /* 0x0000003093d87221 */ /* 0x000fe40000010000 */
[----:B------:R-:W-:Y:S01]  /*b690*/  FADD.FTZ R217, R50, R49 ;  /* 0x0000003132d97221 */ /* 0x000fe20000010000 */
[C---:B------:R-:W-:Y:S01]  /*b6a0*/  HMMA.16816.F32.BF16 R108, R12.reuse, R110, R8 ;  /* 0x0000006e0c6c723c */ /* 0x040fe20000041808 */
[----:B------:R-:W5:Y:S07]  /*b6b0*/  LDSM.16.MT88.4 R8, [R201+0x5900] ;  /* 0x00590000c908783b */ /* 0x000f6e0000004200 */
[C---:B-1----:R-:W-:Y:S08]  /*b6c0*/  HMMA.16816.F32.BF16 R68, R12.reuse, R16, R68 ;  /* 0x000000100c44723c */ /* 0x042ff00000041844 */
[C---:B------:R-:W-:Y:S01]  /*b6d0*/  HMMA.16816.F32.BF16 R72, R12.reuse, R18, R72 ;  /* 0x000000120c48723c */ /* 0x040fe20000041848 */
[----:B------:R-:W1:Y:S07]  /*b6e0*/  LDSM.16.MT88.4 R16, [R200+0x5900] ;  /* 0x00590000c810783b */ /* 0x000e6e0000004200 */
        /* <DEDUP_REMOVED lines=10> */
[C---:B-1----:R-:W-:Y:S08]  /*b790*/  HMMA.16816.F32.BF16 R60, R12.reuse, R16, R60 ;  /* 0x000000100c3c723c */ /* 0x042ff0000004183c */
[----:B------:R-:W-:Y:S07]  /*b7a0*/  HMMA.16816.F32.BF16 R64, R12, R18, R64 ;  /* 0x000000120c40723c */ /* 0x000fee0000041840 */
[----:B------:R-:W-:Y:S01]  /*b7b0*/  MOV R12, R116 ;  /* 0x00000074000c7202 */ /* 0x000fe20000000f00 */
[----:B------:R-:W-:-:S05]  /*b7c0*/  @P0 BRA `(.L_x_186) ;  /* 0xffffd6d000000947 */ /* 0x000fca000383ffff */
.L_x_185:
[----:B------:R-:W-:-:S13]  /*b7d0*/  ISETP.GE.AND P0, PT, R184, R207, PT ;  /* 0x000000cfb800720c */ /* 0x000fda0003f06270 */
[----:B------:R-:W-:Y:S05]  /*b7e0*/  @!P0 BRA `(.L_x_187) ;  /* 0x00003d3000008947 */ /* 0x000fea0003800000 */
[----:B------:R-:W-:Y:S01]  /*b7f0*/  ULDC.64 UR4, c[0x0][0x1e0] ;  /* 0x0000780000047ab9 */ /* 0x000fe20000000a00 */
[----:B------:R-:W-:Y:S01]  /*b800*/  IADD3 R186, P0, R218, 0x40, RZ ;  /* 0x00000040daba7810 */ /* 0x000fe20007f1e0ff */
[----:B------:R-:W-:Y:S01]  /*b810*/  UIADD3 UR6, UP1, UR14, 0x80, URZ ;  /* 0x000000800e067890 */ /* 0x000fe2000ff3e03f */
[----:B------:R-:W-:Y:S01]  /*b820*/  IMAD.MOV.U32 R2, RZ, RZ, R12 ;  /* 0x000000ffff027224 */ /* 0x000fe200078e000c */
[----:B------:R-:W-:Y:S01]  /*b830*/  USHF.L.U64.HI UR13, UR4, 0x6, UR5 ;  /* 0x00000006040d7899 */ /* 0x000fe20008010205 */
[----:B------:R-:W-:Y:S01]  /*b840*/  IMAD.MOV.U32 R3, RZ, RZ, R0 ;  /* 0x000000ffff037224 */ /* 0x000fe200078e0000 */
[----:B------:R-:W-:Y:S01]  /*b850*/  USHF.L.U32 UR15, UR4, 0x6, URZ ;  /* 0x00000006040f7899 */ /* 0x000fe2000800063f */
[-C--:B------:R-:W-:Y:S01]  /*b860*/  IADD3.X R187, RZ, R221.reuse, RZ, P0, !PT ;  /* 0x000000ddffbb7210 */ /* 0x080fe200007fe4ff */
[----:B------:R-:W-:Y:S01]  /*b870*/  UMOV UR14, 0x60 ;  /* 0x00000060000e7882 */ /* 0x000fe20000000000 */
[----:B------:R-:W-:Y:S01]  /*b880*/  @P4 IMAD.HI.U32 R185, R209, c[0x0][0x2c8], RZ ;  /* 0x0000b200d1b94a27 */ /* 0x000fe200078e00ff */
[----:B------:R-:W-:Y:S01]  /*b890*/  ULDC.64 UR4, c[0x0][0x208] ;  /* 0x0000820000047ab9 */ /* 0x000fe20000000a00 */
[----:B------:R-:W-:Y:S01]  /*b8a0*/  MOV R219, R221 ;  /* 0x000000dd00db7202 */ /* 0x000fe20000000f00 */
[----:B------:R-:W-:-:S02]  /*b8b0*/  UIADD3 UR16, UP0, UR9, 0x80, URZ ;  /* 0x0000008009107890 */ /* 0x000fc4000ff1e03f */
[----:B------:R-:W-:Y:S02]  /*b8c0*/  UIMAD.WIDE.U32 UR18, UR14, UR4, URZ ;  /* 0x000000040e1272a5 */ /* 0x000fe4000f8e003f */
[----:B------:R-:W-:Y:S02]  /*b8d0*/  UIMAD UR5, UR14, UR5, URZ ;  /* 0x000000050e0572a4 */ /* 0x000fe4000f8e023f */
[----:B------:R-:W-:Y:S02]  /*b8e0*/  UIADD3.X UR8, URZ, UR8, URZ, UP1, !UPT ;  /* 0x000000083f087290 */ /* 0x000fe40008ffe43f */
[----:B------:R-:W-:Y:S02]  /*b8f0*/  UIADD3.X UR4, URZ, UR12, URZ, UP0, !UPT ;  /* 0x0000000c3f047290 */ /* 0x000fe400087fe43f */
[----:B------:R-:W-:Y:S02]  /*b900*/  UIADD3 UR5, UR19, UR5, URZ ;  /* 0x0000000513057290 */ /* 0x000fe4000fffe03f */
.L_x_196:
[----:B------:R-:W-:Y:S04]  /*b910*/  DEPBAR.LE SB0, 0x0 ;  /* 0x000080000000791a */ /* 0x000fe80000000000 */
[----:B------:R-:W-:Y:S01]  /*b920*/  BAR.SYNC.DEFER_BLOCKING 0x0 ;  /* 0x0000000000007b1d */ /* 0x000fe20000010000 */
[C---:B------:R-:W-:Y:S04]  /*b930*/  IMAD.WIDE.U32 R136, R184.reuse, UR18, R218 ;  /* 0x00000012b8887c25 */ /* 0x040fe8000f8e00da */
[----:B------:R-:W-:Y:S01]  /*b940*/  IMAD.WIDE.U32 R134, R184, UR18, R186 ;  /* 0x00000012b8867c25 */ /* 0x000fe2000f8e00ba */
[----:B------:R-:W-:Y:S03]  /*b950*/  LEA R180, P1, R136, c[0x0][0x1f8], 0x1 ;  /* 0x00007e0088b47a11 */ /* 0x000fe600078208ff */
[----:B------:R-:W-:Y:S01]  /*b960*/  IMAD R132, R184, UR5, RZ ;  /* 0x00000005b8847c24 */ /* 0x000fe2000f8e02ff */
[----:B------:R-:W-:Y:S02]  /*b970*/  LEA R166, P0, R134, c[0x0][0x1f8], 0x1 ;  /* 0x00007e0086a67a11 */ /* 0x000fe400078008ff */
[----:B------:R-:W-:Y:S01]  /*b980*/  IADD3 R152, P2, R180, UR9, RZ ;  /* 0x00000009b4987c10 */ /* 0x000fe2000ff5e0ff */
[----:B------:R-:W1:Y:S05]  /*b990*/  LDSM.16.M88.4 R8, [R206+0x8100] ;  /* 0x00810000ce08783b */ /* 0x000e6a0000000200 */
[----:B------:R-:W2:Y:S05]  /*b9a0*/  LDSM.16.M88.4 R16, [R206+0x8900] ;  /* 0x00890000ce10783b */ /* 0x000eaa0000000200 */
[----:B------:R-:W3:Y:S05]  /*b9b0*/  LDSM.16.M88.4 R24, [R206+0x9100] ;  /* 0x00910000ce18783b */ /* 0x000eea0000000200 */
[----:B------:R-:W4:Y:S05]  /*b9c0*/  LDSM.16.M88.4 R32, [R206+0x9900] ;  /* 0x00990000ce20783b */ /* 0x000f2a0000000200 */
[----:B------:R-:W5:Y:S05]  /*b9d0*/  LDSM.16.M88.4 R40, [R206+0xa100] ;  /* 0x00a10000ce28783b */ /* 0x000f6a0000000200 */
[----:B------:R-:W3:Y:S05]  /*b9e0*/  LDSM.16.M88.4 R48, [R206+0xa900] ;  /* 0x00a90000ce30783b */ /* 0x000eea0000000200 */
[----:B------:R-:W3:Y:S05]  /*b9f0*/  LDSM.16.M88.4 R116, [R205] ;  /* 0x00000000cd74783b */ /* 0x000eea0000000200 */
[----:B------:R-:W4:Y:S01]  /*ba00*/  LDSM.16.M88.4 R120, [R199] ;  /* 0x00000000c778783b */ /* 0x000f220000000200 */
[C---:B-1----:R-:W-:Y:S04]  /*ba10*/  HMMA.16816.F32.BF16 R4, R124.reuse, R8, RZ ;  /* 0x000000087c04723c */ /* 0x042fe800000418ff */
[----:B------:R-:W1:Y:S05]  /*ba20*/  LDSM.16.M88.4 R128, [R198] ;  /* 0x00000000c680783b */ /* 0x000e6a0000000200 */
[----:B------:R-:W-:Y:S01]  /*ba30*/  LDSM.16.M88.4 R144, [R195] ;  /* 0x00000000c390783b */ /* 0x000fe20000000200 */
[C---:B------:R-:W-:Y:S08]  /*ba40*/  HMMA.16816.F32.BF16 R8, R124.reuse, R10, RZ ;  /* 0x0000000a7c08723c */ /* 0x040ff000000418ff */
[C---:B--2---:R-:W-:Y:S08]  /*ba50*/  HMMA.16816.F32.BF16 R12, R124.reuse, R16, RZ ;  /* 0x000000107c0c723c */ /* 0x044ff000000418ff */
[C---:B------:R-:W-:Y:S08]  /*ba60*/  HMMA.16816.F32.BF16 R16, R124.reuse, R18, RZ ;  /* 0x000000127c10723c */ /* 0x040ff000000418ff */
[C---:B---3--:R-:W-:Y:S08]  /*ba70*/  HMMA.16816.F32.BF16 R20, R124.reuse, R24, RZ ;  /* 0x000000187c14723c */ /* 0x048ff000000418ff */
[C---:B------:R-:W-:Y:S08]  /*ba80*/  HMMA.16816.F32.BF16 R24, R124.reuse, R26, RZ ;  /* 0x0000001a7c18723c */ /* 0x040ff000000418ff */
[C---:B----4-:R-:W-:Y:S08]  /*ba90*/  HMMA.16816.F32.BF16 R28, R124.reuse, R32, RZ ;  /* 0x000000207c1c723c */ /* 0x050ff000000418ff */
[C---:B------:R-:W-:Y:S08]  /*baa0*/  HMMA.16816.F32.BF16 R32, R124.reuse, R34, RZ ;  /* 0x000000227c20723c */ /* 0x040ff000000418ff */
[C---:B-----5:R-:W-:Y:S07]  /*bab0*/  HMMA.16816.F32.BF16 R36, R124.reuse, R40, RZ ;  /* 0x000000287c24723c */ /* 0x060fee00000418ff */
[----:B------:R-:W-:Y:S05]  /*bac0*/  SHF.R.S32.HI R41, RZ, 0x1f, R184 ;  /* 0x0000001fff297819 */ /* 0x000fea00000114b8 */
[----:B------:R-:W-:Y:S02]  /*bad0*/  IMAD R132, R41, UR18, R132 ;  /* 0x0000001229847c24 */ /* 0x000fe4000f8e0284 */
[C---:B------:R-:W-:Y:S02]  /*bae0*/  HMMA.16816.F32.BF16 R40, R124.reuse, R42, RZ ;  /* 0x0000002a7c28723c */ /* 0x040fe400000418ff */
[----:B------:R-:W-:Y:S02]  /*baf0*/  IMAD.IADD R0, R137, 0x1, R132 ;  /* 0x0000000189007824 */ /* 0x000fe400078e0284 */
[----:B------:R-:W-:Y:S03]  /*bb00*/  IMAD.IADD R132, R132, 0x1, R135 ;  /* 0x0000000184847824 */ /* 0x000fe600078e0287 */
[----:B------:R-:W-:Y:S01]  /*bb10*/  LEA.HI.X R181, R136, c[0x0][0x1fc], R0, 0x1, P1 ;  /* 0x00007f0088b57a11 */ /* 0x000fe200008f0c00 */
[C---:B------:R-:W-:Y:S01]  /*bb20*/  HMMA.16816.F32.BF16 R44, R124.reuse, R48, RZ ;  /* 0x000000307c2c723c */ /* 0x040fe200000418ff */
[----:B------:R-:W-:Y:S03]  /*bb30*/  LDSM.16.M88.4 R136, [R196] ;  /* 0x00000000c488783b */ /* 0x000fe60000000200 */
[----:B------:R-:W-:Y:S02]  /*bb40*/  LEA.HI.X R167, R134, c[0x0][0x1fc], R132, 0x1, P0 ;  /* 0x00007f0086a77a11 */ /* 0x000fe400000f0c84 */
[----:B------:R-:W2:Y:S01]  /*bb50*/  LDSM.16.M88.4 R132, [R197] ;  /* 0x00000000c584783b */ /* 0x000ea20000000200 */
[----:B------:R-:W-:Y:S01]  /*bb60*/  IADD3.X R153, R181, UR12, RZ, P2, !PT ;  /* 0x0000000cb5997c10 */ /* 0x000fe200097fe4ff */
[----:B------:R-:W-:Y:S01]  /*bb70*/  HMMA.16816.F32.BF16 R48, R124, R50, RZ ;  /* 0x000000327c30723c */ /* 0x000fe200000418ff */
[C---:B------:R-:W-:Y:S02]  /*bb80*/  IADD3 R164, P1, R152.reuse, UR9, RZ ;  /* 0x0000000998a47c10 */ /* 0x040fe4000ff3e0ff */
[----:B------:R-:W-:Y:S01]  /*bb90*/  @!PT LDS RZ, [RZ] ;  /* 0x00000000fffff984 */ /* 0x000fe20000000800 */
[----:B------:R-:W-:Y:S01]  /*bba0*/  @!PT LDS RZ, [RZ] ;  /* 0x00000000fffff984 */ /* 0x000fe20000000800 */
[----:B------:R-:W-:Y:S01]  /*bbb0*/  @!PT LDS RZ, [RZ] ;  /* 0x00000000fffff984 */ /* 0x000fe20000000800 */
[----:B------:R3:W-:Y:S01]  /*bbc0*/  LDGSTS.E.BYPASS.LTC128B.128 [R208+0x100], [R180.64], !P6 ;  /* 0x00100000b4d07fae */ /* 0x0007e2000f101d4a */
[----:B------:R-:W-:Y:S02]  /*bbd0*/  IADD3 R154, P0, R152, UR16, RZ ;  /* 0x00000010989a7c10 */ /* 0x000fe4000ff1e0ff */
[C---:B------:R-:W-:Y:S02]  /*bbe0*/  IADD3.X R165, R153.reuse, UR12, RZ, P1, !PT ;  /* 0x0000000c99a57c10 */ /* 0x040fe40008ffe4ff */
[C---:B------:R-:W-:Y:S01]  /*bbf0*/  HMMA.16816.F32.BF16 R4, R140.reuse, R116, R4 ;  /* 0x000000748c04723c */ /* 0x040fe20000041804 */
[----:B------:R4:W-:Y:S04]  /*bc00*/  LDGSTS.E.BYPASS.LTC128B.128 [R208+0x3100], [R166.64], !P5 ;  /* 0x03100000a6d07fae */ /* 0x0009e8000e901d4a */
[----:B------:R-:W-:Y:S01]  /*bc10*/  IADD3.X R155, R153, UR4, RZ, P0, !PT ;  /* 0x00000004999b7c10 */ /* 0x000fe200087fe4ff */
[----:B------:R5:W-:Y:S01]  /*bc20*/  LDGSTS.E.BYPASS.LTC128B.128 [R208+0x1100], [R152.64], !P6 ;  /* 0x0110000098d07fae */ /* 0x000be2000f101d4a */
[C---:B------:R-:W-:Y:S01]  /*bc30*/  ISETP.GT.AND P2, PT, R184.reuse, R207, PT ;  /* 0x000000cfb800720c */ /* 0x040fe20003f44270 */
[C---:B------:R-:W-:Y:S03]  /*bc40*/  HMMA.16816.F32.BF16 R8, R140.reuse, R118, R8 ;  /* 0x000000768c08723c */ /* 0x040fe60000041808 */
[----:B------:R5:W-:Y:S05]  /*bc50*/  LDGSTS.E.BYPASS.LTC128B.128 [R208+0x4100], [R152.64+0x80], !P5 ;  /* 0x0410008098d07fae */ /* 0x000bea000e901d4a */
[C---:B------:R-:W-:Y:S01]  /*bc60*/  HMMA.16816.F32.BF16 R12, R140.reuse, R120, R12 ;  /* 0x000000788c0c723c */ /* 0x040fe2000004180c */
[----:B------:R4:W-:Y:S03]  /*bc70*/  LDGSTS.E.BYPASS.LTC128B.128 [R208+0x2100], [R164.64], !P6 ;  /* 0x02100000a4d07fae */ /* 0x0009e6000f101d4a */
[----:B------:R-:W-:Y:S02]  /*bc80*/  @P2 IADD3 R0, R184, -0x1, RZ ;  /* 0xffffffffb8002810 */ /* 0x000fe40007ffe0ff */
[----:B------:R5:W-:Y:S02]  /*bc90*/  LDGSTS.E.BYPASS.LTC128B.128 [R208+0x5100], [R154.64], !P5 ;  /* 0x051000009ad07fae */ /* 0x000be4000e901d4a */
[C---:B------:R-:W-:Y:S03]  /*bca0*/  HMMA.16816.F32.BF16 R16, R140.reuse, R122, R16 ;  /* 0x0000007a8c10723c */ /* 0x040fe60000041810 */
[----:B------:R-:W3:Y:S05]  /*bcb0*/  LDSM.16.M88.4 R116, [R203+0x8100] ;  /* 0x00810000cb74783b */ /* 0x000eea0000000200 */
[C---:B-1----:R-:W-:Y:S01]  /*bcc0*/  HMMA.16816.F32.BF16 R20, R140.reuse, R128, R20 ;  /* 0x000000808c14723c */ /* 0x042fe20000041814 */
[----:B------:R-:W0:Y:S05]  /*bcd0*/  LDGDEPBAR ;  /* 0x00000000000079af */ /* 0x000e2a0000000000 */
[----:B------:R-:W1:Y:S02]  /*bce0*/  LDSM.16.M88.4 R120, [R203+0x8900] ;  /* 0x00890000cb78783b */ /* 0x000e640000000200 */
[C---:B------:R-:W-:Y:S03]  /*bcf0*/  HMMA.16816.F32.BF16 R24, R140.reuse, R130, R24 ;  /* 0x000000828c18723c */ /* 0x040fe60000041818 */
[----:B------:R-:W1:Y:S05]  /*bd00*/  LDSM.16.M88.4 R128, [R203+0x9100] ;  /* 0x00910000cb80783b */ /* 0x000e6a0000000200 */
[C---:B--2---:R-:W-:Y:S01]  /*bd10*/  HMMA.16816.F32.BF16 R28, R140.reuse, R132, R28 ;  /* 0x000000848c1c723c */ /* 0x044fe2000004181c */
[----:B-----5:R-:W-:Y:S05]  /*bd20*/  LDSM.16.M88.4 R152, [R194+0x1000] ;  /* 0x00100000c298783b */ /* 0x020fea0000000200 */
[----:B----4-:R-:W-:Y:S02]  /*bd30*/  LDSM.16.M88.4 R164, [R194+0x1800] ;  /* 0x00180000c2a4783b */ /* 0x010fe40000000200 */
[C---:B------:R-:W-:Y:S03]  /*bd40*/  HMMA.16816.F32.BF16 R32, R140.reuse, R134, R32 ;  /* 0x000000868c20723c */ /* 0x040fe60000041820 */
[----:B------:R-:W2:Y:S05]  /*bd50*/  LDSM.16.M88.4 R132, [R203+0x9900] ;  /* 0x00990000cb84783b */ /* 0x000eaa0000000200 */
[C---:B------:R-:W-:Y:S01]  /*bd60*/  HMMA.16816.F32.BF16 R36, R140.reuse, R136, R36 ;  /* 0x000000888c24723c */ /* 0x040fe20000041824 */
[----:B---3--:R-:W-:Y:S07]  /*bd70*/  LDSM.16.M88.4 R180, [R192] ;  /* 0x00000000c0b4783b */ /* 0x008fee0000000200 */
[C---:B------:R-:W-:Y:S01]  /*bd80*/  HMMA.16816.F32.BF16 R40, R140.reuse, R138, R40 ;  /* 0x0000008a8c28723c */ /* 0x040fe20000041828 */
[----:B------:R-:W3:Y:S07]  /*bd90*/  LDSM.16.M88.4 R136, [R203+0xa100] ;  /* 0x00a10000cb88783b */ /* 0x000eee0000000200 */
[C---:B------:R-:W-:Y:S08]  /*bda0*/  HMMA.16816.F32.BF16 R44, R140.reuse, R144, R44 ;  /* 0x000000908c2c723c */ /* 0x040ff0000004182c */
[----:B------:R-:W-:Y:S01]  /*bdb0*/  HMMA.16816.F32.BF16 R48, R140, R146, R48 ;  /* 0x000000928c30723c */ /* 0x000fe20000041830 */
[----:B------:R-:W-:Y:S07]  /*bdc0*/  LDSM.16.M88.4 R144, [R194+0x800] ;  /* 0x00080000c290783b */ /* 0x000fee0000000200 */
[C---:B------:R-:W-:Y:S08]  /*bdd0*/  HMMA.16816.F32.BF16 R4, R148.reuse, R116, R4 ;  /* 0x000000749404723c */ /* 0x040ff00000041804 */
[C---:B------:R-:W-:Y:S01]  /*bde0*/  HMMA.16816.F32.BF16 R8, R148.reuse, R118, R8 ;  /* 0x000000769408723c */ /* 0x040fe20000041808 */
[----:B------:R-:W4:Y:S07]  /*bdf0*/  LDSM.16.M88.4 R116, [R203+0xa900] ;  /* 0x00a90000cb74783b */ /* 0x000f2e0000000200 */
[C---:B-1----:R-:W-:Y:S08]  /*be00*/  HMMA.16816.F32.BF16 R12, R148.reuse, R120, R12 ;  /* 0x00000078940c723c */ /* 0x042ff0000004180c */
[C---:B------:R-:W-:Y:S01]  /*be10*/  HMMA.16816.F32.BF16 R16, R148.reuse, R122, R16 ;  /* 0x0000007a9410723c */ /* 0x040fe20000041810 */
[----:B------:R-:W1:Y:S07]  /*be20*/  LDSM.16.M88.4 R120, [R194] ;  /* 0x00000000c278783b */ /* 0x000e6e0000000200 */
        /* <DEDUP_REMOVED lines=8> */
[----:B------:R-:W-:Y:S07]  /*beb0*/  LDSM.16.M88.4 R136, [R206+0xc100] ;  /* 0x00c10000ce88783b */ /* 0x000fee0000000200 */
[C---:B----4-:R-:W-:Y:S08]  /*bec0*/  HMMA.16816.F32.BF16 R44, R148.reuse, R116, R44 ;  /* 0x00000074942c723c */ /* 0x050ff0000004182c */
[----:B------:R-:W-:Y:S01]  /*bed0*/  HMMA.16816.F32.BF16 R48, R148, R118, R48 ;  /* 0x000000769430723c */ /* 0x000fe20000041830 */
[----:B------:R-:W3:Y:S07]  /*bee0*/  LDSM.16.M88.4 R116, [R206+0xb100] ;  /* 0x00b10000ce74783b */ /* 0x000eee0000000200 */
[C---:B-1----:R-:W-:Y:S08]  /*bef0*/  HMMA.16816.F32.BF16 R4, R156.reuse, R120, R4 ;  /* 0x000000789c04723c */ /* 0x042ff00000041804 */
[C---:B------:R-:W-:Y:S01]  /*bf00*/  HMMA.16816.F32.BF16 R8, R156.reuse, R122, R8 ;  /* 0x0000007a9c08723c */ /* 0x040fe20000041808 */
[----:B------:R-:W1:Y:S07]  /*bf10*/  LDSM.16.M88.4 R120, [R206+0xb900] ;  /* 0x00b90000ce78783b */ /* 0x000e6e0000000200 */
[C---:B------:R-:W-:Y:S08]  /*bf20*/  HMMA.16816.F32.BF16 R12, R156.reuse, R144, R12 ;  /* 0x000000909c0c723c */ /* 0x040ff0000004180c */
[C---:B------:R-:W-:Y:S01]  /*bf30*/  HMMA.16816.F32.BF16 R16, R156.reuse, R146, R16 ;  /* 0x000000929c10723c */ /* 0x040fe20000041810 */
[----:B------:R-:W4:Y:S07]  /*bf40*/  LDSM.16.M88.4 R144, [R206+0xc900] ;  /* 0x00c90000ce90783b */ /* 0x000f2e0000000200 */
[C---:B------:R-:W-:Y:S08]  /*bf50*/  HMMA.16816.F32.BF16 R20, R156.reuse, R152, R20 ;  /* 0x000000989c14723c */ /* 0x040ff00000041814 */
[C---:B------:R-:W-:Y:S01]  /*bf60*/  HMMA.16816.F32.BF16 R24, R156.reuse, R154, R24 ;  /* 0x0000009a9c18723c */ /* 0x040fe20000041818 */
[----:B------:R-:W-:Y:S07]  /*bf70*/  LDSM.16.M88.4 R152, [R206+0xd900] ;  /* 0x00d90000ce98783b */ /* 0x000fee0000000200 */
[C---:B------:R-:W-:Y:S08]  /*bf80*/  HMMA.16816.F32.BF16 R28, R156.reuse, R164, R28 ;  /* 0x000000a49c1c723c */ /* 0x040ff0000004181c */
[C---:B------:R-:W-:Y:S01]  /*bf90*/  HMMA.16816.F32.BF16 R32, R156.reuse, R166, R32 ;  /* 0x000000a69c20723c */ /* 0x040fe20000041820 */
[----:B------:R-:W-:Y:S07]  /*bfa0*/  LDSM.16.M88.4 R164, [R193] ;  /* 0x00000000c1a4783b */ /* 0x000fee0000000200 */
[C---:B-----5:R-:W-:Y:S08]  /*bfb0*/  HMMA.16816.F32.BF16 R36, R156.reuse, R128, R36 ;  /* 0x000000809c24723c */ /* 0x060ff00000041824 */
[C---:B------:R-:W-:Y:S01]  /*bfc0*/  HMMA.16816.F32.BF16 R40, R156.reuse, R130, R40 ;  /* 0x000000829c28723c */ /* 0x040fe20000041828 */
[----:B------:R-:W5:Y:S07]  /*bfd0*/  LDSM.16.M88.4 R128, [R206+0xd100] ;  /* 0x00d10000ce80783b */ /* 0x000f6e0000000200 */
[C---:B--2---:R-:W-:Y:S08]  /*bfe0*/  HMMA.16816.F32.BF16 R44, R156.reuse, R132, R44 ;  /* 0x000000849c2c723c */ /* 0x044ff0000004182c */
[----:B------:R-:W-:Y:S01]  /*bff0*/  HMMA.16816.F32.BF16 R48, R156, R134, R48 ;  /* 0x000000869c30723c */ /* 0x000fe20000041830 */
[----:B------:R-:W2:Y:S07]  /*c000*/  LDSM.16.M88.4 R132, [R191] ;  /* 0x00000000bf84783b */ /* 0x000eae0000000200 */
[C---:B---3--:R-:W-:Y:S08]  /*c010*/  HMMA.16816.F32.BF16 R4, R160.reuse, R116, R4 ;  /* 0x00000074a004723c */ /* 0x048ff00000041804 */
[C---:B------:R-:W-:Y:S01]  /*c020*/  HMMA.16816.F32.BF16 R8, R160.reuse, R118, R8 ;  /* 0x00000076a008723c */ /* 0x040fe20000041808 */
[----:B------:R-:W3:Y:S07]  /*c030*/  LDSM.16.M88.4 R116, [R190] ;  /* 0x00000000be74783b */ /* 0x000eee0000000200 */
[C---:B-1----:R-:W-:Y:S08]  /*c040*/  HMMA.16816.F32.BF16 R12, R160.reuse, R120, R12 ;  /* 0x00000078a00c723c */ /* 0x042ff0000004180c */
[C---:B------:R-:W-:Y:S01]  /*c050*/  HMMA.16816.F32.BF16 R16, R160.reuse, R122, R16 ;  /* 0x0000007aa010723c */ /* 0x040fe20000041810 */
[----:B------:R-:W1:Y:S07]  /*c060*/  LDSM.16.M88.4 R120, [R189] ;  /* 0x00000000bd78783b */ /* 0x000e6e0000000200 */
[C---:B------:R-:W-:Y:S08]  /*c070*/  HMMA.16816.F32.BF16 R20, R160.reuse, R136, R20 ;  /* 0x00000088a014723c */ /* 0x040ff00000041814 */
[C---:B------:R-:W-:Y:S01]  /*c080*/  HMMA.16816.F32.BF16 R24, R160.reuse, R138, R24 ;  /* 0x0000008aa018723c */ /* 0x040fe20000041818 */
[----:B------:R-:W-:Y:S07]  /*c090*/  LDSM.16.M88.4 R136, [R203+0xb900] ;  /* 0x00b90000cb88783b */ /* 0x000fee0000000200 */
[C---:B----4-:R-:W-:Y:S08]  /*c0a0*/  HMMA.16816.F32.BF16 R28, R160.reuse, R144, R28 ;  /* 0x00000090a01c723c */ /* 0x050ff0000004181c */
[C---:B------:R-:W-:Y:S01]  /*c0b0*/  HMMA.16816.F32.BF16 R32, R160.reuse, R146, R32 ;  /* 0x00000092a020723c */ /* 0x040fe20000041820 */
[----:B------:R-:W-:Y:S07]  /*c0c0*/  LDSM.16.M88.4 R144, [R203+0xc100] ;  /* 0x00c10000cb90783b */ /* 0x000fee0000000200 */
[C---:B-----5:R-:W-:Y:S08]  /*c0d0*/  HMMA.16816.F32.BF16 R36, R160.reuse, R128, R36 ;  /* 0x00000080a024723c */ /* 0x060ff00000041824 */
[C---:B------:R-:W-:Y:S01]  /*c0e0*/  HMMA.16816.F32.BF16 R40, R160.reuse, R130, R40 ;  /* 0x00000082a028723c */ /* 0x040fe20000041828 */
[----:B------:R-:W4:Y:S07]  /*c0f0*/  LDSM.16.M88.4 R128, [R188] ;  /* 0x00000000bc80783b */ /* 0x000f2e0000000200 */
[C---:B------:R-:W-:Y:S08]  /*c100*/  HMMA.16816.F32.BF16 R44, R160.reuse, R152, R44 ;  /* 0x00000098a02c723c */ /* 0x040ff0000004182c */
[----:B------:R-:W-:Y:S01]  /*c110*/  HMMA.16816.F32.BF16 R48, R160, R154, R48 ;  /* 0x0000009aa030723c */ /* 0x000fe20000041830 */
[----:B------:R-:W-:Y:S07]  /*c120*/  LDSM.16.M88.4 R152, [R203+0xd100] ;  /* 0x00d10000cb98783b */ /* 0x000fee0000000200 */
[C---:B------:R-:W-:Y:S08]  /*c130*/  HMMA.16816.F32.BF16 R4, R168.reuse, R164, R4 ;  /* 0x000000a4a804723c */ /* 0x040ff00000041804 */
[C---:B------:R-:W-:Y:S01]  /*c140*/  HMMA.16816.F32.BF16 R8, R168.reuse, R166, R8 ;  /* 0x000000a6a808723c */ /* 0x040fe20000041808 */
[----:B------:R-:W-:Y:S07]  /*c150*/  LDSM.16.M88.4 R164, [R203+0xd900] ;  /* 0x00d90000cba4783b */ /* 0x000fee0000000200 */
[C---:B------:R-:W-:Y:S08]  /*c160*/  HMMA.16816.F32.BF16 R12, R168.reuse, R180, R12 ;  /* 0x000000b4a80c723c */ /* 0x040ff0000004180c */
[C---:B------:R-:W-:Y:S08]  /*c170*/  HMMA.16816.F32.BF16 R16, R168.reuse, R182, R16 ;  /* 0x000000b6a810723c */ /* 0x040ff00000041810 */
[C---:B--2---:R-:W-:Y:S08]  /*c180*/  HMMA.16816.F32.BF16 R20, R168.reuse, R132, R20 ;  /* 0x00000084a814723c */ /* 0x044ff00000041814 */
[C---:B------:R-:W-:Y:S01]  /*c190*/  HMMA.16816.F32.BF16 R24, R168.reuse, R134, R24 ;  /* 0x00000086a818723c */ /* 0x040fe20000041818 */
[----:B------:R-:W2:Y:S07]  /*c1a0*/  LDSM.16.M88.4 R132, [R203+0xb100] ;  /* 0x00b10000cb84783b */ /* 0x000eae0000000200 */
[C---:B---3--:R-:W-:Y:S08]  /*c1b0*/  HMMA.16816.F32.BF16 R28, R168.reuse, R116, R28 ;  /* 0x00000074a81c723c */ /* 0x048ff0000004181c */
[C---:B------:R-:W-:Y:S01]  /*c1c0*/  HMMA.16816.F32.BF16 R32, R168.reuse, R118, R32 ;  /* 0x00000076a820723c */ /* 0x040fe20000041820 */
[----:B------:R-:W3:Y:S07]  /*c1d0*/  LDSM.16.M88.4 R116, [R203+0xc900] ;  /* 0x00c90000cb74783b */ /* 0x000eee0000000200 */
[C---:B-1----:R-:W-:Y:S08]  /*c1e0*/  HMMA.16816.F32.BF16 R36, R168.reuse, R120, R36 ;  /* 0x00000078a824723c */ /* 0x042ff00000041824 */
[C---:B------:R-:W-:Y:S01]  /*c1f0*/  HMMA.16816.F32.BF16 R40, R168.reuse, R122, R40 ;  /* 0x0000007aa828723c */ /* 0x040fe20000041828 */
[----:B------:R-:W1:Y:S07]  /*c200*/  LDSM.16.M88.4 R120, [R194+0x3000] ;  /* 0x00300000c278783b */ /* 0x000e6e0000000200 */
[C---:B----4-:R-:W-:Y:S08]  /*c210*/  HMMA.16816.F32.BF16 R44, R168.reuse, R128, R44 ;  /* 0x00000080a82c723c */ /* 0x050ff0000004182c */
[----:B------:R-:W-:Y:S01]  /*c220*/  HMMA.16816.F32.BF16 R48, R168, R130, R48 ;  /* 0x00000082a830723c */ /* 0x000fe20000041830 */
[----:B------:R-:W4:Y:S07]  /*c230*/  LDSM.16.M88.4 R128, [R194+0x3800] ;  /* 0x00380000c280783b */ /* 0x000f2e0000000200 */
[C---:B--2---:R-:W-:Y:S08]  /*c240*/  HMMA.16816.F32.BF16 R4, R172.reuse, R132, R4 ;  /* 0x00000084ac04723c */ /* 0x044ff00000041804 */
[C---:B------:R-:W-:Y:S01]  /*c250*/  HMMA.16816.F32.BF16 R8, R172.reuse, R134, R8 ;  /* 0x00000086ac08723c */ /* 0x040fe20000041808 */
[----:B------:R-:W2:Y:S07]  /*c260*/  LDSM.16.M88.4 R132, [R194+0x4000] ;  /* 0x00400000c284783b */ /* 0x000eae0000000200 */
[C---:B------:R-:W-:Y:S08]  /*c270*/  HMMA.16816.F32.BF16 R12, R172.reuse, R136, R12 ;  /* 0x00000088ac0c723c */ /* 0x040ff0000004180c */
[C---:B------:R-:W-:Y:S08]  /*c280*/  HMMA.16816.F32.BF16 R16, R172.reuse, R138, R16 ;  /* 0x0000008aac10723c */ /* 0x040ff00000041810 */
[C---:B------:R-:W-:Y:S08]  /*c290*/  HMMA.16816.F32.BF16 R20, R172.reuse, R144, R20 ;  /* 0x00000090ac14723c */ /* 0x040ff00000041814 */
[C---:B------:R-:W-:Y:S08]  /*c2a0*/  HMMA.16816.F32.BF16 R24, R172.reuse, R146, R24 ;  /* 0x00000092ac18723c */ /* 0x040ff00000041818 */
[C---:B---3--:R-:W-:Y:S08]  /*c2b0*/  HMMA.16816.F32.BF16 R28, R172.reuse, R116, R28 ;  /* 0x00000074ac1c723c */ /* 0x048ff0000004181c */
[C---:B------:R-:W-:Y:S01]  /*c2c0*/  HMMA.16816.F32.BF16 R32, R172.reuse, R118, R32 ;  /* 0x00000076ac20723c */ /* 0x040fe20000041820 */
[----:B------:R-:W3:Y:S07]  /*c2d0*/  LDSM.16.M88.4 R116, [R194+0x4800] ;  /* 0x00480000c274783b */ /* 0x000eee0000000200 */
[C---:B------:R-:W-:Y:S08]  /*c2e0*/  HMMA.16816.F32.BF16 R36, R172.reuse, R152, R36 ;  /* 0x00000098ac24723c */ /* 0x040ff00000041824 */
[C---:B------:R-:W-:Y:S08]  /*c2f0*/  HMMA.16816.F32.BF16 R40, R172.reuse, R154, R40 ;  /* 0x0000009aac28723c */ /* 0x040ff00000041828 */
[C---:B------:R-:W-:Y:S08]  /*c300*/  HMMA.16816.F32.BF16 R44, R172.reuse, R164, R44 ;  /* 0x000000a4ac2c723c */ /* 0x040ff0000004182c */
[----:B------:R-:W-:Y:S08]  /*c310*/  HMMA.16816.F32.BF16 R48, R172, R166, R48 ;  /* 0x000000a6ac30723c */ /* 0x000ff00000041830 */
[C---:B-1----:R-:W-:Y:S08]  /*c320*/  HMMA.16816.F32.BF16 R4, R176.reuse, R120, R4 ;  /* 0x00000078b004723c */ /* 0x042ff00000041804 */
[C---:B------:R-:W-:Y:S01]  /*c330*/  HMMA.16816.F32.BF16 R8, R176.reuse, R122, R8 ;  /* 0x0000007ab008723c */ /* 0x040fe20000041808 */
[----:B------:R-:W1:Y:S07]  /*c340*/  LDSM.16.M88.4 R120, [R194+0x5000] ;  /* 0x00500000c278783b */ /* 0x000e6e0000000200 */
[C---:B----4-:R-:W-:Y:S07]  /*c350*/  HMMA.16816.F32.BF16 R12, R176.reuse, R128, R12 ;  /* 0x00000080b00c723c */ /* 0x050fee000004180c */
[----:B------:R-:W-:Y:S01]  /*c360*/  @P2 SHF.R.S32.HI R129, RZ, 0x1f, R0 ;  /* 0x0000001fff812819 */ /* 0x000fe20000011400 */
[C---:B------:R-:W-:Y:S04]  /*c370*/  HMMA.16816.F32.BF16 R16, R176.reuse, R130, R16 ;  /* 0x00000082b010723c */ /* 0x040fe80000041810 */
[----:B------:R-:W-:Y:S03]  /*c380*/  @P2 IMAD R129, R129, c[0x0][0x1e0], RZ ;  /* 0x0000780081812a24 */ /* 0x000fe600078e02ff */
[C---:B------:R-:W-:Y:S01]  /*c390*/  @P2 IMAD.WIDE.U32 R130, R0.reuse, c[0x0][0x1e0], RZ ;  /* 0x0000780000822a25 */ /* 0x040fe200078e00ff */
[C---:B--2---:R-:W-:Y:S04]  /*c3a0*/  HMMA.16816.F32.BF16 R20, R176.reuse, R132, R20 ;  /* 0x00000084b014723c */ /* 0x044fe80000041814 */
[----:B------:R-:W-:Y:S03]  /*c3b0*/  @P2 IMAD R129, R0, c[0x0][0x1e4], R129 ;  /* 0x0000790000812a24 */ /* 0x000fe600078e0281 */
[----:B------:R-:W-:Y:S01]  /*c3c0*/  @P2 IMAD.MOV.U32 R132, RZ, RZ, R210 ;  /* 0x000000ffff842224 */ /* 0x000fe200078e00d2 */
[C---:B------:R-:W-:Y:S04]  /*c3d0*/  HMMA.16816.F32.BF16 R24, R176.reuse, R134, R24 ;  /* 0x00000086b018723c */ /* 0x040fe80000041818 */
[----:B------:R-:W-:Y:S02]  /*c3e0*/  @P2 IMAD.MOV.U32 R133, RZ, RZ, R213 ;  /* 0x000000ffff852224 */ /* 0x000fe400078e00d5 */
[----:B------:R-:W-:Y:S02]  /*c3f0*/  @P2 IMAD.IADD R0, R131, 0x1, R129 ;  /* 0x0000000183002824 */ /* 0x000fe400078e0281 */
[----:B------:R-:W-:Y:S01]  /*c400*/  @P2 IMAD.WIDE.U32 R132, R130, 0x60, R132 ;  /* 0x0000006082842825 */ /* 0x000fe200078e0084 */
[C---:B---3--:R-:W-:Y:S01]  /*c410*/  HMMA.16816.F32.BF16 R28, R176.reuse, R116, R28 ;  /* 0x00000074b01c723c */ /* 0x048fe2000004181c */
[----:B------:R-:W2:Y:S01]  /*c420*/  LDSM.16.M88.4 R128, [R194+0x5800] ;  /* 0x00580000c280783b */ /* 0x000ea20000000200 */
[----:B------:R-:W-:Y:S04]  /*c430*/  DEPBAR.LE SB0, 0x0 ;  /* 0x000080000000791a */ /* 0x000fe80000000000 */
[----:B------:R-:W-:Y:S01]  /*c440*/  BAR.SYNC.DEFER_BLOCKING 0x0 ;  /* 0x0000000000007b1d */ /* 0x000fe20000010000 */
[----:B------:R-:W-:Y:S01]  /*c450*/  @P2 IMAD R0, R0, 0x60, RZ ;  /* 0x0000006000002824 */ /* 0x000fe200078e02ff */
[C---:B------:R-:W-:Y:S05]  /*c460*/  HMMA.16816.F32.BF16 R32, R176.reuse, R118, R32 ;  /* 0x00000076b020723c */ /* 0x040fea0000041820 */
[----:B------:R-:W-:Y:S02]  /*c470*/  @P2 IMAD.IADD R117, R133, 0x1, R0 ;  /* 0x0000000185752824 */ /* 0x000fe400078e0200 */
[----:B------:R-:W-:Y:S01]  /*c480*/  @P2 IMAD.SHL.U32 R116, R132, 0x2, RZ ;  /* 0x0000000284742824 */ /* 0x000fe200078e00ff */
[C---:B-1----:R-:W-:Y:S04]  /*c490*/  HMMA.16816.F32.BF16 R36, R176.reuse, R120, R36 ;  /* 0x00000078b024723c */ /* 0x042fe80000041824 */
[----:B------:R-:W-:Y:S02]  /*c4a0*/  @P2 IADD3 R118, P0, R116, c[0x0][0x1c8], RZ ;  /* 0x0000720074762a10 */ /* 0x000fe40007f1e0ff */
[----:B------:R-:W-:Y:S02]  /*c4b0*/  @P2 SHF.L.U64.HI R0, R132, 0x1, R117 ;  /* 0x0000000184002819 */ /* 0x000fe40000010275 */
[----:B------:R-:W-:Y:S01]  /*c4c0*/  @P2 IADD3 R132, P1, R116, 0x80, RZ ;  /* 0x0000008074842810 */ /* 0x000fe20007f3e0ff */
[C---:B------:R-:W-:Y:S03]  /*c4d0*/  HMMA.16816.F32.BF16 R40, R176.reuse, R122, R40 ;  /* 0x0000007ab028723c */ /* 0x040fe60000041828 */
[----:B------:R-:W-:Y:S02]  /*c4e0*/  @P2 IADD3.X R119, R0, c[0x0][0x1cc], RZ, P0, !PT ;  /* 0x0000730000772a10 */ /* 0x000fe400007fe4ff */
[----:B------:R-:W-:Y:S03]  /*c4f0*/  @P2 IADD3 R116, P0, R132, c[0x0][0x1c8], RZ ;  /* 0x0000720084742a10 */ /* 0x000fe60007f1e0ff */
[----:B------:R-:W-:Y:S01]  /*c500*/  @!PT LDS RZ, [RZ] ;  /* 0x00000000fffff984 */ /* 0x000fe20000000800 */
[----:B------:R-:W-:Y:S01]  /*c510*/  @!PT LDS RZ, [RZ] ;  /* 0x00000000fffff984 */ /* 0x000fe20000000800 */
[----:B------:R-:W-:Y:S01]  /*c520*/  @!PT LDS RZ, [RZ] ;  /* 0x00000000fffff984 */ /* 0x000fe20000000800 */
[----:B------:R1:W-:Y:S01]  /*c530*/  @P2 LDGSTS.E.BYPASS.LTC128B.128 [R208+0x8100], [R118.64], !P6 ;  /* 0x0810000076d02fae */ /* 0x0003e2000f101d4a */
[----:B------:R-:W-:Y:S03]  /*c540*/  @P2 IADD3.X R117, RZ, c[0x0][0x1cc], R0, P0, P1 ;  /* 0x00007300ff752a10 */ /* 0x000fe600007e2400 */
[----:B------:R-:W-:Y:S01]  /*c550*/  @P2 IADD3 R120, P0, R118, UR15, RZ ;  /* 0x0000000f76782c10 */ /* 0x000fe2000ff1e0ff */
[----:B------:R-:W-:Y:S01]  /*c560*/  IMAD.MOV.U32 R0, RZ, RZ, R209 ;  /* 0x000000ffff007224 */ /* 0x000fe200078e00d1 */
[----:B------:R3:W-:Y:S01]  /*c570*/  @P2 LDGSTS.E.BYPASS.LTC128B.128 [R208+0xb100], [R116.64], !P5 ;  /* 0x0b10000074d02fae */ /* 0x0007e2000e901d4a */
[----:B------:R-:W-:Y:S01]  /*c580*/  @P4 SHF.R.U32.HI R0, RZ, c[0x0][0x2cc], R185 ;  /* 0x0000b300ff004a19 */ /* 0x000fe200000116b9 */
[C---:B--2---:R-:W-:Y:S03]  /*c590*/  HMMA.16816.F32.BF16 R44, R176.reuse, R128, R44 ;  /* 0x00000080b02c723c */ /* 0x044fe6000004182c */
[----:B------:R-:W-:Y:S02]  /*c5a0*/  @P2 IADD3.X R121, R119, UR13, RZ, P0, !PT ;  /* 0x0000000d77792c10 */ /* 0x000fe400087fe4ff */
[C---:B------:R-:W-:Y:S02]  /*c5b0*/  @P2 IADD3 R134, P1, R120.reuse, UR15, RZ ;  /* 0x0000000f78862c10 */ /* 0x040fe4000ff3e0ff */
[----:B------:R-:W-:Y:S01]  /*c5c0*/  @P2 IADD3 R132, P0, R120, UR6, RZ ;  /* 0x0000000678842c10 */ /* 0x000fe2000ff1e0ff */
[----:B------:R2:W-:Y:S01]  /*c5d0*/  @P2 LDGSTS.E.BYPASS.LTC128B.128 [R208+0x9100], [R120.64], !P6 ;  /* 0x0910000078d02fae */ /* 0x0005e2000f101d4a */
[C---:B------:R-:W-:Y:S01]  /*c5e0*/  @P2 IADD3.X R135, R121.reuse, UR13, RZ, P1, !PT ;  /* 0x0000000d79872c10 */ /* 0x040fe20008ffe4ff */
[----:B------:R-:W-:Y:S03]  /*c5f0*/  HMMA.16816.F32.BF16 R48, R176, R130, R48 ;  /* 0x00000082b030723c */ /* 0x000fe60000041830 */
[----:B------:R2:W-:Y:S01]  /*c600*/  @P2 LDGSTS.E.BYPASS.LTC128B.128 [R208+0xc100], [R120.64+0x80], !P5 ;  /* 0x0c10008078d02fae */ /* 0x0005e2000e901d4a */
[----:B------:R-:W-:Y:S04]  /*c610*/  @P2 IADD3.X R133, R121, UR8, RZ, P0, !PT ;  /* 0x0000000879852c10 */ /* 0x000fe800087fe4ff */
[----:B------:R2:W-:Y:S05]  /*c620*/  @P2 LDGSTS.E.BYPASS.LTC128B.128 [R208+0xa100], [R134.64], !P6 ;  /* 0x0a10000086d02fae */ /* 0x0005ea000f101d4a */
[----:B------:R2:W-:Y:S01]  /*c630*/  @P2 LDGSTS.E.BYPASS.LTC128B.128 [R208+0xd100], [R132.64], !P5 ;  /* 0x0d10000084d02fae */ /* 0x0005e2000e901d4a */
[----:B---3--:R-:W-:Y:S04]  /*c640*/  IMAD R117, R184, -0x60, RZ ;  /* 0xffffffa0b8757824 */ /* 0x008fe800078e02ff */
[----:B-1----:R-:W1:Y:S01]  /*c650*/  SHFL.IDX PT, R118, R0, RZ, 0x1c1f ;  /* 0x001c1fff00767589 */ /* 0x002e6200000e0000 */
[----:B------:R-:W-:Y:S01]  /*c660*/  IMAD.IADD R119, R117, 0x1, -R214 ;  /* 0x0000000175777824 */ /* 0x000fe200078e0ad6 */
[----:B------:R-:W-:Y:S03]  /*c670*/  IADD3 R123, -R214, 0x1, R117 ;  /* 0x00000001d67b7810 */ /* 0x000fe60007ffe175 */
[----:B------:R-:W0:Y:S01]  /*c680*/  LDGDEPBAR ;  /* 0x00000000000079af */ /* 0x000e220000000000 */
[----:B------:R-:W-:Y:S04]  /*c690*/  IADD3 R123, R123, c[0x0][0x1d0], RZ ;  /* 0x000074007b7b7a10 */ /* 0x000fe80007ffe0ff */
[----:B------:R-:W-:Y:S04]  /*c6a0*/  IADD3 R123, R123, -c[0x0][0x168], RZ ;  /* 0x80005a007b7b7a10 */ /* 0x000fe80007ffe0ff */
[C---:B------:R-:W-:Y:S02]  /*c6b0*/  IADD3 R129, R123.reuse, c[0x0][0x328], RZ ;  /* 0x0000ca007b817a10 */ /* 0x040fe40007ffe0ff */
[----:B------:R-:W-:Y:S03]  /*c6c0*/  IADD3 R123, R123, UR7, RZ ;  /* 0x000000077b7b7c10 */ /* 0x000fe6000fffe0ff */
[--C-:B-1----:R-:W-:Y:S02]  /*c6d0*/  IMAD.IADD R131, R129, 0x1, R118.reuse ;  /* 0x0000000181837824 */ /* 0x102fe400078e0276 */
[----:B------:R-:W-:Y:S01]  /*c6e0*/  IMAD.IADD R116, R123, 0x1, R118 ;  /* 0x000000017b747824 */ /* 0x000fe200078e0276 */
[----:B------:R-:W-:-:S05]  /*c6f0*/  @!P3 BRA `(.L_x_188) ;  /* 0x000001800000b947 */ /* 0x000fca0003800000 */
[----:B--2---:R-:W-:Y:S01]  /*c700*/  IADD3 R118, R118, c[0x0][0x1d0], RZ ;  /* 0x0000740076767a10 */ /* 0x004fe20007ffe0ff */
        /* <DEDUP_REMOVED lines=13> */
.L_x_190:
[----:B------:R-:W-:Y:S04]  /*c7e0*/  MOV R118, c[0x0][0x32c] ;  /* 0x0000cb0000767a02 */ /* 0x000fe80000000f00 */
[----:B------:R-:W-:Y:S11]  /*c7f0*/  ISETP.NE.AND P0, PT, R118, 0x1, PT ;  /* 0x000000017600780c */ /* 0x000ff60003f05270 */
[----:B------:R-:W-:Y:S02]  /*c800*/  @!UPT UIADD3 URZ, URZ, URZ, URZ ;  /* 0x0000003f3f3ff290 */ /* 0x000fe4000fffe03f */
[----:B------:R-:W-:Y:S05]  /*c810*/  @P0 IMAD.HI.U32 R118, R120, c[0x0][0x330], RZ ;  /* 0x0000cc0078760a27 */ /* 0x000fea00078e00ff */
[----:B------:R-:W-:Y:S02]  /*c820*/  @P0 SHF.R.U32.HI R120, RZ, c[0x0][0x334], R118 ;  /* 0x0000cd00ff780a19 */ /* 0x000fe40000011676 */
.L_x_191:
[----:B------:R-:W-:Y:S05]  /*c830*/  BSYNC B0 ;  /* 0x0000000000007941 */ /* 0x000fea0003800000 */
.L_x_189:
[----:B------:R-:W-:Y:S05]  /*c840*/  IMAD R121, R120, c[0x0][0x32c], R119 ;  /* 0x0000cb0078797a24 */ /* 0x000fea00078e0277 */
[----:B------:R-:W-:Y:S02]  /*c850*/  IADD3 R118, R121, c[0x0][0x32c], RZ ;  /* 0x0000cb0079767a10 */ /* 0x000fe40007ffe0ff */
[----:B------:R-:W-:Y:S02]  /*c860*/  IMNMX R116, R116, R121, !PT ;  /* 0x0000007974747217 */ /* 0x000fe40007800200 */
[----:B------:R-:W-:Y:S02]  /*c870*/  IMNMX R131, R131, R118, PT ;  /* 0x0000007683837217 */ /* 0x000fe40003800200 */
.L_x_188:
[C---:B--2---:R-:W-:Y:S01]  /*c880*/  ISETP.GE.AND P0, PT, R117.reuse, 0x2, PT ;  /* 0x000000027500780c */ /* 0x044fe20003f06270 */
[----:B------:R-:W1:Y:S01]  /*c890*/  SHFL.IDX PT, R0, R0, 0x1, 0x1c1f ;  /* 0x003c1f0000007f89 */ /* 0x000e6200000e0000 */
[----:B------:R-:W-:Y:S02]  /*c8a0*/  ISETP.GE.AND P1, PT, R117, 0x9, PT ;  /* 0x000000097500780c */ /* 0x000fe40003f26270 */
[----:B------:R-:W-:Y:S02]  /*c8b0*/  LOP3.LUT R215, R215, 0xffefffff, RZ, 0xc0, !PT ;  /* 0xffefffffd7d77812 */ /* 0x000fe400078ec0ff */
[----:B------:R-:W-:Y:S07]  /*c8c0*/  ISETP.GE.AND P2, PT, R117, 0x59, PT ;  /* 0x000000597500780c */ /* 0x000fee0003f46270 */
[----:B------:R-:W-:Y:S02]  /*c8d0*/  @P0 LOP3.LUT R215, R215, 0x100000, RZ, 0xfc, !PT ;  /* 0x00100000d7d70812 */ /* 0x000fe400078efcff */
[C---:B------:R-:W-:Y:S02]  /*c8e0*/  ISETP.GT.AND P0, PT, R116.reuse, 0x1, !P0 ;  /* 0x000000017400780c */ /* 0x040fe40004704270 */
[----:B------:R-:W-:Y:S02]  /*c8f0*/  LOP3.LUT R215, R215, 0xfff7ffff, RZ, 0xc0, !PT ;  /* 0xfff7ffffd7d77812 */ /* 0x000fe400078ec0ff */
[----:B------:R-:W-:Y:S02]  /*c900*/  ISETP.LT.OR P0, PT, R131, 0x2, P0 ;  /* 0x000000028300780c */ /* 0x000fe40000701670 */
[----:B------:R-:W-:Y:S02]  /*c910*/  @P1 LOP3.LUT R215, R215, 0x80000, RZ, 0xfc, !PT ;  /* 0x00080000d7d71812 */ /* 0x000fe400078efcff */
[----:B------:R-:W-:Y:S02]  /*c920*/  FSEL R222, R5, -INF , !P0 ;  /* 0xff80000005de7808 */ /* 0x000fe40004000000 */
[----:B------:R-:W-:Y:S02]  /*c930*/  ISETP.GT.AND P0, PT, R116, 0x8, !P1 ;  /* 0x000000087400780c */ /* 0x000fe40004f04270 */
[----:B------:R-:W-:Y:S02]  /*c940*/  ISETP.GE.AND P1, PT, R117, 0xa, PT ;  /* 0x0000000a7500780c */ /* 0x000fe40003f26270 */
[----:B------:R-:W-:Y:S02]  /*c950*/  ISETP.LT.OR P0, PT, R131, 0x9, P0 ;  /* 0x000000098300780c */ /* 0x000fe40000701670 */
[----:B------:R-:W-:Y:S02]  /*c960*/  LOP3.LUT R215, R215, 0xfffbffff, RZ, 0xc0, !PT ;  /* 0xfffbffffd7d77812 */ /* 0x000fe400078ec0ff */
[----:B------:R-:W-:Y:S02]  /*c970*/  FSEL R220, R8, -INF , !P0 ;  /* 0xff80000008dc7808 */ /* 0x000fe40004000000 */
[C---:B------:R-:W-:Y:S04]  /*c980*/  ISETP.GT.AND P0, PT, R116.reuse, 0x9, !P1 ;  /* 0x000000097400780c */ /* 0x040fe80004f04270 */
        /* <DEDUP_REMOVED lines=11> */
[C---:B------:R-:W-:Y:S04]  /*ca40*/  ISETP.GT.AND P0, PT, R116.reuse, 0x11, !P1 ;  /* 0x000000117400780c */ /* 0x040fe80004f04270 */
        /* <DEDUP_REMOVED lines=10> */
[----:B------:R-:W-:Y:S01]  /*caf0*/  FSEL R130, R16, -INF , !P0 ;  /* 0xff80000010827808 */ /* 0x000fe20004000000 */
[--C-:B-1----:R-:W-:Y:S01]  /*cb00*/  IMAD.IADD R16, R123, 0x1, R0.reuse ;  /* 0x000000017b107824 */ /* 0x102fe200078e0200 */
        /* <DEDUP_REMOVED lines=83> */
[C---:B------:R-:W-:Y:S02]  /*d040*/  ISETP.GT.AND P0, PT, R116.reuse, 0x51, !P1 ;  /* 0x000000517400780c */ /* 0x040fe40004f04270 */
[----:B------:R-:W-:Y:S02]  /*d050*/  LOP3.LUT R215, R215, 0xfffffffe, RZ, 0xc0, !PT ;  /* 0xfffffffed7d77812 */ /* 0x000fe400078ec0ff */
[----:B------:R-:W-:Y:S04]  /*d060*/  ISETP.LT.OR P0, PT, R131, 0x52, P0 ;  /* 0x000000528300780c */ /* 0x000fe80000701670 */
[----:B------:R-:W-:Y:S02]  /*d070*/  FSEL R121, R45, -INF , !P0 ;  /* 0xff8000002d797808 */ /* 0x000fe40004000000 */
[----:B------:R-:W-:Y:S02]  /*d080*/  @P1 LOP3.LUT R215, R215, 0x1, RZ, 0xfc, !PT ;  /* 0x00000001d7d71812 */ /* 0x000fe400078efcff */
[----:B------:R-:W-:Y:S02]  /*d090*/  ISETP.GE.AND P1, PT, R117, 0x1, PT ;  /* 0x000000017500780c */ /* 0x000fe40003f26270 */
[----:B------:R-:W-:Y:S02]  /*d0a0*/  ISETP.GT.AND P0, PT, R116, 0x58, !P2 ;  /* 0x000000587400780c */ /* 0x000fe40005704270 */
[----:B------:R-:W-:Y:S02]  /*d0b0*/  LOP3.LUT R215, R215, 0xffdfffff, RZ, 0xc0, !PT ;  /* 0xffdfffffd7d77812 */ /* 0x000fe400078ec0ff */
[----:B------:R-:W-:Y:S04]  /*d0c0*/  ISETP.LT.OR P0, PT, R131, 0x59, P0 ;  /* 0x000000598300780c */ /* 0x000fe80000701670 */
[----:B------:R-:W-:Y:S02]  /*d0d0*/  FSEL R118, R48, -INF , !P0 ;  /* 0xff80000030767808 */ /* 0x000fe40004000000 */
[----:B------:R-:W-:Y:S02]  /*d0e0*/  ISETP.GT.AND P0, PT, R116, RZ, !P1 ;  /* 0x000000ff7400720c */ /* 0x000fe40004f04270 */
[----:B------:R-:W-:Y:S02]  /*d0f0*/  @P1 LOP3.LUT R215, R215, 0x200000, RZ, 0xfc, !PT ;  /* 0x00200000d7d71812 */ /* 0x000fe400078efcff */
[----:B------:R-:W-:Y:S02]  /*d100*/  ISETP.LT.OR P0, PT, R131, 0x1, P0 ;  /* 0x000000018300780c */ /* 0x000fe40000701670 */
[----:B------:R-:W-:Y:S02]  /*d110*/  ISETP.GE.AND P1, PT, R117, 0x5a, PT ;  /* 0x0000005a7500780c */ /* 0x000fe40003f26270 */
[----:B------:R-:W-:Y:S01]  /*d120*/  FSEL R12, R4, -INF , !P0 ;  /* 0xff800000040c7808 */ /* 0x000fe20004000000 */
[----:B------:R-:W-:Y:S01]  /*d130*/  IMAD.IADD R4, R129, 0x1, R0 ;  /* 0x0000000181047824 */ /* 0x000fe200078e0200 */
        /* <DEDUP_REMOVED lines=18> */
.L_x_194:
[----:B------:R-:W-:Y:S04]  /*d260*/  MOV R0, c[0x0][0x32c] ;  /* 0x0000cb0000007a02 */ /* 0x000fe80000000f00 */
[----:B------:R-:W-:Y:S11]  /*d270*/  ISETP.NE.AND P0, PT, R0, 0x1, PT ;  /* 0x000000010000780c */ /* 0x000ff60003f05270 */
[----:B------:R-:W-:Y:S02]  /*d280*/  @!UPT UIADD3 URZ, URZ, URZ, URZ ;  /* 0x0000003f3f3ff290 */ /* 0x000fe4000fffe03f */
[----:B------:R-:W-:Y:S05]  /*d290*/  @P0 IMAD.HI.U32 R0, R20, c[0x0][0x330], RZ ;  /* 0x0000cc0014000a27 */ /* 0x000fea00078e00ff */
[----:B------:R-:W-:Y:S02]  /*d2a0*/  @P0 SHF.R.U32.HI R20, RZ, c[0x0][0x334], R0 ;  /* 0x0000cd00ff140a19 */ /* 0x000fe40000011600 */
.L_x_195:
[----:B------:R-:W-:Y:S05]  /*d2b0*/  BSYNC B0 ;  /* 0x0000000000007941 */ /* 0x000fea0003800000 */
.L_x_193:
[----:B------:R-:W-:Y:S05]  /*d2c0*/  IMAD R119, R20, c[0x0][0x32c], R119 ;  /* 0x0000cb0014777a24 */ /* 0x000fea00078e0277 */
[----:B------:R-:W-:Y:S02]  /*d2d0*/  IADD3 R5, R119, c[0x0][0x32c], RZ ;  /* 0x0000cb0077057a10 */ /* 0x000fe40007ffe0ff */
[----:B------:R-:W-:Y:S02]  /*d2e0*/  IMNMX R16, R16, R119, !PT ;  /* 0x0000007710107217 */ /* 0x000fe40007800200 */
[----:B------:R-:W-:Y:S02]  /*d2f0*/  IMNMX R4, R4, R5, PT ;  /* 0x0000000504047217 */ /* 0x000fe40003800200 */
.L_x_192:
[C---:B------:R-:W-:Y:S02]  /*d300*/  LOP3.LUT P0, RZ, R215.reuse, 0x200000, RZ, 0xc0, !PT ;  /* 0x00200000d7ff7812 */ /* 0x040fe4000780c0ff */
[C---:B------:R-:W-:Y:S02]  /*d310*/  ISETP.GT.AND P2, PT, R16.reuse, 0x58, !P2 ;  /* 0x000000581000780c */ /* 0x040fe40005744270 */
[C---:B------:R-:W-:Y:S02]  /*d320*/  ISETP.GT.AND P0, PT, R16.reuse, RZ, !P0 ;  /* 0x000000ff1000720c */ /* 0x040fe40004704270 */
[----:B------:R-:W-:Y:S02]  /*d330*/  ISETP.GT.AND P1, PT, R16, 0x59, !P1 ;  /* 0x000000591000780c */ /* 0x000fe40004f24270 */
[C---:B------:R-:W-:Y:S02]  /*d340*/  ISETP.LT.OR P0, PT, R4.reuse, 0x1, P0 ;  /* 0x000000010400780c */ /* 0x040fe40000701670 */
[----:B------:R-:W-:Y:S02]  /*d350*/  ISETP.LT.OR P2, PT, R4, 0x59, P2 ;  /* 0x000000590400780c */ /* 0x000fe40001741670 */
[----:B------:R-:W-:Y:S02]  /*d360*/  FSEL R21, R6, -INF , !P0 ;  /* 0xff80000006157808 */ /* 0x000fe40004000000 */
[----:B------:R-:W-:Y:S02]  /*d370*/  LOP3.LUT P0, RZ, R215, 0x100000, RZ, 0xc0, !PT ;  /* 0x00100000d7ff7812 */ /* 0x000fe4000780c0ff */
[----:B------:R-:W-:Y:S02]  /*d380*/  FMNMX.FTZ R0, R21, R2, !PT ;  /* 0x0000000215007209 */ /* 0x000fe40007810000 */
[----:B------:R-:W-:Y:S02]  /*d390*/  ISETP.GT.AND P0, PT, R16, 0x1, !P0 ;  /* 0x000000011000780c */ /* 0x000fe40004704270 */
[C---:B------:R-:W-:Y:S02]  /*d3a0*/  ISETP.LT.OR P1, PT, R4.reuse, 0x5a, P1 ;  /* 0x0000005a0400780c */ /* 0x040fe40000f21670 */
[----:B------:R-:W-:Y:S02]  /*d3b0*/  ISETP.LT.OR P0, PT, R4, 0x2, P0 ;  /* 0x000000020400780c */ /* 0x000fe40000701670 */
[----:B------:R-:W-:Y:S02]  /*d3c0*/  FSEL R117, R50, -INF , !P2 ;  /* 0xff80000032757808 */ /* 0x000fe40005000000 */
[----:B------:R-:W-:Y:S02]  /*d3d0*/  FSEL R17, R7, -INF , !P0 ;  /* 0xff80000007117808 */ /* 0x000fe40004000000 */
[C---:B------:R-:W-:Y:S02]  /*d3e0*/  LOP3.LUT P0, RZ, R215.reuse, 0x80000, RZ, 0xc0, !PT ;  /* 0x00080000d7ff7812 */ /* 0x040fe4000780c0ff */
        /* <DEDUP_REMOVED lines=85> */
[----:B------:R-:W1:Y:S01]  /*d940*/  SHFL.BFLY PT, R6, R5, 0x2, 0x1f ;  /* 0x0c401f0005067f89 */ /* 0x000e6200000e0000 */
[----:B------:R-:W-:Y:S02]  /*d950*/  FMNMX.FTZ R0, R223, R0, !PT ;  /* 0x00000000df007209 */ /* 0x000fe40007810000 */
[----:B------:R-:W-:Y:S02]  /*d960*/  ISETP.GT.AND P0, PT, R16, 0x38, !P0 ;  /* 0x000000381000780c */ /* 0x000fe40004704270 */
[----:B------:R-:W-:Y:S02]  /*d970*/  FSEL R13, R51, -INF , !P1 ;  /* 0xff800000330d7808 */ /* 0x000fe40004800000 */
[----:B------:R-:W-:Y:S01]  /*d980*/  ISETP.LT.OR P0, PT, R4, 0x39, P0 ;  /* 0x000000390400780c */ /* 0x000fe20000701670 */
[----:B------:R-:W-:Y:S03]  /*d990*/  LDSM.16.MT88.4 R28, [R201+0x100] ;  /* 0x00010000c91c783b */ /* 0x000fe60000004200 */
        /* <DEDUP_REMOVED lines=14> */
[----:B------:R-:W-:Y:S02]  /*da80*/  ISETP.LT.OR P0, PT, R4, 0x42, P0 ;  /* 0x000000420400780c */ /* 0x000fe40000701670 */
[----:B-1----:R-:W-:Y:S02]  /*da90*/  FMNMX.FTZ R6, R5, R6, !PT ;  /* 0x0000000605067209 */ /* 0x002fe40007810000 */
[----:B------:R-:W-:Y:S02]  /*daa0*/  FSEL R145, R39, -INF , !P0 ;  /* 0xff80000027917808 */ /* 0x000fe40004000000 */
[----:B------:R-:W-:Y:S01]  /*dab0*/  LOP3.LUT P0, RZ, R215, 0x8, RZ, 0xc0, !PT ;  /* 0x00000008d7ff7812 */ /* 0x000fe2000780c0ff */
[----:B------:R-:W1:Y:S01]  /*dac0*/  SHFL.BFLY PT, R15, R6, 0x1, 0x1f ;  /* 0x0c201f00060f7f89 */ /* 0x000e6200000e0000 */
        /* <DEDUP_REMOVED lines=18> */
[----:B------:R-:W-:Y:S04]  /*dbf0*/  FSEL R119, R47, -INF , !P0 ;  /* 0xff8000002f777808 */ /* 0x000fe80004000000 */
[----:B------:R-:W-:Y:S04]  /*dc00*/  FMNMX.FTZ R0, R119, R0, !PT ;  /* 0x0000000077007209 */ /* 0x000fe80007810000 */
[----:B------:R-:W-:Y:S04]  /*dc10*/  FMNMX.FTZ R0, R117, R0, !PT ;  /* 0x0000000075007209 */ /* 0x000fe80007810000 */
[----:B------:R-:W-:Y:S02]  /*dc20*/  FMNMX.FTZ R7, R13, R0, !PT ;  /* 0x000000000d077209 */ /* 0x000fe40007810000 */
[----:B-1----:R-:W-:Y:S03]  /*dc30*/  FMNMX.FTZ R0, R6, R15, !PT ;  /* 0x0000000f06007209 */ /* 0x002fe60007810000 */
[----:B------:R-:W1:Y:S01]  /*dc40*/  SHFL.BFLY PT, R4, R7, 0x2, 0x1f ;  /* 0x0c401f0007047f89 */ /* 0x000e6200000e0000 */
[C---:B------:R-:W-:Y:S01]  /*dc50*/  FSETP.NEU.FTZ.AND P0, PT, R0.reuse, -INF , PT ;  /* 0xff8000000000780b */ /* 0x040fe20003f1d000 */
[C---:B------:R-:W-:Y:S03]  /*dc60*/  FMUL.FTZ R131, R0.reuse, c[0x0][0x2d0] ;  /* 0x0000b40000837a20 */ /* 0x040fe60000410000 */
[----:B------:R-:W-:Y:S02]  /*dc70*/  FSEL R6, R0, RZ, P0 ;  /* 0x000000ff00067208 */ /* 0x000fe40000000000 */
[----:B------:R-:W-:Y:S03]  /*dc80*/  FSEL R131, R131, RZ, P0 ;  /* 0x000000ff83837208 */ /* 0x000fe60000000000 */
[----:B------:R-:W-:Y:S02]  /*dc90*/  FADD.FTZ R3, -R6, R3 ;  /* 0x0000000306037221 */ /* 0x000fe40000010100 */
        /* <DEDUP_REMOVED lines=8> */
[--C-:B------:R-:W-:Y:S02]  /*dd20*/  FFMA.FTZ R120, R120, c[0x0][0x2d0], -R131.reuse ;  /* 0x0000b40078787a23 */ /* 0x100fe40000010883 */
[--C-:B------:R-:W-:Y:S02]  /*dd30*/  FFMA.FTZ R128, R128, c[0x0][0x2d0], -R131.reuse ;  /* 0x0000b40080807a23 */ /* 0x100fe40000010883 */
[----:B------:R-:W1:Y:S01]  /*dd40*/  SHFL.BFLY PT, R4, R5, 0x1, 0x1f ;  /* 0x0c201f0005047f89 */ /* 0x000e6200000e0000 */
        /* <DEDUP_REMOVED lines=8> */
[--C-:B------:R-:W-:Y:S02]  /*ddd0*/  FFMA.FTZ R146, R146, c[0x0][0x2d0], -R131.reuse ;  /* 0x0000b40092927a23 */ /* 0x100fe40000010883 */
[--C-:B------:R-:W-:Y:S02]  /*dde0*/  FFMA.FTZ R134, R134, c[0x0][0x2d0], -R131.reuse ;  /* 0x0000b40086867a23 */ /* 0x100fe40000010883 */
[--C-:B------:R-:W-:Y:S02]  /*ddf0*/  FFMA.FTZ R122, R122, c[0x0][0x2d0], -R131.reuse ;  /* 0x0000b4007a7a7a23 */ /* 0x100fe40000010883 */
[--C-:B------:R-:W-:Y:S01]  /*de00*/  FFMA.FTZ R121, R121, c[0x0][0x2d0], -R131.reuse ;  /* 0x0000b40079797a23 */ /* 0x100fe20000010883 */
[----:B------:R-:W3:Y:S01]  /*de10*/  MUFU.EX2 R45, R45 ;  /* 0x0000002d002d7308 */ /* 0x000ee20000000800 */
[--C-:B------:R-:W-:Y:S01]  /*de20*/  FFMA.FTZ R118, R118, c[0x0][0x2d0], -R131.reuse ;  /* 0x0000b40076767a23 */ /* 0x100fe20000010883 */
[----:B-1----:R-:W-:Y:S01]  /*de30*/  FMNMX.FTZ R12, R5, R4, !PT ;  /* 0x00000004050c7209 */ /* 0x002fe20007810000 */
[----:B------:R-:W-:Y:S01]  /*de40*/  FMUL.FTZ R4, R3, c[0x0][0x2d0] ;  /* 0x0000b40003047a20 */ /* 0x000fe20000410000 */
[----:B--2---:R-:W-:Y:S02]  /*de50*/  F2FP.BF16.PACK_AB R16, R15, R44 ;  /* 0x0000002c0f10723e */ /* 0x004fe400000010ff */
[C---:B------:R-:W-:Y:S01]  /*de60*/  FSETP.NEU.FTZ.AND P0, PT, R12.reuse, -INF , PT ;  /* 0xff8000000c00780b */ /* 0x040fe20003f1d000 */
[C---:B------:R-:W-:Y:S03]  /*de70*/  FMUL.FTZ R50, R12.reuse, c[0x0][0x2d0] ;  /* 0x0000b4000c327a20 */ /* 0x040fe60000410000 */
[----:B------:R-:W1:Y:S01]  /*de80*/  MUFU.EX2 R3, R4 ;  /* 0x0000000400037308 */ /* 0x000e620000000800 */
[----:B------:R-:W-:Y:S02]  /*de90*/  FSEL R5, R12, RZ, P0 ;  /* 0x000000ff0c057208 */ /* 0x000fe40000000000 */
[----:B------:R-:W-:Y:S02]  /*dea0*/  FSEL R50, R50, RZ, P0 ;  /* 0x000000ff32327208 */ /* 0x000fe40000000000 */
[----:B------:R-:W-:Y:S01]  /*deb0*/  ISETP.GT.AND P0, PT, R184, R207, PT ;  /* 0x000000cfb800720c */ /* 0x000fe20003f04270 */
[----:B------:R-:W-:Y:S02]  /*dec0*/  FADD.FTZ R5, -R5, R2 ;  /* 0x0000000205057221 */ /* 0x000fe40000010100 */
[--C-:B------:R-:W-:Y:S02]  /*ded0*/  FFMA.FTZ R49, R21, c[0x0][0x2d0], -R50.reuse ;  /* 0x0000b40015317a23 */ /* 0x100fe40000010832 */
[----:B------:R-:W2:Y:S01]  /*dee0*/  LDSM.16.MT88.4 R20, [R204+0x100] ;  /* 0x00010000cc14783b */ /* 0x000ea20000004200 */
[--C-:B------:R-:W-:Y:S01]  /*def0*/  FFMA.FTZ R47, R9, c[0x0][0x2d0], -R50.reuse ;  /* 0x0000b400092f7a23 */ /* 0x100fe20000010832 */
[----:B------:R-:W-:Y:S01]  /*df00*/  MUFU.EX2 R51, R51 ;  /* 0x0000003300337308 */ /* 0x000fe20000000800 */
[--C-:B------:R-:W-:Y:S01]  /*df10*/  FFMA.FTZ R46, R11, c[0x0][0x2d0], -R50.reuse ;  /* 0x0000b4000b2e7a23 */ /* 0x100fe20000010832 */
[----:B---3--:R-:W-:Y:S01]  /*df20*/  F2FP.BF16.PACK_AB R18, R45, R14 ;  /* 0x0000000e2d12723e */ /* 0x008fe200000010ff */
[--C-:B------:R-:W-:Y:S02]  /*df30*/  FFMA.FTZ R48, R17, c[0x0][0x2d0], -R50.reuse ;  /* 0x0000b40011307a23 */ /* 0x100fe40000010832 */
[----:B------:R-:W-:Y:S02]  /*df40*/  FMUL.FTZ R2, R5, c[0x0][0x2d0] ;  /* 0x0000b40005027a20 */ /* 0x000fe40000410000 */
[--C-:B------:R-:W-:Y:S02]  /*df50*/  FFMA.FTZ R132, R37, c[0x0][0x2d0], -R50.reuse ;  /* 0x0000b40025847a23 */ /* 0x100fe40000010832 */
[----:B------:R-:W-:Y:S01]  /*df60*/  LDSM.16.MT88.4 R36, [R200+0x900] ;  /* 0x00090000c824783b */ /* 0x000fe20000004200 */
[----:B------:R-:W-:Y:S01]  /*df70*/  MUFU.EX2 R49, R49 ;  /* 0x0000003100317308 */ /* 0x000fe20000000800 */
[--C-:B------:R-:W-:Y:S02]  /*df80*/  FFMA.FTZ R130, R135, c[0x0][0x2d0], -R50.reuse ;  /* 0x0000b40087827a23 */ /* 0x100fe40000010832 */
[C---:B-1----:R-:W-:Y:S02]  /*df90*/  FMUL.FTZ R4, R3.reuse, R112 ;  /* 0x0000007003047220 */ /* 0x042fe40000410000 */
[C---:B------:R-:W-:Y:S02]  /*dfa0*/  FMUL.FTZ R5, R3.reuse, R113 ;  /* 0x0000007103057220 */ /* 0x040fe40000410000 */
[C---:B------:R-:W-:Y:S02]  /*dfb0*/  FMUL.FTZ R8, R3.reuse, R108 ;  /* 0x0000006c03087220 */ /* 0x040fe40000410000 */
[C---:B------:R-:W-:Y:S01]  /*dfc0*/  FMUL.FTZ R9, R3.reuse, R109 ;  /* 0x0000006d03097220 */ /* 0x040fe20000410000 */
[----:B------:R-:W1:Y:S01]  /*dfd0*/  MUFU.EX2 R2, R2 ;  /* 0x0000000200027308 */ /* 0x000e620000000800 */
[C---:B------:R-:W-:Y:S02]  /*dfe0*/  FMUL.FTZ R68, R3.reuse, R68 ;  /* 0x0000004403447220 */ /* 0x040fe40000410000 */
[C---:B------:R-:W-:Y:S02]  /*dff0*/  FMUL.FTZ R69, R3.reuse, R69 ;  /* 0x0000004503457220 */ /* 0x040fe40000410000 */
[C---:B------:R-:W-:Y:S02]  /*e000*/  FMUL.FTZ R72, R3.reuse, R72 ;  /* 0x0000004803487220 */ /* 0x040fe40000410000 */
[C---:B------:R-:W-:Y:S02]  /*e010*/  FMUL.FTZ R73, R3.reuse, R73 ;  /* 0x0000004903497220 */ /* 0x040fe40000410000 */
[C---:B------:R-:W-:Y:S01]  /*e020*/  FMUL.FTZ R76, R3.reuse, R76 ;  /* 0x0000004c034c7220 */ /* 0x040fe20000410000 */
[----:B------:R-:W3:Y:S01]  /*e030*/  MUFU.EX2 R48, R48 ;  /* 0x0000003000307308 */ /* 0x000ee20000000800 */
[C---:B------:R-:W-:Y:S02]  /*e040*/  FMUL.FTZ R77, R3.reuse, R77 ;  /* 0x0000004d034d7220 */ /* 0x040fe40000410000 */
[C---:B------:R-:W-:Y:S02]  /*e050*/  FMUL.FTZ R80, R3.reuse, R80 ;  /* 0x0000005003507220 */ /* 0x040fe40000410000 */
[C---:B------:R-:W-:Y:S02]  /*e060*/  FMUL.FTZ R81, R3.reuse, R81 ;  /* 0x0000005103517220 */ /* 0x040fe40000410000 */
[C---:B------:R-:W-:Y:S02]  /*e070*/  FMUL.FTZ R84, R3.reuse, R84 ;  /* 0x0000005403547220 */ /* 0x040fe40000410000 */
[----:B------:R-:W-:Y:S01]  /*e080*/  FMUL.FTZ R85, R3, R85 ;  /* 0x0000005503557220 */ /* 0x000fe20000410000 */
[----:B------:R-:W-:Y:S01]  /*e090*/  MUFU.EX2 R47, R47 ;  /* 0x0000002f002f7308 */ /* 0x000fe20000000800 */
[--C-:B------:R-:W-:Y:S02]  /*e0a0*/  FFMA.FTZ R135, R33, c[0x0][0x2d0], -R50.reuse ;  /* 0x0000b40021877a23 */ /* 0x100fe40000010832 */
[----:B------:R-:W-:Y:S01]  /*e0b0*/  LDSM.16.MT88.4 R32, [R201+0x900] ;  /* 0x00090000c920783b */ /* 0x000fe20000004200 */
[C---:B-1----:R-:W-:Y:S02]  /*e0c0*/  FMUL.FTZ R6, R2.reuse, R114 ;  /* 0x0000007202067220 */ /* 0x042fe40000410000 */
[C---:B------:R-:W-:Y:S02]  /*e0d0*/  FMUL.FTZ R7, R2.reuse, R115 ;  /* 0x0000007302077220 */ /* 0x040fe40000410000 */
[C---:B------:R-:W-:Y:S02]  /*e0e0*/  FMUL.FTZ R10, R2.reuse, R110 ;  /* 0x0000006e020a7220 */ /* 0x040fe40000410000 */
[----:B------:R-:W1:Y:S01]  /*e0f0*/  MUFU.EX2 R46, R46 ;  /* 0x0000002e002e7308 */ /* 0x000e620000000800 */
[C---:B------:R-:W-:Y:S02]  /*e100*/  FMUL.FTZ R11, R2.reuse, R111 ;  /* 0x0000006f020b7220 */ /* 0x040fe40000410000 */
[----:B------:R-:W-:Y:S01]  /*e110*/  FMUL.FTZ R70, R2, R70 ;  /* 0x0000004602467220 */ /* 0x000fe20000410000 */
[----:B---3--:R-:W-:Y:S01]  /*e120*/  F2FP.BF16.PACK_AB R17, R48, R49 ;  /* 0x000000313011723e */ /* 0x008fe200000010ff */
[C---:B------:R-:W-:Y:S01]  /*e130*/  FMUL.FTZ R71, R2.reuse, R71 ;  /* 0x0000004702477220 */ /* 0x040fe20000410000 */
[----:B------:R-:W-:Y:S01]  /*e140*/  LDSM.16.MT88.4 R108, [R204+0x2900] ;  /* 0x00290000cc6c783b */ /* 0x000fe20000004200 */
[C---:B------:R-:W-:Y:S02]  /*e150*/  FMUL.FTZ R74, R2.reuse, R74 ;  /* 0x0000004a024a7220 */ /* 0x040fe40000410000 */
[C---:B------:R-:W-:Y:S01]  /*e160*/  FMUL.FTZ R75, R2.reuse, R75 ;  /* 0x0000004b024b7220 */ /* 0x040fe20000410000 */
[----:B------:R-:W3:Y:S01]  /*e170*/  MUFU.EX2 R120, R120 ;  /* 0x0000007800787308 */ /* 0x000ee20000000800 */
[C---:B------:R-:W-:Y:S02]  /*e180*/  FMUL.FTZ R78, R2.reuse, R78 ;  /* 0x0000004e024e7220 */ /* 0x040fe40000410000 */
[C---:B------:R-:W-:Y:S02]  /*e190*/  FMUL.FTZ R79, R2.reuse, R79 ;  /* 0x0000004f024f7220 */ /* 0x040fe40000410000 */
[C---:B------:R-:W-:Y:S02]  /*e1a0*/  FMUL.FTZ R82, R2.reuse, R82 ;  /* 0x0000005202527220 */ /* 0x040fe40000410000 */
[C---:B------:R-:W-:Y:S02]  /*e1b0*/  FMUL.FTZ R83, R2.reuse, R83 ;  /* 0x0000005302537220 */ /* 0x040fe40000410000 */
[C---:B------:R-:W-:Y:S01]  /*e1c0*/  FMUL.FTZ R86, R2.reuse, R86 ;  /* 0x0000005602567220 */ /* 0x040fe20000410000 */
[----:B------:R-:W-:Y:S01]  /*e1d0*/  MUFU.EX2 R123, R123 ;  /* 0x0000007b007b7308 */ /* 0x000fe20000000800 */
[----:B------:R-:W-:Y:S02]  /*e1e0*/  FMUL.FTZ R87, R2, R87 ;  /* 0x0000005702577220 */ /* 0x000fe40000410000 */
[C---:B------:R-:W-:Y:S01]  /*e1f0*/  FMUL.FTZ R88, R3.reuse, R88 ;  /* 0x0000005803587220 */ /* 0x040fe20000410000 */
[----:B-1----:R-:W-:Y:S01]  /*e200*/  F2FP.BF16.PACK_AB R19, R46, R47 ;  /* 0x0000002f2e13723e */ /* 0x002fe200000010ff */
[C---:B------:R-:W-:Y:S02]  /*e210*/  FMUL.FTZ R89, R3.reuse, R89 ;  /* 0x0000005903597220 */ /* 0x040fe40000410000 */
[C---:B------:R-:W-:Y:S02]  /*e220*/  FMUL.FTZ R90, R2.reuse, R90 ;  /* 0x0000005a025a7220 */ /* 0x040fe40000410000 */
[C---:B------:R-:W-:Y:S01]  /*e230*/  FMUL.FTZ R91, R2.reuse, R91 ;  /* 0x0000005b025b7220 */ /* 0x040fe20000410000 */
[----:B------:R-:W1:Y:S01]  /*e240*/  MUFU.EX2 R128, R128 ;  /* 0x0000008000807308 */ /* 0x000e620000000800 */
[C---:B--2---:R-:W-:Y:S05]  /*e250*/  HMMA.16816.F32.BF16 R4, R16.reuse, R20, R4 ;  /* 0x000000141004723c */ /* 0x044fea0000041804 */
[C---:B------:R-:W-:Y:S02]  /*e260*/  FMUL.FTZ R92, R3.reuse, R92 ;  /* 0x0000005c035c7220 */ /* 0x040fe40000410000 */
[C---:B------:R-:W-:Y:S01]  /*e270*/  FMUL.FTZ R93, R3.reuse, R93 ;  /* 0x0000005d035d7220 */ /* 0x040fe20000410000 */
[C---:B------:R-:W-:Y:S01]  /*e280*/  HMMA.16816.F32.BF16 R8, R16.reuse, R22, R8 ;  /* 0x000000161008723c */ /* 0x040fe20000041808 */
[----:B------:R-:W2:Y:S01]  /*e290*/  LDSM.16.MT88.4 R20, [R200+0x100] ;  /* 0x00010000c814783b */ /* 0x000ea20000004200 */
[----:B------:R-:W-:Y:S02]  /*e2a0*/  MUFU.EX2 R130, R130 ;  /* 0x0000008200827308 */ /* 0x000fe40000000800 */
[C---:B------:R-:W-:Y:S02]  /*e2b0*/  FMUL.FTZ R94, R2.reuse, R94 ;  /* 0x0000005e025e7220 */ /* 0x040fe40000410000 */
[C---:B------:R-:W-:Y:S02]  /*e2c0*/  FMUL.FTZ R95, R2.reuse, R95 ;  /* 0x0000005f025f7220 */ /* 0x040fe40000410000 */
[C---:B------:R-:W-:Y:S04]  /*e2d0*/  HMMA.16816.F32.BF16 R68, R16.reuse, R24, R68 ;  /* 0x000000181044723c */ /* 0x040fe80000041844 */
[C---:B------:R-:W-:Y:S01]  /*e2e0*/  FMUL.FTZ R96, R3.reuse, R96 ;  /* 0x0000006003607220 */ /* 0x040fe20000410000 */
[----:B------:R-:W-:Y:S01]  /*e2f0*/  MUFU.EX2 R132, R132 ;  /* 0x0000008400847308 */ /* 0x000fe20000000800 */
[C---:B------:R-:W-:Y:S02]  /*e300*/  FMUL.FTZ R97, R3.reuse, R97 ;  /* 0x0000006103617220 */ /* 0x040fe40000410000 */
[C---:B------:R-:W-:Y:S01]  /*e310*/  HMMA.16816.F32.BF16 R72, R16.reuse, R26, R72 ;  /* 0x0000001a1048723c */ /* 0x040fe20000041848 */
[----:B------:R-:W4:Y:S03]  /*e320*/  LDSM.16.MT88.4 R24, [R204+0x3100] ;  /* 0x00310000cc18783b */ /* 0x000f260000004200 */
[C---:B------:R-:W-:Y:S02]  /*e330*/  FMUL.FTZ R98, R2.reuse, R98 ;  /* 0x0000006202627220 */ /* 0x040fe40000410000 */
[C---:B------:R-:W-:Y:S01]  /*e340*/  FMUL.FTZ R99, R2.reuse, R99 ;  /* 0x0000006302637220 */ /* 0x040fe20000410000 */
[----:B------:R-:W-:Y:S01]  /*e350*/  MUFU.EX2 R135, R135 ;  /* 0x0000008700877308 */ /* 0x000fe20000000800 */
[C---:B------:R-:W-:Y:S04]  /*e360*/  HMMA.16816.F32.BF16 R76, R16.reuse, R28, R76 ;  /* 0x0000001c104c723c */ /* 0x040fe8000004184c */
[C---:B------:R-:W-:Y:S02]  /*e370*/  FMUL.FTZ R100, R3.reuse, R100 ;  /* 0x0000006403647220 */ /* 0x040fe40000410000 */
[C---:B------:R-:W-:Y:S02]  /*e380*/  FMUL.FTZ R101, R3.reuse, R101 ;  /* 0x0000006503657220 */ /* 0x040fe40000410000 */
[C---:B------:R-:W-:Y:S01]  /*e390*/  HMMA.16816.F32.BF16 R80, R16.reuse, R30, R80 ;  /* 0x0000001e1050723c */ /* 0x040fe20000041850 */
[----:B------:R-:W5:Y:S01]  /*e3a0*/  LDSM.16.MT88.4 R28, [R202+0x3100] ;  /* 0x00310000ca1c783b */ /* 0x000f620000004200 */
[----:B------:R-:W-:Y:S02]  /*e3b0*/  MUFU.EX2 R147, R147 ;  /* 0x0000009300937308 */ /* 0x000fe40000000800 */
[C---:B------:R-:W-:Y:S02]  /*e3c0*/  FMUL.FTZ R102, R2.reuse, R102 ;  /* 0x0000006602667220 */ /* 0x040fe40000410000 */
[C---:B------:R-:W-:Y:S02]  /*e3d0*/  FMUL.FTZ R103, R2.reuse, R103 ;  /* 0x0000006702677220 */ /* 0x040fe40000410000 */
[C---:B------:R-:W-:Y:S01]  /*e3e0*/  FMUL.FTZ R104, R3.reuse, R104 ;  /* 0x0000006803687220 */ /* 0x040fe20000410000 */
[C---:B--2---:R-:W-:Y:S03]  /*e3f0*/  HMMA.16816.F32.BF16 R84, R16.reuse, R20, R84 ;  /* 0x000000141054723c */ /* 0x044fe60000041854 */
[C---:B------:R-:W-:Y:S01]  /*e400*/  FMUL.FTZ R105, R3.reuse, R105 ;  /* 0x0000006903697220 */ /* 0x040fe20000410000 */
[----:B------:R-:W-:Y:S01]  /*e410*/  MUFU.EX2 R136, R136 ;  /* 0x0000008800887308 */ /* 0x000fe20000000800 */
[C---:B------:R-:W-:Y:S02]  /*e420*/  FMUL.FTZ R106, R2.reuse, R106 ;  /* 0x0000006a026a7220 */ /* 0x040fe40000410000 */
[C---:B------:R-:W-:Y:S01]  /*e430*/  FMUL.FTZ R107, R2.reuse, R107 ;  /* 0x0000006b026b7220 */ /* 0x040fe20000410000 */
[C---:B------:R-:W-:Y:S01]  /*e440*/  HMMA.16816.F32.BF16 R88, R16.reuse, R22, R88 ;  /* 0x000000161058723c */ /* 0x040fe20000041858 */
[----:B------:R-:W2:Y:S03]  /*e450*/  LDSM.16.MT88.4 R20, [R201+0x3100] ;  /* 0x00310000c914783b */ /* 0x000ea60000004200 */
[C---:B------:R-:W-:Y:S02]  /*e460*/  FMUL.FTZ R52, R3.reuse, R52 ;  /* 0x0000003403347220 */ /* 0x040fe40000410000 */
[C---:B------:R-:W-:Y:S01]  /*e470*/  FMUL.FTZ R53, R3.reuse, R53 ;  /* 0x0000003503357220 */ /* 0x040fe20000410000 */
[----:B------:R-:W-:Y:S01]  /*e480*/  MUFU.EX2 R144, R144 ;  /* 0x0000009000907308 */ /* 0x000fe20000000800 */
[C---:B----4-:R-:W-:Y:S04]  /*e490*/  HMMA.16816.F32.BF16 R92, R16.reuse, R24, R92 ;  /* 0x00000018105c723c */ /* 0x050fe8000004185c */
[C---:B------:R-:W-:Y:S02]  /*e4a0*/  FMUL.FTZ R54, R2.reuse, R54 ;  /* 0x0000003602367220 */ /* 0x040fe40000410000 */
[C---:B------:R-:W-:Y:S02]  /*e4b0*/  FMUL.FTZ R55, R2.reuse, R55 ;  /* 0x0000003702377220 */ /* 0x040fe40000410000 */
[C---:B------:R-:W-:Y:S01]  /*e4c0*/  HMMA.16816.F32.BF16 R96, R16.reuse, R26, R96 ;  /* 0x0000001a1060723c */ /* 0x040fe20000041860 */
[----:B------:R-:W4:Y:S01]  /*e4d0*/  LDSM.16.MT88.4 R24, [R200+0x3100] ;  /* 0x00310000c818783b */ /* 0x000f220000004200 */
[----:B------:R-:W-:Y:S02]  /*e4e0*/  MUFU.EX2 R153, R153 ;  /* 0x0000009900997308 */ /* 0x000fe40000000800 */
[C---:B------:R-:W-:Y:S02]  /*e4f0*/  FMUL.FTZ R56, R3.reuse, R56 ;  /* 0x0000003803387220 */ /* 0x040fe40000410000 */
[C---:B------:R-:W-:Y:S02]  /*e500*/  FMUL.FTZ R57, R3.reuse, R57 ;  /* 0x0000003903397220 */ /* 0x040fe40000410000 */
[C---:B-----5:R-:W-:Y:S04]  /*e510*/  HMMA.16816.F32.BF16 R100, R16.reuse, R28, R100 ;  /* 0x0000001c1064723c */ /* 0x060fe80000041864 */
[C---:B------:R-:W-:Y:S01]  /*e520*/  FMUL.FTZ R58, R2.reuse, R58 ;  /* 0x0000003a023a7220 */ /* 0x040fe20000410000 */
[----:B------:R-:W-:Y:S01]  /*e530*/  MUFU.EX2 R164, R164 ;  /* 0x000000a400a47308 */ /* 0x000fe20000000800 */
[C---:B------:R-:W-:Y:S02]  /*e540*/  FMUL.FTZ R59, R2.reuse, R59 ;  /* 0x0000003b023b7220 */ /* 0x040fe40000410000 */
[C---:B------:R-:W-:Y:S01]  /*e550*/  HMMA.16816.F32.BF16 R104, R16.reuse, R30, R104 ;  /* 0x0000001e1068723c */ /* 0x040fe20000041868 */
[----:B------:R-:W5:Y:S03]  /*e560*/  LDSM.16.MT88.4 R28, [R204+0x900] ;  /* 0x00090000cc1c783b */ /* 0x000f660000004200 */
[C---:B------:R-:W-:Y:S02]  /*e570*/  FMUL.FTZ R60, R3.reuse, R60 ;  /* 0x0000003c033c7220 */ /* 0x040fe40000410000 */
[----:B------:R-:W-:Y:S01]  /*e580*/  FMUL.FTZ R61, R3, R61 ;  /* 0x0000003d033d7220 */ /* 0x000fe20000410000 */
[----:B------:R-:W-:Y:S01]  /*e590*/  MUFU.EX2 R166, R166 ;  /* 0x000000a600a67308 */ /* 0x000fe20000000800 */
[C---:B------:R-:W-:Y:S01]  /*e5a0*/  FMUL.FTZ R62, R2.reuse, R62 ;  /* 0x0000003e023e7220 */ /* 0x040fe20000410000 */
[C---:B--2---:R-:W-:Y:S03]  /*e5b0*/  HMMA.16816.F32.BF16 R52, R16.reuse, R20, R52 ;  /* 0x000000141034723c */ /* 0x044fe60000041834 */
[--C-:B------:R-:W-:Y:S02]  /*e5c0*/  FFMA.FTZ R133, R133, c[0x0][0x2d0], -R50.reuse ;  /* 0x0000b40085857a23 */ /* 0x100fe40000010832 */
[C---:B------:R-:W-:Y:S02]  /*e5d0*/  FMUL.FTZ R63, R2.reuse, R63 ;  /* 0x0000003f023f7220 */ /* 0x040fe40000410000 */
[C---:B------:R-:W-:Y:S01]  /*e5e0*/  FMUL.FTZ R64, R3.reuse, R64 ;  /* 0x0000004003407220 */ /* 0x040fe20000410000 */
[C---:B------:R-:W-:Y:S01]  /*e5f0*/  HMMA.16816.F32.BF16 R56, R16.reuse, R22, R56 ;  /* 0x000000161038723c */ /* 0x040fe20000041838 */
[----:B------:R-:W2:Y:S01]  /*e600*/  MUFU.EX2 R133, R133 ;  /* 0x0000008500857308 */ /* 0x000ea20000000800 */
[----:B------:R-:W5:Y:S02]  /*e610*/  LDSM.16.MT88.4 R20, [R202+0x900] ;  /* 0x00090000ca14783b */ /* 0x000f640000004200 */
[----:B------:R-:W-:Y:S02]  /*e620*/  FMUL.FTZ R65, R3, R65 ;  /* 0x0000004103417220 */ /* 0x000fe40000410000 */
[C---:B------:R-:W-:Y:S02]  /*e630*/  FMUL.FTZ R66, R2.reuse, R66 ;  /* 0x0000004202427220 */ /* 0x040fe40000410000 */
[C---:B----4-:R-:W-:Y:S03]  /*e640*/  HMMA.16816.F32.BF16 R60, R16.reuse, R24, R60 ;  /* 0x00000018103c723c */ /* 0x050fe6000004183c */
[----:B------:R-:W-:Y:S01]  /*e650*/  MUFU.EX2 R146, R146 ;  /* 0x0000009200927308 */ /* 0x000fe20000000800 */
[----:B------:R-:W-:Y:S02]  /*e660*/  FMUL.FTZ R67, R2, R67 ;  /* 0x0000004302437220 */ /* 0x000fe40000410000 */
[--C-:B------:R-:W-:Y:S02]  /*e670*/  FFMA.FTZ R152, R183, c[0x0][0x2d0], -R50.reuse ;  /* 0x0000b400b7987a23 */ /* 0x100fe40000010832 */
[--C-:B------:R-:W-:Y:S03]  /*e680*/  FFMA.FTZ R183, R180, c[0x0][0x2d0], -R131.reuse ;  /* 0x0000b400b4b77a23 */ /* 0x100fe60000010883 */
[----:B------:R-:W-:Y:S01]  /*e690*/  HMMA.16816.F32.BF16 R64, R16, R26, R64 ;  /* 0x0000001a1040723c */ /* 0x000fe20000041840 */
[----:B------:R-:W4:Y:S01]  /*e6a0*/  LDSM.16.MT88.4 R24, [R204+0x3900] ;  /* 0x00390000cc18783b */ /* 0x000f220000004200 */
[----:B------:R-:W-:Y:S01]  /*e6b0*/  MUFU.EX2 R152, R152 ;  /* 0x0000009800987308 */ /* 0x000fe20000000800 */
[--C-:B------:R-:W-:Y:S02]  /*e6c0*/  FFMA.FTZ R180, R225, c[0x0][0x2d0], -R50.reuse ;  /* 0x0000b400e1b47a23 */ /* 0x100fe40000010832 */
[--C-:B------:R-:W-:Y:S02]  /*e6d0*/  FFMA.FTZ R225, R40, c[0x0][0x2d0], -R131.reuse ;  /* 0x0000b40028e17a23 */ /* 0x100fe40000010883 */
[----:B---3--:R-:W-:Y:S01]  /*e6e0*/  F2FP.BF16.PACK_AB R16, R120, R51 ;  /* 0x000000337810723e */ /* 0x008fe200000010ff */
[--C-:B------:R-:W-:Y:S01]  /*e6f0*/  FFMA.FTZ R155, R155, c[0x0][0x2d0], -R50.reuse ;  /* 0x0000b4009b9b7a23 */ /* 0x100fe20000010832 */
[----:B-1----:R-:W-:Y:S03]  /*e700*/  F2FP.BF16.PACK_AB R18, R128, R123 ;  /* 0x0000007b8012723e */ /* 0x002fe600000010ff */
[----:B--2---:R-:W-:Y:S01]  /*e710*/  F2FP.BF16.PACK_AB R17, R133, R130 ;  /* 0x000000828511723e */ /* 0x004fe200000010ff */
[----:B------:R-:W-:Y:S01]  /*e720*/  MUFU.EX2 R183, R183 ;  /* 0x000000b700b77308 */ /* 0x000fe20000000800 */
[----:B------:R-:W-:Y:S01]  /*e730*/  F2FP.BF16.PACK_AB R19, R135, R132 ;  /* 0x000000848713723e */ /* 0x000fe200000010ff */
[--C-:B------:R-:W-:Y:S02]  /*e740*/  FFMA.FTZ R154, R167, c[0x0][0x2d0], -R50.reuse ;  /* 0x0000b400a79a7a23 */ /* 0x100fe40000010832 */
[--C-:B------:R-:W-:Y:S02]  /*e750*/  FFMA.FTZ R165, R165, c[0x0][0x2d0], -R50.reuse ;  /* 0x0000b400a5a57a23 */ /* 0x100fe40000010832 */
[--C-:B------:R-:W-:Y:S02]  /*e760*/  FFMA.FTZ R167, R182, c[0x0][0x2d0], -R131.reuse ;  /* 0x0000b400b6a77a23 */ /* 0x100fe40000010883 */
[C---:B-----5:R-:W-:Y:S02]  /*e770*/  HMMA.16816.F32.BF16 R4, R16.reuse, R28, R4 ;  /* 0x0000001c1004723c */ /* 0x060fe40000041804 */
[----:B------:R-:W1:Y:S01]  /*e780*/  MUFU.EX2 R155, R155 ;  /* 0x0000009b009b7308 */ /* 0x000e620000000800 */
[--C-:B------:R-:W-:Y:S02]  /*e790*/  FFMA.FTZ R182, R221, c[0x0][0x2d0], -R50.reuse ;  /* 0x0000b400ddb67a23 */ /* 0x100fe40000010832 */
[--C-:B------:R-:W-:Y:S02]  /*e7a0*/  FFMA.FTZ R221, R138, c[0x0][0x2d0], -R131.reuse ;  /* 0x0000b4008add7a23 */ /* 0x100fe40000010883 */
[--C-:B------:R-:W-:Y:S01]  /*e7b0*/  FFMA.FTZ R138, R41, c[0x0][0x2d0], -R50.reuse ;  /* 0x0000b400298a7a23 */ /* 0x100fe20000010832 */
[C---:B------:R-:W-:Y:S01]  /*e7c0*/  HMMA.16816.F32.BF16 R8, R16.reuse, R30, R8 ;  /* 0x0000001e1008723c */ /* 0x040fe20000041808 */
[----:B------:R-:W-:Y:S03]  /*e7d0*/  LDSM.16.MT88.4 R28, [R201+0x3900] ;  /* 0x00390000c91c783b */ /* 0x000fe60000004200 */
[----:B------:R-:W-:Y:S01]  /*e7e0*/  MUFU.EX2 R154, R154 ;  /* 0x0000009a009a7308 */ /* 0x000fe20000000800 */
[--C-:B------:R-:W-:Y:S02]  /*e7f0*/  FFMA.FTZ R223, R223, c[0x0][0x2d0], -R50.reuse ;  /* 0x0000b400dfdf7a23 */ /* 0x100fe40000010832 */
[--C-:B------:R-:W-:Y:S01]  /*e800*/  FFMA.FTZ R181, R181, c[0x0][0x2d0], -R50.reuse ;  /* 0x0000b400b5b57a23 */ /* 0x100fe20000010832 */
[C---:B------:R-:W-:Y:S01]  /*e810*/  HMMA.16816.F32.BF16 R68, R16.reuse, R20, R68 ;  /* 0x000000141044723c */ /* 0x040fe20000041844 */
[----:B------:R-:W-:Y:S03]  /*e820*/  LDSM.16.MT88.4 R40, [R200+0x4900] ;  /* 0x00490000c828783b */ /* 0x000fe60000004200 */
[--C-:B------:R-:W-:Y:S02]  /*e830*/  FFMA.FTZ R145, R145, c[0x0][0x2d0], -R50.reuse ;  /* 0x0000b40091917a23 */ /* 0x100fe40000010832 */
[----:B------:R-:W2:Y:S01]  /*e840*/  MUFU.EX2 R165, R165 ;  /* 0x000000a500a57308 */ /* 0x000ea20000000800 */
[--C-:B------:R-:W-:Y:S01]  /*e850*/  FFMA.FTZ R139, R139, c[0x0][0x2d0], -R50.reuse ;  /* 0x0000b4008b8b7a23 */ /* 0x100fe20000010832 */
[C---:B------:R-:W-:Y:S01]  /*e860*/  HMMA.16816.F32.BF16 R72, R16.reuse, R22, R72 ;  /* 0x000000161048723c */ /* 0x040fe20000041848 */
[----:B------:R-:W3:Y:S03]  /*e870*/  LDSM.16.MT88.4 R20, [R202+0x3900] ;  /* 0x00390000ca14783b */ /* 0x000ee60000004200 */
[--C-:B------:R-:W-:Y:S02]  /*e880*/  FFMA.FTZ R220, R137, c[0x0][0x2d0], -R50.reuse ;  /* 0x0000b40089dc7a23 */ /* 0x100fe40000010832 */
[----:B------:R-:W-:Y:S02]  /*e890*/  FFMA.FTZ R131, R116, c[0x0][0x2d0], -R131 ;  /* 0x0000b40074837a23 */ /* 0x000fe40000010883 */
[C---:B------:R-:W-:Y:S01]  /*e8a0*/  HMMA.16816.F32.BF16 R76, R16.reuse, R32, R76 ;  /* 0x00000020104c723c */ /* 0x040fe2000004184c */
[----:B------:R-:W5:Y:S03]  /*e8b0*/  MUFU.EX2 R167, R167 ;  /* 0x000000a700a77308 */ /* 0x000f660000000800 */
[--C-:B------:R-:W-:Y:S02]  /*e8c0*/  FFMA.FTZ R116, R129, c[0x0][0x2d0], -R50.reuse ;  /* 0x0000b40081747a23 */ /* 0x100fe40000010832 */
[--C-:B------:R-:W-:Y:S02]  /*e8d0*/  FFMA.FTZ R119, R119, c[0x0][0x2d0], -R50.reuse ;  /* 0x0000b40077777a23 */ /* 0x100fe40000010832 */
[C---:B------:R-:W-:Y:S01]  /*e8e0*/  HMMA.16816.F32.BF16 R80, R16.reuse, R34, R80 ;  /* 0x000000221050723c */ /* 0x040fe20000041850 */
[----:B------:R-:W1:Y:S02]  /*e8f0*/  LDSM.16.MT88.4 R32, [R200+0x3900] ;  /* 0x00390000c820783b */ /* 0x000e640000004200 */
[----:B------:R-:W-:Y:S01]  /*e900*/  MUFU.EX2 R180, R180 ;  /* 0x000000b400b47308 */ /* 0x000fe20000000800 */
[--C-:B------:R-:W-:Y:S02]  /*e910*/  FFMA.FTZ R117, R117, c[0x0][0x2d0], -R50.reuse ;  /* 0x0000b40075757a23 */ /* 0x100fe40000010832 */
[----:B------:R-:W-:Y:S02]  /*e920*/  FFMA.FTZ R50, R13, c[0x0][0x2d0], -R50 ;  /* 0x0000b4000d327a23 */ /* 0x000fe40000010832 */
[C---:B------:R-:W-:Y:S04]  /*e930*/  HMMA.16816.F32.BF16 R84, R16.reuse, R36, R84 ;  /* 0x000000241054723c */ /* 0x040fe80000041854 */
[----:B------:R-:W-:Y:S01]  /*e940*/  FFMA.FTZ R44, R3, R216, R44 ;  /* 0x000000d8032c7223 */ /* 0x000fe2000001002c */
[----:B------:R-:W1:Y:S01]  /*e950*/  MUFU.EX2 R223, R223 ;  /* 0x000000df00df7308 */ /* 0x000e620000000800 */
[----:B------:R-:W-:Y:S02]  /*e960*/  FFMA.FTZ R49, R2, R217, R49 ;  /* 0x000000d902317223 */ /* 0x000fe40000010031 */
        /* <DEDUP_REMOVED lines=10> */
[----:B------:R-:W4:Y:S02]  /*ea10*/  MUFU.EX2 R181, R181 ;  /* 0x000000b500b57308 */ /* 0x000f240000000800 */
[----:B------:R-:W-:Y:S02]  /*ea20*/  FADD.FTZ R14, R45, R14 ;  /* 0x0000000e2d0e7221 */ /* 0x000fe40000010000 */
[----:B------:R-:W-:Y:S02]  /*ea30*/  FADD.FTZ R3, R46, R3 ;  /* 0x000000032e037221 */ /* 0x000fe40000010000 */
[C---:B---3--:R-:W-:Y:S04]  /*ea40*/  HMMA.16816.F32.BF16 R100, R16.reuse, R20, R100 ;  /* 0x000000141064723c */ /* 0x048fe80000041864 */
[----:B------:R-:W-:Y:S01]  /*ea50*/  MUFU.EX2 R221, R221 ;  /* 0x000000dd00dd7308 */ /* 0x000fe20000000800 */
[----:B------:R-:W-:Y:S02]  /*ea60*/  FADD.FTZ R51, R51, R14 ;  /* 0x0000000e33337221 */ /* 0x000fe40000010000 */
[----:B------:R-:W-:Y:S01]  /*ea70*/  FADD.FTZ R130, R130, R3 ;  /* 0x0000000382827221 */ /* 0x000fe20000010000 */
[C---:B------:R-:W-:Y:S01]  /*ea80*/  HMMA.16816.F32.BF16 R104, R16.reuse, R22, R104 ;  /* 0x000000161068723c */ /* 0x040fe20000041868 */
[----:B------:R-:W3:Y:S03]  /*ea90*/  LDSM.16.MT88.4 R20, [R204+0x1100] ;  /* 0x00110000cc14783b */ /* 0x000ee60000004200 */
[----:B------:R-:W-:Y:S02]  /*eaa0*/  FADD.FTZ R120, R120, R51 ;  /* 0x0000003378787221 */ /* 0x000fe40000010000 */
[----:B------:R-:W-:Y:S01]  /*eab0*/  MUFU.EX2 R134, R134 ;  /* 0x0000008600867308 */ /* 0x000fe20000000800 */
[----:B------:R-:W-:Y:S01]  /*eac0*/  FADD.FTZ R133, R133, R130 ;  /* 0x0000008285857221 */ /* 0x000fe20000010000 */
[C---:B------:R-:W-:Y:S04]  /*ead0*/  HMMA.16816.F32.BF16 R52, R16.reuse, R28, R52 ;  /* 0x0000001c1034723c */ /* 0x040fe80000041834 */
[----:B------:R-:W-:Y:S02]  /*eae0*/  FADD.FTZ R123, R123, R120 ;  /* 0x000000787b7b7221 */ /* 0x000fe40000010000 */
[----:B------:R-:W-:Y:S02]  /*eaf0*/  FADD.FTZ R132, R132, R133 ;  /* 0x0000008584847221 */ /* 0x000fe40000010000 */
[C---:B------:R-:W-:Y:S01]  /*eb00*/  HMMA.16816.F32.BF16 R56, R16.reuse, R30, R56 ;  /* 0x0000001e1038723c */ /* 0x040fe20000041838 */
[----:B------:R-:W4:Y:S01]  /*eb10*/  LDSM.16.MT88.4 R28, [R201+0x1100] ;  /* 0x00110000c91c783b */ /* 0x000f220000004200 */
[----:B------:R-:W-:Y:S02]  /*eb20*/  MUFU.EX2 R225, R225 ;  /* 0x000000e100e17308 */ /* 0x000fe40000000800 */
[----:B------:R-:W-:Y:S02]  /*eb30*/  FADD.FTZ R128, R128, R123 ;  /* 0x0000007b80807221 */ /* 0x000fe40000010000 */
[----:B------:R-:W-:Y:S02]  /*eb40*/  FADD.FTZ R135, R135, R132 ;  /* 0x0000008487877221 */ /* 0x000fe40000010000 */
[C---:B-1----:R-:W-:Y:S04]  /*eb50*/  HMMA.16816.F32.BF16 R60, R16.reuse, R32, R60 ;  /* 0x00000020103c723c */ /* 0x042fe8000004183c */
[----:B------:R-:W1:Y:S04]  /*eb60*/  MUFU.EX2 R138, R138 ;  /* 0x0000008a008a7308 */ /* 0x000e680000000800 */
[----:B------:R-:W-:Y:S01]  /*eb70*/  HMMA.16816.F32.BF16 R64, R16, R34, R64 ;  /* 0x000000221040723c */ /* 0x000fe20000041840 */
[----:B------:R-:W1:Y:S05]  /*eb80*/  LDSM.16.MT88.4 R32, [R200+0x1100] ;  /* 0x00110000c820783b */ /* 0x000e6a0000004200 */
[----:B------:R-:W1:Y:S01]  /*eb90*/  MUFU.EX2 R145, R145 ;  /* 0x0000009100917308 */ /* 0x000e620000000800 */
[----:B------:R-:W-:Y:S01]  /*eba0*/  F2FP.BF16.PACK_AB R16, R136, R147 ;  /* 0x000000938810723e */ /* 0x000fe200000010ff */
[----:B------:R-:W-:Y:S01]  /*ebb0*/  FADD.FTZ R147, R147, R128 ;  /* 0x0000008093937221 */ /* 0x000fe20000010000 */
[----:B------:R-:W-:Y:S03]  /*ebc0*/  F2FP.BF16.PACK_AB R18, R153, R144 ;  /* 0x000000909912723e */ /* 0x000fe600000010ff */
[----:B------:R-:W-:Y:S01]  /*ebd0*/  F2FP.BF16.PACK_AB R17, R155, R152 ;  /* 0x000000989b11723e */ /* 0x000fe200000010ff */
[----:B------:R-:W-:Y:S01]  /*ebe0*/  FADD.FTZ R152, R152, R135 ;  /* 0x0000008798987221 */ /* 0x000fe20000010000 */
[----:B--2---:R-:W-:Y:S01]  /*ebf0*/  F2FP.BF16.PACK_AB R19, R165, R154 ;  /* 0x0000009aa513723e */ /* 0x004fe200000010ff */
[----:B------:R-:W-:Y:S01]  /*ec00*/  FADD.FTZ R147, R136, R147 ;  /* 0x0000009388937221 */ /* 0x000fe20000010000 */
[----:B------:R-:W2:Y:S01]  /*ec10*/  MUFU.EX2 R139, R139 ;  /* 0x0000008b008b7308 */ /* 0x000ea20000000800 */
[----:B------:R-:W-:Y:S02]  /*ec20*/  FADD.FTZ R155, R155, R152 ;  /* 0x000000989b9b7221 */ /* 0x000fe40000010000 */
[----:B------:R-:W-:Y:S02]  /*ec30*/  FADD.FTZ R144, R144, R147 ;  /* 0x0000009390907221 */ /* 0x000fe40000010000 */
[C---:B---3--:R-:W-:Y:S03]  /*ec40*/  HMMA.16816.F32.BF16 R4, R16.reuse, R20, R4 ;  /* 0x000000141004723c */ /* 0x048fe60000041804 */
[----:B------:R-:W-:Y:S02]  /*ec50*/  FADD.FTZ R154, R154, R155 ;  /* 0x0000009b9a9a7221 */ /* 0x000fe40000010000 */
[----:B------:R-:W3:Y:S01]  /*ec60*/  MUFU.EX2 R220, R220 ;  /* 0x000000dc00dc7308 */ /* 0x000ee20000000800 */
[----:B------:R-:W-:Y:S02]  /*ec70*/  FADD.FTZ R153, R153, R144 ;  /* 0x0000009099997221 */ /* 0x000fe40000010000 */
[C---:B------:R-:W-:Y:S01]  /*ec80*/  HMMA.16816.F32.BF16 R8, R16.reuse, R22, R8 ;  /* 0x000000161008723c */ /* 0x040fe20000041808 */
[----:B------:R-:W2:Y:S03]  /*ec90*/  LDSM.16.MT88.4 R20, [R204+0x4100] ;  /* 0x00410000cc14783b */ /* 0x000ea60000004200 */
[----:B------:R-:W-:Y:S03]  /*eca0*/  FADD.FTZ R165, R165, R154 ;  /* 0x0000009aa5a57221 */ /* 0x000fe60000010000 */
[----:B------:R-:W-:Y:S01]  /*ecb0*/  MUFU.EX2 R122, R122 ;  /* 0x0000007a007a7308 */ /* 0x000fe20000000800 */
[C---:B------:R-:W-:Y:S08]  /*ecc0*/  HMMA.16816.F32.BF16 R68, R16.reuse, R24, R68 ;  /* 0x000000181044723c */ /* 0x040ff00000041844 */
[C---:B------:R-:W-:Y:S01]  /*ecd0*/  HMMA.16816.F32.BF16 R72, R16.reuse, R26, R72 ;  /* 0x0000001a1048723c */ /* 0x040fe20000041848 */
[----:B------:R-:W3:Y:S01]  /*ece0*/  LDSM.16.MT88.4 R24, [R202+0x4100] ;  /* 0x00410000ca18783b */ /* 0x000ee20000004200 */
[----:B------:R-:W2:Y:S06]  /*ecf0*/  MUFU.EX2 R121, R121 ;  /* 0x0000007900797308 */ /* 0x000eac0000000800 */
[C---:B----4-:R-:W-:Y:S04]  /*ed00*/  HMMA.16816.F32.BF16 R76, R16.reuse, R28, R76 ;  /* 0x0000001c104c723c */ /* 0x050fe8000004184c */
[----:B------:R-:W-:Y:S04]  /*ed10*/  MUFU.EX2 R118, R118 ;  /* 0x0000007600767308 */ /* 0x000fe80000000800 */
[C---:B------:R-:W-:Y:S01]  /*ed20*/  HMMA.16816.F32.BF16 R80, R16.reuse, R30, R80 ;  /* 0x0000001e1050723c */ /* 0x040fe20000041850 */
[----:B------:R-:W4:Y:S05]  /*ed30*/  LDSM.16.MT88.4 R28, [R201+0x4100] ;  /* 0x00410000c91c783b */ /* 0x000f2a0000004200 */
[----:B------:R-:W3:Y:S02]  /*ed40*/  MUFU.EX2 R131, R131 ;  /* 0x0000008300837308 */ /* 0x000ee40000000800 */
[C---:B-1----:R-:W-:Y:S08]  /*ed50*/  HMMA.16816.F32.BF16 R84, R16.reuse, R32, R84 ;  /* 0x000000201054723c */ /* 0x042ff00000041854 */
[C---:B------:R-:W-:Y:S01]  /*ed60*/  HMMA.16816.F32.BF16 R88, R16.reuse, R34, R88 ;  /* 0x000000221058723c */ /* 0x040fe20000041858 */
[----:B------:R-:W1:Y:S01]  /*ed70*/  LDSM.16.MT88.4 R32, [R204+0x1900] ;  /* 0x00190000cc20783b */ /* 0x000e620000004200 */
[----:B------:R-:W-:Y:S06]  /*ed80*/  MUFU.EX2 R116, R116 ;  /* 0x0000007400747308 */ /* 0x000fec0000000800 */
[C---:B--2---:R-:W-:Y:S04]  /*ed90*/  HMMA.16816.F32.BF16 R92, R16.reuse, R20, R92 ;  /* 0x00000014105c723c */ /* 0x044fe8000004185c */
[----:B------:R-:W2:Y:S04]  /*eda0*/  MUFU.EX2 R119, R119 ;  /* 0x0000007700777308 */ /* 0x000ea80000000800 */
[C---:B------:R-:W-:Y:S01]  /*edb0*/  HMMA.16816.F32.BF16 R96, R16.reuse, R22, R96 ;  /* 0x000000161060723c */ /* 0x040fe20000041860 */
[----:B------:R-:W1:Y:S05]  /*edc0*/  LDSM.16.MT88.4 R20, [R202+0x1900] ;  /* 0x00190000ca14783b */ /* 0x000e6a0000004200 */
[----:B------:R-:W-:Y:S02]  /*edd0*/  MUFU.EX2 R117, R117 ;  /* 0x0000007500757308 */ /* 0x000fe40000000800 */
[C---:B---3--:R-:W-:Y:S08]  /*ede0*/  HMMA.16816.F32.BF16 R100, R16.reuse, R24, R100 ;  /* 0x000000181064723c */ /* 0x048ff00000041864 */
[C---:B------:R-:W-:Y:S01]  /*edf0*/  HMMA.16816.F32.BF16 R104, R16.reuse, R26, R104 ;  /* 0x0000001a1068723c */ /* 0x040fe20000041868 */
[----:B------:R-:W3:Y:S01]  /*ee00*/  LDSM.16.MT88.4 R24, [R201+0x1900] ;  /* 0x00190000c918783b */ /* 0x000ee20000004200 */
[----:B------:R-:W1:Y:S06]  /*ee10*/  MUFU.EX2 R50, R50 ;  /* 0x0000003200327308 */ /* 0x000e6c0000000800 */
[C---:B----4-:R-:W-:Y:S08]  /*ee20*/  HMMA.16816.F32.BF16 R52, R16.reuse, R28, R52 ;  /* 0x0000001c1034723c */ /* 0x050ff00000041834 */
[C---:B------:R-:W-:Y:S01]  /*ee30*/  HMMA.16816.F32.BF16 R56, R16.reuse, R30, R56 ;  /* 0x0000001e1038723c */ /* 0x040fe20000041838 */
[----:B------:R-:W4:Y:S07]  /*ee40*/  LDSM.16.MT88.4 R28, [R200+0x1900] ;  /* 0x00190000c81c783b */ /* 0x000f2e0000004200 */
[C---:B------:R-:W-:Y:S08]  /*ee50*/  HMMA.16816.F32.BF16 R60, R16.reuse, R36, R60 ;  /* 0x00000024103c723c */ /* 0x040ff0000004183c */
[----:B------:R-:W-:Y:S01]  /*ee60*/  HMMA.16816.F32.BF16 R64, R16, R38, R64 ;  /* 0x000000261040723c */ /* 0x000fe20000041840 */
[----:B------:R-:W-:Y:S06]  /*ee70*/  LDSM.16.MT88.4 R36, [R201+0x4900] ;  /* 0x00490000c924783b */ /* 0x000fec0000004200 */
[----:B-----5:R-:W-:Y:S01]  /*ee80*/  F2FP.BF16.PACK_AB R16, R167, R164 ;  /* 0x000000a4a710723e */ /* 0x020fe200000010ff */
        /* <DEDUP_REMOVED lines=8> */
[C---:B-1----:R-:W-:Y:S03]  /*ef10*/  HMMA.16816.F32.BF16 R4, R16.reuse, R32, R4 ;  /* 0x000000201004723c */ /* 0x042fe60000041804 */
[----:B------:R-:W-:Y:S02]  /*ef20*/  FADD.FTZ R182, R182, R223 ;  /* 0x000000dfb6b67221 */ /* 0x000fe40000010000 */
[----:B------:R-:W-:Y:S02]  /*ef30*/  FADD.FTZ R183, R183, R166 ;  /* 0x000000a6b7b77221 */ /* 0x000fe40000010000 */
[----:B------:R-:W-:Y:S01]  /*ef40*/  FADD.FTZ R181, R181, R182 ;  /* 0x000000b6b5b57221 */ /* 0x000fe20000010000 */
[C---:B------:R-:W-:Y:S01]  /*ef50*/  HMMA.16816.F32.BF16 R8, R16.reuse, R34, R8 ;  /* 0x000000221008723c */ /* 0x040fe20000041808 */
[----:B------:R-:W1:Y:S03]  /*ef60*/  LDSM.16.MT88.4 R32, [R204+0x4900] ;  /* 0x00490000cc20783b */ /* 0x000e660000004200 */
[----:B------:R-:W-:Y:S04]  /*ef70*/  FADD.FTZ R2, R138, R181 ;  /* 0x000000b58a027221 */ /* 0x000fe80000010000 */
[C---:B------:R-:W-:Y:S04]  /*ef80*/  HMMA.16816.F32.BF16 R68, R16.reuse, R20, R68 ;  /* 0x000000141044723c */ /* 0x040fe80000041844 */
[----:B------:R-:W-:Y:S04]  /*ef90*/  FADD.FTZ R2, R145, R2 ;  /* 0x0000000291027221 */ /* 0x000fe80000010000 */
[C---:B------:R-:W-:Y:S01]  /*efa0*/  HMMA.16816.F32.BF16 R72, R16.reuse, R22, R72 ;  /* 0x000000161048723c */ /* 0x040fe20000041848 */
[----:B------:R-:W5:Y:S03]  /*efb0*/  LDSM.16.MT88.4 R20, [R202+0x4900] ;  /* 0x00490000ca14783b */ /* 0x000f660000004200 */
[----:B------:R-:W-:Y:S01]  /*efc0*/  FADD.FTZ R3, R139, R2 ;  /* 0x000000028b037221 */ /* 0x000fe20000010000 */
[----:B------:R-:W-:Y:S03]  /*efd0*/  IADD3 R2, R184, -0x1, RZ ;  /* 0xffffffffb8027810 */ /* 0x000fe60007ffe0ff */
[C---:B---3--:R-:W-:Y:S04]  /*efe0*/  HMMA.16816.F32.BF16 R76, R16.reuse, R24, R76 ;  /* 0x00000018104c723c */ /* 0x048fe8000004184c */
[----:B------:R-:W-:Y:S02]  /*eff0*/  FADD.FTZ R3, R220, R3 ;  /* 0x00000003dc037221 */ /* 0x000fe40000010000 */
[----:B------:R-:W-:Y:S02]  /*f000*/  IMAD.MOV.U32 R184, RZ, RZ, R2 ;  /* 0x000000ffffb87224 */ /* 0x000fe400078e0002 */
[C---:B------:R-:W-:Y:S01]  /*f010*/  HMMA.16816.F32.BF16 R80, R16.reuse, R26, R80 ;  /* 0x0000001a1050723c */ /* 0x040fe20000041850 */
[----:B------:R-:W3:Y:S03]  /*f020*/  LDSM.16.MT88.4 R24, [R204+0x2100] ;  /* 0x00210000cc18783b */ /* 0x000ee60000004200 */
[----:B------:R-:W-:Y:S04]  /*f030*/  IMAD.MOV.U32 R2, RZ, RZ, R12 ;  /* 0x000000ffff027224 */ /* 0x000fe800078e000c */
[C---:B----4-:R-:W-:Y:S08]  /*f040*/  HMMA.16816.F32.BF16 R84, R16.reuse, R28, R84 ;  /* 0x0000001c1054723c */ /* 0x050ff00000041854 */
[C---:B------:R-:W-:Y:S01]  /*f050*/  HMMA.16816.F32.BF16 R88, R16.reuse, R30, R88 ;  /* 0x0000001e1058723c */ /* 0x040fe20000041858 */
[----:B------:R-:W4:Y:S07]  /*f060*/  LDSM.16.MT88.4 R28, [R202+0x2100] ;  /* 0x00210000ca1c783b */ /* 0x000f2e0000004200 */
[C---:B-1----:R-:W-:Y:S08]  /*f070*/  HMMA.16816.F32.BF16 R92, R16.reuse, R32, R92 ;  /* 0x00000020105c723c */ /* 0x042ff0000004185c */
[C---:B------:R-:W-:Y:S01]  /*f080*/  HMMA.16816.F32.BF16 R96, R16.reuse, R34, R96 ;  /* 0x000000221060723c */ /* 0x040fe20000041860 */
[----:B------:R-:W-:Y:S07]  /*f090*/  LDSM.16.MT88.4 R32, [R200+0x2100] ;  /* 0x00210000c820783b */ /* 0x000fee0000004200 */
[C---:B-----5:R-:W-:Y:S08]  /*f0a0*/  HMMA.16816.F32.BF16 R100, R16.reuse, R20, R100 ;  /* 0x000000141064723c */ /* 0x060ff00000041864 */
[C---:B------:R-:W-:Y:S01]  /*f0b0*/  HMMA.16816.F32.BF16 R104, R16.reuse, R22, R104 ;  /* 0x000000161068723c */ /* 0x040fe20000041868 */
[----:B------:R-:W1:Y:S07]  /*f0c0*/  LDSM.16.MT88.4 R20, [R201+0x2100] ;  /* 0x00210000c914783b */ /* 0x000e6e0000004200 */
        /* <DEDUP_REMOVED lines=13> */
[C---:B---3--:R-:W-:Y:S03]  /*f1a0*/  HMMA.16816.F32.BF16 R4, R16.reuse, R24, R4 ;  /* 0x000000181004723c */ /* 0x048fe60000041804 */
[----:B------:R-:W-:Y:S05]  /*f1b0*/  FADD.FTZ R225, R225, R134 ;  /* 0x00000086e1e17221 */ /* 0x000fea0000010000 */
        /* <DEDUP_REMOVED lines=8> */
[C---:B------:R-:W-:Y:S08]  /*f240*/  HMMA.16816.F32.BF16 R84, R16.reuse, R32, R84 ;  /* 0x000000201054723c */ /* 0x040ff00000041854 */
[C---:B------:R-:W-:Y:S01]  /*f250*/  HMMA.16816.F32.BF16 R88, R16.reuse, R34, R88 ;  /* 0x000000221058723c */ /* 0x040fe20000041858 */
[----:B------:R-:W5:Y:S07]  /*f260*/  LDSM.16.MT88.4 R32, [R202+0x2900] ;  /* 0x00290000ca20783b */ /* 0x000f6e0000004200 */
[C---:B---3--:R-:W-:Y:S08]  /*f270*/  HMMA.16816.F32.BF16 R92, R16.reuse, R24, R92 ;  /* 0x00000018105c723c */ /* 0x048ff0000004185c */
[C---:B------:R-:W-:Y:S01]  /*f280*/  HMMA.16816.F32.BF16 R96, R16.reuse, R26, R96 ;  /* 0x0000001a1060723c */ /* 0x040fe20000041860 */
[----:B------:R-:W3:Y:S07]  /*f290*/  LDSM.16.MT88.4 R24, [R200+0x2900] ;  /* 0x00290000c818783b */ /* 0x000eee0000004200 */
[C---:B----4-:R-:W-:Y:S08]  /*f2a0*/  HMMA.16816.F32.BF16 R100, R16.reuse, R28, R100 ;  /* 0x0000001c1064723c */ /* 0x050ff00000041864 */
[C---:B------:R-:W-:Y:S08]  /*f2b0*/  HMMA.16816.F32.BF16 R104, R16.reuse, R30, R104 ;  /* 0x0000001e1068723c */ /* 0x040ff00000041868 */
[C---:B------:R-:W-:Y:S08]  /*f2c0*/  HMMA.16816.F32.BF16 R52, R16.reuse, R36, R52 ;  /* 0x000000241034723c */ /* 0x040ff00000041834 */
[C---:B------:R-:W-:Y:S08]  /*f2d0*/  HMMA.16816.F32.BF16 R56, R16.reuse, R38, R56 ;  /* 0x000000261038723c */ /* 0x040ff00000041838 */
[C---:B-1----:R-:W-:Y:S08]  /*f2e0*/  HMMA.16816.F32.BF16 R60, R16.reuse, R20, R60 ;  /* 0x00000014103c723c */ /* 0x042ff0000004183c */
[----:B------:R-:W-:Y:S01]  /*f2f0*/  HMMA.16816.F32.BF16 R64, R16, R22, R64 ;  /* 0x000000161040723c */ /* 0x000fe20000041840 */
[----:B------:R-:W1:Y:S06]  /*f300*/  LDSM.16.MT88.4 R20, [R204+0x5900] ;  /* 0x00590000cc14783b */ /* 0x000e6c0000004200 */
[----:B------:R-:W-:Y:S01]  /*f310*/  F2FP.BF16.PACK_AB R16, R121, R122 ;  /* 0x0000007a7910723e */ /* 0x000fe200000010ff */
[----:B------:R-:W-:Y:S01]  /*f320*/  FADD.FTZ R122, R122, R225 ;  /* 0x000000e17a7a7221 */ /* 0x000fe20000010000 */
[----:B------:R-:W-:Y:S03]  /*f330*/  F2FP.BF16.PACK_AB R18, R131, R118 ;  /* 0x000000768312723e */ /* 0x000fe600000010ff */
[----:B--2---:R-:W-:Y:S01]  /*f340*/  F2FP.BF16.PACK_AB R17, R119, R116 ;  /* 0x000000747711723e */ /* 0x004fe200000010ff */
[----:B------:R-:W-:Y:S01]  /*f350*/  FADD.FTZ R116, R116, R3 ;  /* 0x0000000374747221 */ /* 0x000fe20000010000 */
[----:B------:R-:W-:Y:S01]  /*f360*/  F2FP.BF16.PACK_AB R19, R50, R117 ;  /* 0x000000753213723e */ /* 0x000fe200000010ff */
[----:B------:R-:W-:Y:S02]  /*f370*/  FADD.FTZ R121, R121, R122 ;  /* 0x0000007a79797221 */ /* 0x000fe40000010000 */
[----:B------:R-:W-:Y:S02]  /*f380*/  FADD.FTZ R116, R119, R116 ;  /* 0x0000007477747221 */ /* 0x000fe40000010000 */
[----:B------:R-:W-:Y:S02]  /*f390*/  FADD.FTZ R118, R118, R121 ;  /* 0x0000007976767221 */ /* 0x000fe40000010000 */
[C---:B------:R-:W-:Y:S01]  /*f3a0*/  HMMA.16816.F32.BF16 R112, R16.reuse, R108, R4 ;  /* 0x0000006c1070723c */ /* 0x040fe20000041804 */
[----:B------:R-:W2:Y:S02]  /*f3b0*/  LDSM.16.MT88.4 R4, [R202+0x5900] ;  /* 0x00590000ca04783b */ /* 0x000ea40000004200 */
[----:B------:R-:W-:Y:S02]  /*f3c0*/  FADD.FTZ R117, R117, R116 ;  /* 0x0000007475757221 */ /* 0x000fe40000010000 */
[----:B------:R-:W-:Y:S02]  /*f3d0*/  FADD.FTZ R216, R131, R118 ;  /* 0x0000007683d87221 */ /* 0x000fe40000010000 */
[----:B------:R-:W-:Y:S01]  /*f3e0*/  FADD.FTZ R217, R50, R117 ;  /* 0x0000007532d97221 */ /* 0x000fe20000010000 */
[C---:B------:R-:W-:Y:S01]  /*f3f0*/  HMMA.16816.F32.BF16 R108, R16.reuse, R110, R8 ;  /* 0x0000006e106c723c */ /* 0x040fe20000041808 */
[----:B------:R-:W4:Y:S03]  /*f400*/  LDSM.16.MT88.4 R8, [R201+0x5900] ;  /* 0x00590000c908783b */ /* 0x000f260000004200 */
[----:B------:R-:W-:Y:S04]  /*f410*/  IMAD.MOV.U32 R3, RZ, RZ, R0 ;  /* 0x000000ffff037224 */ /* 0x000fe800078e0000 */
[C---:B-----5:R-:W-:Y:S08]  /*f420*/  HMMA.16816.F32.BF16 R68, R16.reuse, R32, R68 ;  /* 0x000000201044723c */ /* 0x060ff00000041844 */
[C---:B------:R-:W-:Y:S08]  /*f430*/  HMMA.16816.F32.BF16 R72, R16.reuse, R34, R72 ;  /* 0x000000221048723c */ /* 0x040ff00000041848 */
[C---:B------:R-:W-:Y:S08]  /*f440*/  HMMA.16816.F32.BF16 R76, R16.reuse, R40, R76 ;  /* 0x00000028104c723c */ /* 0x040ff0000004184c */
[C---:B------:R-:W-:Y:S08]  /*f450*/  HMMA.16816.F32.BF16 R80, R16.reuse, R42, R80 ;  /* 0x0000002a1050723c */ /* 0x040ff00000041850 */
[C---:B---3--:R-:W-:Y:S08]  /*f460*/  HMMA.16816.F32.BF16 R84, R16.reuse, R24, R84 ;  /* 0x000000181054723c */ /* 0x048ff00000041854 */
[C---:B------:R-:W-:Y:S08]  /*f470*/  HMMA.16816.F32.BF16 R88, R16.reuse, R26, R88 ;  /* 0x0000001a1058723c */ /* 0x040ff00000041858 */
[C---:B-1----:R-:W-:Y:S08]  /*f480*/  HMMA.16816.F32.BF16 R92, R16.reuse, R20, R92 ;  /* 0x00000014105c723c */ /* 0x042ff0000004185c */
[C---:B------:R-:W-:Y:S01]  /*f490*/  HMMA.16816.F32.BF16 R96, R16.reuse, R22, R96 ;  /* 0x000000161060723c */ /* 0x040fe20000041860 */
[----:B------:R-:W1:Y:S07]  /*f4a0*/  LDSM.16.MT88.4 R20, [R200+0x5900] ;  /* 0x00590000c814783b */ /* 0x000e6e0000004200 */
[C---:B--2---:R-:W-:Y:S08]  /*f4b0*/  HMMA.16816.F32.BF16 R100, R16.reuse, R4, R100 ;  /* 0x000000041064723c */ /* 0x044ff00000041864 */
[C---:B------:R-:W-:Y:S08]  /*f4c0*/  HMMA.16816.F32.BF16 R104, R16.reuse, R6, R104 ;  /* 0x000000061068723c */ /* 0x040ff00000041868 */
[C---:B----4-:R-:W-:Y:S08]  /*f4d0*/  HMMA.16816.F32.BF16 R52, R16.reuse, R8, R52 ;  /* 0x000000081034723c */ /* 0x050ff00000041834 */
[C---:B------:R-:W-:Y:S08]  /*f4e0*/  HMMA.16816.F32.BF16 R56, R16.reuse, R10, R56 ;  /* 0x0000000a1038723c */ /* 0x040ff00000041838 */
[C---:B-1----:R-:W-:Y:S08]  /*f4f0*/  HMMA.16816.F32.BF16 R60, R16.reuse, R20, R60 ;  /* 0x00000014103c723c */ /* 0x042ff0000004183c */
[----:B------:R-:W-:Y:S01]  /*f500*/  HMMA.16816.F32.BF16 R64, R16, R22, R64 ;  /* 0x000000161040723c */ /* 0x000fe20000041840 */
[----:B------:R-:W-:-:S07]  /*f510*/  @P0 BRA `(.L_x_196) ;  /* 0xffffc3f000000947 */ /* 0x000fce000383ffff */
.L_x_187:
[----:B------:R-:W1:Y:S01]  /*f520*/  SHFL.BFLY PT, R3, R216, 0x2, 0x1f ;  /* 0x0c401f00d8037f89 */ /* 0x000e6200000e0000 */
[----:B------:R-:W-:Y:S01]  /*f530*/  CS2R R4, SRZ ;  /* 0x0000000000047805 */ /* 0x000fe2000001ff00 */
[----:B------:R-:W-:-:S02]  /*f540*/  MOV R8, 0xff800000 ;  /* 0xff80000000087802 */ /* 0x000fc40000000f00 */
        /* <DEDUP_REMOVED lines=26> */
[----:B------:R-:W-:Y:S02]  /*f6f0*/  FMUL.FTZ R73, R5, R73 ;  /* 0x0000004905497220 */ /* 0x000fe40000410000 */
        /* <DEDUP_REMOVED lines=25> */
[----:B------:R-:W-:Y:S02]  /*f890*/  FMUL.FTZ R5, R5, R65 ;  /* 0x0000004105057220 */ /* 0x000fe40000410000 */
        /* <DEDUP_REMOVED lines=34> */
.L_x_159:
[----:B------:R-:W-:Y:S05]  /*fac0*/  @P1 BRA `(.L_x_197) ;  /* 0x000010f000001947 */ /* 0x000fea0003800000 */
[----:B------:R-:W1:Y:S01]  /*fad0*/  S2R R0, SR_CTAID.Y ;  /* 0x0000000000007919 */ /* 0x000e620000002600 */
[----:B------:R-:W-:Y:S01]  /*fae0*/  F2FP.BF16.PACK_AB R112, R113, R112 ;  /* 0x000000707170723e */ /* 0x000fe200000010ff */
[----:B------:R-:W-:Y:S01]  /*faf0*/  BSSY B0, `(.L_x_198) ;  /* 0x00000dc000007945 */ /* 0x000fe20003800000 */
[----:B------:R-:W-:Y:S01]  /*fb00*/  F2FP.BF16.PACK_AB R114, R115, R114 ;  /* 0x000000727372723e */ /* 0x000fe200000010ff */
[----:B------:R-:W2:Y:S01]  /*fb10*/  S2R R2, SR_TID.X ;  /* 0x0000000000027919 */ /* 0x000ea20000002100 */
[----:B------:R-:W-:Y:S02]  /*fb20*/  F2FP.BF16.PACK_AB R108, R109, R108 ;  /* 0x0000006c6d6c723e */ /* 0x000fe400000010ff */
[----:B------:R-:W-:Y:S01]  /*fb30*/  F2FP.BF16.PACK_AB R110, R111, R110 ;  /* 0x0000006e6f6e723e */ /* 0x000fe200000010ff */
[----:B------:R-:W3:Y:S01]  /*fb40*/  S2R R22, SR_CTAID.Z ;  /* 0x0000000000167919 */ /* 0x000ee20000002700 */
[----:B------:R-:W-:-:S02]  /*fb50*/  F2FP.BF16.PACK_AB R68, R69, R68 ;  /* 0x000000444544723e */ /* 0x000fc400000010ff */
[----:B------:R-:W-:Y:S01]  /*fb60*/  F2FP.BF16.PACK_AB R70, R71, R70 ;  /* 0x000000464746723e */ /* 0x000fe200000010ff */
[----:B------:R-:W-:Y:S01]  /*fb70*/  BAR.SYNC.DEFER_BLOCKING 0x1, 0x100 ;  /* 0x0044000000007b1d */ /* 0x000fe20000010000 */
[----:B------:R-:W-:Y:S02]  /*fb80*/  F2FP.BF16.PACK_AB R72, R73, R72 ;  /* 0x000000484948723e */ /* 0x000fe400000010ff */
[----:B------:R-:W-:Y:S02]  /*fb90*/  F2FP.BF16.PACK_AB R74, R75, R74 ;  /* 0x0000004a4b4a723e */ /* 0x000fe400000010ff */
[----:B------:R-:W-:Y:S02]  /*fba0*/  F2FP.BF16.PACK_AB R76, R77, R76 ;  /* 0x0000004c4d4c723e */ /* 0x000fe400000010ff */
[----:B------:R-:W-:Y:S02]  /*fbb0*/  F2FP.BF16.PACK_AB R78, R79, R78 ;  /* 0x0000004e4f4e723e */ /* 0x000fe400000010ff */
[----:B------:R-:W-:-:S02]  /*fbc0*/  F2FP.BF16.PACK_AB R80, R81, R80 ;  /* 0x000000505150723e */ /* 0x000fc400000010ff */
[----:B------:R-:W-:Y:S01]  /*fbd0*/  F2FP.BF16.PACK_AB R82, R83, R82 ;  /* 0x000000525352723e */ /* 0x000fe200000010ff */
[C---:B-1----:R-:W-:Y:S01]  /*fbe0*/  IMAD.WIDE.U32 R24, R0.reuse, c[0x0][0x490], RZ ;  /* 0x0001240000187a25 */ /* 0x042fe200078e00ff */
[----:B------:R-:W-:Y:S02]  /*fbf0*/  SHF.R.S32.HI R3, RZ, 0x1f, R0 ;  /* 0x0000001fff037819 */ /* 0x000fe40000011400 */
[----:B------:R-:W-:Y:S01]  /*fc00*/  F2FP.BF16.PACK_AB R84, R85, R84 ;  /* 0x000000545554723e */ /* 0x000fe200000010ff */
[C---:B------:R-:W-:Y:S01]  /*fc10*/  IMAD.WIDE.U32 R14, R0.reuse, c[0x0][0x3e8], RZ ;  /* 0x0000fa00000e7a25 */ /* 0x040fe200078e00ff */
[----:B--2---:R-:W-:Y:S02]  /*fc20*/  SHF.R.S32.HI R9, RZ, 0x1f, R2 ;  /* 0x0000001fff097819 */ /* 0x004fe40000011402 */
[----:B------:R-:W-:Y:S01]  /*fc30*/  F2FP.BF16.PACK_AB R86, R87, R86 ;  /* 0x000000565756723e */ /* 0x000fe200000010ff */
[----:B------:R-:W-:Y:S01]  /*fc40*/  IMAD R13, R3, c[0x0][0x490], RZ ;  /* 0x00012400030d7a24 */ /* 0x000fe200078e02ff */
[-C--:B------:R-:W-:Y:S01]  /*fc50*/  LEA.HI R11, R9, R2.reuse, RZ, 0x2 ;  /* 0x00000002090b7211 */ /* 0x080fe200078f10ff */
[----:B------:R-:W-:Y:S01]  /*fc60*/  IMAD R3, R3, c[0x0][0x3e8], RZ ;  /* 0x0000fa0003037a24 */ /* 0x000fe200078e02ff */
[CC--:B------:R-:W-:Y:S01]  /*fc70*/  LEA.HI R10, R9.reuse, R2.reuse, RZ, 0x3 ;  /* 0x00000002090a7211 */ /* 0x0c0fe200078f18ff */
[C---:B------:R-:W-:Y:S01]  /*fc80*/  IMAD R13, R0.reuse, c[0x0][0x494], R13 ;  /* 0x00012500000d7a24 */ /* 0x040fe200078e020d */
[----:B------:R-:W-:Y:S01]  /*fc90*/  SHF.R.S32.HI R20, RZ, 0x2, R11 ;  /* 0x00000002ff147819 */ /* 0x000fe2000001140b */
[----:B------:R-:W-:Y:S01]  /*fca0*/  IMAD R28, R0, c[0x0][0x3ec], R3 ;  /* 0x0000fb00001c7a24 */ /* 0x000fe200078e0203 */
[-C--:B------:R-:W-:Y:S01]  /*fcb0*/  LEA.HI R3, R9, R2.reuse, RZ, 0x5 ;  /* 0x0000000209037211 */ /* 0x080fe200078f28ff */
[----:B------:R-:W-:Y:S01]  /*fcc0*/  IMAD.IADD R25, R25, 0x1, R13 ;  /* 0x0000000119197824 */ /* 0x000fe200078e020d */
[----:B------:R-:W-:Y:S01]  /*fcd0*/  LEA.HI R0, R9, R2, RZ, 0x6 ;  /* 0x0000000209007211 */ /* 0x000fe200078f30ff */
[----:B------:R-:W-:Y:S01]  /*fce0*/  IMAD.IADD R29, R15, 0x1, R28 ;  /* 0x000000010f1d7824 */ /* 0x000fe200078e021c */
[----:B------:R-:W-:Y:S01]  /*fcf0*/  LOP3.LUT R9, R3, 0xffffffe0, RZ, 0xc0, !PT ;  /* 0xffffffe003097812 */ /* 0x000fe200078ec0ff */
[----:B------:R-:W-:Y:S01]  /*fd00*/  IMAD.MOV.U32 R28, RZ, RZ, R14 ;  /* 0x000000ffff1c7224 */ /* 0x000fe200078e000e */
[----:B------:R-:W-:Y:S01]  /*fd10*/  SHF.R.S32.HI R17, RZ, 0x1f, R11 ;  /* 0x0000001fff117819 */ /* 0x000fe2000001140b */
[----:B------:R-:W-:Y:S01]  /*fd20*/  IMAD.MOV.U32 R14, RZ, RZ, c[0x0][0x4e8] ;  /* 0x00013a00ff0e7624 */ /* 0x000fe200078e00ff */
[----:B------:R-:W-:Y:S01]  /*fd30*/  LOP3.LUT R11, R11, 0xfffffffc, RZ, 0xc0, !PT ;  /* 0xfffffffc0b0b7812 */ /* 0x000fe200078ec0ff */
[----:B------:R-:W-:Y:S01]  /*fd40*/  IMAD.IADD R12, R2, 0x1, -R9 ;  /* 0x00000001020c7824 */ /* 0x000fe200078e0a09 */
[----:B------:R-:W-:Y:S01]  /*fd50*/  LEA.HI R4, R17, R20, RZ, 0x3 ;  /* 0x0000001411047211 */ /* 0x000fe200078f18ff */
[----:B------:R-:W-:Y:S01]  /*fd60*/  IMAD.SHL.U32 R0, R0, 0x8, RZ ;  /* 0x0000000800007824 */ /* 0x000fe200078e00ff */
[----:B------:R-:W-:Y:S01]  /*fd70*/  LOP3.LUT R19, R10, 0xfffffff8, RZ, 0xc0, !PT ;  /* 0xfffffff80a137812 */ /* 0x000fe200078ec0ff */
[----:B------:R-:W-:Y:S01]  /*fd80*/  IMAD.IADD R11, R2, 0x1, -R11 ;  /* 0x00000001020b7824 */ /* 0x000fe200078e0a0b */
[----:B------:R-:W-:Y:S01]  /*fd90*/  SHF.R.S32.HI R13, RZ, 0x1f, R12 ;  /* 0x0000001fff0d7819 */ /* 0x000fe2000001140c */
[----:B---3--:R-:W-:Y:S01]  /*fda0*/  IMAD.WIDE.U32 R24, R22, c[0x0][0x498], R24 ;  /* 0x0001260016187a25 */ /* 0x008fe200078e0018 */
[----:B------:R-:W-:-:S02]  /*fdb0*/  LOP3.LUT R9, R4, 0xfffffff8, RZ, 0xc0, !PT ;  /* 0xfffffff804097812 */ /* 0x000fc400078ec0ff */
[----:B------:R-:W-:Y:S01]  /*fdc0*/  SHF.R.S32.HI R15, RZ, 0x1f, R22 ;  /* 0x0000001fff0f7819 */ /* 0x000fe20000011416 */
[----:B------:R-:W-:Y:S01]  /*fdd0*/  IMAD.IADD R19, R2, 0x1, -R19 ;  /* 0x0000000102137824 */ /* 0x000fe200078e0a13 */
[----:B------:R-:W-:Y:S01]  /*fde0*/  LOP3.LUT P4, RZ, R12, 0x3, RZ, 0xc0, !PT ;  /* 0x000000030cff7812 */ /* 0x000fe2000788c0ff */
[----:B------:R-:W-:Y:S01]  /*fdf0*/  IMAD.IADD R20, R20, 0x1, -R9 ;  /* 0x0000000114147824 */ /* 0x000fe200078e0a09 */
[--C-:B------:R-:W-:Y:S01]  /*fe00*/  SHF.R.S32.HI R26, RZ, 0x5, R3.reuse ;  /* 0x00000005ff1a7819 */ /* 0x100fe20000011403 */
[----:B------:R-:W-:Y:S01]  /*fe10*/  IMAD R9, R15, c[0x0][0x498], RZ ;  /* 0x000126000f097a24 */ /* 0x000fe200078e02ff */
[----:B------:R-:W-:Y:S01]  /*fe20*/  LEA.HI R12, R13, R12, RZ, 0x2 ;  /* 0x0000000c0d0c7211 */ /* 0x000fe200078f10ff */
[----:B------:R-:W-:Y:S01]  /*fe30*/  IMAD R15, R15, c[0x0][0x3f0], RZ ;  /* 0x0000fc000f0f7a24 */ /* 0x000fe200078e02ff */
[----:B------:R-:W-:Y:S01]  /*fe40*/  SHF.R.S32.HI R3, RZ, 0x1f, R3 ;  /* 0x0000001fff037819 */ /* 0x000fe20000011403 */
[----:B------:R-:W1:Y:S01]  /*fe50*/  S2R R13, SR_CTAID.X ;  /* 0x00000000000d7919 */ /* 0x000e620000002500 */
[----:B------:R-:W-:Y:S01]  /*fe60*/  SHF.R.S32.HI R10, RZ, 0x3, R10 ;  /* 0x00000003ff0a7819 */ /* 0x000fe2000001140a */
[----:B------:R-:W-:Y:S01]  /*fe70*/  IMAD R16, R22, c[0x0][0x49c], R9 ;  /* 0x0001270016107a24 */ /* 0x000fe200078e0209 */
[----:B------:R-:W-:Y:S01]  /*fe80*/  LEA.HI R3, R3, R26, RZ, 0x3 ;  /* 0x0000001a03037211 */ /* 0x000fe200078f18ff */
[----:B------:R-:W-:Y:S01]  /*fe90*/  IMAD.SHL.U32 R9, R19, 0x8, RZ ;  /* 0x0000000813097824 */ /* 0x000fe200078e00ff */
[----:B------:R-:W-:Y:S01]  /*fea0*/  LEA.HI R4, R11, R11, RZ, 0x1 ;  /* 0x0000000b0b047211 */ /* 0x000fe200078f08ff */
[----:B------:R-:W-:Y:S01]  /*feb0*/  IMAD.SHL.U32 R2, R10, 0x40, RZ ;  /* 0x000000400a027824 */ /* 0x000fe200078e00ff */
[----:B------:R-:W-:Y:S01]  /*fec0*/  LOP3.LUT R3, R3, 0xffffff8, RZ, 0xc0, !PT ;  /* 0x0ffffff803037812 */ /* 0x000fe200078ec0ff */
[----:B------:R-:W-:Y:S01]  /*fed0*/  IMAD R17, R26, 0x200, R11 ;  /* 0x000002001a117824 */ /* 0x000fe200078e020b */
[----:B------:R-:W-:Y:S01]  /*fee0*/  LOP3.LUT R4, R4, 0x1ffffffe, RZ, 0xc0, !PT ;  /* 0x1ffffffe04047812 */ /* 0x000fe200078ec0ff */
[----:B------:R-:W-:Y:S01]  /*fef0*/  IMAD R15, R22, c[0x0][0x3f4], R15 ;  /* 0x0000fd00160f7a24 */ /* 0x000fe200078e020f */
[----:B------:R-:W-:Y:S01]  /*ff00*/  LOP3.LUT R2, R2, 0x1c0, RZ, 0xc0, !PT ;  /* 0x000001c002027812 */ /* 0x000fe200078ec0ff */
[----:B------:R-:W-:Y:S01]  /*ff10*/  IMAD.IADD R18, R26, 0x1, -R3 ;  /* 0x000000011a127824 */ /* 0x000fe200078e0a03 */
[----:B------:R-:W-:Y:S01]  /*ff20*/  ISETP.NE.AND P0, PT, R14, 0x1, PT ;  /* 0x000000010e00780c */ /* 0x000fe20003f05270 */
[----:B------:R-:W-:Y:S01]  /*ff30*/  IMAD.IADD R11, R11, 0x1, -R4 ;  /* 0x000000010b0b7824 */ /* 0x000fe200078e0a04 */
[----:B------:R-:W-:Y:S01]  /*ff40*/  LOP3.LUT R4, R2, 0x38, R9, 0xf8, !PT ;  /* 0x0000003802047812 */ /* 0x000fe200078ef809 */
[----:B------:R-:W-:Y:S01]  /*ff50*/  IMAD.WIDE.U32 R22, R22, c[0x0][0x3f0], R28 ;  /* 0x0000fc0016167a25 */ /* 0x000fe200078e001c */
[----:B------:R-:W-:-:S02]  /*ff60*/  SHF.R.U32.HI R3, RZ, 0x3, R2 ;  /* 0x00000003ff037819 */ /* 0x000fc40000011602 */
[----:B------:R-:W-:Y:S01]  /*ff70*/  SHF.R.S32.HI R21, RZ, 0x2, R12 ;  /* 0x00000002ff157819 */ /* 0x000fe2000001140c */
[----:B------:R-:W-:Y:S01]  /*ff80*/  IMAD R2, R19, 0x20, R10 ;  /* 0x0000002013027824 */ /* 0x000fe200078e020a */
[----:B------:R-:W-:Y:S01]  /*ff90*/  LOP3.LUT R19, R20, 0x1, RZ, 0xc0, !PT ;  /* 0x0000000114137812 */ /* 0x000fe200078ec0ff */
[----:B------:R-:W-:Y:S01]  /*ffa0*/  IMAD.IADD R23, R23, 0x1, R15 ;  /* 0x0000000117177824 */ /* 0x000fe200078e020f */
[----:B------:R-:W-:Y:S01]  /*ffb0*/  LOP3.LUT R3, R4, R3, RZ, 0x3c, !PT ;  /* 0x0000000304037212 */ /* 0x000fe200078e3cff */
[----:B-1----:R-:W-:Y:S01]  /*ffc0*/  IMAD R2, R13, 0x80, R2 ;  /* 0x000000800d027824 */ /* 0x002fe200078e0202 */
[----:B------:R-:W-:Y:S01]  /*ffd0*/  ISETP.NE.U32.AND P3, PT, R19, 0x1, PT ;  /* 0x000000011300780c */ /* 0x000fe20003f65070 */
[----:B------:R-:W-:Y:S01]  /*ffe0*/  IMAD R18, R18, 0x10, R21 ;  /* 0x0000001012127824 */ /* 0x000fe200078e0215 */
[----:B------:R-:W-:Y:S01]  /*fff0*/  LOP3.LUT R0, R3, 0x7ffffe00, R0, 0xf8, !PT ;  /* 0x7ffffe0003007812 */ /* 0x000fe200078ef800 */
[----:B------:R-:W-:Y:S01]  /*10000*/  @P0 IMAD.HI.U32 R4, R2, c[0x0][0x4ec], RZ ;  /* 0x00013b0002040a27 */ /* 0x000fe200078e00ff */
[----:B------:R-:W-:-:S02]  /*10010*/  R2P PR, R20, 0x6 ;  /* 0x0000000614007804 */ /* 0x000fc40000000000 */
[----:B------:R-:W-:Y:S01]  /*10020*/  F2FP.BF16.PACK_AB R88, R89, R88 ;  /* 0x000000585958723e */ /* 0x000fe200000010ff */
[----:B------:R-:W-:Y:S01]  /*10030*/  IMAD.SHL.U32 R20, R20, 0x40, RZ ;  /* 0x0000004014147824 */ /* 0x000fe200078e00ff */
[----:B------:R-:W-:Y:S01]  /*10040*/  F2FP.BF16.PACK_AB R90, R91, R90 ;  /* 0x0000005a5b5a723e */ /* 0x000fe200000010ff */
[----:B------:R-:W-:Y:S01]  /*10050*/  IMAD.MOV.U32 R12, RZ, RZ, R2 ;  /* 0x000000ffff0c7224 */ /* 0x000fe200078e0002 */
[----:B------:R-:W-:Y:S01]  /*10060*/  @P0 SHF.R.U32.HI R12, RZ, c[0x0][0x4f0], R4 ;  /* 0x00013c00ff0c0a19 */ /* 0x000fe20000011604 */
[----:B------:R-:W-:Y:S01]  /*10070*/  IMAD R3, R14, c[0x0][0x388], RZ ;  /* 0x0000e2000e037a24 */ /* 0x000fe200078e02ff */
[----:B------:R-:W-:Y:S01]  /*10080*/  LOP3.LUT R26, R20, 0x1c0, RZ, 0xc0, !PT ;  /* 0x000001c0141a7812 */ /* 0x000fe200078ec0ff */
[----:B------:R-:W-:Y:S01]  /*10090*/  IMAD R4, R11, 0x8, R18 ;  /* 0x000000080b047824 */ /* 0x000fe200078e0212 */
[--C-:B------:R-:W-:Y:S01]  /*100a0*/  SHF.R.S32.HI R14, RZ, 0x1f, R12.reuse ;  /* 0x0000001fff0e7819 */ /* 0x100fe2000001140c */
[----:B------:R-:W-:Y:S01]  /*100b0*/  IMAD.MOV R11, RZ, RZ, -R12 ;  /* 0x000000ffff0b7224 */ /* 0x000fe200078e0a0c */
[----:B------:R-:W-:Y:S01]  /*100c0*/  LEA.HI R26, R26, R26, RZ, 0x1d ;  /* 0x0000001a1a1a7211 */ /* 0x000fe200078fe8ff */
[----:B------:R-:W-:Y:S01]  /*100d0*/  IMAD R4, R13, 0x80, R4 ;  /* 0x000000800d047824 */ /* 0x000fe200078e0204 */
[----:B------:R-:W-:Y:S01]  /*100e0*/  F2FP.BF16.PACK_AB R92, R93, R92 ;  /* 0x0000005c5d5c723e */ /* 0x000fe200000010ff */
[----:B------:R-:W-:Y:S01]  /*100f0*/  IMAD R15, R14, c[0x0][0x3e0], RZ ;  /* 0x0000f8000e0f7a24 */ /* 0x000fe200078e02ff */
[----:B------:R-:W-:Y:S01]  /*10100*/  F2FP.BF16.PACK_AB R94, R95, R94 ;  /* 0x0000005e5f5e723e */ /* 0x000fe200000010ff */
[----:B------:R-:W-:Y:S01]  /*10110*/  IMAD.U32 R17, R17, 0x2, R26 ;  /* 0x0000000211117824 */ /* 0x000fe200078e001a */
[----:B------:R-:W-:Y:S01]  /*10120*/  F2FP.BF16.PACK_AB R96, R97, R96 ;  /* 0x000000606160723e */ /* 0x000fe200000010ff */
[----:B------:R-:W-:Y:S01]  /*10130*/  IMAD R11, R11, c[0x0][0x4e8], R2 ;  /* 0x00013a000b0b7a24 */ /* 0x000fe200078e0202 */
[----:B------:R-:W-:Y:S01]  /*10140*/  F2FP.BF16.PACK_AB R98, R99, R98 ;  /* 0x000000626362723e */ /* 0x000fe200000010ff */
[----:B------:R-:W-:Y:S01]  /*10150*/  IMAD.SHL.U32 R17, R17, 0x2, RZ ;  /* 0x0000000211117824 */ /* 0x000fe200078e00ff */
[----:B------:R-:W-:Y:S01]  /*10160*/  F2FP.BF16.PACK_AB R100, R101, R100 ;  /* 0x000000646564723e */ /* 0x000fe200000010ff */
[----:B------:R-:W-:Y:S01]  /*10170*/  @P0 IMAD.HI.U32 R2, R4, c[0x0][0x4ec], RZ ;  /* 0x00013b0004020a27 */ /* 0x000fe200078e00ff */
[----:B------:R-:W-:-:S02]  /*10180*/  F2FP.BF16.PACK_AB R102, R103, R102 ;  /* 0x000000666766723e */ /* 0x000fc400000010ff */
[----:B------:R-:W-:Y:S01]  /*10190*/  IADD3 R21, R17, 0x70, RZ ;  /* 0x0000007011157810 */ /* 0x000fe20007ffe0ff */
[C---:B------:R-:W-:Y:S01]  /*101a0*/  IMAD.WIDE.U32 R22, R12.reuse, c[0x0][0x3e0], R22 ;  /* 0x0000f8000c167a25 */ /* 0x040fe200078e0016 */
[----:B------:R-:W-:Y:S01]  /*101b0*/  STS [R17+0x80], R112 ;  /* 0x0000807011007388 */ /* 0x000fe20000000800 */
[----:B------:R-:W-:Y:S02]  /*101c0*/  F2FP.BF16.PACK_AB R6, R105, R6 ;  /* 0x000000066906723e */ /* 0x000fe400000010ff */
[----:B------:R-:W-:Y:S01]  /*101d0*/  IMAD R15, R12, c[0x0][0x3e4], R15 ;  /* 0x0000f9000c0f7a24 */ /* 0x000fe200078e020f */
[----:B------:R-:W-:Y:S01]  /*101e0*/  IADD3 R12, R17, 0x80, RZ ;  /* 0x00000080110c7810 */ /* 0x000fe20007ffe0ff */
[----:B------:R-:W-:Y:S01]  /*101f0*/  IMAD.MOV.U32 R19, RZ, RZ, R4 ;  /* 0x000000ffff137224 */ /* 0x000fe200078e0004 */
[----:B------:R-:W-:Y:S01]  /*10200*/  @P0 SHF.R.U32.HI R19, RZ, c[0x0][0x4f0], R2 ;  /* 0x00013c00ff130a19 */ /* 0x000fe20000011602 */
[----:B------:R-:W-:Y:S01]  /*10210*/  IMAD.IADD R23, R23, 0x1, R15 ;  /* 0x0000000117177824 */ /* 0x000fe200078e020f */
[----:B------:R-:W-:Y:S01]  /*10220*/  @P3 IADD3 R21, R12, 0x10, RZ ;  /* 0x000000100c153810 */ /* 0x000fe20007ffe0ff */
[----:B------:R-:W-:Y:S01]  /*10230*/  IMAD.MOV.U32 R2, RZ, RZ, 0x20 ;  /* 0x00000020ff027424 */ /* 0x000fe200078e00ff */
[----:B------:R-:W-:Y:S01]  /*10240*/  SHF.R.S32.HI R12, RZ, 0x1f, R11 ;  /* 0x0000001fff0c7819 */ /* 0x000fe2000001140b */
[----:B------:R-:W-:Y:S01]  /*10250*/  IMAD.WIDE.U32 R22, R11, c[0x0][0x3d8], R22 ;  /* 0x0000f6000b167a25 */ /* 0x000fe200078e0016 */
[--C-:B------:R-:W-:Y:S01]  /*10260*/  SHF.R.S32.HI R15, RZ, 0x1f, R19.reuse ;  /* 0x0000001fff0f7819 */ /* 0x100fe20000011413 */
[----:B------:R-:W-:Y:S01]  /*10270*/  STS [R17+0x480], R114 ;  /* 0x0004807211007388 */ /* 0x000fe20000000800 */
[----:B------:R-:W-:Y:S01]  /*10280*/  IADD3 R14, P0, R19, R24, RZ ;  /* 0x00000018130e7210 */ /* 0x000fe20007f1e0ff */
[----:B------:R-:W-:Y:S01]  /*10290*/  IMAD.MOV R19, RZ, RZ, -R19 ;  /* 0x000000ffff137224 */ /* 0x000fe200078e0a13 */
[----:B------:R-:W-:Y:S01]  /*102a0*/  SEL R2, R2, 0xffffffe0, !P1 ;  /* 0xffffffe002027807 */ /* 0x000fe20004800000 */
[----:B------:R-:W-:Y:S01]  /*102b0*/  IMAD R12, R12, c[0x0][0x3d8], RZ ;  /* 0x0000f6000c0c7a24 */ /* 0x000fe200078e02ff */
[----:B------:R-:W-:Y:S01]  /*102c0*/  IADD3.X R15, R15, R25, R16, P0, !PT ;  /* 0x000000190f0f7210 */ /* 0x000fe200007fe410 */
[----:B------:R-:W-:Y:S01]  /*102d0*/  IMAD R25, R19, c[0x0][0x4e8], R4 ;  /* 0x00013a0013197a24 */ /* 0x000fe200078e0204 */
[----:B------:R-:W-:Y:S01]  /*102e0*/  STS [R21], R108 ;  /* 0x0000006c15007388 */ /* 0x000fe20000000800 */
[----:B------:R-:W-:Y:S01]  /*102f0*/  IMAD R4, R11, c[0x0][0x3dc], R12 ;  /* 0x0000f7000b047a24 */ /* 0x000fe200078e020c */
[----:B------:R-:W-:Y:S01]  /*10300*/  F2FP.BF16.PACK_AB R106, R107, R106 ;  /* 0x0000006a6b6a723e */ /* 0x000fe200000010ff */
[----:B------:R-:W-:Y:S01]  /*10310*/  IMAD.IADD R19, R17, 0x1, R2 ;  /* 0x0000000111137824 */ /* 0x000fe200078e0202 */
[----:B------:R-:W-:Y:S01]  /*10320*/  STS [R21+0x400], R110 ;  /* 0x0004006e15007388 */ /* 0x000fe20000000800 */
[----:B------:R-:W-:Y:S01]  /*10330*/  IMAD.IADD R11, R2, 0x1, R21 ;  /* 0x00000001020b7824 */ /* 0x000fe200078e0215 */
[----:B------:R-:W-:Y:S01]  /*10340*/  SHF.R.S32.HI R2, RZ, 0x1f, R25 ;  /* 0x0000001fff027819 */ /* 0x000fe20000011419 */
[----:B------:R-:W-:Y:S01]  /*10350*/  IMAD.MOV.U32 R12, RZ, RZ, 0x40 ;  /* 0x00000040ff0c7424 */ /* 0x000fe200078e00ff */
[----:B------:R-:W-:Y:S01]  /*10360*/  STS [R19+0x80], R68 ;  /* 0x0000804413007388 */ /* 0x000fe20000000800 */
[----:B------:R-:W-:Y:S01]  /*10370*/  IMAD.WIDE.U32 R14, R25, c[0x0][0x488], R14 ;  /* 0x00012200190e7a25 */ /* 0x000fe200078e000e */
[----:B------:R-:W-:-:S02]  /*10380*/  F2FP.BF16.PACK_AB R52, R53, R52 ;  /* 0x000000343534723e */ /* 0x000fc400000010ff */
[----:B------:R-:W-:Y:S01]  /*10390*/  SEL R12, R12, 0xffffffc0, !P2 ;  /* 0xffffffc00c0c7807 */ /* 0x000fe20005000000 */
[----:B------:R-:W-:Y:S01]  /*103a0*/  IMAD R2, R2, c[0x0][0x488], RZ ;  /* 0x0001220002027a24 */ /* 0x000fe200078e02ff */
[----:B------:R-:W-:Y:S01]  /*103b0*/  STS [R19+0x480], R70 ;  /* 0x0004804613007388 */ /* 0x000fe20000000800 */
[----:B------:R-:W-:Y:S01]  /*103c0*/  F2FP.BF16.PACK_AB R54, R55, R54 ;  /* 0x000000363736723e */ /* 0x000fe200000010ff */
[----:B------:R-:W-:Y:S01]  /*103d0*/  IMAD R20, R13, 0x80, R18 ;  /* 0x000000800d147824 */ /* 0x000fe200078e0212 */
[----:B------:R-:W-:Y:S01]  /*103e0*/  LEA R16, P0, R14, c[0x0][0x450], 0x2 ;  /* 0x000114000e107a11 */ /* 0x000fe200078010ff */
[----:B------:R-:W-:Y:S01]  /*103f0*/  IMAD R2, R25, c[0x0][0x48c], R2 ;  /* 0x0001230019027a24 */ /* 0x000fe200078e0202 */
[----:B------:R-:W-:Y:S01]  /*10400*/  STS [R11], R72 ;  /* 0x000000480b007388 */ /* 0x000fe20000000800 */
[--C-:B------:R-:W-:Y:S01]  /*10410*/  IMAD.IADD R25, R17, 0x1, R12.reuse ;  /* 0x0000000111197824 */ /* 0x100fe200078e020c */
[----:B------:R-:W-:Y:S01]  /*10420*/  F2FP.BF16.PACK_AB R56, R57, R56 ;  /* 0x000000383938723e */ /* 0x000fe200000010ff */
[C---:B------:R-:W-:Y:S01]  /*10430*/  IMAD.IADD R27, R12.reuse, 0x1, R21 ;  /* 0x000000010c1b7824 */ /* 0x040fe200078e0215 */
[----:B------:R-:W-:Y:S01]  /*10440*/  STS [R11+0x400], R74 ;  /* 0x0004004a0b007388 */ /* 0x000fe20000000800 */
[----:B------:R-:W-:Y:S01]  /*10450*/  IMAD.IADD R29, R12, 0x1, R19 ;  /* 0x000000010c1d7824 */ /* 0x000fe200078e0213 */
[----:B------:R-:W-:Y:S01]  /*10460*/  F2FP.BF16.PACK_AB R58, R59, R58 ;  /* 0x0000003a3b3a723e */ /* 0x000fe200000010ff */
[----:B------:R-:W-:Y:S01]  /*10470*/  IMAD.IADD R31, R11, 0x1, R12 ;  /* 0x000000010b1f7824 */ /* 0x000fe200078e020c */
[----:B------:R-:W-:Y:S01]  /*10480*/  STS [R25+0x80], R76 ;  /* 0x0000804c19007388 */ /* 0x000fe20000000800 */
[----:B------:R-:W-:Y:S01]  /*10490*/  IMAD.IADD R15, R15, 0x1, R2 ;  /* 0x000000010f0f7824 */ /* 0x000fe200078e0202 */
[----:B------:R-:W-:Y:S01]  /*104a0*/  F2FP.BF16.PACK_AB R60, R61, R60 ;  /* 0x0000003c3d3c723e */ /* 0x000fe200000010ff */
[----:B------:R-:W-:Y:S01]  /*104b0*/  IMAD.SHL.U32 R0, R0, 0x2, RZ ;  /* 0x0000000200007824 */ /* 0x000fe200078e00ff */
[----:B------:R-:W-:Y:S01]  /*104c0*/  STS [R25+0x480], R78 ;  /* 0x0004804e19007388 */ /* 0x000fe20000000800 */
[----:B------:R-:W-:Y:S01]  /*104d0*/  F2FP.BF16.PACK_AB R62, R63, R62 ;  /* 0x0000003e3f3e723e */ /* 0x000fe200000010ff */
[----:B------:R-:W-:Y:S01]  /*104e0*/  IMAD R10, R13, 0x80, R10 ;  /* 0x000000800d0a7824 */ /* 0x000fe200078e020a */
[----:B------:R-:W-:Y:S01]  /*104f0*/  F2FP.BF16.PACK_AB R5, R5, R64 ;  /* 0x000000400505723e */ /* 0x000fe200000010ff */
[----:B------:R-:W-:Y:S01]  /*10500*/  STS [R27], R80 ;  /* 0x000000501b007388 */ /* 0x000fe20000000800 */
[----:B------:R-:W-:-:S02]  /*10510*/  F2FP.BF16.PACK_AB R66, R67, R66 ;  /* 0x000000424342723e */ /* 0x000fc400000010ff */
[----:B------:R-:W-:Y:S01]  /*10520*/  LEA.HI.X R15, R14, c[0x0][0x454], R15, 0x2, P0 ;  /* 0x000115000e0f7a11 */ /* 0x000fe200000f140f */
[----:B------:R-:W-:Y:S01]  /*10530*/  STS [R27+0x400], R82 ;  /* 0x000400521b007388 */ /* 0x000fe20000000800 */
[C---:B------:R-:W-:Y:S02]  /*10540*/  IADD3 R18, R20.reuse, 0x8, RZ ;  /* 0x0000000814127810 */ /* 0x040fe40007ffe0ff */
[-C--:B------:R-:W-:Y:S01]  /*10550*/  ISETP.GE.OR P5, PT, R20, R3.reuse, P4 ;  /* 0x000000031400720c */ /* 0x080fe200027a6670 */
[----:B------:R-:W-:Y:S01]  /*10560*/  STS [R29+0x80], R84 ;  /* 0x000080541d007388 */ /* 0x000fe20000000800 */
[----:B------:R-:W-:Y:S02]  /*10570*/  ISETP.GE.OR P4, PT, R18, R3, P4 ;  /* 0x000000031200720c */ /* 0x000fe40002786670 */
[----:B------:R-:W-:Y:S01]  /*10580*/  LEA R2, P0, R22, c[0x0][0x380], 0x1 ;  /* 0x0000e00016027a11 */ /* 0x000fe200078008ff */
[----:B------:R-:W-:Y:S04]  /*10590*/  STS [R29+0x480], R86 ;  /* 0x000480561d007388 */ /* 0x000fe80000000800 */
[----:B------:R-:W-:Y:S04]  /*105a0*/  STS [R31], R88 ;  /* 0x000000581f007388 */ /* 0x000fe80000000800 */
        /* <DEDUP_REMOVED lines=15> */
[----:B------:R1:W-:Y:S04]  /*106a0*/  STS [R31+0x4000], R5 ;  /* 0x004000051f007388 */ /* 0x0003e80000000800 */
[----:B------:R-:W-:Y:S04]  /*106b0*/  STS [R31+0x4400], R66 ;  /* 0x004400421f007388 */ /* 0x000fe80000000800 */
[----:B------:R-:W-:Y:S04]  /*106c0*/  SHFL.IDX PT, R32, R16, RZ, 0x1c1f ;  /* 0x001c1fff10207589 */ /* 0x000fe800000e0000 */
[----:B------:R-:W2:Y:S04]  /*106d0*/  SHFL.IDX PT, R33, R15, RZ, 0x1c1f ;  /* 0x001c1fff0f217589 */ /* 0x000ea800000e0000 */
[----:B------:R-:W-:Y:S06]  /*106e0*/  BAR.SYNC.DEFER_BLOCKING 0x1, 0x100 ;  /* 0x0044000000007b1d */ /* 0x000fec0000010000 */
[----:B------:R-:W-:Y:S01]  /*106f0*/  SHFL.IDX PT, R34, R16, 0x1, 0x1c1f ;  /* 0x003c1f0010227f89 */ /* 0x000fe200000e0000 */
[----:B-1----:R-:W-:-:S03]  /*10700*/  IMAD.IADD R5, R23, 0x1, R4 ;  /* 0x0000000117057824 */ /* 0x002fc600078e0204 */
[----:B------:R-:W1:Y:S02]  /*10710*/  SHFL.IDX PT, R35, R15, 0x1, 0x1c1f ;  /* 0x003c1f000f237f89 */ /* 0x000e6400000e0000 */
[----:B------:R-:W-:Y:S02]  /*10720*/  LEA.HI.X R22, R22, c[0x0][0x384], R5, 0x1, P0 ;  /* 0x0000e10016167a11 */ /* 0x000fe400000f0c05 */
[----:B------:R-:W3:Y:S01]  /*10730*/  SHFL.IDX PT, R20, R2, RZ, 0x181f ;  /* 0x00181fff02147589 */ /* 0x000ee200000e0000 */
[----:B------:R-:W-:-:S03]  /*10740*/  ISETP.GE.AND P0, PT, R10, R3, PT ;  /* 0x000000030a00720c */ /* 0x000fc60003f06270 */
[----:B------:R-:W4:Y:S04]  /*10750*/  SHFL.IDX PT, R21, R22, RZ, 0x181f ;  /* 0x00181fff16157589 */ /* 0x000f2800000e0000 */
[----:B--2---:R-:W-:Y:S04]  /*10760*/  @!P5 ST.E [R32.64], R7 ;  /* 0x000000072000d985 */ /* 0x004fe8000c10190a */
[----:B-1----:R1:W-:Y:S04]  /*10770*/  @!P4 ST.E [R34.64], R8 ;  /* 0x000000082200c985 */ /* 0x0023e8000c10190a */
[----:B------:R2:W2:Y:S04]  /*10780*/  LDS.128 R48, [R0+0x1080] ;  /* 0x0010800000307984 */ /* 0x0004a80000000c00 */
[----:B------:R2:W2:Y:S04]  /*10790*/  LDS.128 R44, [R0+0x2080] ;  /* 0x00208000002c7984 */ /* 0x0004a80000000c00 */
[----:B------:R2:W2:Y:S04]  /*107a0*/  LDS.128 R40, [R0+0x3080] ;  /* 0x0030800000287984 */ /* 0x0004a80000000c00 */
[----:B------:R2:W2:Y:S04]  /*107b0*/  LDS.128 R36, [R0+0x5080] ;  /* 0x0050800000247984 */ /* 0x0004a80000000c00 */
[----:B------:R2:W2:Y:S04]  /*107c0*/  LDS.128 R24, [R0+0x6080] ;  /* 0x0060800000187984 */ /* 0x0004a80000000c00 */
[----:B------:R2:W2:Y:S01]  /*107d0*/  LDS.128 R16, [R0+0x7080] ;  /* 0x0070800000107984 */ /* 0x0004a20000000c00 */
[----:B-1----:R-:W-:Y:S01]  /*107e0*/  IADD3 R8, R9, 0x40, RZ ;  /* 0x0000004009087810 */ /* 0x002fe20007ffe0ff */
[----:B------:R-:W-:Y:S05]  /*107f0*/  @P0 BRA `(.L_x_199) ;  /* 0x000000b000000947 */ /* 0x000fea0003800000 */
[----:B---34-:R-:W1:Y:S01]  /*10800*/  LDS.128 R4, [R0+0x80] ;  /* 0x0000800000047984 */ /* 0x018e620000000c00 */
[----:B------:R-:W-:-:S02]  /*10810*/  ISETP.GE.AND P0, PT, R8, c[0x0][0x3c8], PT ;  /* 0x0000f20008007a0c */ /* 0x000fc40003f06270 */
[----:B------:R-:W-:Y:S01]  /*10820*/  ISETP.GE.AND P1, PT, R9, c[0x0][0x3c8], PT ;  /* 0x0000f20009007a0c */ /* 0x000fe20003f26270 */
[----:B------:R-:W3:Y:S10]  /*10830*/  LDS.128 R12, [R0+0x4080] ;  /* 0x00408000000c7984 */ /* 0x000ef40000000c00 */
[----:B------:R-:W-:-:S02]  /*10840*/  @!P0 SHF.R.S32.HI R11, RZ, 0x1f, R8 ;  /* 0x0000001fff0b8819 */ /* 0x000fc40000011408 */
[----:B------:R-:W-:Y:S02]  /*10850*/  @!P1 IMAD.WIDE R28, R9, 0x2, R20 ;  /* 0x00000002091c9825 */ /* 0x000fe400078e0214 */
[----:B------:R-:W-:-:S04]  /*10860*/  @!P0 LEA.HI R11, R11, R8, RZ, 0x3 ;  /* 0x000000080b0b8211 */ /* 0x000fc800078f18ff */
[----:B------:R-:W-:-:S05]  /*10870*/  @!P0 LOP3.LUT R11, R11, 0xfffffff8, RZ, 0xc0, !PT ;  /* 0xfffffff80b0b8812 */ /* 0x000fca00078ec0ff */
[----:B------:R-:W-:Y:S01]  /*10880*/  @!P0 IMAD.WIDE R20, R11, 0x2, R20 ;  /* 0x000000020b148825 */ /* 0x000fe200078e0214 */
[----:B-1----:R1:W-:Y:S04]  /*10890*/  @!P1 ST.E.128 [R28.64], R4 ;  /* 0x000000041c009985 */ /* 0x0023e8000c101d0a */
[----:B---3--:R1:W-:Y:S02]  /*108a0*/  @!P0 ST.E.128 [R20.64], R12 ;  /* 0x0000000c14008985 */ /* 0x0083e4000c101d0a */
.L_x_199:
[----:B---34-:R-:W-:Y:S05]  /*108b0*/  BSYNC B0 ;  /* 0x0000000000007941 */ /* 0x018fea0003800000 */
.L_x_198:
[----:B--2---:R-:W-:Y:S01]  /*108c0*/  IADD3 R0, R10, 0x20, RZ ;  /* 0x000000200a007810 */ /* 0x004fe20007ffe0ff */
[----:B-1----:R1:W2:Y:S01]  /*108d0*/  SHFL.IDX PT, R7, R22, 0x1, 0x181f ;  /* 0x00381f0016077f89 */ /* 0x0022a200000e0000 */
[----:B------:R-:W-:Y:S02]  /*108e0*/  BSSY B0, `(.L_x_200) ;  /* 0x000000d000007945 */ /* 0x000fe40003800000 */
[----:B------:R-:W-:Y:S01]  /*108f0*/  ISETP.GE.AND P0, PT, R0, R3, PT ;  /* 0x000000030000720c */ /* 0x000fe20003f06270 */
[----:B------:R1:W3:-:S12]  /*10900*/  SHFL.IDX PT, R6, R2, 0x1, 0x181f ;  /* 0x00381f0002067f89 */ /* 0x0002d800000e0000 */
[----:B------:R-:W-:Y:S05]  /*10910*/  @P0 BRA `(.L_x_201) ;  /* 0x0000009000000947 */ /* 0x000fea0003800000 */
[----:B------:R-:W-:Y:S02]  /*10920*/  ISETP.GE.AND P0, PT, R8, c[0x0][0x3c8], PT ;  /* 0x0000f20008007a0c */ /* 0x000fe40003f06270 */
[----:B------:R-:W-:-:S11]  /*10930*/  ISETP.GE.AND P1, PT, R9, c[0x0][0x3c8], PT ;  /* 0x0000f20009007a0c */ /* 0x000fd60003f26270 */
[----:B------:R-:W-:-:S04]  /*10940*/  @!P0 SHF.R.S32.HI R5, RZ, 0x1f, R8 ;  /* 0x0000001fff058819 */ /* 0x000fc80000011408 */
[----:B------:R-:W-:Y:S01]  /*10950*/  @!P0 LEA.HI R0, R5, R8, RZ, 0x3 ;  /* 0x0000000805008211 */ /* 0x000fe200078f18ff */
[----:B--23--:R-:W-:-:S03]  /*10960*/  @!P1 IMAD.WIDE R4, R9, 0x2, R6 ;  /* 0x0000000209049825 */ /* 0x00cfc600078e0206 */
[----:B------:R-:W-:Y:S02]  /*10970*/  @!P0 LOP3.LUT R0, R0, 0xfffffff8, RZ, 0xc0, !PT ;  /* 0xfffffff800008812 */ /* 0x000fe400078ec0ff */
[----:B------:R2:W-:Y:S03]  /*10980*/  @!P1 ST.E.128 [R4.64], R48 ;  /* 0x0000003004009985 */ /* 0x0005e6000c101d0a */
[----:B------:R-:W-:-:S05]  /*10990*/  @!P0 IMAD.WIDE R6, R0, 0x2, R6 ;  /* 0x0000000200068825 */ /* 0x000fca00078e0206 */
[----:B------:R2:W-:Y:S02]  /*109a0*/  @!P0 ST.E.128 [R6.64], R36 ;  /* 0x0000002406008985 */ /* 0x0005e4000c101d0a */
.L_x_201:
[----:B------:R-:W-:Y:S05]  /*109b0*/  BSYNC B0 ;  /* 0x0000000000007941 */ /* 0x000fea0003800000 */
.L_x_200:
[----:B------:R-:W-:Y:S01]  /*109c0*/  IADD3 R0, R10, 0x40, RZ ;  /* 0x000000400a007810 */ /* 0x000fe20007ffe0ff */
[----:B--2---:R2:W4:Y:S01]  /*109d0*/  SHFL.IDX PT, R7, R22, 0x2, 0x181f ;  /* 0x00581f0016077f89 */ /* 0x00452200000e0000 */
[----:B------:R-:W-:Y:S02]  /*109e0*/  BSSY B0, `(.L_x_202) ;  /* 0x000000d000007945 */ /* 0x000fe40003800000 */
[----:B------:R-:W-:Y:S01]  /*109f0*/  ISETP.GE.AND P0, PT, R0, R3, PT ;  /* 0x000000030000720c */ /* 0x000fe20003f06270 */
[----:B---3--:R2:W3:-:S12]  /*10a00*/  SHFL.IDX PT, R6, R2, 0x2, 0x181f ;  /* 0x00581f0002067f89 */ /* 0x0084d800000e0000 */
[----:B------:R-:W-:Y:S05]  /*10a10*/  @P0 BRA `(.L_x_203) ;  /* 0x0000009000000947 */ /* 0x000fea0003800000 */
[----:B------:R-:W-:Y:S02]  /*10a20*/  ISETP.GE.AND P0, PT, R8, c[0x0][0x3c8], PT ;  /* 0x0000f20008007a0c */ /* 0x000fe40003f06270 */
[----:B------:R-:W-:-:S11]  /*10a30*/  ISETP.GE.AND P1, PT, R9, c[0x0][0x3c8], PT ;  /* 0x0000f20009007a0c */ /* 0x000fd60003f26270 */
[----:B------:R-:W-:-:S04]  /*10a40*/  @!P0 SHF.R.S32.HI R5, RZ, 0x1f, R8 ;  /* 0x0000001fff058819 */ /* 0x000fc80000011408 */
[----:B------:R-:W-:Y:S01]  /*10a50*/  @!P0 LEA.HI R0, R5, R8, RZ, 0x3 ;  /* 0x0000000805008211 */ /* 0x000fe200078f18ff */
[----:B---34-:R-:W-:-:S03]  /*10a60*/  @!P1 IMAD.WIDE R4, R9, 0x2, R6 ;  /* 0x0000000209049825 */ /* 0x018fc600078e0206 */
[----:B------:R-:W-:Y:S02]  /*10a70*/  @!P0 LOP3.LUT R0, R0, 0xfffffff8, RZ, 0xc0, !PT ;  /* 0xfffffff800008812 */ /* 0x000fe400078ec0ff */
[----:B------:R3:W-:Y:S03]  /*10a80*/  @!P1 ST.E.128 [R4.64], R44 ;  /* 0x0000002c04009985 */ /* 0x0007e6000c101d0a */
[----:B------:R-:W-:-:S05]  /*10a90*/  @!P0 IMAD.WIDE R6, R0, 0x2, R6 ;  /* 0x0000000200068825 */ /* 0x000fca00078e0206 */
[----:B------:R3:W-:Y:S02]  /*10aa0*/  @!P0 ST.E.128 [R6.64], R24 ;  /* 0x0000001806008985 */ /* 0x0007e4000c101d0a */
.L_x_203:
[----:B------:R-:W-:Y:S05]  /*10ab0*/  BSYNC B0 ;  /* 0x0000000000007941 */ /* 0x000fea0003800000 */
.L_x_202:
[----:B------:R-:W-:Y:S01]  /*10ac0*/  IADD3 R10, R10, 0x60, RZ ;  /* 0x000000600a0a7810 */ /* 0x000fe20007ffe0ff */
[----:B---3--:R3:W1:Y:S03]  /*10ad0*/  SHFL.IDX PT, R5, R22, 0x3, 0x181f ;  /* 0x00781f0016057f89 */ /* 0x00866600000e0000 */
[----:B------:R-:W-:Y:S01]  /*10ae0*/  ISETP.GE.AND P0, PT, R10, R3, PT ;  /* 0x000000030a00720c */ /* 0x000fe20003f06270 */
[----:B------:R3:W2:-:S12]  /*10af0*/  SHFL.IDX PT, R4, R2, 0x3, 0x181f ;  /* 0x00781f0002047f89 */ /* 0x00069800000e0000 */
[----:B------:R-:W-:Y:S05]  /*10b00*/  @P0 EXIT ;  /* 0x000000000000094d */ /* 0x000fea0003800000 */
[----:B------:R-:W-:-:S13]  /*10b10*/  ISETP.GE.AND P0, PT, R9, c[0x0][0x3c8], PT ;  /* 0x0000f20009007a0c */ /* 0x000fda0003f06270 */
[----:B-123--:R-:W-:-:S05]  /*10b20*/  @!P0 IMAD.WIDE R2, R9, 0x2, R4 ;  /* 0x0000000209028825 */ /* 0x00efca00078e0204 */
        /* <DEDUP_REMOVED lines=9> */
.L_x_197:
[----:B------:R-:W1:Y:S01]  /*10bc0*/  S2R R5, SR_TID.X ;  /* 0x0000000000057919 */ /* 0x000e620000002100 */
[----:B------:R-:W-:Y:S03]  /*10bd0*/  BSSY B0, `(.L_x_204) ;  /* 0x0000027000007945 */ /* 0x000fe60003800000 */
[----:B------:R-:W2:Y:S01]  /*10be0*/  S2R R8, SR_CTAID.Z ;  /* 0x0000000000087919 */ /* 0x000ea20000002700 */
[----:B-1----:R-:W-:Y:S02]  /*10bf0*/  ISETP.GT.AND P0, PT, R5, 0x7f, PT ;  /* 0x0000007f0500780c */ /* 0x002fe40003f04270 */
[----:B--2---:R-:W-:-:S11]  /*10c00*/  SHF.R.S32.HI R11, RZ, 0x1f, R8 ;  /* 0x0000001fff0b7819 */ /* 0x004fd60000011408 */
[----:B------:R-:W-:Y:S05]  /*10c10*/  @P0 BRA `(.L_x_205) ;  /* 0x0000022000000947 */ /* 0x000fea0003800000 */
[----:B------:R-:W1:Y:S01]  /*10c20*/  S2R R0, SR_CTAID.X ;  /* 0x0000000000007919 */ /* 0x000e620000002500 */
[----:B------:R-:W-:-:S05]  /*10c30*/  MOV R2, c[0x0][0x4e8] ;  /* 0x00013a0000027a02 */ /* 0x000fca0000000f00 */
[----:B------:R-:W-:Y:S01]  /*10c40*/  IMAD R3, R2, c[0x0][0x388], RZ ;  /* 0x0000e20002037a24 */ /* 0x000fe200078e02ff */
[----:B-1----:R-:W-:-:S04]  /*10c50*/  LEA R0, R0, R5, 0x7 ;  /* 0x0000000500007211 */ /* 0x002fc800078e38ff */
[----:B------:R-:W-:-:S13]  /*10c60*/  ISETP.GE.AND P0, PT, R0, R3, PT ;  /* 0x000000030000720c */ /* 0x000fda0003f06270 */
[----:B------:R-:W-:Y:S05]  /*10c70*/  @P0 BRA `(.L_x_205) ;  /* 0x000001c000000947 */ /* 0x000fea0003800000 */
[----:B------:R-:W1:Y:S01]  /*10c80*/  S2R R7, SR_CTAID.Y ;  /* 0x0000000000077919 */ /* 0x000e620000002600 */
[----:B------:R-:W-:Y:S02]  /*10c90*/  ISETP.NE.AND P0, PT, R2, 0x1, PT ;  /* 0x000000010200780c */ /* 0x000fe40003f05270 */
[----:B------:R-:W-:-:S11]  /*10ca0*/  MOV R6, R0 ;  /* 0x0000000000067202 */ /* 0x000fd60000000f00 */
[----:B------:R-:W-:-:S05]  /*10cb0*/  @P0 IMAD.HI.U32 R9, R0, c[0x0][0x4ec], RZ ;  /* 0x00013b0000090a27 */ /* 0x000fca00078e00ff */
[----:B------:R-:W-:Y:S02]  /*10cc0*/  @P0 SHF.R.U32.HI R6, RZ, c[0x0][0x4f0], R9 ;  /* 0x00013c00ff060a19 */ /* 0x000fe40000011609 */
[----:B-1----:R-:W-:Y:S01]  /*10cd0*/  SHF.R.S32.HI R4, RZ, 0x1f, R7 ;  /* 0x0000001fff047819 */ /* 0x002fe20000011407 */
[----:B------:R-:W-:-:S04]  /*10ce0*/  IMAD.WIDE.U32 R2, R7, c[0x0][0x490], RZ ;  /* 0x0001240007027a25 */ /* 0x000fc800078e00ff */
[----:B------:R-:W-:Y:S02]  /*10cf0*/  IMAD R4, R4, c[0x0][0x490], RZ ;  /* 0x0001240004047a24 */ /* 0x000fe400078e02ff */
[----:B------:R-:W-:Y:S02]  /*10d00*/  IMAD.MOV.U32 R12, RZ, RZ, R2 ;  /* 0x000000ffff0c7224 */ /* 0x000fe400078e0002 */
[----:B------:R-:W-:Y:S01]  /*10d10*/  IMAD R13, R7, c[0x0][0x494], R4 ;  /* 0x00012500070d7a24 */ /* 0x000fe200078e0204 */
[----:B------:R-:W-:-:S04]  /*10d20*/  IADD3 R7, -R6, RZ, RZ ;  /* 0x000000ff06077210 */ /* 0x000fc80007ffe1ff */
[----:B------:R-:W-:Y:S01]  /*10d30*/  IADD3 R13, R3, R13, RZ ;  /* 0x0000000d030d7210 */ /* 0x000fe20007ffe0ff */
[----:B------:R-:W-:Y:S02]  /*10d40*/  IMAD R3, R11, c[0x0][0x498], RZ ;  /* 0x000126000b037a24 */ /* 0x000fe400078e02ff */
[----:B------:R-:W-:Y:S02]  /*10d50*/  IMAD R4, R7, c[0x0][0x4e8], R0 ;  /* 0x00013a0007047a24 */ /* 0x000fe400078e0200 */
[----:B------:R-:W-:-:S03]  /*10d60*/  IMAD.WIDE.U32 R12, R8, c[0x0][0x498], R12 ;  /* 0x00012600080c7a25 */ /* 0x000fc600078e000c */
[----:B------:R-:W-:Y:S01]  /*10d70*/  SHF.R.S32.HI R2, RZ, 0x1f, R4 ;  /* 0x0000001fff027819 */ /* 0x000fe20000011404 */
[----:B------:R-:W-:Y:S01]  /*10d80*/  IMAD R0, R8, c[0x0][0x49c], R3 ;  /* 0x0001270008007a24 */ /* 0x000fe200078e0203 */
[----:B------:R-:W-:Y:S02]  /*10d90*/  SHF.R.S32.HI R3, RZ, 0x1f, R6 ;  /* 0x0000001fff037819 */ /* 0x000fe40000011406 */
[----:B------:R-:W-:Y:S01]  /*10da0*/  IADD3 R12, P0, R6, R12, RZ ;  /* 0x0000000c060c7210 */ /* 0x000fe20007f1e0ff */
[----:B------:R-:W-:-:S03]  /*10db0*/  IMAD R7, R2, c[0x0][0x488], RZ ;  /* 0x0001220002077a24 */ /* 0x000fc600078e02ff */
[----:B------:R-:W-:Y:S01]  /*10dc0*/  IADD3.X R13, R3, R13, R0, P0, !PT ;  /* 0x0000000d030d7210 */ /* 0x000fe200007fe400 */
[----:B------:R-:W-:-:S04]  /*10dd0*/  IMAD R7, R4, c[0x0][0x48c], R7 ;  /* 0x0001230004077a24 */ /* 0x000fc800078e0207 */
[----:B------:R-:W-:-:S05]  /*10de0*/  IMAD.WIDE.U32 R12, R4, c[0x0][0x488], R12 ;  /* 0x00012200040c7a25 */ /* 0x000fca00078e000c */
[----:B------:R-:W-:Y:S02]  /*10df0*/  IADD3 R7, R13, R7, RZ ;  /* 0x000000070d077210 */ /* 0x000fe40007ffe0ff */
[----:B------:R-:W-:-:S04]  /*10e00*/  LEA R2, P0, R12, c[0x0][0x450], 0x2 ;  /* 0x000114000c027a11 */ /* 0x000fc800078010ff */
[----:B------:R-:W-:Y:S01]  /*10e10*/  LEA.HI.X R3, R12, c[0x0][0x454], R7, 0x2, P0 ;  /* 0x000115000c037a11 */ /* 0x000fe200000f1407 */
[----:B------:R-:W-:-:S05]  /*10e20*/  IMAD.MOV.U32 R7, RZ, RZ, -0x800000 ;  /* 0xff800000ff077424 */ /* 0x000fca00078e00ff */
[----:B------:R1:W-:Y:S03]  /*10e30*/  STG.E [R2.64], R7 ;  /* 0x0000000702007986 */ /* 0x0003e6000c10190a */
.L_x_205:
[----:B------:R-:W-:Y:S05]  /*10e40*/  BSYNC B0 ;  /* 0x0000000000007941 */ /* 0x000fea0003800000 */
.L_x_204:
[----:B------:R-:W2:Y:S01]  /*10e50*/  S2R R12, SR_CTAID.Y ;  /* 0x00000000000c7919 */ /* 0x000ea20000002600 */
[----:B------:R-:W-:Y:S01]  /*10e60*/  SHF.R.S32.HI R6, RZ, 0x1f, R5 ;  /* 0x0000001fff067819 */ /* 0x000fe20000011405 */
[----:B------:R-:W-:Y:S01]  /*10e70*/  IMAD R11, R11, c[0x0][0x3f0], RZ ;  /* 0x0000fc000b0b7a24 */ /* 0x000fe200078e02ff */
[----:B-1----:R-:W-:Y:S01]  /*10e80*/  MOV R3, c[0x0][0x4e8] ;  /* 0x00013a0000037a02 */ /* 0x002fe20000000f00 */
[----:B------:R-:W1:Y:S01]  /*10e90*/  S2R R7, SR_CTAID.X ;  /* 0x0000000000077919 */ /* 0x000e620000002500 */
[----:B------:R-:W-:Y:S01]  /*10ea0*/  LEA.HI R6, R6, R5, RZ, 0x3 ;  /* 0x0000000506067211 */ /* 0x000fe200078f18ff */
[----:B------:R-:W-:Y:S01]  /*10eb0*/  BSSY B0, `(.L_x_206) ;  /* 0x0000031000007945 */ /* 0x000fe20003800000 */
[C---:B------:R-:W-:Y:S01]  /*10ec0*/  ISETP.NE.AND P0, PT, R3.reuse, 0x1, PT ;  /* 0x000000010300780c */ /* 0x040fe20003f05270 */
[----:B------:R-:W-:Y:S01]  /*10ed0*/  IMAD R3, R3, c[0x0][0x388], RZ ;  /* 0x0000e20003037a24 */ /* 0x000fe200078e02ff */
[----:B------:R-:W-:Y:S02]  /*10ee0*/  LOP3.LUT R2, R6, 0xfffffff8, RZ, 0xc0, !PT ;  /* 0xfffffff806027812 */ /* 0x000fe400078ec0ff */
[----:B------:R-:W-:-:S03]  /*10ef0*/  SHF.R.S32.HI R6, RZ, 0x3, R6 ;  /* 0x00000003ff067819 */ /* 0x000fc60000011406 */
[----:B------:R-:W-:-:S05]  /*10f00*/  IMAD.IADD R5, R5, 0x1, -R2 ;  /* 0x0000000105057824 */ /* 0x000fca00078e0a02 */
[CC--:B------:R-:W-:Y:S02]  /*10f10*/  LEA R4, R5.reuse, R6.reuse, 0x5 ;  /* 0x0000000605047211 */ /* 0x0c0fe400078e28ff */
[----:B------:R-:W-:Y:S02]  /*10f20*/  SHF.L.U32 R5, R5, 0x3, RZ ;  /* 0x0000000305057819 */ /* 0x000fe400000006ff */
[----:B--2---:R-:W-:Y:S01]  /*10f30*/  SHF.R.S32.HI R0, RZ, 0x1f, R12 ;  /* 0x0000001fff007819 */ /* 0x004fe2000001140c */
[C---:B-1----:R-:W-:Y:S01]  /*10f40*/  IMAD R4, R7.reuse, 0x80, R4 ;  /* 0x0000008007047824 */ /* 0x042fe200078e0204 */
[----:B------:R-:W-:-:S03]  /*10f50*/  LEA R6, R7, R6, 0x7 ;  /* 0x0000000607067211 */ /* 0x000fc600078e38ff */
[----:B------:R-:W-:Y:S02]  /*10f60*/  IMAD R9, R0, c[0x0][0x3e8], RZ ;  /* 0x0000fa0000097a24 */ /* 0x000fe400078e02ff */
[----:B------:R-:W-:-:S04]  /*10f70*/  @P0 IMAD.HI.U32 R2, R4, c[0x0][0x4ec], RZ ;  /* 0x00013b0004020a27 */ /* 0x000fc800078e00ff */
[C---:B------:R-:W-:Y:S02]  /*10f80*/  IMAD R9, R12.reuse, c[0x0][0x3ec], R9 ;  /* 0x0000fb000c097a24 */ /* 0x040fe400078e0209 */
[----:B------:R-:W-:-:S04]  /*10f90*/  IMAD.WIDE.U32 R12, R12, c[0x0][0x3e8], RZ ;  /* 0x0000fa000c0c7a25 */ /* 0x000fc800078e00ff */
[----:B------:R-:W-:Y:S01]  /*10fa0*/  IMAD R0, R8, c[0x0][0x3f4], R11 ;  /* 0x0000fd0008007a24 */ /* 0x000fe200078e020b */
[----:B------:R-:W-:Y:S01]  /*10fb0*/  IADD3 R13, R13, R9, RZ ;  /* 0x000000090d0d7210 */ /* 0x000fe20007ffe0ff */
[----:B------:R-:W-:Y:S01]  /*10fc0*/  IMAD.MOV.U32 R9, RZ, RZ, R4 ;  /* 0x000000ffff097224 */ /* 0x000fe200078e0004 */
[----:B------:R-:W-:-:S03]  /*10fd0*/  @P0 SHF.R.U32.HI R9, RZ, c[0x0][0x4f0], R2 ;  /* 0x00013c00ff090a19 */ /* 0x000fc60000011602 */
[----:B------:R-:W-:Y:S01]  /*10fe0*/  IMAD.WIDE.U32 R12, R8, c[0x0][0x3f0], R12 ;  /* 0x0000fc00080c7a25 */ /* 0x000fe200078e000c */
[----:B------:R-:W-:Y:S02]  /*10ff0*/  SHF.R.S32.HI R2, RZ, 0x1f, R9 ;  /* 0x0000001fff027819 */ /* 0x000fe40000011409 */
[----:B------:R-:W-:Y:S01]  /*11000*/  IADD3 R11, -R9, RZ, RZ ;  /* 0x000000ff090b7210 */ /* 0x000fe20007ffe1ff */
[----:B------:R-:W-:Y:S02]  /*11010*/  IMAD.IADD R13, R13, 0x1, R0 ;  /* 0x000000010d0d7824 */ /* 0x000fe400078e0200 */
[----:B------:R-:W-:Y:S02]  /*11020*/  IMAD R2, R2, c[0x0][0x3e0], RZ ;  /* 0x0000f80002027a24 */ /* 0x000fe400078e02ff */
[----:B------:R-:W-:Y:S01]  /*11030*/  IMAD R11, R11, c[0x0][0x4e8], R4 ;  /* 0x00013a000b0b7a24 */ /* 0x000fe200078e0204 */
[----:B------:R-:W-:Y:S01]  /*11040*/  IADD3 R4, R5, 0x40, RZ ;  /* 0x0000004005047810 */ /* 0x000fe20007ffe0ff */
        /* <DEDUP_REMOVED lines=23> */
.L_x_207:
[----:B------:R-:W-:Y:S05]  /*111c0*/  BSYNC B0 ;  /* 0x0000000000007941 */ /* 0x000fea0003800000 */
.L_x_206:
        /* <DEDUP_REMOVED lines=15> */
.L_x_209:
[----:B------:R-:W-:Y:S05]  /*112c0*/  BSYNC B0 ;  /* 0x0000000000007941 */ /* 0x000fea0003800000 */
.L_x_208:
        /* <DEDUP_REMOVED lines=15> */
.L_x_211:
[----:B------:R-:W-:Y:S05]  /*113c0*/  BSYNC B0 ;  /* 0x0000000000007941 */ /* 0x000fea0003800000 */
.L_x_210:
[----:B------:R-:W-:Y:S01]  /*113d0*/  IADD3 R6, R6, 0x60, RZ ;  /* 0x0000006006067810 */ /* 0x000fe20007ffe0ff */
[----:B-1----:R1:W2:Y:S03]  /*113e0*/  SHFL.IDX PT, R9, R0, 0x3, 0x181f ;  /* 0x00781f0000097f89 */ /* 0x0022a600000e0000 */
[----:B------:R-:W-:Y:S01]  /*113f0*/  ISETP.GE.AND P0, PT, R6, R3, PT ;  /* 0x000000030600720c */ /* 0x000fe20003f06270 */
[----:B----4-:R1:W4:-:S12]  /*11400*/  SHFL.IDX PT, R8, R2, 0x3, 0x181f ;  /* 0x00781f0002087f89 */ /* 0x01031800000e0000 */
[----:B------:R-:W-:Y:S05]  /*11410*/  @P0 EXIT ;  /* 0x000000000000094d */ /* 0x000fea0003800000 */
[----:B------:R-:W-:-:S13]  /*11420*/  ISETP.GE.AND P0, PT, R5, c[0x0][0x3c8], PT ;  /* 0x0000f20005007a0c */ /* 0x000fda0003f06270 */
[----:B-1234-:R-:W-:-:S05]  /*11430*/  @!P0 IMAD.WIDE R2, R5, 0x2, R8 ;  /* 0x0000000205028825 */ /* 0x01efca00078e0208 */
        /* <DEDUP_REMOVED lines=9> */
.L_x_212:
        /* <DEDUP_REMOVED lines=11> */
.L_x_1827:


//--------------------- .text._ZN7cutlass13device_kernelIN5flash19enable_sm80_to_sm89INS1_16FlashAttnFwdSm80INS1_25CollectiveMainloopFwdSm80ILi8ELi1ELb1EN4cute5tupleIJNS5_1CILi128EEENS7_ILi96EEES8_EEELi128ENS_10bfloat16_tEfNS_4arch4Sm80ELb0ELb1ELb0ELb1ELb0ELb0ELb1ELb0EEENS1_21CollectiveEpilogueFwdINS6_IJS8_S8_S9_EEENS6_IJNS7_ILi1EEESH_SH_EEESB_SD_Li256ELb1ELb1ELb0ELb0EEENS1_19SingleTileSchedulerILb1ELb0ELb1ELi128EEEEEEEEEvNT_6ParamsE --------------------------
	.section	.text._ZN7cutlass13device_kernelIN5flash19enable_sm80_to_sm89INS1_16FlashAttnFwdSm80INS1_25CollectiveMainloopFwdSm80ILi8ELi1ELb1EN4cute5tupleIJNS5_1CILi128EEENS7_ILi96EEES8_EEELi128ENS_10bfloat16_tEfNS_4arch4Sm80ELb0ELb1ELb0ELb1ELb0ELb0ELb1ELb0EEENS1_21CollectiveEpilogueFwdINS6_IJS8_S8_S9_EEENS6_IJNS7_ILi1EEESH_SH_EEESB_SD_Li256ELb1ELb1ELb0ELb0EEENS1_19SingleTileSchedulerILb1ELb0ELb1ELi128EEEEEEEEEvNT_6ParamsE,"ax",@progbits
	.sectioninfo	@"SHI_REGISTERS=252"
	.align	128
.text._ZN7cutlass13device_kernelIN5flash19enable_sm80_to_sm89INS1_16FlashAttnFwdSm80INS1_25CollectiveMainloopFwdSm80ILi8ELi1ELb1EN4cute5tupleIJNS5_1CILi128EEENS7_ILi96EEES8_EEELi128ENS_10bfloat16_tEfNS_4arch4Sm80ELb0ELb1ELb0ELb1ELb0ELb0ELb1ELb0EEENS1_21CollectiveEpilogueFwdINS6_IJS8_S8_S9_EEENS6_IJNS7_ILi1EEESH_SH_EEESB_SD_Li256ELb1ELb1ELb0ELb0EEENS1_19SingleTileSchedulerILb1ELb0ELb1ELi128EEEEEEEEEvNT_6ParamsE:
        .type           _ZN7cutlass13device_kernelIN5flash19enable_sm80_to_sm89INS1_16FlashAttnFwdSm80INS1_25CollectiveMainloopFwdSm80ILi8ELi1ELb1EN4cute5tupleIJNS5_1CILi128EEENS7_ILi96EEES8_EEELi128ENS_10bfloat16_tEfNS_4arch4Sm80ELb0ELb1ELb0ELb1ELb0ELb0ELb1ELb0EEENS1_21CollectiveEpilogueFwdINS6_IJS8_S8_S9_EEENS6_IJNS7_ILi1EEESH_SH_EEESB_SD_Li256ELb1ELb1ELb0ELb0EEENS1_19SingleTileSchedulerILb1ELb0ELb1ELi128EEEEEEEEEvNT_6ParamsE,@function
        .size           _ZN7cutlass13device_kernelIN5flash19enable_sm80_to_sm89INS1_16FlashAttnFwdSm80INS1_25CollectiveMainloopFwdSm80ILi8ELi1ELb1EN4cute5tupleIJNS5_1CILi128EEENS7_ILi96EEES8_EEELi128ENS_10bfloat16_tEfNS_4arch4Sm80ELb0ELb1ELb0ELb1ELb0ELb0ELb1ELb0EEENS1_21CollectiveEpilogueFwdINS6_IJS8_S8_S9_EEENS6_IJNS7_ILi1EEESH_SH_EEESB_SD_Li256ELb1ELb1ELb0ELb0EEENS1_19SingleTileSchedulerILb1ELb0ELb1ELi128EEEEEEEEEvNT_6ParamsE,(.L_x_1828 - _ZN7cutlass13device_kernelIN5flash19enable_sm80_to_sm89INS1_16FlashAttnFwdSm80INS1_25CollectiveMainloopFwdSm80ILi8ELi1ELb1EN4cute5tupleIJNS5_1CILi128EEENS7_ILi96EEES8_EEELi128ENS_10bfloat16_tEfNS_4arch4Sm80ELb0ELb1ELb0ELb1ELb0ELb0ELb1ELb0EEENS1_21CollectiveEpilogueFwdINS6_IJS8_S8_S9_EEENS6_IJNS7_ILi1EEESH_SH_EEESB_SD_Li256ELb1ELb1ELb0ELb0EEENS1_19SingleTileSchedulerILb1ELb0ELb1ELi128EEEEEEEEEvNT_6ParamsE)
        .other          _ZN7cutlass13device_kernelIN5flash19enable_sm80_to_sm89INS1_16FlashAttnFwdSm80INS1_25CollectiveMainloopFwdSm80ILi8ELi1ELb1EN4cute5tupleIJNS5_1CILi128EEENS7_ILi96EEES8_EEELi128ENS_10bfloat16_tEfNS_4arch4Sm80ELb0ELb1ELb0ELb1ELb0ELb0ELb1ELb0EEENS1_21CollectiveEpilogueFwdINS6_IJS8_S8_S9_EEENS6_IJNS7_ILi1EEESH_SH_EEESB_SD_Li256ELb1ELb1ELb0ELb0EEENS1_19SingleTileSchedulerILb1ELb0ELb1ELi128EEEEEEEEEvNT_6ParamsE,@"STO_CUDA_ENTRY STV_DEFAULT"
_ZN7cutlass13device_kernelIN5flash19enable_sm80_to_sm89INS1_16FlashAttnFwdSm80INS1_25CollectiveMainloopFwdSm80ILi8ELi1ELb1EN4cute5tupleIJNS5_1CILi128EEENS7_ILi96EEES8_EEELi128ENS_10bfloat16_tEfNS_4arch4Sm80ELb0ELb1ELb0ELb1ELb0ELb0ELb1ELb0EEENS1_21CollectiveEpilogueFwdINS6_IJS8_S8_S9_EEENS6_IJNS7_ILi1EEESH_SH_EEESB_SD_Li256ELb1ELb1ELb0ELb0EEENS1_19SingleTileSchedulerILb1ELb0ELb1ELi128EEEEEEEEEvNT_6ParamsE:
[----:B------:R-:W-:Y:S02]  /*0000*/  MOV R1, c[0x0][0x28] ;  /* 0x00000a0000017a02 */ /* 0x000fe40000000f00 */
[----:B------:R-:W1:Y:S01]  /*0010*/  S2R R42, SR_TID.X ;  /* 0x00000000002a7919 */ /* 0x000e620000002100 */
[----:B------:R-:W-:Y:S01]  /*0020*/  MOV R5, 0x4 ;  /* 0x0000000400057802 */ /* 0x000fe20000000f00 */
[----:B------:R-:W2:Y:S01]  /*0030*/  S2UR UR4, SR_CTAID.X ;  /* 0x00000000000479c3 */ /* 0x000ea20000002500 */
[----:B------:R-:W-:Y:S01]  /*0040*/  ULDC.64 UR10, c[0x0][0x118] ;  /* 0x00004600000a7ab9 */ /* 0x000fe20000000a00 */
[----:B------:R-:W3:Y:S01]  /*0050*/  S2R R210, SR_CTAID.Z ;  /* 0x0000000000d27919 */ /* 0x000ee20000002700 */
[----:B-1----:R-:W-:Y:S01]  /*0060*/  SHF.R.U32.HI R0, RZ, 0x5, R42 ;  /* 0x00000005ff007819 */ /* 0x002fe2000001162a */
[----:B---3--:R-:W-:-:S05]  /*0070*/  IMAD.WIDE R2, R210, R5, c[0x0][0x568] ;  /* 0x00015a00d2027625 */ /* 0x008fca00078e0205 */
[----:B------:R-:W1:Y:S02]  /*0080*/  SHFL.IDX PT, R0, R0, RZ, 0x1f ;  /* 0x00001fff00007589 */ /* 0x000e6400000e0000 */
[----:B-1----:R-:W-:-:S13]  /*0090*/  ISETP.NE.AND P0, PT, R0, RZ, PT ;  /* 0x000000ff0000720c */ /* 0x002fda0003f05270 */
[----:B--2---:R-:W-:Y:S05]  /*00a0*/  @!P0 BRA `(.L_x_213) ;  /* 0x0000014000008947 */ /* 0x004fea0003800000 */
[----:B------:R-:W-:-:S04]  /*00b0*/  ISETP.NE.U32.AND P0, PT, RZ, c[0x0][0x568], PT ;  /* 0x00015a00ff007a0c */ /* 0x000fc80003f05070 */
[----:B------:R-:W-:-:S13]  /*00c0*/  ISETP.NE.AND.EX P0, PT, RZ, c[0x0][0x56c], PT, P0 ;  /* 0x00015b00ff007a0c */ /* 0x000fda0003f05300 */
[----:B------:R-:W-:Y:S05]  /*00d0*/  @!P0 BRA `(.L_x_214) ;  /* 0x0000002000008947 */ /* 0x000fea0003800000 */
[----:B------:R1:W5:Y:S01]  /*00e0*/  LDG.E R3, [R2.64] ;  /* 0x0000000a02037981 */ /* 0x000362000c1e1900 */
[----:B------:R-:W-:Y:S05]  /*00f0*/  BRA `(.L_x_215) ;  /* 0x0000009000007947 */ /* 0x000fea0003800000 */
.L_x_214:
        /* <DEDUP_REMOVED lines=8> */
.L_x_216:
[----:B------:R-:W-:-:S04]  /*0180*/  MOV R3, c[0x0][0x54c] ;  /* 0x0001530000037a02 */ /* 0x000fc80000000f00 */
.L_x_215:
[----:B------:R-:W-:Y:S01]  /*0190*/  USHF.L.U32 UR4, UR4, 0x7, URZ ;  /* 0x0000000704047899 */ /* 0x000fe2000800063f */
[----:B-----5:R-:W-:-:S05]  /*01a0*/  IMAD R3, R3, c[0x0][0x548], RZ ;  /* 0x0001520003037a24 */ /* 0x020fca00078e02ff */
[----:B------:R-:W-:-:S04]  /*01b0*/  MOV R40, UR4 ;  /* 0x0000000400287c02 */ /* 0x000fc80008000f00 */
[----:B------:R-:W-:-:S04]  /*01c0*/  ISETP.GE.AND P0, PT, R40, R3, PT ;  /* 0x000000032800720c */ /* 0x000fc80003f06270 */
[----:B------:R-:W-:Y:S01]  /*01d0*/  SEL R210, R210, 0xffffffff, !P0 ;  /* 0xffffffffd2d27807 */ /* 0x000fe20004000000 */
[----:B------:R-:W-:Y:S05]  /*01e0*/  BRA `(.L_x_217) ;  /* 0x0000013000007947 */ /* 0x000fea0003800000 */
.L_x_213:
[----:B------:R-:W-:-:S04]  /*01f0*/  ISETP.NE.U32.AND P0, PT, RZ, c[0x0][0x568], PT ;  /* 0x00015a00ff007a0c */ /* 0x000fc80003f05070 */
[----:B------:R-:W-:-:S13]  /*0200*/  ISETP.NE.AND.EX P0, PT, RZ, c[0x0][0x56c], PT, P0 ;  /* 0x00015b00ff007a0c */ /* 0x000fda0003f05300 */
[----:B------:R-:W-:Y:S05]  /*0210*/  @!P0 BRA `(.L_x_218) ;  /* 0x0000002000008947 */ /* 0x000fea0003800000 */
[----:B------:R1:W5:Y:S01]  /*0220*/  LDG.E R3, [R2.64] ;  /* 0x0000000a02037981 */ /* 0x000362000c1e1900 */
[----:B------:R-:W-:Y:S05]  /*0230*/  BRA `(.L_x_219) ;  /* 0x0000009000007947 */ /* 0x000fea0003800000 */
.L_x_218:
        /* <DEDUP_REMOVED lines=8> */
.L_x_220:
[----:B------:R-:W-:-:S04]  /*02c0*/  MOV R3, c[0x0][0x54c] ;  /* 0x0001530000037a02 */ /* 0x000fc80000000f00 */
.L_x_219:
[----:B------:R-:W-:Y:S01]  /*02d0*/  USHF.L.U32 UR4, UR4, 0x7, URZ ;  /* 0x0000000704047899 */ /* 0x000fe2000800063f */
[----:B-----5:R-:W-:-:S05]  /*02e0*/  IMAD R3, R3, c[0x0][0x548], RZ ;  /* 0x0001520003037a24 */ /* 0x020fca00078e02ff */
[----:B------:R-:W-:-:S04]  /*02f0*/  MOV R40, UR4 ;  /* 0x0000000400287c02 */ /* 0x000fc80008000f00 */
[----:B------:R-:W-:-:S04]  /*0300*/  ISETP.GE.AND P0, PT, R40, R3, PT ;  /* 0x000000032800720c */ /* 0x000fc80003f06270 */
[----:B------:R-:W-:-:S04]  /*0310*/  SEL R210, R210, 0xffffffff, !P0 ;  /* 0xffffffffd2d27807 */ /* 0x000fc80004000000 */
.L_x_217:
[----:B------:R-:W-:-:S13]  /*0320*/  ISETP.GE.AND P0, PT, R210, RZ, PT ;  /* 0x000000ffd200720c */ /* 0x000fda0003f06270 */
[----:B------:R-:W-:Y:S05]  /*0330*/  @!P0 EXIT ;  /* 0x000000000000894d */ /* 0x000fea0003800000 */
[----:B------:R-:W-:Y:S01]  /*0340*/  ISETP.NE.U32.AND P2, PT, RZ, c[0x0][0x370], PT ;  /* 0x0000dc00ff007a0c */ /* 0x000fe20003f45070 */
[----:B------:R-:W-:Y:S01]  /*0350*/  IMAD.MOV.U32 R9, RZ, RZ, RZ ;  /* 0x000000ffff097224 */ /* 0x000fe200078e00ff */
[----:B------:R-:W-:Y:S01]  /*0360*/  ISETP.NE.U32.AND P1, PT, RZ, c[0x0][0x360], PT ;  /* 0x0000d800ff007a0c */ /* 0x000fe20003f25070 */
[----:B------:R-:W-:Y:S01]  /*0370*/  IMAD.MOV.U32 R211, RZ, RZ, c[0x0][0x168] ;  /* 0x00005a00ffd37624 */ /* 0x000fe200078e00ff */
[----:B------:R-:W-:Y:S01]  /*0380*/  ISETP.NE.AND.EX P2, PT, RZ, c[0x0][0x374], PT, P2 ;  /* 0x0000dd00ff007a0c */ /* 0x000fe20003f45320 */
[----:B------:R-:W-:Y:S01]  /*0390*/  IMAD.MOV.U32 R34, RZ, RZ, RZ ;  /* 0x000000ffff227224 */ /* 0x000fe200078e00ff */
[----:B------:R-:W-:Y:S01]  /*03a0*/  ISETP.NE.AND.EX P1, PT, RZ, c[0x0][0x364], PT, P1 ;  /* 0x0000d900ff007a0c */ /* 0x000fe20003f25310 */
[CC--:B------:R-:W-:Y:S01]  /*03b0*/  IMAD.WIDE R6, R210.reuse, R5.reuse, c[0x0][0x348] ;  /* 0x0000d200d2067625 */ /* 0x0c0fe200078e0205 */
[----:B------:R-:W-:Y:S02]  /*03c0*/  ISETP.NE.U32.AND P0, PT, RZ, c[0x0][0x348], PT ;  /* 0x0000d200ff007a0c */ /* 0x000fe40003f05070 */
[----:B------:R-:W-:Y:S01]  /*03d0*/  ISETP.NE.U32.AND P5, PT, RZ, c[0x0][0x350], PT ;  /* 0x0000d400ff007a0c */ /* 0x000fe20003fa5070 */
[----:B-1----:R-:W-:Y:S01]  /*03e0*/  IMAD.WIDE R2, R210, R5, c[0x0][0x350] ;  /* 0x0000d400d2027625 */ /* 0x002fe200078e0205 */
[----:B------:R-:W-:-:S02]  /*03f0*/  ISETP.NE.AND.EX P0, PT, RZ, c[0x0][0x34c], PT, P0 ;  /* 0x0000d300ff007a0c */ /* 0x000fc40003f05300 */
[----:B------:R-:W-:Y:S02]  /*0400*/  ISETP.NE.AND.EX P5, PT, RZ, c[0x0][0x354], PT, P5 ;  /* 0x0000d500ff007a0c */ /* 0x000fe40003fa5350 */
[----:B------:R-:W-:Y:S01]  /*0410*/  MOV R0, RZ ;  /* 0x000000ff00007202 */ /* 0x000fe20000000f00 */
[----:B------:R-:W-:-:S04]  /*0420*/  @P2 IMAD.WIDE R12, R210, R5, c[0x0][0x370] ;  /* 0x0000dc00d20c2625 */ /* 0x000fc800078e0205 */
[----:B------:R-:W-:Y:S01]  /*0430*/  @P1 IMAD.WIDE R10, R210, R5, c[0x0][0x360] ;  /* 0x0000d800d20a1625 */ /* 0x000fe200078e0205 */
[----:B------:R1:W5:Y:S04]  /*0440*/  @P2 LDG.E R9, [R12.64] ;  /* 0x0000000a0c092981 */ /* 0x000368000c1e1900 */
[----:B------:R1:W5:Y:S04]  /*0450*/  @P1 LDG.E R211, [R10.64] ;  /* 0x0000000a0ad31981 */ /* 0x000368000c1e1900 */
[----:B------:R1:W5:Y:S04]  /*0460*/  @P0 LDG.E R0, [R6.64] ;  /* 0x0000000a06000981 */ /* 0x000368000c1e1900 */
[----:B------:R1:W5:Y:S01]  /*0470*/  @P5 LDG.E R34, [R2.64] ;  /* 0x0000000a02225981 */ /* 0x000362000c1e1900 */
[----:B------:R-:W-:Y:S01]  /*0480*/  MOV R208, c[0x0][0x1d0] ;  /* 0x0000740000d07a02 */ /* 0x000fe20000000f00 */
[----:B------:R-:W-:Y:S05]  /*0490*/  @P1 BRA `(.L_x_221) ;  /* 0x0000004000001947 */ /* 0x000fea0003800000 */
[----:B------:R-:W-:Y:S05]  /*04a0*/  @!P0 BRA `(.L_x_221) ;  /* 0x0000003000008947 */ /* 0x000fea0003800000 */
[----:B-----5:R-:W2:Y:S04]  /*04b0*/  LDG.E R211, [R6.64] ;  /* 0x0000000a06d37981 */ /* 0x020ea8000c1e1900 */
[----:B------:R-:W2:Y:S02]  /*04c0*/  LDG.E R4, [R6.64+0x4] ;  /* 0x0000040a06047981 */ /* 0x000ea4000c1e1900 */
[----:B--2---:R-:W-:-:S02]  /*04d0*/  IADD3 R211, -R211, R4, RZ ;  /* 0x00000004d3d37210 */ /* 0x004fc40007ffe1ff */
.L_x_221:
[----:B------:R-:W-:-:S04]  /*04e0*/  ISETP.NE.U32.AND P1, PT, RZ, c[0x0][0x368], PT ;  /* 0x0000da00ff007a0c */ /* 0x000fc80003f25070 */
[----:B------:R-:W-:-:S13]  /*04f0*/  ISETP.NE.AND.EX P1, PT, RZ, c[0x0][0x36c], PT, P1 ;  /* 0x0000db00ff007a0c */ /* 0x000fda0003f25310 */
[----:B------:R-:W-:Y:S05]  /*0500*/  @!P1 BRA `(.L_x_222) ;  /* 0x0000003000009947 */ /* 0x000fea0003800000 */
[----:B------:R-:W-:-:S06]  /*0510*/  IMAD.WIDE R208, R210, R5, c[0x0][0x368] ;  /* 0x0000da00d2d07625 */ /* 0x000fcc00078e0205 */
[----:B------:R2:W5:Y:S01]  /*0520*/  LDG.E R208, [R208.64] ;  /* 0x0000000ad0d07981 */ /* 0x000562000c1e1900 */
[----:B------:R-:W-:Y:S05]  /*0530*/  BRA `(.L_x_223) ;  /* 0x0000004000007947 */ /* 0x000fea0003800000 */
.L_x_222:
[----:B------:R-:W-:Y:S05]  /*0540*/  @!P5 BRA `(.L_x_223) ;  /* 0x000000300000d947 */ /* 0x000fea0003800000 */
[----:B------:R-:W2:Y:S04]  /*0550*/  LDG.E R208, [R2.64] ;  /* 0x0000000a02d07981 */ /* 0x000ea8000c1e1900 */
[----:B-1----:R-:W2:Y:S02]  /*0560*/  LDG.E R7, [R2.64+0x4] ;  /* 0x0000040a02077981 */ /* 0x002ea4000c1e1900 */
[----:B--2---:R-:W-:Y:S02]  /*0570*/  IADD3 R208, -R208, R7, RZ ;  /* 0x00000007d0d07210 */ /* 0x004fe40007ffe1ff */
.L_x_223:
[----:B-1----:R-:W-:Y:S01]  /*0580*/  IMAD.MOV.U32 R2, RZ, RZ, c[0x0][0x2c4] ;  /* 0x0000b100ff027624 */ /* 0x002fe200078e00ff */
[----:B------:R-:W-:Y:S01]  /*0590*/  IADD3 R7, R40, 0x7f, RZ ;  /* 0x0000007f28077810 */ /* 0x000fe20007ffe0ff */
[----:B------:R-:W-:Y:S02]  /*05a0*/  IMAD.MOV.U32 R13, RZ, RZ, c[0x0][0x32c] ;  /* 0x0000cb00ff0d7624 */ /* 0x000fe400078e00ff */
[--C-:B-----5:R-:W-:Y:S01]  /*05b0*/  IMAD.IADD R208, R208, 0x1, -R9.reuse ;  /* 0x00000001d0d07824 */ /* 0x120fe200078e0a09 */
[----:B------:R-:W-:Y:S01]  /*05c0*/  ISETP.NE.AND P4, PT, R2, 0x1, PT ;  /* 0x000000010200780c */ /* 0x000fe20003f85270 */
[----:B------:R-:W-:Y:S01]  /*05d0*/  IMAD.IADD R34, R34, 0x1, R9 ;  /* 0x0000000122227824 */ /* 0x000fe200078e0209 */
[----:B------:R-:W-:-:S02]  /*05e0*/  ISETP.GE.AND P3, PT, R13, 0x1, PT ;  /* 0x000000010d00780c */ /* 0x000fc40003f66270 */
[----:B------:R-:W-:-:S09]  /*05f0*/  IADD3 R2, R208, 0x1, -R211 ;  /* 0x00000001d0027810 */ /* 0x000fd20007ffe8d3 */
[----:B------:R-:W-:-:S05]  /*0600*/  @P4 IADD3 R3, R40, 0x7f, RZ ;  /* 0x0000007f28034810 */ /* 0x000fca0007ffe0ff */
[----:B------:R-:W-:-:S05]  /*0610*/  @P4 IMAD.HI.U32 R3, R3, c[0x0][0x2c8], RZ ;  /* 0x0000b20003034a27 */ /* 0x000fca00078e00ff */
[----:B------:R-:W-:-:S05]  /*0620*/  @P4 SHF.R.U32.HI R7, RZ, c[0x0][0x2cc], R3 ;  /* 0x0000b300ff074a19 */ /* 0x000fca0000011603 */
[----:B------:R-:W-:-:S05]  /*0630*/  IMAD.IADD R2, R2, 0x1, R7 ;  /* 0x0000000102027824 */ /* 0x000fca00078e0207 */
[----:B------:R-:W-:Y:S01]  /*0640*/  IADD3 R4, R2, c[0x0][0x328], RZ ;  /* 0x0000ca0002047a10 */ /* 0x000fe20007ffe0ff */
[----:B------:R-:W-:Y:S05]  /*0650*/  @!P3 BRA `(.L_x_224) ;  /* 0x000000e00000b947 */ /* 0x000fea0003800000 */
[C---:B------:R-:W-:Y:S02]  /*0660*/  ISETP.GT.AND P1, PT, R2.reuse, RZ, PT ;  /* 0x000000ff0200720c */ /* 0x040fe40003f24270 */
        /* <DEDUP_REMOVED lines=8> */
.L_x_225:
[----:B------:R-:W-:-:S13]  /*06f0*/  ISETP.NE.AND P1, PT, R13, 0x1, PT ;  /* 0x000000010d00780c */ /* 0x000fda0003f25270 */
[----:B------:R-:W-:-:S05]  /*0700*/  @P1 IMAD.HI.U32 R2, R6, c[0x0][0x330], RZ ;  /* 0x0000cc0006021a27 */ /* 0x000fca00078e00ff */
[----:B------:R-:W-:-:S05]  /*0710*/  @P1 SHF.R.U32.HI R6, RZ, c[0x0][0x334], R2 ;  /* 0x0000cd00ff061a19 */ /* 0x000fca0000011602 */
.L_x_226:
[----:B------:R-:W-:-:S05]  /*0720*/  IMAD R3, R6, R13, c[0x0][0x32c] ;  /* 0x0000cb0006037624 */ /* 0x000fca00078e020d */
[----:B------:R-:W-:-:S04]  /*0730*/  IMNMX R4, R4, R3, PT ;  /* 0x0000000304047217 */ /* 0x000fc80003800200 */
.L_x_224:
[----:B------:R-:W-:Y:S01]  /*0740*/  IADD3 R4, R4, 0x5f, RZ ;  /* 0x0000005f04047810 */ /* 0x000fe20007ffe0ff */
[----:B------:R-:W-:Y:S01]  /*0750*/  @P4 IMAD.HI.U32 R3, R40, c[0x0][0x2c8], RZ ;  /* 0x0000b20028034a27 */ /* 0x000fe200078e00ff */
[----:B------:R-:W-:-:S03]  /*0760*/  IADD3 R7, R208, 0x5f, RZ ;  /* 0x0000005fd0077810 */ /* 0x000fc60007ffe0ff */
[----:B------:R-:W-:-:S04]  /*0770*/  IMAD.HI R4, R4, 0x2aaaaaab, RZ ;  /* 0x2aaaaaab04047827 */ /* 0x000fc800078e02ff */
[----:B------:R-:W-:-:S04]  /*0780*/  IMAD.HI R7, R7, 0x2aaaaaab, RZ ;  /* 0x2aaaaaab07077827 */ /* 0x000fc800078e02ff */
[----:B------:R-:W-:Y:S01]  /*0790*/  IMAD.MOV.U32 R2, RZ, RZ, R40 ;  /* 0x000000ffff027224 */ /* 0x000fe200078e0028 */
[----:B------:R-:W-:Y:S01]  /*07a0*/  @P4 SHF.R.U32.HI R2, RZ, c[0x0][0x2cc], R3 ;  /* 0x0000b300ff024a19 */ /* 0x000fe20000011603 */
[----:B------:R-:W-:Y:S01]  /*07b0*/  IMAD.IADD R15, R208, 0x1, -R211 ;  /* 0x00000001d00f7824 */ /* 0x000fe200078e0ad3 */
[----:B------:R-:W-:Y:S02]  /*07c0*/  SHF.R.U32.HI R3, RZ, 0x1f, R4 ;  /* 0x0000001fff037819 */ /* 0x000fe40000011604 */
[----:B------:R-:W-:Y:S01]  /*07d0*/  SHF.R.U32.HI R6, RZ, 0x1f, R7 ;  /* 0x0000001fff067819 */ /* 0x000fe20000011607 */
[----:B------:R-:W-:Y:S01]  /*07e0*/  IMAD.IADD R2, R15, 0x1, R2 ;  /* 0x000000010f027824 */ /* 0x000fe200078e0202 */
[----:B------:R-:W-:Y:S02]  /*07f0*/  LEA.HI.SX32 R3, R4, R3, 0x1c ;  /* 0x0000000304037211 */ /* 0x000fe400078fe2ff */
[----:B------:R-:W-:Y:S02]  /*0800*/  LEA.HI.SX32 R6, R7, R6, 0x1c ;  /* 0x0000000607067211 */ /* 0x000fe400078fe2ff */
[----:B------:R-:W-:-:S02]  /*0810*/  IADD3 R4, R2, -c[0x0][0x324], RZ ;  /* 0x8000c90002047a10 */ /* 0x000fc40007ffe0ff */
[----:B------:R-:W-:Y:S01]  /*0820*/  IMNMX R14, R6, R3, PT ;  /* 0x00000003060e7217 */ /* 0x000fe20003800200 */
[----:B------:R-:W-:Y:S05]  /*0830*/  @!P3 BRA `(.L_x_227) ;  /* 0x000000e00000b947 */ /* 0x000fea0003800000 */
[----:B------:R-:W-:-:S04]  /*0840*/  MOV R3, R2 ;  /* 0x0000000200037202 */ /* 0x000fc80000000f00 */
[----:B------:R-:W-:-:S13]  /*0850*/  ISETP.GT.AND P1, PT, R3, -0x1, PT ;  /* 0xffffffff0300780c */ /* 0x000fda0003f24270 */
[----:B------:R-:W-:Y:S05]  /*0860*/  @P1 BRA `(.L_x_228) ;  /* 0x0000006000001947 */ /* 0x000fea0003800000 */
[----:B------:R-:W-:Y:S02]  /*0870*/  ISETP.NE.AND P1, PT, R13, 0x1, PT ;  /* 0x000000010d00780c */ /* 0x000fe40003f25270 */
[----:B------:R-:W-:-:S11]  /*0880*/  LOP3.LUT R3, RZ, R3, RZ, 0x33, !PT ;  /* 0x00000003ff037212 */ /* 0x000fd600078e33ff */
[----:B------:R-:W-:-:S05]  /*0890*/  @P1 IMAD.HI.U32 R2, R3, c[0x0][0x330], RZ ;  /* 0x0000cc0003021a27 */ /* 0x000fca00078e00ff */
[----:B------:R-:W-:-:S04]  /*08a0*/  @P1 SHF.R.U32.HI R3, RZ, c[0x0][0x334], R2 ;  /* 0x0000cd00ff031a19 */ /* 0x000fc80000011602 */
[----:B------:R-:W-:Y:S01]  /*08b0*/  LOP3.LUT R3, RZ, R3, RZ, 0x33, !PT ;  /* 0x00000003ff037212 */ /* 0x000fe200078e33ff */
[----:B------:R-:W-:Y:S05]  /*08c0*/  BRA `(.L_x_229) ;  /* 0x0000003000007947 */ /* 0x000fea0003800000 */
.L_x_228:
[----:B------:R-:W-:-:S13]  /*08d0*/  ISETP.NE.AND P1, PT, R13, 0x1, PT ;  /* 0x000000010d00780c */ /* 0x000fda0003f25270 */
[----:B------:R-:W-:-:S05]  /*08e0*/  @P1 IMAD.HI.U32 R2, R3, c[0x0][0x330], RZ ;  /* 0x0000cc0003021a27 */ /* 0x000fca00078e00ff */
[----:B------:R-:W-:-:S05]  /*08f0*/  @P1 SHF.R.U32.HI R3, RZ, c[0x0][0x334], R2 ;  /* 0x0000cd00ff031a19 */ /* 0x000fca0000011602 */
.L_x_229:
[----:B------:R-:W-:-:S05]  /*0900*/  IMAD R3, R3, c[0x0][0x32c], RZ ;  /* 0x0000cb0003037a24 */ /* 0x000fca00078e02ff */
[----:B------:R-:W-:-:S05]  /*0910*/  IMNMX R4, R4, R3, !PT ;  /* 0x0000000304047217 */ /* 0x000fca0007800200 */
.L_x_227:
[----:B------:R-:W-:Y:S01]  /*0920*/  IMAD.HI R2, R4, 0x2aaaaaab, RZ ;  /* 0x2aaaaaab04027827 */ /* 0x000fe200078e02ff */
[----:B------:R-:W-:Y:S01]  /*0930*/  PLOP3.LUT P2, PT, PT, PT, PT, 0x80, 0x0 ;  /* 0x000000000000781c */ /* 0x000fe20003f4f070 */
[----:B------:R-:W-:Y:S01]  /*0940*/  CS2R R64, SRZ ;  /* 0x0000000000407805 */ /* 0x000fe2000001ff00 */
[----:B------:R-:W-:Y:S01]  /*0950*/  CS2R R62, SRZ ;  /* 0x00000000003e7805 */ /* 0x000fe2000001ff00 */
[----:B------:R-:W-:Y:S01]  /*0960*/  IMAD.MOV.U32 R66, RZ, RZ, RZ ;  /* 0x000000ffff427224 */ /* 0x000fe200078e00ff */
[----:B------:R-:W-:Y:S01]  /*0970*/  SHF.R.U32.HI R207, RZ, 0x1f, R2 ;  /* 0x0000001fffcf7819 */ /* 0x000fe20000011602 */
[----:B------:R-:W-:Y:S01]  /*0980*/  CS2R R60, SRZ ;  /* 0x00000000003c7805 */ /* 0x000fe2000001ff00 */
        /* <DEDUP_REMOVED lines=9> */
[----:B------:R-:W-:Y:S01]  /*0a20*/  CS2R R100, SRZ ;  /* 0x0000000000647805 */ /* 0x000fe2000001ff00 */
        /* <DEDUP_REMOVED lines=23> */
[----:B------:R-:W-:Y:S05]  /*0ba0*/  @!P1 BRA `(.L_x_230) ;  /* 0x0000f38000009947 */ /* 0x000fea0003800000 */
[----:B------:R-:W-:Y:S01]  /*0bb0*/  ISETP.NE.U32.AND P2, PT, RZ, c[0x0][0x340], PT ;  /* 0x0000d000ff007a0c */ /* 0x000fe20003f45070 */
[----:B------:R-:W1:Y:S01]  /*0bc0*/  S2R R32, SR_CTAID.Y ;  /* 0x0000000000207919 */ /* 0x000e620000002600 */
[----:B------:R-:W-:Y:S01]  /*0bd0*/  SHF.R.S32.HI R109, RZ, 0x1f, R42 ;  /* 0x0000001fff6d7819 */ /* 0x000fe2000001142a */
[----:B------:R-:W-:Y:S01]  /*0be0*/  IMAD.WIDE.U32 R8, R0, c[0x0][0x178], RZ ;  /* 0x00005e0000087a25 */ /* 0x000fe200078e00ff */
[----:B------:R-:W-:Y:S01]  /*0bf0*/  ISETP.NE.AND.EX P2, PT, RZ, c[0x0][0x344], PT, P2 ;  /* 0x0000d100ff007a0c */ /* 0x000fe20003f45320 */
[----:B------:R-:W-:Y:S01]  /*0c00*/  ULDC.64 UR6, c[0x0][0x1e0] ;  /* 0x0000780000067ab9 */ /* 0x000fe20000000a00 */
[----:B------:R-:W-:Y:S01]  /*0c10*/  SEL R10, R210, RZ, !P0 ;  /* 0x000000ffd20a7207 */ /* 0x000fe20004000000 */
[----:B------:R-:W-:Y:S01]  /*0c20*/  IMAD.MOV.U32 R41, RZ, RZ, 0x60 ;  /* 0x00000060ff297424 */ /* 0x000fe200078e00ff */
[----:B------:R-:W-:Y:S01]  /*0c30*/  IADD3 R113, R14, -0x1, RZ ;  /* 0xffffffff0e717810 */ /* 0x000fe20007ffe0ff */
[----:B------:R-:W-:-:S08]  /*0c40*/  ULDC.64 UR4, c[0x0][0x208] ;  /* 0x0000820000047ab9 */ /* 0x000fd00000000a00 */
[----:B------:R-:W-:-:S06]  /*0c50*/  @P2 IMAD.WIDE R30, R210, R5, c[0x0][0x340] ;  /* 0x0000d000d21e2625 */ /* 0x000fcc00078e0205 */
[----:B------:R-:W3:Y:S01]  /*0c60*/  @P2 LDG.E R30, [R30.64] ;  /* 0x0000000a1e1e2981 */ /* 0x000ee2000c1e1900 */
[-C--:B------:R-:W-:Y:S01]  /*0c70*/  LEA.HI R3, R109, R42.reuse, RZ, 0x3 ;  /* 0x0000002a6d037211 */ /* 0x080fe200078f18ff */
[----:B------:R-:W-:Y:S01]  /*0c80*/  IMAD.WIDE.U32 R110, R41, c[0x0][0x1e0], RZ ;  /* 0x00007800296e7a25 */ /* 0x000fe200078e00ff */
[----:B------:R-:W-:Y:S01]  /*0c90*/  SHF.R.S32.HI R5, RZ, 0x1f, R0 ;  /* 0x0000001fff057819 */ /* 0x000fe20000011400 */
[----:B------:R-:W-:Y:S01]  /*0ca0*/  UIMAD.WIDE.U32 UR14, UR6, 0x40, URZ ;  /* 0x00000040060e78a5 */ /* 0x000fe2000f8e003f */
[----:B------:R-:W-:Y:S01]  /*0cb0*/  LOP3.LUT R29, R3, 0xfffffff8, RZ, 0xc0, !PT ;  /* 0xfffffff8031d7812 */ /* 0x000fe200078ec0ff */
[----:B------:R-:W-:Y:S01]  /*0cc0*/  USHF.L.U32 UR8, UR7, 0x6, URZ ;  /* 0x0000000607087899 */ /* 0x000fe2000800063f */
[----:B------:R-:W-:Y:S01]  /*0cd0*/  SHF.R.S32.HI R3, RZ, 0x3, R3 ;  /* 0x00000003ff037819 */ /* 0x000fe20000011403 */
[----:B------:R-:W-:Y:S01]  /*0ce0*/  IMAD R5, R5, c[0x0][0x178], RZ ;  /* 0x00005e0005057a24 */ /* 0x000fe200078e02ff */
[----:B-1----:R-:W-:Y:S01]  /*0cf0*/  SHF.R.S32.HI R33, RZ, 0x1f, R32 ;  /* 0x0000001fff217819 */ /* 0x002fe20000011420 */
[----:B------:R-:W-:Y:S01]  /*0d00*/  IMAD.IADD R29, R42, 0x1, -R29 ;  /* 0x000000012a1d7824 */ /* 0x000fe200078e0a1d */
[----:B------:R-:W-:Y:S01]  /*0d10*/  UIADD3 UR8, UR15, UR8, URZ ;  /* 0x000000080f087290 */ /* 0x000fe2000fffe03f */
[----:B------:R-:W-:Y:S01]  /*0d20*/  IMAD R5, R0, c[0x0][0x17c], R5 ;  /* 0x00005f0000057a24 */ /* 0x000fe200078e0205 */
[----:B------:R-:W-:Y:S01]  /*0d30*/  LEA.HI R108, R109, R42, RZ, 0x5 ;  /* 0x0000002a6d6c7211 */ /* 0x000fe200078f28ff */
[----:B------:R-:W-:Y:S01]  /*0d40*/  IMAD R11, R29, 0x20, R3 ;  /* 0x000000201d0b7824 */ /* 0x000fe200078e0203 */
[----:B------:R-:W-:Y:S01]  /*0d50*/  USHF.L.U32 UR9, UR4, 0x6, URZ ;  /* 0x0000000604097899 */ /* 0x000fe2000800063f */
[----:B------:R-:W-:Y:S01]  /*0d60*/  IMAD.IADD R9, R9, 0x1, R5 ;  /* 0x0000000109097824 */ /* 0x000fe200078e0205 */
[----:B------:R-:W-:Y:S01]  /*0d70*/  SHF.R.S32.HI R5, RZ, 0x1f, R210 ;  /* 0x0000001fff057819 */ /* 0x000fe200000114d2 */
[----:B------:R-:W-:Y:S01]  /*0d80*/  IMAD R7, R33, c[0x0][0x1b8], RZ ;  /* 0x00006e0021077a24 */ /* 0x000fe200078e02ff */
[----:B------:R-:W-:Y:S01]  /*0d90*/  SHF.R.S32.HI R43, RZ, 0x5, R108 ;  /* 0x00000005ff2b7819 */ /* 0x000fe2000001146c */
[----:B------:R-:W-:Y:S01]  /*0da0*/  IMAD.IADD R2, R40, 0x1, R11 ;  /* 0x0000000128027824 */ /* 0x000fe200078e020b */
[----:B------:R-:W-:Y:S01]  /*0db0*/  SEL R0, R5, RZ, !P0 ;  /* 0x000000ff05007207 */ /* 0x000fe20004000000 */
[C---:B------:R-:W-:Y:S01]  /*0dc0*/  IMAD R7, R32.reuse, c[0x0][0x1bc], R7 ;  /* 0x00006f0020077a24 */ /* 0x040fe200078e0207 */
[----:B------:R-:W-:Y:S01]  /*0dd0*/  UMOV UR12, 0x6 ;  /* 0x00000006000c7882 */ /* 0x000fe20000000000 */
[----:B------:R-:W-:Y:S01]  /*0de0*/  IMAD.WIDE.U32 R8, R32, c[0x0][0x1b8], R8 ;  /* 0x00006e0020087a25 */ /* 0x000fe200078e0008 */
[----:B------:R-:W-:-:S03]  /*0df0*/  USHF.L.U64.HI UR12, UR4, UR12, UR5 ;  /* 0x0000000c040c7299 */ /* 0x000fc60008010205 */
[----:B------:R-:W-:-:S04]  /*0e00*/  @P4 IMAD.HI.U32 R4, R2, c[0x0][0x2c8], RZ ;  /* 0x0000b20002044a27 */ /* 0x000fc800078e00ff */
[----:B------:R-:W-:Y:S02]  /*0e10*/  IMAD.IADD R9, R9, 0x1, R7 ;  /* 0x0000000109097824 */ /* 0x000fe400078e0207 */
[----:B------:R-:W-:Y:S01]  /*0e20*/  IMAD.MOV.U32 R7, RZ, RZ, R2 ;  /* 0x000000ffff077224 */ /* 0x000fe200078e0002 */
[----:B------:R-:W-:Y:S01]  /*0e30*/  @P4 SHF.R.U32.HI R7, RZ, c[0x0][0x2cc], R4 ;  /* 0x0000b300ff074a19 */ /* 0x000fe20000011604 */
[----:B------:R-:W-:Y:S02]  /*0e40*/  IMAD R17, R0, c[0x0][0x1c0], RZ ;  /* 0x0000700000117a24 */ /* 0x000fe400078e02ff */
[----:B--2---:R-:W-:Y:S01]  /*0e50*/  IMAD.SHL.U32 R209, R3, 0x40, RZ ;  /* 0x0000004003d17824 */ /* 0x004fe200078e00ff */
[----:B------:R-:W-:Y:S01]  /*0e60*/  SHF.R.S32.HI R0, RZ, 0x1f, R7 ;  /* 0x0000001fff007819 */ /* 0x000fe20000011407 */
[C---:B------:R-:W-:Y:S02]  /*0e70*/  IMAD R17, R10.reuse, c[0x0][0x1c4], R17 ;  /* 0x000071000a117a24 */ /* 0x040fe400078e0211 */
[----:B------:R-:W-:Y:S01]  /*0e80*/  IMAD.WIDE.U32 R10, R10, c[0x0][0x1c0], R8 ;  /* 0x000070000a0a7a25 */ /* 0x000fe200078e0008 */
[----:B------:R-:W-:-:S02]  /*0e90*/  LOP3.LUT R209, R209, 0x1c0, RZ, 0xc0, !PT ;  /* 0x000001c0d1d17812 */ /* 0x000fc400078ec0ff */
[----:B------:R-:W-:Y:S01]  /*0ea0*/  LEA.HI R8, R109, R42, RZ, 0x6 ;  /* 0x0000002a6d087211 */ /* 0x000fe200078f30ff */
[----:B------:R-:W-:Y:S02]  /*0eb0*/  IMAD.MOV R9, RZ, RZ, -R7 ;  /* 0x000000ffff097224 */ /* 0x000fe400078e0a07 */
[----:B------:R-:W-:Y:S02]  /*0ec0*/  IMAD.IADD R11, R11, 0x1, R17 ;  /* 0x000000010b0b7824 */ /* 0x000fe400078e0211 */
[----:B------:R-:W-:Y:S02]  /*0ed0*/  IMAD R6, R9, c[0x0][0x2c4], R2 ;  /* 0x0000b10009067a24 */ /* 0x000fe400078e0202 */
[----:B------:R-:W-:Y:S02]  /*0ee0*/  IMAD R0, R0, c[0x0][0x1b0], RZ ;  /* 0x00006c0000007a24 */ /* 0x000fe400078e02ff */
[----:B------:R-:W-:Y:S01]  /*0ef0*/  IMAD.WIDE.U32 R10, R7, c[0x0][0x1b0], R10 ;  /* 0x00006c00070a7a25 */ /* 0x000fe200078e000a */
[----:B------:R-:W-:-:S03]  /*0f00*/  SHF.R.S32.HI R9, RZ, 0x1f, R6 ;  /* 0x0000001fff097819 */ /* 0x000fc60000011406 */
[----:B------:R-:W-:Y:S02]  /*0f10*/  IMAD R0, R7, c[0x0][0x1b4], R0 ;  /* 0x00006d0007007a24 */ /* 0x000fe400078e0200 */
[----:B------:R-:W-:Y:S02]  /*0f20*/  IMAD R9, R9, c[0x0][0x1a8], RZ ;  /* 0x00006a0009097a24 */ /* 0x000fe400078e02ff */
[----:B------:R-:W-:Y:S02]  /*0f30*/  IMAD.IADD R11, R11, 0x1, R0 ;  /* 0x000000010b0b7824 */ /* 0x000fe400078e0200 */
[C---:B------:R-:W-:Y:S02]  /*0f40*/  IMAD R9, R6.reuse, c[0x0][0x1ac], R9 ;  /* 0x00006b0006097a24 */ /* 0x040fe400078e0209 */
[----:B------:R-:W-:Y:S02]  /*0f50*/  IMAD.SHL.U32 R36, R29, 0x8, RZ ;  /* 0x000000081d247824 */ /* 0x000fe400078e00ff */
[----:B------:R-:W-:-:S03]  /*0f60*/  IMAD.WIDE.U32 R6, R6, c[0x0][0x1a8], R10 ;  /* 0x00006a0006067a25 */ /* 0x000fc600078e000a */
[----:B------:R-:W-:Y:S01]  /*0f70*/  LOP3.LUT R2, R209, 0x38, R36, 0xf8, !PT ;  /* 0x00000038d1027812 */ /* 0x000fe200078ef824 */
[----:B------:R-:W-:Y:S01]  /*0f80*/  IMAD.IADD R0, R7, 0x1, R9 ;  /* 0x0000000107007824 */ /* 0x000fe200078e0209 */
[----:B------:R-:W-:Y:S01]  /*0f90*/  BAR.SYNC.DEFER_BLOCKING 0x0 ;  /* 0x0000000000007b1d */ /* 0x000fe20000010000 */
[----:B------:R-:W-:Y:S01]  /*0fa0*/  LEA R4, P0, R6, c[0x0][0x160], 0x1 ;  /* 0x0000580006047a11 */ /* 0x000fe200078008ff */
[----:B------:R-:W-:Y:S01]  /*0fb0*/  IMAD R7, R211, c[0x0][0x2c4], RZ ;  /* 0x0000b100d3077a24 */ /* 0x000fe200078e02ff */
[----:B------:R-:W-:Y:S01]  /*0fc0*/  SHF.R.U32.HI R209, RZ, 0x3, R209 ;  /* 0x00000003ffd17819 */ /* 0x000fe200000116d1 */
[----:B------:R-:W-:Y:S01]  /*0fd0*/  IMAD.SHL.U32 R8, R8, 0x8, RZ ;  /* 0x0000000808087824 */ /* 0x000fe200078e00ff */
[----:B------:R-:W-:Y:S01]  /*0fe0*/  LEA.HI.X R0, R6, c[0x0][0x164], R0, 0x1, P0 ;  /* 0x0000590006007a11 */ /* 0x000fe200000f0c00 */
[----:B------:R-:W1:Y:S01]  /*0ff0*/  SHFL.IDX PT, R10, R4, RZ, 0x181f ;  /* 0x00181fff040a7589 */ /* 0x000e6200000e0000 */
[----:B------:R-:W-:Y:S01]  /*1000*/  LOP3.LUT R209, R2, R209, RZ, 0x3c, !PT ;  /* 0x000000d102d17212 */ /* 0x000fe200078e3cff */
[----:B------:R-:W-:Y:S01]  /*1010*/  IMAD.IADD R2, R40, 0x1, R3 ;  /* 0x0000000128027824 */ /* 0x000fe200078e0203 */
[----:B------:R-:W-:Y:S01]  /*1020*/  SHF.R.S32.HI R37, RZ, 0x1f, R36 ;  /* 0x0000001fff257819 */ /* 0x000fe20000011424 */
[----:B------:R-:W2:Y:S01]  /*1030*/  SHFL.IDX PT, R11, R0, RZ, 0x181f ;  /* 0x00181fff000b7589 */ /* 0x000ea200000e0000 */
[----:B------:R-:W-:-:S02]  /*1040*/  LOP3.LUT R209, R209, 0xfffffe00, R8, 0xf8, !PT ;  /* 0xfffffe00d1d17812 */ /* 0x000fc400078ef808 */
[CC--:B------:R-:W-:Y:S01]  /*1050*/  ISETP.GE.AND P1, PT, R2.reuse, R7.reuse, PT ;  /* 0x000000070200720c */ /* 0x0c0fe20003f26270 */
[----:B------:R-:W4:Y:S01]  /*1060*/  SHFL.IDX PT, R16, R4, 0x1, 0x181f ;  /* 0x00381f0004107f89 */ /* 0x000f2200000e0000 */
[C---:B------:R-:W-:Y:S01]  /*1070*/  IADD3 R6, R2.reuse, 0x20, RZ ;  /* 0x0000002002067810 */ /* 0x040fe20007ffe0ff */
[----:B------:R-:W-:Y:S01]  /*1080*/  IMAD.SHL.U32 R209, R209, 0x2, RZ ;  /* 0x00000002d1d17824 */ /* 0x000fe200078e00ff */
[----:B------:R-:W-:Y:S01]  /*1090*/  IADD3 R8, R2, 0x40, RZ ;  /* 0x0000004002087810 */ /* 0x000fe20007ffe0ff */
[----:B------:R-:W5:Y:S01]  /*10a0*/  SHFL.IDX PT, R17, R0, 0x1, 0x181f ;  /* 0x00381f0000117f89 */ /* 0x000f6200000e0000 */
[----:B------:R-:W-:Y:S02]  /*10b0*/  ISETP.GE.AND P0, PT, R6, R7, PT ;  /* 0x000000070600720c */ /* 0x000fe40003f06270 */
[----:B------:R-:W-:Y:S02]  /*10c0*/  SHF.R.S32.HI R6, RZ, 0x1f, R34 ;  /* 0x0000001fff067819 */ /* 0x000fe40000011422 */
[----:B------:R-:W-:-:S02]  /*10d0*/  ISETP.GE.AND P6, PT, R36, c[0x0][0x198], PT ;  /* 0x0000660024007a0c */ /* 0x000fc40003fc6270 */
[----:B------:R-:W-:Y:S02]  /*10e0*/  IADD3 R2, R2, 0x60, RZ ;  /* 0x0000006002027810 */ /* 0x000fe40007ffe0ff */
[----:B---3--:R-:W-:Y:S01]  /*10f0*/  @P2 SHF.R.S32.HI R31, RZ, 0x1f, R30 ;  /* 0x0000001fff1f2819 */ /* 0x008fe2000001141e */
[----:B------:R-:W-:Y:S02]  /*1100*/  @!P2 IMAD.MOV.U32 R30, RZ, RZ, R210 ;  /* 0x000000ffff1ea224 */ /* 0x000fe400078e00d2 */
[----:B------:R-:W-:Y:S01]  /*1110*/  @!P2 IMAD.MOV.U32 R31, RZ, RZ, R5 ;  /* 0x000000ffff1fa224 */ /* 0x000fe200078e0005 */
[----:B------:R-:W-:Y:S02]  /*1120*/  IADD3 R34, P2, R34, R3, RZ ;  /* 0x0000000322227210 */ /* 0x000fe40007f5e0ff */
[----:B------:R-:W-:Y:S02]  /*1130*/  IADD3 R5, R36, 0x40, RZ ;  /* 0x0000004024057810 */ /* 0x000fe40007ffe0ff */
[----:B------:R-:W-:Y:S01]  /*1140*/  LEA.HI.X.SX32 R35, R3, R6, 0x1, P2 ;  /* 0x0000000603237211 */ /* 0x000fe200010f0eff */
[----:B------:R-:W-:Y:S01]  /*1150*/  IMAD.WIDE.U32 R18, R34, c[0x0][0x1e0], R36 ;  /* 0x0000780022127a25 */ /* 0x000fe200078e0024 */
[----:B------:R-:W-:-:S02]  /*1160*/  @!P1 SHF.R.S32.HI R6, RZ, 0x1f, R5 ;  /* 0x0000001fff069819 */ /* 0x000fc40000011405 */
[----:B------:R-:W-:Y:S01]  /*1170*/  SEL R222, R30, RZ, !P5 ;  /* 0x000000ff1ede7207 */ /* 0x000fe20006800000 */
[----:B------:R-:W-:Y:S01]  /*1180*/  IMAD R9, R35, c[0x0][0x1e0], RZ ;  /* 0x0000780023097a24 */ /* 0x000fe200078e02ff */
[----:B------:R-:W-:Y:S01]  /*1190*/  SEL R30, R31, RZ, !P5 ;  /* 0x000000ff1f1e7207 */ /* 0x000fe20006800000 */
[----:B------:R-:W-:Y:S01]  /*11a0*/  IMAD R35, R35, c[0x0][0x208], RZ ;  /* 0x0000820023237a24 */ /* 0x000fe200078e02ff */
[----:B------:R-:W-:Y:S02]  /*11b0*/  @!P1 LEA.HI R6, R6, R5, RZ, 0x3 ;  /* 0x0000000506069211 */ /* 0x000fe400078f18ff */
[----:B-1----:R-:W-:Y:S01]  /*11c0*/  @!P1 LEA R22, P5, R36, R10, 0x1 ;  /* 0x0000000a24169211 */ /* 0x002fe200078a08ff */
[C---:B------:R-:W-:Y:S01]  /*11d0*/  IMAD R215, R30.reuse, c[0x0][0x1f0], RZ ;  /* 0x00007c001ed77a24 */ /* 0x040fe200078e02ff */
[----:B------:R-:W-:Y:S01]  /*11e0*/  ISETP.GE.AND P2, PT, R5, c[0x0][0x198], PT ;  /* 0x0000660005007a0c */ /* 0x000fe20003f46270 */
[----:B------:R-:W-:Y:S01]  /*11f0*/  IMAD R225, R30, c[0x0][0x218], RZ ;  /* 0x000086001ee17a24 */ /* 0x000fe200078e02ff */
[----:B------:R-:W-:Y:S01]  /*1200*/  @!P1 LOP3.LUT R6, R6, 0xfffffff8, RZ, 0xc0, !PT ;  /* 0xfffffff806069812 */ /* 0x000fe200078ec0ff */
[----:B------:R-:W-:Y:S01]  /*1210*/  IMAD R215, R222, c[0x0][0x1f4], R215 ;  /* 0x00007d00ded77a24 */ /* 0x000fe200078e02d7 */
[----:B--2---:R-:W-:Y:S01]  /*1220*/  @!P1 LEA.HI.X R23, R36, R11, R37, 0x1, P5 ;  /* 0x0000000b24179211 */ /* 0x004fe200028f0c25 */
[----:B------:R-:W-:Y:S01]  /*1230*/  IMAD R225, R222, c[0x0][0x21c], R225 ;  /* 0x00008700dee17a24 */ /* 0x000fe200078e02e1 */
[----:B------:R-:W-:Y:S01]  /*1240*/  ISETP.GE.AND P5, PT, R8, R7, PT ;  /* 0x000000070800720c */ /* 0x000fe20003fa6270 */
[----:B------:R-:W-:Y:S01]  /*1250*/  @!P1 IMAD.WIDE R24, R6, 0x2, R10 ;  /* 0x0000000206189825 */ /* 0x000fe200078e020a */
[----:B------:R-:W1:Y:S01]  /*1260*/  SHFL.IDX PT, R8, R4, 0x2, 0x181f ;  /* 0x00581f0004087f89 */ /* 0x000e6200000e0000 */
[----:B------:R-:W-:-:S02]  /*1270*/  @!P0 SHF.R.S32.HI R6, RZ, 0x1f, R5 ;  /* 0x0000001fff068819 */ /* 0x000fc40000011405 */
[----:B------:R-:W-:Y:S01]  /*1280*/  IMAD R10, R34, c[0x0][0x1e4], R9 ;  /* 0x00007900220a7a24 */ /* 0x000fe200078e0209 */
[----:B------:R2:W-:Y:S01]  /*1290*/  @!P1 LDGSTS.E.BYPASS.LTC128B.128 [R209+0x100], [R22.64], !P6 ;  /* 0x0010000016d19fae */ /* 0x0005e2000f101d4a */
[----:B------:R-:W-:Y:S02]  /*12a0*/  @!P0 LEA.HI R6, R6, R5, RZ, 0x3 ;  /* 0x0000000506068211 */ /* 0x000fe400078f18ff */
[----:B------:R-:W-:Y:S01]  /*12b0*/  IMAD.IADD R19, R19, 0x1, R10 ;  /* 0x0000000113137824 */ /* 0x000fe200078e020a */
[----:B------:R-:W3:Y:S01]  /*12c0*/  SHFL.IDX PT, R9, R0, 0x2, 0x181f ;  /* 0x00581f0000097f89 */ /* 0x000ee200000e0000 */
[----:B------:R-:W-:Y:S02]  /*12d0*/  @!P0 LOP3.LUT R11, R6, 0xfffffff8, RZ, 0xc0, !PT ;  /* 0xfffffff8060b8812 */ /* 0x000fe400078ec0ff */
[----:B------:R-:W-:Y:S01]  /*12e0*/  SHF.R.S32.HI R31, RZ, 0x1f, R113 ;  /* 0x0000001fff1f7819 */ /* 0x000fe20000011471 */
[----:B------:R3:W-:Y:S01]  /*12f0*/  @!P1 LDGSTS.E.BYPASS.LTC128B.128 [R209+0x4100], [R24.64], !P2 ;  /* 0x0410000018d19fae */ /* 0x0007e2000d101d4a */
[----:B----4-:R-:W-:Y:S01]  /*1300*/  @!P0 LEA R20, P1, R36, R16, 0x1 ;  /* 0x0000001024148211 */ /* 0x010fe200078208ff */
[----:B-----5:R-:W-:-:S02]  /*1310*/  @!P0 IMAD.WIDE R10, R11, 0x2, R16 ;  /* 0x000000020b0a8825 */ /* 0x020fc400078e0210 */
[----:B------:R4:W5:Y:S01]  /*1320*/  SHFL.IDX PT, R16, R4, 0x3, 0x181f ;  /* 0x00781f0004107f89 */ /* 0x00096200000e0000 */
[----:B------:R-:W-:Y:S02]  /*1330*/  @!P0 LEA.HI.X R21, R36, R17, R37, 0x1, P1 ;  /* 0x0000001124158211 */ /* 0x000fe400008f0c25 */
[----:B------:R-:W-:Y:S01]  /*1340*/  ISETP.GE.AND P1, PT, R2, R7, PT ;  /* 0x000000070200720c */ /* 0x000fe20003f26270 */
[C---:B------:R-:W-:Y:S01]  /*1350*/  IMAD R7, R33.reuse, c[0x0][0x1e8], RZ ;  /* 0x00007a0021077a24 */ /* 0x040fe200078e02ff */
[----:B------:R-:W-:Y:S01]  /*1360*/  @!P5 SHF.R.S32.HI R2, RZ, 0x1f, R5 ;  /* 0x0000001fff02d819 */ /* 0x000fe20000011405 */
[----:B------:R5:W-:Y:S01]  /*1370*/  @!P0 LDGSTS.E.BYPASS.LTC128B.128 [R209+0x1100], [R20.64], !P6 ;  /* 0x0110000014d18fae */ /* 0x000be2000f101d4a */
[----:B------:R-:W-:Y:S02]  /*1380*/  IMAD R33, R33, c[0x0][0x210], RZ ;  /* 0x0000840021217a24 */ /* 0x000fe400078e02ff */
[----:B------:R-:W-:Y:S01]  /*1390*/  @!P5 LEA.HI R2, R2, R5, RZ, 0x3 ;  /* 0x000000050202d211 */ /* 0x000fe200078f18ff */
[C---:B------:R-:W-:Y:S01]  /*13a0*/  IMAD R212, R32.reuse, c[0x0][0x1ec], R7 ;  /* 0x00007b0020d47a24 */ /* 0x040fe200078e0207 */
[----:B------:R5:W-:Y:S01]  /*13b0*/  @!P0 LDGSTS.E.BYPASS.LTC128B.128 [R209+0x5100], [R10.64], !P2 ;  /* 0x051000000ad18fae */ /* 0x000be2000d101d4a */
[----:B------:R-:W-:Y:S01]  /*13c0*/  IMAD R33, R32, c[0x0][0x214], R33 ;  /* 0x0000850020217a24 */ /* 0x000fe200078e0221 */
[----:B------:R-:W-:Y:S01]  /*13d0*/  @!P5 LOP3.LUT R7, R2, 0xfffffff8, RZ, 0xc0, !PT ;  /* 0xfffffff80207d812 */ /* 0x000fe200078ec0ff */
[----:B--2---:R-:W-:Y:S01]  /*13e0*/  IMAD.WIDE.U32 R22, R32, c[0x0][0x1e8], R18 ;  /* 0x00007a0020167a25 */ /* 0x004fe200078e0012 */
[C---:B-1----:R-:W-:Y:S01]  /*13f0*/  @!P5 LEA R18, P0, R36.reuse, R8, 0x1 ;  /* 0x000000082412d211 */ /* 0x042fe200078008ff */
[----:B------:R1:W2:Y:S02]  /*1400*/  SHFL.IDX PT, R17, R0, 0x3, 0x181f ;  /* 0x00781f0000117f89 */ /* 0x0002a400000e0000 */
[----:B------:R-:W-:Y:S01]  /*1410*/  IMAD.IADD R213, R23, 0x1, R212 ;  /* 0x0000000117d57824 */ /* 0x000fe200078e02d4 */
[----:B---3--:R-:W-:Y:S01]  /*1420*/  @!P5 LEA.HI.X R19, R36, R9, R37, 0x1, P0 ;  /* 0x000000092413d211 */ /* 0x008fe200000f0c25 */
[----:B------:R-:W-:Y:S01]  /*1430*/  @!P5 IMAD.WIDE R8, R7, 0x2, R8 ;  /* 0x000000020708d825 */ /* 0x000fe200078e0208 */
[----:B----4-:R-:W-:-:S03]  /*1440*/  LEA.HI R4, R109, R42, RZ, 0x4 ;  /* 0x0000002a6d047211 */ /* 0x010fc600078f20ff */
[----:B------:R-:W-:Y:S01]  /*1450*/  IMAD R7, R41, c[0x0][0x1e4], RZ ;  /* 0x0000790029077a24 */ /* 0x000fe200078e02ff */
[----:B------:R3:W-:Y:S01]  /*1460*/  @!P5 LDGSTS.E.BYPASS.LTC128B.128 [R209+0x2100], [R18.64], !P6 ;  /* 0x0210000012d1dfae */ /* 0x0007e2000f101d4a */
[----:B------:R-:W-:Y:S02]  /*1470*/  IMAD R41, R14, -0x60, R41 ;  /* 0xffffffa00e297824 */ /* 0x000fe400078e0229 */
[----:B------:R-:W-:Y:S01]  /*1480*/  IMAD.MOV.U32 R212, RZ, RZ, R22 ;  /* 0x000000ffffd47224 */ /* 0x000fe200078e0016 */
[----:B------:R4:W-:Y:S01]  /*1490*/  @!P5 LDGSTS.E.BYPASS.LTC128B.128 [R209+0x6100], [R8.64], !P2 ;  /* 0x0610000008d1dfae */ /* 0x0009e2000d101d4a */
[----:B------:R-:W-:Y:S01]  /*14a0*/  IMAD.IADD R12, R111, 0x1, R7 ;  /* 0x000000016f0c7824 */ /* 0x000fe200078e0207 */
[----:B------:R-:W-:Y:S01]  /*14b0*/  IADD3 R28, R41, R208, -R3 ;  /* 0x000000d0291c7210 */ /* 0x000fe20007ffe803 */
[----:B------:R-:W-:Y:S01]  /*14c0*/  IMAD.WIDE.U32 R212, R222, c[0x0][0x1f0], R212 ;  /* 0x00007c00ded47a25 */ /* 0x000fe200078e00d4 */
[----:B------:R-:W-:Y:S02]  /*14d0*/  LOP3.LUT R7, R4, 0xfffffff0, RZ, 0xc0, !PT ;  /* 0xfffffff004077812 */ /* 0x000fe400078ec0ff */
[----:B------:R-:W-:Y:S01]  /*14e0*/  ISETP.GE.AND P0, PT, R28, 0x1, PT ;  /* 0x000000011c00780c */ /* 0x000fe20003f06270 */
[----:B------:R-:W-:-:S02]  /*14f0*/  IMAD.IADD R215, R213, 0x1, R215 ;  /* 0x00000001d5d77824 */ /* 0x000fc400078e02d7 */
[----:B-----5:R-:W-:Y:S01]  /*1500*/  IMAD R11, R12, R113, RZ ;  /* 0x000000710c0b7224 */ /* 0x020fe200078e02ff */
[----:B-1----:R-:W-:Y:S01]  /*1510*/  @!P1 SHF.R.S32.HI R0, RZ, 0x1f, R5 ;  /* 0x0000001fff009819 */ /* 0x002fe20000011405 */
[----:B------:R-:W-:Y:S02]  /*1520*/  IMAD.MOV.U32 R214, RZ, RZ, R212 ;  /* 0x000000ffffd67224 */ /* 0x000fe400078e00d4 */
[----:B------:R-:W-:Y:S01]  /*1530*/  IMAD.IADD R7, R42, 0x1, -R7 ;  /* 0x000000012a077824 */ /* 0x000fe200078e0a07 */
[----:B------:R-:W-:Y:S01]  /*1540*/  @!P1 LEA.HI R0, R0, R5, RZ, 0x3 ;  /* 0x0000000500009211 */ /* 0x000fe200078f18ff */
[----:B------:R-:W-:-:S03]  /*1550*/  IMAD R11, R31, R110, R11 ;  /* 0x0000006e1f0b7224 */ /* 0x000fc600078e020b */
[----:B------:R-:W-:Y:S02]  /*1560*/  @!P1 LOP3.LUT R0, R0, 0xfffffff8, RZ, 0xc0, !PT ;  /* 0xfffffff800009812 */ /* 0x000fe400078ec0ff */
[----:B------:R-:W-:Y:S02]  /*1570*/  SHF.R.S32.HI R2, RZ, 0x1f, R7 ;  /* 0x0000001fff027819 */ /* 0x000fe40000011407 */
[----:B---3--:R-:W-:Y:S02]  /*1580*/  @!P1 LEA R18, P5, R36, R16, 0x1 ;  /* 0x0000001024129211 */ /* 0x008fe400078a08ff */
[----:B------:R-:W-:Y:S01]  /*1590*/  LEA.HI R2, R2, R7, RZ, 0x3 ;  /* 0x0000000702027211 */ /* 0x000fe200078f18ff */
[----:B----4-:R-:W-:Y:S01]  /*15a0*/  IMAD.WIDE.U32 R8, R113, R110, R214 ;  /* 0x0000006e71087225 */ /* 0x010fe200078e00d6 */
[----:B--2---:R-:W-:-:S03]  /*15b0*/  @!P1 LEA.HI.X R19, R36, R17, R37, 0x1, P5 ;  /* 0x0000001124139211 */ /* 0x004fc600028f0c25 */
[----:B------:R-:W-:Y:S01]  /*15c0*/  IMAD.IADD R6, R9, 0x1, R11 ;  /* 0x0000000109067824 */ /* 0x000fe200078e020b */
[----:B------:R-:W-:Y:S01]  /*15d0*/  @P0 LEA R10, P5, R8, c[0x0][0x1c8], 0x1 ;  /* 0x00007200080a0a11 */ /* 0x000fe200078a08ff */
[----:B------:R-:W-:Y:S01]  /*15e0*/  @!P1 IMAD.WIDE R16, R0, 0x2, R16 ;  /* 0x0000000200109825 */ /* 0x000fe200078e0210 */
[----:B------:R1:W-:Y:S01]  /*15f0*/  @!P1 LDGSTS.E.BYPASS.LTC128B.128 [R209+0x3100], [R18.64], !P6 ;  /* 0x0310000012d19fae */ /* 0x0003e2000f101d4a */
[----:B------:R-:W-:Y:S02]  /*1600*/  ISETP.GE.AND P6, PT, R36, c[0x0][0x1d4], PT ;  /* 0x0000750024007a0c */ /* 0x000fe40003fc6270 */
[----:B------:R-:W-:Y:S01]  /*1610*/  @P0 LEA.HI.X R11, R8, c[0x0][0x1cc], R6, 0x1, P5 ;  /* 0x00007300080b0a11 */ /* 0x000fe200028f0c06 */
[----:B------:R2:W-:Y:S01]  /*1620*/  @!P1 LDGSTS.E.BYPASS.LTC128B.128 [R209+0x7100], [R16.64], !P2 ;  /* 0x0710000010d19fae */ /* 0x0005e2000d101d4a */
[----:B------:R-:W-:Y:S01]  /*1630*/  ISETP.GE.AND P5, PT, R5, c[0x0][0x1d4], PT ;  /* 0x0000750005007a0c */ /* 0x000fe20003fa6270 */
[----:B------:R-:W-:Y:S01]  /*1640*/  IMAD.U32 R5, RZ, RZ, UR6 ;  /* 0x00000006ff057e24 */ /* 0x000fe2000f8e00ff */
[----:B------:R-:W-:Y:S01]  /*1650*/  ISETP.GE.AND P2, PT, R28, 0x21, PT ;  /* 0x000000211c00780c */ /* 0x000fe20003f46270 */
[----:B------:R-:W0:Y:S01]  /*1660*/  LDGDEPBAR ;  /* 0x00000000000079af */ /* 0x000e220000000000 */
[C---:B------:R-:W-:Y:S01]  /*1670*/  LOP3.LUT R0, R2.reuse, 0xfffffff8, RZ, 0xc0, !PT ;  /* 0xfffffff802007812 */ /* 0x040fe200078ec0ff */
[----:B------:R-:W-:Y:S01]  /*1680*/  IMAD.SHL.U32 R2, R2, 0x40, RZ ;  /* 0x0000004002027824 */ /* 0x000fe200078e00ff */
[----:B------:R-:W-:-:S02]  /*1690*/  SHF.R.S32.HI R9, RZ, 0x4, R4 ;  /* 0x00000004ff097819 */ /* 0x000fc40000011404 */
[----:B------:R-:W-:Y:S01]  /*16a0*/  ISETP.GE.AND P1, PT, R28, 0x41, PT ;  /* 0x000000411c00780c */ /* 0x000fe20003f26270 */
[----:B------:R-:W-:Y:S01]  /*16b0*/  IMAD.IADD R0, R7, 0x1, -R0 ;  /* 0x0000000107007824 */ /* 0x000fe200078e0a00 */
[----:B------:R3:W-:Y:S01]  /*16c0*/  @P0 LDGSTS.E.BYPASS.LTC128B.128 [R209+0x8100], [R10.64], !P6 ;  /* 0x081000000ad10fae */ /* 0x0007e2000f101d4a */
[----:B------:R-:W-:Y:S01]  /*16d0*/  IMAD.U32 R7, RZ, RZ, UR6 ;  /* 0x00000006ff077e24 */ /* 0x000fe2000f8e00ff */
[----:B------:R-:W-:Y:S01]  /*16e0*/  LEA.HI R206, R4, R9, RZ, 0x1 ;  /* 0x0000000904ce7211 */ /* 0x000fe200078f08ff */
[----:B------:R-:W-:Y:S01]  /*16f0*/  IMAD.U32 R4, RZ, RZ, UR7 ;  /* 0x00000007ff047e24 */ /* 0x000fe2000f8e00ff */
[----:B------:R3:W-:Y:S02]  /*1700*/  @P0 LDGSTS.E.BYPASS.LTC128B.128 [R209+0xb100], [R10.64+0x80], !P5 ;  /* 0x0b1000800ad10fae */ /* 0x0007e4000e901d4a */
[----:B------:R-:W-:Y:S02]  /*1710*/  @P2 LEA R7, P0, R7, R8, 0x5 ;  /* 0x0000000807072211 */ /* 0x000fe400078028ff */
[----:B------:R-:W-:-:S02]  /*1720*/  LOP3.LUT R206, R206, 0xfffffffe, RZ, 0xc0, !PT ;  /* 0xfffffffecece7812 */ /* 0x000fc400078ec0ff */
[----:B------:R-:W-:-:S03]  /*1730*/  @P2 LEA.HI.X R4, R5, R6, R4, 0x5, P0 ;  /* 0x0000000605042211 */ /* 0x000fc600000f2c04 */
[----:B------:R-:W-:Y:S02]  /*1740*/  IMAD.IADD R206, R9, 0x1, -R206 ;  /* 0x0000000109ce7824 */ /* 0x000fe400078e0ace */
[----:B------:R-:W-:Y:S01]  /*1750*/  IMAD.SHL.U32 R9, R29, 0x40, RZ ;  /* 0x000000401d097824 */ /* 0x000fe200078e00ff */
[----:B--2---:R-:W-:Y:S01]  /*1760*/  @P2 LEA R16, P0, R7, c[0x0][0x1c8], 0x1 ;  /* 0x0000720007102a11 */ /* 0x004fe200078008ff */
[----:B------:R-:W-:-:S03]  /*1770*/  IMAD.SHL.U32 R5, R206, 0x8, RZ ;  /* 0x00000008ce057824 */ /* 0x000fc600078e00ff */
[----:B------:R-:W-:Y:S01]  /*1780*/  @P2 LEA.HI.X R17, R7, c[0x0][0x1cc], R4, 0x1, P0 ;  /* 0x0000730007112a11 */ /* 0x000fe200000f0c04 */
[----:B------:R-:W-:Y:S01]  /*1790*/  IMAD.SHL.U32 R4, R3, 0x8, RZ ;  /* 0x0000000803047824 */ /* 0x000fe200078e00ff */
[----:B------:R-:W-:Y:S01]  /*17a0*/  @P1 IADD3 R8, P0, R8, UR14, RZ ;  /* 0x0000000e08081c10 */ /* 0x000fe2000ff1e0ff */
[----:B------:R-:W-:Y:S01]  /*17b0*/  IMAD.MOV.U32 R3, RZ, RZ, 0x20 ;  /* 0x00000020ff037424 */ /* 0x000fe200078e00ff */
[----:B------:R-:W-:Y:S01]  /*17c0*/  LOP3.LUT R9, R9, 0x1c0, RZ, 0xc0, !PT ;  /* 0x000001c009097812 */ /* 0x000fe200078ec0ff */
[----:B------:R1:W-:Y:S01]  /*17d0*/  @P2 LDGSTS.E.BYPASS.LTC128B.128 [R209+0x9100], [R16.64], !P6 ;  /* 0x0910000010d12fae */ /* 0x0003e2000f101d4a */
[----:B------:R-:W-:Y:S02]  /*17e0*/  @P1 IADD3.X R7, R6, UR8, RZ, P0, !PT ;  /* 0x0000000806071c10 */ /* 0x000fe400087fe4ff */
[----:B------:R-:W-:Y:S01]  /*17f0*/  @P1 LEA R6, P0, R8, c[0x0][0x1c8], 0x1 ;  /* 0x0000720008061a11 */ /* 0x000fe200078008ff */
[----:B------:R1:W-:Y:S01]  /*1800*/  @P2 LDGSTS.E.BYPASS.LTC128B.128 [R209+0xc100], [R16.64+0x80], !P5 ;  /* 0x0c10008010d12fae */ /* 0x0003e2000e901d4a */
[----:B------:R-:W-:Y:S01]  /*1810*/  LOP3.LUT R4, R9, 0x8, R4, 0xf8, !PT ;  /* 0x0000000809047812 */ /* 0x000fe200078ef804 */
[----:B---3--:R-:W-:Y:S01]  /*1820*/  IMAD.SHL.U32 R10, R0, 0x40, RZ ;  /* 0x00000040000a7824 */ /* 0x008fe200078e00ff */
[----:B------:R-:W-:-:S02]  /*1830*/  @P1 LEA.HI.X R7, R8, c[0x0][0x1cc], R7, 0x1, P0 ;  /* 0x0000730008071a11 */ /* 0x000fc400000f0c07 */
[----:B------:R-:W-:Y:S02]  /*1840*/  SHF.R.U32.HI R9, RZ, 0x3, R9 ;  /* 0x00000003ff097819 */ /* 0x000fe40000011609 */
[----:B------:R-:W-:Y:S01]  /*1850*/  LOP3.LUT R10, R10, 0x1c0, RZ, 0xc0, !PT ;  /* 0x000001c00a0a7812 */ /* 0x000fe200078ec0ff */
[----:B------:R2:W-:Y:S01]  /*1860*/  @P1 LDGSTS.E.BYPASS.LTC128B.128 [R209+0xa100], [R6.64], !P6 ;  /* 0x0a10000006d11fae */ /* 0x0005e2000f101d4a */
[----:B------:R-:W-:Y:S02]  /*1870*/  LOP3.LUT R9, R4, R9, RZ, 0x3c, !PT ;  /* 0x0000000904097212 */ /* 0x000fe400078e3cff */
[----:B------:R-:W-:Y:S01]  /*1880*/  LOP3.LUT R5, R10, 0x8, R5, 0xf8, !PT ;  /* 0x000000080a057812 */ /* 0x000fe200078ef805 */
[----:B------:R2:W-:Y:S01]  /*1890*/  @P1 LDGSTS.E.BYPASS.LTC128B.128 [R209+0xd100], [R6.64+0x80], !P5 ;  /* 0x0d10008006d11fae */ /* 0x0005e2000e901d4a */
[----:B------:R-:W-:Y:S01]  /*18a0*/  SHF.R.U32.HI R10, RZ, 0x3, R10 ;  /* 0x00000003ff0a7819 */ /* 0x000fe2000001160a */
[----:B------:R-:W-:Y:S01]  /*18b0*/  IMAD R206, R206, 0x200, R9 ;  /* 0x00000200cece7824 */ /* 0x000fe200078e0209 */
[----:B------:R-:W-:Y:S01]  /*18c0*/  R2P PR, R0, 0x6 ;  /* 0x0000000600007804 */ /* 0x000fe20000000000 */
[----:B------:R-:W0:Y:S01]  /*18d0*/  LDGDEPBAR ;  /* 0x00000000000079af */ /* 0x000e220000000000 */
[----:B------:R-:W-:Y:S01]  /*18e0*/  LOP3.LUT R5, R5, R10, RZ, 0x3c, !PT ;  /* 0x0000000a05057212 */ /* 0x000fe200078e3cff */
[----:B------:R-:W-:Y:S01]  /*18f0*/  IMAD.SHL.U32 R206, R206, 0x2, RZ ;  /* 0x00000002cece7824 */ /* 0x000fe200078e00ff */
[----:B------:R-:W-:-:S02]  /*1900*/  LOP3.LUT P0, RZ, R29, 0x2, RZ, 0xc0, !PT ;  /* 0x000000021dff7812 */ /* 0x000fc4000780c0ff */
[----:B------:R-:W-:Y:S01]  /*1910*/  LOP3.LUT R2, R5, 0xfffffe00, R2, 0xf8, !PT ;  /* 0xfffffe0005027812 */ /* 0x000fe200078ef802 */
[----:B------:R-:W-:Y:S01]  /*1920*/  IMAD.MOV.U32 R5, RZ, RZ, 0x10 ;  /* 0x00000010ff057424 */ /* 0x000fe200078e00ff */
[----:B------:R-:W-:Y:S02]  /*1930*/  SEL R3, R3, 0xffffffe0, !P2 ;  /* 0xffffffe003037807 */ /* 0x000fe40005000000 */
[----:B------:R-:W-:Y:S02]  /*1940*/  IADD3 R205, R206, 0x8120, RZ ;  /* 0x00008120cecd7810 */ /* 0x000fe40007ffe0ff */
[----:B------:R-:W-:Y:S02]  /*1950*/  SEL R5, R5, 0xfffffff0, !P1 ;  /* 0xfffffff005057807 */ /* 0x000fe40004800000 */
[----:B------:R-:W-:Y:S01]  /*1960*/  ISETP.LT.OR P2, PT, R28, 0x1, P6 ;  /* 0x000000011c00780c */ /* 0x000fe20003741670 */
[----:B--2---:R-:W-:Y:S01]  /*1970*/  IMAD R7, R43, 0x400, R2 ;  /* 0x000004002b077824 */ /* 0x004fe200078e0202 */
[----:B------:R-:W-:-:S04]  /*1980*/  DEPBAR.LE SB0, 0x1 ;  /* 0x000080400000791a */ /* 0x000fc80000000000 */
[C---:B------:R-:W-:Y:S01]  /*1990*/  LEA R4, R7.reuse, 0x100, 0x1 ;  /* 0x0000010007047811 */ /* 0x040fe200078e08ff */
[----:B------:R-:W-:Y:S01]  /*19a0*/  IMAD.SHL.U32 R7, R7, 0x2, RZ ;  /* 0x0000000207077824 */ /* 0x000fe200078e00ff */
[----:B------:R-:W-:Y:S03]  /*19b0*/  BAR.SYNC.DEFER_BLOCKING 0x0 ;  /* 0x0000000000007b1d */ /* 0x000fe60000010000 */
[--C-:B------:R-:W-:Y:S02]  /*19c0*/  IMAD R6, R5, 0x2, R4.reuse ;  /* 0x0000000205067824 */ /* 0x100fe400078e0204 */
[C---:B------:R-:W-:Y:S02]  /*19d0*/  IMAD R4, R3.reuse, 0x2, R4 ;  /* 0x0000000203047824 */ /* 0x040fe400078e0204 */
[----:B------:R-:W-:Y:S01]  /*19e0*/  IMAD R0, R3, 0x2, R6 ;  /* 0x0000000203007824 */ /* 0x000fe200078e0206 */
        /* <DEDUP_REMOVED lines=11> */
[C---:B------:R-:W-:Y:S02]  /*1aa0*/  IADD3 R199, R205.reuse, 0x800, RZ ;  /* 0x00000800cdc77810 */ /* 0x040fe40007ffe0ff */
[C---:B------:R-:W-:Y:S02]  /*1ab0*/  IADD3 R198, R205.reuse, 0x1000, RZ ;  /* 0x00001000cdc67810 */ /* 0x040fe40007ffe0ff */
[C---:B------:R-:W-:Y:S02]  /*1ac0*/  IADD3 R197, R205.reuse, 0x1800, RZ ;  /* 0x00001800cdc57810 */ /* 0x040fe40007ffe0ff */
[C---:B------:R-:W-:Y:S02]  /*1ad0*/  IADD3 R196, R205.reuse, 0x2000, RZ ;  /* 0x00002000cdc47810 */ /* 0x040fe40007ffe0ff */
[C---:B------:R-:W-:Y:S02]  /*1ae0*/  IADD3 R195, R205.reuse, 0x2800, RZ ;  /* 0x00002800cdc37810 */ /* 0x040fe40007ffe0ff */
[----:B------:R-:W-:-:S02]  /*1af0*/  IADD3 R193, R205, 0x3000, RZ ;  /* 0x00003000cdc17810 */ /* 0x000fc40007ffe0ff */
        /* <DEDUP_REMOVED lines=11> */
[----:B------:R-:W-:-:S04]  /*1bb0*/  IMAD.WIDE.U32 R6, R32, c[0x0][0x210], R34 ;  /* 0x0000840020067a25 */ /* 0x000fc800078e0022 */
[----:B------:R-:W-:Y:S02]  /*1bc0*/  IMAD.IADD R7, R7, 0x1, R33 ;  /* 0x0000000107077824 */ /* 0x000fe400078e0221 */
[----:B------:R-:W-:Y:S02]  /*1bd0*/  IMAD.U32 R31, RZ, RZ, UR9 ;  /* 0x00000009ff1f7e24 */ /* 0x000fe4000f8e00ff */
[----:B------:R-:W-:-:S04]  /*1be0*/  IMAD.WIDE.U32 R222, R222, c[0x0][0x218], R6 ;  /* 0x00008600dede7a25 */ /* 0x000fc800078e0006 */
[----:B------:R-:W-:Y:S02]  /*1bf0*/  IMAD R7, R113, c[0x0][0x20c], R0 ;  /* 0x0000830071077a24 */ /* 0x000fe400078e0200 */
[----:B------:R-:W-:Y:S02]  /*1c00*/  IMAD.IADD R225, R223, 0x1, R225 ;  /* 0x00000001dfe17824 */ /* 0x000fe400078e02e1 */
[----:B------:R-:W-:Y:S01]  /*1c10*/  IMAD.MOV.U32 R224, RZ, RZ, R222 ;  /* 0x000000ffffe07224 */ /* 0x000fe200078e00de */
[----:B------:R-:W1:Y:S04]  /*1c20*/  LDSM.16.M88.4 R8, [R206+0x8100] ;  /* 0x00810000ce08783b */ /* 0x000e680000000200 */
[----:B------:R-:W-:Y:S04]  /*1c30*/  LDSM.16.M88.4 R20, [R205] ;  /* 0x00000000cd14783b */ /* 0x000fe80000000200 */
[----:B------:R-:W2:Y:S04]  /*1c40*/  LDSM.16.M88.4 R72, [R206+0x9100] ;  /* 0x00910000ce48783b */ /* 0x000ea80000000200 */
[----:B------:R-:W3:Y:S04]  /*1c50*/  LDSM.16.M88.4 R80, [R206+0x8900] ;  /* 0x00890000ce50783b */ /* 0x000ee80000000200 */
[----:B------:R-:W4:Y:S04]  /*1c60*/  LDSM.16.M88.4 R24, [R205+0x800] ;  /* 0x00080000cd18783b */ /* 0x000f280000000200 */
[----:B------:R-:W-:Y:S04]  /*1c70*/  LDSM.16.M88.4 R64, [R206+0x9900] ;  /* 0x00990000ce40783b */ /* 0x000fe80000000200 */
        /* <DEDUP_REMOVED lines=9> */
[C---:B---3--:R-:W-:Y:S08]  /*1d10*/  HMMA.16816.F32.BF16 R84, R124.reuse, R80, RZ ;  /* 0x000000507c54723c */ /* 0x048ff000000418ff */
[C---:B------:R-:W-:Y:S08]  /*1d20*/  HMMA.16816.F32.BF16 R80, R124.reuse, R82, RZ ;  /* 0x000000527c50723c */ /* 0x040ff000000418ff */
[----:B------:R-:W-:Y:S08]  /*1d30*/  HMMA.16816.F32.BF16 R72, R124, R74, RZ ;  /* 0x0000004a7c48723c */ /* 0x000ff000000418ff */
[C---:B----4-:R-:W-:Y:S08]  /*1d40*/  HMMA.16816.F32.BF16 R84, R136.reuse, R24, R84 ;  /* 0x000000188854723c */ /* 0x050ff00000041854 */
[C---:B------:R-:W-:Y:S01]  /*1d50*/  HMMA.16816.F32.BF16 R80, R136.reuse, R26, R80 ;  /* 0x0000001a8850723c */ /* 0x040fe20000041850 */
[----:B------:R-:W2:Y:S07]  /*1d60*/  LDSM.16.M88.4 R24, [R205+0x1800] ;  /* 0x00180000cd18783b */ /* 0x000eae0000000200 */
[C---:B-1----:R-:W-:Y:S07]  /*1d70*/  HMMA.16816.F32.BF16 R76, R136.reuse, R20, R76 ;  /* 0x00000014884c723c */ /* 0x042fee000004184c */
[----:B------:R-:W-:Y:S01]  /*1d80*/  IMAD.WIDE.U32 R20, R113, c[0x0][0x208], RZ ;  /* 0x0000820071147a25 */ /* 0x000fe200078e00ff */
[----:B------:R-:W-:Y:S03]  /*1d90*/  HMMA.16816.F32.BF16 R72, R136, R22, R72 ;  /* 0x000000168848723c */ /* 0x000fe60000041848 */
[----:B------:R-:W-:-:S02]  /*1da0*/  IMAD.IADD R0, R21, 0x1, R7 ;  /* 0x0000000115007824 */ /* 0x000fc400078e0207 */
[----:B------:R-:W-:-:S03]  /*1db0*/  IMAD.WIDE.U32 R20, R20, 0x60, R224 ;  /* 0x0000006014147825 */ /* 0x000fc600078e00e0 */
[----:B------:R-:W-:Y:S01]  /*1dc0*/  HMMA.16816.F32.BF16 R68, R124, R64, RZ ;  /* 0x000000407c44723c */ /* 0x000fe200000418ff */
[----:B------:R-:W-:Y:S01]  /*1dd0*/  IMAD R0, R0, 0x60, RZ ;  /* 0x0000006000007824 */ /* 0x000fe200078e02ff */
[----:B------:R-:W-:-:S03]  /*1de0*/  LEA R6, P0, R20, c[0x0][0x1f8], 0x1 ;  /* 0x00007e0014067a11 */ /* 0x000fc600078008ff */
[----:B------:R-:W-:-:S03]  /*1df0*/  IMAD.IADD R0, R21, 0x1, R0 ;  /* 0x0000000115007824 */ /* 0x000fc600078e0200 */
[C---:B------:R-:W-:Y:S02]  /*1e00*/  HMMA.16816.F32.BF16 R64, R124.reuse, R66, RZ ;  /* 0x000000427c40723c */ /* 0x040fe400000418ff */
[----:B------:R-:W-:Y:S01]  /*1e10*/  LEA.HI.X R7, R20, c[0x0][0x1fc], R0, 0x1, P0 ;  /* 0x00007f0014077a11 */ /* 0x000fe200000f0c00 */
[----:B------:R-:W-:Y:S01]  /*1e20*/  IMAD.MOV.U32 R0, RZ, RZ, 0x40 ;  /* 0x00000040ff007424 */ /* 0x000fe200078e00ff */
[----:B------:R-:W-:Y:S01]  /*1e30*/  IADD3 R30, P1, P0, R31, 0x80, R6 ;  /* 0x000000801f1e7810 */ /* 0x000fe2000783e006 */
[----:B------:R-:W1:Y:S03]  /*1e40*/  LDSM.16.M88.4 R20, [R205+0x2000] ;  /* 0x00200000cd14783b */ /* 0x000e660000000200 */
        /* <DEDUP_REMOVED lines=20> */
[----:B--2---:R-:W-:Y:S01]  /*1f90*/  HMMA.16816.F32.BF16 R68, R136, R24, R68 ;  /* 0x000000188844723c */ /* 0x004fe20000041844 */
        /* <DEDUP_REMOVED lines=10> */
[C---:B-1----:R-:W-:Y:S02]  /*2040*/  HMMA.16816.F32.BF16 R60, R136.reuse, R20, R60 ;  /* 0x00000014883c723c */ /* 0x042fe4000004183c */
[----:B------:R-:W1:Y:S04]  /*2050*/  LDSM.16.M88.4 R100, [R203+0x8900] ;  /* 0x00890000cb64783b */ /* 0x000e680000000200 */
[----:B----4-:R-:W4:Y:S02]  /*2060*/  LDSM.16.M88.4 R32, [R203+0x9100] ;  /* 0x00910000cb20783b */ /* 0x010f240000000200 */
[C---:B------:R-:W-:Y:S02]  /*2070*/  HMMA.16816.F32.BF16 R56, R136.reuse, R22, R56 ;  /* 0x000000168838723c */ /* 0x040fe40000041838 */
[----:B-----5:R-:W5:Y:S04]  /*2080*/  LDSM.16.M88.4 R28, [R203+0x9900] ;  /* 0x00990000cb1c783b */ /* 0x020f680000000200 */
[----:B------:R-:W1:Y:S02]  /*2090*/  LDSM.16.M88.4 R24, [R203+0xa100] ;  /* 0x00a10000cb18783b */ /* 0x000e640000000200 */
[C---:B------:R-:W-:Y:S02]  /*20a0*/  HMMA.16816.F32.BF16 R52, R136.reuse, R44, R52 ;  /* 0x0000002c8834723c */ /* 0x040fe40000041834 */
[----:B------:R-:W4:Y:S04]  /*20b0*/  LDSM.16.M88.4 R20, [R203+0xa900] ;  /* 0x00a90000cb14783b */ /* 0x000f280000000200 */
[----:B------:R-:W4:Y:S02]  /*20c0*/  LDSM.16.M88.4 R96, [R194] ;  /* 0x00000000c260783b */ /* 0x000f240000000200 */
[----:B------:R-:W-:Y:S02]  /*20d0*/  HMMA.16816.F32.BF16 R48, R136, R46, R48 ;  /* 0x0000002e8830723c */ /* 0x000fe40000041830 */
[----:B------:R-:W4:Y:S04]  /*20e0*/  LDSM.16.M88.4 R92, [R194+0x800] ;  /* 0x00080000c25c783b */ /* 0x000f280000000200 */
[----:B--2---:R-:W2:Y:S04]  /*20f0*/  LDSM.16.M88.4 R88, [R194+0x1000] ;  /* 0x00100000c258783b */ /* 0x004ea80000000200 */
[----:B------:R-:W2:Y:S01]  /*2100*/  LDSM.16.M88.4 R44, [R194+0x1800] ;  /* 0x00180000c22c783b */ /* 0x000ea20000000200 */
[C---:B---3--:R-:W-:Y:S03]  /*2110*/  HMMA.16816.F32.BF16 R16, R156.reuse, R36, R16 ;  /* 0x000000249c10723c */ /* 0x048fe60000041810 */
[----:B------:R-:W-:Y:S04]  /*2120*/  LDSM.16.M88.4 R104, [R203+0xb900] ;  /* 0x00b90000cb68783b */ /* 0x000fe80000000200 */
[----:B------:R-:W0:Y:S01]  /*2130*/  LDGDEPBAR ;  /* 0x00000000000079af */ /* 0x000e220000000000 */
[C---:B------:R-:W-:Y:S03]  /*2140*/  HMMA.16816.F32.BF16 R8, R156.reuse, R38, R8 ;  /* 0x000000269c08723c */ /* 0x040fe60000041808 */
[----:B------:R-:W3:Y:S05]  /*2150*/  LDSM.16.M88.4 R36, [R194+0x2000] ;  /* 0x00200000c224783b */ /* 0x000eea0000000200 */
[C---:B-1----:R-:W-:Y:S08]  /*2160*/  HMMA.16816.F32.BF16 R84, R156.reuse, R100, R84 ;  /* 0x000000649c54723c */ /* 0x042ff00000041854 */
[C---:B------:R-:W-:Y:S01]  /*2170*/  HMMA.16816.F32.BF16 R80, R156.reuse, R102, R80 ;  /* 0x000000669c50723c */ /* 0x040fe20000041850 */
[----:B------:R-:W1:Y:S07]  /*2180*/  LDSM.16.M88.4 R100, [R194+0x2800] ;  /* 0x00280000c264783b */ /* 0x000e6e0000000200 */
        /* <DEDUP_REMOVED lines=11> */
[----:B------:R-:W1:Y:S07]  /*2240*/  LDSM.16.M88.4 R20, [R206+0xc900] ;  /* 0x00c90000ce14783b */ /* 0x000e6e0000000200 */
[C---:B------:R-:W-:Y:S08]  /*2250*/  HMMA.16816.F32.BF16 R16, R164.reuse, R96, R16 ;  /* 0x00000060a410723c */ /* 0x040ff00000041810 */
[C---:B------:R-:W-:Y:S01]  /*2260*/  HMMA.16816.F32.BF16 R8, R164.reuse, R98, R8 ;  /* 0x00000062a408723c */ /* 0x040fe20000041808 */
[----:B------:R-:W1:Y:S07]  /*2270*/  LDSM.16.M88.4 R96, [R206+0xd100] ;  /* 0x00d10000ce60783b */ /* 0x000e6e0000000200 */
[C---:B------:R-:W-:Y:S08]  /*2280*/  HMMA.16816.F32.BF16 R84, R164.reuse, R92, R84 ;  /* 0x0000005ca454723c */ /* 0x040ff00000041854 */
[C---:B------:R-:W-:Y:S01]  /*2290*/  HMMA.16816.F32.BF16 R80, R164.reuse, R94, R80 ;  /* 0x0000005ea450723c */ /* 0x040fe20000041850 */
[----:B------:R-:W1:Y:S07]  /*22a0*/  LDSM.16.M88.4 R92, [R206+0xd900] ;  /* 0x00d90000ce5c783b */ /* 0x000e6e0000000200 */
[C---:B--2---:R-:W-:Y:S08]  /*22b0*/  HMMA.16816.F32.BF16 R76, R164.reuse, R88, R76 ;  /* 0x00000058a44c723c */ /* 0x044ff0000004184c */
[C---:B------:R-:W-:Y:S01]  /*22c0*/  HMMA.16816.F32.BF16 R72, R164.reuse, R90, R72 ;  /* 0x0000005aa448723c */ /* 0x040fe20000041848 */
[----:B------:R-:W2:Y:S07]  /*22d0*/  LDSM.16.M88.4 R88, [R205+0x3000] ;  /* 0x00300000cd58783b */ /* 0x000eae0000000200 */
[C---:B------:R-:W-:Y:S08]  /*22e0*/  HMMA.16816.F32.BF16 R68, R164.reuse, R44, R68 ;  /* 0x0000002ca444723c */ /* 0x040ff00000041844 */
[C---:B------:R-:W-:Y:S01]  /*22f0*/  HMMA.16816.F32.BF16 R64, R164.reuse, R46, R64 ;  /* 0x0000002ea440723c */ /* 0x040fe20000041840 */
[----:B------:R-:W2:Y:S07]  /*2300*/  LDSM.16.M88.4 R44, [R205+0x3800] ;  /* 0x00380000cd2c783b */ /* 0x000eae0000000200 */
[C---:B---3--:R-:W-:Y:S08]  /*2310*/  HMMA.16816.F32.BF16 R60, R164.reuse, R36, R60 ;  /* 0x00000024a43c723c */ /* 0x048ff0000004183c */
[C---:B------:R-:W-:Y:S01]  /*2320*/  HMMA.16816.F32.BF16 R56, R164.reuse, R38, R56 ;  /* 0x00000026a438723c */ /* 0x040fe20000041838 */
[----:B------:R-:W3:Y:S07]  /*2330*/  LDSM.16.M88.4 R36, [R205+0x4000] ;  /* 0x00400000cd24783b */ /* 0x000eee0000000200 */
[C---:B-1----:R-:W-:Y:S08]  /*2340*/  HMMA.16816.F32.BF16 R52, R164.reuse, R100, R52 ;  /* 0x00000064a434723c */ /* 0x042ff00000041834 */
[----:B------:R-:W-:Y:S01]  /*2350*/  HMMA.16816.F32.BF16 R48, R164, R102, R48 ;  /* 0x00000066a430723c */ /* 0x000fe20000041830 */
[----:B------:R-:W-:Y:S07]  /*2360*/  LDSM.16.M88.4 R100, [R203+0xc100] ;  /* 0x00c10000cb64783b */ /* 0x000fee0000000200 */
[C---:B----4-:R-:W-:Y:S08]  /*2370*/  HMMA.16816.F32.BF16 R16, R168.reuse, R32, R16 ;  /* 0x00000020a810723c */ /* 0x050ff00000041810 */
[C---:B------:R-:W-:Y:S01]  /*2380*/  HMMA.16816.F32.BF16 R8, R168.reuse, R34, R8 ;  /* 0x00000022a808723c */ /* 0x040fe20000041808 */
[----:B------:R-:W1:Y:S07]  /*2390*/  LDSM.16.M88.4 R32, [R205+0x4800] ;  /* 0x00480000cd20783b */ /* 0x000e6e0000000200 */
        /* <DEDUP_REMOVED lines=8> */
[----:B------:R-:W1:Y:S07]  /*2420*/  LDSM.16.M88.4 R20, [R203+0xb100] ;  /* 0x00b10000cb14783b */ /* 0x000e6e0000000200 */
[C---:B------:R-:W-:Y:S08]  /*2430*/  HMMA.16816.F32.BF16 R60, R168.reuse, R96, R60 ;  /* 0x00000060a83c723c */ /* 0x040ff0000004183c */
[C---:B------:R-:W-:Y:S01]  /*2440*/  HMMA.16816.F32.BF16 R56, R168.reuse, R98, R56 ;  /* 0x00000062a838723c */ /* 0x040fe20000041838 */
[----:B------:R-:W1:Y:S07]  /*2450*/  LDSM.16.M88.4 R96, [R203+0xc900] ;  /* 0x00c90000cb60783b */ /* 0x000e6e0000000200 */
[C---:B------:R-:W-:Y:S08]  /*2460*/  HMMA.16816.F32.BF16 R52, R168.reuse, R92, R52 ;  /* 0x0000005ca834723c */ /* 0x040ff00000041834 */
[----:B------:R-:W-:Y:S01]  /*2470*/  HMMA.16816.F32.BF16 R48, R168, R94, R48 ;  /* 0x0000005ea830723c */ /* 0x000fe20000041830 */
        /* <DEDUP_REMOVED lines=31> */
[C---:B--2---:R-:W-:Y:S08]  /*2670*/  HMMA.16816.F32.BF16 R52, R176.reuse, R88, R52 ;  /* 0x00000058b034723c */ /* 0x044ff00000041834 */
[----:B------:R-:W-:Y:S08]  /*2680*/  HMMA.16816.F32.BF16 R48, R176, R90, R48 ;  /* 0x0000005ab030723c */ /* 0x000ff00000041830 */
[C---:B------:R-:W-:Y:S08]  /*2690*/  HMMA.16816.F32.BF16 R16, R180.reuse, R44, R16 ;  /* 0x0000002cb410723c */ /* 0x040ff00000041810 */
[C---:B------:R-:W-:Y:S08]  /*26a0*/  HMMA.16816.F32.BF16 R8, R180.reuse, R46, R8 ;  /* 0x0000002eb408723c */ /* 0x040ff00000041808 */
[C---:B---3--:R-:W-:Y:S08]  /*26b0*/  HMMA.16816.F32.BF16 R84, R180.reuse, R36, R84 ;  /* 0x00000024b454723c */ /* 0x048ff00000041854 */
[C---:B------:R-:W-:Y:S08]  /*26c0*/  HMMA.16816.F32.BF16 R80, R180.reuse, R38, R80 ;  /* 0x00000026b450723c */ /* 0x040ff00000041850 */
[C---:B-1----:R-:W-:Y:S08]  /*26d0*/  HMMA.16816.F32.BF16 R76, R180.reuse, R32, R76 ;  /* 0x00000020b44c723c */ /* 0x042ff0000004184c */
        /* <DEDUP_REMOVED lines=35> */
.L_x_231:
        /* <DEDUP_REMOVED lines=16> */
[----:B------:R-:W-:-:S02]  /*2a10*/  LOP3.LUT R7, R4, 0x1ffffffe, RZ, 0xc0, !PT ;  /* 0x1ffffffe04077812 */ /* 0x000fc400078ec0ff */
[----:B------:R-:W-:Y:S01]  /*2a20*/  LOP3.LUT R217, R21, 0x7ffffffc, RZ, 0xc0, !PT ;  /* 0x7ffffffc15d97812 */ /* 0x000fe200078ec0ff */
[----:B------:R-:W-:Y:S01]  /*2a30*/  IMAD R6, R43, 0x10, R6 ;  /* 0x000000102b067824 */ /* 0x000fe200078e0206 */
[----:B------:R-:W-:Y:S01]  /*2a40*/  IADD3 R20, R208, 0x1, R41 ;  /* 0x00000001d0147810 */ /* 0x000fe20007ffe029 */
[----:B------:R-:W-:Y:S02]  /*2a50*/  IMAD.IADD R7, R42, 0x1, -R7 ;  /* 0x000000012a077824 */ /* 0x000fe400078e0a07 */
[----:B------:R-:W-:Y:S02]  /*2a60*/  IMAD.IADD R217, R0, 0x1, -R217 ;  /* 0x0000000100d97824 */ /* 0x000fe400078e0ad9 */
[----:B------:R-:W-:Y:S02]  /*2a70*/  IMAD R216, R7, 0x8, R6 ;  /* 0x0000000807d87824 */ /* 0x000fe400078e0206 */
[----:B------:R-:W-:Y:S02]  /*2a80*/  IMAD.SHL.U32 R217, R217, 0x2, RZ ;  /* 0x00000002d9d97824 */ /* 0x000fe400078e00ff */
[----:B------:R-:W-:-:S03]  /*2a90*/  @P4 IMAD.HI.U32 R4, R216, c[0x0][0x2c8], RZ ;  /* 0x0000b200d8044a27 */ /* 0x000fc600078e00ff */
[--C-:B------:R-:W-:Y:S01]  /*2aa0*/  IADD3 R20, -R211, R20, -R217.reuse ;  /* 0x00000014d3147210 */ /* 0x100fe20007ffe9d9 */
[----:B------:R-:W-:Y:S01]  /*2ab0*/  IMAD.MOV.U32 R24, RZ, RZ, R216 ;  /* 0x000000ffff187224 */ /* 0x000fe200078e00d8 */
[----:B------:R-:W-:Y:S01]  /*2ac0*/  @P4 SHF.R.U32.HI R24, RZ, c[0x0][0x2cc], R4 ;  /* 0x0000b300ff184a19 */ /* 0x000fe20000011604 */
[----:B------:R-:W-:Y:S01]  /*2ad0*/  IMAD.IADD R4, R41, 0x1, -R217 ;  /* 0x0000000129047824 */ /* 0x000fe200078e0ad9 */
[C---:B------:R-:W-:Y:S02]  /*2ae0*/  IADD3 R22, R20.reuse, c[0x0][0x328], RZ ;  /* 0x0000ca0014167a10 */ /* 0x040fe40007ffe0ff */
[----:B------:R-:W-:Y:S01]  /*2af0*/  IADD3 R20, R20, UR7, RZ ;  /* 0x0000000714147c10 */ /* 0x000fe2000fffe0ff */
[----:B------:R-:W1:Y:S01]  /*2b00*/  SHFL.IDX PT, R7, R24, RZ, 0x1c1f ;  /* 0x001c1fff18077589 */ /* 0x000e6200000e0000 */
[----:B------:R-:W-:Y:S01]  /*2b10*/  IADD3 R6, -R217, R208, R41 ;  /* 0x000000d0d9067210 */ /* 0x000fe20007ffe129 */
[--C-:B-1----:R-:W-:Y:S02]  /*2b20*/  IMAD.IADD R27, R22, 0x1, R7.reuse ;  /* 0x00000001161b7824 */ /* 0x102fe400078e0207 */
[----:B------:R-:W-:-:S03]  /*2b30*/  IMAD.IADD R26, R20, 0x1, R7 ;  /* 0x00000001141a7824 */ /* 0x000fc600078e0207 */
[----:B------:R-:W-:Y:S01]  /*2b40*/  IMNMX R27, R27, R6, PT ;  /* 0x000000061b1b7217 */ /* 0x000fe20003800200 */
[----:B------:R-:W-:Y:S05]  /*2b50*/  @!P3 BRA `(.L_x_232) ;  /* 0x000001200000b947 */ /* 0x000fea0003800000 */
[----:B------:R-:W-:Y:S01]  /*2b60*/  IADD3 R7, -R211, R208, R7 ;  /* 0x000000d0d3077210 */ /* 0x000fe20007ffe107 */
[----:B------:R-:W-:Y:S03]  /*2b70*/  BSSY B0, `(.L_x_233) ;  /* 0x000000c000007945 */ /* 0x000fe60003800000 */
        /* <DEDUP_REMOVED lines=8> */
.L_x_234:
[----:B------:R-:W-:-:S13]  /*2c00*/  ISETP.NE.AND P0, PT, R13, 0x1, PT ;  /* 0x000000010d00780c */ /* 0x000fda0003f05270 */
[----:B------:R-:W-:-:S05]  /*2c10*/  @P0 IMAD.HI.U32 R0, R7, c[0x0][0x330], RZ ;  /* 0x0000cc0007000a27 */ /* 0x000fca00078e00ff */
[----:B------:R-:W-:Y:S02]  /*2c20*/  @P0 SHF.R.U32.HI R7, RZ, c[0x0][0x334], R0 ;  /* 0x0000cd00ff070a19 */ /* 0x000fe40000011600 */
.L_x_235:
[----:B------:R-:W-:Y:S05]  /*2c30*/  BSYNC B0 ;  /* 0x0000000000007941 */ /* 0x000fea0003800000 */
.L_x_233:
[----:B------:R-:W-:-:S05]  /*2c40*/  IMAD R7, R7, c[0x0][0x32c], R4 ;  /* 0x0000cb0007077a24 */ /* 0x000fca00078e0204 */
[----:B------:R-:W-:Y:S02]  /*2c50*/  IADD3 R0, R7, c[0x0][0x32c], RZ ;  /* 0x0000cb0007007a10 */ /* 0x000fe40007ffe0ff */
[----:B------:R-:W-:Y:S02]  /*2c60*/  IMNMX R26, R26, R7, !PT ;  /* 0x000000071a1a7217 */ /* 0x000fe40007800200 */
[----:B------:R-:W-:Y:S02]  /*2c70*/  IMNMX R27, R27, R0, PT ;  /* 0x000000001b1b7217 */ /* 0x000fe40003800200 */
.L_x_232:
        /* <DEDUP_REMOVED lines=116> */
[----:B------:R-:W-:Y:S02]  /*33c0*/  ISETP.LT.OR P0, PT, R27, 0x5a, P0 ;  /* 0x0000005a1b00780c */ /* 0x000fe40000701670 */
[----:B------:R-:W1:Y:S02]  /*33d0*/  SHFL.IDX PT, R27, R24, 0x1, 0x1c1f ;  /* 0x003c1f00181b7f89 */ /* 0x000e6400000e0000 */
[----:B------:R-:W-:Y:S01]  /*33e0*/  FSEL R133, R49, -INF , !P0 ;  /* 0xff80000031857808 */ /* 0x000fe20004000000 */
        /* <DEDUP_REMOVED lines=14> */
.L_x_238:
[----:B------:R-:W-:-:S13]  /*34d0*/  ISETP.NE.AND P0, PT, R13, 0x1, PT ;  /* 0x000000010d00780c */ /* 0x000fda0003f05270 */
[----:B------:R-:W-:-:S05]  /*34e0*/  @P0 IMAD.HI.U32 R6, R27, c[0x0][0x330], RZ ;  /* 0x0000cc001b060a27 */ /* 0x000fca00078e00ff */
[----:B------:R-:W-:Y:S02]  /*34f0*/  @P0 SHF.R.U32.HI R27, RZ, c[0x0][0x334], R6 ;  /* 0x0000cd00ff1b0a19 */ /* 0x000fe40000011606 */
.L_x_239:
[----:B------:R-:W-:Y:S05]  /*3500*/  BSYNC B0 ;  /* 0x0000000000007941 */ /* 0x000fea0003800000 */
.L_x_237:
[----:B------:R-:W-:-:S05]  /*3510*/  IMAD R41, R27, c[0x0][0x32c], R4 ;  /* 0x0000cb001b297a24 */ /* 0x000fca00078e0204 */
[----:B------:R-:W-:Y:S02]  /*3520*/  IADD3 R27, R41, c[0x0][0x32c], RZ ;  /* 0x0000cb00291b7a10 */ /* 0x000fe40007ffe0ff */
[----:B------:R-:W-:Y:S02]  /*3530*/  IMNMX R26, R26, R41, !PT ;  /* 0x000000291a1a7217 */ /* 0x000fe40007800200 */
[----:B------:R-:W-:Y:S02]  /*3540*/  IMNMX R22, R22, R27, PT ;  /* 0x0000001b16167217 */ /* 0x000fe40003800200 */
.L_x_236:
[----:B------:R-:W-:Y:S01]  /*3550*/  ISETP.NE.AND P0, PT, R90, RZ, PT ;  /* 0x000000ff5a00720c */ /* 0x000fe20003f05270 */
[----:B------:R-:W-:Y:S01]  /*3560*/  IMAD.SHL.U32 R204, R2, 0x2, RZ ;  /* 0x0000000202cc7824 */ /* 0x000fe200078e00ff */
[C---:B------:R-:W-:Y:S02]  /*3570*/  ISETP.GT.AND P2, PT, R26.reuse, 0x58, !P2 ;  /* 0x000000581a00780c */ /* 0x040fe40005744270 */
[C---:B------:R-:W-:Y:S01]  /*3580*/  ISETP.GT.AND P0, PT, R26.reuse, 0x8, !P0 ;  /* 0x000000081a00780c */ /* 0x040fe20004704270 */
[----:B------:R-:W-:Y:S01]  /*3590*/  IMAD R202, R5, 0x2, R204 ;  /* 0x0000000205ca7824 */ /* 0x000fe200078e02cc */
[----:B------:R-:W-:Y:S01]  /*35a0*/  ISETP.GT.AND P1, PT, R26, 0x59, !P1 ;  /* 0x000000591a00780c */ /* 0x000fe20004f24270 */
[----:B------:R-:W-:Y:S01]  /*35b0*/  LDSM.16.MT88.4 R96, [R204+0x3100] ;  /* 0x00310000cc60783b */ /* 0x000fe20000004200 */
[C---:B------:R-:W-:Y:S01]  /*35c0*/  ISETP.LT.OR P0, PT, R22.reuse, 0x9, P0 ;  /* 0x000000091600780c */ /* 0x040fe20000701670 */
[C---:B------:R-:W-:Y:S01]  /*35d0*/  IMAD R200, R3.reuse, 0x2, R202 ;  /* 0x0000000203c87824 */ /* 0x040fe200078e02ca */
[----:B------:R-:W-:Y:S01]  /*35e0*/  ISETP.LT.OR P2, PT, R22, 0x59, P2 ;  /* 0x000000591600780c */ /* 0x000fe20001741670 */
[----:B------:R-:W-:Y:S01]  /*35f0*/  IMAD R201, R3, 0x2, R204 ;  /* 0x0000000203c97824 */ /* 0x000fe200078e02cc */
[----:B------:R-:W-:Y:S01]  /*3600*/  FSEL R6, R10, -INF , !P0 ;  /* 0xff8000000a067808 */ /* 0x000fe20004000000 */
[----:B------:R-:W-:Y:S01]  /*3610*/  LDSM.16.MT88.4 R108, [R204+0x100] ;  /* 0x00010000cc6c783b */ /* 0x000fe20000004200 */
[----:B------:R-:W-:-:S02]  /*3620*/  ISETP.NE.AND P0, PT, R89, RZ, PT ;  /* 0x000000ff5900720c */ /* 0x000fc40003f05270 */
[----:B------:R-:W-:Y:S01]  /*3630*/  ISETP.LT.OR P1, PT, R22, 0x5a, P1 ;  /* 0x0000005a1600780c */ /* 0x000fe20000f21670 */
[----:B------:R-:W-:Y:S01]  /*3640*/  LDSM.16.MT88.4 R104, [R202+0x3100] ;  /* 0x00310000ca68783b */ /* 0x000fe20000004200 */
[----:B------:R-:W-:Y:S02]  /*3650*/  ISETP.GT.AND P0, PT, R26, 0x9, !P0 ;  /* 0x000000091a00780c */ /* 0x000fe40004704270 */
[----:B------:R-:W-:Y:S02]  /*3660*/  FSEL R132, R50, -INF , !P2 ;  /* 0xff80000032847808 */ /* 0x000fe40005000000 */
[----:B------:R-:W-:Y:S02]  /*3670*/  ISETP.LT.OR P0, PT, R22, 0xa, P0 ;  /* 0x0000000a1600780c */ /* 0x000fe40000701670 */
[----:B------:R-:W-:Y:S02]  /*3680*/  FSEL R130, R51, -INF , !P1 ;  /* 0xff80000033827808 */ /* 0x000fe40004800000 */
[----:B------:R-:W-:-:S02]  /*3690*/  FSEL R4, R11, -INF , !P0 ;  /* 0xff8000000b047808 */ /* 0x000fc40004000000 */
        /* <DEDUP_REMOVED lines=68> */
[----:B------:R-:W-:Y:S01]  /*3ae0*/  LDSM.16.MT88.4 R56, [R201+0x3100] ;  /* 0x00310000c938783b */ /* 0x000fe20000004200 */
        /* <DEDUP_REMOVED lines=134> */
[--C-:B------:R-:W-:Y:S01]  /*4350*/  FFMA.FTZ R162, R184, c[0x0][0x2d0], -R129.reuse ;  /* 0x0000b400b8a27a23 */ /* 0x100fe20000010881 */
[----:B------:R-:W-:Y:S01]  /*4360*/  IADD3 R184, R14, -0x2, RZ ;  /* 0xfffffffe0eb87810 */ /* 0x000fe20007ffe0ff */
        /* <DEDUP_REMOVED lines=236> */
[----:B------:R-:W-:Y:S02]  /*5230*/  FADD.FTZ R135, R135, R150 ;  /* 0x0000009687877221 */ /* 0x000fe40000010000 */
[----:B------:R-:W-:Y:S02]  /*5240*/  IMAD.IADD R15, R15, 0x1, R40 ;  /* 0x000000010f0f7824 */ /* 0x000fe400078e0228 */
[----:B------:R-:W-:Y:S02]  /*5250*/  FADD.FTZ R36, R36, R133 ;  /* 0x0000008524247221 */ /* 0x000fe40000010000 */
[----:B------:R-:W-:Y:S01]  /*5260*/  FADD.FTZ R220, R220, R135 ;  /* 0x00000087dcdc7221 */ /* 0x000fe20000010000 */
[----:B------:R-:W-:Y:S01]  /*5270*/  HMMA.16816.F32.BF16 R104, R4, R22, R104 ;  /* 0x000000160468723c */ /* 0x000fe20000041868 */
[----:B------:R-:W-:Y:S01]  /*5280*/  FADD.FTZ R219, R219, R36 ;  /* 0x00000024dbdb7221 */ /* 0x000fe20000010000 */
[----:B------:R-:W-:-:S06]  /*5290*/  IADD3 R2, R15, c[0x0][0x328], RZ ;  /* 0x0000ca000f027a10 */ /* 0x000fcc0007ffe0ff */
[C---:B--2---:R-:W-:Y:S08]  /*52a0*/  HMMA.16816.F32.BF16 R52, R4.reuse, R16, R52 ;  /* 0x000000100434723c */ /* 0x044ff00000041834 */
[C---:B------:R-:W-:Y:S08]  /*52b0*/  HMMA.16816.F32.BF16 R56, R4.reuse, R18, R56 ;  /* 0x000000120438723c */ /* 0x040ff00000041838 */
[C---:B-1----:R-:W-:Y:S08]  /*52c0*/  HMMA.16816.F32.BF16 R60, R4.reuse, R8, R60 ;  /* 0x00000008043c723c */ /* 0x042ff0000004183c */
[----:B------:R-:W-:Y:S01]  /*52d0*/  HMMA.16816.F32.BF16 R64, R4, R10, R64 ;  /* 0x0000000a0440723c */ /* 0x000fe20000041840 */
[----:B------:R-:W-:Y:S07]  /*52e0*/  @!P3 BRA `(.L_x_240) ;  /* 0x000000e00000b947 */ /* 0x000fee0003800000 */
        /* <DEDUP_REMOVED lines=9> */
.L_x_241:
[----:B------:R-:W-:-:S13]  /*5380*/  ISETP.NE.AND P0, PT, R13, 0x1, PT ;  /* 0x000000010d00780c */ /* 0x000fda0003f05270 */
[----:B------:R-:W-:-:S05]  /*5390*/  @P0 IMAD.HI.U32 R3, R4, c[0x0][0x330], RZ ;  /* 0x0000cc0004030a27 */ /* 0x000fca00078e00ff */
[----:B------:R-:W-:-:S05]  /*53a0*/  @P0 SHF.R.U32.HI R4, RZ, c[0x0][0x334], R3 ;  /* 0x0000cd00ff040a19 */ /* 0x000fca0000011603 */
.L_x_242:
[----:B------:R-:W-:-:S05]  /*53b0*/  IMAD R13, R4, R13, c[0x0][0x32c] ;  /* 0x0000cb00040d7624 */ /* 0x000fca00078e020d */
[----:B------:R-:W-:-:S05]  /*53c0*/  IMNMX R2, R2, R13, PT ;  /* 0x0000000d02027217 */ /* 0x000fca0003800200 */
.L_x_240:
        /* <DEDUP_REMOVED lines=13> */
.L_x_252:
[----:B------:R-:W-:Y:S04]  /*54a0*/  DEPBAR.LE SB0, 0x0 ;  /* 0x000080000000791a */ /* 0x000fe80000000000 */
[----:B------:R-:W-:Y:S01]  /*54b0*/  BAR.SYNC.DEFER_BLOCKING 0x0 ;  /* 0x0000000000007b1d */ /* 0x000fe20000010000 */
[----:B------:R-:W-:Y:S01]  /*54c0*/  ISETP.GT.AND P2, PT, R207, R226, PT ;  /* 0x000000e2cf00720c */ /* 0x000fe20003f44270 */
[C---:B------:R-:W-:Y:S11]  /*54d0*/  IMAD R244, R226.reuse, -0x60, RZ ;  /* 0xffffffa0e2f47824 */ /* 0x040ff600078e02ff */
[----:B------:R-:W-:Y:S01]  /*54e0*/  @!UPT UIADD3 URZ, URZ, URZ, URZ ;  /* 0x0000003f3f3ff290 */ /* 0x000fe2000fffe03f */
[----:B------:R-:W-:Y:S01]  /*54f0*/  @!P2 SHF.R.S32.HI R0, RZ, 0x1f, R226 ;  /* 0x0000001fff00a819 */ /* 0x000fe200000114e2 */
[----:B------:R-:W-:Y:S04]  /*5500*/  @!P2 IMAD.WIDE.U32 R230, R226, c[0x0][0x208], RZ ;  /* 0x00008200e2e6aa25 */ /* 0x000fe800078e00ff */
        /* <DEDUP_REMOVED lines=14> */
[----:B------:R-:W-:Y:S01]  /*55f0*/  LDSM.16.M88.4 R140, [R199] ;  /* 0x00000000c78c783b */ /* 0x000fe20000000200 */
[----:B------:R-:W-:Y:S02]  /*5600*/  @!P2 SHF.L.U64.HI R0, R228, 0x1, R0 ;  /* 0x00000001e400a819 */ /* 0x000fe40000010200 */
[----:B------:R-:W-:Y:S02]  /*5610*/  @!P2 IADD3 R230, P0, R230, c[0x0][0x1f8], RZ ;  /* 0x00007e00e6e6aa10 */ /* 0x000fe40007f1e0ff */
[----:B------:R-:W-:Y:S02]  /*5620*/  LDSM.16.M88.4 R144, [R198] ;  /* 0x00000000c690783b */ /* 0x000fe40000000200 */
[----:B------:R-:W-:Y:S02]  /*5630*/  @!P2 IADD3.X R231, RZ, c[0x0][0x1fc], R0, P0, P1 ;  /* 0x00007f00ffe7aa10 */ /* 0x000fe400007e2400 */
[----:B------:R-:W-:Y:S01]  /*5640*/  @!P2 IADD3 R234, P0, R234, c[0x0][0x1f8], RZ ;  /* 0x00007e00eaeaaa10 */ /* 0x000fe20007f1e0ff */
[----:B------:R-:W-:Y:S03]  /*5650*/  LDSM.16.M88.4 R148, [R197] ;  /* 0x00000000c594783b */ /* 0x000fe60000000200 */
[----:B------:R-:W-:Y:S02]  /*5660*/  @!P2 IADD3.X R235, R0, c[0x0][0x1fc], RZ, P0, !PT ;  /* 0x00007f0000ebaa10 */ /* 0x000fe400007fe4ff */
[----:B------:R-:W-:Y:S01]  /*5670*/  LDSM.16.M88.4 R152, [R196] ;  /* 0x00000000c498783b */ /* 0x000fe20000000200 */
[----:B------:R-:W-:Y:S01]  /*5680*/  @!P2 IADD3 R228, P1, R234, UR9, RZ ;  /* 0x00000009eae4ac10 */ /* 0x000fe2000ff3e0ff */
[C---:B-1----:R-:W-:Y:S03]  /*5690*/  HMMA.16816.F32.BF16 R4, R124.reuse, R116, RZ ;  /* 0x000000747c04723c */ /* 0x042fe600000418ff */
[----:B------:R-:W-:Y:S02]  /*56a0*/  @!P2 IADD3.X R229, R235, UR12, RZ, P1, !PT ;  /* 0x0000000cebe5ac10 */ /* 0x000fe40008ffe4ff */
[----:B------:R-:W-:Y:S03]  /*56b0*/  @!P2 IADD3 R232, P0, R228, UR9, RZ ;  /* 0x00000009e4e8ac10 */ /* 0x000fe6000ff1e0ff */
[C---:B------:R-:W-:Y:S01]  /*56c0*/  HMMA.16816.F32.BF16 R8, R124.reuse, R118, RZ ;  /* 0x000000767c08723c */ /* 0x040fe200000418ff */
[----:B------:R-:W1:Y:S03]  /*56d0*/  LDSM.16.M88.4 R116, [R206+0xa100] ;  /* 0x00a10000ce74783b */ /* 0x000e660000000200 */
[----:B------:R-:W-:Y:S04]  /*56e0*/  @!P2 IADD3.X R233, R229, UR12, RZ, P0, !PT ;  /* 0x0000000ce5e9ac10 */ /* 0x000fe800087fe4ff */
[C---:B--2---:R-:W-:Y:S08]  /*56f0*/  HMMA.16816.F32.BF16 R12, R124.reuse, R120, RZ ;  /* 0x000000787c0c723c */ /* 0x044ff000000418ff */
[C---:B------:R-:W-:Y:S01]  /*5700*/  HMMA.16816.F32.BF16 R16, R124.reuse, R122, RZ ;  /* 0x0000007a7c10723c */ /* 0x040fe200000418ff */
[----:B------:R-:W2:Y:S07]  /*5710*/  LDSM.16.M88.4 R120, [R206+0xa900] ;  /* 0x00a90000ce78783b */ /* 0x000eae0000000200 */
[C---:B---3--:R-:W-:Y:S08]  /*5720*/  HMMA.16816.F32.BF16 R20, R124.reuse, R128, RZ ;  /* 0x000000807c14723c */ /* 0x048ff000000418ff */
[C---:B------:R-:W-:Y:S01]  /*5730*/  HMMA.16816.F32.BF16 R24, R124.reuse, R130, RZ ;  /* 0x000000827c18723c */ /* 0x040fe200000418ff */
[----:B------:R-:W3:Y:S07]  /*5740*/  LDSM.16.M88.4 R128, [R205] ;  /* 0x00000000cd80783b */ /* 0x000eee0000000200 */
[C---:B----4-:R-:W-:Y:S08]  /*5750*/  HMMA.16816.F32.BF16 R28, R124.reuse, R132, RZ ;  /* 0x000000847c1c723c */ /* 0x050ff000000418ff */
[C---:B------:R-:W-:Y:S01]  /*5760*/  HMMA.16816.F32.BF16 R32, R124.reuse, R134, RZ ;  /* 0x000000867c20723c */ /* 0x040fe200000418ff */
[----:B------:R-:W4:Y:S05]  /*5770*/  LDSM.16.M88.4 R132, [R195] ;  /* 0x00000000c384783b */ /* 0x000f2a0000000200 */
[----:B------:R-:W-:Y:S01]  /*5780*/  @!PT LDS RZ, [RZ] ;  /* 0x00000000fffff984 */ /* 0x000fe20000000800 */
[----:B------:R-:W-:Y:S01]  /*5790*/  @!PT LDS RZ, [RZ] ;  /* 0x00000000fffff984 */ /* 0x000fe20000000800 */
[----:B------:R-:W-:Y:S01]  /*57a0*/  @!PT LDS RZ, [RZ] ;  /* 0x00000000fffff984 */ /* 0x000fe20000000800 */
[----:B------:R5:W-:Y:S02]  /*57b0*/  @!P2 LDGSTS.E.BYPASS.LTC128B.128 [R209+0x100], [R234.64], !P6 ;  /* 0x00100000ead1afae */ /* 0x000be4000f101d4a */
[C---:B-1----:R-:W-:Y:S03]  /*57c0*/  HMMA.16816.F32.BF16 R36, R124.reuse, R116, RZ ;  /* 0x000000747c24723c */ /* 0x042fe600000418ff */
[----:B------:R1:W-:Y:S05]  /*57d0*/  @!P2 LDGSTS.E.BYPASS.LTC128B.128 [R209+0x3100], [R230.64], !P5 ;  /* 0x03100000e6d1afae */ /* 0x0003ea000e901d4a */
[C---:B------:R-:W-:Y:S01]  /*57e0*/  HMMA.16816.F32.BF16 R40, R124.reuse, R118, RZ ;  /* 0x000000767c28723c */ /* 0x040fe200000418ff */
[----:B------:R1:W-:Y:S05]  /*57f0*/  @!P2 LDGSTS.E.BYPASS.LTC128B.128 [R209+0x1100], [R228.64], !P6 ;  /* 0x01100000e4d1afae */ /* 0x0003ea000f101d4a */
[----:B------:R4:W-:Y:S02]  /*5800*/  @!P2 LDGSTS.E.BYPASS.LTC128B.128 [R209+0x4100], [R228.64+0x80], !P5 ;  /* 0x04100080e4d1afae */ /* 0x0009e4000e901d4a */
[C---:B--2---:R-:W-:Y:S03]  /*5810*/  HMMA.16816.F32.BF16 R44, R124.reuse, R120, RZ ;  /* 0x000000787c2c723c */ /* 0x044fe600000418ff */
[----:B------:R2:W-:Y:S05]  /*5820*/  @!P2 LDGSTS.E.BYPASS.LTC128B.128 [R209+0x2100], [R232.64], !P6 ;  /* 0x02100000e8d1afae */ /* 0x0005ea000f101d4a */
[----:B------:R-:W-:Y:S01]  /*5830*/  HMMA.16816.F32.BF16 R48, R124, R122, RZ ;  /* 0x0000007a7c30723c */ /* 0x000fe200000418ff */
[----:B------:R2:W-:Y:S01]  /*5840*/  @!P2 LDGSTS.E.BYPASS.LTC128B.128 [R209+0x5100], [R232.64+0x80], !P5 ;  /* 0x05100080e8d1afae */ /* 0x0005e2000e901d4a */
[C---:B------:R-:W-:Y:S04]  /*5850*/  ISETP.GT.AND P2, PT, R226.reuse, R207, PT ;  /* 0x000000cfe200720c */ /* 0x040fe80003f44270 */
[----:B------:R-:W2:Y:S02]  /*5860*/  LDSM.16.M88.4 R160, [R203+0x8100] ;  /* 0x00810000cba0783b */ /* 0x000ea40000000200 */
[C---:B---3--:R-:W-:Y:S03]  /*5870*/  HMMA.16816.F32.BF16 R4, R136.reuse, R128, R4 ;  /* 0x000000808804723c */ /* 0x048fe60000041804 */
[----:B------:R-:W0:Y:S04]  /*5880*/  LDGDEPBAR ;  /* 0x00000000000079af */ /* 0x000e280000000000 */
[----:B-1----:R-:W-:Y:S01]  /*5890*/  @P2 IMAD.MOV.U32 R230, RZ, RZ, R212 ;  /* 0x000000ffffe62224 */ /* 0x002fe200078e00d4 */
[C---:B------:R-:W-:Y:S01]  /*58a0*/  HMMA.16816.F32.BF16 R8, R136.reuse, R130, R8 ;  /* 0x000000828808723c */ /* 0x040fe20000041808 */
[----:B------:R-:W1:Y:S03]  /*58b0*/  LDSM.16.M88.4 R116, [R203+0x8900] ;  /* 0x00890000cb74783b */ /* 0x000e660000000200 */
[----:B------:R-:W-:Y:S01]  /*58c0*/  @P2 IADD3 R0, R226, -0x1, RZ ;  /* 0xffffffffe2002810 */ /* 0x000fe20007ffe0ff */
[----:B------:R-:W-:Y:S01]  /*58d0*/  @P2 IMAD.MOV.U32 R231, RZ, RZ, R215 ;  /* 0x000000ffffe72224 */ /* 0x000fe200078e00d7 */
[----:B------:R-:W3:Y:S02]  /*58e0*/  LDSM.16.M88.4 R120, [R203+0x9100] ;  /* 0x00910000cb78783b */ /* 0x000ee40000000200 */
[C---:B------:R-:W-:Y:S03]  /*58f0*/  HMMA.16816.F32.BF16 R12, R136.reuse, R140, R12 ;  /* 0x0000008c880c723c */ /* 0x040fe6000004180c */
[----:B------:R-:W1:Y:S01]  /*5900*/  LDSM.16.M88.4 R128, [R203+0x9900] ;  /* 0x00990000cb80783b */ /* 0x000e620000000200 */
[----:B------:R-:W-:Y:S01]  /*5910*/  @P2 SHF.R.S32.HI R184, RZ, 0x1f, R0 ;  /* 0x0000001fffb82819 */ /* 0x000fe20000011400 */
[----:B----4-:R-:W-:Y:S03]  /*5920*/  @P2 IMAD.WIDE.U32 R228, R0, c[0x0][0x1e0], RZ ;  /* 0x0000780000e42a25 */ /* 0x010fe600078e00ff */
[C---:B------:R-:W-:Y:S01]  /*5930*/  HMMA.16816.F32.BF16 R16, R136.reuse, R142, R16 ;  /* 0x0000008e8810723c */ /* 0x040fe20000041810 */
[----:B------:R-:W-:Y:S03]  /*5940*/  LDSM.16.M88.4 R140, [R194] ;  /* 0x00000000c28c783b */ /* 0x000fe60000000200 */
[----:B------:R-:W-:Y:S04]  /*5950*/  @P2 IMAD R184, R184, c[0x0][0x1e0], RZ ;  /* 0x00007800b8b82a24 */ /* 0x000fe800078e02ff */
[C---:B------:R-:W-:Y:S04]  /*5960*/  HMMA.16816.F32.BF16 R20, R136.reuse, R144, R20 ;  /* 0x000000908814723c */ /* 0x040fe80000041814 */
[----:B------:R-:W-:Y:S04]  /*5970*/  @P2 IMAD R184, R0, c[0x0][0x1e4], R184 ;  /* 0x0000790000b82a24 */ /* 0x000fe800078e02b8 */
[C---:B------:R-:W-:Y:S01]  /*5980*/  HMMA.16816.F32.BF16 R24, R136.reuse, R146, R24 ;  /* 0x000000928818723c */ /* 0x040fe20000041818 */
[----:B------:R-:W-:Y:S03]  /*5990*/  LDSM.16.M88.4 R144, [R194+0x800] ;  /* 0x00080000c290783b */ /* 0x000fe60000000200 */
[----:B------:R-:W-:Y:S02]  /*59a0*/  @P2 IMAD.IADD R184, R229, 0x1, R184 ;  /* 0x00000001e5b82824 */ /* 0x000fe400078e02b8 */
[----:B------:R-:W-:Y:S02]  /*59b0*/  @P2 IMAD.WIDE.U32 R228, R228, 0x60, R230 ;  /* 0x00000060e4e42825 */ /* 0x000fe400078e00e6 */
[C---:B------:R-:W-:Y:S04]  /*59c0*/  HMMA.16816.F32.BF16 R28, R136.reuse, R148, R28 ;  /* 0x00000094881c723c */ /* 0x040fe8000004181c */
[----:B------:R-:W-:Y:S02]  /*59d0*/  @P2 IMAD.SHL.U32 R0, R228, 0x2, RZ ;  /* 0x00000002e4002824 */ /* 0x000fe400078e00ff */
[----:B------:R-:W-:Y:S02]  /*59e0*/  @P2 IMAD.SHL.U32 R231, R187, 0x40, RZ ;  /* 0x00000040bbe72824 */ /* 0x000fe400078e00ff */
[C---:B------:R-:W-:Y:S01]  /*59f0*/  HMMA.16816.F32.BF16 R32, R136.reuse, R150, R32 ;  /* 0x000000968820723c */ /* 0x040fe20000041820 */
[----:B------:R-:W-:Y:S03]  /*5a00*/  LDSM.16.M88.4 R148, [R194+0x1800] ;  /* 0x00180000c294783b */ /* 0x000fe60000000200 */
[----:B------:R-:W-:Y:S04]  /*5a10*/  @P2 IMAD R184, R184, 0x60, RZ ;  /* 0x00000060b8b82824 */ /* 0x000fe800078e02ff */
[C---:B------:R-:W-:Y:S04]  /*5a20*/  HMMA.16816.F32.BF16 R36, R136.reuse, R152, R36 ;  /* 0x000000988824723c */ /* 0x040fe80000041824 */
[----:B------:R-:W-:Y:S04]  /*5a30*/  @P2 IMAD.IADD R227, R229, 0x1, R184 ;  /* 0x00000001e5e32824 */ /* 0x000fe800078e02b8 */
[C---:B------:R-:W-:Y:S01]  /*5a40*/  HMMA.16816.F32.BF16 R40, R136.reuse, R154, R40 ;  /* 0x0000009a8828723c */ /* 0x040fe20000041828 */
[----:B------:R-:W-:Y:S03]  /*5a50*/  LDSM.16.M88.4 R152, [R194+0x2000] ;  /* 0x00200000c298783b */ /* 0x000fe60000000200 */
[----:B------:R-:W-:Y:S02]  /*5a60*/  @P2 SHF.L.U64.HI R184, R228, 0x1, R227 ;  /* 0x00000001e4b82819 */ /* 0x000fe400000102e3 */
[----:B------:R-:W-:Y:S02]  /*5a70*/  @P2 IADD3 R228, P0, R0, c[0x0][0x1c8], RZ ;  /* 0x0000720000e42a10 */ /* 0x000fe40007f1e0ff */
[C---:B------:R-:W-:Y:S04]  /*5a80*/  HMMA.16816.F32.BF16 R44, R136.reuse, R132, R44 ;  /* 0x00000084882c723c */ /* 0x040fe8000004182c */
[----:B------:R-:W-:Y:S02]  /*5a90*/  @P2 IADD3.X R229, R184, c[0x0][0x1cc], RZ, P0, !PT ;  /* 0x00007300b8e52a10 */ /* 0x000fe400007fe4ff */
[----:B------:R-:W-:Y:S02]  /*5aa0*/  @P2 IADD3 R0, P1, R0, 0x80, RZ ;  /* 0x0000008000002810 */ /* 0x000fe40007f3e0ff */
[----:B------:R-:W-:Y:S01]  /*5ab0*/  HMMA.16816.F32.BF16 R48, R136, R134, R48 ;  /* 0x000000868830723c */ /* 0x000fe20000041830 */
[----:B------:R-:W4:Y:S03]  /*5ac0*/  LDSM.16.M88.4 R132, [R203+0xa100] ;  /* 0x00a10000cb84783b */ /* 0x000f260000000200 */
[----:B--2---:R-:W-:Y:S01]  /*5ad0*/  @P2 IADD3 R232, P0, R0, c[0x0][0x1c8], RZ ;  /* 0x0000720000e82a10 */ /* 0x004fe20007f1e0ff */
[----:B------:R-:W-:Y:S01]  /*5ae0*/  IMAD.MOV.U32 R0, RZ, RZ, R216 ;  /* 0x000000ffff007224 */ /* 0x000fe200078e00d8 */
[----:B------:R-:W-:Y:S01]  /*5af0*/  @P2 SHF.L.U64.HI R227, R187, 0x6, R186 ;  /* 0x00000006bbe32819 */ /* 0x000fe200000102ba */
[----:B------:R-:W-:Y:S01]  /*5b00*/  @P4 IMAD.MOV.U32 R0, RZ, RZ, R185 ;  /* 0x000000ffff004224 */ /* 0x000fe200078e00b9 */
[C---:B------:R-:W-:Y:S05]  /*5b10*/  HMMA.16816.F32.BF16 R4, R156.reuse, R160, R4 ;  /* 0x000000a09c04723c */ /* 0x040fea0000041804 */
[----:B------:R-:W-:Y:S02]  /*5b20*/  @P2 IADD3.X R233, RZ, c[0x0][0x1cc], R184, P0, P1 ;  /* 0x00007300ffe92a10 */ /* 0x000fe400007e24b8 */
[-C--:B------:R-:W-:Y:S01]  /*5b30*/  @P2 IADD3 R230, P1, R228, R231.reuse, RZ ;  /* 0x000000e7e4e62210 */ /* 0x080fe20007f3e0ff */
[C---:B------:R-:W-:Y:S01]  /*5b40*/  HMMA.16816.F32.BF16 R8, R156.reuse, R162, R8 ;  /* 0x000000a29c08723c */ /* 0x040fe20000041808 */
[----:B------:R-:W-:Y:S03]  /*5b50*/  LDSM.16.M88.4 R160, [R194+0x4000] ;  /* 0x00400000c2a0783b */ /* 0x000fe60000000200 */
[----:B-----5:R-:W-:Y:S01]  /*5b60*/  @P2 IADD3 R234, P0, R230, R231, RZ ;  /* 0x000000e7e6ea2210 */ /* 0x020fe20007f1e0ff */
[--C-:B------:R-:W-:Y:S01]  /*5b70*/  @P2 IMAD.X R231, R229, 0x1, R227.reuse, P1 ;  /* 0x00000001e5e72824 */ /* 0x100fe200008e06e3 */
[----:B------:R-:W-:Y:S02]  /*5b80*/  SHFL.IDX PT, R184, R0, RZ, 0x1c1f ;  /* 0x001c1fff00b87589 */ /* 0x000fe400000e0000 */
[C---:B-1----:R-:W-:Y:S04]  /*5b90*/  HMMA.16816.F32.BF16 R12, R156.reuse, R116, R12 ;  /* 0x000000749c0c723c */ /* 0x042fe8000004180c */
[----:B------:R-:W-:Y:S01]  /*5ba0*/  @P2 IMAD.X R235, R231, 0x1, R227, P0 ;  /* 0x00000001e7eb2824 */ /* 0x000fe200000e06e3 */
[----:B------:R-:W-:Y:S03]  /*5bb0*/  IADD3 R227, -R217, 0x1, R244 ;  /* 0x00000001d9e37810 */ /* 0x000fe60007ffe1f4 */
[C---:B------:R-:W-:Y:S01]  /*5bc0*/  HMMA.16816.F32.BF16 R16, R156.reuse, R118, R16 ;  /* 0x000000769c10723c */ /* 0x040fe20000041810 */
[----:B------:R-:W1:Y:S03]  /*5bd0*/  LDSM.16.M88.4 R116, [R203+0xa900] ;  /* 0x00a90000cb74783b */ /* 0x000e660000000200 */
[----:B------:R-:W-:Y:S04]  /*5be0*/  IADD3 R227, -R211, R227, R208 ;  /* 0x000000e3d3e37210 */ /* 0x000fe80007ffe1d0 */
[C---:B---3--:R-:W-:Y:S08]  /*5bf0*/  HMMA.16816.F32.BF16 R20, R156.reuse, R120, R20 ;  /* 0x000000789c14723c */ /* 0x048ff00000041814 */
[C---:B------:R-:W-:Y:S01]  /*5c00*/  HMMA.16816.F32.BF16 R24, R156.reuse, R122, R24 ;  /* 0x0000007a9c18723c */ /* 0x040fe20000041818 */
[----:B------:R-:W2:Y:S07]  /*5c10*/  LDSM.16.M88.4 R120, [R194+0x1000] ;  /* 0x00100000c278783b */ /* 0x000eae0000000200 */
[C---:B------:R-:W-:Y:S08]  /*5c20*/  HMMA.16816.F32.BF16 R28, R156.reuse, R128, R28 ;  /* 0x000000809c1c723c */ /* 0x040ff0000004181c */
[C---:B------:R-:W-:Y:S01]  /*5c30*/  HMMA.16816.F32.BF16 R32, R156.reuse, R130, R32 ;  /* 0x000000829c20723c */ /* 0x040fe20000041820 */
[----:B------:R-:W3:Y:S07]  /*5c40*/  LDSM.16.M88.4 R128, [R194+0x2800] ;  /* 0x00280000c280783b */ /* 0x000eee0000000200 */
[C---:B----4-:R-:W-:Y:S08]  /*5c50*/  HMMA.16816.F32.BF16 R36, R156.reuse, R132, R36 ;  /* 0x000000849c24723c */ /* 0x050ff00000041824 */
[C---:B------:R-:W-:Y:S01]  /*5c60*/  HMMA.16816.F32.BF16 R40, R156.reuse, R134, R40 ;  /* 0x000000869c28723c */ /* 0x040fe20000041828 */
[----:B------:R-:W4:Y:S07]  /*5c70*/  LDSM.16.M88.4 R132, [R206+0xb100] ;  /* 0x00b10000ce84783b */ /* 0x000f2e0000000200 */
[C---:B-1----:R-:W-:Y:S08]  /*5c80*/  HMMA.16816.F32.BF16 R44, R156.reuse, R116, R44 ;  /* 0x000000749c2c723c */ /* 0x042ff0000004182c */
[----:B------:R-:W-:Y:S01]  /*5c90*/  HMMA.16816.F32.BF16 R48, R156, R118, R48 ;  /* 0x000000769c30723c */ /* 0x000fe20000041830 */
[----:B------:R-:W1:Y:S07]  /*5ca0*/  LDSM.16.M88.4 R116, [R206+0xb900] ;  /* 0x00b90000ce74783b */ /* 0x000e6e0000000200 */
[C---:B------:R-:W-:Y:S08]  /*5cb0*/  HMMA.16816.F32.BF16 R4, R164.reuse, R140, R4 ;  /* 0x0000008ca404723c */ /* 0x040ff00000041804 */
[C---:B------:R-:W-:Y:S01]  /*5cc0*/  HMMA.16816.F32.BF16 R8, R164.reuse, R142, R8 ;  /* 0x0000008ea408723c */ /* 0x040fe20000041808 */
[----:B------:R-:W5:Y:S07]  /*5cd0*/  LDSM.16.M88.4 R140, [R206+0xc100] ;  /* 0x00c10000ce8c783b */ /* 0x000f6e0000000200 */
[C---:B------:R-:W-:Y:S08]  /*5ce0*/  HMMA.16816.F32.BF16 R12, R164.reuse, R144, R12 ;  /* 0x00000090a40c723c */ /* 0x040ff0000004180c */
[C---:B------:R-:W-:Y:S01]  /*5cf0*/  HMMA.16816.F32.BF16 R16, R164.reuse, R146, R16 ;  /* 0x00000092a410723c */ /* 0x040fe20000041810 */
[----:B------:R-:W-:Y:S07]  /*5d00*/  LDSM.16.M88.4 R144, [R206+0xd900] ;  /* 0x00d90000ce90783b */ /* 0x000fee0000000200 */
[C---:B--2---:R-:W-:Y:S08]  /*5d10*/  HMMA.16816.F32.BF16 R20, R164.reuse, R120, R20 ;  /* 0x00000078a414723c */ /* 0x044ff00000041814 */
[C---:B------:R-:W-:Y:S01]  /*5d20*/  HMMA.16816.F32.BF16 R24, R164.reuse, R122, R24 ;  /* 0x0000007aa418723c */ /* 0x040fe20000041818 */
[----:B------:R-:W2:Y:S07]  /*5d30*/  LDSM.16.M88.4 R120, [R206+0xc900] ;  /* 0x00c90000ce78783b */ /* 0x000eae0000000200 */
[C---:B------:R-:W-:Y:S08]  /*5d40*/  HMMA.16816.F32.BF16 R28, R164.reuse, R148, R28 ;  /* 0x00000094a41c723c */ /* 0x040ff0000004181c */
[C---:B------:R-:W-:Y:S01]  /*5d50*/  HMMA.16816.F32.BF16 R32, R164.reuse, R150, R32 ;  /* 0x00000096a420723c */ /* 0x040fe20000041820 */
[----:B------:R-:W-:Y:S07]  /*5d60*/  LDSM.16.M88.4 R148, [R191] ;  /* 0x00000000bf94783b */ /* 0x000fee0000000200 */
[C---:B------:R-:W-:Y:S08]  /*5d70*/  HMMA.16816.F32.BF16 R36, R164.reuse, R152, R36 ;  /* 0x00000098a424723c */ /* 0x040ff00000041824 */
[C---:B------:R-:W-:Y:S01]  /*5d80*/  HMMA.16816.F32.BF16 R40, R164.reuse, R154, R40 ;  /* 0x0000009aa428723c */ /* 0x040fe20000041828 */
[----:B------:R-:W-:Y:S07]  /*5d90*/  LDSM.16.M88.4 R152, [R203+0xd900] ;  /* 0x00d90000cb98783b */ /* 0x000fee0000000200 */
[C---:B---3--:R-:W-:Y:S08]  /*5da0*/  HMMA.16816.F32.BF16 R44, R164.reuse, R128, R44 ;  /* 0x00000080a42c723c */ /* 0x048ff0000004182c */
[----:B------:R-:W-:Y:S01]  /*5db0*/  HMMA.16816.F32.BF16 R48, R164, R130, R48 ;  /* 0x00000082a430723c */ /* 0x000fe20000041830 */
[----:B------:R-:W3:Y:S07]  /*5dc0*/  LDSM.16.M88.4 R128, [R206+0xd100] ;  /* 0x00d10000ce80783b */ /* 0x000eee0000000200 */
[C---:B----4-:R-:W-:Y:S08]  /*5dd0*/  HMMA.16816.F32.BF16 R4, R168.reuse, R132, R4 ;  /* 0x00000084a804723c */ /* 0x050ff00000041804 */
[C---:B------:R-:W-:Y:S01]  /*5de0*/  HMMA.16816.F32.BF16 R8, R168.reuse, R134, R8 ;  /* 0x00000086a808723c */ /* 0x040fe20000041808 */
[----:B------:R-:W4:Y:S07]  /*5df0*/  LDSM.16.M88.4 R132, [R193] ;  /* 0x00000000c184783b */ /* 0x000f2e0000000200 */
[C---:B-1----:R-:W-:Y:S08]  /*5e00*/  HMMA.16816.F32.BF16 R12, R168.reuse, R116, R12 ;  /* 0x00000074a80c723c */ /* 0x042ff0000004180c */
[C---:B------:R-:W-:Y:S01]  /*5e10*/  HMMA.16816.F32.BF16 R16, R168.reuse, R118, R16 ;  /* 0x00000076a810723c */ /* 0x040fe20000041810 */
[----:B------:R-:W1:Y:S07]  /*5e20*/  LDSM.16.M88.4 R116, [R192] ;  /* 0x00000000c074783b */ /* 0x000e6e0000000200 */
[C---:B-----5:R-:W-:Y:S08]  /*5e30*/  HMMA.16816.F32.BF16 R20, R168.reuse, R140, R20 ;  /* 0x0000008ca814723c */ /* 0x060ff00000041814 */
[C---:B------:R-:W-:Y:S01]  /*5e40*/  HMMA.16816.F32.BF16 R24, R168.reuse, R142, R24 ;  /* 0x0000008ea818723c */ /* 0x040fe20000041818 */
[----:B------:R-:W5:Y:S07]  /*5e50*/  LDSM.16.M88.4 R140, [R190] ;  /* 0x00000000be8c783b */ /* 0x000f6e0000000200 */
[C---:B--2---:R-:W-:Y:S08]  /*5e60*/  HMMA.16816.F32.BF16 R28, R168.reuse, R120, R28 ;  /* 0x00000078a81c723c */ /* 0x044ff0000004181c */
[C---:B------:R-:W-:Y:S01]  /*5e70*/  HMMA.16816.F32.BF16 R32, R168.reuse, R122, R32 ;  /* 0x0000007aa820723c */ /* 0x040fe20000041820 */
[----:B------:R-:W2:Y:S07]  /*5e80*/  LDSM.16.M88.4 R120, [R189] ;  /* 0x00000000bd78783b */ /* 0x000eae0000000200 */
[C---:B---3--:R-:W-:Y:S08]  /*5e90*/  HMMA.16816.F32.BF16 R36, R168.reuse, R128, R36 ;  /* 0x00000080a824723c */ /* 0x048ff00000041824 */
[C---:B------:R-:W-:Y:S01]  /*5ea0*/  HMMA.16816.F32.BF16 R40, R168.reuse, R130, R40 ;  /* 0x00000082a828723c */ /* 0x040fe20000041828 */
[----:B------:R-:W3:Y:S07]  /*5eb0*/  LDSM.16.M88.4 R128, [R188] ;  /* 0x00000000bc80783b */ /* 0x000eee0000000200 */
[C---:B------:R-:W-:Y:S08]  /*5ec0*/  HMMA.16816.F32.BF16 R44, R168.reuse, R144, R44 ;  /* 0x00000090a82c723c */ /* 0x040ff0000004182c */
[----:B------:R-:W-:Y:S01]  /*5ed0*/  HMMA.16816.F32.BF16 R48, R168, R146, R48 ;  /* 0x00000092a830723c */ /* 0x000fe20000041830 */
        /* <DEDUP_REMOVED lines=16> */
[C---:B---3--:R-:W-:Y:S08]  /*5fe0*/  HMMA.16816.F32.BF16 R44, R172.reuse, R128, R44 ;  /* 0x00000080ac2c723c */ /* 0x048ff0000004182c */
[----:B------:R-:W-:Y:S01]  /*5ff0*/  HMMA.16816.F32.BF16 R48, R172, R130, R48 ;  /* 0x00000082ac30723c */ /* 0x000fe20000041830 */
[----:B------:R-:W3:Y:S07]  /*6000*/  LDSM.16.M88.4 R128, [R194+0x3800] ;  /* 0x00380000c280783b */ /* 0x000eee0000000200 */
        /* <DEDUP_REMOVED lines=10> */
[C---:B------:R-:W-:Y:S08]  /*60b0*/  HMMA.16816.F32.BF16 R40, R176.reuse, R142, R40 ;  /* 0x0000008eb028723c */ /* 0x040ff00000041828 */
[C---:B------:R-:W-:Y:S08]  /*60c0*/  HMMA.16816.F32.BF16 R44, R176.reuse, R152, R44 ;  /* 0x00000098b02c723c */ /* 0x040ff0000004182c */
[----:B------:R-:W-:Y:S08]  /*60d0*/  HMMA.16816.F32.BF16 R48, R176, R154, R48 ;  /* 0x0000009ab030723c */ /* 0x000ff00000041830 */
[C---:B--2---:R-:W-:Y:S08]  /*60e0*/  HMMA.16816.F32.BF16 R4, R180.reuse, R120, R4 ;  /* 0x00000078b404723c */ /* 0x044ff00000041804 */
[C---:B------:R-:W-:Y:S01]  /*60f0*/  HMMA.16816.F32.BF16 R8, R180.reuse, R122, R8 ;  /* 0x0000007ab408723c */ /* 0x040fe20000041808 */
[----:B------:R-:W2:Y:S07]  /*6100*/  LDSM.16.M88.4 R120, [R194+0x5000] ;  /* 0x00500000c278783b */ /* 0x000eae0000000200 */
[C---:B---3--:R-:W-:Y:S08]  /*6110*/  HMMA.16816.F32.BF16 R12, R180.reuse, R128, R12 ;  /* 0x00000080b40c723c */ /* 0x048ff0000004180c */
[C---:B------:R-:W-:Y:S01]  /*6120*/  HMMA.16816.F32.BF16 R16, R180.reuse, R130, R16 ;  /* 0x00000082b410723c */ /* 0x040fe20000041810 */
[----:B------:R-:W3:Y:S01]  /*6130*/  LDSM.16.M88.4 R128, [R194+0x5800] ;  /* 0x00580000c280783b */ /* 0x000ee20000000200 */
[----:B------:R-:W-:Y:S04]  /*6140*/  DEPBAR.LE SB0, 0x0 ;  /* 0x000080000000791a */ /* 0x000fe80000000000 */
[----:B------:R-:W-:Y:S02]  /*6150*/  BAR.SYNC.DEFER_BLOCKING 0x0 ;  /* 0x0000000000007b1d */ /* 0x000fe40000010000 */
[C---:B------:R-:W-:Y:S08]  /*6160*/  HMMA.16816.F32.BF16 R20, R180.reuse, R160, R20 ;  /* 0x000000a0b414723c */ /* 0x040ff00000041814 */
[C---:B------:R-:W-:Y:S08]  /*6170*/  HMMA.16816.F32.BF16 R24, R180.reuse, R162, R24 ;  /* 0x000000a2b418723c */ /* 0x040ff00000041818 */
[C---:B-1----:R-:W-:Y:S01]  /*6180*/  HMMA.16816.F32.BF16 R28, R180.reuse, R116, R28 ;  /* 0x00000074b41c723c */ /* 0x042fe2000004181c */
[----:B------:R-:W-:Y:S01]  /*6190*/  @!PT LDS RZ, [RZ] ;  /* 0x00000000fffff984 */ /* 0x000fe20000000800 */
[----:B------:R-:W-:Y:S01]  /*61a0*/  @!PT LDS RZ, [RZ] ;  /* 0x00000000fffff984 */ /* 0x000fe20000000800 */
[----:B------:R-:W-:Y:S01]  /*61b0*/  @!PT LDS RZ, [RZ] ;  /* 0x00000000fffff984 */ /* 0x000fe20000000800 */
[----:B------:R1:W-:Y:S07]  /*61c0*/  @P2 LDGSTS.E.BYPASS.LTC128B.128 [R209+0x8100], [R228.64], !P6 ;  /* 0x08100000e4d12fae */ /* 0x0003ee000f101d4a */
[C---:B------:R-:W-:Y:S01]  /*61d0*/  HMMA.16816.F32.BF16 R32, R180.reuse, R118, R32 ;  /* 0x00000076b420723c */ /* 0x040fe20000041820 */
[----:B------:R4:W-:Y:S07]  /*61e0*/  @P2 LDGSTS.E.BYPASS.LTC128B.128 [R209+0xb100], [R232.64], !P5 ;  /* 0x0b100000e8d12fae */ /* 0x0009ee000e901d4a */
[C---:B--2---:R-:W-:Y:S01]  /*61f0*/  HMMA.16816.F32.BF16 R36, R180.reuse, R120, R36 ;  /* 0x00000078b424723c */ /* 0x044fe20000041824 */
[----:B------:R2:W-:Y:S05]  /*6200*/  @P2 LDGSTS.E.BYPASS.LTC128B.128 [R209+0x9100], [R230.64], !P6 ;  /* 0x09100000e6d12fae */ /* 0x0005ea000f101d4a */
[----:B------:R2:W-:Y:S02]  /*6210*/  @P2 LDGSTS.E.BYPASS.LTC128B.128 [R209+0xc100], [R230.64+0x80], !P5 ;  /* 0x0c100080e6d12fae */ /* 0x0005e4000e901d4a */
[C---:B------:R-:W-:Y:S03]  /*6220*/  HMMA.16816.F32.BF16 R40, R180.reuse, R122, R40 ;  /* 0x0000007ab428723c */ /* 0x040fe60000041828 */
[----:B------:R2:W-:Y:S05]  /*6230*/  @P2 LDGSTS.E.BYPASS.LTC128B.128 [R209+0xa100], [R234.64], !P6 ;  /* 0x0a100000ead12fae */ /* 0x0005ea000f101d4a */
[C---:B---3--:R-:W-:Y:S01]  /*6240*/  HMMA.16816.F32.BF16 R44, R180.reuse, R128, R44 ;  /* 0x00000080b42c723c */ /* 0x048fe2000004182c */
[----:B------:R3:W-:Y:S03]  /*6250*/  @P2 LDGSTS.E.BYPASS.LTC128B.128 [R209+0xd100], [R234.64+0x80], !P5 ;  /* 0x0d100080ead12fae */ /* 0x0007e6000e901d4a */
[C---:B-1----:R-:W-:Y:S02]  /*6260*/  IADD3 R229, R227.reuse, c[0x0][0x328], RZ ;  /* 0x0000ca00e3e57a10 */ /* 0x042fe40007ffe0ff */
[----:B------:R-:W0:Y:S01]  /*6270*/  LDGDEPBAR ;  /* 0x00000000000079af */ /* 0x000e220000000000 */
[----:B------:R-:W-:Y:S01]  /*6280*/  IADD3 R227, R227, UR7, RZ ;  /* 0x00000007e3e37c10 */ /* 0x000fe2000fffe0ff */
[----:B------:R-:W-:Y:S04]  /*6290*/  HMMA.16816.F32.BF16 R48, R180, R130, R48 ;  /* 0x00000082b430723c */ /* 0x000fe80000041830 */
[----:B----4-:R-:W-:Y:S02]  /*62a0*/  IMAD.IADD R233, R229, 0x1, R184 ;  /* 0x00000001e5e97824 */ /* 0x010fe400078e02b8 */
[----:B--2---:R-:W-:Y:S02]  /*62b0*/  IMAD.IADD R231, R184, 0x1, R227 ;  /* 0x00000001b8e77824 */ /* 0x004fe400078e02e3 */
[----:B------:R-:W-:-:S05]  /*62c0*/  @!P3 BRA `(.L_x_244) ;  /* 0x000001800000b947 */ /* 0x000fca0003800000 */
[----:B------:R-:W-:Y:S01]  /*62d0*/  IADD3 R184, -R211, R208, R184 ;  /* 0x000000d0d3b87210 */ /* 0x000fe20007ffe1b8 */
[----:B------:R-:W-:Y:S03]  /*62e0*/  BSSY B0, `(.L_x_245) ;  /* 0x0000011000007945 */ /* 0x000fe60003800000 */
        /* <DEDUP_REMOVED lines=11> */
.L_x_246:
[----:B------:R-:W-:Y:S04]  /*63a0*/  MOV R116, c[0x0][0x32c] ;  /* 0x0000cb0000747a02 */ /* 0x000fe80000000f00 */
[----:B------:R-:W-:Y:S11]  /*63b0*/  ISETP.NE.AND P0, PT, R116, 0x1, PT ;  /* 0x000000017400780c */ /* 0x000ff60003f05270 */
[----:B------:R-:W-:Y:S02]  /*63c0*/  @!UPT UIADD3 URZ, URZ, URZ, URZ ;  /* 0x0000003f3f3ff290 */ /* 0x000fe4000fffe03f */
[----:B------:R-:W-:Y:S05]  /*63d0*/  @P0 IMAD.HI.U32 R116, R184, c[0x0][0x330], RZ ;  /* 0x0000cc00b8740a27 */ /* 0x000fea00078e00ff */
[----:B------:R-:W-:Y:S02]  /*63e0*/  @P0 SHF.R.U32.HI R184, RZ, c[0x0][0x334], R116 ;  /* 0x0000cd00ffb80a19 */ /* 0x000fe40000011674 */
.L_x_247:
[----:B------:R-:W-:Y:S05]  /*63f0*/  BSYNC B0 ;  /* 0x0000000000007941 */ /* 0x000fea0003800000 */
.L_x_245:
[----:B------:R-:W-:Y:S04]  /*6400*/  IMAD.IADD R117, R244, 0x1, -R217 ;  /* 0x00000001f4757824 */ /* 0x000fe800078e0ad9 */
[----:B------:R-:W-:Y:S05]  /*6410*/  IMAD R184, R184, c[0x0][0x32c], R117 ;  /* 0x0000cb00b8b87a24 */ /* 0x000fea00078e0275 */
[----:B------:R-:W-:Y:S02]  /*6420*/  IADD3 R116, R184, c[0x0][0x32c], RZ ;  /* 0x0000cb00b8747a10 */ /* 0x000fe40007ffe0ff */
[----:B------:R-:W-:Y:S02]  /*6430*/  IMNMX R231, R231, R184, !PT ;  /* 0x000000b8e7e77217 */ /* 0x000fe40007800200 */
[----:B------:R-:W-:Y:S02]  /*6440*/  IMNMX R233, R233, R116, PT ;  /* 0x00000074e9e97217 */ /* 0x000fe40003800200 */
.L_x_244:
        /* <DEDUP_REMOVED lines=157> */
.L_x_250:
[----:B------:R-:W-:Y:S04]  /*6e20*/  MOV R0, c[0x0][0x32c] ;  /* 0x0000cb0000007a02 */ /* 0x000fe80000000f00 */
[----:B------:R-:W-:Y:S11]  /*6e30*/  ISETP.NE.AND P0, PT, R0, 0x1, PT ;  /* 0x000000010000780c */ /* 0x000ff60003f05270 */
[----:B------:R-:W-:Y:S02]  /*6e40*/  @!UPT UIADD3 URZ, URZ, URZ, URZ ;  /* 0x0000003f3f3ff290 */ /* 0x000fe4000fffe03f */
[----:B------:R-:W-:Y:S05]  /*6e50*/  @P0 IMAD.HI.U32 R0, R9, c[0x0][0x330], RZ ;  /* 0x0000cc0009000a27 */ /* 0x000fea00078e00ff */
[----:B------:R-:W-:Y:S02]  /*6e60*/  @P0 SHF.R.U32.HI R9, RZ, c[0x0][0x334], R0 ;  /* 0x0000cd00ff090a19 */ /* 0x000fe40000011600 */
.L_x_251:
[----:B------:R-:W-:Y:S05]  /*6e70*/  BSYNC B0 ;  /* 0x0000000000007941 */ /* 0x000fea0003800000 */
.L_x_249:
[----:B------:R-:W-:Y:S04]  /*6e80*/  IMAD.IADD R244, R244, 0x1, -R217 ;  /* 0x00000001f4f47824 */ /* 0x000fe800078e0ad9 */
[----:B------:R-:W-:Y:S05]  /*6e90*/  IMAD R244, R9, c[0x0][0x32c], R244 ;  /* 0x0000cb0009f47a24 */ /* 0x000fea00078e02f4 */
[----:B------:R-:W-:Y:S02]  /*6ea0*/  IADD3 R9, R244, c[0x0][0x32c], RZ ;  /* 0x0000cb00f4097a10 */ /* 0x000fe40007ffe0ff */
[----:B------:R-:W-:Y:S02]  /*6eb0*/  IMNMX R5, R5, R244, !PT ;  /* 0x000000f405057217 */ /* 0x000fe40007800200 */
[----:B------:R-:W-:Y:S02]  /*6ec0*/  IMNMX R4, R4, R9, PT ;  /* 0x0000000904047217 */ /* 0x000fe40003800200 */
.L_x_248:
        /* <DEDUP_REMOVED lines=12> */
[----:B------:R-:W-:Y:S02]  /*6f90*/  ISETP.LT.OR P1, PT, R4, 0x5a, P1 ;  /* 0x0000005a0400780c */ /* 0x000fe40000f21670 */
        /* <DEDUP_REMOVED lines=24> */
[C---:B------:R-:W-:Y:S02]  /*7120*/  ISETP.GT.AND P0, PT, R5.reuse, 0x18, !P0 ;  /* 0x000000180500780c */ /* 0x040fe40004704270 */
        /* <DEDUP_REMOVED lines=460> */
[----:B------:R-:W-:Y:S02]  /*8df0*/  F2FP.BF16.PACK_AB R71, R184, R163 ;  /* 0x000000a3b847723e */ /* 0x000fe400000010ff */
[----:B------:R-:W-:Y:S01]  /*8e00*/  IADD3 R184, R226, -0x1, RZ ;  /* 0xffffffffe2b87810 */ /* 0x000fe20007ffe0ff */
[----:B------:R-:W-:Y:S04]  /*8e10*/  FADD.FTZ R160, R160, R245 ;  /* 0x000000f5a0a07221 */ /* 0x000fe80000010000 */
[C---:B-1----:R-:W-:Y:S03]  /*8e20*/  HMMA.16816.F32.BF16 R4, R68.reuse, R76, R4 ;  /* 0x0000004c4404723c */ /* 0x042fe60000041804 */
[----:B------:R-:W-:Y:S02]  /*8e30*/  FADD.FTZ R249, R249, R160 ;  /* 0x000000a0f9f97221 */ /* 0x000fe40000010000 */
[----:B------:R-:W-:Y:S02]  /*8e40*/  IMAD.MOV.U32 R226, RZ, RZ, R184 ;  /* 0x000000ffffe27224 */ /* 0x000fe400078e00b8 */
[----:B------:R-:W-:Y:S01]  /*8e50*/  FADD.FTZ R146, R146, R249 ;  /* 0x000000f992927221 */ /* 0x000fe20000010000 */
[C---:B------:R-:W-:Y:S01]  /*8e60*/  HMMA.16816.F32.BF16 R8, R68.reuse, R78, R8 ;  /* 0x0000004e4408723c */ /* 0x040fe20000041808 */
[----:B------:R-:W1:Y:S03]  /*8e70*/  LDSM.16.MT88.4 R76, [R204+0x5100] ;  /* 0x00510000cc4c783b */ /* 0x000e660000004200 */
[----:B------:R-:W-:Y:S04]  /*8e80*/  FADD.FTZ R145, R145, R146 ;  /* 0x0000009291917221 */ /* 0x000fe80000010000 */
        /* <DEDUP_REMOVED lines=39> */
.L_x_243:
[----:B------:R-:W1:Y:S01]  /*9100*/  S2R R5, SR_CTAID.X ;  /* 0x0000000000057919 */ /* 0x000e620000002500 */
[----:B------:R-:W-:-:S02]  /*9110*/  IADD3 R2, R208, 0x1, -R211 ;  /* 0x00000001d0027810 */ /* 0x000fc40007ffe8d3 */
[----:B-1----:R-:W-:-:S05]  /*9120*/  LEA R5, R5, 0x7f, 0x7 ;  /* 0x0000007f05057811 */ /* 0x002fca00078e38ff */
[----:B------:R-:W-:-:S05]  /*9130*/  @P4 IMAD.HI.U32 R3, R5, c[0x0][0x2c8], RZ ;  /* 0x0000b20005034a27 */ /* 0x000fca00078e00ff */
[----:B------:R-:W-:-:S05]  /*9140*/  @P4 SHF.R.U32.HI R5, RZ, c[0x0][0x2cc], R3 ;  /* 0x0000b300ff054a19 */ /* 0x000fca0000011603 */
[----:B------:R-:W-:-:S05]  /*9150*/  IMAD.IADD R4, R2, 0x1, R5 ;  /* 0x0000000102047824 */ /* 0x000fca00078e0205 */
        /* <DEDUP_REMOVED lines=11> */
.L_x_254:
[----:B------:R-:W-:-:S04]  /*9210*/  MOV R2, c[0x0][0x32c] ;  /* 0x0000cb0000027a02 */ /* 0x000fc80000000f00 */
[----:B------:R-:W-:-:S13]  /*9220*/  ISETP.NE.AND P0, PT, R2, 0x1, PT ;  /* 0x000000010200780c */ /* 0x000fda0003f05270 */
[----:B------:R-:W-:-:S05]  /*9230*/  @P0 IMAD.HI.U32 R2, R4, c[0x0][0x330], RZ ;  /* 0x0000cc0004020a27 */ /* 0x000fca00078e00ff */
[----:B------:R-:W-:-:S05]  /*9240*/  @P0 SHF.R.U32.HI R4, RZ, c[0x0][0x334], R2 ;  /* 0x0000cd00ff040a19 */ /* 0x000fca0000011602 */
.L_x_255:
[----:B------:R-:W-:-:S05]  /*9250*/  IMAD R4, R4, c[0x0][0x32c], RZ ;  /* 0x0000cb0004047a24 */ /* 0x000fca00078e02ff */
[----:B------:R-:W-:-:S04]  /*9260*/  IMNMX R3, R3, R4, !PT ;  /* 0x0000000403037217 */ /* 0x000fc80007800200 */
.L_x_253:
        /* <DEDUP_REMOVED lines=12> */
.L_x_257:
        /* <DEDUP_REMOVED lines=659> */
.L_x_256:
        /* <DEDUP_REMOVED lines=20> */
.L_x_267:
[----:B------:R-:W-:Y:S04]  /*bda0*/  DEPBAR.LE SB0, 0x0 ;  /* 0x000080000000791a */ /* 0x000fe80000000000 */
[----:B------:R-:W-:Y:S01]  /*bdb0*/  BAR.SYNC.DEFER_BLOCKING 0x0 ;  /* 0x0000000000007b1d */ /* 0x000fe20000010000 */
[----:B------:R-:W-:Y:S01]  /*bdc0*/  SHF.R.S32.HI R0, RZ, 0x1f, R184 ;  /* 0x0000001fff007819 */ /* 0x000fe200000114b8 */
[C---:B------:R-:W-:Y:S01]  /*bdd0*/  IMAD R31, R184.reuse, UR5, RZ ;  /* 0x00000005b81f7c24 */ /* 0x040fe2000f8e02ff */
[C---:B------:R-:W-:Y:S01]  /*bde0*/  ISETP.GT.AND P2, PT, R184.reuse, R207, PT ;  /* 0x000000cfb800720c */ /* 0x040fe20003f44270 */
[----:B------:R-:W-:Y:S04]  /*bdf0*/  IMAD.WIDE.U32 R38, R184, UR18, R222 ;  /* 0x00000012b8267c25 */ /* 0x000fe8000f8e00de */
[----:B------:R-:W-:Y:S01]  /*be00*/  IMAD R31, R0, UR18, R31 ;  /* 0x00000012001f7c24 */ /* 0x000fe2000f8e021f */
[----:B------:R-:W-:Y:S01]  /*be10*/  LEA R36, P1, R38, c[0x0][0x1f8], 0x1 ;  /* 0x00007e0026247a11 */ /* 0x000fe200078208ff */
[----:B------:R-:W-:Y:S04]  /*be20*/  IMAD.WIDE.U32 R28, R184, UR18, R186 ;  /* 0x00000012b81c7c25 */ /* 0x000fe8000f8e00ba */
[----:B------:R-:W-:Y:S01]  /*be30*/  IMAD.IADD R0, R31, 0x1, R29 ;  /* 0x000000011f007824 */ /* 0x000fe200078e021d */
[C---:B------:R-:W-:Y:S04]  /*be40*/  LEA R44, P0, R28.reuse, c[0x0][0x1f8], 0x1 ;  /* 0x00007e001c2c7a11 */ /* 0x040fe800078008ff */
[----:B------:R-:W-:Y:S02]  /*be50*/  LEA.HI.X R45, R28, c[0x0][0x1fc], R0, 0x1, P0 ;  /* 0x00007f001c2d7a11 */ /* 0x000fe400000f0c00 */
[----:B------:R-:W-:Y:S02]  /*be60*/  IADD3 R152, P0, R36, UR9, RZ ;  /* 0x0000000924987c10 */ /* 0x000fe4000ff1e0ff */
[----:B------:R-:W-:Y:S01]  /*be70*/  @P2 IADD3 R0, R184, -0x1, RZ ;  /* 0xffffffffb8002810 */ /* 0x000fe20007ffe0ff */
        /* <DEDUP_REMOVED lines=10> */
[----:B------:R-:W1:Y:S01]  /*bf20*/  LDSM.16.M88.4 R132, [R197] ;  /* 0x00000000c584783b */ /* 0x000e620000000200 */
[C---:B------:R-:W-:Y:S04]  /*bf30*/  HMMA.16816.F32.BF16 R8, R124.reuse, R10, RZ ;  /* 0x0000000a7c08723c */ /* 0x040fe800000418ff */
[----:B------:R-:W1:Y:S04]  /*bf40*/  LDSM.16.M88.4 R140, [R196] ;  /* 0x00000000c48c783b */ /* 0x000e680000000200 */
[C---:B--2---:R-:W-:Y:S01]  /*bf50*/  HMMA.16816.F32.BF16 R12, R124.reuse, R16, RZ ;  /* 0x000000107c0c723c */ /* 0x044fe200000418ff */
[----:B------:R-:W2:Y:S07]  /*bf60*/  LDSM.16.M88.4 R144, [R195] ;  /* 0x00000000c390783b */ /* 0x000eae0000000200 */
[C---:B------:R-:W-:Y:S08]  /*bf70*/  HMMA.16816.F32.BF16 R16, R124.reuse, R18, RZ ;  /* 0x000000127c10723c */ /* 0x040ff000000418ff */
[C---:B---3--:R-:W-:Y:S07]  /*bf80*/  HMMA.16816.F32.BF16 R20, R124.reuse, R24, RZ ;  /* 0x000000187c14723c */ /* 0x048fee00000418ff */
[----:B------:R-:W-:Y:S05]  /*bf90*/  IMAD.IADD R24, R39, 0x1, R31 ;  /* 0x0000000127187824 */ /* 0x000fea00078e021f */
[----:B------:R-:W-:Y:S02]  /*bfa0*/  LEA.HI.X R37, R38, c[0x0][0x1fc], R24, 0x1, P1 ;  /* 0x00007f0026257a11 */ /* 0x000fe400008f0c18 */
[C---:B------:R-:W-:Y:S01]  /*bfb0*/  HMMA.16816.F32.BF16 R24, R124.reuse, R26, RZ ;  /* 0x0000001a7c18723c */ /* 0x040fe200000418ff */
[C---:B------:R-:W-:Y:S02]  /*bfc0*/  IADD3 R160, P1, R152.reuse, UR9, RZ ;  /* 0x0000000998a07c10 */ /* 0x040fe4000ff3e0ff */
[----:B------:R-:W-:Y:S01]  /*bfd0*/  @!PT LDS RZ, [RZ] ;  /* 0x00000000fffff984 */ /* 0x000fe20000000800 */
[----:B------:R-:W-:Y:S01]  /*bfe0*/  @!PT LDS RZ, [RZ] ;  /* 0x00000000fffff984 */ /* 0x000fe20000000800 */
[----:B------:R-:W-:Y:S01]  /*bff0*/  @!PT LDS RZ, [RZ] ;  /* 0x00000000fffff984 */ /* 0x000fe20000000800 */
[----:B------:R5:W-:Y:S01]  /*c000*/  LDGSTS.E.BYPASS.LTC128B.128 [R209+0x100], [R36.64], !P6 ;  /* 0x0010000024d17fae */ /* 0x000be2000f101d4a */
[----:B------:R-:W-:Y:S02]  /*c010*/  IADD3.X R153, R37, UR12, RZ, P0, !PT ;  /* 0x0000000c25997c10 */ /* 0x000fe400087fe4ff */
[----:B------:R-:W-:Y:S02]  /*c020*/  IADD3 R154, P0, R152, UR16, RZ ;  /* 0x00000010989a7c10 */ /* 0x000fe4000ff1e0ff */
[C---:B----4-:R-:W-:Y:S01]  /*c030*/  HMMA.16816.F32.BF16 R28, R124.reuse, R32, RZ ;  /* 0x000000207c1c723c */ /* 0x050fe200000418ff */
[----:B------:R3:W-:Y:S03]  /*c040*/  LDGSTS.E.BYPASS.LTC128B.128 [R209+0x3100], [R44.64], !P5 ;  /* 0x031000002cd17fae */ /* 0x0007e6000e901d4a */
[C---:B------:R-:W-:Y:S02]  /*c050*/  IADD3.X R161, R153.reuse, UR12, RZ, P1, !PT ;  /* 0x0000000c99a17c10 */ /* 0x040fe40008ffe4ff */
[----:B------:R4:W-:Y:S01]  /*c060*/  LDGSTS.E.BYPASS.LTC128B.128 [R209+0x1100], [R152.64], !P6 ;  /* 0x0110000098d17fae */ /* 0x0009e2000f101d4a */
[----:B------:R-:W-:Y:S01]  /*c070*/  IADD3.X R155, R153, UR4, RZ, P0, !PT ;  /* 0x00000004999b7c10 */ /* 0x000fe200087fe4ff */
[C---:B------:R-:W-:Y:S03]  /*c080*/  HMMA.16816.F32.BF16 R32, R124.reuse, R34, RZ ;  /* 0x000000227c20723c */ /* 0x040fe600000418ff */
[----:B------:R4:W-:Y:S05]  /*c090*/  LDGSTS.E.BYPASS.LTC128B.128 [R209+0x4100], [R152.64+0x80], !P5 ;  /* 0x0410008098d17fae */ /* 0x0009ea000e901d4a */
[----:B------:R1:W-:Y:S05]  /*c0a0*/  LDGSTS.E.BYPASS.LTC128B.128 [R209+0x2100], [R160.64], !P6 ;  /* 0x02100000a0d17fae */ /* 0x0003ea000f101d4a */
[----:B------:R4:W-:Y:S01]  /*c0b0*/  LDGSTS.E.BYPASS.LTC128B.128 [R209+0x5100], [R154.64], !P5 ;  /* 0x051000009ad17fae */ /* 0x0009e2000e901d4a */
[C---:B-----5:R-:W-:Y:S04]  /*c0c0*/  HMMA.16816.F32.BF16 R36, R124.reuse, R40, RZ ;  /* 0x000000287c24723c */ /* 0x060fe800000418ff */
[----:B------:R-:W5:Y:S04]  /*c0d0*/  LDSM.16.M88.4 R148, [R203+0x8100] ;  /* 0x00810000cb94783b */ /* 0x000f680000000200 */
[C---:B------:R-:W-:Y:S01]  /*c0e0*/  HMMA.16816.F32.BF16 R40, R124.reuse, R42, RZ ;  /* 0x0000002a7c28723c */ /* 0x040fe200000418ff */
[----:B------:R-:W0:Y:S07]  /*c0f0*/  LDGDEPBAR ;  /* 0x00000000000079af */ /* 0x000e2e0000000000 */
[C---:B---3--:R-:W-:Y:S01]  /*c100*/  HMMA.16816.F32.BF16 R44, R124.reuse, R48, RZ ;  /* 0x000000307c2c723c */ /* 0x048fe200000418ff */
[----:B-1----:R-:W-:Y:S07]  /*c110*/  LDSM.16.M88.4 R160, [R206+0xb900] ;  /* 0x00b90000cea0783b */ /* 0x002fee0000000200 */
[----:B------:R-:W-:Y:S01]  /*c120*/  HMMA.16816.F32.BF16 R48, R124, R50, RZ ;  /* 0x000000327c30723c */ /* 0x000fe200000418ff */
[----:B----4-:R-:W-:Y:S07]  /*c130*/  LDSM.16.M88.4 R152, [R206+0xb100] ;  /* 0x00b10000ce98783b */ /* 0x010fee0000000200 */
        /* <DEDUP_REMOVED lines=9> */
[C---:B------:R-:W-:Y:S08]  /*c1d0*/  HMMA.16816.F32.BF16 R28, R136.reuse, R132, R28 ;  /* 0x00000084881c723c */ /* 0x040ff0000004181c */
[C---:B------:R-:W-:Y:S01]  /*c1e0*/  HMMA.16816.F32.BF16 R32, R136.reuse, R134, R32 ;  /* 0x000000868820723c */ /* 0x040fe20000041820 */
[----:B------:R-:W1:Y:S07]  /*c1f0*/  LDSM.16.M88.4 R132, [R203+0xa100] ;  /* 0x00a10000cb84783b */ /* 0x000e6e0000000200 */
[C---:B------:R-:W-:Y:S08]  /*c200*/  HMMA.16816.F32.BF16 R36, R136.reuse, R140, R36 ;  /* 0x0000008c8824723c */ /* 0x040ff00000041824 */
[C---:B------:R-:W-:Y:S01]  /*c210*/  HMMA.16816.F32.BF16 R40, R136.reuse, R142, R40 ;  /* 0x0000008e8828723c */ /* 0x040fe20000041828 */
[----:B------:R-:W3:Y:S07]  /*c220*/  LDSM.16.M88.4 R140, [R203+0xa900] ;  /* 0x00a90000cb8c783b */ /* 0x000eee0000000200 */
[C---:B--2---:R-:W-:Y:S08]  /*c230*/  HMMA.16816.F32.BF16 R44, R136.reuse, R144, R44 ;  /* 0x00000090882c723c */ /* 0x044ff0000004182c */
[----:B------:R-:W-:Y:S01]  /*c240*/  HMMA.16816.F32.BF16 R48, R136, R146, R48 ;  /* 0x000000928830723c */ /* 0x000fe20000041830 */
[----:B------:R-:W-:Y:S07]  /*c250*/  LDSM.16.M88.4 R144, [R194+0x800] ;  /* 0x00080000c290783b */ /* 0x000fee0000000200 */
[C---:B-----5:R-:W-:Y:S08]  /*c260*/  HMMA.16816.F32.BF16 R4, R156.reuse, R148, R4 ;  /* 0x000000949c04723c */ /* 0x060ff00000041804 */
[C---:B------:R-:W-:Y:S01]  /*c270*/  HMMA.16816.F32.BF16 R8, R156.reuse, R150, R8 ;  /* 0x000000969c08723c */ /* 0x040fe20000041808 */
[----:B------:R-:W-:Y:S07]  /*c280*/  LDSM.16.M88.4 R148, [R194+0x2800] ;  /* 0x00280000c294783b */ /* 0x000fee0000000200 */
[C---:B-1----:R-:W-:Y:S08]  /*c290*/  HMMA.16816.F32.BF16 R12, R156.reuse, R116, R12 ;  /* 0x000000749c0c723c */ /* 0x042ff0000004180c */
[C---:B------:R-:W-:Y:S01]  /*c2a0*/  HMMA.16816.F32.BF16 R16, R156.reuse, R118, R16 ;  /* 0x000000769c10723c */ /* 0x040fe20000041810 */
[----:B------:R-:W1:Y:S07]  /*c2b0*/  LDSM.16.M88.4 R116, [R194] ;  /* 0x00000000c274783b */ /* 0x000e6e0000000200 */
[C---:B---3--:R-:W-:Y:S08]  /*c2c0*/  HMMA.16816.F32.BF16 R20, R156.reuse, R120, R20 ;  /* 0x000000789c14723c */ /* 0x048ff00000041814 */
[C---:B------:R-:W-:Y:S01]  /*c2d0*/  HMMA.16816.F32.BF16 R24, R156.reuse, R122, R24 ;  /* 0x0000007a9c18723c */ /* 0x040fe20000041818 */
[----:B------:R-:W2:Y:S07]  /*c2e0*/  LDSM.16.M88.4 R120, [R194+0x1000] ;  /* 0x00100000c278783b */ /* 0x000eae0000000200 */
[C---:B----4-:R-:W-:Y:S08]  /*c2f0*/  HMMA.16816.F32.BF16 R28, R156.reuse, R128, R28 ;  /* 0x000000809c1c723c */ /* 0x050ff0000004181c */
        /* <DEDUP_REMOVED lines=13> */
[----:B------:R-:W-:Y:S07]  /*c3d0*/  LDSM.16.M88.4 R144, [R188] ;  /* 0x00000000bc90783b */ /* 0x000fee0000000200 */
[C---:B--2---:R-:W-:Y:S08]  /*c3e0*/  HMMA.16816.F32.BF16 R20, R164.reuse, R120, R20 ;  /* 0x00000078a414723c */ /* 0x044ff00000041814 */
[C---:B------:R-:W-:Y:S01]  /*c3f0*/  HMMA.16816.F32.BF16 R24, R164.reuse, R122, R24 ;  /* 0x0000007aa418723c */ /* 0x040fe20000041818 */
[----:B------:R-:W2:Y:S07]  /*c400*/  LDSM.16.M88.4 R120, [R206+0xc900] ;  /* 0x00c90000ce78783b */ /* 0x000eae0000000200 */
[C---:B---3--:R-:W-:Y:S08]  /*c410*/  HMMA.16816.F32.BF16 R28, R164.reuse, R128, R28 ;  /* 0x00000080a41c723c */ /* 0x048ff0000004181c */
[C---:B------:R-:W-:Y:S01]  /*c420*/  HMMA.16816.F32.BF16 R32, R164.reuse, R130, R32 ;  /* 0x00000082a420723c */ /* 0x040fe20000041820 */
[----:B------:R-:W3:Y:S07]  /*c430*/  LDSM.16.M88.4 R128, [R206+0xd900] ;  /* 0x00d90000ce80783b */ /* 0x000eee0000000200 */
[C---:B----4-:R-:W-:Y:S08]  /*c440*/  HMMA.16816.F32.BF16 R36, R164.reuse, R132, R36 ;  /* 0x00000084a424723c */ /* 0x050ff00000041824 */
        /* <DEDUP_REMOVED lines=9> */
[C---:B------:R-:W-:Y:S01]  /*c4e0*/  HMMA.16816.F32.BF16 R16, R168.reuse, R162, R16 ;  /* 0x000000a2a810723c */ /* 0x040fe20000041810 */
[----:B------:R-:W-:Y:S07]  /*c4f0*/  LDSM.16.M88.4 R160, [R203+0xd900] ;  /* 0x00d90000cba0783b */ /* 0x000fee0000000200 */
[C---:B-1----:R-:W-:Y:S08]  /*c500*/  HMMA.16816.F32.BF16 R20, R168.reuse, R116, R20 ;  /* 0x00000074a814723c */ /* 0x042ff00000041814 */
[C---:B------:R-:W-:Y:S01]  /*c510*/  HMMA.16816.F32.BF16 R24, R168.reuse, R118, R24 ;  /* 0x00000076a818723c */ /* 0x040fe20000041818 */
[----:B------:R-:W1:Y:S07]  /*c520*/  LDSM.16.M88.4 R116, [R192] ;  /* 0x00000000c074783b */ /* 0x000e6e0000000200 */
[C---:B--2---:R-:W-:Y:S08]  /*c530*/  HMMA.16816.F32.BF16 R28, R168.reuse, R120, R28 ;  /* 0x00000078a81c723c */ /* 0x044ff0000004181c */
[C---:B------:R-:W-:Y:S01]  /*c540*/  HMMA.16816.F32.BF16 R32, R168.reuse, R122, R32 ;  /* 0x0000007aa820723c */ /* 0x040fe20000041820 */
[----:B------:R-:W2:Y:S07]  /*c550*/  LDSM.16.M88.4 R120, [R191] ;  /* 0x00000000bf78783b */ /* 0x000eae0000000200 */
[C---:B------:R-:W-:Y:S08]  /*c560*/  HMMA.16816.F32.BF16 R36, R168.reuse, R140, R36 ;  /* 0x0000008ca824723c */ /* 0x040ff00000041824 */
[C---:B------:R-:W-:Y:S01]  /*c570*/  HMMA.16816.F32.BF16 R40, R168.reuse, R142, R40 ;  /* 0x0000008ea828723c */ /* 0x040fe20000041828 */
[----:B------:R-:W5:Y:S07]  /*c580*/  LDSM.16.M88.4 R140, [R190] ;  /* 0x00000000be8c783b */ /* 0x000f6e0000000200 */
[C---:B---3--:R-:W-:Y:S08]  /*c590*/  HMMA.16816.F32.BF16 R44, R168.reuse, R128, R44 ;  /* 0x00000080a82c723c */ /* 0x048ff0000004182c */
[----:B------:R-:W-:Y:S01]  /*c5a0*/  HMMA.16816.F32.BF16 R48, R168, R130, R48 ;  /* 0x00000082a830723c */ /* 0x000fe20000041830 */
[----:B------:R-:W3:Y:S07]  /*c5b0*/  LDSM.16.M88.4 R128, [R189] ;  /* 0x00000000bd80783b */ /* 0x000eee0000000200 */
[C---:B----4-:R-:W-:Y:S08]  /*c5c0*/  HMMA.16816.F32.BF16 R4, R172.reuse, R132, R4 ;  /* 0x00000084ac04723c */ /* 0x050ff00000041804 */
[C---:B------:R-:W-:Y:S01]  /*c5d0*/  HMMA.16816.F32.BF16 R8, R172.reuse, R134, R8 ;  /* 0x00000086ac08723c */ /* 0x040fe20000041808 */
[----:B------:R-:W4:Y:S07]  /*c5e0*/  LDSM.16.M88.4 R132, [R203+0xb100] ;  /* 0x00b10000cb84783b */ /* 0x000f2e0000000200 */
[C---:B-1----:R-:W-:Y:S08]  /*c5f0*/  HMMA.16816.F32.BF16 R12, R172.reuse, R116, R12 ;  /* 0x00000074ac0c723c */ /* 0x042ff0000004180c */
[C---:B------:R-:W-:Y:S01]  /*c600*/  HMMA.16816.F32.BF16 R16, R172.reuse, R118, R16 ;  /* 0x00000076ac10723c */ /* 0x040fe20000041810 */
[----:B------:R-:W1:Y:S07]  /*c610*/  LDSM.16.M88.4 R116, [R203+0xb900] ;  /* 0x00b90000cb74783b */ /* 0x000e6e0000000200 */
[C---:B--2---:R-:W-:Y:S08]  /*c620*/  HMMA.16816.F32.BF16 R20, R172.reuse, R120, R20 ;  /* 0x00000078ac14723c */ /* 0x044ff00000041814 */
[C---:B------:R-:W-:Y:S01]  /*c630*/  HMMA.16816.F32.BF16 R24, R172.reuse, R122, R24 ;  /* 0x0000007aac18723c */ /* 0x040fe20000041818 */
[----:B------:R-:W2:Y:S07]  /*c640*/  LDSM.16.M88.4 R120, [R203+0xc100] ;  /* 0x00c10000cb78783b */ /* 0x000eae0000000200 */
[C---:B-----5:R-:W-:Y:S08]  /*c650*/  HMMA.16816.F32.BF16 R28, R172.reuse, R140, R28 ;  /* 0x0000008cac1c723c */ /* 0x060ff0000004181c */
[C---:B------:R-:W-:Y:S01]  /*c660*/  HMMA.16816.F32.BF16 R32, R172.reuse, R142, R32 ;  /* 0x0000008eac20723c */ /* 0x040fe20000041820 */
[----:B------:R-:W-:Y:S07]  /*c670*/  LDSM.16.M88.4 R140, [R194+0x3800] ;  /* 0x00380000c28c783b */ /* 0x000fee0000000200 */
[C---:B---3--:R-:W-:Y:S08]  /*c680*/  HMMA.16816.F32.BF16 R36, R172.reuse, R128, R36 ;  /* 0x00000080ac24723c */ /* 0x048ff00000041824 */
[C---:B------:R-:W-:Y:S01]  /*c690*/  HMMA.16816.F32.BF16 R40, R172.reuse, R130, R40 ;  /* 0x00000082ac28723c */ /* 0x040fe20000041828 */
[----:B------:R-:W3:Y:S07]  /*c6a0*/  LDSM.16.M88.4 R128, [R194+0x3000] ;  /* 0x00300000c280783b */ /* 0x000eee0000000200 */
[C---:B------:R-:W-:Y:S08]  /*c6b0*/  HMMA.16816.F32.BF16 R44, R172.reuse, R144, R44 ;  /* 0x00000090ac2c723c */ /* 0x040ff0000004182c */
[----:B------:R-:W-:Y:S08]  /*c6c0*/  HMMA.16816.F32.BF16 R48, R172, R146, R48 ;  /* 0x00000092ac30723c */ /* 0x000ff00000041830 */
[C---:B----4-:R-:W-:Y:S07]  /*c6d0*/  HMMA.16816.F32.BF16 R4, R176.reuse, R132, R4 ;  /* 0x00000084b004723c */ /* 0x050fee0000041804 */
[----:B------:R-:W-:Y:S01]  /*c6e0*/  @P2 IMAD.MOV.U32 R132, RZ, RZ, R212 ;  /* 0x000000ffff842224 */ /* 0x000fe200078e00d4 */
[C---:B------:R-:W-:Y:S04]  /*c6f0*/  HMMA.16816.F32.BF16 R8, R176.reuse, R134, R8 ;  /* 0x00000086b008723c */ /* 0x040fe80000041808 */
[----:B------:R-:W-:Y:S03]  /*c700*/  @P2 SHF.R.S32.HI R133, RZ, 0x1f, R0 ;  /* 0x0000001fff852819 */ /* 0x000fe60000011400 */
[C---:B------:R-:W-:Y:S01]  /*c710*/  @P2 IMAD.WIDE.U32 R134, R0.reuse, c[0x0][0x1e0], RZ ;  /* 0x0000780000862a25 */ /* 0x040fe200078e00ff */
[C---:B-1----:R-:W-:Y:S04]  /*c720*/  HMMA.16816.F32.BF16 R12, R176.reuse, R116, R12 ;  /* 0x00000074b00c723c */ /* 0x042fe8000004180c */
[----:B------:R-:W-:Y:S04]  /*c730*/  @P2 IMAD R133, R133, c[0x0][0x1e0], RZ ;  /* 0x0000780085852a24 */ /* 0x000fe800078e02ff */
[C---:B------:R-:W-:Y:S01]  /*c740*/  HMMA.16816.F32.BF16 R16, R176.reuse, R118, R16 ;  /* 0x00000076b010723c */ /* 0x040fe20000041810 */
[----:B------:R-:W1:Y:S03]  /*c750*/  LDSM.16.M88.4 R116, [R194+0x4000] ;  /* 0x00400000c274783b */ /* 0x000e660000000200 */
[----:B------:R-:W-:Y:S04]  /*c760*/  @P2 IMAD R133, R0, c[0x0][0x1e4], R133 ;  /* 0x0000790000852a24 */ /* 0x000fe800078e0285 */
[C---:B--2---:R-:W-:Y:S04]  /*c770*/  HMMA.16816.F32.BF16 R20, R176.reuse, R120, R20 ;  /* 0x00000078b014723c */ /* 0x044fe80000041814 */
[----:B------:R-:W-:Y:S02]  /*c780*/  @P2 IMAD.IADD R0, R135, 0x1, R133 ;  /* 0x0000000187002824 */ /* 0x000fe400078e0285 */
[----:B------:R-:W-:Y:S02]  /*c790*/  @P2 IMAD.MOV.U32 R133, RZ, RZ, R215 ;  /* 0x000000ffff852224 */ /* 0x000fe400078e00d7 */
[C---:B------:R-:W-:Y:S01]  /*c7a0*/  HMMA.16816.F32.BF16 R24, R176.reuse, R122, R24 ;  /* 0x0000007ab018723c */ /* 0x040fe20000041818 */
[----:B------:R-:W2:Y:S03]  /*c7b0*/  LDSM.16.M88.4 R120, [R194+0x4800] ;  /* 0x00480000c278783b */ /* 0x000ea60000000200 */
[----:B------:R-:W-:Y:S04]  /*c7c0*/  @P2 IMAD.WIDE.U32 R134, R134, 0x60, R132 ;  /* 0x0000006086862825 */ /* 0x000fe800078e0084 */
[C---:B------:R-:W-:Y:S04]  /*c7d0*/  HMMA.16816.F32.BF16 R28, R176.reuse, R148, R28 ;  /* 0x00000094b01c723c */ /* 0x040fe8000004181c */
[----:B------:R-:W-:Y:S04]  /*c7e0*/  @P2 IMAD R0, R0, 0x60, RZ ;  /* 0x0000006000002824 */ /* 0x000fe800078e02ff */
[C---:B------:R-:W-:Y:S08]  /*c7f0*/  HMMA.16816.F32.BF16 R32, R176.reuse, R150, R32 ;  /* 0x00000096b020723c */ /* 0x040ff00000041820 */
[C---:B------:R-:W-:Y:S08]  /*c800*/  HMMA.16816.F32.BF16 R36, R176.reuse, R152, R36 ;  /* 0x00000098b024723c */ /* 0x040ff00000041824 */
[C---:B------:R-:W-:Y:S08]  /*c810*/  HMMA.16816.F32.BF16 R40, R176.reuse, R154, R40 ;  /* 0x0000009ab028723c */ /* 0x040ff00000041828 */
[C---:B------:R-:W-:Y:S08]  /*c820*/  HMMA.16816.F32.BF16 R44, R176.reuse, R160, R44 ;  /* 0x000000a0b02c723c */ /* 0x040ff0000004182c */
[----:B------:R-:W-:Y:S08]  /*c830*/  HMMA.16816.F32.BF16 R48, R176, R162, R48 ;  /* 0x000000a2b030723c */ /* 0x000ff00000041830 */
[C---:B---3--:R-:W-:Y:S08]  /*c840*/  HMMA.16816.F32.BF16 R4, R180.reuse, R128, R4 ;  /* 0x00000080b404723c */ /* 0x048ff00000041804 */
[C---:B------:R-:W-:Y:S01]  /*c850*/  HMMA.16816.F32.BF16 R8, R180.reuse, R130, R8 ;  /* 0x00000082b408723c */ /* 0x040fe20000041808 */
[----:B------:R-:W3:Y:S07]  /*c860*/  LDSM.16.M88.4 R128, [R194+0x5000] ;  /* 0x00500000c280783b */ /* 0x000eee0000000200 */
[C---:B------:R-:W-:Y:S08]  /*c870*/  HMMA.16816.F32.BF16 R12, R180.reuse, R140, R12 ;  /* 0x0000008cb40c723c */ /* 0x040ff0000004180c */
[C---:B------:R-:W-:Y:S08]  /*c880*/  HMMA.16816.F32.BF16 R16, R180.reuse, R142, R16 ;  /* 0x0000008eb410723c */ /* 0x040ff00000041810 */
[C---:B-1----:R-:W-:Y:S08]  /*c890*/  HMMA.16816.F32.BF16 R20, R180.reuse, R116, R20 ;  /* 0x00000074b414723c */ /* 0x042ff00000041814 */
[C---:B------:R-:W-:Y:S01]  /*c8a0*/  HMMA.16816.F32.BF16 R24, R180.reuse, R118, R24 ;  /* 0x00000076b418723c */ /* 0x040fe20000041818 */
[----:B------:R-:W1:Y:S01]  /*c8b0*/  LDSM.16.M88.4 R116, [R194+0x5800] ;  /* 0x00580000c274783b */ /* 0x000e620000000200 */
[----:B------:R-:W-:Y:S04]  /*c8c0*/  DEPBAR.LE SB0, 0x0 ;  /* 0x000080000000791a */ /* 0x000fe80000000000 */
[----:B------:R-:W-:Y:S02]  /*c8d0*/  BAR.SYNC.DEFER_BLOCKING 0x0 ;  /* 0x0000000000007b1d */ /* 0x000fe40000010000 */
[C---:B--2---:R-:W-:Y:S07]  /*c8e0*/  HMMA.16816.F32.BF16 R28, R180.reuse, R120, R28 ;  /* 0x00000078b41c723c */ /* 0x044fee000004181c */
[----:B------:R-:W-:Y:S01]  /*c8f0*/  @P2 IMAD.IADD R121, R135, 0x1, R0 ;  /* 0x0000000187792824 */ /* 0x000fe200078e0200 */
[C---:B------:R-:W-:Y:S04]  /*c900*/  HMMA.16816.F32.BF16 R32, R180.reuse, R122, R32 ;  /* 0x0000007ab420723c */ /* 0x040fe80000041820 */
[C---:B------:R-:W-:Y:S01]  /*c910*/  @P2 IMAD.SHL.U32 R120, R134.reuse, 0x2, RZ ;  /* 0x0000000286782824 */ /* 0x040fe200078e00ff */
[----:B------:R-:W-:Y:S03]  /*c920*/  @P2 SHF.L.U64.HI R0, R134, 0x1, R121 ;  /* 0x0000000186002819 */ /* 0x000fe60000010279 */
[C---:B---3--:R-:W-:Y:S04]  /*c930*/  HMMA.16816.F32.BF16 R36, R180.reuse, R128, R36 ;  /* 0x00000080b424723c */ /* 0x048fe80000041824 */
[C---:B------:R-:W-:Y:S02]  /*c940*/  @P2 IADD3 R122, P0, R120.reuse, c[0x0][0x1c8], RZ ;  /* 0x00007200787a2a10 */ /* 0x040fe40007f1e0ff */
[----:B------:R-:W-:Y:S02]  /*c950*/  @P2 IADD3 R120, P1, R120, 0x80, RZ ;  /* 0x0000008078782810 */ /* 0x000fe40007f3e0ff */
[C---:B------:R-:W-:Y:S04]  /*c960*/  HMMA.16816.F32.BF16 R40, R180.reuse, R130, R40 ;  /* 0x00000082b428723c */ /* 0x040fe80000041828 */
[----:B------:R-:W-:Y:S02]  /*c970*/  @P2 IADD3.X R123, R0, c[0x0][0x1cc], RZ, P0, !PT ;  /* 0x00007300007b2a10 */ /* 0x000fe400007fe4ff */
[----:B------:R-:W-:Y:S03]  /*c980*/  @P2 IADD3 R120, P0, R120, c[0x0][0x1c8], RZ ;  /* 0x0000720078782a10 */ /* 0x000fe60007f1e0ff */
[----:B------:R-:W-:Y:S01]  /*c990*/  @!PT LDS RZ, [RZ] ;  /* 0x00000000fffff984 */ /* 0x000fe20000000800 */
[----:B------:R-:W-:Y:S01]  /*c9a0*/  @!PT LDS RZ, [RZ] ;  /* 0x00000000fffff984 */ /* 0x000fe20000000800 */
[----:B------:R-:W-:Y:S01]  /*c9b0*/  @!PT LDS RZ, [RZ] ;  /* 0x00000000fffff984 */ /* 0x000fe20000000800 */
[----:B------:R2:W-:Y:S01]  /*c9c0*/  @P2 LDGSTS.E.BYPASS.LTC128B.128 [R209+0x8100], [R122.64], !P6 ;  /* 0x081000007ad12fae */ /* 0x0005e2000f101d4a */
[C---:B-1----:R-:W-:Y:S03]  /*c9d0*/  HMMA.16816.F32.BF16 R44, R180.reuse, R116, R44 ;  /* 0x00000074b42c723c */ /* 0x042fe6000004182c */
[----:B------:R-:W-:Y:S01]  /*c9e0*/  @P2 IADD3.X R121, RZ, c[0x0][0x1cc], R0, P0, P1 ;  /* 0x00007300ff792a10 */ /* 0x000fe200007e2400 */
[----:B------:R-:W-:Y:S01]  /*c9f0*/  IMAD.MOV.U32 R0, RZ, RZ, R216 ;  /* 0x000000ffff007224 */ /* 0x000fe200078e00d8 */
[----:B------:R-:W-:Y:S02]  /*ca00*/  @P2 IADD3 R130, P0, R122, UR15, RZ ;  /* 0x0000000f7a822c10 */ /* 0x000fe4000ff1e0ff */
[----:B------:R-:W-:Y:S01]  /*ca10*/  @P4 SHF.R.U32.HI R0, RZ, c[0x0][0x2cc], R185 ;  /* 0x0000b300ff004a19 */ /* 0x000fe200000116b9 */
[----:B------:R1:W-:Y:S01]  /*ca20*/  @P2 LDGSTS.E.BYPASS.LTC128B.128 [R209+0xb100], [R120.64], !P5 ;  /* 0x0b10000078d12fae */ /* 0x0003e2000e901d4a */
[----:B------:R-:W-:Y:S01]  /*ca30*/  @P2 IADD3.X R131, R123, UR13, RZ, P0, !PT ;  /* 0x0000000d7b832c10 */ /* 0x000fe200087fe4ff */
[----:B------:R-:W-:Y:S03]  /*ca40*/  HMMA.16816.F32.BF16 R48, R180, R118, R48 ;  /* 0x00000076b430723c */ /* 0x000fe60000041830 */
[----:B------:R-:W3:Y:S01]  /*ca50*/  SHFL.IDX PT, R128, R0, RZ, 0x1c1f ;  /* 0x001c1fff00807589 */ /* 0x000ee200000e0000 */
[----:B------:R-:W-:Y:S01]  /*ca60*/  @P2 IADD3 R132, P1, R130, UR15, RZ ;  /* 0x0000000f82842c10 */ /* 0x000fe2000ff3e0ff */
[----:B------:R-:W-:Y:S01]  /*ca70*/  IMAD R116, R184, -0x60, RZ ;  /* 0xffffffa0b8747824 */ /* 0x000fe200078e02ff */
[----:B------:R-:W-:Y:S02]  /*ca80*/  @P2 IADD3 R134, P0, R130, UR6, RZ ;  /* 0x0000000682862c10 */ /* 0x000fe4000ff1e0ff */
[----:B------:R4:W-:Y:S01]  /*ca90*/  @P2 LDGSTS.E.BYPASS.LTC128B.128 [R209+0x9100], [R130.64], !P6 ;  /* 0x0910000082d12fae */ /* 0x0009e2000f101d4a */
[C---:B------:R-:W-:Y:S03]  /*caa0*/  @P2 IADD3.X R133, R131.reuse, UR13, RZ, P1, !PT ;  /* 0x0000000d83852c10 */ /* 0x040fe60008ffe4ff */
[----:B------:R-:W-:Y:S01]  /*cab0*/  @P2 IADD3.X R135, R131, UR8, RZ, P0, !PT ;  /* 0x0000000883872c10 */ /* 0x000fe200087fe4ff */
[----:B------:R4:W-:Y:S01]  /*cac0*/  @P2 LDGSTS.E.BYPASS.LTC128B.128 [R209+0xc100], [R130.64+0x80], !P5 ;  /* 0x0c10008082d12fae */ /* 0x0009e2000e901d4a */
[----:B------:R-:W-:Y:S01]  /*cad0*/  IADD3 R119, -R217, 0x1, R116 ;  /* 0x00000001d9777810 */ /* 0x000fe20007ffe174 */
[----:B------:R-:W-:Y:S03]  /*cae0*/  IMAD.IADD R117, R116, 0x1, -R217 ;  /* 0x0000000174757824 */ /* 0x000fe600078e0ad9 */
[----:B------:R1:W-:Y:S01]  /*caf0*/  @P2 LDGSTS.E.BYPASS.LTC128B.128 [R209+0xa100], [R132.64], !P6 ;  /* 0x0a10000084d12fae */ /* 0x0003e2000f101d4a */
[----:B------:R-:W-:Y:S04]  /*cb00*/  IADD3 R119, -R211, R119, R208 ;  /* 0x00000077d3777210 */ /* 0x000fe80007ffe1d0 */
[----:B------:R1:W-:Y:S01]  /*cb10*/  @P2 LDGSTS.E.BYPASS.LTC128B.128 [R209+0xd100], [R134.64], !P5 ;  /* 0x0d10000086d12fae */ /* 0x0003e2000e901d4a */
[C---:B--2---:R-:W-:Y:S02]  /*cb20*/  IADD3 R123, R119.reuse, c[0x0][0x328], RZ ;  /* 0x0000ca00777b7a10 */ /* 0x044fe40007ffe0ff */
[----:B------:R-:W-:Y:S02]  /*cb30*/  IADD3 R119, R119, UR7, RZ ;  /* 0x0000000777777c10 */ /* 0x000fe4000fffe0ff */
[----:B------:R-:W0:Y:S03]  /*cb40*/  LDGDEPBAR ;  /* 0x00000000000079af */ /* 0x000e260000000000 */
[--C-:B---3--:R-:W-:Y:S02]  /*cb50*/  IMAD.IADD R129, R119, 0x1, R128.reuse ;  /* 0x0000000177817824 */ /* 0x108fe400078e0280 */
[----:B----4-:R-:W-:Y:S01]  /*cb60*/  IMAD.IADD R131, R123, 0x1, R128 ;  /* 0x000000017b837824 */ /* 0x010fe200078e0280 */
        /* <DEDUP_REMOVED lines=14> */
.L_x_261:
[----:B------:R-:W-:Y:S04]  /*cc50*/  MOV R118, c[0x0][0x32c] ;  /* 0x0000cb0000767a02 */ /* 0x000fe80000000f00 */
[----:B------:R-:W-:Y:S11]  /*cc60*/  ISETP.NE.AND P0, PT, R118, 0x1, PT ;  /* 0x000000017600780c */ /* 0x000ff60003f05270 */
[----:B------:R-:W-:Y:S02]  /*cc70*/  @!UPT UIADD3 URZ, URZ, URZ, URZ ;  /* 0x0000003f3f3ff290 */ /* 0x000fe4000fffe03f */
[----:B------:R-:W-:Y:S05]  /*cc80*/  @P0 IMAD.HI.U32 R118, R128, c[0x0][0x330], RZ ;  /* 0x0000cc0080760a27 */ /* 0x000fea00078e00ff */
[----:B------:R-:W-:Y:S02]  /*cc90*/  @P0 SHF.R.U32.HI R128, RZ, c[0x0][0x334], R118 ;  /* 0x0000cd00ff800a19 */ /* 0x000fe40000011676 */
.L_x_262:
[----:B------:R-:W-:Y:S05]  /*cca0*/  BSYNC B0 ;  /* 0x0000000000007941 */ /* 0x000fea0003800000 */
.L_x_260:
[----:B------:R-:W-:Y:S05]  /*ccb0*/  IMAD R128, R128, c[0x0][0x32c], R117 ;  /* 0x0000cb0080807a24 */ /* 0x000fea00078e0275 */
[----:B------:R-:W-:Y:S02]  /*ccc0*/  IADD3 R118, R128, c[0x0][0x32c], RZ ;  /* 0x0000cb0080767a10 */ /* 0x000fe40007ffe0ff */
[----:B------:R-:W-:Y:S02]  /*ccd0*/  IMNMX R129, R129, R128, !PT ;  /* 0x0000008081817217 */ /* 0x000fe40007800200 */
[----:B------:R-:W-:Y:S02]  /*cce0*/  IMNMX R131, R131, R118, PT ;  /* 0x0000007683837217 */ /* 0x000fe40003800200 */
.L_x_259:
[C---:B------:R-:W-:Y:S01]  /*ccf0*/  ISETP.GE.AND P0, PT, R116.reuse, 0x2, PT ;  /* 0x000000027400780c */ /* 0x040fe20003f06270 */
[----:B------:R-:W2:Y:S01]  /*cd00*/  SHFL.IDX PT, R0, R0, 0x1, 0x1c1f ;  /* 0x003c1f0000007f89 */ /* 0x000ea200000e0000 */
[----:B------:R-:W-:Y:S02]  /*cd10*/  ISETP.GE.AND P1, PT, R116, 0x9, PT ;  /* 0x000000097400780c */ /* 0x000fe40003f26270 */
[----:B------:R-:W-:Y:S02]  /*cd20*/  LOP3.LUT R218, R218, 0xffefffff, RZ, 0xc0, !PT ;  /* 0xffefffffdada7812 */ /* 0x000fe400078ec0ff */
[----:B------:R-:W-:Y:S07]  /*cd30*/  ISETP.GE.AND P2, PT, R116, 0x59, PT ;  /* 0x000000597400780c */ /* 0x000fee0003f46270 */
[----:B------:R-:W-:Y:S02]  /*cd40*/  @P0 LOP3.LUT R218, R218, 0x100000, RZ, 0xfc, !PT ;  /* 0x00100000dada0812 */ /* 0x000fe400078efcff */
[----:B------:R-:W-:Y:S02]  /*cd50*/  ISETP.GT.AND P0, PT, R129, 0x1, !P0 ;  /* 0x000000018100780c */ /* 0x000fe40004704270 */
[----:B------:R-:W-:Y:S02]  /*cd60*/  LOP3.LUT R218, R218, 0xfff7ffff, RZ, 0xc0, !PT ;  /* 0xfff7ffffdada7812 */ /* 0x000fe400078ec0ff */
[----:B------:R-:W-:Y:S02]  /*cd70*/  ISETP.LT.OR P0, PT, R131, 0x2, P0 ;  /* 0x000000028300780c */ /* 0x000fe40000701670 */
[----:B------:R-:W-:Y:S02]  /*cd80*/  @P1 LOP3.LUT R218, R218, 0x80000, RZ, 0xfc, !PT ;  /* 0x00080000dada1812 */ /* 0x000fe400078efcff */
[----:B------:R-:W-:Y:S02]  /*cd90*/  FSEL R226, R5, -INF , !P0 ;  /* 0xff80000005e27808 */ /* 0x000fe40004000000 */
[----:B------:R-:W-:Y:S01]  /*cda0*/  ISETP.GT.AND P0, PT, R129, 0x8, !P1 ;  /* 0x000000088100780c */ /* 0x000fe20004f04270 */
[--C-:B--2---:R-:W-:Y:S01]  /*cdb0*/  IMAD.IADD R123, R123, 0x1, R0.reuse ;  /* 0x000000017b7b7824 */ /* 0x104fe200078e0200 */
[----:B------:R-:W-:Y:S02]  /*cdc0*/  ISETP.GE.AND P1, PT, R116, 0xa, PT ;  /* 0x0000000a7400780c */ /* 0x000fe40003f26270 */
[----:B------:R-:W-:Y:S02]  /*cdd0*/  ISETP.LT.OR P0, PT, R131, 0x9, P0 ;  /* 0x000000098300780c */ /* 0x000fe40000701670 */
[----:B------:R-:W-:Y:S02]  /*cde0*/  LOP3.LUT R218, R218, 0xfffbffff, RZ, 0xc0, !PT ;  /* 0xfffbffffdada7812 */ /* 0x000fe400078ec0ff */
[----:B------:R-:W-:Y:S02]  /*cdf0*/  FSEL R224, R8, -INF , !P0 ;  /* 0xff80000008e07808 */ /* 0x000fe40004000000 */
        /* <DEDUP_REMOVED lines=11> */
[----:B-1----:R-:W-:Y:S02]  /*ceb0*/  FSEL R132, R12, -INF , !P0 ;  /* 0xff8000000c847808 */ /* 0x002fe40004000000 */
        /* <DEDUP_REMOVED lines=128> */
.L_x_265:
[----:B------:R-:W-:Y:S04]  /*d6c0*/  MOV R0, c[0x0][0x32c] ;  /* 0x0000cb0000007a02 */ /* 0x000fe80000000f00 */
[----:B------:R-:W-:Y:S11]  /*d6d0*/  ISETP.NE.AND P0, PT, R0, 0x1, PT ;  /* 0x000000010000780c */ /* 0x000ff60003f05270 */
[----:B------:R-:W-:Y:S02]  /*d6e0*/  @!UPT UIADD3 URZ, URZ, URZ, URZ ;  /* 0x0000003f3f3ff290 */ /* 0x000fe4000fffe03f */
[----:B------:R-:W-:Y:S05]  /*d6f0*/  @P0 IMAD.HI.U32 R0, R16, c[0x0][0x330], RZ ;  /* 0x0000cc0010000a27 */ /* 0x000fea00078e00ff */
[----:B------:R-:W-:Y:S02]  /*d700*/  @P0 SHF.R.U32.HI R16, RZ, c[0x0][0x334], R0 ;  /* 0x0000cd00ff100a19 */ /* 0x000fe40000011600 */
.L_x_266:
[----:B------:R-:W-:Y:S05]  /*d710*/  BSYNC B0 ;  /* 0x0000000000007941 */ /* 0x000fea0003800000 */
.L_x_264:
[----:B------:R-:W-:Y:S05]  /*d720*/  IMAD R117, R16, c[0x0][0x32c], R117 ;  /* 0x0000cb0010757a24 */ /* 0x000fea00078e0275 */
[----:B------:R-:W-:Y:S02]  /*d730*/  IADD3 R0, R117, c[0x0][0x32c], RZ ;  /* 0x0000cb0075007a10 */ /* 0x000fe40007ffe0ff */
[----:B------:R-:W-:Y:S02]  /*d740*/  IMNMX R4, R4, R117, !PT ;  /* 0x0000007504047217 */ /* 0x000fe40007800200 */
[----:B------:R-:W-:Y:S02]  /*d750*/  IMNMX R123, R123, R0, PT ;  /* 0x000000007b7b7217 */ /* 0x000fe40003800200 */
.L_x_263:
[----:B------:R-:W-:Y:S02]  /*d760*/  LOP3.LUT P0, RZ, R218, 0x200000, RZ, 0xc0, !PT ;  /* 0x00200000daff7812 */ /* 0x000fe4000780c0ff */
        /* <DEDUP_REMOVED lines=545> */
.L_x_258:
[----:B------:R-:W1:Y:S01]  /*f980*/  SHFL.BFLY PT, R3, R220, 0x2, 0x1f ;  /* 0x0c401f00dc037f89 */ /* 0x000e6200000e0000 */
[----:B------:R-:W-:-:S02]  /*f990*/  MOV R4, RZ ;  /* 0x000000ff00047202 */ /* 0x000fc40000000f00 */
[----:B------:R-:W-:Y:S01]  /*f9a0*/  PLOP3.LUT P2, PT, PT, PT, PT, 0x8, 0x0 ;  /* 0x000000000000781c */ /* 0x000fe20003f4e170 */
[----:B------:R-:W2:Y:S01]  /*f9b0*/  SHFL.BFLY PT, R2, R219, 0x2, 0x1f ;  /* 0x0c401f00db027f89 */ /* 0x000ea200000e0000 */
[----:B-1----:R-:W-:Y:S01]  /*f9c0*/  FADD.FTZ R6, R3, R220 ;  /* 0x000000dc03067221 */ /* 0x002fe20000010000 */
[----:B------:R-:W-:Y:S01]  /*f9d0*/  MOV R3, RZ ;  /* 0x000000ff00037202 */ /* 0x000fe20000000f00 */
[----:B--2---:R-:W-:-:S03]  /*f9e0*/  FADD.FTZ R7, R2, R219 ;  /* 0x000000db02077221 */ /* 0x004fc60000010000 */
[----:B------:R-:W1:Y:S04]  /*f9f0*/  SHFL.BFLY PT, R5, R6, 0x1, 0x1f ;  /* 0x0c201f0006057f89 */ /* 0x000e6800000e0000 */
[----:B------:R-:W2:Y:S01]  /*fa00*/  SHFL.BFLY PT, R2, R7, 0x1, 0x1f ;  /* 0x0c201f0007027f89 */ /* 0x000ea200000e0000 */
[----:B-1----:R-:W-:Y:S02]  /*fa10*/  FADD.FTZ R5, R6, R5 ;  /* 0x0000000506057221 */ /* 0x002fe40000010000 */
[----:B--2---:R-:W-:-:S03]  /*fa20*/  FADD.FTZ R2, R2, R7 ;  /* 0x0000000702027221 */ /* 0x004fc60000010000 */
[----:B------:R-:W-:Y:S02]  /*fa30*/  FSETP.NE.FTZ.AND P1, PT, R5, RZ, PT ;  /* 0x000000ff0500720b */ /* 0x000fe40003f35000 */
[----:B------:R-:W-:-:S11]  /*fa40*/  FSETP.NE.FTZ.AND P0, PT, R2, RZ, PT ;  /* 0x000000ff0200720b */ /* 0x000fd60003f15000 */
[----:B------:R-:W1:Y:S01]  /*fa50*/  @P1 MUFU.RCP R4, R5 ;  /* 0x0000000500041308 */ /* 0x000e620000001000 */
[----:B------:R-:W-:Y:S02]  /*fa60*/  @P1 MOV R7, 0x3f317218 ;  /* 0x3f31721800071802 */ /* 0x000fe40000000f00 */
[----:B------:R-:W-:-:S03]  /*fa70*/  @P0 MOV R9, 0x3f317218 ;  /* 0x3f31721800090802 */ /* 0x000fc60000000f00 */
[----:B------:R-:W-:Y:S02]  /*fa80*/  @P1 FMUL.FTZ R7, R7, c[0x0][0x2d0] ;  /* 0x0000b40007071a20 */ /* 0x000fe40000410000 */
[----:B------:R-:W2:Y:S01]  /*fa90*/  @P1 MUFU.LG2 R5, R5 ;  /* 0x0000000500051308 */ /* 0x000ea20000000c00 */
[----:B------:R-:W-:-:S07]  /*faa0*/  @P0 FMUL.FTZ R9, R9, c[0x0][0x2d0] ;  /* 0x0000b40009090a20 */ /* 0x000fce0000410000 */
[----:B------:R-:W3:Y:S01]  /*fab0*/  @P0 MUFU.LG2 R6, R2 ;  /* 0x0000000200060308 */ /* 0x000ee20000000c00 */
[C---:B-1----:R-:W-:Y:S02]  /*fac0*/  FMUL.FTZ R112, R4.reuse, R112 ;  /* 0x0000007004707220 */ /* 0x042fe40000410000 */
[C---:B------:R-:W-:Y:S02]  /*fad0*/  FMUL.FTZ R113, R4.reuse, R113 ;  /* 0x0000007104717220 */ /* 0x040fe40000410000 */
[C---:B------:R-:W-:Y:S02]  /*fae0*/  FMUL.FTZ R108, R4.reuse, R108 ;  /* 0x0000006c046c7220 */ /* 0x040fe40000410000 */
[C---:B------:R-:W-:Y:S01]  /*faf0*/  FMUL.FTZ R109, R4.reuse, R109 ;  /* 0x0000006d046d7220 */ /* 0x040fe20000410000 */
[----:B------:R1:W4:Y:S01]  /*fb00*/  @P0 MUFU.RCP R3, R2 ;  /* 0x0000000200030308 */ /* 0x0003220000001000 */
[----:B--2---:R-:W-:Y:S02]  /*fb10*/  @P1 FMUL.FTZ R5, R5, 0.69314718246459960938 ;  /* 0x3f31721805051820 */ /* 0x004fe40000410000 */
[----:B------:R-:W-:-:S02]  /*fb20*/  FMUL.FTZ R68, R4, R68 ;  /* 0x0000004404447220 */ /* 0x000fc40000410000 */
[C---:B------:R-:W-:Y:S02]  /*fb30*/  FMUL.FTZ R69, R4.reuse, R69 ;  /* 0x0000004504457220 */ /* 0x040fe40000410000 */
[----:B------:R-:W-:Y:S02]  /*fb40*/  FMUL.FTZ R72, R4, R72 ;  /* 0x0000004804487220 */ /* 0x000fe40000410000 */
[----:B---3--:R-:W-:Y:S02]  /*fb50*/  @P0 FMUL.FTZ R6, R6, 0.69314718246459960938 ;  /* 0x3f31721806060820 */ /* 0x008fe40000410000 */
[C---:B------:R-:W-:Y:S02]  /*fb60*/  FMUL.FTZ R73, R4.reuse, R73 ;  /* 0x0000004904497220 */ /* 0x040fe40000410000 */
[C---:B------:R-:W-:Y:S02]  /*fb70*/  FMUL.FTZ R76, R4.reuse, R76 ;  /* 0x0000004c044c7220 */ /* 0x040fe40000410000 */
[C---:B------:R-:W-:Y:S01]  /*fb80*/  FMUL.FTZ R77, R4.reuse, R77 ;  /* 0x0000004d044d7220 */ /* 0x040fe20000410000 */
[----:B-1----:R-:W-:Y:S01]  /*fb90*/  MOV R2, 0xff800000 ;  /* 0xff80000000027802 */ /* 0x002fe20000000f00 */
        /* <DEDUP_REMOVED lines=21> */
[----:B------:R-:W-:Y:S01]  /*fcf0*/  FMUL.FTZ R65, R4, R65 ;  /* 0x0000004104417220 */ /* 0x000fe20000410000 */
[----:B------:R-:W-:Y:S01]  /*fd00*/  MOV R4, 0xff800000 ;  /* 0xff80000000047802 */ /* 0x000fe20000000f00 */
[C---:B----4-:R-:W-:Y:S02]  /*fd10*/  FMUL.FTZ R114, R3.reuse, R114 ;  /* 0x0000007203727220 */ /* 0x050fe40000410000 */
        /* <DEDUP_REMOVED lines=30> */
[----:B------:R-:W-:Y:S02]  /*ff00*/  FMUL.FTZ R3, R3, R67 ;  /* 0x0000004303037220 */ /* 0x000fe40000410000 */
[----:B------:R-:W-:-:S02]  /*ff10*/  @P1 FFMA.FTZ R2, R7, R0, R5 ;  /* 0x0000000007021223 */ /* 0x000fc40000010005 */
[----:B------:R-:W-:Y:S02]  /*ff20*/  @P0 FFMA.FTZ R4, R9, R12, R6 ;  /* 0x0000000c09040223 */ /* 0x000fe40000010006 */
.L_x_230:
[----:B------:R-:W-:Y:S05]  /*ff30*/  @P2 BRA `(.L_x_268) ;  /* 0x0000127000002947 */ /* 0x000fea0003800000 */
[----:B------:R-:W1:Y:S01]  /*ff40*/  S2R R0, SR_TID.X ;  /* 0x0000000000007919 */ /* 0x000e620000002100 */
[----:B------:R-:W-:Y:S02]  /*ff50*/  F2FP.BF16.PACK_AB R112, R113, R112 ;  /* 0x000000707170723e */ /* 0x000fe400000010ff */
[----:B------:R-:W-:Y:S01]  /*ff60*/  F2FP.BF16.PACK_AB R114, R115, R114 ;  /* 0x000000727372723e */ /* 0x000fe200000010ff */
[----:B------:R-:W-:Y:S01]  /*ff70*/  BAR.SYNC.DEFER_BLOCKING 0x1, 0x100 ;  /* 0x0044000000007b1d */ /* 0x000fe20000010000 */
[----:B------:R-:W-:Y:S02]  /*ff80*/  F2FP.BF16.PACK_AB R108, R109, R108 ;  /* 0x0000006c6d6c723e */ /* 0x000fe400000010ff */
        /* <DEDUP_REMOVED lines=9> */
[----:B-1----:R-:W-:Y:S02]  /*10020*/  SHF.R.S32.HI R5, RZ, 0x1f, R0 ;  /* 0x0000001fff057819 */ /* 0x002fe40000011400 */
[----:B------:R-:W-:Y:S02]  /*10030*/  F2FP.BF16.PACK_AB R84, R85, R84 ;  /* 0x000000545554723e */ /* 0x000fe400000010ff */
[----:B------:R-:W-:Y:S02]  /*10040*/  LEA.HI R6, R5, R0, RZ, 0x2 ;  /* 0x0000000005067211 */ /* 0x000fe400078f10ff */
[----:B------:R-:W-:Y:S02]  /*10050*/  F2FP.BF16.PACK_AB R86, R87, R86 ;  /* 0x000000565756723e */ /* 0x000fe400000010ff */
[--C-:B------:R-:W-:Y:S02]  /*10060*/  SHF.R.S32.HI R8, RZ, 0x2, R6.reuse ;  /* 0x00000002ff087819 */ /* 0x100fe40000011406 */
[----:B------:R-:W-:-:S02]  /*10070*/  SHF.R.S32.HI R7, RZ, 0x1f, R6 ;  /* 0x0000001fff077819 */ /* 0x000fc40000011406 */
[----:B------:R-:W-:Y:S02]  /*10080*/  LOP3.LUT R9, R6, 0xfffffffc, RZ, 0xc0, !PT ;  /* 0xfffffffc06097812 */ /* 0x000fe400078ec0ff */
[----:B------:R-:W-:Y:S02]  /*10090*/  LEA.HI R7, R7, R8, RZ, 0x3 ;  /* 0x0000000807077211 */ /* 0x000fe400078f18ff */
[----:B------:R-:W-:Y:S01]  /*100a0*/  F2FP.BF16.PACK_AB R88, R89, R88 ;  /* 0x000000585958723e */ /* 0x000fe200000010ff */
[----:B------:R-:W-:Y:S01]  /*100b0*/  IMAD.IADD R9, R0, 0x1, -R9 ;  /* 0x0000000100097824 */ /* 0x000fe200078e0a09 */
[----:B------:R-:W-:Y:S02]  /*100c0*/  LOP3.LUT R7, R7, 0xfffffff8, RZ, 0xc0, !PT ;  /* 0xfffffff807077812 */ /* 0x000fe400078ec0ff */
[----:B------:R-:W-:Y:S02]  /*100d0*/  F2FP.BF16.PACK_AB R90, R91, R90 ;  /* 0x0000005a5b5a723e */ /* 0x000fe400000010ff */
[----:B------:R-:W-:Y:S01]  /*100e0*/  F2FP.BF16.PACK_AB R92, R93, R92 ;  /* 0x0000005c5d5c723e */ /* 0x000fe200000010ff */
[----:B------:R-:W-:Y:S01]  /*100f0*/  IMAD.IADD R8, R8, 0x1, -R7 ;  /* 0x0000000108087824 */ /* 0x000fe200078e0a07 */
[----:B------:R-:W-:-:S02]  /*10100*/  LEA.HI R7, R5, R0, RZ, 0x5 ;  /* 0x0000000005077211 */ /* 0x000fc400078f28ff */
[----:B------:R-:W-:Y:S01]  /*10110*/  F2FP.BF16.PACK_AB R94, R95, R94 ;  /* 0x0000005e5f5e723e */ /* 0x000fe200000010ff */
[C---:B------:R-:W-:Y:S01]  /*10120*/  IMAD.SHL.U32 R10, R8.reuse, 0x40, RZ ;  /* 0x00000040080a7824 */ /* 0x040fe200078e00ff */
[----:B------:R-:W-:Y:S02]  /*10130*/  SHF.R.S32.HI R6, RZ, 0x5, R7 ;  /* 0x00000005ff067819 */ /* 0x000fe40000011407 */
[----:B------:R-:W-:Y:S02]  /*10140*/  LOP3.LUT R12, R8, 0x1, RZ, 0xc0, !PT ;  /* 0x00000001080c7812 */ /* 0x000fe400078ec0ff */
[----:B------:R-:W-:Y:S01]  /*10150*/  LOP3.LUT R10, R10, 0x1c0, RZ, 0xc0, !PT ;  /* 0x000001c00a0a7812 */ /* 0x000fe200078ec0ff */
[----:B------:R-:W-:Y:S01]  /*10160*/  IMAD R11, R6, 0x200, R9 ;  /* 0x00000200060b7824 */ /* 0x000fe200078e0209 */
[----:B------:R-:W-:Y:S02]  /*10170*/  ISETP.NE.U32.AND P0, PT, R12, 0x1, PT ;  /* 0x000000010c00780c */ /* 0x000fe40003f05070 */
[----:B------:R-:W-:-:S02]  /*10180*/  LEA.HI R10, R10, R10, RZ, 0x1d ;  /* 0x0000000a0a0a7211 */ /* 0x000fc400078fe8ff */
[----:B------:R-:W-:Y:S01]  /*10190*/  R2P PR, R8, 0x6 ;  /* 0x0000000608007804 */ /* 0x000fe20000000000 */
[----:B------:R-:W-:Y:S01]  /*101a0*/  IMAD.MOV.U32 R8, RZ, RZ, 0x20 ;  /* 0x00000020ff087424 */ /* 0x000fe200078e00ff */
[----:B------:R-:W-:Y:S01]  /*101b0*/  F2FP.BF16.PACK_AB R96, R97, R96 ;  /* 0x000000606160723e */ /* 0x000fe200000010ff */
[----:B------:R-:W-:Y:S01]  /*101c0*/  IMAD.U32 R10, R11, 0x2, R10 ;  /* 0x000000020b0a7824 */ /* 0x000fe200078e000a */
[----:B------:R-:W-:Y:S02]  /*101d0*/  F2FP.BF16.PACK_AB R98, R99, R98 ;  /* 0x000000626362723e */ /* 0x000fe400000010ff */
[----:B------:R-:W-:Y:S01]  /*101e0*/  SEL R8, R8, 0xffffffe0, !P1 ;  /* 0xffffffe008087807 */ /* 0x000fe20004800000 */
[----:B------:R-:W-:Y:S01]  /*101f0*/  IMAD.SHL.U32 R11, R10, 0x2, RZ ;  /* 0x000000020a0b7824 */ /* 0x000fe200078e00ff */
[----:B------:R-:W-:Y:S02]  /*10200*/  F2FP.BF16.PACK_AB R100, R101, R100 ;  /* 0x000000646564723e */ /* 0x000fe400000010ff */
[----:B------:R-:W-:Y:S01]  /*10210*/  F2FP.BF16.PACK_AB R102, R103, R102 ;  /* 0x000000666766723e */ /* 0x000fe200000010ff */
[C---:B------:R-:W-:Y:S01]  /*10220*/  IMAD.IADD R15, R11.reuse, 0x1, R8 ;  /* 0x000000010b0f7824 */ /* 0x040fe200078e0208 */
[C---:B------:R-:W-:Y:S01]  /*10230*/  IADD3 R10, R11.reuse, 0x80, RZ ;  /* 0x000000800b0a7810 */ /* 0x040fe20007ffe0ff */
[----:B------:R-:W-:Y:S01]  /*10240*/  STS [R11+0x80], R112 ;  /* 0x000080700b007388 */ /* 0x000fe20000000800 */
[----:B------:R-:W-:-:S02]  /*10250*/  IADD3 R13, R11, 0x70, RZ ;  /* 0x000000700b0d7810 */ /* 0x000fc40007ffe0ff */
[----:B------:R-:W-:Y:S01]  /*10260*/  @P0 IADD3 R13, R10, 0x10, RZ ;  /* 0x000000100a0d0810 */ /* 0x000fe20007ffe0ff */
[----:B------:R-:W-:Y:S01]  /*10270*/  IMAD.MOV.U32 R10, RZ, RZ, 0x40 ;  /* 0x00000040ff0a7424 */ /* 0x000fe200078e00ff */
[----:B------:R-:W-:Y:S01]  /*10280*/  STS [R11+0x480], R114 ;  /* 0x000480720b007388 */ /* 0x000fe20000000800 */
[----:B------:R-:W-:Y:S02]  /*10290*/  F2FP.BF16.PACK_AB R104, R105, R104 ;  /* 0x000000686968723e */ /* 0x000fe400000010ff */
[--C-:B------:R-:W-:Y:S01]  /*102a0*/  IMAD.IADD R17, R8, 0x1, R13.reuse ;  /* 0x0000000108117824 */ /* 0x100fe200078e020d */
[----:B------:R-:W-:Y:S01]  /*102b0*/  SEL R10, R10, 0xffffffc0, !P2 ;  /* 0xffffffc00a0a7807 */ /* 0x000fe20005000000 */
[----:B------:R-:W-:Y:S01]  /*102c0*/  STS [R13], R108 ;  /* 0x0000006c0d007388 */ /* 0x000fe20000000800 */
[----:B------:R-:W-:Y:S02]  /*102d0*/  F2FP.BF16.PACK_AB R106, R107, R106 ;  /* 0x0000006a6b6a723e */ /* 0x000fe400000010ff */
        /* <DEDUP_REMOVED lines=8> */
[----:B------:R-:W-:-:S02]  /*10360*/  F2FP.BF16.PACK_AB R56, R57, R56 ;  /* 0x000000383938723e */ /* 0x000fc400000010ff */
[----:B------:R-:W-:Y:S01]  /*10370*/  STS [R15+0x480], R70 ;  /* 0x000480460f007388 */ /* 0x000fe20000000800 */
[----:B------:R-:W-:Y:S02]  /*10380*/  F2FP.BF16.PACK_AB R58, R59, R58 ;  /* 0x0000003a3b3a723e */ /* 0x000fe400000010ff */
        /* <DEDUP_REMOVED lines=28> */
[----:B------:R1:W-:Y:S01]  /*10550*/  STS [R19+0x4480], R54 ;  /* 0x0044803613007388 */ /* 0x0003e20000000800 */
[----:B---3--:R-:W-:-:S03]  /*10560*/  IMAD.WIDE R12, R210, R11, c[0x0][0x500] ;  /* 0x00014000d20c7625 */ /* 0x008fc600078e020b */
[----:B------:R3:W-:Y:S04]  /*10570*/  STS [R21+0x4000], R56 ;  /* 0x0040003815007388 */ /* 0x0007e80000000800 */
        /* <DEDUP_REMOVED lines=8> */
[----:B----4-:R-:W4:Y:S04]  /*10600*/  @P0 LDG.E R15, [R12.64] ;  /* 0x0000000a0c0f0981 */ /* 0x010f28000c1e1900 */
[----:B------:R3:W5:Y:S01]  /*10610*/  @P1 LDG.E R8, [R10.64] ;  /* 0x0000000a0a081981 */ /* 0x000762000c1e1900 */
[----:B-1----:R-:W-:Y:S02]  /*10620*/  CS2R R18, SRZ ;  /* 0x0000000000127805 */ /* 0x002fe4000001ff00 */
[--C-:B----4-:R-:W-:Y:S01]  /*10630*/  @P0 SHF.R.S32.HI R19, RZ, 0x1f, R15.reuse ;  /* 0x0000001fff130819 */ /* 0x110fe2000001140f */
[----:B------:R-:W-:Y:S01]  /*10640*/  @P0 IMAD.MOV.U32 R18, RZ, RZ, R15 ;  /* 0x000000ffff120224 */ /* 0x000fe200078e000f */
[----:B------:R-:W-:Y:S05]  /*10650*/  @P1 BRA `(.L_x_269) ;  /* 0x0000004000001947 */ /* 0x000fea0003800000 */
[----:B---3--:R-:W-:Y:S05]  /*10660*/  @!P0 BRA `(.L_x_269) ;  /* 0x0000003000008947 */ /* 0x008fea0003800000 */
[----:B-----5:R-:W3:Y:S04]  /*10670*/  LDG.E R8, [R12.64] ;  /* 0x0000000a0c087981 */ /* 0x020ee8000c1e1900 */
[----:B------:R-:W3:Y:S02]  /*10680*/  LDG.E R3, [R12.64+0x4] ;  /* 0x0000040a0c037981 */ /* 0x000ee4000c1e1900 */
[----:B---3--:R-:W-:-:S02]  /*10690*/  IADD3 R8, -R8, R3, RZ ;  /* 0x0000000308087210 */ /* 0x008fc40007ffe1ff */
.L_x_269:
[----:B---3--:R-:W1:Y:S01]  /*106a0*/  S2R R10, SR_CTAID.Y ;  /* 0x00000000000a7919 */ /* 0x008e620000002600 */
[----:B------:R-:W-:Y:S01]  /*106b0*/  LOP3.LUT R3, R7, 0xffffffe0, RZ, 0xc0, !PT ;  /* 0xffffffe007037812 */ /* 0x000fe200078ec0ff */
[----:B------:R-:W-:Y:S01]  /*106c0*/  IMAD.MOV.U32 R13, RZ, RZ, c[0x0][0x4e8] ;  /* 0x00013a00ff0d7624 */ /* 0x000fe200078e00ff */
[----:B------:R-:W-:Y:S01]  /*106d0*/  SHF.R.S32.HI R7, RZ, 0x1f, R6 ;  /* 0x0000001fff077819 */ /* 0x000fe20000011406 */
[----:B------:R-:W3:Y:S01]  /*106e0*/  S2R R40, SR_CTAID.X ;  /* 0x0000000000287919 */ /* 0x000ee20000002500 */
[----:B------:R-:W-:Y:S01]  /*106f0*/  MOV R16, R18 ;  /* 0x0000001200107202 */ /* 0x000fe20000000f00 */
[----:B------:R-:W-:Y:S01]  /*10700*/  IMAD.IADD R12, R0, 0x1, -R3 ;  /* 0x00000001000c7824 */ /* 0x000fe200078e0a03 */
[----:B------:R-:W-:Y:S01]  /*10710*/  LEA.HI R7, R7, R6, RZ, 0x3 ;  /* 0x0000000607077211 */ /* 0x000fe200078f18ff */
[----:B------:R-:W-:Y:S01]  /*10720*/  IMAD.MOV.U32 R17, RZ, RZ, R19 ;  /* 0x000000ffff117224 */ /* 0x000fe200078e0013 */
[----:B------:R-:W-:Y:S01]  /*10730*/  LEA.HI R3, R9, R9, RZ, 0x1 ;  /* 0x0000000909037211 */ /* 0x000fe200078f08ff */
[----:B------:R-:W-:Y:S01]  /*10740*/  IMAD R15, R19, c[0x0][0x3a0], RZ ;  /* 0x0000e800130f7a24 */ /* 0x000fe200078e02ff */
[----:B------:R-:W-:Y:S01]  /*10750*/  SHF.R.S32.HI R11, RZ, 0x1f, R12 ;  /* 0x0000001fff0b7819 */ /* 0x000fe2000001140c */
[----:B------:R-:W-:Y:S01]  /*10760*/  BSSY B0, `(.L_x_270) ;  /* 0x0000074000007945 */ /* 0x000fe20003800000 */
[----:B------:R-:W-:Y:S01]  /*10770*/  LOP3.LUT R7, R7, 0xffffff8, RZ, 0xc0, !PT ;  /* 0x0ffffff807077812 */ /* 0x000fe200078ec0ff */
[C---:B------:R-:W-:Y:S01]  /*10780*/  IMAD R15, R18.reuse, c[0x0][0x3a4], R15 ;  /* 0x0000e900120f7a24 */ /* 0x040fe200078e020f */
[----:B------:R-:W-:Y:S01]  /*10790*/  LEA.HI R11, R11, R12, RZ, 0x2 ;  /* 0x0000000c0b0b7211 */ /* 0x000fe200078f10ff */
[----:B------:R-:W-:Y:S01]  /*107a0*/  IMAD.WIDE.U32 R18, R18, c[0x0][0x3a0], RZ ;  /* 0x0000e80012127a25 */ /* 0x000fe200078e00ff */
[----:B------:R-:W-:-:S02]  /*107b0*/  IADD3 R7, R6, -R7, RZ ;  /* 0x8000000706077210 */ /* 0x000fc40007ffe0ff */
[----:B------:R-:W-:Y:S02]  /*107c0*/  LOP3.LUT R6, R3, 0x1ffffffe, RZ, 0xc0, !PT ;  /* 0x1ffffffe03067812 */ /* 0x000fe400078ec0ff */
[----:B------:R-:W-:Y:S02]  /*107d0*/  SHF.R.S32.HI R14, RZ, 0x2, R11 ;  /* 0x00000002ff0e7819 */ /* 0x000fe4000001140b */
[----:B------:R-:W-:Y:S01]  /*107e0*/  ISETP.NE.AND P1, PT, R13, 0x1, PT ;  /* 0x000000010d00780c */ /* 0x000fe20003f25270 */
[----:B-1----:R-:W-:Y:S01]  /*107f0*/  IMAD.WIDE.U32 R16, R10, c[0x0][0x490], R16 ;  /* 0x000124000a107a25 */ /* 0x002fe200078e0010 */
[----:B------:R-:W-:Y:S02]  /*10800*/  SHF.R.S32.HI R13, RZ, 0x1f, R10 ;  /* 0x0000001fff0d7819 */ /* 0x000fe4000001140a */
[----:B------:R-:W-:Y:S01]  /*10810*/  LOP3.LUT P2, RZ, R12, 0x3, RZ, 0xc0, !PT ;  /* 0x000000030cff7812 */ /* 0x000fe2000784c0ff */
[----:B------:R-:W-:Y:S01]  /*10820*/  IMAD.IADD R12, R9, 0x1, -R6 ;  /* 0x00000001090c7824 */ /* 0x000fe200078e0a06 */
[-C--:B------:R-:W-:Y:S01]  /*10830*/  LEA.HI R11, R5, R0.reuse, RZ, 0x3 ;  /* 0x00000000050b7211 */ /* 0x080fe200078f18ff */
[----:B------:R-:W-:Y:S01]  /*10840*/  IMAD R3, R7, 0x10, R14 ;  /* 0x0000001007037824 */ /* 0x000fe200078e020e */
[----:B------:R-:W-:Y:S01]  /*10850*/  LEA.HI R6, R5, R0, RZ, 0x6 ;  /* 0x0000000005067211 */ /* 0x000fe200078f30ff */
[----:B------:R-:W-:Y:S01]  /*10860*/  IMAD R5, R13, c[0x0][0x490], RZ ;  /* 0x000124000d057a24 */ /* 0x000fe200078e02ff */
[----:B------:R-:W-:Y:S01]  /*10870*/  LOP3.LUT R9, R11, 0xfffffff8, RZ, 0xc0, !PT ;  /* 0xfffffff80b097812 */ /* 0x000fe200078ec0ff */
[----:B------:R-:W-:Y:S01]  /*10880*/  IMAD R7, R12, 0x8, R3 ;  /* 0x000000080c077824 */ /* 0x000fe200078e0203 */
[----:B------:R-:W-:Y:S01]  /*10890*/  IADD3 R19, R19, R15, RZ ;  /* 0x0000000f13137210 */ /* 0x000fe20007ffe0ff */
[----:B------:R-:W-:Y:S01]  /*108a0*/  IMAD R5, R10, c[0x0][0x494], R5 ;  /* 0x000125000a057a24 */ /* 0x000fe200078e0205 */
[----:B------:R-:W-:Y:S01]  /*108b0*/  SHF.R.S32.HI R15, RZ, 0x1f, R210 ;  /* 0x0000001fff0f7819 */ /* 0x000fe200000114d2 */
[----:B---3--:R-:W-:Y:S01]  /*108c0*/  IMAD R7, R40, 0x80, R7 ;  /* 0x0000008028077824 */ /* 0x008fe200078e0207 */
[----:B------:R-:W-:Y:S01]  /*108d0*/  SEL R14, R210, RZ, !P0 ;  /* 0x000000ffd20e7207 */ /* 0x000fe20004000000 */
[----:B------:R-:W-:Y:S01]  /*108e0*/  IMAD.IADD R0, R0, 0x1, -R9 ;  /* 0x0000000100007824 */ /* 0x000fe200078e0a09 */
[----:B------:R-:W-:Y:S01]  /*108f0*/  IADD3 R17, R17, R5, RZ ;  /* 0x0000000511117210 */ /* 0x000fe20007ffe0ff */
[----:B------:R-:W-:Y:S01]  /*10900*/  @P1 IMAD.HI.U32 R5, R7, c[0x0][0x4ec], RZ ;  /* 0x00013b0007051a27 */ /* 0x000fe200078e00ff */
[----:B------:R-:W-:-:S03]  /*10910*/  SEL R15, R15, RZ, !P0 ;  /* 0x000000ff0f0f7207 */ /* 0x000fc60004000000 */
[----:B------:R-:W-:Y:S01]  /*10920*/  IMAD.MOV.U32 R9, RZ, RZ, R7 ;  /* 0x000000ffff097224 */ /* 0x000fe200078e0007 */
[----:B------:R-:W-:Y:S01]  /*10930*/  @P1 SHF.R.U32.HI R9, RZ, c[0x0][0x4f0], R5 ;  /* 0x00013c00ff091a19 */ /* 0x000fe20000011605 */
[----:B------:R-:W-:Y:S01]  /*10940*/  IMAD R13, R13, c[0x0][0x3e8], RZ ;  /* 0x0000fa000d0d7a24 */ /* 0x000fe200078e02ff */
[----:B------:R-:W-:Y:S01]  /*10950*/  SHF.R.S32.HI R5, RZ, 0x3, R11 ;  /* 0x00000003ff057819 */ /* 0x000fe2000001140b */
[----:B------:R-:W-:Y:S01]  /*10960*/  IMAD.WIDE.U32 R18, R10, c[0x0][0x3e8], R18 ;  /* 0x0000fa000a127a25 */ /* 0x000fe200078e0012 */
[----:B------:R-:W-:-:S03]  /*10970*/  SHF.R.S32.HI R20, RZ, 0x1f, R9 ;  /* 0x0000001fff147819 */ /* 0x000fc60000011409 */
[----:B------:R-:W-:Y:S02]  /*10980*/  IMAD R13, R10, c[0x0][0x3ec], R13 ;  /* 0x0000fb000a0d7a24 */ /* 0x000fe400078e020d */
[----:B------:R-:W-:Y:S02]  /*10990*/  IMAD.MOV R10, RZ, RZ, -R9 ;  /* 0x000000ffff0a7224 */ /* 0x000fe400078e0a09 */
[----:B------:R-:W-:Y:S02]  /*109a0*/  IMAD R11, R15, c[0x0][0x498], RZ ;  /* 0x000126000f0b7a24 */ /* 0x000fe400078e02ff */
[----:B------:R-:W-:-:S04]  /*109b0*/  IMAD.WIDE.U32 R16, R14, c[0x0][0x498], R16 ;  /* 0x000126000e107a25 */ /* 0x000fc800078e0010 */
[----:B------:R-:W-:Y:S01]  /*109c0*/  IMAD R10, R10, c[0x0][0x4e8], R7 ;  /* 0x00013a000a0a7a24 */ /* 0x000fe200078e0207 */
[----:B------:R-:W-:Y:S01]  /*109d0*/  IADD3 R16, P0, R9, R16, RZ ;  /* 0x0000001009107210 */ /* 0x000fe20007f1e0ff */
[----:B------:R-:W-:Y:S01]  /*109e0*/  IMAD.IADD R19, R19, 0x1, R13 ;  /* 0x0000000113137824 */ /* 0x000fe200078e020d */
[----:B------:R-:W-:Y:S01]  /*109f0*/  LEA R13, R0, R5, 0x5 ;  /* 0x00000005000d7211 */ /* 0x000fe200078e28ff */
[----:B------:R-:W-:Y:S01]  /*10a00*/  IMAD R7, R14, c[0x0][0x49c], R11 ;  /* 0x000127000e077a24 */ /* 0x000fe200078e020b */
[----:B------:R-:W-:Y:S01]  /*10a10*/  SHF.R.S32.HI R11, RZ, 0x1f, R10 ;  /* 0x0000001fff0b7819 */ /* 0x000fe2000001140a */
[----:B------:R-:W-:Y:S02]  /*10a20*/  IMAD.SHL.U32 R0, R0, 0x8, RZ ;  /* 0x0000000800007824 */ /* 0x000fe400078e00ff */
[----:B------:R-:W-:Y:S01]  /*10a30*/  IMAD R13, R40, 0x80, R13 ;  /* 0x00000080280d7824 */ /* 0x000fe200078e020d */
[----:B------:R-:W-:Y:S01]  /*10a40*/  IADD3.X R17, R20, R17, R7, P0, !PT ;  /* 0x0000001114117210 */ /* 0x000fe200007fe407 */
[----:B------:R-:W-:Y:S01]  /*10a50*/  IMAD R11, R11, c[0x0][0x488], RZ ;  /* 0x000122000b0b7a24 */ /* 0x000fe200078e02ff */
[----:B------:R-:W-:Y:S01]  /*10a60*/  IADD3 R36, R0, 0x40, RZ ;  /* 0x0000004000247810 */ /* 0x000fe20007ffe0ff */
[----:B------:R-:W-:Y:S01]  /*10a70*/  @P1 IMAD.HI.U32 R12, R13, c[0x0][0x4ec], RZ ;  /* 0x00013b000d0c1a27 */ /* 0x000fe200078e00ff */
[----:B------:R-:W-:-:S03]  /*10a80*/  MOV R9, R13 ;  /* 0x0000000d00097202 */ /* 0x000fc60000000f00 */
[----:B------:R-:W-:Y:S01]  /*10a90*/  IMAD.WIDE.U32 R16, R10, c[0x0][0x488], R16 ;  /* 0x000122000a107a25 */ /* 0x000fe200078e0010 */
[----:B------:R-:W-:-:S03]  /*10aa0*/  @P1 SHF.R.U32.HI R9, RZ, c[0x0][0x4f0], R12 ;  /* 0x00013c00ff091a19 */ /* 0x000fc6000001160c */
[----:B------:R-:W-:Y:S01]  /*10ab0*/  IMAD R11, R10, c[0x0][0x48c], R11 ;  /* 0x000123000a0b7a24 */ /* 0x000fe200078e020b */
[----:B------:R-:W-:Y:S01]  /*10ac0*/  LEA R12, P0, R16, c[0x0][0x450], 0x2 ;  /* 0x00011400100c7a11 */ /* 0x000fe200078010ff */
[----:B------:R-:W-:Y:S02]  /*10ad0*/  IMAD.SHL.U32 R7, R5, 0x40, RZ ;  /* 0x0000004005077824 */ /* 0x000fe400078e00ff */
[----:B------:R-:W-:Y:S01]  /*10ae0*/  IMAD R15, R15, c[0x0][0x3f0], RZ ;  /* 0x0000fc000f0f7a24 */ /* 0x000fe200078e02ff */
[----:B------:R-:W-:Y:S01]  /*10af0*/  IADD3 R11, R17, R11, RZ ;  /* 0x0000000b110b7210 */ /* 0x000fe20007ffe0ff */
[----:B------:R-:W-:Y:S01]  /*10b00*/  SHFL.IDX PT, R42, R12, RZ, 0x1c1f ;  /* 0x001c1fff0c2a7589 */ /* 0x000fe200000e0000 */
[----:B------:R-:W-:Y:S01]  /*10b10*/  LOP3.LUT R7, R7, 0x1c0, RZ, 0xc0, !PT ;  /* 0x000001c007077812 */ /* 0x000fe200078ec0ff */
[----:B------:R-:W-:Y:S01]  /*10b20*/  IMAD R17, R14, c[0x0][0x3f4], R15 ;  /* 0x0000fd000e117a24 */ /* 0x000fe200078e020f */
[----:B------:R-:W-:Y:S01]  /*10b30*/  LEA.HI.X R11, R16, c[0x0][0x454], R11, 0x2, P0 ;  /* 0x00011500100b7a11 */ /* 0x000fe200000f140b */
[----:B------:R-:W-:Y:S01]  /*10b40*/  SHFL.IDX PT, R34, R12, 0x1, 0x1c1f ;  /* 0x003c1f000c227f89 */ /* 0x000fe200000e0000 */
[----:B------:R-:W-:Y:S01]  /*10b50*/  LOP3.LUT R10, R7, 0x38, R0, 0xf8, !PT ;  /* 0x00000038070a7812 */ /* 0x000fe200078ef800 */
[----:B------:R-:W-:Y:S01]  /*10b60*/  IMAD.WIDE.U32 R14, R14, c[0x0][0x3f0], R18 ;  /* 0x0000fc000e0e7a25 */ /* 0x000fe200078e0012 */
[----:B------:R-:W-:Y:S01]  /*10b70*/  SHF.R.U32.HI R7, RZ, 0x3, R7 ;  /* 0x00000003ff077819 */ /* 0x000fe20000011607 */
[----:B------:R-:W1:Y:S01]  /*10b80*/  SHFL.IDX PT, R43, R11, RZ, 0x1c1f ;  /* 0x001c1fff0b2b7589 */ /* 0x000e6200000e0000 */
[----:B------:R-:W-:Y:S01]  /*10b90*/  LEA R16, R40, R3, 0x7 ;  /* 0x0000000328107211 */ /* 0x000fe200078e38ff */
[--C-:B------:R-:W-:Y:S01]  /*10ba0*/  IMAD.MOV R32, RZ, RZ, -R9.reuse ;  /* 0x000000ffff207224 */ /* 0x100fe200078e0a09 */
[----:B------:R-:W-:Y:S01]  /*10bb0*/  LOP3.LUT R7, R10, R7, RZ, 0x3c, !PT ;  /* 0x000000070a077212 */ /* 0x000fe200078e3cff */
[----:B------:R-:W3:Y:S01]  /*10bc0*/  SHFL.IDX PT, R35, R11, 0x1, 0x1c1f ;  /* 0x003c1f000b237f89 */ /* 0x000ee200000e0000 */
[----:B------:R-:W-:Y:S01]  /*10bd0*/  SHF.R.S32.HI R10, RZ, 0x1f, R9 ;  /* 0x0000001fff0a7819 */ /* 0x000fe20000011409 */
[----:B-----5:R-:W-:Y:S01]  /*10be0*/  IMAD R3, R8, c[0x0][0x4e8], RZ ;  /* 0x00013a0008037a24 */ /* 0x020fe200078e02ff */
[----:B------:R-:W-:Y:S01]  /*10bf0*/  IADD3 R8, R16, 0x8, RZ ;  /* 0x0000000810087810 */ /* 0x000fe20007ffe0ff */
[----:B------:R-:W-:Y:S01]  /*10c00*/  IMAD.IADD R15, R15, 0x1, R17 ;  /* 0x000000010f0f7824 */ /* 0x000fe200078e0211 */
[----:B------:R-:W-:Y:S01]  /*10c10*/  LEA R40, R40, R5, 0x7 ;  /* 0x0000000528287211 */ /* 0x000fe200078e38ff */
[----:B------:R-:W-:Y:S01]  /*10c20*/  IMAD R32, R32, c[0x0][0x4e8], R13 ;  /* 0x00013a0020207a24 */ /* 0x000fe200078e020d */
[-C--:B------:R-:W-:Y:S01]  /*10c30*/  ISETP.GE.OR P0, PT, R16, R3.reuse, P2 ;  /* 0x000000031000720c */ /* 0x080fe20001706670 */
[----:B------:R-:W-:Y:S01]  /*10c40*/  IMAD R10, R10, c[0x0][0x3e0], RZ ;  /* 0x0000f8000a0a7a24 */ /* 0x000fe200078e02ff */
[----:B------:R-:W-:Y:S01]  /*10c50*/  ISETP.GE.OR P2, PT, R8, R3, P2 ;  /* 0x000000030800720c */ /* 0x000fe20001746670 */
[----:B------:R-:W-:-:S02]  /*10c60*/  IMAD.SHL.U32 R6, R6, 0x8, RZ ;  /* 0x0000000806067824 */ /* 0x000fc400078e00ff */
[C---:B------:R-:W-:Y:S02]  /*10c70*/  IMAD R10, R9.reuse, c[0x0][0x3e4], R10 ;  /* 0x0000f900090a7a24 */ /* 0x040fe400078e020a */
[----:B------:R-:W-:Y:S01]  /*10c80*/  IMAD.WIDE.U32 R14, R9, c[0x0][0x3e0], R14 ;  /* 0x0000f800090e7a25 */ /* 0x000fe200078e000e */
[----:B------:R-:W-:Y:S02]  /*10c90*/  SHF.R.S32.HI R9, RZ, 0x1f, R32 ;  /* 0x0000001fff097819 */ /* 0x000fe40000011420 */
[----:B------:R-:W-:Y:S01]  /*10ca0*/  LOP3.LUT R7, R7, 0x7ffffe00, R6, 0xf8, !PT ;  /* 0x7ffffe0007077812 */ /* 0x000fe200078ef806 */
[----:B------:R-:W-:Y:S02]  /*10cb0*/  IMAD.IADD R15, R15, 0x1, R10 ;  /* 0x000000010f0f7824 */ /* 0x000fe400078e020a */
[----:B------:R-:W-:Y:S01]  /*10cc0*/  IMAD R9, R9, c[0x0][0x3d8], RZ ;  /* 0x0000f60009097a24 */ /* 0x000fe200078e02ff */
[----:B------:R-:W-:Y:S01]  /*10cd0*/  SHF.L.U32 R41, R7, 0x1, RZ ;  /* 0x0000000107297819 */ /* 0x000fe200000006ff */
[----:B-1----:R1:W-:Y:S02]  /*10ce0*/  @!P0 ST.E [R42.64], R2 ;  /* 0x000000022a008985 */ /* 0x0023e4000c10190a */
[----:B------:R-:W-:-:S02]  /*10cf0*/  IMAD R6, R32, c[0x0][0x3dc], R9 ;  /* 0x0000f70020067a24 */ /* 0x000fc400078e0209 */
[----:B------:R-:W-:Y:S01]  /*10d00*/  IMAD.WIDE.U32 R32, R32, c[0x0][0x3d8], R14 ;  /* 0x0000f60020207a25 */ /* 0x000fe200078e000e */
[----:B---3--:R1:W-:Y:S03]  /*10d10*/  @!P2 ST.E [R34.64], R4 ;  /* 0x000000042200a985 */ /* 0x0083e6000c10190a */
[----:B------:R-:W-:Y:S01]  /*10d20*/  IMAD.IADD R6, R33, 0x1, R6 ;  /* 0x0000000121067824 */ /* 0x000fe200078e0206 */
[----:B------:R1:W3:Y:S01]  /*10d30*/  LDS.128 R28, [R41+0x1080] ;  /* 0x00108000291c7984 */ /* 0x0002e20000000c00 */
[----:B------:R-:W-:-:S03]  /*10d40*/  LEA R38, P0, R32, c[0x0][0x380], 0x1 ;  /* 0x0000e00020267a11 */ /* 0x000fc600078008ff */
[----:B------:R1:W4:Y:S01]  /*10d50*/  LDS.128 R24, [R41+0x2080] ;  /* 0x0020800029187984 */ /* 0x0003220000000c00 */
[----:B------:R-:W-:Y:S02]  /*10d60*/  LEA.HI.X R37, R32, c[0x0][0x384], R6, 0x1, P0 ;  /* 0x0000e10020257a11 */ /* 0x000fe400000f0c06 */
[----:B------:R-:W-:Y:S01]  /*10d70*/  ISETP.GE.AND P0, PT, R40, R3, PT ;  /* 0x000000032800720c */ /* 0x000fe20003f06270 */
[----:B------:R1:W2:Y:S04]  /*10d80*/  LDS.128 R20, [R41+0x3080] ;  /* 0x0030800029147984 */ /* 0x0002a80000000c00 */
        /* <DEDUP_REMOVED lines=17> */
.L_x_271:
[----:B------:R-:W-:Y:S05]  /*10ea0*/  BSYNC B0 ;  /* 0x0000000000007941 */ /* 0x000fea0003800000 */
.L_x_270:
        /* <DEDUP_REMOVED lines=15> */
.L_x_273:
[----:B------:R-:W-:Y:S05]  /*10fa0*/  BSYNC B0 ;  /* 0x0000000000007941 */ /* 0x000fea0003800000 */
.L_x_272:
[----:B------:R-:W-:Y:S01]  /*10fb0*/  IADD3 R2, R40, 0x40, RZ ;  /* 0x0000004028027810 */ /* 0x000fe20007ffe0ff */
[----:B---34-:R3:W4:Y:S01]  /*10fc0*/  SHFL.IDX PT, R7, R37, 0x2, 0x181f ;  /* 0x00581f0025077f89 */ /* 0x01872200000e0000 */
[----:B------:R-:W-:Y:S02]  /*10fd0*/  BSSY B0, `(.L_x_274) ;  /* 0x000000d000007945 */ /* 0x000fe40003800000 */
[----:B------:R-:W-:Y:S01]  /*10fe0*/  ISETP.GE.AND P0, PT, R2, R3, PT ;  /* 0x000000030200720c */ /* 0x000fe20003f06270 */
[----:B------:R3:W1:-:S12]  /*10ff0*/  SHFL.IDX PT, R6, R38, 0x2, 0x181f ;  /* 0x00581f0026067f89 */ /* 0x00065800000e0000 */
[----:B------:R-:W-:Y:S05]  /*11000*/  @P0 BRA `(.L_x_275) ;  /* 0x0000009000000947 */ /* 0x000fea0003800000 */
[----:B------:R-:W-:Y:S02]  /*11010*/  ISETP.GE.AND P0, PT, R36, c[0x0][0x3c8], PT ;  /* 0x0000f20024007a0c */ /* 0x000fe40003f06270 */
[----:B------:R-:W-:-:S11]  /*11020*/  ISETP.GE.AND P1, PT, R0, c[0x0][0x3c8], PT ;  /* 0x0000f20000007a0c */ /* 0x000fd60003f26270 */
[----:B------:R-:W-:-:S04]  /*11030*/  @!P0 SHF.R.S32.HI R5, RZ, 0x1f, R36 ;  /* 0x0000001fff058819 */ /* 0x000fc80000011424 */
[----:B------:R-:W-:Y:S01]  /*11040*/  @!P0 LEA.HI R2, R5, R36, RZ, 0x3 ;  /* 0x0000002405028211 */ /* 0x000fe200078f18ff */
[----:B-1--4-:R-:W-:-:S03]  /*11050*/  @!P1 IMAD.WIDE R4, R0, 0x2, R6 ;  /* 0x0000000200049825 */ /* 0x012fc600078e0206 */
[----:B------:R-:W-:Y:S02]  /*11060*/  @!P0 LOP3.LUT R2, R2, 0xfffffff8, RZ, 0xc0, !PT ;  /* 0xfffffff802028812 */ /* 0x000fe400078ec0ff */
[----:B------:R1:W-:Y:S03]  /*11070*/  @!P1 ST.E.128 [R4.64], R24 ;  /* 0x0000001804009985 */ /* 0x0003e6000c101d0a */
[----:B------:R-:W-:-:S05]  /*11080*/  @!P0 IMAD.WIDE R6, R2, 0x2, R6 ;  /* 0x0000000202068825 */ /* 0x000fca00078e0206 */
[----:B------:R1:W-:Y:S02]  /*11090*/  @!P0 ST.E.128 [R6.64], R12 ;  /* 0x0000000c06008985 */ /* 0x0003e4000c101d0a */
.L_x_275:
[----:B------:R-:W-:Y:S05]  /*110a0*/  BSYNC B0 ;  /* 0x0000000000007941 */ /* 0x000fea0003800000 */
.L_x_274:
[----:B------:R-:W-:Y:S01]  /*110b0*/  IADD3 R40, R40, 0x60, RZ ;  /* 0x0000006028287810 */ /* 0x000fe20007ffe0ff */
[----:B-1----:R1:W3:Y:S03]  /*110c0*/  SHFL.IDX PT, R5, R37, 0x3, 0x181f ;  /* 0x00781f0025057f89 */ /* 0x0022e600000e0000 */
[----:B------:R-:W-:Y:S01]  /*110d0*/  ISETP.GE.AND P0, PT, R40, R3, PT ;  /* 0x000000032800720c */ /* 0x000fe20003f06270 */
[----:B------:R1:W4:-:S12]  /*110e0*/  SHFL.IDX PT, R4, R38, 0x3, 0x181f ;  /* 0x00781f0026047f89 */ /* 0x00031800000e0000 */
[----:B------:R-:W-:Y:S05]  /*110f0*/  @P0 EXIT ;  /* 0x000000000000094d */ /* 0x000fea0003800000 */
[----:B------:R-:W-:-:S13]  /*11100*/  ISETP.GE.AND P0, PT, R0, c[0x0][0x3c8], PT ;  /* 0x0000f20000007a0c */ /* 0x000fda0003f06270 */
[----:B---34-:R-:W-:-:S05]  /*11110*/  @!P0 IMAD.WIDE R2, R0, 0x2, R4 ;  /* 0x0000000200028825 */ /* 0x018fca00078e0204 */
[----:B--2---:R2:W-:Y:S01]  /*11120*/  @!P0 ST.E.128 [R2.64], R20 ;  /* 0x0000001402008985 */ /* 0x0045e2000c101d0a */
[----:B------:R-:W-:-:S13]  /*11130*/  ISETP.GE.AND P0, PT, R36, c[0x0][0x3c8], PT ;  /* 0x0000f20024007a0c */ /* 0x000fda0003f06270 */
[----:B------:R-:W-:Y:S05]  /*11140*/  @P0 EXIT ;  /* 0x000000000000094d */ /* 0x000fea0003800000 */
[----:B--2---:R-:W-:-:S04]  /*11150*/  SHF.R.S32.HI R3, RZ, 0x1f, R36 ;  /* 0x0000001fff037819 */ /* 0x004fc80000011424 */
[----:B------:R-:W-:-:S04]  /*11160*/  LEA.HI R3, R3, R36, RZ, 0x3 ;  /* 0x0000002403037211 */ /* 0x000fc800078f18ff */
[----:B------:R-:W-:-:S05]  /*11170*/  LOP3.LUT R3, R3, 0xfffffff8, RZ, 0xc0, !PT ;  /* 0xfffffff803037812 */ /* 0x000fca00078ec0ff */
[----:B------:R-:W-:-:S05]  /*11180*/  IMAD.WIDE R4, R3, 0x2, R4 ;  /* 0x0000000203047825 */ /* 0x000fca00078e0204 */
[----:B------:R-:W-:Y:S01]  /*11190*/  ST.E.128 [R4.64], R8 ;  /* 0x0000000804007985 */ /* 0x000fe2000c101d0a */
[----:B------:R-:W-:Y:S05]  /*111a0*/  EXIT ;  /* 0x000000000000794d */ /* 0x000fea0003800000 */
.L_x_268:
        /* <DEDUP_REMOVED lines=8> */
[----:B------:R-:W3:Y:S04]  /*11230*/  @P1 LDG.E R3, [R4.64] ;  /* 0x0000000a04031981 */ /* 0x000ee8000c1e1900 */
[----:B------:R1:W5:Y:S01]  /*11240*/  @P0 LDG.E R2, [R6.64] ;  /* 0x0000000a06020981 */ /* 0x000362000c1e1900 */
[----:B------:R-:W-:Y:S02]  /*11250*/  CS2R R12, SRZ ;  /* 0x00000000000c7805 */ /* 0x000fe4000001ff00 */
[--C-:B---3--:R-:W-:Y:S01]  /*11260*/  @P1 SHF.R.S32.HI R13, RZ, 0x1f, R3.reuse ;  /* 0x0000001fff0d1819 */ /* 0x108fe20000011403 */
[----:B------:R-:W-:Y:S01]  /*11270*/  @P1 IMAD.MOV.U32 R12, RZ, RZ, R3 ;  /* 0x000000ffff0c1224 */ /* 0x000fe200078e0003 */
[----:B------:R-:W-:Y:S05]  /*11280*/  @P0 BRA `(.L_x_276) ;  /* 0x0000004000000947 */ /* 0x000fea0003800000 */
[----:B-1----:R-:W-:Y:S05]  /*11290*/  @!P1 BRA `(.L_x_276) ;  /* 0x0000003000009947 */ /* 0x002fea0003800000 */
[----:B-----5:R-:W3:Y:S04]  /*112a0*/  LDG.E R2, [R4.64] ;  /* 0x0000000a04027981 */ /* 0x020ee8000c1e1900 */
[----:B------:R-:W3:Y:S02]  /*112b0*/  LDG.E R3, [R4.64+0x4] ;  /* 0x0000040a04037981 */ /* 0x000ee4000c1e1900 */
[----:B---3--:R-:W-:-:S02]  /*112c0*/  IADD3 R2, -R2, R3, RZ ;  /* 0x0000000302027210 */ /* 0x008fc40007ffe1ff */
.L_x_276:
[----:B-1----:R-:W1:Y:S01]  /*112d0*/  S2R R0, SR_TID.X ;  /* 0x0000000000007919 */ /* 0x002e620000002100 */
[----:B------:R-:W-:Y:S01]  /*112e0*/  SHF.R.S32.HI R9, RZ, 0x1f, R210 ;  /* 0x0000001fff097819 */ /* 0x000fe200000114d2 */
[----:B------:R-:W-:Y:S01]  /*112f0*/  BSSY B0, `(.L_x_277) ;  /* 0x0000028000007945 */ /* 0x000fe20003800000 */
[----:B------:R-:W-:-:S02]  /*11300*/  SEL R210, R210, RZ, !P1 ;  /* 0x000000ffd2d27207 */ /* 0x000fc40004800000 */
[----:B------:R-:W-:Y:S02]  /*11310*/  SEL R9, R9, RZ, !P1 ;  /* 0x000000ff09097207 */ /* 0x000fe40004800000 */
[----:B-1----:R-:W-:-:S13]  /*11320*/  ISETP.GT.AND P0, PT, R0, 0x7f, PT ;  /* 0x0000007f0000780c */ /* 0x002fda0003f04270 */
        /* <DEDUP_REMOVED lines=36> */
.L_x_278:
[----:B------:R-:W-:Y:S05]  /*11570*/  BSYNC B0 ;  /* 0x0000000000007941 */ /* 0x000fea0003800000 */
.L_x_277:
[----:B------:R-:W3:Y:S01]  /*11580*/  S2R R7, SR_CTAID.Y ;  /* 0x0000000000077919 */ /* 0x000ee20000002600 */
        /* <DEDUP_REMOVED lines=18> */
[----:B---3--:R-:W-:Y:S01]  /*116b0*/  SHF.R.S32.HI R6, RZ, 0x1f, R7 ;  /* 0x0000001fff067819 */ /* 0x008fe20000011407 */
        /* <DEDUP_REMOVED lines=26> */
[----:B------:R1:W3:Y:S01]  /*11860*/  SHFL.IDX PT, R6, R3, RZ, 0x181f ;  /* 0x00181fff03067589 */ /* 0x0002e200000e0000 */
[----:B------:R-:W-:-:S03]  /*11870*/  ISETP.GE.AND P0, PT, R9, R2, PT ;  /* 0x000000020900720c */ /* 0x000fc60003f06270 */
[----:B------:R1:W4:Y:S10]  /*11880*/  SHFL.IDX PT, R7, R0, RZ, 0x181f ;  /* 0x00181fff00077589 */ /* 0x00033400000e0000 */
        /* <DEDUP_REMOVED lines=10> */
.L_x_280:
[----:B------:R-:W-:Y:S05]  /*11930*/  BSYNC B0 ;  /* 0x0000000000007941 */ /* 0x000fea0003800000 */
.L_x_279:
[----:B---34-:R-:W-:Y:S01]  /*11940*/  IADD3 R7, R9, 0x20, RZ ;  /* 0x0000002009077810 */ /* 0x018fe20007ffe0ff */
[----:B------:R3:W4:Y:S01]  /*11950*/  SHFL.IDX PT, R11, R0, 0x1, 0x181f ;  /* 0x00381f00000b7f89 */ /* 0x00072200000e0000 */
[----:B------:R-:W-:Y:S02]  /*11960*/  BSSY B0, `(.L_x_281) ;  /* 0x000000d000007945 */ /* 0x000fe40003800000 */
[----:B------:R-:W-:Y:S01]  /*11970*/  ISETP.GE.AND P0, PT, R7, R2, PT ;  /* 0x000000020700720c */ /* 0x000fe20003f06270 */
[----:B------:R3:W1:-:S12]  /*11980*/  SHFL.IDX PT, R10, R3, 0x1, 0x181f ;  /* 0x00381f00030a7f89 */ /* 0x00065800000e0000 */
        /* <DEDUP_REMOVED lines=10> */
.L_x_282:
[----:B------:R-:W-:Y:S05]  /*11a30*/  BSYNC B0 ;  /* 0x0000000000007941 */ /* 0x000fea0003800000 */
.L_x_281:
[----:B-1----:R-:W-:Y:S01]  /*11a40*/  IADD3 R7, R9, 0x40, RZ ;  /* 0x0000004009077810 */ /* 0x002fe20007ffe0ff */
[----:B----4-:R1:W4:Y:S01]  /*11a50*/  SHFL.IDX PT, R11, R0, 0x2, 0x181f ;  /* 0x00581f00000b7f89 */ /* 0x01032200000e0000 */
[----:B------:R-:W-:Y:S02]  /*11a60*/  BSSY B0, `(.L_x_283) ;  /* 0x000000d000007945 */ /* 0x000fe40003800000 */
[----:B------:R-:W-:Y:S01]  /*11a70*/  ISETP.GE.AND P0, PT, R7, R2, PT ;  /* 0x000000020700720c */ /* 0x000fe20003f06270 */
[----:B------:R1:W2:-:S12]  /*11a80*/  SHFL.IDX PT, R10, R3, 0x2, 0x181f ;  /* 0x00581f00030a7f89 */ /* 0x00029800000e0000 */
[----:B------:R-:W-:Y:S05]  /*11a90*/  @P0 BRA `(.L_x_284) ;  /* 0x0000009000000947 */ /* 0x000fea0003800000 */
[----:B------:R-:W-:Y:S02]  /*11aa0*/  ISETP.GE.AND P0, PT, R4, c[0x0][0x3c8], PT ;  /* 0x0000f20004007a0c */ /* 0x000fe40003f06270 */
[----:B------:R-:W-:-:S11]  /*11ab0*/  ISETP.GE.AND P1, PT, R5, c[0x0][0x3c8], PT ;  /* 0x0000f20005007a0c */ /* 0x000fd60003f26270 */
[----:B------:R-:W-:Y:S02]  /*11ac0*/  @!P0 SHF.R.S32.HI R7, RZ, 0x1f, R4 ;  /* 0x0000001fff078819 */ /* 0x000fe40000011404 */
[----:B--2-4-:R-:W-:Y:S02]  /*11ad0*/  @!P1 IMAD.WIDE R12, R5, 0x2, R10 ;  /* 0x00000002050c9825 */ /* 0x014fe400078e020a */
[----:B------:R-:W-:-:S03]  /*11ae0*/  @!P0 LEA.HI R6, R7, R4, RZ, 0x3 ;  /* 0x0000000407068211 */ /* 0x000fc600078f18ff */
[----:B------:R2:W-:Y:S01]  /*11af0*/  @!P1 ST.E.128 [R12.64], RZ ;  /* 0x000000ff0c009985 */ /* 0x0005e2000c101d0a */
[----:B------:R-:W-:-:S05]  /*11b00*/  @!P0 LOP3.LUT R6, R6, 0xfffffff8, RZ, 0xc0, !PT ;  /* 0xfffffff806068812 */ /* 0x000fca00078ec0ff */
[----:B------:R-:W-:-:S05]  /*11b10*/  @!P0 IMAD.WIDE R6, R6, 0x2, R10 ;  /* 0x0000000206068825 */ /* 0x000fca00078e020a */
[----:B------:R2:W-:Y:S02]  /*11b20*/  @!P0 ST.E.128 [R6.64], RZ ;  /* 0x000000ff06008985 */ /* 0x0005e4000c101d0a */
.L_x_284:
[----:B------:R-:W-:Y:S05]  /*11b30*/  BSYNC B0 ;  /* 0x0000000000007941 */ /* 0x000fea0003800000 */
.L_x_283:
[----:B------:R-:W-:Y:S01]  /*11b40*/  IADD3 R9, R9, 0x60, RZ ;  /* 0x0000006009097810 */ /* 0x000fe20007ffe0ff */
[----:B--2---:R2:W1:Y:S03]  /*11b50*/  SHFL.IDX PT, R7, R0, 0x3, 0x181f ;  /* 0x00781f0000077f89 */ /* 0x00446600000e0000 */
        /* <DEDUP_REMOVED lines=14> */
.L_x_285:
        /* <DEDUP_REMOVED lines=12> */
.L_x_1828:


//--------------------- .text._ZN7cutlass13device_kernelIN5flash19enable_sm80_to_sm89INS1_16FlashAttnFwdSm80INS1_25CollectiveMainloopFwdSm80ILi8ELi1ELb1EN4cute5tupleIJNS5_1CILi128EEENS7_ILi96EEES8_EEELi128ENS_10bfloat16_tEfNS_4arch4Sm80ELb0ELb1ELb0ELb1ELb0ELb1ELb1ELb0EEENS1_21CollectiveEpilogueFwdINS6_IJS8_S8_S9_EEENS6_IJNS7_ILi1EEESH_SH_EEESB_SD_Li256ELb1ELb1ELb0ELb0EEENS1_19SingleTileSchedulerILb1ELb0ELb1ELi128EEEEEEEEEvNT_6ParamsE --------------------------
	.section	.text._ZN7cutlass13device_kernelIN5flash19enable_sm80_to_sm89INS1_16FlashAttnFwdSm80INS1_25CollectiveMainloopFwdSm80ILi8ELi1ELb1EN4cute5tupleIJNS5_1CILi128EEENS7_ILi96EEES8_EEELi128ENS_10bfloat16_tEfNS_4arch4Sm80ELb0ELb1ELb0ELb1ELb0ELb1ELb1ELb0EEENS1_21CollectiveEpilogueFwdINS6_IJS8_S8_S9_EEENS6_IJNS7_ILi1EEESH_SH_EEESB_SD_Li256ELb1ELb1ELb0ELb0EEENS1_19SingleTileSchedulerILb1ELb0ELb1ELi128EEEEEEEEEvNT_6ParamsE,"ax",@progbits
	.sectioninfo	@"SHI_REGISTERS=254"
	.align	128
.text._ZN7cutlass13device_kernelIN5flash19enable_sm80_to_sm89INS1_16FlashAttnFwdSm80INS1_25CollectiveMainloopFwdSm80ILi8ELi1ELb1EN4cute5tupleIJNS5_1CILi128EEENS7_ILi96EEES8_EEELi128ENS_10bfloat16_tEfNS_4arch4Sm80ELb0ELb1ELb0ELb1ELb0ELb1ELb1ELb0EEENS1_21CollectiveEpilogueFwdINS6_IJS8_S8_S9_EEENS6_IJNS7_ILi1EEESH_SH_EEESB_SD_Li256ELb1ELb1ELb0ELb0EEENS1_19SingleTileSchedulerILb1ELb0ELb1ELi128EEEEEEEEEvNT_6ParamsE:
        .type           _ZN7cutlass13device_kernelIN5flash19enable_sm80_to_sm89INS1_16FlashAttnFwdSm80INS1_25CollectiveMainloopFwdSm80ILi8ELi1ELb1EN4cute5tupleIJNS5_1CILi128EEENS7_ILi96EEES8_EEELi128ENS_10bfloat16_tEfNS_4arch4Sm80ELb0ELb1ELb0ELb1ELb0ELb1ELb1ELb0EEENS1_21CollectiveEpilogueFwdINS6_IJS8_S8_S9_EEENS6_IJNS7_ILi1EEESH_SH_EEESB_SD_Li256ELb1ELb1ELb0ELb0EEENS1_19SingleTileSchedulerILb1ELb0ELb1ELi128EEEEEEEEEvNT_6ParamsE,@function
        .size           _ZN7cutlass13device_kernelIN5flash19enable_sm80_to_sm89INS1_16FlashAttnFwdSm80INS1_25CollectiveMainloopFwdSm80ILi8ELi1ELb1EN4cute5tupleIJNS5_1CILi128EEENS7_ILi96EEES8_EEELi128ENS_10bfloat16_tEfNS_4arch4Sm80ELb0ELb1ELb0ELb1ELb0ELb1ELb1ELb0EEENS1_21CollectiveEpilogueFwdINS6_IJS8_S8_S9_EEENS6_IJNS7_ILi1EEESH_SH_EEESB_SD_Li256ELb1ELb1ELb0ELb0EEENS1_19SingleTileSchedulerILb1ELb0ELb1ELi128EEEEEEEEEvNT_6ParamsE,(.L_x_1829 - _ZN7cutlass13device_kernelIN5flash19enable_sm80_to_sm89INS1_16FlashAttnFwdSm80INS1_25CollectiveMainloopFwdSm80ILi8ELi1ELb1EN4cute5tupleIJNS5_1CILi128EEENS7_ILi96EEES8_EEELi128ENS_10bfloat16_tEfNS_4arch4Sm80ELb0ELb1ELb0ELb1ELb0ELb1ELb1ELb0EEENS1_21CollectiveEpilogueFwdINS6_IJS8_S8_S9_EEENS6_IJNS7_ILi1EEESH_SH_EEESB_SD_Li256ELb1ELb1ELb0ELb0EEENS1_19SingleTileSchedulerILb1ELb0ELb1ELi128EEEEEEEEEvNT_6ParamsE)
        .other          _ZN7cutlass13device_kernelIN5flash19enable_sm80_to_sm89INS1_16FlashAttnFwdSm80INS1_25CollectiveMainloopFwdSm80ILi8ELi1ELb1EN4cute5tupleIJNS5_1CILi128EEENS7_ILi96EEES8_EEELi128ENS_10bfloat16_tEfNS_4arch4Sm80ELb0ELb1ELb0ELb1ELb0ELb1ELb1ELb0EEENS1_21CollectiveEpilogueFwdINS6_IJS8_S8_S9_EEENS6_IJNS7_ILi1EEESH_SH_EEESB_SD_Li256ELb1ELb1ELb0ELb0EEENS1_19SingleTileSchedulerILb1ELb0ELb1ELi128EEEEEEEEEvNT_6ParamsE,@"STO_CUDA_ENTRY STV_DEFAULT"
_ZN7cutlass13device_kernelIN5flash19enable_sm80_to_sm89INS1_16FlashAttnFwdSm80INS1_25CollectiveMainloopFwdSm80ILi8ELi1ELb1EN4cute5tupleIJNS5_1CILi128EEENS7_ILi96EEES8_EEELi128ENS_10bfloat16_tEfNS_4arch4Sm80ELb0ELb1ELb0ELb1ELb0ELb1ELb1ELb0EEENS1_21CollectiveEpilogueFwdINS6_IJS8_S8_S9_EEENS6_IJNS7_ILi1EEESH_SH_EEESB_SD_Li256ELb1ELb1ELb0ELb0EEENS1_19SingleTileSchedulerILb1ELb0ELb1ELi128EEEEEEEEEvNT_6ParamsE:
        /* <DEDUP_REMOVED lines=16> */
.L_x_287:
        /* <DEDUP_REMOVED lines=8> */
.L_x_289:
[----:B------:R-:W-:-:S04]  /*0180*/  MOV R0, c[0x0][0x54c] ;  /* 0x0001530000007a02 */ /* 0x000fc80000000f00 */
.L_x_288:
[----:B------:R-:W-:Y:S01]  /*0190*/  USHF.L.U32 UR4, UR4, 0x7, URZ ;  /* 0x0000000704047899 */ /* 0x000fe2000800063f */
[----:B-----5:R-:W-:-:S05]  /*01a0*/  IMAD R0, R0, c[0x0][0x548], RZ ;  /* 0x0001520000007a24 */ /* 0x020fca00078e02ff */
[----:B------:R-:W-:-:S04]  /*01b0*/  MOV R117, UR4 ;  /* 0x0000000400757c02 */ /* 0x000fc80008000f00 */
[----:B------:R-:W-:-:S04]  /*01c0*/  ISETP.GE.AND P0, PT, R117, R0, PT ;  /* 0x000000007500720c */ /* 0x000fc80003f06270 */
[----:B------:R-:W-:Y:S01]  /*01d0*/  SEL R213, R213, 0xffffffff, !P0 ;  /* 0xffffffffd5d57807 */ /* 0x000fe20004000000 */
[----:B------:R-:W-:Y:S05]  /*01e0*/  BRA `(.L_x_290) ;  /* 0x0000013000007947 */ /* 0x000fea0003800000 */
.L_x_286:
[----:B------:R-:W-:-:S04]  /*01f0*/  ISETP.NE.U32.AND P0, PT, RZ, c[0x0][0x568], PT ;  /* 0x00015a00ff007a0c */ /* 0x000fc80003f05070 */
[----:B------:R-:W-:-:S13]  /*0200*/  ISETP.NE.AND.EX P0, PT, RZ, c[0x0][0x56c], PT, P0 ;  /* 0x00015b00ff007a0c */ /* 0x000fda0003f05300 */
[----:B------:R-:W-:Y:S05]  /*0210*/  @!P0 BRA `(.L_x_291) ;  /* 0x0000002000008947 */ /* 0x000fea0003800000 */
[----:B------:R1:W5:Y:S01]  /*0220*/  LDG.E R0, [R2.64] ;  /* 0x0000001002007981 */ /* 0x000362000c1e1900 */
[----:B------:R-:W-:Y:S05]  /*0230*/  BRA `(.L_x_292) ;  /* 0x0000009000007947 */ /* 0x000fea0003800000 */
.L_x_291:
        /* <DEDUP_REMOVED lines=8> */
.L_x_293:
[----:B------:R-:W-:-:S04]  /*02c0*/  MOV R0, c[0x0][0x54c] ;  /* 0x0001530000007a02 */ /* 0x000fc80000000f00 */
.L_x_292:
[----:B------:R-:W-:Y:S01]  /*02d0*/  USHF.L.U32 UR4, UR4, 0x7, URZ ;  /* 0x0000000704047899 */ /* 0x000fe2000800063f */
[----:B-----5:R-:W-:-:S05]  /*02e0*/  IMAD R0, R0, c[0x0][0x548], RZ ;  /* 0x0001520000007a24 */ /* 0x020fca00078e02ff */
[----:B------:R-:W-:-:S04]  /*02f0*/  MOV R117, UR4 ;  /* 0x0000000400757c02 */ /* 0x000fc80008000f00 */
[----:B------:R-:W-:-:S04]  /*0300*/  ISETP.GE.AND P0, PT, R117, R0, PT ;  /* 0x000000007500720c */ /* 0x000fc80003f06270 */
[----:B------:R-:W-:-:S04]  /*0310*/  SEL R213, R213, 0xffffffff, !P0 ;  /* 0xffffffffd5d57807 */ /* 0x000fc80004000000 */
.L_x_290:
[----:B------:R-:W-:-:S13]  /*0320*/  ISETP.GE.AND P0, PT, R213, RZ, PT ;  /* 0x000000ffd500720c */ /* 0x000fda0003f06270 */
[----:B------:R-:W-:Y:S05]  /*0330*/  @!P0 EXIT ;  /* 0x000000000000894d */ /* 0x000fea0003800000 */
[----:B------:R-:W-:Y:S01]  /*0340*/  ISETP.NE.U32.AND P0, PT, RZ, c[0x0][0x370], PT ;  /* 0x0000dc00ff007a0c */ /* 0x000fe20003f05070 */
[----:B------:R-:W-:Y:S01]  /*0350*/  CS2R R126, SRZ ;  /* 0x00000000007e7805 */ /* 0x000fe2000001ff00 */
[----:B------:R-:W-:Y:S01]  /*0360*/  ISETP.NE.U32.AND P1, PT, RZ, c[0x0][0x360], PT ;  /* 0x0000d800ff007a0c */ /* 0x000fe20003f25070 */
[----:B------:R-:W-:Y:S01]  /*0370*/  IMAD.MOV.U32 R212, RZ, RZ, c[0x0][0x168] ;  /* 0x00005a00ffd47624 */ /* 0x000fe200078e00ff */
[----:B------:R-:W-:Y:S01]  /*0380*/  ISETP.NE.AND.EX P2, PT, RZ, c[0x0][0x374], PT, P0 ;  /* 0x0000dd00ff007a0c */ /* 0x000fe20003f45300 */
[----:B------:R-:W-:Y:S01]  /*0390*/  IMAD.MOV.U32 R80, RZ, RZ, RZ ;  /* 0x000000ffff507224 */ /* 0x000fe200078e00ff */
[----:B------:R-:W-:Y:S01]  /*03a0*/  ISETP.NE.AND.EX P0, PT, RZ, c[0x0][0x364], PT, P1 ;  /* 0x0000d900ff007a0c */ /* 0x000fe20003f05310 */
[----:B-1----:R-:W-:Y:S01]  /*03b0*/  IMAD.MOV.U32 R2, RZ, RZ, RZ ;  /* 0x000000ffff027224 */ /* 0x002fe200078e00ff */
[----:B------:R-:W-:Y:S01]  /*03c0*/  ISETP.NE.U32.AND P1, PT, RZ, c[0x0][0x348], PT ;  /* 0x0000d200ff007a0c */ /* 0x000fe20003f25070 */
[----:B------:R-:W-:Y:S01]  /*03d0*/  IMAD.WIDE R10, R213, R6, c[0x0][0x348] ;  /* 0x0000d200d50a7625 */ /* 0x000fe200078e0206 */
[----:B------:R-:W-:-:S02]  /*03e0*/  ISETP.NE.U32.AND P4, PT, RZ, c[0x0][0x350], PT ;  /* 0x0000d400ff007a0c */ /* 0x000fc40003f85070 */
[----:B------:R-:W-:Y:S01]  /*03f0*/  ISETP.NE.U32.AND P3, PT, RZ, c[0x0][0x358], PT ;  /* 0x0000d600ff007a0c */ /* 0x000fe20003f65070 */
[CC--:B------:R-:W-:Y:S01]  /*0400*/  IMAD.WIDE R8, R213.reuse, R6.reuse, c[0x0][0x350] ;  /* 0x0000d400d5087625 */ /* 0x0c0fe200078e0206 */
[----:B------:R-:W-:Y:S02]  /*0410*/  ISETP.NE.AND.EX P1, PT, RZ, c[0x0][0x34c], PT, P1 ;  /* 0x0000d300ff007a0c */ /* 0x000fe40003f25310 */
[----:B------:R-:W-:Y:S01]  /*0420*/  ISETP.NE.AND.EX P4, PT, RZ, c[0x0][0x354], PT, P4 ;  /* 0x0000d500ff007a0c */ /* 0x000fe20003f85340 */
[----:B------:R-:W-:Y:S01]  /*0430*/  @P2 IMAD.WIDE R16, R213, R6, c[0x0][0x370] ;  /* 0x0000dc00d5102625 */ /* 0x000fe200078e0206 */
[----:B------:R-:W-:-:S03]  /*0440*/  ISETP.NE.AND.EX P3, PT, RZ, c[0x0][0x35c], PT, P3 ;  /* 0x0000d700ff007a0c */ /* 0x000fc60003f65330 */
[CC--:B------:R-:W-:Y:S01]  /*0450*/  @P0 IMAD.WIDE R14, R213.reuse, R6.reuse, c[0x0][0x360] ;  /* 0x0000d800d50e0625 */ /* 0x0c0fe200078e0206 */
[----:B------:R1:W5:Y:S03]  /*0460*/  @P2 LDG.E R127, [R16.64] ;  /* 0x00000010107f2981 */ /* 0x000366000c1e1900 */
[----:B------:R-:W-:Y:S01]  /*0470*/  IMAD.WIDE R12, R213, R6, c[0x0][0x358] ;  /* 0x0000d600d50c7625 */ /* 0x000fe200078e0206 */
[----:B------:R1:W5:Y:S04]  /*0480*/  @P0 LDG.E R212, [R14.64] ;  /* 0x000000100ed40981 */ /* 0x000368000c1e1900 */
[----:B------:R1:W5:Y:S04]  /*0490*/  @P1 LDG.E R80, [R10.64] ;  /* 0x000000100a501981 */ /* 0x000368000c1e1900 */
[----:B------:R1:W5:Y:S04]  /*04a0*/  @P4 LDG.E R126, [R8.64] ;  /* 0x00000010087e4981 */ /* 0x000368000c1e1900 */
[----:B------:R1:W5:Y:S04]  /*04b0*/  @P3 LDG.E R2, [R12.64] ;  /* 0x000000100c023981 */ /* 0x000368000c1e1900 */
[----:B------:R-:W2:Y:S01]  /*04c0*/  S2R R211, SR_CTAID.Y ;  /* 0x0000000000d37919 */ /* 0x000ea20000002600 */
[----:B------:R-:W-:-:S02]  /*04d0*/  IMAD.MOV.U32 R4, RZ, RZ, c[0x0][0x1d0] ;  /* 0x00007400ff047624 */ /* 0x000fc400078e00ff */
[----:B------:R-:W-:Y:S01]  /*04e0*/  IMAD.MOV.U32 R0, RZ, RZ, c[0x0][0x228] ;  /* 0x00008a00ff007624 */ /* 0x000fe200078e00ff */
[----:B--2---:R-:W-:Y:S01]  /*04f0*/  SHF.R.S32.HI R210, RZ, 0x1f, R211 ;  /* 0x0000001fffd27819 */ /* 0x004fe200000114d3 */
[----:B------:R-:W-:Y:S05]  /*0500*/  @P0 BRA `(.L_x_294) ;  /* 0x0000004000000947 */ /* 0x000fea0003800000 */
[----:B-1----:R-:W-:Y:S05]  /*0510*/  @!P1 BRA `(.L_x_294) ;  /* 0x0000003000009947 */ /* 0x002fea0003800000 */
[----:B-----5:R-:W2:Y:S04]  /*0520*/  LDG.E R212, [R10.64] ;  /* 0x000000100ad47981 */ /* 0x020ea8000c1e1900 */
[----:B------:R-:W2:Y:S02]  /*0530*/  LDG.E R3, [R10.64+0x4] ;  /* 0x000004100a037981 */ /* 0x000ea4000c1e1900 */
[----:B--2---:R-:W-:Y:S02]  /*0540*/  IADD3 R212, -R212, R3, RZ ;  /* 0x00000003d4d47210 */ /* 0x004fe40007ffe1ff */
.L_x_294:
[----:B-1----:R-:W-:-:S04]  /*0550*/  ISETP.NE.U32.AND P0, PT, RZ, c[0x0][0x368], PT ;  /* 0x0000da00ff007a0c */ /* 0x002fc80003f05070 */
[----:B------:R-:W-:-:S13]  /*0560*/  ISETP.NE.AND.EX P0, PT, RZ, c[0x0][0x36c], PT, P0 ;  /* 0x0000db00ff007a0c */ /* 0x000fda0003f05300 */
[----:B------:R-:W-:Y:S05]  /*0570*/  @!P0 BRA `(.L_x_295) ;  /* 0x0000003000008947 */ /* 0x000fea0003800000 */
[----:B------:R-:W-:-:S06]  /*0580*/  IMAD.WIDE R4, R213, R6, c[0x0][0x368] ;  /* 0x0000da00d5047625 */ /* 0x000fcc00078e0206 */
[----:B------:R1:W5:Y:S01]  /*0590*/  LDG.E R4, [R4.64] ;  /* 0x0000001004047981 */ /* 0x000362000c1e1900 */
[----:B------:R-:W-:Y:S05]  /*05a0*/  BRA `(.L_x_296) ;  /* 0x0000004000007947 */ /* 0x000fea0003800000 */
.L_x_295:
[----:B------:R-:W-:Y:S05]  /*05b0*/  @!P4 BRA `(.L_x_296) ;  /* 0x000000300000c947 */ /* 0x000fea0003800000 */
[----:B------:R-:W2:Y:S04]  /*05c0*/  LDG.E R4, [R8.64] ;  /* 0x0000001008047981 */ /* 0x000ea8000c1e1900 */
[----:B------:R-:W2:Y:S02]  /*05d0*/  LDG.E R3, [R8.64+0x4] ;  /* 0x0000041008037981 */ /* 0x000ea4000c1e1900 */
[----:B--2---:R-:W-:Y:S02]  /*05e0*/  IADD3 R4, -R4, R3, RZ ;  /* 0x0000000304047210 */ /* 0x004fe40007ffe1ff */
.L_x_296:
[----:B------:R-:W2:Y:S01]  /*05f0*/  @P3 LDG.E R3, [R12.64] ;  /* 0x000000100c033981 */ /* 0x000ea2000c1e1900 */
[----:B------:R-:W-:-:S03]  /*0600*/  ISETP.NE.U32.AND P0, PT, RZ, c[0x0][0x378], PT ;  /* 0x0000de00ff007a0c */ /* 0x000fc60003f05070 */
[----:B------:R-:W2:Y:S01]  /*0610*/  @P3 LDG.E R8, [R12.64+0x4] ;  /* 0x000004100c083981 */ /* 0x000ea2000c1e1900 */
[----:B------:R-:W-:Y:S01]  /*0620*/  ISETP.NE.AND.EX P0, PT, RZ, c[0x0][0x37c], PT, P0 ;  /* 0x0000df00ff007a0c */ /* 0x000fe20003f05300 */
[----:B-----5:R-:W-:-:S12]  /*0630*/  IMAD.MOV.U32 R79, RZ, RZ, R4 ;  /* 0x000000ffff4f7224 */ /* 0x020fd800078e0004 */
[----:B------:R-:W-:-:S05]  /*0640*/  @P0 IMAD.WIDE R10, R213, R6, c[0x0][0x378] ;  /* 0x0000de00d50a0625 */ /* 0x000fca00078e0206 */
[----:B------:R3:W5:Y:S01]  /*0650*/  @P0 LDG.E R79, [R10.64] ;  /* 0x000000100a4f0981 */ /* 0x000762000c1e1900 */
[----:B------:R-:W-:Y:S01]  /*0660*/  IMAD.MOV.U32 R209, RZ, RZ, c[0x0][0x2c4] ;  /* 0x0000b100ffd17624 */ /* 0x000fe200078e00ff */
[----:B------:R-:W-:Y:S01]  /*0670*/  LOP3.LUT R214, R214, 0xffdfffff, RZ, 0xc0, !PT ;  /* 0xffdfffffd6d67812 */ /* 0x000fe200078ec0ff */
[----:B------:R-:W-:Y:S01]  /*0680*/  IMAD.MOV.U32 R208, RZ, RZ, c[0x0][0x32c] ;  /* 0x0000cb00ffd07624 */ /* 0x000fe200078e00ff */
[----:B------:R-:W-:Y:S02]  /*0690*/  IADD3 R7, R117, 0x7f, RZ ;  /* 0x0000007f75077810 */ /* 0x000fe40007ffe0ff */
[----:B------:R-:W-:Y:S02]  /*06a0*/  ISETP.NE.AND P2, PT, R209, 0x1, PT ;  /* 0x00000001d100780c */ /* 0x000fe40003f45270 */
[----:B------:R-:W-:-:S11]  /*06b0*/  ISETP.GE.AND P1, PT, R208, 0x1, PT ;  /* 0x00000001d000780c */ /* 0x000fd60003f26270 */
[----:B-1----:R-:W-:Y:S02]  /*06c0*/  @P2 IADD3 R5, R117, 0x7f, RZ ;  /* 0x0000007f75052810 */ /* 0x002fe40007ffe0ff */
[----:B------:R-:W-:-:S03]  /*06d0*/  @P2 LOP3.LUT R214, R214, 0x200000, RZ, 0xfc, !PT ;  /* 0x00200000d6d62812 */ /* 0x000fc600078efcff */
[----:B------:R-:W-:Y:S01]  /*06e0*/  @P2 IMAD.HI.U32 R5, R5, c[0x0][0x2c8], RZ ;  /* 0x0000b20005052a27 */ /* 0x000fe200078e00ff */
[----:B------:R-:W-:-:S04]  /*06f0*/  LOP3.LUT R214, R214, 0xffefffff, RZ, 0xc0, !PT ;  /* 0xffefffffd6d67812 */ /* 0x000fc800078ec0ff */
[----:B------:R-:W-:Y:S02]  /*0700*/  @P2 SHF.R.U32.HI R7, RZ, c[0x0][0x2cc], R5 ;  /* 0x0000b300ff072a19 */ /* 0x000fe40000011605 */
[----:B------:R-:W-:Y:S01]  /*0710*/  @P1 LOP3.LUT R214, R214, 0x100000, RZ, 0xfc, !PT ;  /* 0x00100000d6d61812 */ /* 0x000fe200078efcff */
[----:B--2---:R-:W-:Y:S02]  /*0720*/  @P3 IMAD.IADD R0, R8, 0x1, -R3 ;  /* 0x0000000108003824 */ /* 0x004fe400078e0a03 */
[----:B------:R-:W-:-:S04]  /*0730*/  IMAD.IADD R3, R4, 0x1, -R127 ;  /* 0x0000000104037824 */ /* 0x000fc800078e0a7f */
[----:B------:R-:W-:-:S05]  /*0740*/  IMAD.IADD R207, R3, 0x1, R0 ;  /* 0x0000000103cf7824 */ /* 0x000fca00078e0200 */
[----:B------:R-:W-:-:S05]  /*0750*/  IADD3 R100, R207, 0x1, -R212 ;  /* 0x00000001cf647810 */ /* 0x000fca0007ffe8d4 */
[----:B------:R-:W-:-:S05]  /*0760*/  IMAD.IADD R7, R100, 0x1, R7 ;  /* 0x0000000164077824 */ /* 0x000fca00078e0207 */
[----:B------:R-:W-:Y:S01]  /*0770*/  IADD3 R9, R7, c[0x0][0x328], RZ ;  /* 0x0000ca0007097a10 */ /* 0x000fe20007ffe0ff */
[----:B------:R-:W-:Y:S05]  /*0780*/  @!P1 BRA `(.L_x_297) ;  /* 0x000000e000009947 */ /* 0x000fea0003800000 */
[C---:B---3--:R-:W-:Y:S02]  /*0790*/  ISETP.GT.AND P0, PT, R7.reuse, RZ, PT ;  /* 0x000000ff0700720c */ /* 0x048fe40003f04270 */
        /* <DEDUP_REMOVED lines=8> */
.L_x_298:
[----:B------:R-:W-:-:S13]  /*0820*/  ISETP.NE.AND P0, PT, R208, 0x1, PT ;  /* 0x00000001d000780c */ /* 0x000fda0003f05270 */
[----:B------:R-:W-:-:S05]  /*0830*/  @P0 IMAD.HI.U32 R7, R5, c[0x0][0x330], RZ ;  /* 0x0000cc0005070a27 */ /* 0x000fca00078e00ff */
[----:B------:R-:W-:-:S05]  /*0840*/  @P0 SHF.R.U32.HI R5, RZ, c[0x0][0x334], R7 ;  /* 0x0000cd00ff050a19 */ /* 0x000fca0000011607 */
.L_x_299:
[----:B------:R-:W-:-:S05]  /*0850*/  IMAD R8, R5, R208, c[0x0][0x32c] ;  /* 0x0000cb0005087624 */ /* 0x000fca00078e02d0 */
[----:B------:R-:W-:Y:S02]  /*0860*/  IMNMX R9, R9, R8, PT ;  /* 0x0000000809097217 */ /* 0x000fe40003800200 */
.L_x_297:
[----:B---3--:R-:W-:Y:S01]  /*0870*/  IADD3 R8, R207, 0x5f, RZ ;  /* 0x0000005fcf087810 */ /* 0x008fe20007ffe0ff */
[----:B------:R-:W-:-:S04]  /*0880*/  @P2 IMAD.HI.U32 R7, R117, c[0x0][0x2c8], RZ ;  /* 0x0000b20075072a27 */ /* 0x000fc800078e00ff */
[----:B------:R-:W-:Y:S01]  /*0890*/  IMAD.MOV.U32 R5, RZ, RZ, R117 ;  /* 0x000000ffff057224 */ /* 0x000fe200078e0075 */
[----:B------:R-:W-:Y:S01]  /*08a0*/  @P2 SHF.R.U32.HI R5, RZ, c[0x0][0x2cc], R7 ;  /* 0x0000b300ff052a19 */ /* 0x000fe20000011607 */
[----:B------:R-:W-:-:S04]  /*08b0*/  IMAD.HI R8, R8, 0x2aaaaaab, RZ ;  /* 0x2aaaaaab08087827 */ /* 0x000fc800078e02ff */
[----:B------:R-:W-:Y:S01]  /*08c0*/  IMAD.IADD R116, R207, 0x1, -R212 ;  /* 0x00000001cf747824 */ /* 0x000fe200078e0ad4 */
[----:B------:R-:W-:-:S03]  /*08d0*/  SHF.R.U32.HI R99, RZ, 0x1f, R8 ;  /* 0x0000001fff637819 */ /* 0x000fc60000011608 */
[----:B------:R-:W-:Y:S01]  /*08e0*/  IMAD.IADD R7, R116, 0x1, R5 ;  /* 0x0000000174077824 */ /* 0x000fe200078e0205 */
[----:B------:R-:W-:-:S04]  /*08f0*/  LEA.HI.SX32 R99, R8, R99, 0x1c ;  /* 0x0000006308637211 */ /* 0x000fc800078fe2ff */
[----:B------:R-:W-:Y:S01]  /*0900*/  IADD3 R8, R7, -c[0x0][0x324], RZ ;  /* 0x8000c90007087a10 */ /* 0x000fe20007ffe0ff */
[----:B------:R-:W-:Y:S05]  /*0910*/  @!P1 BRA `(.L_x_300) ;  /* 0x000000d000009947 */ /* 0x000fea0003800000 */
        /* <DEDUP_REMOVED lines=8> */
.L_x_301:
[----:B------:R-:W-:-:S13]  /*09a0*/  ISETP.NE.AND P0, PT, R208, 0x1, PT ;  /* 0x00000001d000780c */ /* 0x000fda0003f05270 */
[----:B------:R-:W-:-:S05]  /*09b0*/  @P0 IMAD.HI.U32 R5, R7, c[0x0][0x330], RZ ;  /* 0x0000cc0007050a27 */ /* 0x000fca00078e00ff */
[----:B------:R-:W-:-:S05]  /*09c0*/  @P0 SHF.R.U32.HI R7, RZ, c[0x0][0x334], R5 ;  /* 0x0000cd00ff070a19 */ /* 0x000fca0000011605 */
.L_x_302:
[----:B------:R-:W-:-:S05]  /*09d0*/  IMAD R7, R7, c[0x0][0x32c], RZ ;  /* 0x0000cb0007077a24 */ /* 0x000fca00078e02ff */
[----:B------:R-:W-:-:S04]  /*09e0*/  IMNMX R8, R8, R7, !PT ;  /* 0x0000000708087217 */ /* 0x000fc80007800200 */
.L_x_300:
[----:B------:R-:W-:Y:S01]  /*09f0*/  IADD3 R10, R9, 0x5f, RZ ;  /* 0x0000005f090a7810 */ /* 0x000fe20007ffe0ff */
[----:B------:R-:W-:-:S04]  /*0a00*/  IMAD.HI R8, R8, 0x2aaaaaab, RZ ;  /* 0x2aaaaaab08087827 */ /* 0x000fc800078e02ff */
[----:B------:R-:W-:Y:S01]  /*0a10*/  IMAD.HI R10, R10, 0x2aaaaaab, RZ ;  /* 0x2aaaaaab0a0a7827 */ /* 0x000fe200078e02ff */
[----:B------:R-:W-:-:S04]  /*0a20*/  SHF.R.U32.HI R5, RZ, 0x1f, R8 ;  /* 0x0000001fff057819 */ /* 0x000fc80000011608 */
[----:B------:R-:W-:Y:S02]  /*0a30*/  SHF.R.U32.HI R7, RZ, 0x1f, R10 ;  /* 0x0000001fff077819 */ /* 0x000fe4000001160a */
[----:B------:R-:W-:Y:S02]  /*0a40*/  LEA.HI.SX32 R5, R8, R5, 0x1c ;  /* 0x0000000508057211 */ /* 0x000fe400078fe2ff */
[----:B------:R-:W-:Y:S02]  /*0a50*/  LEA.HI.SX32 R10, R10, R7, 0x1c ;  /* 0x000000070a0a7211 */ /* 0x000fe400078fe2ff */
[----:B------:R-:W-:Y:S02]  /*0a60*/  IMNMX R8, RZ, R5, !PT ;  /* 0x00000005ff087217 */ /* 0x000fe40007800200 */
[----:B------:R-:W-:-:S03]  /*0a70*/  IMNMX R10, R10, R99, PT ;  /* 0x000000630a0a7217 */ /* 0x000fc60003800200 */
[--C-:B------:R-:W-:Y:S02]  /*0a80*/  IMAD R8, R8, 0x60, -R3.reuse ;  /* 0x0000006008087824 */ /* 0x100fe400078e0a03 */
[----:B------:R-:W-:-:S03]  /*0a90*/  IMAD R3, R10, 0x60, -R3 ;  /* 0x000000600a037824 */ /* 0x000fc600078e0a03 */
[----:B------:R-:W-:Y:S02]  /*0aa0*/  IMNMX R11, RZ, R8, !PT ;  /* 0x00000008ff0b7217 */ /* 0x000fe40007800200 */
[----:B------:R-:W-:-:S04]  /*0ab0*/  IMNMX R8, R3, R0, PT ;  /* 0x0000000003087217 */ /* 0x000fc80003800200 */
[----:B------:R-:W-:Y:S01]  /*0ac0*/  ISETP.GT.AND P0, PT, R8, R11, PT ;  /* 0x0000000b0800720c */ /* 0x000fe20003f04270 */
[----:B------:R-:W-:-:S05]  /*0ad0*/  IMAD.WIDE.U32 R10, R11, -0x55555555, RZ ;  /* 0xaaaaaaab0b0a7825 */ /* 0x000fca00078e00ff */
[----:B------:R-:W-:-:S05]  /*0ae0*/  SHF.R.U32.HI R98, RZ, 0x6, R11 ;  /* 0x00000006ff627819 */ /* 0x000fca000001160b */
[----:B------:R-:W-:Y:S02]  /*0af0*/  IMAD.MOV.U32 R9, RZ, RZ, R98 ;  /* 0x000000ffff097224 */ /* 0x000fe400078e0062 */
[----:B------:R-:W-:-:S05]  /*0b00*/  @P0 IADD3 R8, R8, 0x5f, RZ ;  /* 0x0000005f08080810 */ /* 0x000fca0007ffe0ff */
[----:B------:R-:W-:-:S05]  /*0b10*/  @P0 IMAD.HI R8, R8, 0x2aaaaaab, RZ ;  /* 0x2aaaaaab08080827 */ /* 0x000fca00078e02ff */
[----:B------:R-:W-:-:S04]  /*0b20*/  @P0 SHF.R.U32.HI R3, RZ, 0x1f, R8 ;  /* 0x0000001fff030819 */ /* 0x000fc80000011608 */
[----:B------:R-:W-:-:S04]  /*0b30*/  @P0 LEA.HI.SX32 R9, R8, R3, 0x1c ;  /* 0x0000000308090211 */ /* 0x000fc800078fe2ff */
[----:B------:R-:W-:-:S13]  /*0b40*/  ISETP.GT.AND P0, PT, R9, R98, PT ;  /* 0x000000620900720c */ /* 0x000fda0003f04270 */
[----:B------:R-:W-:Y:S05]  /*0b50*/  @!P0 BRA `(.L_x_303) ;  /* 0x0000570000008947 */ /* 0x000fea0003800000 */
[----:B------:R-:W-:Y:S02]  /*0b60*/  ISETP.NE.U32.AND P2, PT, RZ, c[0x0][0x340], PT ;  /* 0x0000d000ff007a0c */ /* 0x000fe40003f45070 */
[----:B------:R-:W-:Y:S01]  /*0b70*/  SHF.R.S32.HI R7, RZ, 0x1f, R78 ;  /* 0x0000001fff077819 */ /* 0x000fe2000001144e */
[----:B------:R-:W-:Y:S01]  /*0b80*/  IMAD.MOV.U32 R146, RZ, RZ, 0x60 ;  /* 0x00000060ff927424 */ /* 0x000fe200078e00ff */
[----:B------:R-:W-:Y:S01]  /*0b90*/  ISETP.NE.AND.EX P2, PT, RZ, c[0x0][0x344], PT, P2 ;  /* 0x0000d100ff007a0c */ /* 0x000fe20003f45320 */
[----:B------:R-:W-:Y:S01]  /*0ba0*/  ULDC.64 UR10, c[0x0][0x238] ;  /* 0x00008e00000a7ab9 */ /* 0x000fe20000000a00 */
[----:B------:R-:W-:Y:S02]  /*0bb0*/  IADD3 R43, R9, -0x1, RZ ;  /* 0xffffffff092b7810 */ /* 0x000fe40007ffe0ff */
[----:B------:R-:W-:Y:S02]  /*0bc0*/  SEL R132, R213, RZ, !P3 ;  /* 0x000000ffd5847207 */ /* 0x000fe40005800000 */
[----:B------:R-:W-:Y:S01]  /*0bd0*/  IADD3 R4, R126, R4, RZ ;  /* 0x000000047e047210 */ /* 0x000fe20007ffe0ff */
[----:B------:R-:W-:-:S02]  /*0be0*/  IMAD.MOV.U32 R101, RZ, RZ, c[0x0][0x27c] ;  /* 0x00009f00ff657624 */ /* 0x000fc400078e00ff */
[C---:B------:R-:W-:Y:S02]  /*0bf0*/  IMAD R144, R210.reuse, c[0x0][0x1e8], RZ ;  /* 0x00007a00d2907a24 */ /* 0x040fe400078e02ff */
[----:B------:R-:W-:Y:S01]  /*0c00*/  IMAD R24, R210, c[0x0][0x210], RZ ;  /* 0x00008400d2187a24 */ /* 0x000fe200078e02ff */
[----:B------:R-:W-:Y:S01]  /*0c10*/  UMOV UR7, 0x6 ;  /* 0x0000000600077882 */ /* 0x000fe20000000000 */
[----:B------:R-:W-:Y:S01]  /*0c20*/  @P2 IMAD.WIDE R10, R213, R6, c[0x0][0x340] ;  /* 0x0000d000d50a2625 */ /* 0x000fe200078e0206 */
[----:B------:R-:W-:Y:S02]  /*0c30*/  UMOV UR6, 0x5 ;  /* 0x0000000500067882 */ /* 0x000fe40000000000 */
[----:B------:R-:W-:Y:S02]  /*0c40*/  ULDC UR14, c[0x0][0x1e4] ;  /* 0x00007900000e7ab9 */ /* 0x000fe40000000800 */
[----:B------:R1:W2:Y:S01]  /*0c50*/  @P2 LDG.E R8, [R10.64] ;  /* 0x000000100a082981 */ /* 0x0002a2000c1e1900 */
[CC--:B------:R-:W-:Y:S01]  /*0c60*/  LEA.HI R5, R7.reuse, R78.reuse, RZ, 0x3 ;  /* 0x0000004e07057211 */ /* 0x0c0fe200078f18ff */
[----:B------:R-:W-:Y:S01]  /*0c70*/  IMAD.WIDE.U32 R158, R146, c[0x0][0x238], RZ ;  /* 0x00008e00929e7a25 */ /* 0x000fe200078e00ff */
[----:B------:R-:W-:Y:S01]  /*0c80*/  LEA.HI R20, R7, R78, RZ, 0x6 ;  /* 0x0000004e07147211 */ /* 0x000fe200078f30ff */
[----:B------:R-:W-:Y:S01]  /*0c90*/  UIMAD.WIDE.U32 UR12, UR10, 0x40, URZ ;  /* 0x000000400a0c78a5 */ /* 0x000fe2000f8e003f */
[----:B------:R-:W-:Y:S01]  /*0ca0*/  SHF.R.S32.HI R125, RZ, 0x3, R5 ;  /* 0x00000003ff7d7819 */ /* 0x000fe20000011405 */
[----:B------:R-:W-:Y:S01]  /*0cb0*/  IMAD R6, R210, c[0x0][0x240], RZ ;  /* 0x00009000d2067a24 */ /* 0x000fe200078e02ff */
[----:B------:R-:W-:Y:S01]  /*0cc0*/  LOP3.LUT R5, R5, 0xfffffff8, RZ, 0xc0, !PT ;  /* 0xfffffff805057812 */ /* 0x000fe200078ec0ff */
[----:B------:R-:W-:Y:S01]  /*0cd0*/  IMAD.SHL.U32 R20, R20, 0x8, RZ ;  /* 0x0000000814147824 */ /* 0x000fe200078e00ff */
[----:B------:R-:W-:Y:S01]  /*0ce0*/  SHF.R.S32.HI R3, RZ, 0x1f, R125 ;  /* 0x0000001fff037819 */ /* 0x000fe2000001147d */
[----:B------:R-:W-:Y:S01]  /*0cf0*/  IMAD R9, R211, c[0x0][0x244], R6 ;  /* 0x00009100d3097a24 */ /* 0x000fe200078e0206 */
[----:B------:R-:W-:Y:S01]  /*0d00*/  IADD3 R93, P0, R125, R2, RZ ;  /* 0x000000027d5d7210 */ /* 0x000fe20007f1e0ff */
[----:B------:R-:W-:Y:S01]  /*0d10*/  IMAD.IADD R14, R78, 0x1, -R5 ;  /* 0x000000014e0e7824 */ /* 0x000fe200078e0a05 */
[----:B------:R-:W-:Y:S01]  /*0d20*/  SHF.R.S32.HI R6, RZ, 0x1f, R43 ;  /* 0x0000001fff067819 */ /* 0x000fe2000001142b */
[----:B------:R-:W-:Y:S01]  /*0d30*/  IMAD R5, R146, c[0x0][0x23c], RZ ;  /* 0x00008f0092057a24 */ /* 0x000fe200078e02ff */
[----:B------:R-:W-:Y:S01]  /*0d40*/  LEA.HI.X.SX32 R91, R2, R3, 0x1, P0 ;  /* 0x00000003025b7211 */ /* 0x000fe200000f0eff */
[----:B------:R-:W-:Y:S01]  /*0d50*/  IMAD.SHL.U32 R12, R14, 0x8, RZ ;  /* 0x000000080e0c7824 */ /* 0x000fe200078e00ff */
[----:B------:R-:W-:Y:S01]  /*0d60*/  SHF.R.S32.HI R2, RZ, 0x1f, R213 ;  /* 0x0000001fff027819 */ /* 0x000fe200000114d5 */
[----:B------:R-:W-:Y:S01]  /*0d70*/  IMAD.IADD R102, R159, 0x1, R5 ;  /* 0x000000019f667824 */ /* 0x000fe200078e0205 */
[----:B------:R-:W-:Y:S01]  /*0d80*/  SHF.L.U32 R23, R125, 0x6, RZ ;  /* 0x000000067d177819 */ /* 0x000fe200000006ff */
[----:B------:R-:W-:Y:S01]  /*0d90*/  IMAD R134, R91, c[0x0][0x238], RZ ;  /* 0x00008e005b867a24 */ /* 0x000fe200078e02ff */
[----:B------:R-:W-:Y:S01]  /*0da0*/  SHF.R.S32.HI R13, RZ, 0x1f, R12 ;  /* 0x0000001fff0d7819 */ /* 0x000fe2000001140c */
[----:B------:R-:W-:Y:S01]  /*0db0*/  IMAD R5, R102, R43, RZ ;  /* 0x0000002b66057224 */ /* 0x000fe200078e02ff */
[----:B------:R-:W-:Y:S01]  /*0dc0*/  SEL R87, R2, RZ, !P3 ;  /* 0x000000ff02577207 */ /* 0x000fe20005800000 */
[----:B------:R-:W-:Y:S01]  /*0dd0*/  IMAD R134, R93, c[0x0][0x23c], R134 ;  /* 0x00008f005d867a24 */ /* 0x000fe200078e0286 */
[----:B------:R-:W-:Y:S01]  /*0de0*/  LOP3.LUT R23, R23, 0x1c0, RZ, 0xc0, !PT ;  /* 0x000001c017177812 */ /* 0x000fe200078ec0ff */
[----:B-1----:R-:W-:Y:S01]  /*0df0*/  IMAD.WIDE.U32 R10, R93, c[0x0][0x238], R12 ;  /* 0x00008e005d0a7a25 */ /* 0x002fe200078e000c */
[----:B------:R-:W-:Y:S01]  /*0e00*/  IADD3 R123, R12, 0x40, RZ ;  /* 0x000000400c7b7810 */ /* 0x000fe20007ffe0ff */
[----:B------:R-:W-:Y:S01]  /*0e10*/  USHF.L.U32 UR8, UR11, 0x6, URZ ;  /* 0x000000060b087899 */ /* 0x000fe2000800063f */
[----:B------:R-:W-:Y:S01]  /*0e20*/  LOP3.LUT R20, R20, 0xfffffe00, RZ, 0xc0, !PT ;  /* 0xfffffe0014147812 */ /* 0x000fe200078ec0ff */
[----:B------:R-:W-:Y:S01]  /*0e30*/  IMAD.IADD R90, R0, 0x1, -R125 ;  /* 0x00000001005a7824 */ /* 0x000fe200078e0a7d */
[----:B------:R-:W-:Y:S01]  /*0e40*/  IADD3 R135, R11, R134, RZ ;  /* 0x000000860b877210 */ /* 0x000fe20007ffe0ff */
[----:B------:R-:W-:Y:S01]  /*0e50*/  IMAD.MOV.U32 R134, RZ, RZ, R10 ;  /* 0x000000ffff867224 */ /* 0x000fe200078e000a */
[----:B------:R-:W-:Y:S01]  /*0e60*/  LOP3.LUT R124, R23, 0x38, R12, 0xf8, !PT ;  /* 0x00000038177c7812 */ /* 0x000fe200078ef80c */
[----:B------:R-:W-:Y:S01]  /*0e70*/  IMAD R5, R6, R158, R5 ;  /* 0x0000009e06057224 */ /* 0x000fe200078e0205 */
[----:B------:R-:W-:Y:S01]  /*0e80*/  SHF.R.U32.HI R21, RZ, 0x3, R23 ;  /* 0x00000003ff157819 */ /* 0x000fe20000011617 */
[----:B------:R-:W-:Y:S01]  /*0e90*/  IMAD.WIDE.U32 R134, R211, c[0x0][0x240], R134 ;  /* 0x00009000d3867a25 */ /* 0x000fe200078e0086 */
[----:B------:R-:W-:Y:S01]  /*0ea0*/  ISETP.GE.AND P5, PT, R12, c[0x0][0x1d4], PT ;  /* 0x000075000c007a0c */ /* 0x000fe20003fa6270 */
[----:B------:R-:W-:Y:S01]  /*0eb0*/  UIADD3 UR8, UR13, UR8, URZ ;  /* 0x000000080d087290 */ /* 0x000fe2000fffe03f */
[----:B------:R-:W-:Y:S01]  /*0ec0*/  ISETP.GE.AND P6, PT, R123, c[0x0][0x1d4], PT ;  /* 0x000075007b007a0c */ /* 0x000fe20003fc6270 */
[----:B------:R-:W-:Y:S01]  /*0ed0*/  IMAD R6, R43, -0x60, R90 ;  /* 0xffffffa02b067824 */ /* 0x000fe200078e025a */
[----:B------:R-:W-:Y:S01]  /*0ee0*/  IADD3 R135, R135, R9, RZ ;  /* 0x0000000987877210 */ /* 0x000fe20007ffe0ff */
[----:B------:R-:W-:Y:S01]  /*0ef0*/  IMAD R157, R87, c[0x0][0x248], RZ ;  /* 0x00009200579d7a24 */ /* 0x000fe200078e02ff */
[----:B------:R-:W-:Y:S01]  /*0f00*/  LOP3.LUT R124, R20, R124, R21, 0xf6, !PT ;  /* 0x0000007c147c7212 */ /* 0x000fe200078ef615 */
[----:B------:R-:W-:Y:S01]  /*0f10*/  IMAD.SHL.U32 R14, R14, 0x4, RZ ;  /* 0x000000040e0e7824 */ /* 0x000fe200078e00ff */
[----:B------:R-:W-:Y:S01]  /*0f20*/  ISETP.GE.AND P1, PT, R6, 0x1, PT ;  /* 0x000000010600780c */ /* 0x000fe20003f26270 */
[----:B------:R-:W-:Y:S01]  /*0f30*/  IMAD R157, R132, c[0x0][0x24c], R157 ;  /* 0x00009300849d7a24 */ /* 0x000fe200078e029d */
[----:B------:R-:W-:Y:S01]  /*0f40*/  ISETP.GE.AND P0, PT, R6, 0x21, PT ;  /* 0x000000210600780c */ /* 0x000fe20003f06270 */
[----:B------:R-:W-:Y:S01]  /*0f50*/  IMAD.WIDE.U32 R134, R132, c[0x0][0x248], R134 ;  /* 0x0000920084867a25 */ /* 0x000fe200078e0086 */
[----:B------:R-:W-:Y:S01]  /*0f60*/  SHF.L.U32 R124, R124, 0x1, RZ ;  /* 0x000000017c7c7819 */ /* 0x000fe200000006ff */
[----:B------:R-:W-:Y:S01]  /*0f70*/  ULDC.64 UR4, c[0x0][0x1e0] ;  /* 0x0000780000047ab9 */ /* 0x000fe20000000a00 */
[----:B------:R-:W-:Y:S01]  /*0f80*/  SHF.R.S32.HI R84, RZ, 0x1f, R4 ;  /* 0x0000001fff547819 */ /* 0x000fe20000011404 */
[----:B------:R-:W-:Y:S01]  /*0f90*/  IMAD.IADD R157, R135, 0x1, R157 ;  /* 0x00000001879d7824 */ /* 0x000fe200078e029d */
[----:B------:R-:W-:Y:S01]  /*0fa0*/  SHF.R.S32.HI R15, RZ, 0x1f, R14 ;  /* 0x0000001fff0f7819 */ /* 0x000fe2000001140e */
[----:B------:R-:W-:Y:S01]  /*0fb0*/  IMAD.MOV.U32 R156, RZ, RZ, R134 ;  /* 0x000000ffff9c7224 */ /* 0x000fe200078e0086 */
[C---:B------:R-:W-:Y:S01]  /*0fc0*/  IADD3 R122, R125.reuse, 0x20, RZ ;  /* 0x000000207d7a7810 */ /* 0x040fe20007ffe0ff */
[----:B------:R-:W-:Y:S01]  /*0fd0*/  IMAD R7, R84, c[0x0][0x1e0], RZ ;  /* 0x0000780054077a24 */ /* 0x000fe200078e02ff */
[----:B------:R-:W-:Y:S01]  /*0fe0*/  IADD3 R121, R125, 0x40, RZ ;  /* 0x000000407d797810 */ /* 0x000fe20007ffe0ff */
[----:B------:R-:W-:Y:S01]  /*0ff0*/  IMAD.WIDE.U32 R10, R43, R158, R156 ;  /* 0x0000009e2b0a7225 */ /* 0x000fe200078e009c */
[----:B------:R-:W-:Y:S01]  /*1000*/  USHF.L.U64.HI UR11, UR4, UR7, UR5 ;  /* 0x00000007040b7299 */ /* 0x000fe20008010205 */
[----:B------:R-:W-:Y:S01]  /*1010*/  SHF.R.S32.HI R103, RZ, 0x1f, R122 ;  /* 0x0000001fff677819 */ /* 0x000fe2000001147a */
[----:B------:R-:W-:Y:S01]  /*1020*/  USHF.L.U32 UR13, UR4, 0x6, URZ ;  /* 0x00000006040d7899 */ /* 0x000fe2000800063f */
[----:B------:R-:W-:Y:S01]  /*1030*/  IMAD.IADD R5, R11, 0x1, R5 ;  /* 0x000000010b057824 */ /* 0x000fe200078e0205 */
[----:B------:R-:W-:Y:S01]  /*1040*/  USHF.L.U64.HI UR14, UR4, UR6, UR14 ;  /* 0x00000006040e7299 */ /* 0x000fe2000801020e */
[----:B------:R-:W-:Y:S01]  /*1050*/  IMAD R7, R4, c[0x0][0x1e4], R7 ;  /* 0x0000790004077a24 */ /* 0x000fe200078e0207 */
[----:B------:R-:W-:Y:S01]  /*1060*/  USHF.L.U32 UR15, UR4, 0x5, URZ ;  /* 0x00000005040f7899 */ /* 0x000fe2000800063f */
[----:B------:R-:W-:Y:S01]  /*1070*/  IMAD R138, R3, c[0x0][0x280], RZ ;  /* 0x0000a000038a7a24 */ /* 0x000fe200078e02ff */
[----:B------:R-:W-:Y:S01]  /*1080*/  UIMAD.WIDE.U32 UR24, UR4, 0x60, URZ ;  /* 0x00000060041878a5 */ /* 0x000fe2000f8e003f */
[----:B------:R-:W-:Y:S01]  /*1090*/  IMAD R144, R211, c[0x0][0x1ec], R144 ;  /* 0x00007b00d3907a24 */ /* 0x000fe200078e0290 */
[----:B------:R-:W-:Y:S01]  /*10a0*/  ULDC UR20, c[0x0][0x284] ;  /* 0x0000a10000147ab9 */ /* 0x000fe20000000800 */
[C---:B------:R-:W-:Y:S01]  /*10b0*/  IMAD R138, R125.reuse, c[0x0][0x284], R138 ;  /* 0x0000a1007d8a7a24 */ /* 0x040fe200078e028a */
[----:B------:R-:W-:Y:S01]  /*10c0*/  ULDC.64 UR4, c[0x0][0x280] ;  /* 0x0000a00000047ab9 */ /* 0x000fe20000000a00 */
[----:B------:R-:W-:Y:S01]  /*10d0*/  IMAD.WIDE.U32 R18, R125, c[0x0][0x280], R12 ;  /* 0x0000a0007d127a25 */ /* 0x000fe200078e000c */
[----:B------:R-:W-:Y:S01]  /*10e0*/  USHF.L.U64.HI UR18, UR4, UR7, UR5 ;  /* 0x0000000704127299 */ /* 0x000fe20008010205 */
[----:B------:R-:W-:Y:S01]  /*10f0*/  P2R R129, PR, RZ, 0x20 ;  /* 0x00000020ff817803 */ /* 0x000fe20000000000 */
[----:B------:R-:W-:Y:S01]  /*1100*/  USHF.L.U32 UR19, UR4, 0x6, URZ ;  /* 0x0000000604137899 */ /* 0x000fe2000800063f */
[----:B------:R-:W-:Y:S01]  /*1110*/  IMAD R136, R3, c[0x0][0x290], RZ ;  /* 0x0000a40003887a24 */ /* 0x000fe200078e02ff */
[----:B------:R-:W-:Y:S01]  /*1120*/  IADD3 R139, R138, R19, RZ ;  /* 0x000000138a8b7210 */ /* 0x000fe20007ffe0ff */
[----:B------:R-:W-:Y:S01]  /*1130*/  IMAD R24, R211, c[0x0][0x214], R24 ;  /* 0x00008500d3187a24 */ /* 0x000fe200078e0218 */
[----:B------:R-:W-:Y:S01]  /*1140*/  SHF.L.U32 R19, R122, 0x6, RZ ;  /* 0x000000067a137819 */ /* 0x000fe200000006ff */
[----:B------:R-:W-:Y:S01]  /*1150*/  IMAD.WIDE.U32 R142, R125, c[0x0][0x280], R14 ;  /* 0x0000a0007d8e7a25 */ /* 0x000fe200078e000e */
[----:B------:R-:W-:-:S02]  /*1160*/  USHF.L.U64.HI UR20, UR4, UR6, UR20 ;  /* 0x0000000604147299 */ /* 0x000fc40008010214 */
[----:B------:R-:W-:Y:S01]  /*1170*/  LOP3.LUT R19, R19, 0x1c0, RZ, 0xc0, !PT ;  /* 0x000001c013137812 */ /* 0x000fe200078ec0ff */
[C---:B------:R-:W-:Y:S01]  /*1180*/  IMAD R136, R125.reuse, c[0x0][0x294], R136 ;  /* 0x0000a5007d887a24 */ /* 0x040fe200078e0288 */
[----:B------:R-:W-:Y:S01]  /*1190*/  USHF.L.U32 UR22, UR4, 0x5, URZ ;  /* 0x0000000504167899 */ /* 0x000fe2000800063f */
[----:B------:R-:W-:Y:S01]  /*11a0*/  IMAD.WIDE.U32 R140, R125, c[0x0][0x290], R14 ;  /* 0x0000a4007d8c7a25 */ /* 0x000fe200078e000e */
[----:B------:R-:W-:Y:S02]  /*11b0*/  ULDC UR9, c[0x0][0x23c] ;  /* 0x00008f0000097ab9 */ /* 0x000fe40000000800 */
[----:B------:R-:W-:Y:S01]  /*11c0*/  ULDC UR21, c[0x0][0x294] ;  /* 0x0000a50000157ab9 */ /* 0x000fe20000000800 */
[----:B------:R-:W-:Y:S01]  /*11d0*/  IMAD.IADD R143, R143, 0x1, R138 ;  /* 0x000000018f8f7824 */ /* 0x000fe200078e028a */
[----:B------:R-:W-:Y:S01]  /*11e0*/  MOV R138, R18 ;  /* 0x00000012008a7202 */ /* 0x000fe20000000f00 */
[----:B------:R-:W-:Y:S01]  /*11f0*/  IMAD R87, R87, c[0x0][0x268], RZ ;  /* 0x00009a0057577a24 */ /* 0x000fe200078e02ff */
[----:B------:R-:W-:Y:S01]  /*1200*/  ULDC.64 UR4, c[0x0][0x290] ;  /* 0x0000a40000047ab9 */ /* 0x000fe20000000a00 */
[----:B------:R-:W-:Y:S01]  /*1210*/  IMAD.IADD R141, R141, 0x1, R136 ;  /* 0x000000018d8d7824 */ /* 0x000fe200078e0288 */
[----:B------:R-:W-:Y:S01]  /*1220*/  USHF.L.U64.HI UR9, UR10, UR7, UR9 ;  /* 0x000000070a097299 */ /* 0x000fe20008010209 */
[----:B------:R-:W-:Y:S01]  /*1230*/  IMAD R87, R132, c[0x0][0x26c], R87 ;  /* 0x00009b0084577a24 */ /* 0x000fe200078e0257 */
[----:B------:R-:W-:Y:S01]  /*1240*/  USHF.L.U64.HI UR5, UR4, UR7, UR5 ;  /* 0x0000000704057299 */ /* 0x000fe20008010205 */
[----:B------:R-:W-:Y:S01]  /*1250*/  IMAD.WIDE.U32 R154, R125, c[0x0][0x1e0], RZ ;  /* 0x000078007d9a7a25 */ /* 0x000fe200078e00ff */
[----:B------:R-:W-:-:S02]  /*1260*/  USHF.L.U64.HI UR21, UR4, UR6, UR21 ;  /* 0x0000000604157299 */ /* 0x000fc40008010215 */
[----:B------:R-:W-:Y:S01]  /*1270*/  USHF.L.U32 UR7, UR4, 0x6, URZ ;  /* 0x0000000604077899 */ /* 0x000fe2000800063f */
[C---:B------:R-:W-:Y:S01]  /*1280*/  IMAD R110, R146.reuse, c[0x0][0x1e4], RZ ;  /* 0x00007900926e7a24 */ /* 0x040fe200078e02ff */
[----:B------:R-:W-:Y:S01]  /*1290*/  USHF.L.U32 UR6, UR4, 0x5, URZ ;  /* 0x0000000504067899 */ /* 0x000fe2000800063f */
[----:B------:R-:W-:Y:S01]  /*12a0*/  IMAD.WIDE.U32 R148, R146, c[0x0][0x290], RZ ;  /* 0x0000a40092947a25 */ /* 0x000fe200078e00ff */
[----:B------:R-:W-:Y:S02]  /*12b0*/  USHF.L.U32 UR10, UR10, 0x6, URZ ;  /* 0x000000060a0a7899 */ /* 0x000fe4000800063f */
[----:B------:R-:W-:Y:S01]  /*12c0*/  ULDC.U8 UR4, c[0x0][0x298] ;  /* 0x0000a60000047ab9 */ /* 0x000fe20000000000 */
[----:B------:R-:W-:Y:S01]  /*12d0*/  IMAD R103, R103, c[0x0][0x1e0], RZ ;  /* 0x0000780067677a24 */ /* 0x000fe200078e02ff */
[----:B------:R-:W-:Y:S01]  /*12e0*/  IADD3 R110, R110, UR25, RZ ;  /* 0x000000196e6e7c10 */ /* 0x000fe2000fffe0ff */
[----:B-----5:R-:W-:-:S04]  /*12f0*/  IMAD.WIDE.U32 R140, R79, c[0x0][0x290], R140 ;  /* 0x0000a4004f8c7a25 */ /* 0x020fc800078e008c */
[----:B------:R-:W-:-:S04]  /*1300*/  IMAD.WIDE.U32 R152, R122, c[0x0][0x1e0], RZ ;  /* 0x000078007a987a25 */ /* 0x000fc800078e00ff */
[----:B------:R-:W-:-:S04]  /*1310*/  IMAD.WIDE.U32 R150, R121, c[0x0][0x1e0], RZ ;  /* 0x0000780079967a25 */ /* 0x000fc800078e00ff */
[----:B------:R-:W-:Y:S02]  /*1320*/  IMAD R103, R122, c[0x0][0x1e4], R103 ;  /* 0x000079007a677a24 */ /* 0x000fe400078e0267 */
[----:B------:R-:W-:-:S04]  /*1330*/  IMAD.WIDE.U32 R142, R79, c[0x0][0x280], R142 ;  /* 0x0000a0004f8e7a25 */ /* 0x000fc800078e008e */
[----:B------:R-:W-:-:S04]  /*1340*/  IMAD.WIDE.U32 R138, R79, c[0x0][0x280], R138 ;  /* 0x0000a0004f8a7a25 */ /* 0x000fc800078e008a */
[----:B------:R-:W-:Y:S01]  /*1350*/  IMAD.IADD R103, R153, 0x1, R103 ;  /* 0x0000000199677824 */ /* 0x000fe200078e0267 */
[----:B--2---:R-:W-:Y:S01]  /*1360*/  @P2 SHF.R.S32.HI R9, RZ, 0x1f, R8 ;  /* 0x0000001fff092819 */ /* 0x004fe20000011408 */
[----:B------:R-:W-:Y:S01]  /*1370*/  @!P2 IMAD.MOV.U32 R9, RZ, RZ, R2 ;  /* 0x000000ffff09a224 */ /* 0x000fe200078e0002 */
[----:B------:R-:W-:Y:S02]  /*1380*/  @!P2 MOV R8, R213 ;  /* 0x000000d50008a202 */ /* 0x000fe40000000f00 */
[----:B------:R-:W-:Y:S02]  /*1390*/  @P1 LEA R16, P2, R10, c[0x0][0x220], 0x1 ;  /* 0x000088000a101a11 */ /* 0x000fe400078408ff */
[----:B------:R-:W-:Y:S01]  /*13a0*/  SEL R130, R8, RZ, !P4 ;  /* 0x000000ff08827207 */ /* 0x000fe20006000000 */
[----:B------:R-:W-:Y:S01]  /*13b0*/  IMAD.MOV.U32 R8, RZ, RZ, c[0x0][0x23c] ;  /* 0x00008f00ff087624 */ /* 0x000fe200078e00ff */
[----:B------:R-:W-:Y:S02]  /*13c0*/  @P1 LEA.HI.X R17, R10, c[0x0][0x224], R5, 0x1, P2 ;  /* 0x000089000a111a11 */ /* 0x000fe400010f0c05 */
[----:B------:R-:W-:Y:S01]  /*13d0*/  ISETP.GT.AND P2, PT, R6, 0x40, PT ;  /* 0x000000400600780c */ /* 0x000fe20003f44270 */
[----:B------:R-:W-:Y:S01]  /*13e0*/  IMAD.MOV.U32 R6, RZ, RZ, c[0x0][0x238] ;  /* 0x00008e00ff067624 */ /* 0x000fe200078e00ff */
[----:B------:R-:W-:Y:S01]  /*13f0*/  SEL R2, R9, RZ, !P4 ;  /* 0x000000ff09027207 */ /* 0x000fe20006000000 */
[----:B------:R-:W-:Y:S01]  /*1400*/  @!PT LDS RZ, [RZ] ;  /* 0x00000000fffff984 */ /* 0x000fe20000000800 */
[----:B------:R-:W-:Y:S01]  /*1410*/  @!PT LDS RZ, [RZ] ;  /* 0x00000000fffff984 */ /* 0x000fe20000000800 */
[----:B------:R-:W-:Y:S01]  /*1420*/  @!PT LDS RZ, [RZ] ;  /* 0x00000000fffff984 */ /* 0x000fe20000000800 */
[----:B------:R1:W-:Y:S01]  /*1430*/  @P1 LDGSTS.E.BYPASS.LTC128B.128 [R124+0x8100], [R16.64], !P5 ;  /* 0x08100000107c1fae */ /* 0x0003e2000e901d50 */
[----:B------:R-:W-:-:S03]  /*1440*/  ISETP.GE.AND P4, PT, R12, c[0x0][0x1d4], PT ;  /* 0x000075000c007a0c */ /* 0x000fc60003f86270 */
[----:B------:R1:W-:Y:S01]  /*1450*/  @P1 LDGSTS.E.BYPASS.LTC128B.128 [R124+0xb100], [R16.64+0x80], !P6 ;  /* 0x0b100080107c1fae */ /* 0x0003e2000f101d50 */
[----:B------:R-:W-:Y:S01]  /*1460*/  @P0 LEA R9, P1, R6, R10, 0x5 ;  /* 0x0000000a06090211 */ /* 0x000fe200078228ff */
[C---:B------:R-:W-:Y:S02]  /*1470*/  IMAD R97, R2.reuse, c[0x0][0x1f0], RZ ;  /* 0x00007c0002617a24 */ /* 0x040fe400078e02ff */
[----:B------:R-:W-:Y:S01]  /*1480*/  IMAD R83, R2, c[0x0][0x218], RZ ;  /* 0x0000860002537a24 */ /* 0x000fe200078e02ff */
[----:B------:R-:W-:Y:S01]  /*1490*/  @P0 LEA.HI.X R8, R6, R5, R8, 0x5, P1 ;  /* 0x0000000506080211 */ /* 0x000fe200008f2c08 */
[----:B------:R-:W-:Y:S01]  /*14a0*/  IMAD R97, R130, c[0x0][0x1f4], R97 ;  /* 0x00007d0082617a24 */ /* 0x000fe200078e0261 */
[----:B------:R-:W-:Y:S01]  /*14b0*/  @P2 IADD3 R6, P1, R10, UR12, RZ ;  /* 0x0000000c0a062c10 */ /* 0x000fe2000ff3e0ff */
[----:B------:R-:W-:Y:S01]  /*14c0*/  IMAD R83, R130, c[0x0][0x21c], R83 ;  /* 0x0000870082537a24 */ /* 0x000fe200078e0253 */
[----:B------:R-:W-:Y:S01]  /*14d0*/  SHF.L.U32 R10, R101, 0x1, RZ ;  /* 0x00000001650a7819 */ /* 0x000fe200000006ff */
[----:B------:R-:W-:Y:S01]  /*14e0*/  UIADD3 UR12, UP0, UR12, 0x80, URZ ;  /* 0x000000800c0c7890 */ /* 0x000fe2000ff1e03f */
[----:B------:R-:W-:-:S02]  /*14f0*/  @P2 IADD3.X R5, R5, UR8, RZ, P1, !PT ;  /* 0x0000000805052c10 */ /* 0x000fc40008ffe4ff */
[C---:B------:R-:W-:Y:S01]  /*1500*/  @P0 LEA R28, P1, R9.reuse, c[0x0][0x220], 0x1 ;  /* 0x00008800091c0a11 */ /* 0x040fe200078208ff */
[----:B------:R-:W-:Y:S01]  /*1510*/  UIADD3.X UR8, URZ, UR8, URZ, UP0, !UPT ;  /* 0x000000083f087290 */ /* 0x000fe200087fe43f */
[----:B------:R-:W-:Y:S02]  /*1520*/  SHF.R.S32.HI R2, RZ, 0x1f, R79 ;  /* 0x0000001fff027819 */ /* 0x000fe4000001144f */
[----:B------:R-:W-:Y:S02]  /*1530*/  @P0 LEA.HI.X R29, R9, c[0x0][0x224], R8, 0x1, P1 ;  /* 0x00008900091d0a11 */ /* 0x000fe400008f0c08 */
[----:B------:R-:W-:-:S03]  /*1540*/  ISETP.GE.AND P1, PT, R12, c[0x0][0x27c], PT ;  /* 0x00009f000c007a0c */ /* 0x000fc60003f26270 */
[----:B------:R2:W-:Y:S04]  /*1550*/  @P0 LDGSTS.E.BYPASS.LTC128B.128 [R124+0x9100], [R28.64], !P5 ;  /* 0x091000001c7c0fae */ /* 0x0005e8000e901d50 */
[----:B------:R2:W-:Y:S01]  /*1560*/  @P0 LDGSTS.E.BYPASS.LTC128B.128 [R124+0xc100], [R28.64+0x80], !P6 ;  /* 0x0c1000801c7c0fae */ /* 0x0005e2000f101d50 */
[----:B-1----:R-:W-:-:S04]  /*1570*/  IMAD.WIDE.U32 R16, R4, c[0x0][0x1e0], RZ ;  /* 0x0000780004107a25 */ /* 0x002fc800078e00ff */
[----:B------:R-:W-:Y:S01]  /*1580*/  IMAD.IADD R17, R17, 0x1, R7 ;  /* 0x0000000111117824 */ /* 0x000fe200078e0207 */
[----:B------:R-:W-:Y:S02]  /*1590*/  SEL R7, RZ, c[0x0][0x27c], !P1 ;  /* 0x00009f00ff077a07 */ /* 0x000fe40004800000 */
[----:B------:R-:W-:Y:S01]  /*15a0*/  @P1 IADD3 R10, -R10, c[0x0][0x1d4], RZ ;  /* 0x000075000a0a1a10 */ /* 0x000fe20007ffe1ff */
[----:B------:R-:W-:Y:S01]  /*15b0*/  IMAD.WIDE.U32 R16, R211, c[0x0][0x1e8], R16 ;  /* 0x00007a00d3107a25 */ /* 0x000fe200078e0010 */
[----:B------:R-:W-:-:S03]  /*15c0*/  ISETP.GE.AND P1, PT, R101, 0x1, PT ;  /* 0x000000016500780c */ /* 0x000fc60003f26270 */
[----:B------:R-:W-:Y:S01]  /*15d0*/  IMAD.IADD R8, R12, 0x1, R7 ;  /* 0x000000010c087824 */ /* 0x000fe200078e0207 */
[----:B------:R-:W-:Y:S01]  /*15e0*/  SHF.R.S32.HI R7, RZ, 0x1f, R10 ;  /* 0x0000001fff077819 */ /* 0x000fe2000001140a */
[----:B------:R-:W-:Y:S01]  /*15f0*/  IMAD.IADD R145, R17, 0x1, R144 ;  /* 0x0000000111917824 */ /* 0x000fe200078e0290 */
[----:B------:R-:W-:Y:S02]  /*1600*/  P2R R9, PR, RZ, 0x2 ;  /* 0x00000002ff097803 */ /* 0x000fe40000000000 */
[----:B------:R-:W-:Y:S02]  /*1610*/  SHF.R.S32.HI R27, RZ, 0x1f, R8 ;  /* 0x0000001fff1b7819 */ /* 0x000fe40000011408 */
[----:B------:R-:W-:Y:S01]  /*1620*/  LEA.HI R7, R7, R10, RZ, 0x4 ;  /* 0x0000000a07077211 */ /* 0x000fe200078f20ff */
[----:B------:R-:W-:Y:S01]  /*1630*/  IMAD R10, R210, c[0x0][0x260], RZ ;  /* 0x00009800d20a7a24 */ /* 0x000fe200078e02ff */
[CC--:B------:R-:W-:Y:S02]  /*1640*/  LEA.HI R120, R27.reuse, R8.reuse, RZ, 0x3 ;  /* 0x000000081b787211 */ /* 0x0c0fe400078f18ff */
[----:B------:R-:W-:Y:S01]  /*1650*/  LEA.HI R27, R27, R8, RZ, 0x6 ;  /* 0x000000081b1b7211 */ /* 0x000fe200078f30ff */
[C---:B------:R-:W-:Y:S01]  /*1660*/  IMAD R10, R211.reuse, c[0x0][0x264], R10 ;  /* 0x00009900d30a7a24 */ /* 0x040fe200078e020a */
[----:B------:R-:W-:Y:S01]  /*1670*/  MOV R144, R16 ;  /* 0x0000001000907202 */ /* 0x000fe20000000f00 */
[----:B------:R-:W-:Y:S01]  /*1680*/  IMAD.WIDE.U32 R8, R211, c[0x0][0x260], R12 ;  /* 0x00009800d3087a25 */ /* 0x000fe200078e000c */
[----:B------:R-:W-:-:S02]  /*1690*/  SHF.R.S32.HI R27, RZ, 0x6, R27 ;  /* 0x00000006ff1b7819 */ /* 0x000fc4000001141b */
[----:B------:R-:W-:Y:S01]  /*16a0*/  LOP3.LUT R118, R23, 0x38, R120, 0xf8, !PT ;  /* 0x0000003817767812 */ /* 0x000fe200078ef878 */
[----:B------:R-:W-:Y:S01]  /*16b0*/  IMAD.IADD R11, R9, 0x1, R10 ;  /* 0x00000001090b7824 */ /* 0x000fe200078e020a */
[----:B------:R-:W-:Y:S01]  /*16c0*/  MOV R10, R8 ;  /* 0x00000008000a7202 */ /* 0x000fe20000000f00 */
[----:B------:R-:W-:Y:S01]  /*16d0*/  IMAD.WIDE.U32 R8, R211, c[0x0][0x210], R12 ;  /* 0x00008400d3087a25 */ /* 0x000fe200078e000c */
[----:B------:R-:W-:Y:S02]  /*16e0*/  LOP3.LUT R118, R118, R21, RZ, 0x3c, !PT ;  /* 0x0000001576767212 */ /* 0x000fe400078e3cff */
[----:B------:R-:W-:Y:S01]  /*16f0*/  SHF.R.S32.HI R7, RZ, 0x4, R7 ;  /* 0x00000004ff077819 */ /* 0x000fe20000011407 */
[----:B------:R-:W-:-:S04]  /*1700*/  IMAD.WIDE.U32 R16, R125, c[0x0][0x290], R12 ;  /* 0x0000a4007d107a25 */ /* 0x000fc800078e000c */
[----:B------:R-:W-:Y:S01]  /*1710*/  IMAD.IADD R25, R9, 0x1, R24 ;  /* 0x0000000109197824 */ /* 0x000fe200078e0218 */
[----:B------:R-:W-:Y:S01]  /*1720*/  SHF.R.S32.HI R9, RZ, 0x1f, R122 ;  /* 0x0000001fff097819 */ /* 0x000fe2000001147a */
[----:B------:R-:W-:Y:S01]  /*1730*/  IMAD.IADD R137, R136, 0x1, R17 ;  /* 0x0000000188897824 */ /* 0x000fe200078e0211 */
[----:B------:R-:W-:Y:S01]  /*1740*/  SHF.R.U32.HI R17, RZ, 0x3, R19 ;  /* 0x00000003ff117819 */ /* 0x000fe20000011613 */
[----:B------:R-:W-:Y:S01]  /*1750*/  IMAD.MOV.U32 R136, RZ, RZ, R16 ;  /* 0x000000ffff887224 */ /* 0x000fe200078e0010 */
[----:B------:R-:W-:Y:S01]  /*1760*/  LEA.HI R18, R9, R122, RZ, 0x3 ;  /* 0x0000007a09127211 */ /* 0x000fe200078f18ff */
[----:B------:R-:W-:Y:S01]  /*1770*/  IMAD.MOV.U32 R24, RZ, RZ, R8 ;  /* 0x000000ffff187224 */ /* 0x000fe200078e0008 */
[----:B------:R-:W-:Y:S01]  /*1780*/  SHF.R.S32.HI R8, RZ, 0x1f, R121 ;  /* 0x0000001fff087819 */ /* 0x000fe20000011479 */
[----:B------:R-:W-:Y:S01]  /*1790*/  IMAD.WIDE.U32 R132, R132, c[0x0][0x268], R10 ;  /* 0x00009a0084847a25 */ /* 0x000fe200078e000a */
[----:B------:R-:W-:Y:S02]  /*17a0*/  SHF.L.U32 R16, R121, 0x6, RZ ;  /* 0x0000000679107819 */ /* 0x000fe400000006ff */
[----:B------:R-:W-:Y:S01]  /*17b0*/  LOP3.LUT R10, R19, 0x38, R120, 0xf8, !PT ;  /* 0x00000038130a7812 */ /* 0x000fe200078ef878 */
[----:B------:R-:W-:Y:S01]  /*17c0*/  IMAD R9, R27, 0x1800, R20 ;  /* 0x000018001b097824 */ /* 0x000fe200078e0214 */
[----:B------:R-:W-:Y:S01]  /*17d0*/  LEA.HI R11, R8, R121, RZ, 0x3 ;  /* 0x00000079080b7211 */ /* 0x000fe200078f18ff */
[----:B------:R-:W-:Y:S01]  /*17e0*/  IMAD.SHL.U32 R18, R18, 0x40, RZ ;  /* 0x0000004012127824 */ /* 0x000fe200078e00ff */
[----:B------:R-:W-:Y:S01]  /*17f0*/  LOP3.LUT R16, R16, 0x1c0, RZ, 0xc0, !PT ;  /* 0x000001c010107812 */ /* 0x000fe200078ec0ff */
[----:B------:R-:W-:Y:S01]  /*1800*/  IMAD.IADD R118, R9, 0x1, R118 ;  /* 0x0000000109767824 */ /* 0x000fe200078e0276 */
[----:B------:R-:W-:Y:S01]  /*1810*/  LOP3.LUT R113, R10, R17, RZ, 0x3c, !PT ;  /* 0x000000110a717212 */ /* 0x000fe200078e3cff */
[----:B------:R-:W-:Y:S01]  /*1820*/  IMAD.SHL.U32 R11, R11, 0x40, RZ ;  /* 0x000000400b0b7824 */ /* 0x000fe200078e00ff */
[----:B------:R-:W-:Y:S01]  /*1830*/  SHF.R.U32.HI R9, RZ, 0x3, R16 ;  /* 0x00000003ff097819 */ /* 0x000fe20000011610 */
[----:B------:R-:W-:Y:S01]  /*1840*/  IMAD.WIDE.U32 R144, R130, c[0x0][0x1f0], R144 ;  /* 0x00007c0082907a25 */ /* 0x000fe200078e0090 */
[----:B------:R-:W-:-:S02]  /*1850*/  LOP3.LUT R10, R16, 0x38, R120, 0xf8, !PT ;  /* 0x00000038100a7812 */ /* 0x000fc400078ef878 */
[----:B------:R-:W-:Y:S01]  /*1860*/  LOP3.LUT R18, R18, 0xfffffe00, RZ, 0xc0, !PT ;  /* 0xfffffe0012127812 */ /* 0x000fe200078ec0ff */
[----:B------:R-:W-:Y:S01]  /*1870*/  IMAD.IADD R97, R145, 0x1, R97 ;  /* 0x0000000191617824 */ /* 0x000fe200078e0261 */
[----:B------:R-:W-:Y:S01]  /*1880*/  LOP3.LUT R109, R10, R9, RZ, 0x3c, !PT ;  /* 0x000000090a6d7212 */ /* 0x000fe200078e3cff */
[----:B------:R-:W-:Y:S01]  /*1890*/  IMAD.WIDE.U32 R130, R130, c[0x0][0x218], R24 ;  /* 0x0000860082827a25 */ /* 0x000fe200078e0018 */
[----:B------:R-:W-:Y:S02]  /*18a0*/  LEA.HI.SX32 R10, R120, R7, 0x1d ;  /* 0x00000007780a7211 */ /* 0x000fe400078feaff */
[----:B------:R-:W-:Y:S01]  /*18b0*/  LOP3.LUT R11, R11, 0xfffffe00, RZ, 0xc0, !PT ;  /* 0xfffffe000b0b7812 */ /* 0x000fe200078ec0ff */
[----:B------:R-:W-:Y:S01]  /*18c0*/  IMAD R8, R27, 0x1800, R18 ;  /* 0x000018001b087824 */ /* 0x000fe200078e0212 */
[----:B------:R-:W-:Y:S01]  /*18d0*/  SHF.R.S32.HI R7, RZ, 0x1f, R10 ;  /* 0x0000001fff077819 */ /* 0x000fe2000001140a */
[----:B------:R-:W-:Y:S01]  /*18e0*/  IMAD.SHL.U32 R119, R10, 0x8, RZ ;  /* 0x000000080a777824 */ /* 0x000fe200078e00ff */
[----:B------:R-:W-:Y:S01]  /*18f0*/  LOP3.LUT R120, R120, 0xfffffff8, RZ, 0xc0, !PT ;  /* 0xfffffff878787812 */ /* 0x000fe200078ec0ff */
[----:B------:R-:W-:Y:S01]  /*1900*/  IMAD.IADD R113, R8, 0x1, R113 ;  /* 0x0000000108717824 */ /* 0x000fe200078e0271 */
[----:B------:R-:W-:Y:S01]  /*1910*/  LEA.HI R7, R7, R10, RZ, 0x3 ;  /* 0x0000000a07077211 */ /* 0x000fe200078f18ff */
[----:B------:R-:W-:Y:S01]  /*1920*/  IMAD R8, R27, 0x1800, R11 ;  /* 0x000018001b087824 */ /* 0x000fe200078e020b */
[----:B------:R-:W-:Y:S01]  /*1930*/  LOP3.LUT R16, R16, 0x38, R119, 0xf8, !PT ;  /* 0x0000003810107812 */ /* 0x000fe200078ef877 */
[----:B------:R-:W-:Y:S01]  /*1940*/  IMAD.WIDE.U32 R136, R79, c[0x0][0x290], R136 ;  /* 0x0000a4004f887a25 */ /* 0x000fe200078e0088 */
[----:B------:R-:W-:-:S02]  /*1950*/  SHF.R.S32.HI R7, RZ, 0x3, R7 ;  /* 0x00000003ff077819 */ /* 0x000fc40000011407 */
[----:B------:R-:W-:Y:S01]  /*1960*/  IADD3 R109, R8, R109, RZ ;  /* 0x0000006d086d7210 */ /* 0x000fe20007ffe0ff */
[----:B------:R-:W-:Y:S01]  /*1970*/  IMAD.IADD R83, R131, 0x1, R83 ;  /* 0x0000000183537824 */ /* 0x000fe200078e0253 */
[----:B------:R-:W-:Y:S01]  /*1980*/  LOP3.LUT R8, R23, 0x38, R119, 0xf8, !PT ;  /* 0x0000003817087812 */ /* 0x000fe200078ef877 */
[C---:B------:R-:W-:Y:S01]  /*1990*/  IMAD R115, R7.reuse, 0x1800, R20 ;  /* 0x0000180007737824 */ /* 0x040fe200078e0214 */
[----:B------:R-:W-:Y:S01]  /*19a0*/  LOP3.LUT R16, R16, R9, RZ, 0x3c, !PT ;  /* 0x0000000910107212 */ /* 0x000fe200078e3cff */
[C---:B------:R-:W-:Y:S01]  /*19b0*/  IMAD R111, R7.reuse, 0x1800, R18 ;  /* 0x00001800076f7824 */ /* 0x040fe200078e0212 */
[----:B------:R-:W-:Y:S01]  /*19c0*/  LOP3.LUT R8, R8, R21, RZ, 0x3c, !PT ;  /* 0x0000001508087212 */ /* 0x000fe200078e3cff */
[----:B------:R-:W-:Y:S01]  /*19d0*/  IMAD R107, R7, 0x1800, R11 ;  /* 0x00001800076b7824 */ /* 0x000fe200078e020b */
[----:B------:R-:W-:Y:S01]  /*19e0*/  LOP3.LUT R10, R19, 0x38, R119, 0xf8, !PT ;  /* 0x00000038130a7812 */ /* 0x000fe200078ef877 */
[----:B------:R-:W-:Y:S01]  /*19f0*/  IMAD R7, R146, c[0x0][0x284], RZ ;  /* 0x0000a10092077a24 */ /* 0x000fe200078e02ff */
[----:B------:R-:W-:Y:S01]  /*1a00*/  IADD3 R87, R133, R87, RZ ;  /* 0x0000005785577210 */ /* 0x000fe20007ffe0ff */
[----:B------:R-:W-:Y:S01]  /*1a10*/  IMAD.IADD R115, R115, 0x1, R8 ;  /* 0x0000000173737824 */ /* 0x000fe200078e0208 */
[----:B------:R-:W-:Y:S01]  /*1a20*/  @P2 LEA R8, P0, R6, c[0x0][0x220], 0x1 ;  /* 0x0000880006082a11 */ /* 0x000fe200078008ff */
[----:B------:R-:W-:Y:S01]  /*1a30*/  IMAD.IADD R107, R107, 0x1, R16 ;  /* 0x000000016b6b7824 */ /* 0x000fe200078e0210 */
[----:B------:R-:W-:Y:S01]  /*1a40*/  LOP3.LUT R10, R10, R17, RZ, 0x3c, !PT ;  /* 0x000000110a0a7212 */ /* 0x000fe200078e3cff */
[----:B------:R-:W-:Y:S01]  /*1a50*/  IMAD.SHL.U32 R113, R113, 0x2, RZ ;  /* 0x0000000271717824 */ /* 0x000fe200078e00ff */
[----:B------:R-:W-:Y:S01]  /*1a60*/  @P2 LEA.HI.X R9, R6, c[0x0][0x224], R5, 0x1, P0 ;  /* 0x0000890006092a11 */ /* 0x000fe200000f0c05 */
[----:B------:R-:W-:Y:S01]  /*1a70*/  IMAD.SHL.U32 R109, R109, 0x2, RZ ;  /* 0x000000026d6d7824 */ /* 0x000fe200078e00ff */
[----:B------:R-:W-:Y:S01]  /*1a80*/  IADD3 R85, P0, R4, R125, RZ ;  /* 0x0000007d04557210 */ /* 0x000fe20007f1e0ff */
[----:B------:R-:W-:Y:S01]  /*1a90*/  IMAD R4, R3, c[0x0][0x1e0], RZ ;  /* 0x0000780003047a24 */ /* 0x000fe200078e02ff */
[----:B------:R-:W-:Y:S01]  /*1aa0*/  IADD3 R111, R111, R10, RZ ;  /* 0x0000000a6f6f7210 */ /* 0x000fe20007ffe0ff */
[----:B------:R1:W-:Y:S01]  /*1ab0*/  @P2 LDGSTS.E.BYPASS.LTC128B.128 [R124+0xa100], [R8.64], !P5 ;  /* 0x0a100000087c2fae */ /* 0x0003e2000e901d50 */
[----:B------:R-:W-:Y:S01]  /*1ac0*/  IADD3 R10, R14, 0x20, RZ ;  /* 0x000000200e0a7810 */ /* 0x000fe20007ffe0ff */
[----:B------:R-:W-:Y:S01]  /*1ad0*/  IMAD R105, R125, c[0x0][0x1e4], R4 ;  /* 0x000079007d697a24 */ /* 0x000fe200078e0204 */
[----:B------:R-:W-:Y:S01]  /*1ae0*/  SHF.R.S32.HI R114, RZ, 0x1f, R120 ;  /* 0x0000001fff727819 */ /* 0x000fe20000011478 */
[----:B------:R1:W-:Y:S01]  /*1af0*/  @P2 LDGSTS.E.BYPASS.LTC128B.128 [R124+0xd100], [R8.64+0x80], !P6 ;  /* 0x0d100080087c2fae */ /* 0x0003e2000f101d50 */
[C---:B------:R-:W-:Y:S01]  /*1b00*/  IMAD R4, R2.reuse, c[0x0][0x280], RZ ;  /* 0x0000a00002047a24 */ /* 0x040fe200078e02ff */
[----:B------:R-:W-:Y:S01]  /*1b10*/  SHF.R.S32.HI R112, RZ, 0x1f, R119 ;  /* 0x0000001fff707819 */ /* 0x000fe20000011477 */
[----:B------:R-:W-:Y:S01]  /*1b20*/  IMAD R2, R2, c[0x0][0x290], RZ ;  /* 0x0000a40002027a24 */ /* 0x000fe200078e02ff */
[----:B------:R-:W0:Y:S01]  /*1b30*/  LDGDEPBAR ;  /* 0x00000000000079af */ /* 0x000e220000000000 */
[----:B------:R-:W-:Y:S01]  /*1b40*/  IMAD.X R84, R84, 0x1, R3, P0 ;  /* 0x0000000154547824 */ /* 0x000fe200000e0603 */
[----:B------:R-:W-:Y:S01]  /*1b50*/  IADD3 R105, R155, R105, RZ ;  /* 0x000000699b697210 */ /* 0x000fe20007ffe0ff */
[C---:B------:R-:W-:Y:S01]  /*1b60*/  IMAD R3, R79.reuse, c[0x0][0x294], R2 ;  /* 0x0000a5004f037a24 */ /* 0x040fe200078e0202 */
[----:B------:R-:W-:Y:S01]  /*1b70*/  SHF.R.S32.HI R2, RZ, 0x1f, R121 ;  /* 0x0000001fff027819 */ /* 0x000fe20000011479 */
[----:B------:R-:W-:Y:S01]  /*1b80*/  IMAD R5, R79, c[0x0][0x284], R4 ;  /* 0x0000a1004f057a24 */ /* 0x000fe200078e0204 */
[----:B------:R-:W-:Y:S01]  /*1b90*/  IADD3 R89, P1, P0, R144, R154, R12 ;  /* 0x0000009a90597210 */ /* 0x000fe2000783e00c */
[----:B------:R-:W-:Y:S01]  /*1ba0*/  IMAD.IADD R92, R3, 0x1, R137 ;  /* 0x00000001035c7824 */ /* 0x000fe200078e0289 */
[----:B------:R-:W-:Y:S01]  /*1bb0*/  IADD3 R95, R141, R3, RZ ;  /* 0x000000038d5f7210 */ /* 0x000fe20007ffe0ff */
[----:B------:R-:W-:Y:S01]  /*1bc0*/  IMAD R2, R2, c[0x0][0x1e0], RZ ;  /* 0x0000780002027a24 */ /* 0x000fe200078e02ff */
[----:B------:R-:W-:Y:S01]  /*1bd0*/  IADD3.X R88, R97, R105, R13, P1, P0 ;  /* 0x0000006961587210 */ /* 0x000fe20000fe040d */
[----:B------:R-:W-:Y:S01]  /*1be0*/  IMAD.IADD R96, R143, 0x1, R5 ;  /* 0x000000018f607824 */ /* 0x000fe200078e0205 */
[----:B------:R-:W-:Y:S01]  /*1bf0*/  BAR.SYNC.DEFER_BLOCKING 0x0 ;  /* 0x0000000000007b1d */ /* 0x000fe20000010000 */
[----:B------:R-:W-:Y:S01]  /*1c00*/  ISETP.NE.AND P0, PT, RZ, UR4, PT ;  /* 0x00000004ff007c0c */ /* 0x000fe2000bf05270 */
[----:B------:R-:W-:Y:S01]  /*1c10*/  IMAD.IADD R94, R5, 0x1, R139 ;  /* 0x00000001055e7824 */ /* 0x000fe200078e028b */
[----:B------:R-:W-:Y:S01]  /*1c20*/  SHF.L.U32 R118, R118, 0x1, RZ ;  /* 0x0000000176767819 */ /* 0x000fe200000006ff */
[----:B------:R-:W-:Y:S01]  /*1c30*/  IMAD.SHL.U32 R111, R111, 0x2, RZ ;  /* 0x000000026f6f7824 */ /* 0x000fe200078e00ff */
[----:B------:R-:W-:-:S02]  /*1c40*/  P2R R128, PR, RZ, 0x1 ;  /* 0x00000001ff807803 */ /* 0x000fc40000000000 */
[----:B------:R-:W-:Y:S02]  /*1c50*/  SHF.L.U32 R115, R115, 0x1, RZ ;  /* 0x0000000173737819 */ /* 0x000fe400000006ff */
[----:B------:R-:W-:Y:S01]  /*1c60*/  SHF.L.U32 R107, R107, 0x1, RZ ;  /* 0x000000016b6b7819 */ /* 0x000fe200000006ff */
[C---:B-1----:R-:W-:Y:S02]  /*1c70*/  IMAD R9, R146.reuse, c[0x0][0x294], RZ ;  /* 0x0000a50092097a24 */ /* 0x042fe400078e02ff */
[----:B------:R-:W-:-:S04]  /*1c80*/  IMAD.WIDE.U32 R146, R146, c[0x0][0x280], RZ ;  /* 0x0000a00092927a25 */ /* 0x000fc800078e00ff */
[----:B------:R-:W-:Y:S01]  /*1c90*/  IMAD.IADD R106, R149, 0x1, R9 ;  /* 0x00000001956a7824 */ /* 0x000fe200078e0209 */
[----:B------:R-:W-:Y:S01]  /*1ca0*/  IADD3 R108, R147, R7, RZ ;  /* 0x00000007936c7210 */ /* 0x000fe20007ffe0ff */
[----:B------:R-:W-:-:S04]  /*1cb0*/  IMAD R7, R121, c[0x0][0x1e4], R2 ;  /* 0x0000790079077a24 */ /* 0x000fc800078e0202 */
[----:B--2---:R-:W-:Y:S02]  /*1cc0*/  IMAD.IADD R104, R151, 0x1, R7 ;  /* 0x0000000197687824 */ /* 0x004fe400078e0207 */
.L_x_338:
[----:B------:R-:W-:Y:S01]  /*1cd0*/  SHF.R.S32.HI R81, RZ, 0x1f, R43 ;  /* 0x0000001fff517819 */ /* 0x000fe2000001142b */
[----:B------:R-:W-:Y:S01]  /*1ce0*/  IMAD R161, R110, R43, RZ ;  /* 0x0000002b6ea17224 */ /* 0x000fe200078e02ff */
[----:B------:R-:W-:Y:S01]  /*1cf0*/  ISETP.GE.AND P2, PT, R101, 0x1, PT ;  /* 0x000000016500780c */ /* 0x000fe20003f46270 */
[----:B------:R-:W-:Y:S01]  /*1d00*/  IMAD.WIDE.U32 R162, R43, UR24, RZ ;  /* 0x000000182ba27c25 */ /* 0x000fe2000f8e00ff */
[----:B------:R-:W-:Y:S04]  /*1d10*/  DEPBAR.LE SB0, 0x0 ;  /* 0x000080000000791a */ /* 0x000fe80000000000 */
[----:B------:R-:W-:Y:S01]  /*1d20*/  BAR.SYNC.DEFER_BLOCKING 0x0 ;  /* 0x0000000000007b1d */ /* 0x000fe20000010000 */
[--C-:B-1----:R-:W-:Y:S01]  /*1d30*/  IADD3 R5, P1, P0, R89, UR15, R162.reuse ;  /* 0x0000000f59057c10 */ /* 0x102fe2000f83e0a2 */
[----:B------:R-:W-:Y:S04]  /*1d40*/  IMAD R161, R81, UR24, R161 ;  /* 0x0000001851a17c24 */ /* 0x000fe8000f8e02a1 */
[----:B------:R-:W-:Y:S05]  /*1d50*/  IMAD.IADD R161, R163, 0x1, R161 ;  /* 0x00000001a3a17824 */ /* 0x000fea00078e02a1 */
[C-C-:B------:R-:W-:Y:S02]  /*1d60*/  IADD3.X R4, R88.reuse, UR14, R161.reuse, P1, P0 ;  /* 0x0000000e58047c10 */ /* 0x140fe40008fe04a1 */
[C---:B------:R-:W-:Y:S04]  /*1d70*/  IADD3 R3, P1, P0, R89.reuse, UR13, R162 ;  /* 0x0000000d59037c10 */ /* 0x040fe8000f83e0a2 */
[----:B------:R-:W-:Y:S02]  /*1d80*/  IADD3.X R2, R88, UR11, R161, P1, P0 ;  /* 0x0000000b58027c10 */ /* 0x000fe40008fe04a1 */
[----:B------:R-:W-:Y:S05]  /*1d90*/  IADD3 R7, P0, R89, R162, RZ ;  /* 0x000000a259077210 */ /* 0x000fea0007f1e0ff */
[----:B------:R-:W-:Y:S01]  /*1da0*/  IMAD.X R6, R161, 0x1, R88, P0 ;  /* 0x00000001a1067824 */ /* 0x000fe200000e0658 */
[C---:B------:R-:W-:Y:S01]  /*1db0*/  LEA R74, P0, R7.reuse, c[0x0][0x1c8], 0x1 ;  /* 0x00007200074a7a11 */ /* 0x040fe200078008ff */
[----:B------:R-:W-:Y:S03]  /*1dc0*/  BSSY B2, `(.L_x_304) ;  /* 0x00003bc000027945 */ /* 0x000fe60003800000 */
[----:B------:R-:W-:Y:S02]  /*1dd0*/  LEA.HI.X R75, R7, c[0x0][0x1cc], R6, 0x1, P0 ;  /* 0x00007300074b7a11 */ /* 0x000fe400000f0c06 */
[C---:B------:R-:W-:Y:S04]  /*1de0*/  LEA R72, P0, R5.reuse, c[0x0][0x1c8], 0x1 ;  /* 0x0000720005487a11 */ /* 0x040fe800078008ff */
[----:B------:R-:W-:Y:S02]  /*1df0*/  LEA.HI.X R73, R5, c[0x0][0x1cc], R4, 0x1, P0 ;  /* 0x0000730005497a11 */ /* 0x000fe400000f0c04 */
[C---:B------:R-:W-:Y:S04]  /*1e00*/  LEA R70, P0, R3.reuse, c[0x0][0x1c8], 0x1 ;  /* 0x0000720003467a11 */ /* 0x040fe800078008ff */
[----:B------:R-:W-:Y:S01]  /*1e10*/  LEA.HI.X R71, R3, c[0x0][0x1cc], R2, 0x1, P0 ;  /* 0x0000730003477a11 */ /* 0x000fe200000f0c02 */
[----:B-----5:R-:W-:-:S05]  /*1e20*/  @!P2 BRA `(.L_x_305) ;  /* 0x000039400000a947 */ /* 0x020fca0003800000 */
        /* <DEDUP_REMOVED lines=23> */
[----:B------:R-:W-:Y:S01]  /*1fa0*/  CS2R R38, SRZ ;  /* 0x0000000000267805 */ /* 0x000fe2000001ff00 */
[----:B------:R-:W-:Y:S01]  /*1fb0*/  CS2R R66, SRZ ;  /* 0x0000000000427805 */ /* 0x000fe2000001ff00 */
[----:B------:R-:W-:Y:S01]  /*1fc0*/  IMAD.X R2, R21, 0x1, R96, P0 ;  /* 0x0000000115027824 */ /* 0x000fe200000e0660 */
[----:B------:R-:W-:Y:S05]  /*1fd0*/  IADD3 R5, P0, R140, R22, RZ ;  /* 0x000000168c057210 */ /* 0x000fea0007f1e0ff */
[----:B------:R-:W-:Y:S01]  /*1fe0*/  IMAD.X R4, R20, 0x1, R95, P0 ;  /* 0x0000000114047824 */ /* 0x000fe200000e065f */
        /* <DEDUP_REMOVED lines=12> */
.L_x_308:
[----:B------:R-:W-:Y:S05]  /*20b0*/  BSYNC B0 ;  /* 0x0000000000007941 */ /* 0x000fea0003800000 */
.L_x_307:
[----:B------:R-:W-:Y:S01]  /*20c0*/  ISETP.GE.AND P3, PT, R122, R82, PT ;  /* 0x000000527a00720c */ /* 0x000fe20003f66270 */
[----:B-----5:R-:W-:Y:S01]  /*20d0*/  IMAD.MOV.U32 R5, RZ, RZ, R38 ;  /* 0x000000ffff057224 */ /* 0x020fe200078e0026 */
[----:B------:R-:W-:Y:S01]  /*20e0*/  BSSY B0, `(.L_x_309) ;  /* 0x0000028000007945 */ /* 0x000fe20003800000 */
[----:B------:R-:W-:Y:S01]  /*20f0*/  IMAD.MOV.U32 R4, RZ, RZ, R39 ;  /* 0x000000ffff047224 */ /* 0x000fe200078e0027 */
[----:B------:R-:W-:Y:S01]  /*2100*/  CS2R R32, SRZ ;  /* 0x0000000000207805 */ /* 0x000fe2000001ff00 */
[----:B-1----:R-:W-:Y:S01]  /*2110*/  IMAD.MOV.U32 R3, RZ, RZ, R36 ;  /* 0x000000ffff037224 */ /* 0x002fe200078e0024 */
[----:B------:R-:W-:Y:S01]  /*2120*/  PRMT R30, R5, 0x7610, R30 ;  /* 0x00007610051e7816 */ /* 0x000fe2000000001e */
[----:B------:R-:W-:Y:S01]  /*2130*/  IMAD.MOV.U32 R2, RZ, RZ, R37 ;  /* 0x000000ffff027224 */ /* 0x000fe200078e0025 */
        /* <DEDUP_REMOVED lines=9> */
[----:B------:R-:W-:Y:S01]  /*21d0*/  CS2R R58, SRZ ;  /* 0x00000000003a7805 */ /* 0x000fe2000001ff00 */
[----:B------:R-:W-:Y:S01]  /*21e0*/  PRMT R40, R7, 0x7610, R40 ;  /* 0x0000761007287816 */ /* 0x000fe20000000028 */
[----:B------:R-:W-:Y:S01]  /*21f0*/  CS2R R62, SRZ ;  /* 0x00000000003e7805 */ /* 0x000fe2000001ff00 */
[----:B------:R-:W-:Y:S01]  /*2200*/  PRMT R44, R6, 0x7610, R44 ;  /* 0x00007610062c7816 */ /* 0x000fe2000000002c */
[----:B------:R-:W-:-:S05]  /*2210*/  @P3 BRA `(.L_x_310) ;  /* 0x0000014000003947 */ /* 0x000fca0003800000 */
[----:B------:R-:W-:Y:S01]  /*2220*/  IADD3 R3, P1, P0, R142, UR22, R48 ;  /* 0x000000168e037c10 */ /* 0x000fe2000f83e030 */
[----:B------:R-:W-:Y:S01]  /*2230*/  CS2R R32, SRZ ;  /* 0x0000000000207805 */ /* 0x000fe2000001ff00 */
[----:B------:R-:W-:Y:S01]  /*2240*/  CS2R R62, SRZ ;  /* 0x00000000003e7805 */ /* 0x000fe2000001ff00 */
[----:B------:R-:W-:Y:S01]  /*2250*/  CS2R R28, SRZ ;  /* 0x00000000001c7805 */ /* 0x000fe2000001ff00 */
[----:B------:R-:W-:Y:S01]  /*2260*/  IADD3.X R2, R96, UR20, R21, P1, P0 ;  /* 0x0000001460027c10 */ /* 0x000fe20008fe0415 */
[----:B------:R-:W-:Y:S01]  /*2270*/  CS2R R58, SRZ ;  /* 0x00000000003a7805 */ /* 0x000fe2000001ff00 */
[----:B------:R-:W-:Y:S04]  /*2280*/  IADD3 R5, P1, P0, R140, UR6, R22 ;  /* 0x000000068c057c10 */ /* 0x000fe8000f83e016 */
[----:B------:R-:W-:Y:S02]  /*2290*/  IADD3.X R4, R95, UR21, R20, P1, P0 ;  /* 0x000000155f047c10 */ /* 0x000fe40008fe0414 */
        /* <DEDUP_REMOVED lines=12> */
.L_x_310:
[----:B------:R-:W-:Y:S05]  /*2360*/  BSYNC B0 ;  /* 0x0000000000007941 */ /* 0x000fea0003800000 */
.L_x_309:
        /* <DEDUP_REMOVED lines=21> */
[----:B------:R-:W-:Y:S01]  /*24c0*/  CS2R R54, SRZ ;  /* 0x0000000000367805 */ /* 0x000fe2000001ff00 */
[----:B------:R-:W-:-:S05]  /*24d0*/  @P2 BRA `(.L_x_312) ;  /* 0x0000012000002947 */ /* 0x000fca0003800000 */
[----:B------:R-:W-:Y:S01]  /*24e0*/  IADD3 R2, P1, P0, R142, UR19, R48 ;  /* 0x000000138e027c10 */ /* 0x000fe2000f83e030 */
[----:B------:R-:W-:Y:S01]  /*24f0*/  CS2R R8, SRZ ;  /* 0x0000000000087805 */ /* 0x000fe2000001ff00 */
[----:B------:R-:W-:Y:S02]  /*2500*/  CS2R R50, SRZ ;  /* 0x0000000000327805 */ /* 0x000fe4000001ff00 */
[----:B------:R-:W-:Y:S02]  /*2510*/  IADD3.X R21, R96, UR18, R21, P1, P0 ;  /* 0x0000001260157c10 */ /* 0x000fe40008fe0415 */
        /* <DEDUP_REMOVED lines=14> */
.L_x_312:
[----:B------:R-:W-:Y:S05]  /*2600*/  BSYNC B0 ;  /* 0x0000000000007941 */ /* 0x000fea0003800000 */
.L_x_311:
[----:B-1---5:R-:W-:Y:S01]  /*2610*/  IMAD.MOV.U32 R5, RZ, RZ, R8 ;  /* 0x000000ffff057224 */ /* 0x022fe200078e0008 */
[----:B------:R-:W-:Y:S01]  /*2620*/  BSSY B1, `(.L_x_313) ;  /* 0x000007f000017945 */ /* 0x000fe20003800000 */
[----:B------:R-:W-:Y:S02]  /*2630*/  IMAD.MOV.U32 R4, RZ, RZ, R9 ;  /* 0x000000ffff047224 */ /* 0x000fe400078e0009 */
        /* <DEDUP_REMOVED lines=11> */
[----:B------:R-:W-:Y:S02]  /*26f0*/  PRMT R47, R22, 0x7610, R47 ;  /* 0x00007610162f7816 */ /* 0x000fe4000000002f */
[----:B------:R-:W-:Y:S02]  /*2700*/  PRMT R52, R21, 0x7610, R52 ;  /* 0x0000761015347816 */ /* 0x000fe40000000034 */
[----:B------:R-:W-:Y:S01]  /*2710*/  PRMT R49, R20, 0x7610, R49 ;  /* 0x0000761014317816 */ /* 0x000fe20000000031 */
[----:B------:R-:W-:-:S05]  /*2720*/  @P5 BRA `(.L_x_314) ;  /* 0x000006e000005947 */ /* 0x000fca0003800000 */
[----:B------:R-:W-:Y:S01]  /*2730*/  BSSY B0, `(.L_x_315) ;  /* 0x0000036000007945 */ /* 0x000fe20003800000 */
        /* <DEDUP_REMOVED lines=8> */
[----:B------:R-:W-:Y:S02]  /*27c0*/  @!P0 SHF.R.U32.HI R41, RZ, 0x10, R69 ;  /* 0x00000010ff298819 */ /* 0x000fe40000011645 */
[----:B------:R-:W-:Y:S02]  /*27d0*/  @!P0 PRMT R34, R34, 0x5410, R35 ;  /* 0x0000541022228816 */ /* 0x000fe40000000023 */
[----:B------:R-:W-:Y:S02]  /*27e0*/  @!P0 PRMT R31, R31, 0x5410, R36 ;  /* 0x000054101f1f8816 */ /* 0x000fe40000000024 */
[----:B------:R-:W-:Y:S01]  /*27f0*/  @!P0 PRMT R44, R44, 0x5410, R41 ;  /* 0x000054102c2c8816 */ /* 0x000fe20000000029 */
[C---:B------:R-:W-:Y:S01]  /*2800*/  @!P0 IMAD.U32 R41, R42.reuse, 0x10000, RZ ;  /* 0x000100002a298824 */ /* 0x040fe200078e00ff */
[----:B------:R-:W-:Y:S01]  /*2810*/  @!P0 LOP3.LUT R42, R42, 0xffff0000, RZ, 0xc0, !PT ;  /* 0xffff00002a2a8812 */ /* 0x000fe200078ec0ff */
[C---:B------:R-:W-:Y:S01]  /*2820*/  @!P0 IMAD.U32 R35, R34.reuse, 0x10000, RZ ;  /* 0x0001000022238824 */ /* 0x040fe200078e00ff */
[----:B------:R-:W-:Y:S01]  /*2830*/  @!P0 LOP3.LUT R34, R34, 0xffff0000, RZ, 0xc0, !PT ;  /* 0xffff000022228812 */ /* 0x000fe200078ec0ff */
[C---:B-1----:R-:W-:Y:S01]  /*2840*/  @!P0 IMAD.U32 R45, R21.reuse, 0x10000, RZ ;  /* 0x00010000152d8824 */ /* 0x042fe200078e00ff */
[C---:B------:R-:W-:Y:S02]  /*2850*/  @!P0 LOP3.LUT R36, R20.reuse, 0xffff0000, RZ, 0xc0, !PT ;  /* 0xffff000014248812 */ /* 0x040fe400078ec0ff */
[----:B------:R-:W-:Y:S02]  /*2860*/  @!P0 LOP3.LUT R37, R21, 0xffff0000, RZ, 0xc0, !PT ;  /* 0xffff000015258812 */ /* 0x000fe400078ec0ff */
[----:B------:R-:W-:Y:S01]  /*2870*/  @!P0 SHF.L.U32 R40, R20, 0x10, RZ ;  /* 0x0000001014288819 */ /* 0x000fe200000006ff */
[C---:B------:R-:W-:Y:S01]  /*2880*/  @!P0 FMUL.FTZ R65, R36.reuse, R41 ;  /* 0x0000002924418220 */ /* 0x040fe20000410000 */
[----:B------:R-:W-:Y:S01]  /*2890*/  @!P0 SHF.L.U32 R46, R23, 0x10, RZ ;  /* 0x00000010172e8819 */ /* 0x000fe200000006ff */
[----:B------:R-:W-:Y:S02]  /*28a0*/  @!P0 FMUL.FTZ R76, R37, R42 ;  /* 0x0000002a254c8220 */ /* 0x000fe40000410000 */
[-C--:B------:R-:W-:Y:S01]  /*28b0*/  @!P0 FMUL.FTZ R2, R36, R35.reuse ;  /* 0x0000002324028220 */ /* 0x080fe20000410000 */
[----:B------:R-:W-:Y:S01]  /*28c0*/  @!P0 LOP3.LUT R36, R23, 0xffff0000, RZ, 0xc0, !PT ;  /* 0xffff000017248812 */ /* 0x000fe200078ec0ff */
[----:B------:R-:W-:Y:S01]  /*28d0*/  @!P0 FFMA.FTZ R65, R40, R35, -R65 ;  /* 0x0000002328418223 */ /* 0x000fe20000010841 */
[C---:B------:R-:W-:Y:S01]  /*28e0*/  @!P0 LOP3.LUT R35, R22.reuse, 0xffff0000, RZ, 0xc0, !PT ;  /* 0xffff000016238812 */ /* 0x040fe200078ec0ff */
[-C--:B------:R-:W-:Y:S02]  /*28f0*/  @!P0 FMUL.FTZ R3, R37, R34.reuse ;  /* 0x0000002225038220 */ /* 0x080fe40000410000 */
[----:B------:R-:W-:Y:S02]  /*2900*/  @!P0 FFMA.FTZ R76, R45, R34, -R76 ;  /* 0x000000222d4c8223 */ /* 0x000fe4000001084c */
[C---:B------:R-:W-:Y:S01]  /*2910*/  @!P0 IMAD.U32 R34, R31.reuse, 0x10000, RZ ;  /* 0x000100001f228824 */ /* 0x040fe200078e00ff */
[----:B------:R-:W-:Y:S01]  /*2920*/  @!P0 LOP3.LUT R31, R31, 0xffff0000, RZ, 0xc0, !PT ;  /* 0xffff00001f1f8812 */ /* 0x000fe200078ec0ff */
[----:B------:R-:W-:Y:S01]  /*2930*/  @!P0 FFMA.FTZ R2, R41, R40, R2 ;  /* 0x0000002829028223 */ /* 0x000fe20000010002 */
[----:B------:R-:W-:Y:S01]  /*2940*/  @!P0 SHF.L.U32 R41, R22, 0x10, RZ ;  /* 0x0000001016298819 */ /* 0x000fe200000006ff */
[C---:B------:R-:W-:Y:S01]  /*2950*/  @!P0 IMAD.U32 R40, R44.reuse, 0x10000, RZ ;  /* 0x000100002c288824 */ /* 0x040fe200078e00ff */
[----:B------:R-:W-:Y:S01]  /*2960*/  @!P0 LOP3.LUT R44, R44, 0xffff0000, RZ, 0xc0, !PT ;  /* 0xffff00002c2c8812 */ /* 0x000fe200078ec0ff */
[C---:B------:R-:W-:Y:S01]  /*2970*/  @!P0 FMUL.FTZ R4, R35.reuse, R34 ;  /* 0x0000002223048220 */ /* 0x040fe20000410000 */
[----:B------:R-:W-:Y:S01]  /*2980*/  @!P0 F2FP.BF16.PACK_AB R65, R2, R65 ;  /* 0x000000410241823e */ /* 0x000fe200000010ff */
[----:B------:R-:W-:Y:S02]  /*2990*/  @!P0 FMUL.FTZ R77, R35, R40 ;  /* 0x00000028234d8220 */ /* 0x000fe40000410000 */
        /* <DEDUP_REMOVED lines=9> */
[----:B------:R-:W-:Y:S01]  /*2a30*/  @!P0 IMAD.MOV.U32 R20, RZ, RZ, R65 ;  /* 0x000000ffff148224 */ /* 0x000fe200078e0041 */
[----:B------:R-:W-:Y:S02]  /*2a40*/  @!P0 MOV R21, R76 ;  /* 0x0000004c00158202 */ /* 0x000fe40000000f00 */
[----:B------:R-:W-:Y:S01]  /*2a50*/  @!P0 F2FP.BF16.PACK_AB R82, R5, R82 ;  /* 0x000000520552823e */ /* 0x000fe200000010ff */
[----:B------:R-:W-:Y:S03]  /*2a60*/  @!P0 IMAD.MOV.U32 R22, RZ, RZ, R77 ;  /* 0x000000ffff168224 */ /* 0x000fe600078e004d */
[----:B------:R-:W-:Y:S05]  /*2a70*/  @!P0 MOV R23, R82 ;  /* 0x0000005200178202 */ /* 0x000fea0000000f00 */
[----:B------:R1:W-:Y:S02]  /*2a80*/  STG.E.128 [R74.64], R20 ;  /* 0x000000144a007986 */ /* 0x0003e4000c101d10 */
.L_x_316:
[----:B------:R-:W-:Y:S05]  /*2a90*/  BSYNC B0 ;  /* 0x0000000000007941 */ /* 0x000fea0003800000 */
.L_x_315:
[----:B------:R-:W-:Y:S11]  /*2aa0*/  ISETP.GE.AND P0, PT, R123, c[0x0][0x1d4], PT ;  /* 0x000075007b007a0c */ /* 0x000ff60003f06270 */
[----:B------:R-:W-:Y:S02]  /*2ab0*/  @!UPT UIADD3 URZ, URZ, URZ, URZ ;  /* 0x0000003f3f3ff290 */ /* 0x000fe4000fffe03f */
[----:B------:R-:W-:-:S05]  /*2ac0*/  @P0 BRA `(.L_x_314) ;  /* 0x0000034000000947 */ /* 0x000fca0003800000 */
[----:B------:R-:W-:Y:S01]  /*2ad0*/  ISETP.GE.AND P0, PT, R10, c[0x0][0x27c], PT ;  /* 0x00009f000a007a0c */ /* 0x000fe20003f06270 */
[----:B-1----:R-:W1:Y:S11]  /*2ae0*/  LDS.128 R20, [R124+0xb100] ;  /* 0x00b100007c147984 */ /* 0x002e760000000c00 */
[----:B------:R-:W-:Y:S01]  /*2af0*/  @!UPT UIADD3 URZ, URZ, URZ, URZ ;  /* 0x0000003f3f3ff290 */ /* 0x000fe2000fffe03f */
[----:B------:R-:W-:Y:S02]  /*2b00*/  @!P0 SHF.R.U64 R37, R66, 0x10, R67 ;  /* 0x0000001042258819 */ /* 0x000fe40000001243 */
[----:B------:R-:W-:Y:S02]  /*2b10*/  @!P0 SHF.R.U64 R31, R38, 0x10, R39 ;  /* 0x00000010261f8819 */ /* 0x000fe40000001227 */
[----:B------:R-:W-:Y:S02]  /*2b20*/  @!P0 PRMT R64, R64, 0x5410, R37 ;  /* 0x0000541040408816 */ /* 0x000fe40000000025 */
[----:B------:R-:W-:Y:S02]  /*2b30*/  @!P0 PRMT R30, R30, 0x5410, R31 ;  /* 0x000054101e1e8816 */ /* 0x000fe4000000001f */
[C---:B------:R-:W-:Y:S01]  /*2b40*/  @!P0 LOP3.LUT R40, R64.reuse, 0xffff0000, RZ, 0xc0, !PT ;  /* 0xffff000040288812 */ /* 0x040fe200078ec0ff */
[----:B------:R-:W-:Y:S01]  /*2b50*/  @!P0 IMAD.U32 R37, R64, 0x10000, RZ ;  /* 0x0001000040258824 */ /* 0x000fe200078e00ff */
[----:B------:R-:W-:Y:S01]  /*2b60*/  @!P0 SHF.R.U32.HI R38, RZ, 0x10, R39 ;  /* 0x00000010ff268819 */ /* 0x000fe20000011627 */
[C---:B------:R-:W-:Y:S01]  /*2b70*/  @!P0 IMAD.U32 R31, R30.reuse, 0x10000, RZ ;  /* 0x000100001e1f8824 */ /* 0x040fe200078e00ff */
[----:B------:R-:W-:Y:S02]  /*2b80*/  @!P0 SHF.R.U32.HI R66, RZ, 0x10, R67 ;  /* 0x00000010ff428819 */ /* 0x000fe40000011643 */
[----:B------:R-:W-:Y:S02]  /*2b90*/  @!P0 LOP3.LUT R30, R30, 0xffff0000, RZ, 0xc0, !PT ;  /* 0xffff00001e1e8812 */ /* 0x000fe400078ec0ff */
[----:B------:R-:W-:Y:S02]  /*2ba0*/  @!P0 PRMT R25, R25, 0x5410, R38 ;  /* 0x0000541019198816 */ /* 0x000fe40000000026 */
[----:B------:R-:W-:Y:S04]  /*2bb0*/  @!P0 PRMT R61, R61, 0x5410, R66 ;  /* 0x000054103d3d8816 */ /* 0x000fe80000000042 */
        /* <DEDUP_REMOVED lines=18> */
[----:B------:R-:W-:Y:S02]  /*2ce0*/  @!P0 IMAD.U32 R36, R61, 0x10000, RZ ;  /* 0x000100003d248824 */ /* 0x000fe400078e00ff */
        /* <DEDUP_REMOVED lines=17> */
[----:B------:R1:W-:Y:S02]  /*2e00*/  STG.E.128 [R74.64+0x80], R20 ;  /* 0x000080144a007986 */ /* 0x0003e4000c101d10 */
.L_x_314:
[----:B------:R-:W-:Y:S05]  /*2e10*/  BSYNC B1 ;  /* 0x0000000000017941 */ /* 0x000fea0003800000 */
.L_x_313:
[----:B------:R-:W-:Y:S01]  /*2e20*/  BSSY B1, `(.L_x_317) ;  /* 0x0000070000017945 */ /* 0x000fe20003800000 */
[----:B------:R-:W-:-:S05]  /*2e30*/  @P3 BRA `(.L_x_318) ;  /* 0x000006e000003947 */ /* 0x000fca0003800000 */
[----:B------:R-:W-:Y:S01]  /*2e40*/  BSSY B0, `(.L_x_319) ;  /* 0x0000036000007945 */ /* 0x000fe20003800000 */
        /* <DEDUP_REMOVED lines=53> */
.L_x_320:
[----:B------:R-:W-:Y:S05]  /*31a0*/  BSYNC B0 ;  /* 0x0000000000007941 */ /* 0x000fea0003800000 */
.L_x_319:
        /* <DEDUP_REMOVED lines=55> */
.L_x_318:
[----:B------:R-:W-:Y:S05]  /*3520*/  BSYNC B1 ;  /* 0x0000000000017941 */ /* 0x000fea0003800000 */
.L_x_317:
        /* <DEDUP_REMOVED lines=55> */
.L_x_323:
[----:B------:R-:W-:Y:S05]  /*38a0*/  BSYNC B0 ;  /* 0x0000000000007941 */ /* 0x000fea0003800000 */
.L_x_322:
[----:B------:R-:W-:Y:S11]  /*38b0*/  ISETP.GE.AND P0, PT, R123, c[0x0][0x1d4], PT ;  /* 0x000075007b007a0c */ /* 0x000ff60003f06270 */
[----:B------:R-:W-:Y:S02]  /*38c0*/  @!UPT UIADD3 URZ, URZ, URZ, URZ ;  /* 0x0000003f3f3ff290 */ /* 0x000fe4000fffe03f */
[----:B------:R-:W-:-:S05]  /*38d0*/  @P0 BRA `(.L_x_321) ;  /* 0x000020a000000947 */ /* 0x000fca0003800000 */
[----:B------:R-:W-:Y:S01]  /*38e0*/  ISETP.GE.AND P0, PT, R10, c[0x0][0x27c], PT ;  /* 0x00009f000a007a0c */ /* 0x000fe20003f06270 */
[----:B------:R-:W2:Y:S11]  /*38f0*/  LDS.128 R16, [R124+0xd100] ;  /* 0x00d100007c107984 */ /* 0x000eb60000000c00 */
[----:B------:R-:W-:Y:S01]  /*3900*/  @!UPT UIADD3 URZ, URZ, URZ, URZ ;  /* 0x0000003f3f3ff290 */ /* 0x000fe2000fffe03f */
[----:B------:R-:W-:Y:S02]  /*3910*/  @!P0 SHF.R.U64 R11, R50, 0x10, R51 ;  /* 0x00000010320b8819 */ /* 0x000fe40000001233 */
[--C-:B------:R-:W-:Y:S02]  /*3920*/  @!P0 SHF.R.U64 R8, R8, 0x10, R9.reuse ;  /* 0x0000001008088819 */ /* 0x100fe40000001209 */
[----:B------:R-:W-:Y:S02]  /*3930*/  @!P0 SHF.R.U32.HI R9, RZ, 0x10, R9 ;  /* 0x00000010ff098819 */ /* 0x000fe40000011609 */
[----:B------:R-:W-:Y:S02]  /*3940*/  @!P0 PRMT R48, R48, 0x5410, R11 ;  /* 0x0000541030308816 */ /* 0x000fe4000000000b */
[----:B------:R-:W-:Y:S02]  /*3950*/  @!P0 PRMT R7, R7, 0x5410, R8 ;  /* 0x0000541007078816 */ /* 0x000fe40000000008 */
[----:B------:R-:W-:Y:S01]  /*3960*/  @!P0 PRMT R6, R6, 0x5410, R9 ;  /* 0x0000541006068816 */ /* 0x000fe20000000009 */
[C---:B------:R-:W-:Y:S01]  /*3970*/  @!P0 IMAD.U32 R11, R48.reuse, 0x10000, RZ ;  /* 0x00010000300b8824 */ /* 0x040fe200078e00ff */
[----:B-1----:R-:W-:Y:S01]  /*3980*/  @!P0 LOP3.LUT R22, R48, 0xffff0000, RZ, 0xc0, !PT ;  /* 0xffff000030168812 */ /* 0x002fe200078ec0ff */
[C---:B------:R-:W-:Y:S01]  /*3990*/  @!P0 IMAD.U32 R8, R7.reuse, 0x10000, RZ ;  /* 0x0001000007088824 */ /* 0x040fe200078e00ff */
[----:B------:R-:W-:Y:S02]  /*39a0*/  @!P0 SHF.R.U32.HI R50, RZ, 0x10, R51 ;  /* 0x00000010ff328819 */ /* 0x000fe40000011633 */
[----:B------:R-:W-:Y:S02]  /*39b0*/  @!P0 LOP3.LUT R7, R7, 0xffff0000, RZ, 0xc0, !PT ;  /* 0xffff000007078812 */ /* 0x000fe400078ec0ff */
[----:B------:R-:W-:Y:S04]  /*39c0*/  @!P0 PRMT R47, R47, 0x5410, R50 ;  /* 0x000054102f2f8816 */ /* 0x000fe80000000032 */
[----:B------:R-:W-:Y:S01]  /*39d0*/  @!P0 LOP3.LUT R28, R47, 0xffff0000, RZ, 0xc0, !PT ;  /* 0xffff00002f1c8812 */ /* 0x000fe200078ec0ff */
[C---:B--2---:R-:W-:Y:S01]  /*39e0*/  @!P0 IMAD.U32 R24, R17.reuse, 0x10000, RZ ;  /* 0x0001000011188824 */ /* 0x044fe200078e00ff */
        /* <DEDUP_REMOVED lines=9> */
[----:B------:R-:W-:Y:S01]  /*3a80*/  @!P0 LOP3.LUT R8, R18, 0xffff0000, RZ, 0xc0, !PT ;  /* 0xffff000012088812 */ /* 0x000fe200078ec0ff */
[-C--:B------:R-:W-:Y:S02]  /*3a90*/  @!P0 FMUL.FTZ R3, R20, R7.reuse ;  /* 0x0000000714038220 */ /* 0x080fe40000410000 */
[----:B------:R-:W-:Y:S02]  /*3aa0*/  @!P0 FFMA.FTZ R30, R24, R7, -R30 ;  /* 0x00000007181e8223 */ /* 0x000fe4000001081e */
[C---:B------:R-:W-:Y:S01]  /*3ab0*/  @!P0 IMAD.U32 R7, R6.reuse, 0x10000, RZ ;  /* 0x0001000006078824 */ /* 0x040fe200078e00ff */
[----:B------:R-:W-:Y:S01]  /*3ac0*/  @!P0 LOP3.LUT R6, R6, 0xffff0000, RZ, 0xc0, !PT ;  /* 0xffff000006068812 */ /* 0x000fe200078ec0ff */
[----:B------:R-:W-:Y:S01]  /*3ad0*/  @!P0 FFMA.FTZ R2, R11, R21, R2 ;  /* 0x000000150b028223 */ /* 0x000fe20000010002 */
[----:B------:R-:W-:Y:S01]  /*3ae0*/  @!P0 SHF.L.U32 R21, R19, 0x10, RZ ;  /* 0x0000001013158819 */ /* 0x000fe200000006ff */
[----:B------:R-:W-:Y:S02]  /*3af0*/  @!P0 IMAD.U32 R11, R47, 0x10000, RZ ;  /* 0x000100002f0b8824 */ /* 0x000fe400078e00ff */
[----:B------:R-:W-:Y:S01]  /*3b00*/  @!P0 FMUL.FTZ R4, R8, R7 ;  /* 0x0000000708048220 */ /* 0x000fe20000410000 */
        /* <DEDUP_REMOVED lines=16> */
[----:B------:R1:W-:Y:S01]  /*3c10*/  STG.E.128 [R70.64+0x80], R16 ;  /* 0x0000801046007986 */ /* 0x0003e2000c101d10 */
[----:B------:R-:W-:-:S05]  /*3c20*/  BRA `(.L_x_321) ;  /* 0x00001d5000007947 */ /* 0x000fca0003800000 */
.L_x_306:
[-C--:B------:R-:W-:Y:S01]  /*3c30*/  ISETP.GE.AND P0, PT, R122, R82.reuse, PT ;  /* 0x000000527a00720c */ /* 0x080fe20003f06270 */
        /* <DEDUP_REMOVED lines=14> */
[----:B------:R-:W-:Y:S04]  /*3d20*/  @!P2 IADD3 R40, P1, P0, R138, UR22, R48 ;  /* 0x000000168a28ac10 */ /* 0x000fe8000f83e030 */
[--C-:B------:R-:W-:Y:S02]  /*3d30*/  @!P2 IADD3.X R23, R94, UR20, R21.reuse, P1, P0 ;  /* 0x000000145e17ac10 */ /* 0x100fe40008fe0415 */
[----:B------:R-:W-:Y:S04]  /*3d40*/  @!P2 IADD3 R42, P1, P0, R136, UR6, R22 ;  /* 0x00000006882aac10 */ /* 0x000fe8000f83e016 */
[----:B------:R-:W-:Y:S02]  /*3d50*/  @!P2 IADD3.X R35, R92, UR21, R20, P1, P0 ;  /* 0x000000155c23ac10 */ /* 0x000fe40008fe0414 */
[-C--:B------:R-:W-:Y:S04]  /*3d60*/  ISETP.GE.AND P0, PT, R121, R82.reuse, PT ;  /* 0x000000527900720c */ /* 0x080fe80003f06270 */
[----:B------:R-:W-:Y:S11]  /*3d70*/  ISETP.GE.OR P1, PT, R12, c[0x0][0x27c], P0 ;  /* 0x00009f000c007a0c */ /* 0x000ff60000726670 */
[----:B------:R-:W-:Y:S02]  /*3d80*/  @!UPT UIADD3 URZ, URZ, URZ, URZ ;  /* 0x0000003f3f3ff290 */ /* 0x000fe4000fffe03f */
[----:B------:R-:W-:Y:S04]  /*3d90*/  @!P1 IADD3 R50, P3, P0, R138, UR19, R48 ;  /* 0x000000138a329c10 */ /* 0x000fe8000f87e030 */
[----:B------:R-:W-:Y:S02]  /*3da0*/  @!P1 IADD3.X R41, R94, UR18, R21, P3, P0 ;  /* 0x000000125e299c10 */ /* 0x000fe40009fe0415 */
[----:B------:R-:W-:Y:S04]  /*3db0*/  @!P1 IADD3 R52, P3, P0, R136, UR7, R22 ;  /* 0x0000000788349c10 */ /* 0x000fe8000f87e016 */
[----:B------:R-:W-:Y:S02]  /*3dc0*/  @!P1 IADD3.X R49, R92, UR5, R20, P3, P0 ;  /* 0x000000055c319c10 */ /* 0x000fe40009fe0414 */
[C---:B------:R-:W-:Y:S04]  /*3dd0*/  @!P2 LEA R68, P0, R40.reuse, c[0x0][0x270], 0x1 ;  /* 0x00009c002844aa11 */ /* 0x040fe800078008ff */
[----:B------:R-:W-:Y:S02]  /*3de0*/  @!P2 LEA.HI.X R69, R40, c[0x0][0x274], R23, 0x1, P0 ;  /* 0x00009d002845aa11 */ /* 0x000fe400000f0c17 */
[C---:B------:R-:W-:Y:S03]  /*3df0*/  @!P2 LEA R70, P0, R42.reuse, c[0x0][0x288], 0x1 ;  /* 0x0000a2002a46aa11 */ /* 0x040fe600078008ff */
[----:B------:R-:W2:Y:S01]  /*3e00*/  @!P2 LDG.E.128 R24, [R68.64] ;  /* 0x000000104418a981 */ /* 0x000ea2000c1e1d00 */
[----:B------:R-:W-:Y:S02]  /*3e10*/  @!P2 LEA.HI.X R71, R42, c[0x0][0x28c], R35, 0x1, P0 ;  /* 0x0000a3002a47aa11 */ /* 0x000fe400000f0c23 */
[C---:B------:R-:W-:Y:S04]  /*3e20*/  @!P1 LEA R54, P0, R50.reuse, c[0x0][0x270], 0x1 ;  /* 0x00009c0032369a11 */ /* 0x040fe800078008ff */
[----:B------:R-:W-:Y:S01]  /*3e30*/  @!P1 LEA.HI.X R55, R50, c[0x0][0x274], R41, 0x1, P0 ;  /* 0x00009d0032379a11 */ /* 0x000fe200000f0c29 */
[----:B------:R-:W3:Y:S01]  /*3e40*/  @!P2 LDG.E.128 R64, [R70.64] ;  /* 0x000000104640a981 */ /* 0x000ee2000c1e1d00 */
[C---:B------:R-:W-:Y:S04]  /*3e50*/  @!P1 LEA R50, P0, R52.reuse, c[0x0][0x288], 0x1 ;  /* 0x0000a20034329a11 */ /* 0x040fe800078008ff */
[----:B------:R-:W-:Y:S02]  /*3e60*/  @!P1 LEA.HI.X R51, R52, c[0x0][0x28c], R49, 0x1, P0 ;  /* 0x0000a30034339a11 */ /* 0x000fe400000f0c31 */
[----:B------:R-:W-:Y:S01]  /*3e70*/  ISETP.GE.AND P0, PT, R125, R82, PT ;  /* 0x000000527d00720c */ /* 0x000fe20003f06270 */
[----:B------:R-:W4:Y:S03]  /*3e80*/  @!P1 LDG.E.128 R16, [R54.64] ;  /* 0x0000001036109981 */ /* 0x000f26000c1e1d00 */
[----:B------:R-:W-:Y:S05]  /*3e90*/  ISETP.GE.OR P0, PT, R12, c[0x0][0x27c], P0 ;  /* 0x00009f000c007a0c */ /* 0x000fea0000706670 */
[----:B------:R-:W4:Y:S08]  /*3ea0*/  @!P1 LDG.E.128 R60, [R50.64] ;  /* 0x00000010323c9981 */ /* 0x000f30000c1e1d00 */
[----:B------:R-:W-:Y:S05]  /*3eb0*/  @!P0 IADD3 R48, P1, R138, R48, RZ ;  /* 0x000000308a308210 */ /* 0x000fea0007f3e0ff */
[----:B------:R-:W-:Y:S01]  /*3ec0*/  @!P0 IMAD.X R21, R21, 0x1, R94, P1 ;  /* 0x0000000115158824 */ /* 0x000fe200008e065e */
[C---:B------:R-:W-:Y:S04]  /*3ed0*/  @!P0 LEA R40, P1, R48.reuse, c[0x0][0x270], 0x1 ;  /* 0x00009c0030288a11 */ /* 0x040fe800078208ff */
[----:B------:R-:W-:Y:S02]  /*3ee0*/  @!P0 LEA.HI.X R41, R48, c[0x0][0x274], R21, 0x1, P1 ;  /* 0x00009d0030298a11 */ /* 0x000fe400008f0c15 */
[----:B------:R-:W-:Y:S03]  /*3ef0*/  @!P0 IADD3 R22, P1, R136, R22, RZ ;  /* 0x0000001688168210 */ /* 0x000fe60007f3e0ff */
[----:B------:R1:W5:Y:S02]  /*3f00*/  @!P0 LDG.E.128 R36, [R40.64] ;  /* 0x0000001028248981 */ /* 0x000364000c1e1d00 */
[----:B------:R-:W-:Y:S01]  /*3f10*/  @!P0 IMAD.X R21, R20, 0x1, R92, P1 ;  /* 0x0000000114158824 */ /* 0x000fe200008e065c */
[C---:B------:R-:W-:Y:S04]  /*3f20*/  @!P0 LEA R48, P1, R22.reuse, c[0x0][0x288], 0x1 ;  /* 0x0000a20016308a11 */ /* 0x040fe800078208ff */
[----:B------:R-:W-:Y:S02]  /*3f30*/  @!P0 LEA.HI.X R49, R22, c[0x0][0x28c], R21, 0x1, P1 ;  /* 0x0000a30016318a11 */ /* 0x000fe400008f0c15 */
[----:B------:R-:W-:Y:S03]  /*3f40*/  ISETP.GE.AND P1, PT, R12, c[0x0][0x27c], PT ;  /* 0x00009f000c007a0c */ /* 0x000fe60003f26270 */
[----:B------:R1:W5:Y:S01]  /*3f50*/  @!P0 LDG.E.128 R44, [R48.64] ;  /* 0x00000010302c8981 */ /* 0x000362000c1e1d00 */
[----:B------:R-:W-:Y:S01]  /*3f60*/  ISETP.GE.OR P0, PT, R125, R82, P4 ;  /* 0x000000527d00720c */ /* 0x000fe20002706670 */
[----:B--2---:R-:W-:Y:S02]  /*3f70*/  IMAD.MOV.U32 R5, RZ, RZ, R26 ;  /* 0x000000ffff057224 */ /* 0x004fe400078e001a */
[----:B------:R-:W-:Y:S02]  /*3f80*/  IMAD.MOV.U32 R4, RZ, RZ, R27 ;  /* 0x000000ffff047224 */ /* 0x000fe400078e001b */
[----:B------:R-:W-:Y:S01]  /*3f90*/  IMAD.MOV.U32 R3, RZ, RZ, R24 ;  /* 0x000000ffff037224 */ /* 0x000fe200078e0018 */
[----:B------:R-:W-:Y:S01]  /*3fa0*/  PRMT R34, R5, 0x7610, R34 ;  /* 0x0000761005227816 */ /* 0x000fe20000000022 */
[----:B------:R-:W-:Y:S01]  /*3fb0*/  IMAD.MOV.U32 R2, RZ, RZ, R25 ;  /* 0x000000ffff027224 */ /* 0x000fe200078e0019 */
[----:B------:R-:W-:Y:S01]  /*3fc0*/  PRMT R33, R4, 0x7610, R33 ;  /* 0x0000761004217816 */ /* 0x000fe20000000021 */
[----:B---3--:R-:W-:Y:S01]  /*3fd0*/  IMAD.MOV.U32 R9, RZ, RZ, R66 ;  /* 0x000000ffff097224 */ /* 0x008fe200078e0042 */
[----:B------:R-:W-:Y:S01]  /*3fe0*/  PRMT R32, R3, 0x7610, R32 ;  /* 0x0000761003207816 */ /* 0x000fe20000000020 */
[----:B------:R-:W-:Y:S01]  /*3ff0*/  IMAD.MOV.U32 R8, RZ, RZ, R67 ;  /* 0x000000ffff087224 */ /* 0x000fe200078e0043 */
[----:B------:R-:W-:Y:S01]  /*4000*/  PRMT R31, R2, 0x7610, R31 ;  /* 0x00007610021f7816 */ /* 0x000fe2000000001f */
[----:B------:R-:W-:Y:S01]  /*4010*/  IMAD.MOV.U32 R7, RZ, RZ, R64 ;  /* 0x000000ffff077224 */ /* 0x000fe200078e0040 */
[----:B------:R-:W-:Y:S01]  /*4020*/  PRMT R74, R9, 0x7610, R74 ;  /* 0x00007610094a7816 */ /* 0x000fe2000000004a */
[----:B------:R-:W-:Y:S01]  /*4030*/  IMAD.MOV.U32 R6, RZ, RZ, R65 ;  /* 0x000000ffff067224 */ /* 0x000fe200078e0041 */
[----:B------:R-:W-:Y:S01]  /*4040*/  PRMT R75, R8, 0x7610, R75 ;  /* 0x00007610084b7816 */ /* 0x000fe2000000004b */
[----:B----4-:R-:W-:Y:S01]  /*4050*/  IMAD.MOV.U32 R5, RZ, RZ, R18 ;  /* 0x000000ffff057224 */ /* 0x010fe200078e0012 */
        /* <DEDUP_REMOVED lines=18> */
[----:B-1----:R-:W-:Y:S01]  /*4180*/  IADD3 R165, P0, R154, R162, RZ ;  /* 0x000000a29aa57210 */ /* 0x002fe20007f1e0ff */
[----:B------:R-:W1:Y:S01]  /*4190*/  LDS.128 R20, [R115+0x8100] ;  /* 0x0081000073147984 */ /* 0x000e620000000c00 */
[----:B-----5:R-:W-:Y:S01]  /*41a0*/  @!P1 SHF.R.U64 R41, R36, 0x10, R37 ;  /* 0x0000001024299819 */ /* 0x020fe20000001225 */
[----:B------:R-:W-:Y:S01]  /*41b0*/  IMAD.MOV.U32 R49, RZ, RZ, R44 ;  /* 0x000000ffff317224 */ /* 0x000fe200078e002c */
[----:B------:R-:W-:Y:S01]  /*41c0*/  @!P1 SHF.R.U64 R44, R44, 0x10, R45 ;  /* 0x000000102c2c9819 */ /* 0x000fe2000000122d */
[----:B------:R-:W-:Y:S01]  /*41d0*/  IMAD.X R86, R105, 0x1, R161, P0 ;  /* 0x0000000169567824 */ /* 0x000fe200000e06a1 */
[----:B------:R-:W-:Y:S01]  /*41e0*/  IADD3 R167, P2, P0, R144, R165, R120 ;  /* 0x000000a590a77210 */ /* 0x000fe2000785e078 */
[--C-:B------:R-:W-:Y:S01]  /*41f0*/  IMAD.MOV.U32 R48, RZ, RZ, R45.reuse ;  /* 0x000000ffff307224 */ /* 0x100fe200078e002d */
[----:B------:R-:W-:Y:S01]  /*4200*/  @!P1 SHF.R.U32.HI R45, RZ, 0x10, R45 ;  /* 0x00000010ff2d9819 */ /* 0x000fe2000001162d */
[----:B------:R-:W2:Y:S01]  /*4210*/  LDS.128 R68, [R118+0x8100] ;  /* 0x0081000076447984 */ /* 0x000ea20000000c00 */
[-C--:B------:R-:W-:Y:S01]  /*4220*/  IADD3.X R160, R97, R86.reuse, R114, P2, P0 ;  /* 0x0000005661a07210 */ /* 0x080fe200017e0472 */
[----:B------:R-:W-:Y:S01]  /*4230*/  IMAD.MOV.U32 R40, RZ, RZ, R36 ;  /* 0x000000ffff287224 */ /* 0x000fe200078e0024 */
[----:B------:R-:W-:Y:S01]  /*4240*/  ISETP.GE.AND P0, PT, R119, c[0x0][0x1d4], PT ;  /* 0x0000750077007a0c */ /* 0x000fe20003f06270 */
[----:B------:R-:W-:Y:S01]  /*4250*/  IMAD.MOV.U32 R36, RZ, RZ, R39 ;  /* 0x000000ffff247224 */ /* 0x000fe200078e0027 */
[----:B------:R-:W-:Y:S01]  /*4260*/  MOV R35, R37 ;  /* 0x0000002500237202 */ /* 0x000fe20000000f00 */
[----:B------:R-:W-:Y:S01]  /*4270*/  IMAD.MOV.U32 R52, RZ, RZ, R46 ;  /* 0x000000ffff347224 */ /* 0x000fe200078e002e */
[----:B------:R-:W-:Y:S01]  /*4280*/  @!P1 SHF.R.U32.HI R42, RZ, 0x10, R37 ;  /* 0x00000010ff2a9819 */ /* 0x000fe20000011625 */
[--C-:B------:R-:W-:Y:S01]  /*4290*/  IMAD.MOV.U32 R56, RZ, RZ, R47.reuse ;  /* 0x000000ffff387224 */ /* 0x100fe200078e002f */
[----:B------:R-:W-:Y:S02]  /*42a0*/  @!P1 SHF.R.U64 R51, R46, 0x10, R47 ;  /* 0x000000102e339819 */ /* 0x000fe4000000122f */
[----:B------:R-:W-:Y:S02]  /*42b0*/  @!P1 PRMT R46, R49, 0x5410, R44 ;  /* 0x00005410312e9816 */ /* 0x000fe4000000002c */
[----:B------:R-:W-:Y:S02]  /*42c0*/  @!P1 PRMT R40, R40, 0x5410, R41 ;  /* 0x0000541028289816 */ /* 0x000fe40000000029 */
[----:B------:R-:W-:Y:S01]  /*42d0*/  @!P1 PRMT R48, R48, 0x5410, R45 ;  /* 0x0000541030309816 */ /* 0x000fe2000000002d */
[----:B------:R-:W-:Y:S01]  /*42e0*/  @!P1 IMAD.U32 R44, R46, 0x10000, RZ ;  /* 0x000100002e2c9824 */ /* 0x000fe200078e00ff */
[----:B------:R-:W-:Y:S02]  /*42f0*/  @!P0 IADD3 R165, P3, P2, R144, R165, R119 ;  /* 0x000000a590a58210 */ /* 0x000fe40007a7e077 */
[----:B------:R-:W-:Y:S02]  /*4300*/  @!P1 PRMT R52, R52, 0x5410, R51 ;  /* 0x0000541034349816 */ /* 0x000fe40000000033 */
[----:B------:R-:W-:Y:S02]  /*4310*/  @!P0 IADD3.X R86, R97, R86, R112, P3, P2 ;  /* 0x0000005661568210 */ /* 0x000fe40001fe4470 */
[C---:B------:R-:W-:Y:S01]  /*4320*/  LEA R166, P2, R167.reuse, c[0x0][0x1c8], 0x1 ;  /* 0x00007200a7a67a11 */ /* 0x040fe200078408ff */
[----:B------:R-:W-:Y:S01]  /*4330*/  @!P1 IMAD.U32 R50, R52, 0x10000, RZ ;  /* 0x0001000034329824 */ /* 0x000fe200078e00ff */
[--C-:B------:R-:W-:Y:S02]  /*4340*/  @!P1 SHF.R.U64 R37, R38, 0x10, R39.reuse ;  /* 0x0000001026259819 */ /* 0x100fe40000001227 */
[----:B------:R-:W-:Y:S02]  /*4350*/  LEA.HI.X R167, R167, c[0x0][0x1cc], R160, 0x1, P2 ;  /* 0x00007300a7a77a11 */ /* 0x000fe400010f0ca0 */
[C---:B------:R-:W-:Y:S02]  /*4360*/  @!P0 LEA R164, P2, R165.reuse, c[0x0][0x1c8], 0x1 ;  /* 0x00007200a5a48a11 */ /* 0x040fe400078408ff */
[----:B------:R-:W-:Y:S01]  /*4370*/  @!P1 SHF.R.U32.HI R39, RZ, 0x10, R39 ;  /* 0x00000010ff279819 */ /* 0x000fe20000011627 */
[----:B-1----:R-:W-:Y:S01]  /*4380*/  @!P1 IMAD.U32 R41, R20, 0x10000, RZ ;  /* 0x0001000014299824 */ /* 0x002fe200078e00ff */
[----:B------:R-:W-:Y:S02]  /*4390*/  @!P0 LEA.HI.X R165, R165, c[0x0][0x1cc], R86, 0x1, P2 ;  /* 0x00007300a5a58a11 */ /* 0x000fe400010f0c56 */
[----:B------:R-:W-:Y:S01]  /*43a0*/  @!P1 PRMT R42, R35, 0x5410, R42 ;  /* 0x00005410232a9816 */ /* 0x000fe2000000002a */
[----:B------:R-:W-:Y:S01]  /*43b0*/  @!P1 FMUL.FTZ R86, R41, R44 ;  /* 0x0000002c29569220 */ /* 0x000fe20000410000 */
[----:B------:R-:W-:Y:S02]  /*43c0*/  @!P1 PRMT R35, R36, 0x5410, R39 ;  /* 0x0000541024239816 */ /* 0x000fe40000000027 */
[----:B------:R-:W-:Y:S01]  /*43d0*/  @!P1 SHF.L.U32 R39, R21, 0x10, RZ ;  /* 0x0000001015279819 */ /* 0x000fe200000006ff */
[----:B------:R-:W-:Y:S01]  /*43e0*/  @!P1 IMAD.U32 R36, R42, 0x10000, RZ ;  /* 0x000100002a249824 */ /* 0x000fe200078e00ff */
[----:B--2---:R-:W-:Y:S01]  /*43f0*/  @!P1 SHF.L.U32 R45, R68, 0x10, RZ ;  /* 0x00000010442d9819 */ /* 0x004fe200000006ff */
[----:B------:R-:W-:Y:S01]  /*4400*/  @!P1 IMAD.U32 R49, R69, 0x10000, RZ ;  /* 0x0001000045319824 */ /* 0x000fe200078e00ff */
[C---:B------:R-:W-:Y:S01]  /*4410*/  @!P1 LOP3.LUT R54, R70.reuse, 0xffff0000, RZ, 0xc0, !PT ;  /* 0xffff000046369812 */ /* 0x040fe200078ec0ff */
[----:B------:R-:W-:Y:S01]  /*4420*/  @!P1 FMUL.FTZ R4, R39, R36 ;  /* 0x0000002427049220 */ /* 0x000fe20000410000 */
[----:B------:R-:W-:Y:S02]  /*4430*/  @!P1 SHF.L.U32 R51, R70, 0x10, RZ ;  /* 0x0000001046339819 */ /* 0x000fe400000006ff */
[C---:B------:R-:W-:Y:S02]  /*4440*/  @!P1 SHF.L.U32 R55, R71.reuse, 0x10, RZ ;  /* 0x0000001047379819 */ /* 0x040fe400000006ff */
[----:B------:R-:W-:Y:S02]  /*4450*/  @!P1 LOP3.LUT R58, R71, 0xffff0000, RZ, 0xc0, !PT ;  /* 0xffff0000473a9812 */ /* 0x000fe400078ec0ff */
[----:B------:R-:W-:Y:S01]  /*4460*/  @!P1 PRMT R37, R38, 0x5410, R37 ;  /* 0x0000541026259816 */ /* 0x000fe20000000025 */
[----:B------:R-:W-:Y:S01]  /*4470*/  @!P1 IMAD.U32 R38, R40, 0x10000, RZ ;  /* 0x0001000028269824 */ /* 0x000fe200078e00ff */
[----:B------:R-:W-:Y:S02]  /*4480*/  @!P1 LOP3.LUT R52, R52, 0xffff0000, RZ, 0xc0, !PT ;  /* 0xffff000034349812 */ /* 0x000fe400078ec0ff */
[----:B------:R-:W-:Y:S01]  /*4490*/  @!P1 SHF.R.U32.HI R47, RZ, 0x10, R47 ;  /* 0x00000010ff2f9819 */ /* 0x000fe2000001162f */
[-C--:B------:R-:W-:Y:S01]  /*44a0*/  @!P1 FMUL.FTZ R2, R41, R38.reuse ;  /* 0x0000002629029220 */ /* 0x080fe20000410000 */
[----:B------:R-:W-:Y:S01]  /*44b0*/  @!P1 LOP3.LUT R41, R21, 0xffff0000, RZ, 0xc0, !PT ;  /* 0xffff000015299812 */ /* 0x000fe200078ec0ff */
[----:B------:R-:W-:Y:S01]  /*44c0*/  @!P1 FFMA.FTZ R86, R45, R38, -R86 ;  /* 0x000000262d569223 */ /* 0x000fe20000010856 */
[----:B------:R-:W-:Y:S01]  /*44d0*/  @!P1 LOP3.LUT R38, R42, 0xffff0000, RZ, 0xc0, !PT ;  /* 0xffff00002a269812 */ /* 0x000fe200078ec0ff */
[----:B------:R-:W-:Y:S01]  /*44e0*/  @!P1 FFMA.FTZ R2, R44, R45, R2 ;  /* 0x0000002d2c029223 */ /* 0x000fe20000010002 */
[----:B------:R-:W-:Y:S02]  /*44f0*/  @!P1 LOP3.LUT R45, R69, 0xffff0000, RZ, 0xc0, !PT ;  /* 0xffff0000452d9812 */ /* 0x000fe400078ec0ff */
[----:B------:R-:W-:Y:S01]  /*4500*/  @!P1 LOP3.LUT R44, R46, 0xffff0000, RZ, 0xc0, !PT ;  /* 0xffff00002e2c9812 */ /* 0x000fe200078ec0ff */
[----:B------:R-:W-:Y:S01]  /*4510*/  @!P1 FMUL.FTZ R5, R41, R38 ;  /* 0x0000002629059220 */ /* 0x000fe20000410000 */
[----:B------:R-:W-:Y:S01]  /*4520*/  @!P1 PRMT R56, R56, 0x5410, R47 ;  /* 0x0000541038389816 */ /* 0x000fe2000000002f */
[----:B------:R-:W-:Y:S01]  /*4530*/  @!P1 IMAD.U32 R47, R48, 0x10000, RZ ;  /* 0x00010000302f9824 */ /* 0x000fe200078e00ff */
[----:B------:R-:W-:Y:S02]  /*4540*/  @!P1 LOP3.LUT R46, R68, 0xffff0000, RZ, 0xc0, !PT ;  /* 0xffff0000442e9812 */ /* 0x000fe400078ec0ff */
[----:B------:R-:W-:Y:S01]  /*4550*/  @!P1 LOP3.LUT R48, R48, 0xffff0000, RZ, 0xc0, !PT ;  /* 0xffff000030309812 */ /* 0x000fe200078ec0ff */
[----:B------:R-:W-:Y:S01]  /*4560*/  @!P1 FMUL.FTZ R160, R39, R47 ;  /* 0x0000002f27a09220 */ /* 0x000fe20000410000 */
[----:B------:R-:W-:Y:S01]  /*4570*/  @!P1 LOP3.LUT R39, R40, 0xffff0000, RZ, 0xc0, !PT ;  /* 0xffff000028279812 */ /* 0x000fe200078ec0ff */
[C---:B------:R-:W-:Y:S01]  /*4580*/  @!P1 IMAD.U32 R53, R56.reuse, 0x10000, RZ ;  /* 0x0001000038359824 */ /* 0x040fe200078e00ff */
[----:B------:R-:W-:Y:S01]  /*4590*/  @!P1 LOP3.LUT R56, R56, 0xffff0000, RZ, 0xc0, !PT ;  /* 0xffff000038389812 */ /* 0x000fe200078ec0ff */
[----:B------:R-:W-:Y:S01]  /*45a0*/  @!P1 FFMA.FTZ R160, R49, R36, -R160 ;  /* 0x0000002431a09223 */ /* 0x000fe200000108a0 */
[----:B------:R-:W-:Y:S01]  /*45b0*/  @!P1 LOP3.LUT R36, R20, 0xffff0000, RZ, 0xc0, !PT ;  /* 0xffff000014249812 */ /* 0x000fe200078ec0ff */
[----:B------:R-:W-:Y:S04]  /*45c0*/  @!P1 FMUL.FTZ R169, R41, R48 ;  /* 0x0000003029a99220 */ /* 0x000fe80000410000 */
[----:B------:R-:W-:Y:S02]  /*45d0*/  @!P1 FMUL.FTZ R171, R36, R44 ;  /* 0x0000002c24ab9220 */ /* 0x000fe40000410000 */
[----:B------:R-:W-:Y:S01]  /*45e0*/  @!P1 FFMA.FTZ R169, R45, R38, -R169 ;  /* 0x000000262da99223 */ /* 0x000fe200000108a9 */
[----:B------:R-:W-:Y:S01]  /*45f0*/  @!P1 LOP3.LUT R38, R22, 0xffff0000, RZ, 0xc0, !PT ;  /* 0xffff000016269812 */ /* 0x000fe200078ec0ff */
[-C--:B------:R-:W-:Y:S02]  /*4600*/  @!P1 FMUL.FTZ R3, R36, R39.reuse ;  /* 0x0000002724039220 */ /* 0x080fe40000410000 */
[C---:B------:R-:W-:Y:S01]  /*4610*/  @!P1 IMAD.U32 R36, R37.reuse, 0x10000, RZ ;  /* 0x0001000025249824 */ /* 0x040fe200078e00ff */
[----:B------:R-:W-:Y:S01]  /*4620*/  @!P1 LOP3.LUT R37, R37, 0xffff0000, RZ, 0xc0, !PT ;  /* 0xffff000025259812 */ /* 0x000fe200078ec0ff */
[----:B------:R-:W-:Y:S01]  /*4630*/  @!P1 FFMA.FTZ R171, R46, R39, -R171 ;  /* 0x000000272eab9223 */ /* 0x000fe200000108ab */
[----:B------:R-:W-:Y:S01]  /*4640*/  @!P1 F2FP.BF16.PACK_AB R160, R169, R160 ;  /* 0x000000a0a9a0923e */ /* 0x000fe200000010ff */
[----:B------:R-:W-:Y:S02]  /*4650*/  @!P1 IMAD.U32 R39, R22, 0x10000, RZ ;  /* 0x0001000016279824 */ /* 0x000fe400078e00ff */
[C---:B------:R-:W-:Y:S01]  /*4660*/  @!P1 FMUL.FTZ R173, R38.reuse, R52 ;  /* 0x0000003426ad9220 */ /* 0x040fe20000410000 */
[----:B------:R-:W-:Y:S01]  /*4670*/  @!P1 F2FP.BF16.PACK_AB R171, R171, R86 ;  /* 0x00000056abab923e */ /* 0x000fe200000010ff */
[----:B------:R-:W-:Y:S02]  /*4680*/  @!P1 FMUL.FTZ R168, R39, R50 ;  /* 0x0000003227a89220 */ /* 0x000fe40000410000 */
[-C--:B------:R-:W-:Y:S01]  /*4690*/  @!P1 FMUL.FTZ R7, R38, R37.reuse ;  /* 0x0000002526079220 */ /* 0x080fe20000410000 */
[C---:B------:R-:W-:Y:S01]  /*46a0*/  @!P1 LOP3.LUT R38, R23.reuse, 0xffff0000, RZ, 0xc0, !PT ;  /* 0xffff000017269812 */ /* 0x040fe200078ec0ff */
[----:B------:R-:W-:Y:S01]  /*46b0*/  @!P1 FFMA.FTZ R173, R54, R37, -R173 ;  /* 0x0000002536ad9223 */ /* 0x000fe200000108ad */
[----:B------:R-:W-:Y:S01]  /*46c0*/  @!P1 MOV R68, R171 ;  /* 0x000000ab00449202 */ /* 0x000fe20000000f00 */
[----:B------:R-:W-:Y:S02]  /*46d0*/  @!P1 IMAD.U32 R37, R23, 0x10000, RZ ;  /* 0x0001000017259824 */ /* 0x000fe400078e00ff */
[-C--:B------:R-:W-:Y:S02]  /*46e0*/  @!P1 FMUL.FTZ R6, R39, R36.reuse ;  /* 0x0000002427069220 */ /* 0x080fe40000410000 */
[----:B------:R-:W-:Y:S02]  /*46f0*/  @!P1 FFMA.FTZ R168, R51, R36, -R168 ;  /* 0x0000002433a89223 */ /* 0x000fe400000108a8 */
        /* <DEDUP_REMOVED lines=15> */
[----:B------:R-:W-:Y:S02]  /*47f0*/  @!P1 FMUL.FTZ R9, R38, R35 ;  /* 0x0000002326099220 */ /* 0x000fe40000410000 */
[----:B------:R-:W-:Y:S01]  /*4800*/  @!P1 FFMA.FTZ R7, R52, R54, R7 ;  /* 0x0000003634079223 */ /* 0x000fe20000010007 */
[----:B------:R-:W-:Y:S01]  /*4810*/  @!P1 MOV R71, R175 ;  /* 0x000000af00479202 */ /* 0x000fe20000000f00 */
[----:B------:R-:W-:Y:S02]  /*4820*/  @!P1 FFMA.FTZ R8, R53, R55, R8 ;  /* 0x0000003735089223 */ /* 0x000fe40000010008 */
[----:B------:R-:W-:Y:S02]  /*4830*/  @!P1 FFMA.FTZ R9, R56, R58, R9 ;  /* 0x0000003a38099223 */ /* 0x000fe40000010009 */
        /* <DEDUP_REMOVED lines=10> */
.L_x_325:
[----:B-1----:R-:W-:Y:S05]  /*48e0*/  BSYNC B0 ;  /* 0x0000000000007941 */ /* 0x002fea0003800000 */
.L_x_324:
[----:B------:R-:W-:Y:S01]  /*48f0*/  ISETP.GE.OR P0, PT, R122, R82, P4 ;  /* 0x000000527a00720c */ /* 0x000fe20002706670 */
[----:B------:R-:W-:Y:S01]  /*4900*/  @!UPT UIADD3 URZ, URZ, URZ, URZ ;  /* 0x0000003f3f3ff290 */ /* 0x000fe2000fffe03f */
[----:B------:R-:W-:Y:S11]  /*4910*/  BSSY B0, `(.L_x_326) ;  /* 0x0000071000007945 */ /* 0x000ff60003800000 */
[----:B------:R-:W-:-:S05]  /*4920*/  @P0 BRA `(.L_x_327) ;  /* 0x000006f000000947 */ /* 0x000fca0003800000 */
[----:B------:R-:W-:Y:S01]  /*4930*/  IADD3 R69, P0, R152, R162, RZ ;  /* 0x000000a298457210 */ /* 0x000fe20007f1e0ff */
[----:B------:R-:W1:Y:S01]  /*4940*/  LDS.128 R20, [R111+0x8100] ;  /* 0x008100006f147984 */ /* 0x000e620000000c00 */
[--C-:B-----5:R-:W-:Y:S02]  /*4950*/  @!P1 SHF.R.U64 R38, R64, 0x10, R65.reuse ;  /* 0x0000001040269819 */ /* 0x120fe40000001241 */
[----:B------:R-:W-:Y:S01]  /*4960*/  @!P1 SHF.R.U32.HI R65, RZ, 0x10, R65 ;  /* 0x00000010ff419819 */ /* 0x000fe20000011641 */
[----:B------:R-:W-:Y:S01]  /*4970*/  IMAD.X R56, R161, 0x1, R103, P0 ;  /* 0x00000001a1387824 */ /* 0x000fe200000e0667 */
[-C--:B------:R-:W-:Y:S02]  /*4980*/  IADD3 R71, P2, P0, R144, R69.reuse, R120 ;  /* 0x0000004590477210 */ /* 0x080fe4000785e078 */
[--C-:B------:R-:W-:Y:S01]  /*4990*/  @!P1 SHF.R.U64 R35, R24, 0x10, R25.reuse ;  /* 0x0000001018239819 */ /* 0x100fe20000001219 */
[----:B------:R-:W2:Y:S01]  /*49a0*/  LDS.128 R52, [R113+0x8100] ;  /* 0x0081000071347984 */ /* 0x000ea20000000c00 */
[-C--:B------:R-:W-:Y:S02]  /*49b0*/  IADD3.X R58, R97, R56.reuse, R114, P2, P0 ;  /* 0x00000038613a7210 */ /* 0x080fe400017e0472 */
[----:B------:R-:W-:Y:S02]  /*49c0*/  ISETP.GE.AND P0, PT, R119, c[0x0][0x1d4], PT ;  /* 0x0000750077007a0c */ /* 0x000fe40003f06270 */
[----:B------:R-:W-:Y:S02]  /*49d0*/  @!P1 PRMT R77, R77, 0x5410, R38 ;  /* 0x000054104d4d9816 */ /* 0x000fe40000000026 */
[----:B------:R-:W-:Y:S02]  /*49e0*/  @!P1 SHF.R.U32.HI R24, RZ, 0x10, R25 ;  /* 0x00000010ff189819 */ /* 0x000fe40000011619 */
[--C-:B------:R-:W-:Y:S01]  /*49f0*/  @!P1 SHF.R.U32.HI R36, RZ, 0x10, R27.reuse ;  /* 0x00000010ff249819 */ /* 0x100fe2000001161b */
[----:B------:R-:W-:Y:S01]  /*4a00*/  @!P1 IMAD.U32 R37, R77, 0x10000, RZ ;  /* 0x000100004d259824 */ /* 0x000fe200078e00ff */
[----:B------:R-:W-:Y:S02]  /*4a10*/  @!P1 SHF.R.U64 R27, R26, 0x10, R27 ;  /* 0x000000101a1b9819 */ /* 0x000fe4000000121b */
[----:B------:R-:W-:Y:S02]  /*4a20*/  @!P1 PRMT R32, R32, 0x5410, R35 ;  /* 0x0000541020209816 */ /* 0x000fe40000000023 */
[----:B------:R-:W-:Y:S02]  /*4a30*/  @!P1 PRMT R34, R34, 0x5410, R27 ;  /* 0x0000541022229816 */ /* 0x000fe4000000001b */
[----:B------:R-:W-:Y:S01]  /*4a40*/  @!P0 IADD3 R69, P3, P2, R144, R69, R119 ;  /* 0x0000004590458210 */ /* 0x000fe20007a7e077 */
[----:B------:R-:W-:Y:S01]  /*4a50*/  @!P1 IMAD.U32 R25, R32, 0x10000, RZ ;  /* 0x0001000020199824 */ /* 0x000fe200078e00ff */
[----:B------:R-:W-:Y:S02]  /*4a60*/  @!P1 PRMT R31, R31, 0x5410, R24 ;  /* 0x000054101f1f9816 */ /* 0x000fe40000000018 */
[----:B------:R-:W-:Y:S02]  /*4a70*/  @!P0 IADD3.X R56, R97, R56, R112, P3, P2 ;  /* 0x0000003861388210 */ /* 0x000fe40001fe4470 */
[----:B------:R-:W-:Y:S01]  /*4a80*/  LEA R70, P2, R71, c[0x0][0x1c8], 0x1 ;  /* 0x0000720047467a11 */ /* 0x000fe200078408ff */
[----:B------:R-:W-:Y:S01]  /*4a90*/  @!P1 IMAD.U32 R24, R31, 0x10000, RZ ;  /* 0x000100001f189824 */ /* 0x000fe200078e00ff */
[----:B------:R-:W-:Y:S02]  /*4aa0*/  @!P1 PRMT R76, R76, 0x5410, R65 ;  /* 0x000054104c4c9816 */ /* 0x000fe40000000041 */
[----:B------:R-:W-:Y:S02]  /*4ab0*/  LEA.HI.X R71, R71, c[0x0][0x1cc], R58, 0x1, P2 ;  /* 0x0000730047477a11 */ /* 0x000fe400010f0c3a */
[C---:B------:R-:W-:Y:S01]  /*4ac0*/  @!P0 LEA R68, P2, R69.reuse, c[0x0][0x1c8], 0x1 ;  /* 0x0000720045448a11 */ /* 0x040fe200078408ff */
[----:B------:R-:W-:Y:S01]  /*4ad0*/  @!P1 IMAD.U32 R39, R76, 0x10000, RZ ;  /* 0x000100004c279824 */ /* 0x000fe200078e00ff */
[----:B------:R-:W-:Y:S01]  /*4ae0*/  @!P1 SHF.R.U32.HI R40, RZ, 0x10, R67 ;  /* 0x00000010ff289819 */ /* 0x000fe20000011643 */
[----:B-1----:R-:W-:Y:S01]  /*4af0*/  @!P1 IMAD.U32 R26, R20, 0x10000, RZ ;  /* 0x00010000141a9824 */ /* 0x002fe200078e00ff */
[----:B------:R-:W-:Y:S02]  /*4b00*/  @!P0 LEA.HI.X R69, R69, c[0x0][0x1cc], R56, 0x1, P2 ;  /* 0x0000730045458a11 */ /* 0x000fe400010f0c38 */
[----:B------:R-:W-:Y:S01]  /*4b10*/  @!P1 SHF.L.U32 R27, R21, 0x10, RZ ;  /* 0x00000010151b9819 */ /* 0x000fe200000006ff */
[C---:B------:R-:W-:Y:S01]  /*4b20*/  @!P1 FMUL.FTZ R2, R26.reuse, R25 ;  /* 0x000000191a029220 */ /* 0x040fe20000410000 */
[----:B------:R-:W-:Y:S01]  /*4b30*/  @!P1 PRMT R75, R75, 0x5410, R40 ;  /* 0x000054104b4b9816 */ /* 0x000fe20000000028 */
[----:B------:R-:W-:Y:S01]  /*4b40*/  @!P1 FMUL.FTZ R56, R26, R37 ;  /* 0x000000251a389220 */ /* 0x000fe20000410000 */
[----:B------:R-:W-:Y:S01]  /*4b50*/  @!P1 LOP3.LUT R26, R21, 0xffff0000, RZ, 0xc0, !PT ;  /* 0xffff0000151a9812 */ /* 0x000fe200078ec0ff */
[----:B--2---:R-:W-:Y:S01]  /*4b60*/  @!P1 IMAD.U32 R38, R52, 0x10000, RZ ;  /* 0x0001000034269824 */ /* 0x004fe200078e00ff */
[C---:B------:R-:W-:Y:S01]  /*4b70*/  @!P1 LOP3.LUT R42, R53.reuse, 0xffff0000, RZ, 0xc0, !PT ;  /* 0xffff0000352a9812 */ /* 0x040fe200078ec0ff */
[----:B------:R-:W-:Y:S01]  /*4b80*/  @!P1 IMAD.U32 R41, R53, 0x10000, RZ ;  /* 0x0001000035299824 */ /* 0x000fe200078e00ff */
[----:B------:R-:W-:Y:S01]  /*4b90*/  @!P1 LOP3.LUT R51, R55, 0xffff0000, RZ, 0xc0, !PT ;  /* 0xffff000037339812 */ /* 0x000fe200078ec0ff */
[----:B------:R-:W-:Y:S01]  /*4ba0*/  @!P1 FMUL.FTZ R58, R27, R39 ;  /* 0x000000271b3a9220 */ /* 0x000fe20000410000 */
[----:B------:R-:W-:Y:S01]  /*4bb0*/  @!P1 LOP3.LUT R47, R54, 0xffff0000, RZ, 0xc0, !PT ;  /* 0xffff0000362f9812 */ /* 0x000fe200078ec0ff */
[----:B------:R-:W-:Y:S01]  /*4bc0*/  @!P1 FFMA.FTZ R2, R37, R38, R2 ;  /* 0x0000002625029223 */ /* 0x000fe20000010002 */
[----:B------:R-:W-:Y:S01]  /*4bd0*/  @!P1 LOP3.LUT R37, R77, 0xffff0000, RZ, 0xc0, !PT ;  /* 0xffff00004d259812 */ /* 0x000fe200078ec0ff */
[-C--:B------:R-:W-:Y:S01]  /*4be0*/  @!P1 FMUL.FTZ R4, R27, R24.reuse ;  /* 0x000000181b049220 */ /* 0x080fe20000410000 */
[----:B------:R-:W-:Y:S01]  /*4bf0*/  @!P1 LOP3.LUT R27, R32, 0xffff0000, RZ, 0xc0, !PT ;  /* 0xffff0000201b9812 */ /* 0x000fe200078ec0ff */
[----:B------:R-:W-:Y:S01]  /*4c00*/  @!P1 FFMA.FTZ R58, R41, R24, -R58 ;  /* 0x00000018293a9223 */ /* 0x000fe2000001083a */
[----:B------:R-:W-:Y:S01]  /*4c10*/  @!P1 LOP3.LUT R24, R20, 0xffff0000, RZ, 0xc0, !PT ;  /* 0xffff000014189812 */ /* 0x000fe200078ec0ff */
[----:B------:R-:W-:Y:S01]  /*4c20*/  @!P1 FFMA.FTZ R56, R38, R25, -R56 ;  /* 0x0000001926389223 */ /* 0x000fe20000010838 */
[----:B------:R-:W-:Y:S01]  /*4c30*/  @!P1 LOP3.LUT R38, R52, 0xffff0000, RZ, 0xc0, !PT ;  /* 0xffff000034269812 */ /* 0x000fe200078ec0ff */
[----:B------:R-:W-:Y:S01]  /*4c40*/  @!P1 IMAD.U32 R49, R75, 0x10000, RZ ;  /* 0x000100004b319824 */ /* 0x000fe200078e00ff */
[----:B------:R-:W-:Y:S01]  /*4c50*/  @!P1 LOP3.LUT R40, R76, 0xffff0000, RZ, 0xc0, !PT ;  /* 0xffff00004c289812 */ /* 0x000fe200078ec0ff */
[C---:B------:R-:W-:Y:S01]  /*4c60*/  @!P1 FMUL.FTZ R167, R24.reuse, R37 ;  /* 0x0000002518a79220 */ /* 0x040fe20000410000 */
[----:B------:R-:W-:Y:S01]  /*4c70*/  @!P1 LOP3.LUT R25, R31, 0xffff0000, RZ, 0xc0, !PT ;  /* 0xffff00001f199812 */ /* 0x000fe200078ec0ff */
[----:B------:R-:W-:Y:S01]  /*4c80*/  @!P1 FMUL.FTZ R3, R24, R27 ;  /* 0x0000001b18039220 */ /* 0x000fe20000410000 */
[----:B------:R-:W-:Y:S01]  /*4c90*/  @!P1 LOP3.LUT R50, R75, 0xffff0000, RZ, 0xc0, !PT ;  /* 0xffff00004b329812 */ /* 0x000fe200078ec0ff */
[C---:B------:R-:W-:Y:S01]  /*4ca0*/  @!P1 FMUL.FTZ R165, R26.reuse, R40 ;  /* 0x000000281aa59220 */ /* 0x040fe20000410000 */
[----:B------:R-:W-:Y:S01]  /*4cb0*/  @!P1 PRMT R33, R33, 0x5410, R36 ;  /* 0x0000541021219816 */ /* 0x000fe20000000024 */
[----:B------:R-:W-:Y:S01]  /*4cc0*/  @!P1 FMUL.FTZ R5, R26, R25 ;  /* 0x000000191a059220 */ /* 0x000fe20000410000 */
[C---:B------:R-:W-:Y:S01]  /*4cd0*/  @!P1 SHF.L.U32 R26, R23.reuse, 0x10, RZ ;  /* 0x00000010171a9819 */ /* 0x040fe200000006ff */
[----:B------:R-:W-:Y:S01]  /*4ce0*/  @!P1 FFMA.FTZ R167, R38, R27, -R167 ;  /* 0x0000001b26a79223 */ /* 0x000fe200000108a7 */
[----:B------:R-:W-:Y:S01]  /*4cf0*/  @!P1 SHF.R.U64 R67, R66, 0x10, R67 ;  /* 0x0000001042439819 */ /* 0x000fe20000001243 */
[----:B------:R-:W-:Y:S01]  /*4d00*/  @!P1 FFMA.FTZ R165, R42, R25, -R165 ;  /* 0x000000192aa59223 */ /* 0x000fe200000108a5 */
[----:B------:R-:W-:Y:S01]  /*4d10*/  @!P1 LOP3.LUT R27, R23, 0xffff0000, RZ, 0xc0, !PT ;  /* 0xffff0000171b9812 */ /* 0x000fe200078ec0ff */
[C---:B------:R-:W-:Y:S01]  /*4d20*/  @!P1 IMAD.U32 R25, R33.reuse, 0x10000, RZ ;  /* 0x0001000021199824 */ /* 0x040fe200078e00ff */
[----:B------:R-:W-:Y:S01]  /*4d30*/  @!P1 LOP3.LUT R24, R33, 0xffff0000, RZ, 0xc0, !PT ;  /* 0xffff000021189812 */ /* 0x000fe200078ec0ff */
[----:B------:R-:W-:Y:S01]  /*4d40*/  @!P1 IMAD.U32 R48, R55, 0x10000, RZ ;  /* 0x0001000037309824 */ /* 0x000fe200078e00ff */
[----:B------:R-:W-:Y:S01]  /*4d50*/  @!P1 PRMT R74, R74, 0x5410, R67 ;  /* 0x000054104a4a9816 */ /* 0x000fe20000000043 */
[C---:B------:R-:W-:Y:S01]  /*4d60*/  @!P1 FMUL.FTZ R86, R26.reuse, R49 ;  /* 0x000000311a569220 */ /* 0x040fe20000410000 */
[----:B------:R-:W-:Y:S01]  /*4d70*/  @!P1 F2FP.BF16.PACK_AB R167, R167, R56 ;  /* 0x00000038a7a7923e */ /* 0x000fe200000010ff */
[----:B------:R-:W-:Y:S01]  /*4d80*/  @!P1 FMUL.FTZ R169, R27, R50 ;  /* 0x000000321ba99220 */ /* 0x000fe20000410000 */
[----:B------:R-:W-:Y:S01]  /*4d90*/  @!P1 F2FP.BF16.PACK_AB R58, R165, R58 ;  /* 0x0000003aa53a923e */ /* 0x000fe200000010ff */
[-C--:B------:R-:W-:Y:S01]  /*4da0*/  @!P1 FMUL.FTZ R8, R26, R25.reuse ;  /* 0x000000191a089220 */ /* 0x080fe20000410000 */
[C---:B------:R-:W-:Y:S01]  /*4db0*/  @!P1 SHF.L.U32 R26, R22.reuse, 0x10, RZ ;  /* 0x00000010161a9819 */ /* 0x040fe200000006ff */
[----:B------:R-:W-:Y:S01]  /*4dc0*/  @!P1 FMUL.FTZ R9, R27, R24 ;  /* 0x000000181b099220 */ /* 0x000fe20000410000 */
[----:B------:R-:W-:Y:S01]  /*4dd0*/  @!P1 LOP3.LUT R27, R22, 0xffff0000, RZ, 0xc0, !PT ;  /* 0xffff0000161b9812 */ /* 0x000fe200078ec0ff */
[C---:B------:R-:W-:Y:S01]  /*4de0*/  @!P1 IMAD.U32 R45, R74.reuse, 0x10000, RZ ;  /* 0x000100004a2d9824 */ /* 0x040fe200078e00ff */
[----:B------:R-:W-:Y:S01]  /*4df0*/  @!P1 LOP3.LUT R46, R74, 0xffff0000, RZ, 0xc0, !PT ;  /* 0xffff00004a2e9812 */ /* 0x000fe200078ec0ff */
[----:B------:R-:W-:Y:S01]  /*4e00*/  @!P1 FFMA.FTZ R86, R48, R25, -R86 ;  /* 0x0000001930569223 */ /* 0x000fe20000010856 */
[----:B------:R-:W-:Y:S01]  /*4e10*/  @!P1 MOV R53, R58 ;  /* 0x0000003a00359202 */ /* 0x000fe20000000f00 */
[C---:B------:R-:W-:Y:S02]  /*4e20*/  @!P1 IMAD.U32 R25, R34.reuse, 0x10000, RZ ;  /* 0x0001000022199824 */ /* 0x040fe400078e00ff */
[----:B------:R-:W-:Y:S01]  /*4e30*/  @!P1 FFMA.FTZ R169, R51, R24, -R169 ;  /* 0x0000001833a99223 */ /* 0x000fe200000108a9 */
[----:B------:R-:W-:Y:S01]  /*4e40*/  @!P1 LOP3.LUT R24, R34, 0xffff0000, RZ, 0xc0, !PT ;  /* 0xffff000022189812 */ /* 0x000fe200078ec0ff */
[----:B------:R-:W-:Y:S02]  /*4e50*/  @!P1 IMAD.U32 R44, R54, 0x10000, RZ ;  /* 0x00010000362c9824 */ /* 0x000fe400078e00ff */
[C---:B------:R-:W-:Y:S01]  /*4e60*/  @!P1 FMUL.FTZ R171, R26.reuse, R45 ;  /* 0x0000002d1aab9220 */ /* 0x040fe20000410000 */
[----:B------:R-:W-:Y:S01]  /*4e70*/  @!P1 F2FP.BF16.PACK_AB R86, R169, R86 ;  /* 0x00000056a956923e */ /* 0x000fe200000010ff */
[----:B------:R-:W-:Y:S02]  /*4e80*/  @!P1 FMUL.FTZ R160, R27, R46 ;  /* 0x0000002e1ba09220 */ /* 0x000fe40000410000 */
[----:B------:R-:W-:Y:S02]  /*4e90*/  @!P1 FFMA.FTZ R3, R37, R38, R3 ;  /* 0x0000002625039223 */ /* 0x000fe40000010003 */
[----:B------:R-:W-:Y:S02]  /*4ea0*/  @!P1 FMUL.FTZ R6, R26, R25 ;  /* 0x000000191a069220 */ /* 0x000fe40000410000 */
[----:B------:R-:W-:Y:S01]  /*4eb0*/  @!P1 FFMA.FTZ R4, R39, R41, R4 ;  /* 0x0000002927049223 */ /* 0x000fe20000010004 */
[----:B------:R-:W-:Y:S01]  /*4ec0*/  @!P1 F2FP.BF16.PACK_AB R56, R3, R2 ;  /* 0x000000020338923e */ /* 0x000fe200000010ff */
[----:B------:R-:W-:Y:S02]  /*4ed0*/  @!P1 FFMA.FTZ R171, R44, R25, -R171 ;  /* 0x000000192cab9223 */ /* 0x000fe400000108ab */
[-C--:B------:R-:W-:Y:S02]  /*4ee0*/  @!P1 FMUL.FTZ R7, R27, R24.reuse ;  /* 0x000000181b079220 */ /* 0x080fe40000410000 */
[----:B------:R-:W-:Y:S02]  /*4ef0*/  @!P1 FFMA.FTZ R160, R47, R24, -R160 ;  /* 0x000000182fa09223 */ /* 0x000fe400000108a0 */
[----:B------:R-:W-:Y:S02]  /*4f00*/  @!P1 FFMA.FTZ R5, R40, R42, R5 ;  /* 0x0000002a28059223 */ /* 0x000fe40000010005 */
[----:B------:R-:W-:Y:S01]  /*4f10*/  @!P1 FFMA.FTZ R6, R45, R44, R6 ;  /* 0x0000002c2d069223 */ /* 0x000fe20000010006 */
[----:B------:R-:W-:Y:S01]  /*4f20*/  @!P1 F2FP.BF16.PACK_AB R171, R160, R171 ;  /* 0x000000aba0ab923e */ /* 0x000fe200000010ff */
[----:B------:R-:W-:Y:S01]  /*4f30*/  @!P1 FFMA.FTZ R7, R46, R47, R7 ;  /* 0x0000002f2e079223 */ /* 0x000fe20000010007 */
[----:B------:R-:W-:Y:S01]  /*4f40*/  @!P1 F2FP.BF16.PACK_AB R165, R5, R4 ;  /* 0x0000000405a5923e */ /* 0x000fe200000010ff */
[----:B------:R-:W-:Y:S02]  /*4f50*/  @!P1 FFMA.FTZ R8, R49, R48, R8 ;  /* 0x0000003031089223 */ /* 0x000fe40000010008 */
        /* <DEDUP_REMOVED lines=12> */
.L_x_327:
[----:B------:R-:W-:Y:S05]  /*5020*/  BSYNC B0 ;  /* 0x0000000000007941 */ /* 0x000fea0003800000 */
.L_x_326:
[----:B------:R-:W-:Y:S05]  /*5030*/  IADD3 R163, P0, R150, R162, RZ ;  /* 0x000000a296a37210 */ /* 0x000fea0007f1e0ff */
[----:B------:R-:W-:Y:S01]  /*5040*/  IMAD.X R161, R161, 0x1, R104, P0 ;  /* 0x00000001a1a17824 */ /* 0x000fe200000e0668 */
[----:B------:R-:W-:Y:S11]  /*5050*/  ISETP.GE.OR P0, PT, R121, R82, P4 ;  /* 0x000000527900720c */ /* 0x000ff60002706670 */
[----:B------:R-:W-:Y:S02]  /*5060*/  @!UPT UIADD3 URZ, URZ, URZ, URZ ;  /* 0x0000003f3f3ff290 */ /* 0x000fe4000fffe03f */
[----:B------:R-:W-:-:S05]  /*5070*/  @P0 BRA `(.L_x_321) ;  /* 0x0000090000000947 */ /* 0x000fca0003800000 */
[----:B------:R-:W-:Y:S01]  /*5080*/  @!P1 SHF.R.U64 R25, R16, 0x10, R17 ;  /* 0x0000001010199819 */ /* 0x000fe20000001211 */
[----:B-1----:R-:W1:Y:S01]  /*5090*/  LDS.128 R20, [R107+0x8100] ;  /* 0x008100006b147984 */ /* 0x002e620000000c00 */
[--C-:B------:R-:W-:Y:S02]  /*50a0*/  @!P1 SHF.R.U64 R26, R60, 0x10, R61.reuse ;  /* 0x000000103c1a9819 */ /* 0x100fe4000000123d */
[----:B------:R-:W-:Y:S02]  /*50b0*/  @!P1 SHF.R.U32.HI R61, RZ, 0x10, R61 ;  /* 0x00000010ff3d9819 */ /* 0x000fe4000001163d */
[----:B------:R-:W-:Y:S02]  /*50c0*/  @!P1 PRMT R28, R28, 0x5410, R25 ;  /* 0x000054101c1c9816 */ /* 0x000fe40000000019 */
[----:B------:R-:W-:Y:S01]  /*50d0*/  IADD3 R50, P2, P0, R144, R163, R120 ;  /* 0x000000a390327210 */ /* 0x000fe2000785e078 */
[----:B-----5:R-:W2:Y:S01]  /*50e0*/  LDS.128 R44, [R109+0x8100] ;  /* 0x008100006d2c7984 */ /* 0x020ea20000000c00 */
[----:B------:R-:W-:Y:S02]  /*50f0*/  @!P1 PRMT R73, R73, 0x5410, R26 ;  /* 0x0000541049499816 */ /* 0x000fe4000000001a */
[----:B------:R-:W-:Y:S02]  /*5100*/  IADD3.X R49, R97, R161, R114, P2, P0 ;  /* 0x000000a161317210 */ /* 0x000fe400017e0472 */
[C---:B------:R-:W-:Y:S01]  /*5110*/  LEA R48, P0, R50.reuse, c[0x0][0x1c8], 0x1 ;  /* 0x0000720032307a11 */ /* 0x040fe200078008ff */
[----:B------:R-:W-:Y:S01]  /*5120*/  @!P1 IMAD.U32 R27, R73, 0x10000, RZ ;  /* 0x00010000491b9824 */ /* 0x000fe200078e00ff */
[----:B------:R-:W-:Y:S02]  /*5130*/  @!P1 SHF.R.U32.HI R32, RZ, 0x10, R63 ;  /* 0x00000010ff209819 */ /* 0x000fe4000001163f */
[----:B------:R-:W-:Y:S02]  /*5140*/  LEA.HI.X R49, R50, c[0x0][0x1cc], R49, 0x1, P0 ;  /* 0x0000730032317a11 */ /* 0x000fe400000f0c31 */
[----:B------:R-:W-:Y:S02]  /*5150*/  @!P1 PRMT R59, R59, 0x5410, R32 ;  /* 0x000054103b3b9816 */ /* 0x000fe40000000020 */
[----:B------:R-:W-:Y:S02]  /*5160*/  @!P1 SHF.R.U32.HI R16, RZ, 0x10, R17 ;  /* 0x00000010ff109819 */ /* 0x000fe40000011611 */
[----:B------:R-:W-:Y:S02]  /*5170*/  @!P1 SHF.L.U32 R17, R28, 0x10, RZ ;  /* 0x000000101c119819 */ /* 0x000fe400000006ff */
[----:B------:R-:W-:Y:S02]  /*5180*/  @!P1 PRMT R11, R11, 0x5410, R16 ;  /* 0x000054100b0b9816 */ /* 0x000fe40000000010 */
[C---:B------:R-:W-:Y:S02]  /*5190*/  @!P1 SHF.L.U32 R39, R59.reuse, 0x10, RZ ;  /* 0x000000103b279819 */ /* 0x040fe400000006ff */
[----:B------:R-:W-:Y:S01]  /*51a0*/  @!P1 LOP3.LUT R40, R59, 0xffff0000, RZ, 0xc0, !PT ;  /* 0xffff00003b289812 */ /* 0x000fe200078ec0ff */
[C---:B------:R-:W-:Y:S01]  /*51b0*/  @!P1 IMAD.U32 R16, R11.reuse, 0x10000, RZ ;  /* 0x000100000b109824 */ /* 0x040fe200078e00ff */
[----:B------:R-:W-:Y:S02]  /*51c0*/  @!P1 LOP3.LUT R11, R11, 0xffff0000, RZ, 0xc0, !PT ;  /* 0xffff00000b0b9812 */ /* 0x000fe400078ec0ff */
[----:B------:R-:W-:Y:S02]  /*51d0*/  @!P1 PRMT R72, R72, 0x5410, R61 ;  /* 0x0000541048489816 */ /* 0x000fe4000000003d */
[--C-:B------:R-:W-:Y:S02]  /*51e0*/  @!P1 SHF.R.U32.HI R24, RZ, 0x10, R19.reuse ;  /* 0x00000010ff189819 */ /* 0x100fe40000011613 */
[----:B------:R-:W-:Y:S01]  /*51f0*/  @!P1 SHF.R.U64 R19, R18, 0x10, R19 ;  /* 0x0000001012139819 */ /* 0x000fe20000001213 */
[----:B------:R-:W-:Y:S01]  /*5200*/  @!P1 IMAD.U32 R31, R72, 0x10000, RZ ;  /* 0x00010000481f9824 */ /* 0x000fe200078e00ff */
[----:B------:R-:W-:Y:S01]  /*5210*/  @!P1 PRMT R29, R29, 0x5410, R24 ;  /* 0x000054101d1d9816 */ /* 0x000fe20000000018 */
[----:B-1----:R-:W-:Y:S01]  /*5220*/  @!P1 IMAD.U32 R18, R20, 0x10000, RZ ;  /* 0x0001000014129824 */ /* 0x002fe200078e00ff */
[----:B------:R-:W-:Y:S01]  /*5230*/  @!P1 PRMT R30, R30, 0x5410, R19 ;  /* 0x000054101e1e9816 */ /* 0x000fe20000000013 */
[----:B------:R-:W-:Y:S01]  /*5240*/  @!P1 IMAD.U32 R19, R21, 0x10000, RZ ;  /* 0x0001000015139824 */ /* 0x000fe200078e00ff */
[----:B------:R-:W-:Y:S01]  /*5250*/  @!P1 SHF.R.U64 R62, R62, 0x10, R63 ;  /* 0x000000103e3e9819 */ /* 0x000fe2000000123f */
[C---:B------:R-:W-:Y:S01]  /*5260*/  @!P1 FMUL.FTZ R2, R18.reuse, R17 ;  /* 0x0000001112029220 */ /* 0x040fe20000410000 */
[----:B------:R-:W-:Y:S01]  /*5270*/  ISETP.GE.AND P0, PT, R119, c[0x0][0x1d4], PT ;  /* 0x0000750077007a0c */ /* 0x000fe20003f06270 */
[----:B------:R-:W-:Y:S01]  /*5280*/  @!P1 FMUL.FTZ R50, R18, R27 ;  /* 0x0000001b12329220 */ /* 0x000fe20000410000 */
[----:B------:R-:W-:Y:S01]  /*5290*/  @!P1 LOP3.LUT R18, R21, 0xffff0000, RZ, 0xc0, !PT ;  /* 0xffff000015129812 */ /* 0x000fe200078ec0ff */
[C---:B--2---:R-:W-:Y:S01]  /*52a0*/  @!P1 IMAD.U32 R26, R44.reuse, 0x10000, RZ ;  /* 0x000100002c1a9824 */ /* 0x044fe200078e00ff */
[----:B------:R-:W-:Y:S01]  /*52b0*/  @!P1 SHF.L.U32 R33, R45, 0x10, RZ ;  /* 0x000000102d219819 */ /* 0x000fe200000006ff */
[----:B------:R-:W-:Y:S01]  /*52c0*/  @!P1 FMUL.FTZ R51, R19, R31 ;  /* 0x0000001f13339220 */ /* 0x000fe20000410000 */
[----:B------:R-:W-:Y:S01]  /*52d0*/  @!P1 LOP3.LUT R34, R45, 0xffff0000, RZ, 0xc0, !PT ;  /* 0xffff00002d229812 */ /* 0x000fe200078ec0ff */
[----:B------:R-:W-:Y:S01]  /*52e0*/  @!P1 FFMA.FTZ R2, R27, R26, R2 ;  /* 0x0000001a1b029223 */ /* 0x000fe20000010002 */
[----:B------:R-:W-:Y:S01]  /*52f0*/  @!P1 LOP3.LUT R32, R44, 0xffff0000, RZ, 0xc0, !PT ;  /* 0xffff00002c209812 */ /* 0x000fe200078ec0ff */
[----:B------:R-:W-:Y:S01]  /*5300*/  @!P1 FFMA.FTZ R50, R26, R17, -R50 ;  /* 0x000000111a329223 */ /* 0x000fe20000010832 */
[----:B------:R-:W-:Y:S01]  /*5310*/  @!P1 LOP3.LUT R42, R47, 0xffff0000, RZ, 0xc0, !PT ;  /* 0xffff00002f2a9812 */ /* 0x000fe200078ec0ff */
[-C--:B------:R-:W-:Y:S01]  /*5320*/  @!P1 FMUL.FTZ R4, R19, R16.reuse ;  /* 0x0000001013049220 */ /* 0x080fe20000410000 */
[----:B------:R-:W-:Y:S01]  /*5330*/  @!P1 LOP3.LUT R38, R46, 0xffff0000, RZ, 0xc0, !PT ;  /* 0xffff00002e269812 */ /* 0x000fe200078ec0ff */
[----:B------:R-:W-:Y:S01]  /*5340*/  @!P1 FFMA.FTZ R51, R33, R16, -R51 ;  /* 0x0000001021339223 */ /* 0x000fe20000010833 */
[----:B------:R-:W-:Y:S01]  /*5350*/  @!P1 LOP3.LUT R17, R28, 0xffff0000, RZ, 0xc0, !PT ;  /* 0xffff00001c119812 */ /* 0x000fe200078ec0ff */
[----:B------:R-:W-:Y:S01]  /*5360*/  @!P1 FMUL.FTZ R5, R18, R11 ;  /* 0x0000000b12059220 */ /* 0x000fe20000410000 */
[----:B------:R-:W-:Y:S01]  /*5370*/  @!P1 LOP3.LUT R27, R72, 0xffff0000, RZ, 0xc0, !PT ;  /* 0xffff0000481b9812 */ /* 0x000fe200078ec0ff */
[----:B------:R-:W-:Y:S01]  /*5380*/  @!P1 IMAD.U32 R41, R47, 0x10000, RZ ;  /* 0x000100002f299824 */ /* 0x000fe200078e00ff */
[----:B------:R-:W-:Y:S01]  /*5390*/  @!P1 LOP3.LUT R16, R20, 0xffff0000, RZ, 0xc0, !PT ;  /* 0xffff000014109812 */ /* 0x000fe200078ec0ff */
[----:B------:R-:W-:Y:S01]  /*53a0*/  @!P1 IMAD.U32 R37, R46, 0x10000, RZ ;  /* 0x000100002e259824 */ /* 0x000fe200078e00ff */
[----:B------:R-:W-:Y:S01]  /*53b0*/  @!P1 LOP3.LUT R26, R73, 0xffff0000, RZ, 0xc0, !PT ;  /* 0xffff0000491a9812 */ /* 0x000fe200078ec0ff */
[----:B------:R-:W-:Y:S01]  /*53c0*/  @!P1 FMUL.FTZ R52, R18, R27 ;  /* 0x0000001b12349220 */ /* 0x000fe20000410000 */
[----:B------:R-:W-:Y:S01]  /*53d0*/  @!P1 LOP3.LUT R18, R23, 0xffff0000, RZ, 0xc0, !PT ;  /* 0xffff000017129812 */ /* 0x000fe200078ec0ff */
[C---:B------:R-:W-:Y:S01]  /*53e0*/  @!P1 FMUL.FTZ R3, R16.reuse, R17 ;  /* 0x0000001110039220 */ /* 0x040fe20000410000 */
[----:B------:R-:W-:Y:S01]  /*53f0*/  @!P1 PRMT R57, R57, 0x5410, R62 ;  /* 0x0000541039399816 */ /* 0x000fe2000000003e */
[----:B------:R-:W-:Y:S02]  /*5400*/  @!P1 FMUL.FTZ R53, R16, R26 ;  /* 0x0000001a10359220 */ /* 0x000fe40000410000 */
[----:B------:R-:W-:Y:S01]  /*5410*/  @!P1 FFMA.FTZ R52, R34, R11, -R52 ;  /* 0x0000000b22349223 */ /* 0x000fe20000010834 */
[----:B------:R-:W-:Y:S01]  /*5420*/  @!P1 LOP3.LUT R11, R29, 0xffff0000, RZ, 0xc0, !PT ;  /* 0xffff00001d0b9812 */ /* 0x000fe200078ec0ff */
[----:B------:R-:W-:Y:S01]  /*5430*/  @!P1 FFMA.FTZ R53, R32, R17, -R53 ;  /* 0x0000001120359223 */ /* 0x000fe20000010835 */
[----:B------:R-:W-:Y:S01]  /*5440*/  @!P1 LOP3.LUT R36, R57, 0xffff0000, RZ, 0xc0, !PT ;  /* 0xffff000039249812 */ /* 0x000fe200078ec0ff */
[----:B------:R-:W-:Y:S01]  /*5450*/  @!P1 IMAD.U32 R17, R23, 0x10000, RZ ;  /* 0x0001000017119824 */ /* 0x000fe200078e00ff */
[----:B------:R-:W-:Y:S01]  /*5460*/  @!P1 F2FP.BF16.PACK_AB R51, R52, R51 ;  /* 0x000000333433923e */ /* 0x000fe200000010ff */
[----:B------:R-:W-:Y:S01]  /*5470*/  @!P1 IMAD.U32 R16, R29, 0x10000, RZ ;  /* 0x000100001d109824 */ /* 0x000fe200078e00ff */
[----:B------:R-:W-:Y:S01]  /*5480*/  @!P1 F2FP.BF16.PACK_AB R50, R53, R50 ;  /* 0x000000323532923e */ /* 0x000fe200000010ff */
[C---:B------:R-:W-:Y:S02]  /*5490*/  @!P1 FMUL.FTZ R54, R17.reuse, R39 ;  /* 0x0000002711369220 */ /* 0x040fe40000410000 */
[----:B------:R-:W-:Y:S01]  /*54a0*/  @!P1 FMUL.FTZ R65, R18, R40 ;  /* 0x0000002812419220 */ /* 0x000fe20000410000 */
[----:B------:R-:W-:Y:S01]  /*54b0*/  @!P1 MOV R44, R50 ;  /* 0x00000032002c9202 */ /* 0x000fe20000000f00 */
[-C--:B------:R-:W-:Y:S01]  /*54c0*/  @!P1 FMUL.FTZ R8, R17, R16.reuse ;  /* 0x0000001011089220 */ /* 0x080fe20000410000 */
[----:B------:R-:W-:Y:S01]  /*54d0*/  @!P1 SHF.L.U32 R17, R22, 0x10, RZ ;  /* 0x0000001016119819 */ /* 0x000fe200000006ff */
[-C--:B------:R-:W-:Y:S01]  /*54e0*/  @!P1 FMUL.FTZ R9, R18, R11.reuse ;  /* 0x0000000b12099220 */ /* 0x080fe20000410000 */
[----:B------:R-:W-:Y:S01]  /*54f0*/  @!P1 LOP3.LUT R18, R22, 0xffff0000, RZ, 0xc0, !PT ;  /* 0xffff000016129812 */ /* 0x000fe200078ec0ff */
[----:B------:R-:W-:Y:S02]  /*5500*/  @!P1 IMAD.U32 R35, R57, 0x10000, RZ ;  /* 0x0001000039239824 */ /* 0x000fe400078e00ff */
[----:B------:R-:W-:Y:S01]  /*5510*/  @!P1 FFMA.FTZ R65, R42, R11, -R65 ;  /* 0x0000000b2a419223 */ /* 0x000fe20000010841 */
[C---:B------:R-:W-:Y:S01]  /*5520*/  @!P1 LOP3.LUT R11, R30.reuse, 0xffff0000, RZ, 0xc0, !PT ;  /* 0xffff00001e0b9812 */ /* 0x040fe200078ec0ff */
[----:B------:R-:W-:Y:S02]  /*5530*/  @!P1 FFMA.FTZ R54, R41, R16, -R54 ;  /* 0x0000001029369223 */ /* 0x000fe40000010836 */
[----:B------:R-:W-:Y:S02]  /*5540*/  @!P1 IMAD.U32 R16, R30, 0x10000, RZ ;  /* 0x000100001e109824 */ /* 0x000fe400078e00ff */
[----:B------:R-:W-:Y:S01]  /*5550*/  @!P1 FMUL.FTZ R55, R17, R35 ;  /* 0x0000002311379220 */ /* 0x000fe20000410000 */
[----:B------:R-:W-:Y:S01]  /*5560*/  @!P1 F2FP.BF16.PACK_AB R54, R65, R54 ;  /* 0x000000364136923e */ /* 0x000fe200000010ff */
[----:B------:R-:W-:Y:S02]  /*5570*/  @!P1 FMUL.FTZ R56, R18, R36 ;  /* 0x0000002412389220 */ /* 0x000fe40000410000 */
[----:B------:R-:W-:Y:S01]  /*5580*/  @!P1 FFMA.FTZ R55, R37, R16, -R55 ;  /* 0x0000001025379223 */ /* 0x000fe20000010837 */
[----:B------:R-:W-:Y:S01]  /*5590*/  @!P1 MOV R47, R54 ;  /* 0x00000036002f9202 */ /* 0x000fe20000000f00 */
[----:B------:R-:W-:Y:S02]  /*55a0*/  @!P1 FFMA.FTZ R56, R38, R11, -R56 ;  /* 0x0000000b26389223 */ /* 0x000fe40000010838 */
[----:B------:R-:W-:Y:S02]  /*55b0*/  @!P1 IMAD.MOV.U32 R45, RZ, RZ, R51 ;  /* 0x000000ffff2d9224 */ /* 0x000fe400078e0033 */
[----:B------:R-:W-:Y:S01]  /*55c0*/  @!P1 FFMA.FTZ R3, R26, R32, R3 ;  /* 0x000000201a039223 */ /* 0x000fe20000010003 */
[----:B------:R-:W-:Y:S01]  /*55d0*/  @!P1 F2FP.BF16.PACK_AB R55, R56, R55 ;  /* 0x000000373837923e */ /* 0x000fe200000010ff */
[----:B------:R-:W-:Y:S02]  /*55e0*/  @!P1 FMUL.FTZ R6, R17, R16 ;  /* 0x0000001011069220 */ /* 0x000fe40000410000 */
[----:B------:R-:W-:Y:S01]  /*55f0*/  @!P1 FFMA.FTZ R4, R31, R33, R4 ;  /* 0x000000211f049223 */ /* 0x000fe20000010004 */
[----:B------:R-:W-:Y:S01]  /*5600*/  @!P1 F2FP.BF16.PACK_AB R52, R3, R2 ;  /* 0x000000020334923e */ /* 0x000fe200000010ff */
[----:B------:R-:W-:Y:S02]  /*5610*/  @!P1 IMAD.MOV.U32 R46, RZ, RZ, R55 ;  /* 0x000000ffff2e9224 */ /* 0x000fe400078e0037 */
[----:B------:R-:W-:Y:S02]  /*5620*/  @!P1 FMUL.FTZ R7, R18, R11 ;  /* 0x0000000b12079220 */ /* 0x000fe40000410000 */
[----:B------:R-:W-:Y:S01]  /*5630*/  @!P1 FFMA.FTZ R5, R27, R34, R5 ;  /* 0x000000221b059223 */ /* 0x000fe20000010005 */
[----:B------:R1:W-:Y:S01]  /*5640*/  STG.E.128 [R48.64], R44 ;  /* 0x0000002c30007986 */ /* 0x0003e2000c101d10 */
[----:B------:R-:W-:Y:S02]  /*5650*/  @!P1 FFMA.FTZ R6, R35, R37, R6 ;  /* 0x0000002523069223 */ /* 0x000fe40000010006 */
[----:B------:R-:W-:Y:S01]  /*5660*/  @!P1 FFMA.FTZ R7, R36, R38, R7 ;  /* 0x0000002624079223 */ /* 0x000fe20000010007 */
[----:B------:R-:W-:Y:S01]  /*5670*/  @!P1 F2FP.BF16.PACK_AB R53, R5, R4 ;  /* 0x000000040535923e */ /* 0x000fe200000010ff */
        /* <DEDUP_REMOVED lines=15> */
.L_x_305:
[----:B------:R-:W-:Y:S01]  /*5770*/  IMAD R2, R43, -0x60, R0 ;  /* 0xffffffa02b027824 */ /* 0x000fe200078e0200 */
[----:B------:R-:W-:Y:S04]  /*5780*/  BSSY B0, `(.L_x_328) ;  /* 0x000000b000007945 */ /* 0x000fe80003800000 */
[----:B------:R-:W-:Y:S04]  /*5790*/  IMNMX R8, R2, 0x60, PT ;  /* 0x0000006002087817 */ /* 0x000fe80003800200 */
[----:B------:R-:W-:Y:S11]  /*57a0*/  ISETP.GE.AND P0, PT, R125, R8, PT ;  /* 0x000000087d00720c */ /* 0x000ff60003f06270 */
[----:B------:R-:W-:Y:S02]  /*57b0*/  @!UPT UIADD3 URZ, URZ, URZ, URZ ;  /* 0x0000003f3f3ff290 */ /* 0x000fe4000fffe03f */
[----:B------:R-:W-:-:S05]  /*57c0*/  @P0 BRA `(.L_x_329) ;  /* 0x0000006000000947 */ /* 0x000fca0003800000 */
[----:B------:R-:W1:Y:S01]  /*57d0*/  @!P4 LDS.128 R16, [R124+0x8100] ;  /* 0x008100007c10c984 */ /* 0x000e620000000c00 */
[----:B------:R-:W-:Y:S11]  /*57e0*/  ISETP.GE.AND P0, PT, R123, c[0x0][0x1d4], PT ;  /* 0x000075007b007a0c */ /* 0x000ff60003f06270 */
[----:B------:R-:W-:Y:S02]  /*57f0*/  @!UPT UIADD3 URZ, URZ, URZ, URZ ;  /* 0x0000003f3f3ff290 */ /* 0x000fe4000fffe03f */
[----:B------:R-:W2:Y:S04]  /*5800*/  @!P0 LDS.128 R4, [R124+0xb100] ;  /* 0x00b100007c048984 */ /* 0x000ea80000000c00 */
[----:B-1----:R1:W-:Y:S04]  /*5810*/  @!P4 STG.E.128 [R74.64], R16 ;  /* 0x000000104a00c986 */ /* 0x0023e8000c101d10 */
[----:B--2---:R1:W-:Y:S02]  /*5820*/  @!P0 STG.E.128 [R74.64+0x80], R4 ;  /* 0x000080044a008986 */ /* 0x0043e4000c101d10 */
.L_x_329:
[----:B------:R-:W-:Y:S05]  /*5830*/  BSYNC B0 ;  /* 0x0000000000007941 */ /* 0x000fea0003800000 */
.L_x_328:
[----:B------:R-:W-:Y:S01]  /*5840*/  ISETP.GE.AND P0, PT, R122, R8, PT ;  /* 0x000000087a00720c */ /* 0x000fe20003f06270 */
[----:B------:R-:W-:Y:S01]  /*5850*/  @!UPT UIADD3 URZ, URZ, URZ, URZ ;  /* 0x0000003f3f3ff290 */ /* 0x000fe2000fffe03f */
[----:B------:R-:W-:Y:S11]  /*5860*/  BSSY B0, `(.L_x_330) ;  /* 0x0000008000007945 */ /* 0x000ff60003800000 */
[----:B------:R-:W-:-:S05]  /*5870*/  @P0 BRA `(.L_x_331) ;  /* 0x0000006000000947 */ /* 0x000fca0003800000 */
[----:B-1----:R-:W1:Y:S01]  /*5880*/  @!P4 LDS.128 R16, [R124+0x9100] ;  /* 0x009100007c10c984 */ /* 0x002e620000000c00 */
[----:B------:R-:W-:Y:S11]  /*5890*/  ISETP.GE.AND P0, PT, R123, c[0x0][0x1d4], PT ;  /* 0x000075007b007a0c */ /* 0x000ff60003f06270 */
[----:B------:R-:W-:Y:S02]  /*58a0*/  @!UPT UIADD3 URZ, URZ, URZ, URZ ;  /* 0x0000003f3f3ff290 */ /* 0x000fe4000fffe03f */
[----:B------:R-:W2:Y:S04]  /*58b0*/  @!P0 LDS.128 R4, [R124+0xc100] ;  /* 0x00c100007c048984 */ /* 0x000ea80000000c00 */
[----:B-1----:R1:W-:Y:S04]  /*58c0*/  @!P4 STG.E.128 [R72.64], R16 ;  /* 0x000000104800c986 */ /* 0x0023e8000c101d10 */
[----:B--2---:R1:W-:Y:S02]  /*58d0*/  @!P0 STG.E.128 [R72.64+0x80], R4 ;  /* 0x0000800448008986 */ /* 0x0043e4000c101d10 */
.L_x_331:
[----:B------:R-:W-:Y:S05]  /*58e0*/  BSYNC B0 ;  /* 0x0000000000007941 */ /* 0x000fea0003800000 */
.L_x_330:
[----:B------:R-:W-:Y:S11]  /*58f0*/  ISETP.GE.AND P0, PT, R121, R8, PT ;  /* 0x000000087900720c */ /* 0x000ff60003f06270 */
[----:B------:R-:W-:Y:S02]  /*5900*/  @!UPT UIADD3 URZ, URZ, URZ, URZ ;  /* 0x0000003f3f3ff290 */ /* 0x000fe4000fffe03f */
[----:B------:R-:W-:-:S05]  /*5910*/  @P0 BRA `(.L_x_321) ;  /* 0x0000006000000947 */ /* 0x000fca0003800000 */
[----:B-1----:R-:W1:Y:S01]  /*5920*/  @!P4 LDS.128 R16, [R124+0xa100] ;  /* 0x00a100007c10c984 */ /* 0x002e620000000c00 */
[----:B------:R-:W-:Y:S11]  /*5930*/  ISETP.GE.AND P0, PT, R123, c[0x0][0x1d4], PT ;  /* 0x000075007b007a0c */ /* 0x000ff60003f06270 */
[----:B------:R-:W-:Y:S02]  /*5940*/  @!UPT UIADD3 URZ, URZ, URZ, URZ ;  /* 0x0000003f3f3ff290 */ /* 0x000fe4000fffe03f */
[----:B------:R-:W2:Y:S04]  /*5950*/  @!P0 LDS.128 R4, [R124+0xd100] ;  /* 0x00d100007c048984 */ /* 0x000ea80000000c00 */
[----:B-1----:R1:W-:Y:S04]  /*5960*/  @!P4 STG.E.128 [R70.64], R16 ;  /* 0x000000104600c986 */ /* 0x0023e8000c101d10 */
[----:B--2---:R1:W-:Y:S02]  /*5970*/  @!P0 STG.E.128 [R70.64+0x80], R4 ;  /* 0x0000800446008986 */ /* 0x0043e4000c101d10 */
.L_x_321:
[----:B------:R-:W-:Y:S05]  /*5980*/  BSYNC B2 ;  /* 0x0000000000027941 */ /* 0x000fea0003800000 */
.L_x_304:
[----:B-12---:R-:W-:Y:S01]  /*5990*/  IMAD R5, R43, -0x60, RZ ;  /* 0xffffffa02b057824 */ /* 0x006fe200078e02ff */
[----:B------:R-:W-:Y:S01]  /*59a0*/  ISETP.NE.AND P5, PT, R129, RZ, PT ;  /* 0x000000ff8100720c */ /* 0x000fe20003fa5270 */
[----:B------:R-:W-:Y:S01]  /*59b0*/  IMAD.WIDE.U32 R16, R43, 0x60, RZ ;  /* 0x000000602b107825 */ /* 0x000fe200078e00ff */
[----:B------:R-:W-:Y:S02]  /*59c0*/  BSSY B0, `(.L_x_332) ;  /* 0x0000041000007945 */ /* 0x000fe40003800000 */
[----:B------:R-:W-:Y:S01]  /*59d0*/  IADD3 R4, R90, R5, RZ ;  /* 0x000000055a047210 */ /* 0x000fe20007ffe0ff */
[----:B------:R-:W-:Y:S01]  /*59e0*/  IMAD R81, R81, 0x60, RZ ;  /* 0x0000006051517824 */ /* 0x000fe200078e02ff */
[----:B------:R-:W-:Y:S02]  /*59f0*/  IADD3 R7, P0, R93, R16, RZ ;  /* 0x000000105d077210 */ /* 0x000fe40007f1e0ff */
[----:B------:R-:W-:Y:S01]  /*5a00*/  ISETP.GE.AND P1, PT, R4, 0x21, PT ;  /* 0x000000210400780c */ /* 0x000fe20003f26270 */
[----:B------:R-:W-:Y:S04]  /*5a10*/  IMAD.IADD R2, R17, 0x1, R81 ;  /* 0x0000000111027824 */ /* 0x000fe800078e0251 */
[----:B------:R-:W-:Y:S08]  /*5a20*/  IMAD.X R3, R2, 0x1, R91, P0 ;  /* 0x0000000102037824 */ /* 0x000ff000000e065b */
[----:B------:R-:W-:Y:S05]  /*5a30*/  @P1 IADD3 R9, P0, R7, 0x20, RZ ;  /* 0x0000002007091810 */ /* 0x000fea0007f1e0ff */
[----:B------:R-:W-:Y:S01]  /*5a40*/  @P1 IMAD.X R6, RZ, RZ, R3, P0 ;  /* 0x000000ffff061224 */ /* 0x000fe200000e0603 */
[----:B------:R-:W-:Y:S03]  /*5a50*/  ISETP.GE.AND P0, PT, R4, 0x41, PT ;  /* 0x000000410400780c */ /* 0x000fe60003f06270 */
[----:B------:R-:W-:Y:S04]  /*5a60*/  @P1 IMAD R6, R6, c[0x0][0x258], RZ ;  /* 0x0000960006061a24 */ /* 0x000fe800078e02ff */
[----:B------:R-:W-:Y:S06]  /*5a70*/  @P1 IMAD R6, R9, c[0x0][0x25c], R6 ;  /* 0x0000970009061a24 */ /* 0x000fec00078e0206 */
[----:B------:R-:W-:Y:S04]  /*5a80*/  @P0 IADD3 R11, P2, R7, 0x40, RZ ;  /* 0x00000040070b0810 */ /* 0x000fe80007f5e0ff */
[----:B------:R-:W-:Y:S02]  /*5a90*/  @P0 IADD3.X R8, RZ, R3, RZ, P2, !PT ;  /* 0x00000003ff080210 */ /* 0x000fe400017fe4ff */
[----:B------:R-:W-:Y:S03]  /*5aa0*/  ISETP.GE.AND P2, PT, R4, 0x1, PT ;  /* 0x000000010400780c */ /* 0x000fe60003f46270 */
[----:B------:R-:W-:Y:S04]  /*5ab0*/  @P0 IMAD R8, R8, c[0x0][0x258], RZ ;  /* 0x0000960008080a24 */ /* 0x000fe800078e02ff */
[----:B------:R-:W-:Y:S06]  /*5ac0*/  @P0 IMAD R8, R11, c[0x0][0x25c], R8 ;  /* 0x000097000b080a24 */ /* 0x000fec00078e0208 */
[----:B------:R-:W-:Y:S02]  /*5ad0*/  @P2 IMAD.MOV.U32 R86, RZ, RZ, R132 ;  /* 0x000000ffff562224 */ /* 0x000fe400078e0084 */
[----:B------:R-:W-:Y:S02]  /*5ae0*/  @P2 IMAD R4, R3, c[0x0][0x258], RZ ;  /* 0x0000960003042a24 */ /* 0x000fe400078e02ff */
[C---:B------:R-:W-:Y:S04]  /*5af0*/  @P2 IMAD.WIDE.U32 R20, R7.reuse, c[0x0][0x258], R86 ;  /* 0x0000960007142a25 */ /* 0x040fe800078e0056 */
[----:B------:R-:W-:Y:S01]  /*5b00*/  @P2 IMAD R4, R7, c[0x0][0x25c], R4 ;  /* 0x0000970007042a24 */ /* 0x000fe200078e0204 */
[C---:B------:R-:W-:Y:S01]  /*5b10*/  @P2 LEA R18, P3, R20.reuse, c[0x0][0x250], 0x1 ;  /* 0x0000940014122a11 */ /* 0x040fe200078608ff */
[----:B------:R-:W-:Y:S03]  /*5b20*/  @P1 IMAD.MOV.U32 R86, RZ, RZ, R132 ;  /* 0x000000ffff561224 */ /* 0x000fe600078e0084 */
[----:B------:R-:W-:Y:S01]  /*5b30*/  @P2 IADD3 R4, R21, R4, RZ ;  /* 0x0000000415042210 */ /* 0x000fe20007ffe0ff */
[----:B------:R-:W-:Y:S03]  /*5b40*/  @P1 IMAD.WIDE.U32 R22, R9, c[0x0][0x258], R86 ;  /* 0x0000960009161a25 */ /* 0x000fe600078e0056 */
[----:B------:R-:W-:Y:S01]  /*5b50*/  @P2 LEA.HI.X R19, R20, c[0x0][0x254], R4, 0x1, P3 ;  /* 0x0000950014132a11 */ /* 0x000fe200018f0c04 */
[----:B------:R-:W-:Y:S01]  /*5b60*/  @P0 IMAD.MOV.U32 R86, RZ, RZ, R132 ;  /* 0x000000ffff560224 */ /* 0x000fe200078e0084 */
[C---:B------:R-:W-:Y:S02]  /*5b70*/  @P1 LEA R20, P3, R22.reuse, c[0x0][0x250], 0x1 ;  /* 0x0000940016141a11 */ /* 0x040fe400078608ff */
[----:B------:R-:W-:Y:S01]  /*5b80*/  @P1 IADD3 R6, R23, R6, RZ ;  /* 0x0000000617061210 */ /* 0x000fe20007ffe0ff */
[----:B------:R-:W-:Y:S01]  /*5b90*/  @!PT LDS RZ, [RZ] ;  /* 0x00000000fffff984 */ /* 0x000fe20000000800 */
[----:B------:R-:W-:Y:S01]  /*5ba0*/  @!PT LDS RZ, [RZ] ;  /* 0x00000000fffff984 */ /* 0x000fe20000000800 */
[----:B------:R-:W-:Y:S01]  /*5bb0*/  @!PT LDS RZ, [RZ] ;  /* 0x00000000fffff984 */ /* 0x000fe20000000800 */
[----:B------:R1:W-:Y:S03]  /*5bc0*/  @P2 LDGSTS.E.BYPASS.LTC128B.128 [R124+0x100], [R18.64], !P5 ;  /* 0x00100000127c2fae */ /* 0x0003e6000e901d50 */
[----:B------:R-:W-:Y:S01]  /*5bd0*/  @P1 LEA.HI.X R21, R22, c[0x0][0x254], R6, 0x1, P3 ;  /* 0x0000950016151a11 */ /* 0x000fe200018f0c06 */
[----:B------:R-:W-:Y:S01]  /*5be0*/  @P0 IMAD.WIDE.U32 R6, R11, c[0x0][0x258], R86 ;  /* 0x000096000b060a25 */ /* 0x000fe200078e0056 */
[----:B------:R1:W-:Y:S01]  /*5bf0*/  @P2 LDGSTS.E.BYPASS.LTC128B.128 [R124+0x3100], [R18.64+0x80], !P6 ;  /* 0x03100080127c2fae */ /* 0x0003e2000f101d50 */
[----:B------:R-:W-:Y:S03]  /*5c00*/  IADD3 R3, P2, R85, R16, RZ ;  /* 0x0000001055037210 */ /* 0x000fe60007f5e0ff */
[----:B------:R-:W-:Y:S01]  /*5c10*/  @P0 LEA R22, P3, R6, c[0x0][0x250], 0x1 ;  /* 0x0000940006160a11 */ /* 0x000fe200078608ff */
[----:B------:R1:W-:Y:S01]  /*5c20*/  @P1 LDGSTS.E.BYPASS.LTC128B.128 [R124+0x1100], [R20.64], !P5 ;  /* 0x01100000147c1fae */ /* 0x0003e2000e901d50 */
[----:B------:R-:W-:Y:S01]  /*5c30*/  @P0 IADD3 R8, R7, R8, RZ ;  /* 0x0000000807080210 */ /* 0x000fe20007ffe0ff */
[----:B------:R-:W-:Y:S03]  /*5c40*/  IMAD.X R2, R2, 0x1, R84, P2 ;  /* 0x0000000102027824 */ /* 0x000fe600010e0654 */
[----:B------:R1:W-:Y:S01]  /*5c50*/  @P1 LDGSTS.E.BYPASS.LTC128B.128 [R124+0x4100], [R20.64+0x80], !P6 ;  /* 0x04100080147c1fae */ /* 0x0003e2000f101d50 */
[----:B------:R-:W-:Y:S02]  /*5c60*/  @P0 LEA.HI.X R23, R6, c[0x0][0x254], R8, 0x1, P3 ;  /* 0x0000950006170a11 */ /* 0x000fe400018f0c08 */
[----:B------:R-:W-:Y:S03]  /*5c70*/  IADD3 R8, R5, R0, RZ ;  /* 0x0000000005087210 */ /* 0x000fe60007ffe0ff */
[----:B------:R1:W-:Y:S01]  /*5c80*/  @P0 LDGSTS.E.BYPASS.LTC128B.128 [R124+0x2100], [R22.64], !P5 ;  /* 0x02100000167c0fae */ /* 0x0003e2000e901d50 */
[----:B------:R-:W-:Y:S04]  /*5c90*/  IMNMX R8, R8, 0x60, PT ;  /* 0x0000006008087817 */ /* 0x000fe80003800200 */
[----:B------:R1:W-:Y:S01]  /*5ca0*/  @P0 LDGSTS.E.BYPASS.LTC128B.128 [R124+0x5100], [R22.64+0x80], !P6 ;  /* 0x05100080167c0fae */ /* 0x0003e2000f101d50 */
[----:B------:R-:W-:Y:S04]  /*5cb0*/  ISETP.GE.AND P0, PT, R125, R8, PT ;  /* 0x000000087d00720c */ /* 0x000fe80003f06270 */
[----:B------:R-:W0:Y:S01]  /*5cc0*/  LDGDEPBAR ;  /* 0x00000000000079af */ /* 0x000e220000000000 */
[----:B------:R-:W-:Y:S04]  /*5cd0*/  DEPBAR.LE SB0, 0x0 ;  /* 0x000080000000791a */ /* 0x000fe80000000000 */
[----:B------:R-:W-:Y:S06]  /*5ce0*/  BAR.SYNC.DEFER_BLOCKING 0x0 ;  /* 0x0000000000007b1d */ /* 0x000fec0000010000 */
[----:B------:R-:W-:-:S05]  /*5cf0*/  @P0 BRA `(.L_x_333) ;  /* 0x000000d000000947 */ /* 0x000fca0003800000 */
[----:B-1----:R-:W1:Y:S01]  /*5d00*/  @!P4 LDS.128 R16, [R124+0x100] ;  /* 0x000100007c10c984 */ /* 0x002e620000000c00 */
[----:B------:R-:W-:Y:S01]  /*5d10*/  MOV R82, R130 ;  /* 0x0000008200527202 */ /* 0x000fe20000000f00 */
[----:B------:R-:W-:Y:S04]  /*5d20*/  IMAD R9, R2, c[0x0][0x208], RZ ;  /* 0x0000820002097a24 */ /* 0x000fe800078e02ff */
[C---:B------:R-:W-:Y:S04]  /*5d30*/  IMAD.WIDE.U32 R22, R3.reuse, c[0x0][0x208], R82 ;  /* 0x0000820003167a25 */ /* 0x040fe800078e0052 */
[----:B------:R-:W-:Y:S01]  /*5d40*/  IMAD R9, R3, c[0x0][0x20c], R9 ;  /* 0x0000830003097a24 */ /* 0x000fe200078e0209 */
[C---:B------:R-:W-:Y:S04]  /*5d50*/  LEA R20, P0, R22.reuse, c[0x0][0x1f8], 0x1 ;  /* 0x00007e0016147a11 */ /* 0x040fe800078008ff */
[----:B------:R-:W-:Y:S04]  /*5d60*/  IADD3 R9, R23, R9, RZ ;  /* 0x0000000917097210 */ /* 0x000fe80007ffe0ff */
[----:B------:R-:W-:Y:S02]  /*5d70*/  LEA.HI.X R21, R22, c[0x0][0x1fc], R9, 0x1, P0 ;  /* 0x00007f0016157a11 */ /* 0x000fe400000f0c09 */
[----:B------:R-:W-:Y:S11]  /*5d80*/  ISETP.GE.AND P0, PT, R123, c[0x0][0x1d4], PT ;  /* 0x000075007b007a0c */ /* 0x000ff60003f06270 */
[----:B------:R-:W-:Y:S02]  /*5d90*/  @!UPT UIADD3 URZ, URZ, URZ, URZ ;  /* 0x0000003f3f3ff290 */ /* 0x000fe4000fffe03f */
[----:B------:R-:W2:Y:S04]  /*5da0*/  @!P0 LDS.128 R4, [R124+0x3100] ;  /* 0x003100007c048984 */ /* 0x000ea80000000c00 */
[----:B-1----:R1:W-:Y:S04]  /*5db0*/  @!P4 STG.E.128 [R20.64], R16 ;  /* 0x000000101400c986 */ /* 0x0023e8000c101d10 */
[----:B--2---:R1:W-:Y:S02]  /*5dc0*/  @!P0 STG.E.128 [R20.64+0x80], R4 ;  /* 0x0000800414008986 */ /* 0x0043e4000c101d10 */
.L_x_333:
[----:B-1----:R-:W-:Y:S05]  /*5dd0*/  BSYNC B0 ;  /* 0x0000000000007941 */ /* 0x002fea0003800000 */
.L_x_332:
[----:B------:R-:W-:Y:S01]  /*5de0*/  ISETP.GE.AND P0, PT, R122, R8, PT ;  /* 0x000000087a00720c */ /* 0x000fe20003f06270 */
[----:B------:R-:W-:Y:S01]  /*5df0*/  @!UPT UIADD3 URZ, URZ, URZ, URZ ;  /* 0x0000003f3f3ff290 */ /* 0x000fe2000fffe03f */
[----:B------:R-:W-:Y:S11]  /*5e00*/  BSSY B0, `(.L_x_334) ;  /* 0x0000011000007945 */ /* 0x000ff60003800000 */
[----:B------:R-:W-:-:S05]  /*5e10*/  @P0 BRA `(.L_x_335) ;  /* 0x000000f000000947 */ /* 0x000fca0003800000 */
[----:B------:R-:W1:Y:S01]  /*5e20*/  @!P4 LDS.128 R16, [R124+0x1100] ;  /* 0x001100007c10c984 */ /* 0x000e620000000c00 */
[----:B------:R-:W-:Y:S02]  /*5e30*/  IADD3 R4, P0, R3, 0x20, RZ ;  /* 0x0000002003047810 */ /* 0x000fe40007f1e0ff */
[----:B------:R-:W-:Y:S03]  /*5e40*/  MOV R82, R130 ;  /* 0x0000008200527202 */ /* 0x000fe60000000f00 */
[----:B------:R-:W-:Y:S02]  /*5e50*/  IMAD.X R9, RZ, RZ, R2, P0 ;  /* 0x000000ffff097224 */ /* 0x000fe400000e0602 */
[----:B------:R-:W-:Y:S04]  /*5e60*/  IMAD.WIDE.U32 R22, R4, c[0x0][0x208], R82 ;  /* 0x0000820004167a25 */ /* 0x000fe800078e0052 */
[----:B------:R-:W-:Y:S01]  /*5e70*/  IMAD R9, R9, c[0x0][0x208], RZ ;  /* 0x0000820009097a24 */ /* 0x000fe200078e02ff */
[----:B------:R-:W-:Y:S03]  /*5e80*/  LEA R20, P0, R22, c[0x0][0x1f8], 0x1 ;  /* 0x00007e0016147a11 */ /* 0x000fe600078008ff */
[----:B------:R-:W-:Y:S04]  /*5e90*/  IMAD R9, R4, c[0x0][0x20c], R9 ;  /* 0x0000830004097a24 */ /* 0x000fe800078e0209 */
[----:B------:R-:W-:Y:S05]  /*5ea0*/  IMAD.IADD R9, R23, 0x1, R9 ;  /* 0x0000000117097824 */ /* 0x000fea00078e0209 */
[----:B------:R-:W-:Y:S02]  /*5eb0*/  LEA.HI.X R21, R22, c[0x0][0x1fc], R9, 0x1, P0 ;  /* 0x00007f0016157a11 */ /* 0x000fe400000f0c09 */
[----:B------:R-:W-:Y:S11]  /*5ec0*/  ISETP.GE.AND P0, PT, R123, c[0x0][0x1d4], PT ;  /* 0x000075007b007a0c */ /* 0x000ff60003f06270 */
[----:B------:R-:W-:Y:S02]  /*5ed0*/  @!UPT UIADD3 URZ, URZ, URZ, URZ ;  /* 0x0000003f3f3ff290 */ /* 0x000fe4000fffe03f */
[----:B------:R-:W2:Y:S04]  /*5ee0*/  @!P0 LDS.128 R4, [R124+0x4100] ;  /* 0x004100007c048984 */ /* 0x000ea80000000c00 */
[----:B-1----:R1:W-:Y:S04]  /*5ef0*/  @!P4 STG.E.128 [R20.64], R16 ;  /* 0x000000101400c986 */ /* 0x0023e8000c101d10 */
[----:B--2---:R1:W-:Y:S02]  /*5f00*/  @!P0 STG.E.128 [R20.64+0x80], R4 ;  /* 0x0000800414008986 */ /* 0x0043e4000c101d10 */
.L_x_335:
[----:B------:R-:W-:Y:S05]  /*5f10*/  BSYNC B0 ;  /* 0x0000000000007941 */ /* 0x000fea0003800000 */
.L_x_334:
[----:B------:R-:W-:Y:S01]  /*5f20*/  ISETP.GE.AND P0, PT, R121, R8, PT ;  /* 0x000000087900720c */ /* 0x000fe20003f06270 */
[----:B------:R-:W-:Y:S01]  /*5f30*/  @!UPT UIADD3 URZ, URZ, URZ, URZ ;  /* 0x0000003f3f3ff290 */ /* 0x000fe2000fffe03f */
[----:B------:R-:W-:Y:S11]  /*5f40*/  BSSY B0, `(.L_x_336) ;  /* 0x0000011000007945 */ /* 0x000ff60003800000 */
[----:B------:R-:W-:-:S05]  /*5f50*/  @P0 BRA `(.L_x_337) ;  /* 0x000000f000000947 */ /* 0x000fca0003800000 */
[----:B-1----:R-:W1:Y:S01]  /*5f60*/  @!P4 LDS.128 R16, [R124+0x2100] ;  /* 0x002100007c10c984 */ /* 0x002e620000000c00 */
[----:B------:R-:W-:Y:S02]  /*5f70*/  IADD3 R3, P0, R3, 0x40, RZ ;  /* 0x0000004003037810 */ /* 0x000fe40007f1e0ff */
[----:B------:R-:W-:Y:S03]  /*5f80*/  MOV R82, R130 ;  /* 0x0000008200527202 */ /* 0x000fe60000000f00 */
[----:B------:R-:W-:Y:S02]  /*5f90*/  IMAD.X R2, RZ, RZ, R2, P0 ;  /* 0x000000ffff027224 */ /* 0x000fe400000e0602 */
[C---:B------:R-:W-:Y:S04]  /*5fa0*/  IMAD.WIDE.U32 R20, R3.reuse, c[0x0][0x208], R82 ;  /* 0x0000820003147a25 */ /* 0x040fe800078e0052 */
[----:B------:R-:W-:Y:S01]  /*5fb0*/  IMAD R2, R2, c[0x0][0x208], RZ ;  /* 0x0000820002027a24 */ /* 0x000fe200078e02ff */
[C---:B------:R-:W-:Y:S03]  /*5fc0*/  LEA R8, P0, R20.reuse, c[0x0][0x1f8], 0x1 ;  /* 0x00007e0014087a11 */ /* 0x040fe600078008ff */
        /* <DEDUP_REMOVED lines=8> */
.L_x_337:
[----:B------:R-:W-:Y:S05]  /*6050*/  BSYNC B0 ;  /* 0x0000000000007941 */ /* 0x000fea0003800000 */
.L_x_336:
[C---:B------:R-:W-:Y:S02]  /*6060*/  ISETP.GT.AND P0, PT, R43.reuse, R98, PT ;  /* 0x000000622b00720c */ /* 0x040fe40003f04270 */
[----:B------:R-:W-:Y:S11]  /*6070*/  IADD3 R43, R43, -0x1, RZ ;  /* 0xffffffff2b2b7810 */ /* 0x000ff60007ffe0ff */
[----:B------:R-:W-:Y:S01]  /*6080*/  @P0 SHF.R.S32.HI R2, RZ, 0x1f, R43 ;  /* 0x0000001fff020819 */ /* 0x000fe2000001142b */
[----:B-1----:R-:W-:Y:S02]  /*6090*/  @P0 IMAD.MOV.U32 R4, RZ, RZ, R134 ;  /* 0x000000ffff040224 */ /* 0x002fe400078e0086 */
[----:B------:R-:W-:Y:S02]  /*60a0*/  @P0 IMAD.MOV.U32 R5, RZ, RZ, R157 ;  /* 0x000000ffff050224 */ /* 0x000fe400078e009d */
[----:B------:R-:W-:Y:S02]  /*60b0*/  @P0 IMAD R3, R102, R43, RZ ;  /* 0x0000002b66030224 */ /* 0x000fe400078e02ff */
[-C--:B------:R-:W-:Y:S04]  /*60c0*/  @P0 IMAD.WIDE.U32 R4, R43, R158.reuse, R4 ;  /* 0x0000009e2b040225 */ /* 0x080fe800078e0004 */
[----:B------:R-:W-:Y:S01]  /*60d0*/  @P0 IMAD R3, R2, R158, R3 ;  /* 0x0000009e02030224 */ /* 0x000fe200078e0203 */
[C---:B------:R-:W-:Y:S01]  /*60e0*/  @P0 LEA R6, P1, R4.reuse, c[0x0][0x220], 0x1 ;  /* 0x0000880004060a11 */ /* 0x040fe200078208ff */
[----:B------:R-:W-:Y:S02]  /*60f0*/  IMAD.U32 R2, RZ, RZ, UR10 ;  /* 0x0000000aff027e24 */ /* 0x000fe4000f8e00ff */
[----:B------:R-:W-:Y:S05]  /*6100*/  @P0 IMAD.IADD R3, R5, 0x1, R3 ;  /* 0x0000000105030824 */ /* 0x000fea00078e0203 */
[----:B------:R-:W-:Y:S02]  /*6110*/  @P0 LEA.HI.X R7, R4, c[0x0][0x224], R3, 0x1, P1 ;  /* 0x0000890004070a11 */ /* 0x000fe400008f0c03 */
[----:B------:R-:W-:Y:S03]  /*6120*/  @P0 IADD3 R8, P2, P1, R2, 0x80, R6 ;  /* 0x0000008002080810 */ /* 0x000fe6000795e006 */
[----:B------:R-:W-:Y:S01]  /*6130*/  @!PT LDS RZ, [RZ] ;  /* 0x00000000fffff984 */ /* 0x000fe20000000800 */
[----:B------:R-:W-:Y:S01]  /*6140*/  @!PT LDS RZ, [RZ] ;  /* 0x00000000fffff984 */ /* 0x000fe20000000800 */
[----:B------:R-:W-:Y:S01]  /*6150*/  @!PT LDS RZ, [RZ] ;  /* 0x00000000fffff984 */ /* 0x000fe20000000800 */
[----:B------:R1:W-:Y:S01]  /*6160*/  @P0 LDGSTS.E.BYPASS.LTC128B.128 [R124+0x8100], [R6.64], !P5 ;  /* 0x08100000067c0fae */ /* 0x0003e2000e901d50 */
[----:B------:R-:W-:Y:S02]  /*6170*/  @P0 IADD3.X R9, RZ, UR9, R7, P2, P1 ;  /* 0x00000009ff090c10 */ /* 0x000fe400097e2407 */
[----:B------:R-:W-:Y:S01]  /*6180*/  @P0 IADD3 R16, P1, R6, UR10, RZ ;  /* 0x0000000a06100c10 */ /* 0x000fe2000ff3e0ff */
[----:B------:R1:W-:Y:S03]  /*6190*/  @P0 LDGSTS.E.BYPASS.LTC128B.128 [R124+0xb100], [R6.64+0x80], !P6 ;  /* 0x0b100080067c0fae */ /* 0x0003e6000f101d50 */
[----:B------:R-:W-:Y:S02]  /*61a0*/  @P0 IADD3.X R17, R7, UR9, RZ, P1, !PT ;  /* 0x0000000907110c10 */ /* 0x000fe40008ffe4ff */
[C---:B------:R-:W-:Y:S03]  /*61b0*/  @P0 IADD3 R4, P1, R16.reuse, UR10, RZ ;  /* 0x0000000a10040c10 */ /* 0x040fe6000ff3e0ff */
[----:B------:R1:W-:Y:S01]  /*61c0*/  @P0 LDGSTS.E.BYPASS.LTC128B.128 [R124+0x9100], [R16.64], !P5 ;  /* 0x09100000107c0fae */ /* 0x0003e2000e901d50 */
[C---:B------:R-:W-:Y:S02]  /*61d0*/  @P0 IADD3.X R5, R17.reuse, UR9, RZ, P1, !PT ;  /* 0x0000000911050c10 */ /* 0x040fe40008ffe4ff */
[----:B------:R-:W-:Y:S01]  /*61e0*/  @P0 IADD3 R2, P1, R16, UR12, RZ ;  /* 0x0000000c10020c10 */ /* 0x000fe2000ff3e0ff */
[----:B------:R1:W-:Y:S03]  /*61f0*/  @P0 LDGSTS.E.BYPASS.LTC128B.128 [R124+0xc100], [R8.64], !P6 ;  /* 0x0c100000087c0fae */ /* 0x0003e6000f101d50 */
[----:B------:R-:W-:Y:S01]  /*6200*/  @P0 IADD3.X R3, R17, UR8, RZ, P1, !PT ;  /* 0x0000000811030c10 */ /* 0x000fe20008ffe4ff */
[----:B------:R1:W-:Y:S04]  /*6210*/  @P0 LDGSTS.E.BYPASS.LTC128B.128 [R124+0xa100], [R4.64], !P5 ;  /* 0x0a100000047c0fae */ /* 0x0003e8000e901d50 */
[----:B------:R1:W-:Y:S04]  /*6220*/  @P0 LDGSTS.E.BYPASS.LTC128B.128 [R124+0xd100], [R2.64], !P6 ;  /* 0x0d100000027c0fae */ /* 0x0003e8000f101d50 */
[----:B------:R-:W0:Y:S01]  /*6230*/  LDGDEPBAR ;  /* 0x00000000000079af */ /* 0x000e220000000000 */
[----:B------:R-:W-:-:S05]  /*6240*/  @P0 BRA `(.L_x_338) ;  /* 0xffffba8000000947 */ /* 0x000fca000383ffff */
[----:B------:R-:W-:Y:S06]  /*6250*/  BAR.SYNC.DEFER_BLOCKING 0x0 ;  /* 0x0000000000007b1d */ /* 0x000fec0000010000 */
.L_x_303:
[----:B------:R-:W-:Y:S01]  /*6260*/  ISETP.NE.AND P3, PT, R209, 0x1, PT ;  /* 0x00000001d100780c */ /* 0x000fe20003f65270 */
[----:B------:R-:W-:Y:S01]  /*6270*/  IMAD.IADD R127, R126, 0x1, R127 ;  /* 0x000000017e7f7824 */ /* 0x000fe200078e027f */
[----:B-1----:R-:W-:-:S02]  /*6280*/  IADD3 R2, R117, 0x7f, RZ ;  /* 0x0000007f75027810 */ /* 0x002fc40007ffe0ff */
[----:B------:R-:W-:-:S09]  /*6290*/  ISETP.GE.AND P1, PT, R208, 0x1, PT ;  /* 0x00000001d000780c */ /* 0x000fd20003f26270 */
[----:B------:R-:W-:-:S05]  /*62a0*/  @P3 IMAD.HI.U32 R0, R2, c[0x0][0x2c8], RZ ;  /* 0x0000b20002003a27 */ /* 0x000fca00078e00ff */
[----:B------:R-:W-:-:S05]  /*62b0*/  @P3 SHF.R.U32.HI R2, RZ, c[0x0][0x2cc], R0 ;  /* 0x0000b300ff023a19 */ /* 0x000fca0000011600 */
[----:B------:R-:W-:-:S05]  /*62c0*/  IMAD.IADD R100, R100, 0x1, R2 ;  /* 0x0000000164647824 */ /* 0x000fca00078e0202 */
[----:B------:R-:W-:Y:S01]  /*62d0*/  IADD3 R2, R100, c[0x0][0x328], RZ ;  /* 0x0000ca0064027a10 */ /* 0x000fe20007ffe0ff */
[----:B------:R-:W-:Y:S05]  /*62e0*/  @!P1 BRA `(.L_x_339) ;  /* 0x000000f000009947 */ /* 0x000fea0003800000 */
        /* <DEDUP_REMOVED lines=10> */
.L_x_340:
[----:B------:R-:W-:-:S13]  /*6390*/  ISETP.NE.AND P0, PT, R0, 0x1, PT ;  /* 0x000000010000780c */ /* 0x000fda0003f05270 */
[----:B------:R-:W-:-:S05]  /*63a0*/  @P0 IMAD.HI.U32 R4, R3, c[0x0][0x330], RZ ;  /* 0x0000cc0003040a27 */ /* 0x000fca00078e00ff */
[----:B------:R-:W-:-:S05]  /*63b0*/  @P0 SHF.R.U32.HI R3, RZ, c[0x0][0x334], R4 ;  /* 0x0000cd00ff030a19 */ /* 0x000fca0000011604 */
.L_x_341:
[----:B------:R-:W-:-:S05]  /*63c0*/  IMAD R3, R3, R0, c[0x0][0x32c] ;  /* 0x0000cb0003037624 */ /* 0x000fca00078e0200 */
[----:B------:R-:W-:-:S04]  /*63d0*/  IMNMX R2, R2, R3, PT ;  /* 0x0000000302027217 */ /* 0x000fc80003800200 */
.L_x_339:
[----:B------:R-:W-:Y:S01]  /*63e0*/  IADD3 R5, R2, 0x5f, RZ ;  /* 0x0000005f02057810 */ /* 0x000fe20007ffe0ff */
[----:B------:R-:W-:-:S04]  /*63f0*/  @P3 IMAD.HI.U32 R0, R117, c[0x0][0x2c8], RZ ;  /* 0x0000b20075003a27 */ /* 0x000fc800078e00ff */
[----:B------:R-:W-:-:S04]  /*6400*/  IMAD.HI R5, R5, 0x2aaaaaab, RZ ;  /* 0x2aaaaaab05057827 */ /* 0x000fc800078e02ff */
[----:B------:R-:W-:Y:S01]  /*6410*/  IMAD.MOV.U32 R3, RZ, RZ, R117 ;  /* 0x000000ffff037224 */ /* 0x000fe200078e0075 */
[----:B------:R-:W-:Y:S02]  /*6420*/  @P3 SHF.R.U32.HI R3, RZ, c[0x0][0x2cc], R0 ;  /* 0x0000b300ff033a19 */ /* 0x000fe40000011600 */
[----:B------:R-:W-:-:S03]  /*6430*/  SHF.R.U32.HI R0, RZ, 0x1f, R5 ;  /* 0x0000001fff007819 */ /* 0x000fc60000011605 */
[----:B------:R-:W-:Y:S01]  /*6440*/  IMAD.IADD R3, R116, 0x1, R3 ;  /* 0x0000000174037824 */ /* 0x000fe200078e0203 */
[----:B------:R-:W-:-:S04]  /*6450*/  LEA.HI.SX32 R14, R5, R0, 0x1c ;  /* 0x00000000050e7211 */ /* 0x000fc800078fe2ff */
[----:B------:R-:W-:Y:S02]  /*6460*/  IADD3 R0, R3, -c[0x0][0x324], RZ ;  /* 0x8000c90003007a10 */ /* 0x000fe40007ffe0ff */
[----:B------:R-:W-:Y:S01]  /*6470*/  IMNMX R14, R14, R99, PT ;  /* 0x000000630e0e7217 */ /* 0x000fe20003800200 */
        /* <DEDUP_REMOVED lines=10> */
.L_x_343:
[----:B------:R-:W-:-:S04]  /*6520*/  MOV R2, c[0x0][0x32c] ;  /* 0x0000cb0000027a02 */ /* 0x000fc80000000f00 */
[----:B------:R-:W-:-:S13]  /*6530*/  ISETP.NE.AND P0, PT, R2, 0x1, PT ;  /* 0x000000010200780c */ /* 0x000fda0003f05270 */
[----:B------:R-:W-:-:S05]  /*6540*/  @P0 IMAD.HI.U32 R2, R3, c[0x0][0x330], RZ ;  /* 0x0000cc0003020a27 */ /* 0x000fca00078e00ff */
[----:B------:R-:W-:-:S05]  /*6550*/  @P0 SHF.R.U32.HI R3, RZ, c[0x0][0x334], R2 ;  /* 0x0000cd00ff030a19 */ /* 0x000fca0000011602 */
.L_x_344:
[----:B------:R-:W-:-:S05]  /*6560*/  IMAD R3, R3, c[0x0][0x32c], RZ ;  /* 0x0000cb0003037a24 */ /* 0x000fca00078e02ff */
[----:B------:R-:W-:-:S05]  /*6570*/  IMNMX R0, R0, R3, !PT ;  /* 0x0000000300007217 */ /* 0x000fca0007800200 */
.L_x_342:
[----:B------:R-:W-:Y:S01]  /*6580*/  IMAD.HI R0, R0, 0x2aaaaaab, RZ ;  /* 0x2aaaaaab00007827 */ /* 0x000fe200078e02ff */
[----:B------:R-:W-:Y:S01]  /*6590*/  PLOP3.LUT P2, PT, PT, PT, PT, 0x80, 0x0 ;  /* 0x000000000000781c */ /* 0x000fe20003f4f070 */
[----:B------:R-:W-:Y:S01]  /*65a0*/  CS2R R66, SRZ ;  /* 0x0000000000427805 */ /* 0x000fe2000001ff00 */
        /* <DEDUP_REMOVED lines=38> */
[----:B------:R-:W-:Y:S05]  /*6810*/  @!P0 BRA `(.L_x_345) ;  /* 0x0001439000008947 */ /* 0x000fea0003800000 */
[----:B------:R-:W-:Y:S02]  /*6820*/  ISETP.NE.U32.AND P0, PT, RZ, c[0x0][0x340], PT ;  /* 0x0000d000ff007a0c */ /* 0x000fe40003f05070 */
[----:B------:R-:W-:-:S02]  /*6830*/  SHF.R.S32.HI R13, RZ, 0x1f, R78 ;  /* 0x0000001fff0d7819 */ /* 0x000fc4000001144e */
[----:B------:R-:W-:Y:S01]  /*6840*/  SHF.R.S32.HI R3, RZ, 0x1f, R80 ;  /* 0x0000001fff037819 */ /* 0x000fe20000011450 */
[----:B------:R-:W-:Y:S01]  /*6850*/  IMAD R0, R210, c[0x0][0x1b8], RZ ;  /* 0x00006e00d2007a24 */ /* 0x000fe200078e02ff */
[----:B------:R-:W-:Y:S01]  /*6860*/  ISETP.NE.AND.EX P1, PT, RZ, c[0x0][0x344], PT, P0 ;  /* 0x0000d100ff007a0c */ /* 0x000fe20003f25300 */
[----:B------:R-:W-:Y:S01]  /*6870*/  IMAD.WIDE.U32 R10, R80, c[0x0][0x178], RZ ;  /* 0x00005e00500a7a25 */ /* 0x000fe200078e00ff */
[----:B------:R-:W-:Y:S01]  /*6880*/  ISETP.NE.U32.AND P2, PT, RZ, c[0x0][0x350], PT ;  /* 0x0000d400ff007a0c */ /* 0x000fe20003f45070 */
[----:B------:R-:W-:-:S10]  /*6890*/  ULDC.64 UR10, c[0x0][0x1e0] ;  /* 0x00007800000a7ab9 */ /* 0x000fd40000000a00 */
[----:B------:R-:W-:-:S04]  /*68a0*/  @P1 IMAD.MOV.U32 R6, RZ, RZ, 0x4 ;  /* 0x00000004ff061424 */ /* 0x000fc800078e00ff */
[----:B------:R-:W-:-:S05]  /*68b0*/  @P1 IMAD.WIDE R6, R213, R6, c[0x0][0x340] ;  /* 0x0000d000d5061625 */ /* 0x000fca00078e0206 */
[----:B------:R1:W2:Y:S01]  /*68c0*/  @P1 LDG.E R2, [R6.64] ;  /* 0x0000001006021981 */ /* 0x0002a2000c1e1900 */
[----:B------:R-:W-:Y:S01]  /*68d0*/  LEA.HI R4, R13, R78, RZ, 0x3 ;  /* 0x0000004e0d047211 */ /* 0x000fe200078f18ff */
[----:B------:R-:W-:Y:S01]  /*68e0*/  IMAD R3, R3, c[0x0][0x178], RZ ;  /* 0x00005e0003037a24 */ /* 0x000fe200078e02ff */
[----:B------:R-:W-:Y:S01]  /*68f0*/  ISETP.NE.U32.AND P0, PT, RZ, c[0x0][0x348], PT ;  /* 0x0000d200ff007a0c */ /* 0x000fe20003f05070 */
[----:B------:R-:W-:Y:S01]  /*6900*/  IMAD R5, R211, c[0x0][0x1bc], R0 ;  /* 0x00006f00d3057a24 */ /* 0x000fe200078e0200 */
[----:B------:R-:W-:Y:S01]  /*6910*/  LOP3.LUT R33, R4, 0xfffffff8, RZ, 0xc0, !PT ;  /* 0xfffffff804217812 */ /* 0x000fe200078ec0ff */
[----:B------:R-:W-:Y:S01]  /*6920*/  IMAD R3, R80, c[0x0][0x17c], R3 ;  /* 0x00005f0050037a24 */ /* 0x000fe200078e0203 */
[----:B------:R-:W-:Y:S01]  /*6930*/  SHF.R.S32.HI R4, RZ, 0x3, R4 ;  /* 0x00000003ff047819 */ /* 0x000fe20000011404 */
[----:B------:R-:W-:Y:S01]  /*6940*/  UIMAD.WIDE.U32 UR12, UR10, 0x40, URZ ;  /* 0x000000400a0c78a5 */ /* 0x000fe2000f8e003f */
[----:B------:R-:W-:Y:S01]  /*6950*/  ISETP.NE.AND.EX P0, PT, RZ, c[0x0][0x34c], PT, P0 ;  /* 0x0000d300ff007a0c */ /* 0x000fe20003f05300 */
[----:B------:R-:W-:Y:S01]  /*6960*/  IMAD.IADD R33, R78, 0x1, -R33 ;  /* 0x000000014e217824 */ /* 0x000fe200078e0a21 */
[----:B------:R-:W-:Y:S01]  /*6970*/  IADD3 R110, R14, -0x1, RZ ;  /* 0xffffffff0e6e7810 */ /* 0x000fe20007ffe0ff */
[----:B------:R-:W-:Y:S01]  /*6980*/  IMAD.IADD R11, R11, 0x1, R3 ;  /* 0x000000010b0b7824 */ /* 0x000fe200078e0203 */
[----:B------:R-:W-:Y:S01]  /*6990*/  SEL R16, R213, RZ, !P0 ;  /* 0x000000ffd5107207 */ /* 0x000fe20004000000 */
[----:B------:R-:W-:Y:S01]  /*69a0*/  IMAD R0, R33, 0x20, R4 ;  /* 0x0000002021007824 */ /* 0x000fe200078e0204 */
[----:B------:R-:W-:Y:S01]  /*69b0*/  SHF.R.S32.HI R35, RZ, 0x1f, R110 ;  /* 0x0000001fff237819 */ /* 0x000fe2000001146e */
[----:B------:R-:W-:Y:S01]  /*69c0*/  IMAD.WIDE.U32 R10, R211, c[0x0][0x1b8], R10 ;  /* 0x00006e00d30a7a25 */ /* 0x000fe200078e000a */
[----:B------:R-:W-:Y:S01]  /*69d0*/  USHF.L.U32 UR6, UR11, 0x6, URZ ;  /* 0x000000060b067899 */ /* 0x000fe2000800063f */
[----:B------:R-:W-:-:S02]  /*69e0*/  LOP3.LUT R214, R214, 0xfffbffff, RZ, 0xc0, !PT ;  /* 0xfffbffffd6d67812 */ /* 0x000fc400078ec0ff */
[----:B------:R-:W-:Y:S01]  /*69f0*/  IMAD.IADD R3, R117, 0x1, R0 ;  /* 0x0000000175037824 */ /* 0x000fe200078e0200 */
[----:B------:R-:W-:Y:S01]  /*6a00*/  UIADD3 UR6, UR13, UR6, URZ ;  /* 0x000000060d067290 */ /* 0x000fe2000fffe03f */
[----:B------:R-:W-:Y:S02]  /*6a10*/  IMAD.IADD R11, R11, 0x1, R5 ;  /* 0x000000010b0b7824 */ /* 0x000fe400078e0205 */
[----:B------:R-:W-:Y:S01]  /*6a20*/  @P3 IMAD.HI.U32 R0, R3, c[0x0][0x2c8], RZ ;  /* 0x0000b20003003a27 */ /* 0x000fe200078e00ff */
[----:B-1----:R-:W-:Y:S02]  /*6a30*/  SHF.R.S32.HI R6, RZ, 0x1f, R213 ;  /* 0x0000001fff067819 */ /* 0x002fe400000114d5 */
[----:B------:R-:W-:Y:S01]  /*6a40*/  SHF.R.S32.HI R7, RZ, 0x1f, R127 ;  /* 0x0000001fff077819 */ /* 0x000fe2000001147f */
[----:B------:R-:W-:Y:S01]  /*6a50*/  IMAD.MOV.U32 R5, RZ, RZ, R3 ;  /* 0x000000ffff057224 */ /* 0x000fe200078e0003 */
[----:B------:R-:W-:Y:S01]  /*6a60*/  SEL R9, R6, RZ, !P0 ;  /* 0x000000ff06097207 */ /* 0x000fe20004000000 */
[----:B------:R-:W-:Y:S01]  /*6a70*/  IMAD.SHL.U32 R82, R33, 0x8, RZ ;  /* 0x0000000821527824 */ /* 0x000fe200078e00ff */
[----:B------:R-:W-:Y:S01]  /*6a80*/  @P3 SHF.R.U32.HI R5, RZ, c[0x0][0x2cc], R0 ;  /* 0x0000b300ff053a19 */ /* 0x000fe20000011600 */
[----:B------:R-:W-:Y:S01]  /*6a90*/  BAR.SYNC.DEFER_BLOCKING 0x0 ;  /* 0x0000000000007b1d */ /* 0x000fe20000010000 */
[C---:B------:R-:W-:Y:S01]  /*6aa0*/  IADD3 R127, P0, R4.reuse, R127, RZ ;  /* 0x0000007f047f7210 */ /* 0x040fe20007f1e0ff */
[----:B------:R-:W-:Y:S01]  /*6ab0*/  IMAD R9, R9, c[0x0][0x1c0], RZ ;  /* 0x0000700009097a24 */ /* 0x000fe200078e02ff */
[----:B------:R-:W-:Y:S01]  /*6ac0*/  SHF.R.S32.HI R83, RZ, 0x1f, R82 ;  /* 0x0000001fff537819 */ /* 0x000fe20000011452 */
[----:B------:R-:W-:Y:S01]  /*6ad0*/  IMAD.MOV R8, RZ, RZ, -R5 ;  /* 0x000000ffff087224 */ /* 0x000fe200078e0a05 */
[----:B------:R-:W-:Y:S01]  /*6ae0*/  LEA.HI.X.SX32 R0, R4, R7, 0x1, P0 ;  /* 0x0000000704007211 */ /* 0x000fe200000f0eff */
[C---:B------:R-:W-:Y:S01]  /*6af0*/  IMAD R9, R16.reuse, c[0x0][0x1c4], R9 ;  /* 0x0000710010097a24 */ /* 0x040fe200078e0209 */
[----:B------:R-:W-:Y:S01]  /*6b00*/  SHF.R.S32.HI R7, RZ, 0x1f, R5 ;  /* 0x0000001fff077819 */ /* 0x000fe20000011405 */
[----:B------:R-:W-:-:S04]  /*6b10*/  IMAD.WIDE.U32 R16, R16, c[0x0][0x1c0], R10 ;  /* 0x0000700010107a25 */ /* 0x000fc800078e000a */
[----:B------:R-:W-:Y:S02]  /*6b20*/  IMAD R3, R8, c[0x0][0x2c4], R3 ;  /* 0x0000b10008037a24 */ /* 0x000fe400078e0203 */
[----:B------:R-:W-:Y:S02]  /*6b30*/  IMAD.IADD R9, R17, 0x1, R9 ;  /* 0x0000000111097824 */ /* 0x000fe400078e0209 */
[----:B------:R-:W-:Y:S02]  /*6b40*/  IMAD.MOV.U32 R8, RZ, RZ, R16 ;  /* 0x000000ffff087224 */ /* 0x000fe400078e0010 */
[----:B------:R-:W-:Y:S02]  /*6b50*/  IMAD R12, R7, c[0x0][0x1b0], RZ ;  /* 0x00006c00070c7a24 */ /* 0x000fe400078e02ff */
[----:B------:R-:W-:Y:S02]  /*6b60*/  IMAD R10, R0, c[0x0][0x1e0], RZ ;  /* 0x00007800000a7a24 */ /* 0x000fe400078e02ff */
[----:B------:R-:W-:-:S02]  /*6b70*/  IMAD R12, R5, c[0x0][0x1b4], R12 ;  /* 0x00006d00050c7a24 */ /* 0x000fc400078e020c */
[----:B------:R-:W-:Y:S01]  /*6b80*/  IMAD.WIDE.U32 R18, R5, c[0x0][0x1b0], R8 ;  /* 0x00006c0005127a25 */ /* 0x000fe200078e0008 */
[----:B------:R-:W-:-:S03]  /*6b90*/  SHF.R.S32.HI R5, RZ, 0x1f, R3 ;  /* 0x0000001fff057819 */ /* 0x000fc60000011403 */
[C---:B------:R-:W-:Y:S02]  /*6ba0*/  IMAD R10, R127.reuse, c[0x0][0x1e4], R10 ;  /* 0x000079007f0a7a24 */ /* 0x040fe400078e020a */
[----:B------:R-:W-:-:S04]  /*6bb0*/  IMAD.WIDE.U32 R16, R127, c[0x0][0x1e0], R82 ;  /* 0x000078007f107a25 */ /* 0x000fc800078e0052 */
[----:B------:R-:W-:Y:S02]  /*6bc0*/  IMAD.IADD R17, R17, 0x1, R10 ;  /* 0x0000000111117824 */ /* 0x000fe400078e020a */
[----:B------:R-:W-:Y:S02]  /*6bd0*/  IMAD.IADD R19, R19, 0x1, R12 ;  /* 0x0000000113137824 */ /* 0x000fe400078e020c */
[----:B------:R-:W-:Y:S02]  /*6be0*/  IMAD R10, R5, c[0x0][0x1a8], RZ ;  /* 0x00006a00050a7a24 */ /* 0x000fe400078e02ff */
[----:B------:R-:W-:-:S04]  /*6bf0*/  IMAD.WIDE.U32 R18, R3, c[0x0][0x1a8], R18 ;  /* 0x00006a0003127a25 */ /* 0x000fc800078e0012 */
[----:B------:R-:W-:Y:S01]  /*6c00*/  IMAD R10, R3, c[0x0][0x1ac], R10 ;  /* 0x00006b00030a7a24 */ /* 0x000fe200078e020a */
[----:B------:R-:W-:Y:S01]  /*6c10*/  LEA R7, P0, R18, c[0x0][0x160], 0x1 ;  /* 0x0000580012077a11 */ /* 0x000fe200078008ff */
[----:B------:R-:W-:Y:S02]  /*6c20*/  IMAD R8, R210, c[0x0][0x1e8], RZ ;  /* 0x00007a00d2087a24 */ /* 0x000fe400078e02ff */
[----:B------:R-:W-:Y:S02]  /*6c30*/  IMAD.IADD R5, R19, 0x1, R10 ;  /* 0x0000000113057824 */ /* 0x000fe400078e020a */
[C---:B------:R-:W-:Y:S01]  /*6c40*/  IMAD R8, R211.reuse, c[0x0][0x1ec], R8 ;  /* 0x00007b00d3087a24 */ /* 0x040fe200078e0208 */
[----:B-----5:R-:W1:Y:S01]  /*6c50*/  SHFL.IDX PT, R44, R7, RZ, 0x181f ;  /* 0x00181fff072c7589 */ /* 0x020e6200000e0000 */
[----:B------:R-:W-:Y:S01]  /*6c60*/  IMAD.WIDE.U32 R216, R211, c[0x0][0x1e8], R16 ;  /* 0x00007a00d3d87a25 */ /* 0x000fe200078e0010 */
[----:B------:R-:W-:Y:S02]  /*6c70*/  LEA.HI.X R5, R18, c[0x0][0x164], R5, 0x1, P0 ;  /* 0x0000590012057a11 */ /* 0x000fe400000f0c05 */
[----:B------:R-:W-:Y:S01]  /*6c80*/  ISETP.NE.AND.EX P0, PT, RZ, c[0x0][0x354], PT, P2 ;  /* 0x0000d500ff007a0c */ /* 0x000fe20003f05320 */
[----:B------:R-:W-:Y:S01]  /*6c90*/  IMAD.MOV.U32 R3, RZ, RZ, 0x60 ;  /* 0x00000060ff037424 */ /* 0x000fe200078e00ff */
[----:B------:R-:W-:Y:S01]  /*6ca0*/  SHFL.IDX PT, R42, R7, 0x1, 0x181f ;  /* 0x00381f00072a7f89 */ /* 0x000fe200000e0000 */
[----:B------:R-:W-:-:S02]  /*6cb0*/  IMAD.IADD R217, R8, 0x1, R217 ;  /* 0x0000000108d97824 */ /* 0x000fc400078e02d9 */
[----:B------:R-:W-:Y:S01]  /*6cc0*/  IMAD R12, R14, -0x60, R3 ;  /* 0xffffffa00e0c7824 */ /* 0x000fe200078e0203 */
[----:B------:R-:W3:Y:S01]  /*6cd0*/  SHFL.IDX PT, R45, R5, RZ, 0x181f ;  /* 0x00181fff052d7589 */ /* 0x000ee200000e0000 */
[C---:B------:R-:W-:Y:S02]  /*6ce0*/  IMAD R15, R3.reuse, c[0x0][0x1e4], RZ ;  /* 0x00007900030f7a24 */ /* 0x040fe400078e02ff */
[----:B------:R-:W-:Y:S01]  /*6cf0*/  IMAD.WIDE.U32 R108, R3, c[0x0][0x1e0], RZ ;  /* 0x00007800036c7a25 */ /* 0x000fe200078e00ff */
[----:B------:R-:W-:Y:S01]  /*6d00*/  IADD3 R32, R12, R207, -R4 ;  /* 0x000000cf0c207210 */ /* 0x000fe20007ffe804 */
[----:B------:R-:W4:Y:S02]  /*6d10*/  SHFL.IDX PT, R43, R5, 0x1, 0x181f ;  /* 0x00381f00052b7f89 */ /* 0x000f2400000e0000 */
[----:B------:R-:W-:Y:S01]  /*6d20*/  IMAD.IADD R15, R15, 0x1, R109 ;  /* 0x000000010f0f7824 */ /* 0x000fe200078e026d */
[C---:B------:R-:W-:Y:S01]  /*6d30*/  ISETP.GE.AND P2, PT, R32.reuse, 0x1, PT ;  /* 0x000000012000780c */ /* 0x040fe20003f46270 */
[----:B------:R-:W-:Y:S01]  /*6d40*/  IMAD.MOV.U32 R11, RZ, RZ, c[0x0][0x1e4] ;  /* 0x00007900ff0b7624 */ /* 0x000fe200078e00ff */
[C---:B------:R-:W-:Y:S01]  /*6d50*/  ISETP.GE.AND P5, PT, R32.reuse, 0x21, PT ;  /* 0x000000212000780c */ /* 0x040fe20003fa6270 */
[----:B------:R-:W-:Y:S01]  /*6d60*/  IMAD R3, R15, R110, RZ ;  /* 0x0000006e0f037224 */ /* 0x000fe200078e02ff */
[----:B------:R-:W-:Y:S01]  /*6d70*/  ISETP.GE.AND P3, PT, R32, 0x41, PT ;  /* 0x000000412000780c */ /* 0x000fe20003f66270 */
[----:B------:R-:W-:Y:S01]  /*6d80*/  IMAD R10, R212, c[0x0][0x2c4], RZ ;  /* 0x0000b100d40a7a24 */ /* 0x000fe200078e02ff */
[----:B------:R-:W1:Y:S01]  /*6d90*/  SHFL.IDX PT, R40, R7, 0x2, 0x181f ;  /* 0x00581f0007287f89 */ /* 0x000e6200000e0000 */
[----:B------:R-:W-:-:S02]  /*6da0*/  IMAD R3, R35, R108, R3 ;  /* 0x0000006c23037224 */ /* 0x000fc400078e0203 */
[----:B------:R-:W-:Y:S01]  /*6db0*/  IMAD R0, R0, c[0x0][0x208], RZ ;  /* 0x0000820000007a24 */ /* 0x000fe200078e02ff */
[----:B------:R-:W1:Y:S03]  /*6dc0*/  SHFL.IDX PT, R41, R5, 0x2, 0x181f ;  /* 0x00581f0005297f89 */ /* 0x000e6600000e0000 */
[----:B------:R-:W-:Y:S01]  /*6dd0*/  IMAD R0, R127, c[0x0][0x20c], R0 ;  /* 0x000083007f007a24 */ /* 0x000fe200078e0200 */
[----:B------:R1:W1:Y:S04]  /*6de0*/  SHFL.IDX PT, R22, R7, 0x3, 0x181f ;  /* 0x00781f0007167f89 */ /* 0x00026800000e0000 */
[----:B------:R1:W1:Y:S01]  /*6df0*/  SHFL.IDX PT, R23, R5, 0x3, 0x181f ;  /* 0x00781f0005177f89 */ /* 0x00026200000e0000 */
[----:B--2---:R-:W-:Y:S01]  /*6e00*/  @P1 SHF.R.S32.HI R9, RZ, 0x1f, R2 ;  /* 0x0000001fff091819 */ /* 0x004fe20000011402 */
[----:B------:R-:W-:-:S02]  /*6e10*/  @!P1 IMAD.MOV.U32 R9, RZ, RZ, R6 ;  /* 0x000000ffff099224 */ /* 0x000fc400078e0006 */
[----:B------:R-:W-:Y:S02]  /*6e20*/  @P1 IMAD.MOV.U32 R8, RZ, RZ, R2 ;  /* 0x000000ffff081224 */ /* 0x000fe400078e0002 */
[----:B------:R-:W-:Y:S01]  /*6e30*/  @!P1 IMAD.MOV.U32 R8, RZ, RZ, R213 ;  /* 0x000000ffff089224 */ /* 0x000fe200078e00d5 */
[----:B------:R-:W-:Y:S01]  /*6e40*/  SEL R2, R9, RZ, !P0 ;  /* 0x000000ff09027207 */ /* 0x000fe20004000000 */
[----:B------:R-:W-:Y:S02]  /*6e50*/  IMAD.U32 R9, RZ, RZ, UR10 ;  /* 0x0000000aff097e24 */ /* 0x000fe4000f8e00ff */
[----:B------:R-:W-:Y:S01]  /*6e60*/  IMAD.IADD R6, R117, 0x1, R4 ;  /* 0x0000000175067824 */ /* 0x000fe200078e0204 */
[----:B------:R-:W-:Y:S01]  /*6e70*/  SEL R226, R8, RZ, !P0 ;  /* 0x000000ff08e27207 */ /* 0x000fe20004000000 */
[----:B------:R-:W-:Y:S02]  /*6e80*/  IMAD R219, R2, c[0x0][0x1f0], RZ ;  /* 0x00007c0002db7a24 */ /* 0x000fe400078e02ff */
[----:B------:R-:W-:Y:S01]  /*6e90*/  IMAD.U32 R8, RZ, RZ, UR10 ;  /* 0x0000000aff087e24 */ /* 0x000fe2000f8e00ff */
[----:B------:R-:W-:Y:S01]  /*6ea0*/  ISETP.GE.AND P4, PT, R6, R10, PT ;  /* 0x0000000a0600720c */ /* 0x000fe20003f86270 */
[----:B------:R-:W-:-:S02]  /*6eb0*/  IMAD R219, R226, c[0x0][0x1f4], R219 ;  /* 0x00007d00e2db7a24 */ /* 0x000fc400078e02db */
[----:B------:R-:W-:-:S04]  /*6ec0*/  IMAD.WIDE.U32 R216, R226, c[0x0][0x1f0], R216 ;  /* 0x00007c00e2d87a25 */ /* 0x000fc800078e00d8 */
[----:B------:R-:W-:Y:S02]  /*6ed0*/  IMAD.IADD R219, R217, 0x1, R219 ;  /* 0x00000001d9db7824 */ /* 0x000fe400078e02db */
[----:B------:R-:W-:Y:S02]  /*6ee0*/  IMAD.MOV.U32 R218, RZ, RZ, R216 ;  /* 0x000000ffffda7224 */ /* 0x000fe400078e00d8 */
[----:B------:R-:W-:Y:S02]  /*6ef0*/  IMAD R229, R2, c[0x0][0x218], RZ ;  /* 0x0000860002e57a24 */ /* 0x000fe400078e02ff */
[----:B------:R-:W-:Y:S01]  /*6f00*/  IMAD.WIDE.U32 R16, R110, R108, R218 ;  /* 0x0000006c6e107225 */ /* 0x000fe200078e00da */
[----:B-1----:R-:W-:-:S03]  /*6f10*/  @!P4 LEA R38, P1, R82, R44, 0x1 ;  /* 0x0000002c5226c211 */ /* 0x002fc600078208ff */
[----:B------:R-:W-:Y:S01]  /*6f20*/  IMAD.IADD R3, R17, 0x1, R3 ;  /* 0x0000000111037824 */ /* 0x000fe200078e0203 */
[----:B------:R-:W-:Y:S01]  /*6f30*/  @P2 LEA R30, P0, R16, c[0x0][0x1c8], 0x1 ;  /* 0x00007200101e2a11 */ /* 0x000fe200078008ff */
[----:B------:R-:W-:Y:S01]  /*6f40*/  IMAD R229, R226, c[0x0][0x21c], R229 ;  /* 0x00008700e2e57a24 */ /* 0x000fe200078e02e5 */
[----:B---3--:R-:W-:Y:S02]  /*6f50*/  @!P4 LEA.HI.X R39, R82, R45, R83, 0x1, P1 ;  /* 0x0000002d5227c211 */ /* 0x008fe400008f0c53 */
[----:B------:R-:W-:Y:S02]  /*6f60*/  @P2 LEA.HI.X R31, R16, c[0x0][0x1cc], R3, 0x1, P0 ;  /* 0x00007300101f2a11 */ /* 0x000fe400000f0c03 */
[----:B------:R-:W-:Y:S02]  /*6f70*/  @P5 LEA R9, P0, R9, R16, 0x5 ;  /* 0x0000001009095211 */ /* 0x000fe400078028ff */
[----:B------:R-:W-:Y:S02]  /*6f80*/  ISETP.GE.AND P1, PT, R82, c[0x0][0x198], PT ;  /* 0x0000660052007a0c */ /* 0x000fe40003f26270 */
[----:B------:R-:W-:Y:S01]  /*6f90*/  @P5 LEA.HI.X R8, R8, R3, R11, 0x5, P0 ;  /* 0x0000000308085211 */ /* 0x000fe200000f2c0b */
[----:B------:R-:W-:Y:S01]  /*6fa0*/  IMAD.SHL.U32 R11, R4, 0x40, RZ ;  /* 0x00000040040b7824 */ /* 0x000fe200078e00ff */
[----:B------:R-:W-:-:S04]  /*6fb0*/  @P5 LEA R20, P0, R9, c[0x0][0x1c8], 0x1 ;  /* 0x0000720009145a11 */ /* 0x000fc800078008ff */
[----:B------:R-:W-:Y:S02]  /*6fc0*/  @P5 LEA.HI.X R21, R9, c[0x0][0x1cc], R8, 0x1, P0 ;  /* 0x0000730009155a11 */ /* 0x000fe400000f0c08 */
[----:B------:R-:W-:Y:S02]  /*6fd0*/  @P3 IADD3 R8, P0, R16, UR12, RZ ;  /* 0x0000000c10083c10 */ /* 0x000fe4000ff1e0ff */
[----:B------:R-:W-:Y:S02]  /*6fe0*/  IADD3 R9, R6, 0x20, RZ ;  /* 0x0000002006097810 */ /* 0x000fe40007ffe0ff */
[----:B------:R-:W-:Y:S02]  /*6ff0*/  @P3 IADD3.X R3, R3, UR6, RZ, P0, !PT ;  /* 0x0000000603033c10 */ /* 0x000fe400087fe4ff */
[----:B------:R-:W-:Y:S02]  /*7000*/  @P3 LEA R18, P0, R8, c[0x0][0x1c8], 0x1 ;  /* 0x0000720008123a11 */ /* 0x000fe400078008ff */
[----:B------:R-:W-:-:S02]  /*7010*/  LOP3.LUT R11, R11, 0x1c0, RZ, 0xc0, !PT ;  /* 0x000001c00b0b7812 */ /* 0x000fc400078ec0ff */
[----:B------:R-:W-:Y:S02]  /*7020*/  @P3 LEA.HI.X R19, R8, c[0x0][0x1cc], R3, 0x1, P0 ;  /* 0x0000730008133a11 */ /* 0x000fe400000f0c03 */
[----:B------:R-:W-:Y:S02]  /*7030*/  ISETP.GE.AND P3, PT, R9, R10, PT ;  /* 0x0000000a0900720c */ /* 0x000fe40003f66270 */
[C---:B------:R-:W-:Y:S02]  /*7040*/  IADD3 R3, R6.reuse, 0x40, RZ ;  /* 0x0000004006037810 */ /* 0x040fe40007ffe0ff */
[----:B------:R-:W-:Y:S02]  /*7050*/  LEA.HI R9, R13, R78, RZ, 0x6 ;  /* 0x0000004e0d097211 */ /* 0x000fe400078f30ff */
[----:B------:R-:W-:Y:S02]  /*7060*/  ISETP.GE.AND P5, PT, R3, R10, PT ;  /* 0x0000000a0300720c */ /* 0x000fe40003fa6270 */
[----:B------:R-:W-:Y:S01]  /*7070*/  IADD3 R3, R6, 0x60, RZ ;  /* 0x0000006006037810 */ /* 0x000fe20007ffe0ff */
[----:B------:R-:W-:Y:S01]  /*7080*/  IMAD.SHL.U32 R9, R9, 0x8, RZ ;  /* 0x0000000809097824 */ /* 0x000fe200078e00ff */
[----:B------:R-:W-:-:S02]  /*7090*/  LOP3.LUT R34, R11, 0x38, R82, 0xf8, !PT ;  /* 0x000000380b227812 */ /* 0x000fc400078ef852 */
[----:B------:R-:W-:Y:S02]  /*70a0*/  ISETP.GE.AND P6, PT, R3, R10, PT ;  /* 0x0000000a0300720c */ /* 0x000fe40003fc6270 */
[C---:B------:R-:W-:Y:S02]  /*70b0*/  @!P3 LEA R28, P0, R82.reuse, R42, 0x1 ;  /* 0x0000002a521cb211 */ /* 0x040fe400078008ff */
[----:B------:R-:W-:Y:S02]  /*70c0*/  LOP3.LUT R9, R9, 0xfffffe00, RZ, 0xc0, !PT ;  /* 0xfffffe0009097812 */ /* 0x000fe400078ec0ff */
[----:B------:R-:W-:Y:S02]  /*70d0*/  SHF.R.U32.HI R8, RZ, 0x3, R11 ;  /* 0x00000003ff087819 */ /* 0x000fe4000001160b */
[C---:B----4-:R-:W-:Y:S02]  /*70e0*/  @!P3 LEA.HI.X R29, R82.reuse, R43, R83, 0x1, P0 ;  /* 0x0000002b521db211 */ /* 0x050fe400000f0c53 */
[----:B------:R-:W-:-:S02]  /*70f0*/  IADD3 R16, R82, 0x40, RZ ;  /* 0x0000004052107810 */ /* 0x000fc40007ffe0ff */
[C---:B------:R-:W-:Y:S02]  /*7100*/  @!P5 LEA R26, P0, R82.reuse, R40, 0x1 ;  /* 0x00000028521ad211 */ /* 0x040fe400078008ff */
[----:B------:R-:W-:Y:S02]  /*7110*/  LOP3.LUT R34, R9, R34, R8, 0xf6, !PT ;  /* 0x0000002209227212 */ /* 0x000fe400078ef608 */
[--C-:B------:R-:W-:Y:S02]  /*7120*/  @!P4 SHF.R.S32.HI R3, RZ, 0x1f, R16.reuse ;  /* 0x0000001fff03c819 */ /* 0x100fe40000011410 */
[----:B------:R-:W-:Y:S01]  /*7130*/  @!P5 LEA.HI.X R27, R82, R41, R83, 0x1, P0 ;  /* 0x00000029521bd211 */ /* 0x000fe200000f0c53 */
[----:B------:R-:W-:Y:S01]  /*7140*/  @!P4 IMAD.SHL.U32 R7, R34, 0x2, RZ ;  /* 0x000000022207c824 */ /* 0x000fe200078e00ff */
[----:B------:R-:W-:Y:S02]  /*7150*/  @!P6 LEA R24, P0, R82, R22, 0x1 ;  /* 0x000000165218e211 */ /* 0x000fe400078008ff */
[----:B------:R-:W-:-:S02]  /*7160*/  @!P3 SHF.R.S32.HI R5, RZ, 0x1f, R16 ;  /* 0x0000001fff05b819 */ /* 0x000fc40000011410 */
[-C--:B------:R-:W-:Y:S01]  /*7170*/  @!P4 LEA.HI R36, R3, R16.reuse, RZ, 0x3 ;  /* 0x000000100324c211 */ /* 0x080fe200078f18ff */
[----:B------:R1:W-:Y:S01]  /*7180*/  @!P4 LDGSTS.E.BYPASS.LTC128B.128 [R7+0x100], [R38.64], !P1 ;  /* 0x001000002607cfae */ /* 0x0003e2000c901d50 */
[----:B------:R-:W-:Y:S02]  /*7190*/  @!P5 SHF.R.S32.HI R3, RZ, 0x1f, R16 ;  /* 0x0000001fff03d819 */ /* 0x000fe40000011410 */
[----:B------:R-:W-:Y:S02]  /*71a0*/  @!P6 LEA.HI.X R25, R82, R23, R83, 0x1, P0 ;  /* 0x000000175219e211 */ /* 0x000fe400000f0c53 */
[-C--:B------:R-:W-:Y:S02]  /*71b0*/  @!P3 LEA.HI R5, R5, R16.reuse, RZ, 0x3 ;  /* 0x000000100505b211 */ /* 0x080fe400078f18ff */
[----:B------:R-:W-:Y:S02]  /*71c0*/  ISETP.GE.AND P0, PT, R16, c[0x0][0x198], PT ;  /* 0x0000660010007a0c */ /* 0x000fe40003f06270 */
[----:B------:R-:W-:-:S02]  /*71d0*/  @!P5 LEA.HI R3, R3, R16, RZ, 0x3 ;  /* 0x000000100303d211 */ /* 0x000fc400078f18ff */
[----:B------:R-:W-:Y:S02]  /*71e0*/  @!P4 LOP3.LUT R36, R36, 0xfffffff8, RZ, 0xc0, !PT ;  /* 0xfffffff82424c812 */ /* 0x000fe400078ec0ff */
[----:B------:R-:W-:Y:S02]  /*71f0*/  @!P3 LOP3.LUT R5, R5, 0xfffffff8, RZ, 0xc0, !PT ;  /* 0xfffffff80505b812 */ /* 0x000fe400078ec0ff */
[----:B------:R-:W-:Y:S01]  /*7200*/  @!P5 LOP3.LUT R3, R3, 0xfffffff8, RZ, 0xc0, !PT ;  /* 0xfffffff80303d812 */ /* 0x000fe200078ec0ff */
[----:B------:R-:W-:Y:S01]  /*7210*/  @!P4 IMAD.WIDE R36, R36, 0x2, R44 ;  /* 0x000000022424c825 */ /* 0x000fe200078e022c */
[----:B------:R-:W-:-:S03]  /*7220*/  P2R R17, PR, RZ, 0x8 ;  /* 0x00000008ff117803 */ /* 0x000fc60000000000 */
[----:B------:R-:W-:Y:S01]  /*7230*/  @!P3 IMAD.WIDE R42, R5, 0x2, R42 ;  /* 0x00000002052ab825 */ /* 0x000fe200078e022a */
[----:B------:R2:W-:Y:S03]  /*7240*/  @!P4 LDGSTS.E.BYPASS.LTC128B.128 [R7+0x4100], [R36.64], !P0 ;  /* 0x041000002407cfae */ /* 0x0005e6000c101d50 */
[C---:B------:R-:W-:Y:S02]  /*7250*/  @!P3 IMAD.SHL.U32 R5, R34.reuse, 0x2, RZ ;  /* 0x000000022205b824 */ /* 0x040fe400078e00ff */
[----:B------:R-:W-:Y:S01]  /*7260*/  @!P5 IMAD.WIDE R44, R3, 0x2, R40 ;  /* 0x00000002032cd825 */ /* 0x000fe200078e0228 */
[----:B-1----:R-:W-:Y:S02]  /*7270*/  @!P6 SHF.R.S32.HI R39, RZ, 0x1f, R16 ;  /* 0x0000001fff27e819 */ /* 0x002fe40000011410 */
[----:B------:R1:W-:Y:S01]  /*7280*/  @!P3 LDGSTS.E.BYPASS.LTC128B.128 [R5+0x1100], [R28.64], !P1 ;  /* 0x011000001c05bfae */ /* 0x0003e2000c901d50 */
[C---:B------:R-:W-:Y:S01]  /*7290*/  @!P5 IMAD.SHL.U32 R3, R34.reuse, 0x2, RZ ;  /* 0x000000022203d824 */ /* 0x040fe200078e00ff */
[----:B------:R-:W-:Y:S01]  /*72a0*/  @!P6 LEA.HI R39, R39, R16, RZ, 0x3 ;  /* 0x000000102727e211 */ /* 0x000fe200078f18ff */
[----:B------:R-:W-:Y:S01]  /*72b0*/  @!P6 IMAD.SHL.U32 R41, R34, 0x2, RZ ;  /* 0x000000022229e824 */ /* 0x000fe200078e00ff */
[----:B------:R3:W-:Y:S01]  /*72c0*/  @!P3 LDGSTS.E.BYPASS.LTC128B.128 [R5+0x5100], [R42.64], !P0 ;  /* 0x051000002a05bfae */ /* 0x0007e2000c101d50 */
[----:B------:R-:W-:-:S02]  /*72d0*/  ISETP.GE.AND P3, PT, R32, 0x21, PT ;  /* 0x000000212000780c */ /* 0x000fc40003f66270 */
[----:B------:R-:W-:Y:S01]  /*72e0*/  @!P6 LOP3.LUT R39, R39, 0xfffffff8, RZ, 0xc0, !PT ;  /* 0xfffffff82727e812 */ /* 0x000fe200078ec0ff */
[----:B------:R4:W-:Y:S04]  /*72f0*/  @!P5 LDGSTS.E.BYPASS.LTC128B.128 [R3+0x2100], [R26.64], !P1 ;  /* 0x021000001a03dfae */ /* 0x0009e8000c901d50 */
[----:B------:R4:W-:Y:S04]  /*7300*/  @!P5 LDGSTS.E.BYPASS.LTC128B.128 [R3+0x6100], [R44.64], !P0 ;  /* 0x061000002c03dfae */ /* 0x0009e8000c101d50 */
[----:B------:R4:W-:Y:S01]  /*7310*/  @!P6 LDGSTS.E.BYPASS.LTC128B.128 [R41+0x3100], [R24.64], !P1 ;  /* 0x031000001829efae */ /* 0x0009e2000c901d50 */
[----:B--2---:R-:W-:Y:S01]  /*7320*/  @!P6 IMAD.WIDE R36, R39, 0x2, R22 ;  /* 0x000000022724e825 */ /* 0x004fe200078e0216 */
[----:B------:R-:W-:-:S02]  /*7330*/  LEA.HI R23, R13, R78, RZ, 0x4 ;  /* 0x0000004e0d177211 */ /* 0x000fc400078f20ff */
[----:B------:R-:W-:Y:S02]  /*7340*/  P2R R7, PR, RZ, 0x10 ;  /* 0x00000010ff077803 */ /* 0x000fe40000000000 */
[----:B------:R2:W-:Y:S01]  /*7350*/  @!P6 LDGSTS.E.BYPASS.LTC128B.128 [R41+0x7100], [R36.64], !P0 ;  /* 0x071000002429efae */ /* 0x0005e2000c101d50 */
[----:B------:R-:W-:Y:S02]  /*7360*/  ISETP.GE.AND P0, PT, R16, c[0x0][0x1d4], PT ;  /* 0x0000750010007a0c */ /* 0x000fe40003f06270 */
[----:B------:R-:W-:Y:S01]  /*7370*/  ISETP.GE.AND P4, PT, R82, c[0x0][0x1d4], PT ;  /* 0x0000750052007a0c */ /* 0x000fe20003f86270 */
[----:B-1----:R-:W-:Y:S01]  /*7380*/  @P2 IMAD.SHL.U32 R29, R34, 0x2, RZ ;  /* 0x00000002221d2824 */ /* 0x002fe200078e00ff */
[----:B------:R-:W0:Y:S01]  /*7390*/  LDGDEPBAR ;  /* 0x00000000000079af */ /* 0x000e220000000000 */
[----:B---3--:R-:W-:Y:S02]  /*73a0*/  IMAD.MOV.U32 R5, RZ, RZ, 0x10 ;  /* 0x00000010ff057424 */ /* 0x008fe400078e00ff */
[----:B----4-:R-:W-:Y:S01]  /*73b0*/  IMAD.WIDE.U32 R26, R127, c[0x0][0x208], R82 ;  /* 0x000082007f1a7a25 */ /* 0x010fe200078e0052 */
[----:B------:R-:W-:-:S07]  /*73c0*/  LOP3.LUT R3, R23, 0xfffffff0, RZ, 0xc0, !PT ;  /* 0xfffffff017037812 */ /* 0x000fce00078ec0ff */
[----:B------:R2:W-:Y:S01]  /*73d0*/  @P2 LDGSTS.E.BYPASS.LTC128B.128 [R29+0x8100], [R30.64], !P4 ;  /* 0x081000001e1d2fae */ /* 0x0005e2000e101d50 */
[----:B------:R-:W-:Y:S01]  /*73e0*/  @P4 LOP3.LUT R214, R214, 0x40000, RZ, 0xfc, !PT ;  /* 0x00040000d6d64812 */ /* 0x000fe200078efcff */
[----:B------:R-:W-:Y:S02]  /*73f0*/  @P3 IMAD.SHL.U32 R25, R34, 0x2, RZ ;  /* 0x0000000222193824 */ /* 0x000fe400078e00ff */
[----:B------:R2:W-:Y:S01]  /*7400*/  @P2 LDGSTS.E.BYPASS.LTC128B.128 [R29+0xb100], [R30.64+0x80], !P0 ;  /* 0x0b1000801e1d2fae */ /* 0x0005e2000c101d50 */
[----:B------:R-:W-:Y:S01]  /*7410*/  IMAD.IADD R3, R78, 0x1, -R3 ;  /* 0x000000014e037824 */ /* 0x000fe200078e0a03 */
[----:B------:R-:W-:Y:S02]  /*7420*/  SHF.R.S32.HI R24, RZ, 0x4, R23 ;  /* 0x00000004ff187819 */ /* 0x000fe40000011417 */
[----:B------:R1:W-:Y:S01]  /*7430*/  @P3 LDGSTS.E.BYPASS.LTC128B.128 [R25+0x9100], [R20.64], !P4 ;  /* 0x0910000014193fae */ /* 0x0003e2000e101d50 */
[----:B------:R-:W-:Y:S02]  /*7440*/  LOP3.LUT R214, R214, 0xfffdffff, RZ, 0xc0, !PT ;  /* 0xfffdffffd6d67812 */ /* 0x000fe400078ec0ff */
[----:B------:R-:W-:Y:S01]  /*7450*/  SHF.R.S32.HI R16, RZ, 0x1f, R3 ;  /* 0x0000001fff107819 */ /* 0x000fe20000011403 */
[----:B------:R1:W-:Y:S01]  /*7460*/  @P3 LDGSTS.E.BYPASS.LTC128B.128 [R25+0xc100], [R20.64+0x80], !P0 ;  /* 0x0c10008014193fae */ /* 0x0003e2000c101d50 */
[----:B------:R-:W-:-:S02]  /*7470*/  @P0 LOP3.LUT R214, R214, 0x20000, RZ, 0xfc, !PT ;  /* 0x00020000d6d60812 */ /* 0x000fc400078efcff */
[----:B------:R-:W-:-:S04]  /*7480*/  LEA.HI R16, R16, R3, RZ, 0x3 ;  /* 0x0000000310107211 */ /* 0x000fc800078f18ff */
[----:B------:R-:W-:-:S05]  /*7490*/  LOP3.LUT R22, R16, 0xfffffff8, RZ, 0xc0, !PT ;  /* 0xfffffff810167812 */ /* 0x000fca00078ec0ff */
[----:B------:R-:W-:Y:S02]  /*74a0*/  IMAD.IADD R22, R3, 0x1, -R22 ;  /* 0x0000000103167824 */ /* 0x000fe400078e0a16 */
[----:B------:R-:W-:-:S03]  /*74b0*/  IMAD.MOV.U32 R3, RZ, RZ, 0x20 ;  /* 0x00000020ff037424 */ /* 0x000fc600078e00ff */
[C---:B------:R-:W-:Y:S01]  /*74c0*/  R2P PR, R22.reuse, 0x6 ;  /* 0x0000000616007804 */ /* 0x040fe20000000000 */
[----:B------:R-:W-:Y:S01]  /*74d0*/  IMAD.SHL.U32 R22, R22, 0x40, RZ ;  /* 0x0000004016167824 */ /* 0x000fe200078e00ff */
[----:B------:R-:W-:-:S03]  /*74e0*/  ISETP.NE.AND P3, PT, R17, RZ, PT ;  /* 0x000000ff1100720c */ /* 0x000fc60003f65270 */
[----:B------:R-:W-:Y:S02]  /*74f0*/  SEL R5, R5, 0xfffffff0, !P1 ;  /* 0xfffffff005057807 */ /* 0x000fe40004800000 */
[----:B------:R-:W-:Y:S02]  /*7500*/  ISETP.GE.AND P1, PT, R32, 0x41, PT ;  /* 0x000000412000780c */ /* 0x000fe40003f26270 */
[----:B------:R-:W-:Y:S01]  /*7510*/  LOP3.LUT R22, R22, 0x1c0, RZ, 0xc0, !PT ;  /* 0x000001c016167812 */ /* 0x000fe200078ec0ff */
[----:B-1----:R-:W-:Y:S01]  /*7520*/  IMAD.IADD R25, R27, 0x1, R0 ;  /* 0x000000011b197824 */ /* 0x002fe200078e0200 */
[----:B------:R-:W-:Y:S01]  /*7530*/  SEL R3, R3, 0xffffffe0, !P2 ;  /* 0xffffffe003037807 */ /* 0x000fe20005000000 */
[----:B------:R-:W-:-:S04]  /*7540*/  IMAD R20, R210, c[0x0][0x210], RZ ;  /* 0x00008400d2147a24 */ /* 0x000fc800078e02ff */
[----:B------:R-:W-:-:S04]  /*7550*/  IMAD R20, R211, c[0x0][0x214], R20 ;  /* 0x00008500d3147a24 */ /* 0x000fc800078e0214 */
[----:B------:R-:W-:-:S05]  /*7560*/  @P1 IMAD.SHL.U32 R17, R34, 0x2, RZ ;  /* 0x0000000222111824 */ /* 0x000fca00078e00ff */
[----:B------:R2:W-:Y:S01]  /*7570*/  @P1 LDGSTS.E.BYPASS.LTC128B.128 [R17+0xa100], [R18.64], !P4 ;  /* 0x0a10000012111fae */ /* 0x0005e2000e101d50 */
[----:B------:R-:W-:Y:S02]  /*7580*/  ISETP.NE.AND P4, PT, R7, RZ, PT ;  /* 0x000000ff0700720c */ /* 0x000fe40003f85270 */
[----:B------:R-:W-:Y:S01]  /*7590*/  LEA.HI R7, R23, R24, RZ, 0x1 ;  /* 0x0000001817077211 */ /* 0x000fe200078f08ff */
[----:B------:R2:W-:Y:S01]  /*75a0*/  @P1 LDGSTS.E.BYPASS.LTC128B.128 [R17+0xd100], [R18.64+0x80], !P0 ;  /* 0x0d10008012111fae */ /* 0x0005e2000c101d50 */
[----:B------:R-:W-:Y:S02]  /*75b0*/  ISETP.LT.AND P0, PT, RZ, c[0x0][0x27c], PT ;  /* 0x00009f00ff007a0c */ /* 0x000fe40003f01270 */
[----:B------:R-:W-:Y:S01]  /*75c0*/  LOP3.LUT R7, R7, 0xfffffffe, RZ, 0xc0, !PT ;  /* 0xfffffffe07077812 */ /* 0x000fe200078ec0ff */
[----:B------:R-:W0:Y:S04]  /*75d0*/  LDGDEPBAR ;  /* 0x00000000000079af */ /* 0x000e280000000000 */
[----:B------:R-:W-:-:S02]  /*75e0*/  IMAD.IADD R0, R24, 0x1, -R7 ;  /* 0x0000000118007824 */ /* 0x000fc400078e0a07 */
[----:B------:R-:W-:Y:S02]  /*75f0*/  IMAD.MOV.U32 R24, RZ, RZ, R26 ;  /* 0x000000ffff187224 */ /* 0x000fe400078e001a */
[----:B------:R-:W-:Y:S02]  /*7600*/  IMAD.SHL.U32 R7, R0, 0x8, RZ ;  /* 0x0000000800077824 */ /* 0x000fe400078e00ff */
[----:B------:R-:W-:-:S03]  /*7610*/  IMAD.WIDE.U32 R24, R211, c[0x0][0x210], R24 ;  /* 0x00008400d3187a25 */ /* 0x000fc600078e0018 */
[----:B------:R-:W-:Y:S01]  /*7620*/  LOP3.LUT R7, R22, 0x8, R7, 0xf8, !PT ;  /* 0x0000000816077812 */ /* 0x000fe200078ef807 */
[----:B------:R-:W-:Y:S01]  /*7630*/  IMAD.IADD R25, R20, 0x1, R25 ;  /* 0x0000000114197824 */ /* 0x000fe200078e0219 */
[----:B------:R-:W-:-:S03]  /*7640*/  SHF.R.U32.HI R22, RZ, 0x3, R22 ;  /* 0x00000003ff167819 */ /* 0x000fc60000011616 */
[----:B------:R-:W-:Y:S01]  /*7650*/  IMAD.WIDE.U32 R226, R226, c[0x0][0x218], R24 ;  /* 0x00008600e2e27a25 */ /* 0x000fe200078e0018 */
[----:B------:R-:W-:-:S03]  /*7660*/  LOP3.LUT R2, R7, R22, RZ, 0x3c, !PT ;  /* 0x0000001607027212 */ /* 0x000fc600078e3cff */
[----:B------:R-:W-:Y:S02]  /*7670*/  IMAD.SHL.U32 R7, R16, 0x40, RZ ;  /* 0x0000004010077824 */ /* 0x000fe400078e00ff */
[----:B------:R-:W-:-:S03]  /*7680*/  IMAD.IADD R229, R227, 0x1, R229 ;  /* 0x00000001e3e57824 */ /* 0x000fc600078e02e5 */
[----:B------:R-:W-:Y:S01]  /*7690*/  LOP3.LUT R2, R2, 0xfffffe00, R7, 0xf8, !PT ;  /* 0xfffffe0002027812 */ /* 0x000fe200078ef807 */
[----:B------:R-:W-:Y:S05]  /*76a0*/  @P0 BRA `(.L_x_346) ;  /* 0x0000002000000947 */ /* 0x000fea0003800000 */
[----:B--2---:R-:W-:-:S04]  /*76b0*/  DEPBAR.LE SB0, 0x1 ;  /* 0x000080400000791a */ /* 0x004fc80000000000 */
[----:B------:R-:W-:Y:S05]  /*76c0*/  BRA `(.L_x_347) ;  /* 0x00004ea000007947 */ /* 0x000fea0003800000 */
.L_x_346:
[----:B--2---:R-:W-:Y:S01]  /*76d0*/  ULDC.U8 UR4, c[0x0][0x298] ;  /* 0x0000a60000047ab9 */ /* 0x004fe20000000000 */
[----:B------:R-:W-:Y:S01]  /*76e0*/  SHF.R.S32.HI R16, RZ, 0x1f, R79 ;  /* 0x0000001fff107819 */ /* 0x000fe2000001144f */
[----:B------:R-:W-:Y:S01]  /*76f0*/  IMAD.WIDE.U32 R20, R79, c[0x0][0x280], RZ ;  /* 0x0000a0004f147a25 */ /* 0x000fe200078e00ff */
[----:B------:R-:W-:Y:S01]  /*7700*/  ISETP.NE.AND P0, PT, RZ, UR4, PT ;  /* 0x00000004ff007c0c */ /* 0x000fe2000bf05270 */
[----:B------:R-:W-:Y:S01]  /*7710*/  BSSY B2, `(.L_x_347) ;  /* 0x00004e5000027945 */ /* 0x000fe20003800000 */
[----:B------:R-:W-:Y:S01]  /*7720*/  LEA R7, R33, R6, 0x5 ;  /* 0x0000000621077211 */ /* 0x000fe200078e28ff */
[----:B------:R-:W-:Y:S01]  /*7730*/  IMAD R18, R16, c[0x0][0x280], RZ ;  /* 0x0000a00010127a24 */ /* 0x000fe200078e02ff */
[----:B------:R-:W-:Y:S01]  /*7740*/  SHF.L.U32 R6, R34, 0x1, RZ ;  /* 0x0000000122067819 */ /* 0x000fe200000006ff */
[----:B------:R-:W-:Y:S02]  /*7750*/  IMAD R16, R16, c[0x0][0x290], RZ ;  /* 0x0000a40010107a24 */ /* 0x000fe400078e02ff */
[----:B------:R-:W-:-:S02]  /*7760*/  IMAD R17, R79, c[0x0][0x284], R18 ;  /* 0x0000a1004f117a24 */ /* 0x000fc400078e0212 */
[C---:B------:R-:W-:Y:S02]  /*7770*/  IMAD R16, R79.reuse, c[0x0][0x294], R16 ;  /* 0x0000a5004f107a24 */ /* 0x040fe400078e0210 */
[----:B------:R-:W-:Y:S01]  /*7780*/  IMAD.WIDE.U32 R22, R79, c[0x0][0x290], RZ ;  /* 0x0000a4004f167a25 */ /* 0x000fe200078e00ff */
[----:B------:R-:W-:-:S04]  /*7790*/  IADD3 R25, R17, R21, RZ ;  /* 0x0000001511197210 */ /* 0x000fc80007ffe0ff */
[----:B------:R-:W-:Y:S01]  /*77a0*/  IADD3 R19, R16, R23, RZ ;  /* 0x0000001710137210 */ /* 0x000fe20007ffe0ff */
[----:B------:R-:W-:Y:S05]  /*77b0*/  @!P0 BRA `(.L_x_348) ;  /* 0x0000268000008947 */ /* 0x000fea0003800000 */
[----:B------:R-:W-:Y:S01]  /*77c0*/  ISETP.NE.AND P1, PT, R209, 0x1, PT ;  /* 0x00000001d100780c */ /* 0x000fe20003f25270 */
[----:B------:R-:W-:Y:S01]  /*77d0*/  IMAD.MOV.U32 R18, RZ, RZ, R22 ;  /* 0x000000ffff127224 */ /* 0x000fe200078e0016 */
[----:B------:R-:W-:Y:S01]  /*77e0*/  MOV R24, R20 ;  /* 0x0000001400187202 */ /* 0x000fe20000000f00 */
[----:B------:R-:W-:Y:S01]  /*77f0*/  BSSY B0, `(.L_x_349) ;  /* 0x000002d000007945 */ /* 0x000fe20003800000 */
[----:B------:R-:W-:Y:S01]  /*7800*/  CS2R R68, SRZ ;  /* 0x0000000000447805 */ /* 0x000fe2000001ff00 */
[----:B------:R-:W-:Y:S01]  /*7810*/  CS2R R88, SRZ ;  /* 0x0000000000587805 */ /* 0x000fe2000001ff00 */
[----:B------:R-:W-:Y:S01]  /*7820*/  CS2R R76, SRZ ;  /* 0x00000000004c7805 */ /* 0x000fe2000001ff00 */
[----:B------:R-:W-:Y:S01]  /*7830*/  CS2R R86, SRZ ;  /* 0x0000000000567805 */ /* 0x000fe2000001ff00 */
[----:B------:R-:W-:-:S05]  /*7840*/  CS2R R80, SRZ ;  /* 0x0000000000507805 */ /* 0x000fca000001ff00 */
[----:B------:R-:W-:-:S05]  /*7850*/  @P1 IMAD.HI.U32 R8, R7, c[0x0][0x2c8], RZ ;  /* 0x0000b20007081a27 */ /* 0x000fca00078e00ff */
[----:B------:R-:W-:-:S04]  /*7860*/  @P1 SHF.R.U32.HI R7, RZ, c[0x0][0x2cc], R8 ;  /* 0x0000b300ff071a19 */ /* 0x000fc80000011608 */
[----:B------:R-:W-:Y:S01]  /*7870*/  SHF.R.S32.HI R8, RZ, 0x1f, R7 ;  /* 0x0000001fff087819 */ /* 0x000fe20000011407 */
[----:B------:R-:W-:-:S04]  /*7880*/  IMAD.WIDE.U32 R24, R7, c[0x0][0x280], R24 ;  /* 0x0000a00007187a25 */ /* 0x000fc800078e0018 */
[----:B------:R-:W-:Y:S01]  /*7890*/  IMAD R16, R8, c[0x0][0x280], RZ ;  /* 0x0000a00008107a24 */ /* 0x000fe200078e02ff */
[----:B------:R-:W-:Y:S01]  /*78a0*/  LEA R20, P0, R24, c[0x0][0x270], 0x1 ;  /* 0x00009c0018147a11 */ /* 0x000fe200078008ff */
[----:B------:R-:W-:Y:S02]  /*78b0*/  IMAD R8, R8, c[0x0][0x290], RZ ;  /* 0x0000a40008087a24 */ /* 0x000fe400078e02ff */
[C---:B------:R-:W-:Y:S02]  /*78c0*/  IMAD R16, R7.reuse, c[0x0][0x284], R16 ;  /* 0x0000a10007107a24 */ /* 0x040fe400078e0210 */
[----:B------:R-:W-:-:S03]  /*78d0*/  IMAD.WIDE.U32 R18, R7, c[0x0][0x290], R18 ;  /* 0x0000a40007127a25 */ /* 0x000fc600078e0012 */
[----:B------:R-:W-:Y:S01]  /*78e0*/  IADD3 R23, R25, R16, RZ ;  /* 0x0000001019177210 */ /* 0x000fe20007ffe0ff */
[----:B------:R-:W-:Y:S02]  /*78f0*/  IMAD R8, R7, c[0x0][0x294], R8 ;  /* 0x0000a50007087a24 */ /* 0x000fe400078e0208 */
[----:B------:R-:W-:Y:S01]  /*7900*/  IMAD.SHL.U32 R16, R33, 0x4, RZ ;  /* 0x0000000421107824 */ /* 0x000fe200078e00ff */
[----:B------:R-:W-:Y:S02]  /*7910*/  LEA.HI.X R23, R24, c[0x0][0x274], R23, 0x1, P0 ;  /* 0x00009d0018177a11 */ /* 0x000fe400000f0c17 */
[----:B------:R-:W-:Y:S01]  /*7920*/  IADD3 R22, R19, R8, RZ ;  /* 0x0000000813167210 */ /* 0x000fe20007ffe0ff */
[----:B------:R1:W2:Y:S01]  /*7930*/  SHFL.IDX PT, R24, R20, RZ, 0x181f ;  /* 0x00181fff14187589 */ /* 0x0002a200000e0000 */
[----:B------:R-:W-:-:S03]  /*7940*/  LEA R17, P0, R18, c[0x0][0x288], 0x1 ;  /* 0x0000a20012117a11 */ /* 0x000fc600078008ff */
[----:B------:R1:W3:Y:S01]  /*7950*/  SHFL.IDX PT, R25, R23, RZ, 0x181f ;  /* 0x00181fff17197589 */ /* 0x0002e200000e0000 */
[----:B------:R-:W-:-:S03]  /*7960*/  LEA.HI.X R22, R18, c[0x0][0x28c], R22, 0x1, P0 ;  /* 0x0000a30012167a11 */ /* 0x000fc600000f0c16 */
[----:B------:R1:W4:Y:S04]  /*7970*/  SHFL.IDX PT, R18, R17, RZ, 0x181f ;  /* 0x00181fff11127589 */ /* 0x00032800000e0000 */
[----:B------:R1:W1:Y:S01]  /*7980*/  SHFL.IDX PT, R19, R22, RZ, 0x181f ;  /* 0x00181fff16137589 */ /* 0x00026200000e0000 */
[----:B------:R-:W-:Y:S05]  /*7990*/  @P4 BRA `(.L_x_350) ;  /* 0x0000012000004947 */ /* 0x000fea0003800000 */
[C---:B------:R-:W-:Y:S01]  /*79a0*/  ISETP.GE.AND P0, PT, R16.reuse, c[0x0][0x27c], PT ;  /* 0x00009f0010007a0c */ /* 0x040fe20003f06270 */
[----:B------:R-:W-:Y:S01]  /*79b0*/  CS2R R76, SRZ ;  /* 0x00000000004c7805 */ /* 0x000fe2000001ff00 */
[----:B------:R-:W-:Y:S01]  /*79c0*/  CS2R R80, SRZ ;  /* 0x0000000000507805 */ /* 0x000fe2000001ff00 */
[----:B------:R-:W-:-:S10]  /*79d0*/  IADD3 R7, R16, 0x20, RZ ;  /* 0x0000002010077810 */ /* 0x000fd40007ffe0ff */
[----:B--23--:R-:W-:-:S04]  /*79e0*/  @!P0 IMAD.WIDE R28, R16, 0x2, R24 ;  /* 0x00000002101c8825 */ /* 0x00cfc800078e0218 */
[----:B-1--4-:R-:W-:Y:S01]  /*79f0*/  @!P0 IMAD.WIDE R26, R16, 0x2, R18 ;  /* 0x00000002101a8825 */ /* 0x012fe200078e0212 */
[----:B------:R1:W5:Y:S04]  /*7a00*/  @!P0 LD.E.64 R76, [R28.64] ;  /* 0x000000101c4c8980 */ /* 0x000368000c101b00 */
[----:B------:R1:W5:Y:S01]  /*7a10*/  @!P0 LD.E.64 R80, [R26.64] ;  /* 0x000000101a508980 */ /* 0x000362000c101b00 */
[----:B------:R-:W-:Y:S01]  /*7a20*/  ISETP.GE.AND P0, PT, R7, c[0x0][0x27c], PT ;  /* 0x00009f0007007a0c */ /* 0x000fe20003f06270 */
[----:B------:R-:W-:Y:S01]  /*7a30*/  CS2R R88, SRZ ;  /* 0x0000000000587805 */ /* 0x000fe2000001ff00 */
[----:B------:R-:W-:-:S11]  /*7a40*/  CS2R R86, SRZ ;  /* 0x0000000000567805 */ /* 0x000fd6000001ff00 */
[----:B------:R-:W-:-:S04]  /*7a50*/  @!P0 SHF.R.S32.HI R8, RZ, 0x1f, R7 ;  /* 0x0000001fff088819 */ /* 0x000fc80000011407 */
[----:B------:R-:W-:-:S04]  /*7a60*/  @!P0 LEA.HI R7, R8, R7, RZ, 0x2 ;  /* 0x0000000708078211 */ /* 0x000fc800078f10ff */
[----:B------:R-:W-:-:S05]  /*7a70*/  @!P0 LOP3.LUT R7, R7, 0xfffffffc, RZ, 0xc0, !PT ;  /* 0xfffffffc07078812 */ /* 0x000fca00078ec0ff */
[----:B------:R-:W-:-:S04]  /*7a80*/  @!P0 IMAD.WIDE R24, R7, 0x2, R24 ;  /* 0x0000000207188825 */ /* 0x000fc800078e0218 */
[----:B------:R-:W-:Y:S01]  /*7a90*/  @!P0 IMAD.WIDE R18, R7, 0x2, R18 ;  /* 0x0000000207128825 */ /* 0x000fe200078e0212 */
[----:B------:R1:W5:Y:S04]  /*7aa0*/  @!P0 LD.E.64 R88, [R24.64] ;  /* 0x0000001018588980 */ /* 0x000368000c101b00 */
[----:B------:R1:W5:Y:S02]  /*7ab0*/  @!P0 LD.E.64 R86, [R18.64] ;  /* 0x0000001012568980 */ /* 0x000364000c101b00 */
.L_x_350:
[----:B------:R-:W-:Y:S05]  /*7ac0*/  BSYNC B0 ;  /* 0x0000000000007941 */ /* 0x000fea0003800000 */
.L_x_349:
[----:B-----5:R-:W-:Y:S01]  /*7ad0*/  IMAD.MOV.U32 R11, RZ, RZ, R88 ;  /* 0x000000ffff0b7224 */ /* 0x020fe200078e0058 */
[----:B-1-3--:R1:W3:Y:S01]  /*7ae0*/  SHFL.IDX PT, R25, R23, 0x1, 0x181f ;  /* 0x00381f0017197f89 */ /* 0x00a2e200000e0000 */
[----:B------:R-:W-:Y:S01]  /*7af0*/  IMAD.MOV.U32 R9, RZ, RZ, R89 ;  /* 0x000000ffff097224 */ /* 0x000fe200078e0059 */
[----:B------:R-:W-:Y:S01]  /*7b00*/  BSSY B0, `(.L_x_351) ;  /* 0x0000028000007945 */ /* 0x000fe20003800000 */
        /* <DEDUP_REMOVED lines=9> */
[----:B--2---:R1:W2:Y:S01]  /*7ba0*/  SHFL.IDX PT, R24, R20, 0x1, 0x181f ;  /* 0x00381f0014187f89 */ /* 0x0042a200000e0000 */
[----:B------:R-:W-:Y:S01]  /*7bb0*/  IMAD.MOV.U32 R7, RZ, RZ, R81 ;  /* 0x000000ffff077224 */ /* 0x000fe200078e0051 */
[----:B------:R-:W-:Y:S01]  /*7bc0*/  PRMT R62, R11, 0x7610, R62 ;  /* 0x000076100b3e7816 */ /* 0x000fe2000000003e */
[----:B------:R-:W-:Y:S01]  /*7bd0*/  CS2R R84, SRZ ;  /* 0x0000000000547805 */ /* 0x000fe2000001ff00 */
[----:B------:R1:W4:Y:S01]  /*7be0*/  SHFL.IDX PT, R19, R22, 0x1, 0x181f ;  /* 0x00381f0016137f89 */ /* 0x00032200000e0000 */
[----:B------:R-:W-:Y:S01]  /*7bf0*/  PRMT R53, R9, 0x7610, R53 ;  /* 0x0000761009357816 */ /* 0x000fe20000000035 */
[----:B------:R-:W-:Y:S01]  /*7c00*/  CS2R R66, SRZ ;  /* 0x0000000000427805 */ /* 0x000fe2000001ff00 */
[----:B------:R-:W-:Y:S01]  /*7c10*/  PRMT R70, R8, 0x7610, R70 ;  /* 0x0000761008467816 */ /* 0x000fe20000000046 */
[----:B----4-:R1:W4:Y:S01]  /*7c20*/  SHFL.IDX PT, R18, R17, 0x1, 0x181f ;  /* 0x00381f0011127f89 */ /* 0x01032200000e0000 */
[----:B------:R-:W-:Y:S01]  /*7c30*/  PRMT R65, R7, 0x7610, R65 ;  /* 0x0000761007417816 */ /* 0x000fe20000000041 */
[----:B------:R-:W-:Y:S01]  /*7c40*/  CS2R R82, SRZ ;  /* 0x0000000000527805 */ /* 0x000fe2000001ff00 */
[----:B------:R-:W-:Y:S05]  /*7c50*/  @P3 BRA `(.L_x_352) ;  /* 0x0000012000003947 */ /* 0x000fea0003800000 */
[C---:B------:R-:W-:Y:S01]  /*7c60*/  ISETP.GE.AND P0, PT, R16.reuse, c[0x0][0x27c], PT ;  /* 0x00009f0010007a0c */ /* 0x040fe20003f06270 */
[----:B------:R-:W-:Y:S01]  /*7c70*/  CS2R R84, SRZ ;  /* 0x0000000000547805 */ /* 0x000fe2000001ff00 */
[----:B------:R-:W-:Y:S01]  /*7c80*/  CS2R R82, SRZ ;  /* 0x0000000000527805 */ /* 0x000fe2000001ff00 */
[----:B------:R-:W-:-:S10]  /*7c90*/  IADD3 R8, R16, 0x20, RZ ;  /* 0x0000002010087810 */ /* 0x000fd40007ffe0ff */
[----:B--23--:R-:W-:-:S04]  /*7ca0*/  @!P0 IMAD.WIDE R28, R16, 0x2, R24 ;  /* 0x00000002101c8825 */ /* 0x00cfc800078e0218 */
[----:B----4-:R-:W-:Y:S01]  /*7cb0*/  @!P0 IMAD.WIDE R26, R16, 0x2, R18 ;  /* 0x00000002101a8825 */ /* 0x010fe200078e0212 */
        /* <DEDUP_REMOVED lines=12> */
.L_x_352:
[----:B------:R-:W-:Y:S05]  /*7d80*/  BSYNC B0 ;  /* 0x0000000000007941 */ /* 0x000fea0003800000 */
.L_x_351:
[----:B-----5:R-:W-:Y:S01]  /*7d90*/  IMAD.MOV.U32 R11, RZ, RZ, R68 ;  /* 0x000000ffff0b7224 */ /* 0x020fe200078e0044 */
[----:B--23--:R2:W3:Y:S01]  /*7da0*/  SHFL.IDX PT, R25, R23, 0x2, 0x181f ;  /* 0x00581f0017197f89 */ /* 0x00c4e200000e0000 */
        /* <DEDUP_REMOVED lines=11> */
[----:B------:R2:W1:Y:S01]  /*7e60*/  SHFL.IDX PT, R24, R20, 0x2, 0x181f ;  /* 0x00581f0014187f89 */ /* 0x00046200000e0000 */
        /* <DEDUP_REMOVED lines=10> */
[----:B------:R-:W-:Y:S01]  /*7f10*/  CS2R R54, SRZ ;  /* 0x0000000000367805 */ /* 0x000fe2000001ff00 */
[----:B------:R-:W-:Y:S01]  /*7f20*/  CS2R R58, SRZ ;  /* 0x00000000003a7805 */ /* 0x000fe2000001ff00 */
[----:B------:R-:W-:Y:S05]  /*7f30*/  @P5 BRA `(.L_x_354) ;  /* 0x0000012000005947 */ /* 0x000fea0003800000 */
[C---:B---3--:R-:W-:Y:S01]  /*7f40*/  IADD3 R8, R16.reuse, 0x20, RZ ;  /* 0x0000002010087810 */ /* 0x048fe20007ffe0ff */
[----:B------:R-:W-:Y:S01]  /*7f50*/  CS2R R60, SRZ ;  /* 0x00000000003c7805 */ /* 0x000fe2000001ff00 */
[----:B------:R-:W-:Y:S01]  /*7f60*/  ISETP.GE.AND P1, PT, R16, c[0x0][0x27c], PT ;  /* 0x00009f0010007a0c */ /* 0x000fe20003f26270 */
[----:B------:R-:W-:Y:S01]  /*7f70*/  CS2R R58, SRZ ;  /* 0x00000000003a7805 */ /* 0x000fe2000001ff00 */
[----:B------:R-:W-:Y:S01]  /*7f80*/  ISETP.GE.AND P0, PT, R8, c[0x0][0x27c], PT ;  /* 0x00009f0008007a0c */ /* 0x000fe20003f06270 */
[----:B------:R-:W-:Y:S01]  /*7f90*/  CS2R R56, SRZ ;  /* 0x0000000000387805 */ /* 0x000fe2000001ff00 */
[----:B------:R-:W-:-:S11]  /*7fa0*/  CS2R R54, SRZ ;  /* 0x0000000000367805 */ /* 0x000fd6000001ff00 */
[----:B------:R-:W-:-:S04]  /*7fb0*/  @!P0 SHF.R.S32.HI R7, RZ, 0x1f, R8 ;  /* 0x0000001fff078819 */ /* 0x000fc80000011408 */
[----:B------:R-:W-:Y:S01]  /*7fc0*/  @!P0 LEA.HI R7, R7, R8, RZ, 0x2 ;  /* 0x0000000807078211 */ /* 0x000fe200078f10ff */
[----:B-1----:R-:W-:-:S03]  /*7fd0*/  @!P1 IMAD.WIDE R8, R16, 0x2, R24 ;  /* 0x0000000210089825 */ /* 0x002fc600078e0218 */
[----:B------:R-:W-:Y:S02]  /*7fe0*/  @!P0 LOP3.LUT R7, R7, 0xfffffffc, RZ, 0xc0, !PT ;  /* 0xfffffffc07078812 */ /* 0x000fe400078ec0ff */
[----:B------:R1:W5:Y:S03]  /*7ff0*/  @!P1 LD.E.64 R60, [R8.64] ;  /* 0x00000010083c9980 */ /* 0x000366000c101b00 */
[----:B----4-:R-:W-:-:S04]  /*8000*/  @!P0 IMAD.WIDE R26, R7, 0x2, R18 ;  /* 0x00000002071a8825 */ /* 0x010fc800078e0212 */
[----:B------:R-:W-:Y:S01]  /*8010*/  @!P0 IMAD.WIDE R24, R7, 0x2, R24 ;  /* 0x0000000207188825 */ /* 0x000fe200078e0218 */
[----:B------:R1:W5:Y:S03]  /*8020*/  @!P0 LD.E.64 R54, [R26.64] ;  /* 0x000000101a368980 */ /* 0x000366000c101b00 */
[----:B------:R-:W-:Y:S01]  /*8030*/  @!P1 IMAD.WIDE R18, R16, 0x2, R18 ;  /* 0x0000000210129825 */ /* 0x000fe200078e0212 */
[----:B------:R1:W5:Y:S04]  /*8040*/  @!P0 LD.E.64 R56, [R24.64] ;  /* 0x0000001018388980 */ /* 0x000368000c101b00 */
[----:B------:R1:W5:Y:S02]  /*8050*/  @!P1 LD.E.64 R58, [R18.64] ;  /* 0x00000010123a9980 */ /* 0x000364000c101b00 */
.L_x_354:
[----:B---3--:R-:W-:Y:S05]  /*8060*/  BSYNC B0 ;  /* 0x0000000000007941 */ /* 0x008fea0003800000 */
.L_x_353:
[----:B-----5:R-:W-:Y:S01]  /*8070*/  IMAD.MOV.U32 R11, RZ, RZ, R56 ;  /* 0x000000ffff0b7224 */ /* 0x020fe200078e0038 */
[----:B------:R3:W2:Y:S01]  /*8080*/  SHFL.IDX PT, R21, R23, 0x3, 0x181f ;  /* 0x00781f0017157f89 */ /* 0x0006a200000e0000 */
[----:B-1----:R-:W-:Y:S01]  /*8090*/  IMAD.MOV.U32 R9, RZ, RZ, R57 ;  /* 0x000000ffff097224 */ /* 0x002fe200078e0039 */
        /* <DEDUP_REMOVED lines=10> */
[----:B--2---:R-:W1:Y:S01]  /*8140*/  SHFL.IDX PT, R20, R20, 0x3, 0x181f ;  /* 0x00781f0014147f89 */ /* 0x004e6200000e0000 */
[----:B------:R-:W-:Y:S01]  /*8150*/  IMAD.MOV.U32 R7, RZ, RZ, R59 ;  /* 0x000000ffff077224 */ /* 0x000fe200078e003b */
[----:B------:R-:W-:Y:S01]  /*8160*/  PRMT R26, R11, 0x7610, R26 ;  /* 0x000076100b1a7816 */ /* 0x000fe2000000001a */
[----:B------:R-:W-:Y:S01]  /*8170*/  CS2R R48, SRZ ;  /* 0x0000000000307805 */ /* 0x000fe2000001ff00 */
[----:B------:R3:W2:Y:S01]  /*8180*/  SHFL.IDX PT, R19, R22, 0x3, 0x181f ;  /* 0x00781f0016137f89 */ /* 0x0006a200000e0000 */
[----:B------:R-:W-:Y:S01]  /*8190*/  PRMT R24, R9, 0x7610, R24 ;  /* 0x0000761009187816 */ /* 0x000fe20000000018 */
[----:B------:R-:W-:Y:S01]  /*81a0*/  CS2R R38, SRZ ;  /* 0x0000000000267805 */ /* 0x000fe2000001ff00 */
[----:B------:R-:W-:Y:S01]  /*81b0*/  PRMT R30, R8, 0x7610, R30 ;  /* 0x00007610081e7816 */ /* 0x000fe2000000001e */
[----:B----4-:R3:W4:Y:S01]  /*81c0*/  SHFL.IDX PT, R18, R17, 0x3, 0x181f ;  /* 0x00781f0011127f89 */ /* 0x01072200000e0000 */
[----:B------:R-:W-:Y:S01]  /*81d0*/  PRMT R29, R7, 0x7610, R29 ;  /* 0x00007610071d7816 */ /* 0x000fe2000000001d */
[----:B------:R-:W-:Y:S01]  /*81e0*/  CS2R R46, SRZ ;  /* 0x00000000002e7805 */ /* 0x000fe2000001ff00 */
[----:B------:R-:W-:Y:S05]  /*81f0*/  @P6 BRA `(.L_x_356) ;  /* 0x0000012000006947 */ /* 0x000fea0003800000 */
[C---:B------:R-:W-:Y:S01]  /*8200*/  IADD3 R8, R16.reuse, 0x20, RZ ;  /* 0x0000002010087810 */ /* 0x040fe20007ffe0ff */
        /* <DEDUP_REMOVED lines=11> */
[----:B--234-:R-:W-:-:S04]  /*82c0*/  @!P0 IMAD.WIDE R22, R7, 0x2, R18 ;  /* 0x0000000207168825 */ /* 0x01cfc800078e0212 */
[----:B------:R-:W-:Y:S01]  /*82d0*/  @!P0 IMAD.WIDE R20, R7, 0x2, R20 ;  /* 0x0000000207148825 */ /* 0x000fe200078e0214 */
[----:B------:R1:W5:Y:S03]  /*82e0*/  @!P0 LD.E.64 R38, [R22.64] ;  /* 0x0000001016268980 */ /* 0x000366000c101b00 */
[----:B------:R-:W-:Y:S01]  /*82f0*/  @!P1 IMAD.WIDE R18, R16, 0x2, R18 ;  /* 0x0000000210129825 */ /* 0x000fe200078e0212 */
[----:B------:R1:W5:Y:S04]  /*8300*/  @!P0 LD.E.64 R40, [R20.64] ;  /* 0x0000001014288980 */ /* 0x000368000c101b00 */
[----:B------:R1:W5:Y:S02]  /*8310*/  @!P1 LD.E.64 R46, [R18.64] ;  /* 0x00000010122e9980 */ /* 0x000364000c101b00 */
.L_x_356:
[----:B------:R-:W-:Y:S05]  /*8320*/  BSYNC B0 ;  /* 0x0000000000007941 */ /* 0x000fea0003800000 */
.L_x_355:
[----:B------:R-:W-:Y:S01]  /*8330*/  IMAD.IADD R25, R10, 0x1, -R117 ;  /* 0x000000010a197824 */ /* 0x000fe200078e0a75 */
[----:B------:R-:W-:-:S04]  /*8340*/  DEPBAR.LE SB0, 0x1 ;  /* 0x000080400000791a */ /* 0x000fc80000000000 */
[----:B------:R-:W-:Y:S01]  /*8350*/  IMNMX R25, R25, 0x80, PT ;  /* 0x0000008019197817 */ /* 0x000fe20003800200 */
[----:B-----5:R-:W-:Y:S01]  /*8360*/  IMAD.MOV.U32 R11, RZ, RZ, R41 ;  /* 0x000000ffff0b7224 */ /* 0x020fe200078e0029 */
[----:B------:R-:W-:Y:S01]  /*8370*/  BSSY B1, `(.L_x_357) ;  /* 0x0000075000017945 */ /* 0x000fe20003800000 */
[----:B-1----:R-:W-:Y:S01]  /*8380*/  IMAD.MOV.U32 R9, RZ, RZ, R48 ;  /* 0x000000ffff097224 */ /* 0x002fe200078e0030 */
[----:B------:R-:W-:Y:S01]  /*8390*/  BAR.SYNC.DEFER_BLOCKING 0x0 ;  /* 0x0000000000007b1d */ /* 0x000fe20000010000 */
[----:B------:R-:W-:Y:S01]  /*83a0*/  ISETP.GE.AND P0, PT, R4, R25, PT ;  /* 0x000000190400720c */ /* 0x000fe20003f06270 */
[----:B------:R-:W-:Y:S01]  /*83b0*/  IMAD.MOV.U32 R8, RZ, RZ, R49 ;  /* 0x000000ffff087224 */ /* 0x000fe200078e0031 */
[----:B--2---:R-:W-:Y:S01]  /*83c0*/  PRMT R19, R11, 0x7610, R19 ;  /* 0x000076100b137816 */ /* 0x004fe20000000013 */
[----:B------:R-:W-:Y:S01]  /*83d0*/  IMAD.MOV.U32 R11, RZ, RZ, R38 ;  /* 0x000000ffff0b7224 */ /* 0x000fe200078e0026 */
[----:B---3--:R-:W-:Y:S01]  /*83e0*/  PRMT R23, R9, 0x7610, R23 ;  /* 0x0000761009177816 */ /* 0x008fe20000000017 */
[----:B------:R-:W-:Y:S01]  /*83f0*/  IMAD.MOV.U32 R10, RZ, RZ, R39 ;  /* 0x000000ffff0a7224 */ /* 0x000fe200078e0027 */
[----:B------:R-:W-:Y:S01]  /*8400*/  PRMT R22, R8, 0x7610, R22 ;  /* 0x0000761008167816 */ /* 0x000fe20000000016 */
[----:B------:R-:W-:Y:S01]  /*8410*/  IMAD.MOV.U32 R9, RZ, RZ, R46 ;  /* 0x000000ffff097224 */ /* 0x000fe200078e002e */
[----:B----4-:R-:W-:Y:S01]  /*8420*/  PRMT R18, R11, 0x7610, R18 ;  /* 0x000076100b127816 */ /* 0x010fe20000000012 */
[----:B------:R-:W-:Y:S01]  /*8430*/  IMAD.MOV.U32 R8, RZ, RZ, R47 ;  /* 0x000000ffff087224 */ /* 0x000fe200078e002f */
[----:B------:R-:W-:Y:S01]  /*8440*/  PRMT R17, R10, 0x7610, R17 ;  /* 0x000076100a117816 */ /* 0x000fe20000000011 */
[----:B------:R-:W-:Y:S01]  /*8450*/  IMAD.MOV.U32 R7, RZ, RZ, R40 ;  /* 0x000000ffff077224 */ /* 0x000fe200078e0028 */
[----:B------:R-:W-:-:S02]  /*8460*/  PRMT R21, R9, 0x7610, R21 ;  /* 0x0000761009157816 */ /* 0x000fc40000000015 */
[----:B------:R-:W-:Y:S01]  /*8470*/  PRMT R20, R8, 0x7610, R20 ;  /* 0x0000761008147816 */ /* 0x000fe20000000014 */
[----:B------:R-:W-:Y:S05]  /*8480*/  @P0 BRA `(.L_x_358) ;  /* 0x0000063000000947 */ /* 0x000fea0003800000 */
[----:B------:R-:W-:Y:S01]  /*8490*/  ISETP.GE.AND P0, PT, R16, c[0x0][0x27c], PT ;  /* 0x00009f0010007a0c */ /* 0x000fe20003f06270 */
[----:B------:R-:W-:-:S12]  /*84a0*/  BSSY B0, `(.L_x_359) ;  /* 0x0000030000007945 */ /* 0x000fd80003800000 */
[----:B------:R-:W-:Y:S05]  /*84b0*/  @P0 BRA `(.L_x_360) ;  /* 0x000002e000000947 */ /* 0x000fea0003800000 */
[----:B------:R-:W1:Y:S01]  /*84c0*/  LDS.128 R8, [R6+0x100] ;  /* 0x0001000006087984 */ /* 0x000e620000000c00 */
[----:B------:R-:W-:Y:S02]  /*84d0*/  SHF.R.U64 R75, R76, 0x10, R77 ;  /* 0x000000104c4b7819 */ /* 0x000fe4000000124d */
[----:B------:R-:W-:Y:S02]  /*84e0*/  SHF.R.U32.HI R74, RZ, 0x10, R81 ;  /* 0x00000010ff4a7819 */ /* 0x000fe40000011651 */
[----:B------:R-:W-:Y:S02]  /*84f0*/  SHF.R.U32.HI R76, RZ, 0x10, R77 ;  /* 0x00000010ff4c7819 */ /* 0x000fe4000001164d */
[----:B------:R-:W-:Y:S02]  /*8500*/  SHF.R.U64 R73, R80, 0x10, R81 ;  /* 0x0000001050497819 */ /* 0x000fe40000001251 */
[----:B------:R-:W-:Y:S02]  /*8510*/  PRMT R65, R65, 0x5410, R74 ;  /* 0x0000541041417816 */ /* 0x000fe4000000004a */
[----:B------:R-:W-:-:S02]  /*8520*/  PRMT R71, R71, 0x5410, R76 ;  /* 0x0000541047477816 */ /* 0x000fc4000000004c */
[----:B------:R-:W-:Y:S02]  /*8530*/  PRMT R70, R70, 0x5410, R73 ;  /* 0x0000541046467816 */ /* 0x000fe40000000049 */
[----:B------:R-:W-:Y:S02]  /*8540*/  PRMT R72, R72, 0x5410, R75 ;  /* 0x0000541048487816 */ /* 0x000fe4000000004b */
[----:B------:R-:W-:Y:S01]  /*8550*/  LOP3.LUT R80, R71, 0xffff0000, RZ, 0xc0, !PT ;  /* 0xffff000047507812 */ /* 0x000fe200078ec0ff */
[C---:B-1----:R-:W-:Y:S01]  /*8560*/  IMAD.U32 R74, R10.reuse, 0x10000, RZ ;  /* 0x000100000a4a7824 */ /* 0x042fe200078e00ff */
[----:B------:R-:W-:Y:S01]  /*8570*/  LOP3.LUT R73, R10, 0xffff0000, RZ, 0xc0, !PT ;  /* 0xffff00000a497812 */ /* 0x000fe200078ec0ff */
[----:B------:R-:W-:Y:S01]  /*8580*/  IMAD.U32 R10, R11, 0x10000, RZ ;  /* 0x000100000b0a7824 */ /* 0x000fe200078e00ff */
[C---:B------:R-:W-:Y:S02]  /*8590*/  SHF.L.U32 R79, R8.reuse, 0x10, RZ ;  /* 0x00000010084f7819 */ /* 0x040fe400000006ff */
[----:B------:R-:W-:Y:S01]  /*85a0*/  LOP3.LUT R77, R8, 0xffff0000, RZ, 0xc0, !PT ;  /* 0xffff0000084d7812 */ /* 0x000fe200078ec0ff */
[----:B------:R-:W-:Y:S01]  /*85b0*/  IMAD.U32 R8, R65, 0x10000, RZ ;  /* 0x0001000041087824 */ /* 0x000fe200078e00ff */
[----:B------:R-:W-:Y:S01]  /*85c0*/  LOP3.LUT R75, R11, 0xffff0000, RZ, 0xc0, !PT ;  /* 0xffff00000b4b7812 */ /* 0x000fe200078ec0ff */
[----:B------:R-:W-:Y:S01]  /*85d0*/  IMAD.U32 R11, R71, 0x10000, RZ ;  /* 0x00010000470b7824 */ /* 0x000fe200078e00ff */
[----:B------:R-:W-:Y:S01]  /*85e0*/  LOP3.LUT R65, R65, 0xffff0000, RZ, 0xc0, !PT ;  /* 0xffff000041417812 */ /* 0x000fe200078ec0ff */
[----:B------:R-:W-:Y:S01]  /*85f0*/  FMUL.FTZ R71, R73, R8 ;  /* 0x0000000849477220 */ /* 0x000fe20000410000 */
[----:B------:R-:W-:Y:S01]  /*8600*/  SHF.L.U32 R76, R9, 0x10, RZ ;  /* 0x00000010094c7819 */ /* 0x000fe200000006ff */
[----:B------:R-:W-:Y:S01]  /*8610*/  FMUL.FTZ R73, R73, R11 ;  /* 0x0000000b49497220 */ /* 0x000fe20000410000 */
[----:B------:R-:W-:Y:S01]  /*8620*/  LOP3.LUT R81, R9, 0xffff0000, RZ, 0xc0, !PT ;  /* 0xffff000009517812 */ /* 0x000fe200078ec0ff */
[----:B------:R-:W-:-:S02]  /*8630*/  FMUL.FTZ R9, R75, R65 ;  /* 0x000000414b097220 */ /* 0x000fc40000410000 */
[C---:B------:R-:W-:Y:S02]  /*8640*/  FFMA.FTZ R71, R74.reuse, R11, -R71 ;  /* 0x0000000b4a477223 */ /* 0x040fe40000010847 */
[----:B------:R-:W-:Y:S02]  /*8650*/  FFMA.FTZ R8, R74, R8, R73 ;  /* 0x000000084a087223 */ /* 0x000fe40000010049 */
[-C--:B------:R-:W-:Y:S02]  /*8660*/  FMUL.FTZ R75, R75, R80.reuse ;  /* 0x000000504b4b7220 */ /* 0x080fe40000410000 */
[----:B------:R-:W-:Y:S01]  /*8670*/  FFMA.FTZ R9, R10, R80, -R9 ;  /* 0x000000500a097223 */ /* 0x000fe20000010809 */
[----:B------:R-:W-:Y:S01]  /*8680*/  SHF.L.U32 R80, R72, 0x10, RZ ;  /* 0x0000001048507819 */ /* 0x000fe200000006ff */
[C---:B------:R-:W-:Y:S01]  /*8690*/  IMAD.U32 R74, R70.reuse, 0x10000, RZ ;  /* 0x00010000464a7824 */ /* 0x040fe200078e00ff */
[----:B------:R-:W-:Y:S01]  /*86a0*/  LOP3.LUT R70, R70, 0xffff0000, RZ, 0xc0, !PT ;  /* 0xffff000046467812 */ /* 0x000fe200078ec0ff */
[----:B------:R-:W-:Y:S01]  /*86b0*/  FFMA.FTZ R90, R10, R65, R75 ;  /* 0x000000410a5a7223 */ /* 0x000fe2000001004b */
[----:B------:R-:W-:Y:S01]  /*86c0*/  LOP3.LUT R72, R72, 0xffff0000, RZ, 0xc0, !PT ;  /* 0xffff000048487812 */ /* 0x000fe200078ec0ff */
[----:B------:R-:W-:-:S02]  /*86d0*/  FMUL.FTZ R10, R77, R74 ;  /* 0x0000004a4d0a7220 */ /* 0x000fc40000410000 */
[----:B------:R-:W-:Y:S02]  /*86e0*/  FMUL.FTZ R11, R81, R70 ;  /* 0x00000046510b7220 */ /* 0x000fe40000410000 */
[----:B------:R-:W-:Y:S02]  /*86f0*/  FMUL.FTZ R77, R77, R80 ;  /* 0x000000504d4d7220 */ /* 0x000fe40000410000 */
[----:B------:R-:W-:Y:S02]  /*8700*/  FMUL.FTZ R81, R81, R72 ;  /* 0x0000004851517220 */ /* 0x000fe40000410000 */
[C---:B------:R-:W-:Y:S01]  /*8710*/  FFMA.FTZ R80, R79.reuse, R80, -R10 ;  /* 0x000000504f507223 */ /* 0x040fe2000001080a */
[----:B------:R-:W-:Y:S01]  /*8720*/  F2FP.BF16.PACK_AB R10, R8, R71 ;  /* 0x00000047080a723e */ /* 0x000fe200000010ff */
[----:B------:R-:W-:Y:S02]  /*8730*/  FFMA.FTZ R77, R79, R74, R77 ;  /* 0x0000004a4f4d7223 */ /* 0x000fe4000001004d */
[----:B------:R-:W-:Y:S01]  /*8740*/  FFMA.FTZ R72, R76, R72, -R11 ;  /* 0x000000484c487223 */ /* 0x000fe2000001080b */
[----:B------:R-:W-:Y:S01]  /*8750*/  F2FP.BF16.PACK_AB R11, R90, R9 ;  /* 0x000000095a0b723e */ /* 0x000fe200000010ff */
[----:B------:R-:W-:Y:S01]  /*8760*/  FFMA.FTZ R81, R76, R70, R81 ;  /* 0x000000464c517223 */ /* 0x000fe20000010051 */
[----:B------:R-:W-:-:S04]  /*8770*/  F2FP.BF16.PACK_AB R8, R77, R80 ;  /* 0x000000504d08723e */ /* 0x000fc800000010ff */
[----:B------:R-:W-:-:S05]  /*8780*/  F2FP.BF16.PACK_AB R9, R81, R72 ;  /* 0x000000485109723e */ /* 0x000fca00000010ff */
[----:B------:R1:W-:Y:S02]  /*8790*/  STS.128 [R6+0x100], R8 ;  /* 0x0001000806007388 */ /* 0x0003e40000000c00 */
.L_x_360:
[----:B------:R-:W-:Y:S05]  /*87a0*/  BSYNC B0 ;  /* 0x0000000000007941 */ /* 0x000fea0003800000 */
.L_x_359:
[----:B-1----:R-:W-:-:S04]  /*87b0*/  IADD3 R8, R16, 0x20, RZ ;  /* 0x0000002010087810 */ /* 0x002fc80007ffe0ff */
[----:B------:R-:W-:-:S13]  /*87c0*/  ISETP.GE.AND P0, PT, R8, c[0x0][0x27c], PT ;  /* 0x00009f0008007a0c */ /* 0x000fda0003f06270 */
[----:B------:R-:W-:Y:S05]  /*87d0*/  @P0 BRA `(.L_x_358) ;  /* 0x000002e000000947 */ /* 0x000fea0003800000 */
[----:B------:R-:W1:Y:S01]  /*87e0*/  LDS.128 R8, [R6+0x4100] ;  /* 0x0041000006087984 */ /* 0x000e620000000c00 */
[--C-:B------:R-:W-:Y:S02]  /*87f0*/  SHF.R.U64 R71, R86, 0x10, R87.reuse ;  /* 0x0000001056477819 */ /* 0x100fe40000001257 */
[----:B------:R-:W-:Y:S02]  /*8800*/  SHF.R.U32.HI R86, RZ, 0x10, R87 ;  /* 0x00000010ff567819 */ /* 0x000fe40000011657 */
[--C-:B------:R-:W-:Y:S02]  /*8810*/  SHF.R.U64 R65, R88, 0x10, R89.reuse ;  /* 0x0000001058417819 */ /* 0x100fe40000001259 */
[----:B------:R-:W-:Y:S02]  /*8820*/  SHF.R.U32.HI R88, RZ, 0x10, R89 ;  /* 0x00000010ff587819 */ /* 0x000fe40000011659 */
[----:B------:R-:W-:Y:S02]  /*8830*/  PRMT R53, R53, 0x5410, R86 ;  /* 0x0000541035357816 */ /* 0x000fe40000000056 */
[----:B------:R-:W-:-:S02]  /*8840*/  PRMT R63, R63, 0x5410, R88 ;  /* 0x000054103f3f7816 */ /* 0x000fc40000000058 */
[----:B------:R-:W-:Y:S02]  /*8850*/  PRMT R64, R64, 0x5410, R65 ;  /* 0x0000541040407816 */ /* 0x000fe40000000041 */
[----:B------:R-:W-:Y:S02]  /*8860*/  PRMT R62, R62, 0x5410, R71 ;  /* 0x000054103e3e7816 */ /* 0x000fe40000000047 */
[----:B------:R-:W-:Y:S02]  /*8870*/  LOP3.LUT R75, R63, 0xffff0000, RZ, 0xc0, !PT ;  /* 0xffff00003f4b7812 */ /* 0x000fe400078ec0ff */
[----:B------:R-:W-:Y:S02]  /*8880*/  LOP3.LUT R77, R64, 0xffff0000, RZ, 0xc0, !PT ;  /* 0xffff0000404d7812 */ /* 0x000fe400078ec0ff */
[----:B-1----:R-:W-:Y:S01]  /*8890*/  SHF.L.U32 R74, R8, 0x10, RZ ;  /* 0x00000010084a7819 */ /* 0x002fe200000006ff */
[----:B------:R-:W-:Y:S01]  /*88a0*/  IMAD.U32 R70, R10, 0x10000, RZ ;  /* 0x000100000a467824 */ /* 0x000fe200078e00ff */
[----:B------:R-:W-:Y:S01]  /*88b0*/  LOP3.LUT R73, R8, 0xffff0000, RZ, 0xc0, !PT ;  /* 0xffff000008497812 */ /* 0x000fe200078ec0ff */
[----:B------:R-:W-:Y:S01]  /*88c0*/  IMAD.U32 R8, R53, 0x10000, RZ ;  /* 0x0001000035087824 */ /* 0x000fe200078e00ff */
[----:B------:R-:W-:Y:S01]  /*88d0*/  LOP3.LUT R65, R10, 0xffff0000, RZ, 0xc0, !PT ;  /* 0xffff00000a417812 */ /* 0x000fe200078ec0ff */
[C---:B------:R-:W-:Y:S01]  /*88e0*/  IMAD.U32 R10, R11.reuse, 0x10000, RZ ;  /* 0x000100000b0a7824 */ /* 0x040fe200078e00ff */
        /* <DEDUP_REMOVED lines=8> */
[-C--:B------:R-:W-:Y:S02]  /*8970*/  FMUL.FTZ R71, R71, R75.reuse ;  /* 0x0000004b47477220 */ /* 0x080fe40000410000 */
[----:B------:R-:W-:Y:S01]  /*8980*/  FFMA.FTZ R9, R10, R75, -R9 ;  /* 0x0000004b0a097223 */ /* 0x000fe20000010809 */
[----:B------:R-:W-:Y:S01]  /*8990*/  LOP3.LUT R75, R62, 0xffff0000, RZ, 0xc0, !PT ;  /* 0xffff00003e4b7812 */ /* 0x000fe200078ec0ff */
[C---:B------:R-:W-:Y:S02]  /*89a0*/  FFMA.FTZ R63, R70.reuse, R11, -R63 ;  /* 0x0000000b463f7223 */ /* 0x040fe4000001083f */
[----:B------:R-:W-:Y:S01]  /*89b0*/  FFMA.FTZ R8, R70, R8, R65 ;  /* 0x0000000846087223 */ /* 0x000fe20000010041 */
[----:B------:R-:W-:Y:S01]  /*89c0*/  SHF.L.U32 R65, R64, 0x10, RZ ;  /* 0x0000001040417819 */ /* 0x000fe200000006ff */
[----:B------:R-:W-:Y:S02]  /*89d0*/  IMAD.U32 R11, R62, 0x10000, RZ ;  /* 0x000100003e0b7824 */ /* 0x000fe400078e00ff */
[----:B------:R-:W-:-:S02]  /*89e0*/  FFMA.FTZ R62, R10, R53, R71 ;  /* 0x000000350a3e7223 */ /* 0x000fc40000010047 */
[C---:B------:R-:W-:Y:S02]  /*89f0*/  FMUL.FTZ R10, R73.reuse, R11 ;  /* 0x0000000b490a7220 */ /* 0x040fe40000410000 */
[C---:B------:R-:W-:Y:S02]  /*8a00*/  FMUL.FTZ R53, R76.reuse, R75 ;  /* 0x0000004b4c357220 */ /* 0x040fe40000410000 */
[----:B------:R-:W-:Y:S02]  /*8a10*/  FMUL.FTZ R73, R73, R65 ;  /* 0x0000004149497220 */ /* 0x000fe40000410000 */
        /* <DEDUP_REMOVED lines=10> */
.L_x_358:
[----:B------:R-:W-:Y:S05]  /*8ac0*/  BSYNC B1 ;  /* 0x0000000000017941 */ /* 0x000fea0003800000 */
.L_x_357:
[----:B-1----:R-:W-:Y:S01]  /*8ad0*/  IADD3 R8, R4, 0x20, RZ ;  /* 0x0000002004087810 */ /* 0x002fe20007ffe0ff */
[----:B------:R-:W-:Y:S03]  /*8ae0*/  BSSY B1, `(.L_x_361) ;  /* 0x0000066000017945 */ /* 0x000fe60003800000 */
[----:B------:R-:W-:-:S13]  /*8af0*/  ISETP.GE.AND P0, PT, R8, R25, PT ;  /* 0x000000190800720c */ /* 0x000fda0003f06270 */
[----:B------:R-:W-:Y:S05]  /*8b00*/  @P0 BRA `(.L_x_362) ;  /* 0x0000063000000947 */ /* 0x000fea0003800000 */
[----:B------:R-:W-:Y:S01]  /*8b10*/  ISETP.GE.AND P0, PT, R16, c[0x0][0x27c], PT ;  /* 0x00009f0010007a0c */ /* 0x000fe20003f06270 */
[----:B------:R-:W-:-:S12]  /*8b20*/  BSSY B0, `(.L_x_363) ;  /* 0x0000030000007945 */ /* 0x000fd80003800000 */
        /* <DEDUP_REMOVED lines=47> */
.L_x_364:
[----:B------:R-:W-:Y:S05]  /*8e20*/  BSYNC B0 ;  /* 0x0000000000007941 */ /* 0x000fea0003800000 */
.L_x_363:
        /* <DEDUP_REMOVED lines=49> */
.L_x_362:
[----:B------:R-:W-:Y:S05]  /*9140*/  BSYNC B1 ;  /* 0x0000000000017941 */ /* 0x000fea0003800000 */
.L_x_361:
        /* <DEDUP_REMOVED lines=53> */
.L_x_368:
[----:B------:R-:W-:Y:S05]  /*94a0*/  BSYNC B0 ;  /* 0x0000000000007941 */ /* 0x000fea0003800000 */
.L_x_367:
        /* <DEDUP_REMOVED lines=49> */
.L_x_366:
[----:B------:R-:W-:Y:S05]  /*97c0*/  BSYNC B1 ;  /* 0x0000000000017941 */ /* 0x000fea0003800000 */
.L_x_365:
[----:B-1----:R-:W-:-:S04]  /*97d0*/  IADD3 R8, R4, 0x60, RZ ;  /* 0x0000006004087810 */ /* 0x002fc80007ffe0ff */
[----:B------:R-:W-:-:S13]  /*97e0*/  ISETP.GE.AND P0, PT, R8, R25, PT ;  /* 0x000000190800720c */ /* 0x000fda0003f06270 */
[----:B------:R-:W-:Y:S05]  /*97f0*/  @P0 BRA `(.L_x_369) ;  /* 0x00002d6000000947 */ /* 0x000fea0003800000 */
[----:B------:R-:W-:Y:S01]  /*9800*/  ISETP.GE.AND P0, PT, R16, c[0x0][0x27c], PT ;  /* 0x00009f0010007a0c */ /* 0x000fe20003f06270 */
[----:B------:R-:W-:-:S12]  /*9810*/  BSSY B0, `(.L_x_370) ;  /* 0x0000030000007945 */ /* 0x000fd80003800000 */
[----:B------:R-:W-:Y:S05]  /*9820*/  @P0 BRA `(.L_x_371) ;  /* 0x000002e000000947 */ /* 0x000fea0003800000 */
[----:B------:R-:W1:Y:S01]  /*9830*/  LDS.128 R8, [R6+0x3100] ;  /* 0x0031000006087984 */ /* 0x000e620000000c00 */
[----:B------:R-:W-:Y:S02]  /*9840*/  SHF.R.U64 R26, R46, 0x10, R47 ;  /* 0x000000102e1a7819 */ /* 0x000fe4000000122f */
[----:B------:R-:W-:Y:S02]  /*9850*/  SHF.R.U64 R24, R48, 0x10, R49 ;  /* 0x0000001030187819 */ /* 0x000fe40000001231 */
[----:B------:R-:W-:Y:S02]  /*9860*/  SHF.R.U32.HI R47, RZ, 0x10, R47 ;  /* 0x00000010ff2f7819 */ /* 0x000fe4000001162f */
[----:B------:R-:W-:Y:S02]  /*9870*/  SHF.R.U32.HI R49, RZ, 0x10, R49 ;  /* 0x00000010ff317819 */ /* 0x000fe40000011631 */
[----:B------:R-:W-:Y:S02]  /*9880*/  PRMT R20, R20, 0x5410, R47 ;  /* 0x0000541014147816 */ /* 0x000fe4000000002f */
[----:B------:R-:W-:-:S02]  /*9890*/  PRMT R22, R22, 0x5410, R49 ;  /* 0x0000541016167816 */ /* 0x000fc40000000031 */
[----:B------:R-:W-:Y:S02]  /*98a0*/  PRMT R23, R23, 0x5410, R24 ;  /* 0x0000541017177816 */ /* 0x000fe40000000018 */
[----:B------:R-:W-:Y:S02]  /*98b0*/  PRMT R21, R21, 0x5410, R26 ;  /* 0x0000541015157816 */ /* 0x000fe4000000001a */
[----:B------:R-:W-:Y:S02]  /*98c0*/  LOP3.LUT R31, R20, 0xffff0000, RZ, 0xc0, !PT ;  /* 0xffff0000141f7812 */ /* 0x000fe400078ec0ff */
[----:B------:R-:W-:Y:S01]  /*98d0*/  LOP3.LUT R37, R22, 0xffff0000, RZ, 0xc0, !PT ;  /* 0xffff000016257812 */ /* 0x000fe200078ec0ff */
[C---:B-1----:R-:W-:Y:S01]  /*98e0*/  IMAD.U32 R25, R10.reuse, 0x10000, RZ ;  /* 0x000100000a197824 */ /* 0x042fe200078e00ff */
[----:B------:R-:W-:Y:S01]  /*98f0*/  LOP3.LUT R24, R10, 0xffff0000, RZ, 0xc0, !PT ;  /* 0xffff00000a187812 */ /* 0x000fe200078ec0ff */
[----:B------:R-:W-:Y:S01]  /*9900*/  IMAD.U32 R10, R11, 0x10000, RZ ;  /* 0x000100000b0a7824 */ /* 0x000fe200078e00ff */
[----:B------:R-:W-:-:S02]  /*9910*/  SHF.L.U32 R29, R8, 0x10, RZ ;  /* 0x00000010081d7819 */ /* 0x000fc400000006ff */
[----:B------:R-:W-:Y:S01]  /*9920*/  LOP3.LUT R28, R8, 0xffff0000, RZ, 0xc0, !PT ;  /* 0xffff0000081c7812 */ /* 0x000fe200078ec0ff */
[----:B------:R-:W-:Y:S01]  /*9930*/  IMAD.U32 R8, R20, 0x10000, RZ ;  /* 0x0001000014087824 */ /* 0x000fe200078e00ff */
[----:B------:R-:W-:Y:S01]  /*9940*/  LOP3.LUT R26, R11, 0xffff0000, RZ, 0xc0, !PT ;  /* 0xffff00000b1a7812 */ /* 0x000fe200078ec0ff */
[----:B------:R-:W-:Y:S01]  /*9950*/  IMAD.U32 R11, R22, 0x10000, RZ ;  /* 0x00010000160b7824 */ /* 0x000fe200078e00ff */
[C---:B------:R-:W-:Y:S01]  /*9960*/  SHF.L.U32 R27, R9.reuse, 0x10, RZ ;  /* 0x00000010091b7819 */ /* 0x040fe200000006ff */
[CC--:B------:R-:W-:Y:S01]  /*9970*/  FMUL.FTZ R20, R24.reuse, R8.reuse ;  /* 0x0000000818147220 */ /* 0x0c0fe20000410000 */
[----:B------:R-:W-:Y:S01]  /*9980*/  LOP3.LUT R22, R9, 0xffff0000, RZ, 0xc0, !PT ;  /* 0xffff000009167812 */ /* 0x000fe200078ec0ff */
[-C--:B------:R-:W-:Y:S02]  /*9990*/  FMUL.FTZ R24, R24, R11.reuse ;  /* 0x0000000b18187220 */ /* 0x080fe40000410000 */
[----:B------:R-:W-:Y:S01]  /*99a0*/  FFMA.FTZ R20, R25, R11, -R20 ;  /* 0x0000000b19147223 */ /* 0x000fe20000010814 */
[----:B------:R-:W-:Y:S01]  /*99b0*/  SHF.L.U32 R11, R23, 0x10, RZ ;  /* 0x00000010170b7819 */ /* 0x000fe200000006ff */
[----:B------:R-:W-:Y:S01]  /*99c0*/  FFMA.FTZ R25, R25, R8, R24 ;  /* 0x0000000819197223 */ /* 0x000fe20000010018 */
[----:B------:R-:W-:Y:S01]  /*99d0*/  LOP3.LUT R23, R23, 0xffff0000, RZ, 0xc0, !PT ;  /* 0xffff000017177812 */ /* 0x000fe200078ec0ff */
[----:B------:R-:W-:-:S02]  /*99e0*/  FMUL.FTZ R9, R26, R31 ;  /* 0x0000001f1a097220 */ /* 0x000fc40000410000 */
[C---:B------:R-:W-:Y:S01]  /*99f0*/  IMAD.U32 R8, R21.reuse, 0x10000, RZ ;  /* 0x0001000015087824 */ /* 0x040fe200078e00ff */
[----:B------:R-:W-:Y:S01]  /*9a00*/  LOP3.LUT R21, R21, 0xffff0000, RZ, 0xc0, !PT ;  /* 0xffff000015157812 */ /* 0x000fe200078ec0ff */
[-C--:B------:R-:W-:Y:S02]  /*9a10*/  FMUL.FTZ R26, R26, R37.reuse ;  /* 0x000000251a1a7220 */ /* 0x080fe40000410000 */
[C---:B------:R-:W-:Y:S02]  /*9a20*/  FFMA.FTZ R9, R10.reuse, R37, -R9 ;  /* 0x000000250a097223 */ /* 0x040fe40000010809 */
[----:B------:R-:W-:Y:S02]  /*9a30*/  FFMA.FTZ R26, R10, R31, R26 ;  /* 0x0000001f0a1a7223 */ /* 0x000fe4000001001a */
[----:B------:R-:W-:Y:S02]  /*9a40*/  FMUL.FTZ R10, R28, R8 ;  /* 0x000000081c0a7220 */ /* 0x000fe40000410000 */
[----:B------:R-:W-:-:S02]  /*9a50*/  FMUL.FTZ R24, R22, R21 ;  /* 0x0000001516187220 */ /* 0x000fc40000410000 */
[----:B------:R-:W-:Y:S02]  /*9a60*/  FMUL.FTZ R28, R28, R11 ;  /* 0x0000000b1c1c7220 */ /* 0x000fe40000410000 */
[----:B------:R-:W-:Y:S02]  /*9a70*/  FMUL.FTZ R22, R22, R23 ;  /* 0x0000001716167220 */ /* 0x000fe40000410000 */
[C---:B------:R-:W-:Y:S01]  /*9a80*/  FFMA.FTZ R30, R29.reuse, R11, -R10 ;  /* 0x0000000b1d1e7223 */ /* 0x040fe2000001080a */
[----:B------:R-:W-:Y:S01]  /*9a90*/  F2FP.BF16.PACK_AB R11, R26, R9 ;  /* 0x000000091a0b723e */ /* 0x000fe200000010ff */
[----:B------:R-:W-:Y:S01]  /*9aa0*/  FFMA.FTZ R29, R29, R8, R28 ;  /* 0x000000081d1d7223 */ /* 0x000fe2000001001c */
[----:B------:R-:W-:Y:S01]  /*9ab0*/  F2FP.BF16.PACK_AB R10, R25, R20 ;  /* 0x00000014190a723e */ /* 0x000fe200000010ff */
[C---:B------:R-:W-:Y:S02]  /*9ac0*/  FFMA.FTZ R24, R27.reuse, R23, -R24 ;  /* 0x000000171b187223 */ /* 0x040fe40000010818 */
[----:B------:R-:W-:Y:S01]  /*9ad0*/  FFMA.FTZ R21, R27, R21, R22 ;  /* 0x000000151b157223 */ /* 0x000fe20000010016 */
[----:B------:R-:W-:-:S04]  /*9ae0*/  F2FP.BF16.PACK_AB R8, R29, R30 ;  /* 0x0000001e1d08723e */ /* 0x000fc800000010ff */
[----:B------:R-:W-:-:S05]  /*9af0*/  F2FP.BF16.PACK_AB R9, R21, R24 ;  /* 0x000000181509723e */ /* 0x000fca00000010ff */
[----:B------:R1:W-:Y:S02]  /*9b00*/  STS.128 [R6+0x3100], R8 ;  /* 0x0031000806007388 */ /* 0x0003e40000000c00 */
.L_x_371:
[----:B------:R-:W-:Y:S05]  /*9b10*/  BSYNC B0 ;  /* 0x0000000000007941 */ /* 0x000fea0003800000 */
.L_x_370:
[----:B------:R-:W-:-:S04]  /*9b20*/  IADD3 R16, R16, 0x20, RZ ;  /* 0x0000002010107810 */ /* 0x000fc80007ffe0ff */
[----:B------:R-:W-:-:S13]  /*9b30*/  ISETP.GE.AND P0, PT, R16, c[0x0][0x27c], PT ;  /* 0x00009f0010007a0c */ /* 0x000fda0003f06270 */
[----:B------:R-:W-:Y:S05]  /*9b40*/  @P0 BRA `(.L_x_369) ;  /* 0x00002a1000000947 */ /* 0x000fea0003800000 */
[----:B-1----:R-:W1:Y:S01]  /*9b50*/  LDS.128 R8, [R6+0x7100] ;  /* 0x0071000006087984 */ /* 0x002e620000000c00 */
[----:B------:R-:W-:Y:S02]  /*9b60*/  SHF.R.U64 R21, R38, 0x10, R39 ;  /* 0x0000001026157819 */ /* 0x000fe40000001227 */
[----:B------:R-:W-:Y:S02]  /*9b70*/  SHF.R.U64 R16, R40, 0x10, R41 ;  /* 0x0000001028107819 */ /* 0x000fe40000001229 */
[----:B------:R-:W-:Y:S02]  /*9b80*/  SHF.R.U32.HI R38, RZ, 0x10, R39 ;  /* 0x00000010ff267819 */ /* 0x000fe40000011627 */
[----:B------:R-:W-:Y:S02]  /*9b90*/  SHF.R.U32.HI R40, RZ, 0x10, R41 ;  /* 0x00000010ff287819 */ /* 0x000fe40000011629 */
[----:B------:R-:W-:Y:S02]  /*9ba0*/  PRMT R17, R17, 0x5410, R38 ;  /* 0x0000541011117816 */ /* 0x000fe40000000026 */
[----:B------:R-:W-:-:S02]  /*9bb0*/  PRMT R19, R19, 0x5410, R40 ;  /* 0x0000541013137816 */ /* 0x000fc40000000028 */
[----:B------:R-:W-:Y:S02]  /*9bc0*/  PRMT R7, R7, 0x5410, R16 ;  /* 0x0000541007077816 */ /* 0x000fe40000000010 */
[----:B------:R-:W-:Y:S01]  /*9bd0*/  PRMT R18, R18, 0x5410, R21 ;  /* 0x0000541012127816 */ /* 0x000fe20000000015 */
[C---:B------:R-:W-:Y:S01]  /*9be0*/  IMAD.U32 R21, R19.reuse, 0x10000, RZ ;  /* 0x0001000013157824 */ /* 0x040fe200078e00ff */
[----:B------:R-:W-:Y:S01]  /*9bf0*/  LOP3.LUT R25, R19, 0xffff0000, RZ, 0xc0, !PT ;  /* 0xffff000013197812 */ /* 0x000fe200078ec0ff */
[C---:B-1----:R-:W-:Y:S01]  /*9c00*/  IMAD.U32 R20, R10.reuse, 0x10000, RZ ;  /* 0x000100000a147824 */ /* 0x042fe200078e00ff */
[----:B------:R-:W-:Y:S01]  /*9c10*/  LOP3.LUT R16, R10, 0xffff0000, RZ, 0xc0, !PT ;  /* 0xffff00000a107812 */ /* 0x000fe200078ec0ff */
[C---:B------:R-:W-:Y:S01]  /*9c20*/  IMAD.U32 R10, R11.reuse, 0x10000, RZ ;  /* 0x000100000b0a7824 */ /* 0x040fe200078e00ff */
[----:B------:R-:W-:Y:S01]  /*9c30*/  LOP3.LUT R22, R11, 0xffff0000, RZ, 0xc0, !PT ;  /* 0xffff00000b167812 */ /* 0x000fe200078ec0ff */
[C---:B------:R-:W-:Y:S01]  /*9c40*/  IMAD.U32 R11, R17.reuse, 0x10000, RZ ;  /* 0x00010000110b7824 */ /* 0x040fe200078e00ff */
[----:B------:R-:W-:-:S02]  /*9c50*/  LOP3.LUT R17, R17, 0xffff0000, RZ, 0xc0, !PT ;  /* 0xffff000011117812 */ /* 0x000fc400078ec0ff */
[----:B------:R-:W-:Y:S01]  /*9c60*/  SHF.L.U32 R24, R8, 0x10, RZ ;  /* 0x0000001008187819 */ /* 0x000fe200000006ff */
[----:B------:R-:W-:Y:S01]  /*9c70*/  FMUL.FTZ R19, R16, R11 ;  /* 0x0000000b10137220 */ /* 0x000fe20000410000 */
[----:B------:R-:W-:Y:S01]  /*9c80*/  LOP3.LUT R23, R8, 0xffff0000, RZ, 0xc0, !PT ;  /* 0xffff000008177812 */ /* 0x000fe200078ec0ff */
[-C--:B------:R-:W-:Y:S01]  /*9c90*/  FMUL.FTZ R16, R16, R21.reuse ;  /* 0x0000001510107220 */ /* 0x080fe20000410000 */
[C---:B------:R-:W-:Y:S01]  /*9ca0*/  SHF.L.U32 R8, R9.reuse, 0x10, RZ ;  /* 0x0000001009087819 */ /* 0x040fe200000006ff */
[----:B------:R-:W-:Y:S01]  /*9cb0*/  FFMA.FTZ R19, R20, R21, -R19 ;  /* 0x0000001514137223 */ /* 0x000fe20000010813 */
[----:B------:R-:W-:Y:S01]  /*9cc0*/  LOP3.LUT R26, R9, 0xffff0000, RZ, 0xc0, !PT ;  /* 0xffff0000091a7812 */ /* 0x000fe200078ec0ff */
[----:B------:R-:W-:Y:S01]  /*9cd0*/  FMUL.FTZ R9, R22, R17 ;  /* 0x0000001116097220 */ /* 0x000fe20000410000 */
[----:B------:R-:W-:Y:S01]  /*9ce0*/  LOP3.LUT R21, R18, 0xffff0000, RZ, 0xc0, !PT ;  /* 0xffff000012157812 */ /* 0x000fe200078ec0ff */
[----:B------:R-:W-:Y:S01]  /*9cf0*/  FFMA.FTZ R16, R20, R11, R16 ;  /* 0x0000000b14107223 */ /* 0x000fe20000010010 */
[C---:B------:R-:W-:Y:S01]  /*9d00*/  SHF.L.U32 R20, R7.reuse, 0x10, RZ ;  /* 0x0000001007147819 */ /* 0x040fe200000006ff */
[----:B------:R-:W-:Y:S01]  /*9d10*/  FMUL.FTZ R22, R22, R25 ;  /* 0x0000001916167220 */ /* 0x000fe20000410000 */
[----:B------:R-:W-:Y:S01]  /*9d20*/  LOP3.LUT R7, R7, 0xffff0000, RZ, 0xc0, !PT ;  /* 0xffff000007077812 */ /* 0x000fe200078ec0ff */
[----:B------:R-:W-:-:S02]  /*9d30*/  IMAD.U32 R11, R18, 0x10000, RZ ;  /* 0x00010000120b7824 */ /* 0x000fc400078e00ff */
[C---:B------:R-:W-:Y:S02]  /*9d40*/  FFMA.FTZ R9, R10.reuse, R25, -R9 ;  /* 0x000000190a097223 */ /* 0x040fe40000010809 */
[----:B------:R-:W-:Y:S02]  /*9d50*/  FFMA.FTZ R22, R10, R17, R22 ;  /* 0x000000110a167223 */ /* 0x000fe40000010016 */
[C---:B------:R-:W-:Y:S02]  /*9d60*/  FMUL.FTZ R17, R23.reuse, R11 ;  /* 0x0000000b17117220 */ /* 0x040fe40000410000 */
[C---:B------:R-:W-:Y:S02]  /*9d70*/  FMUL.FTZ R10, R26.reuse, R21 ;  /* 0x000000151a0a7220 */ /* 0x040fe40000410000 */
[----:B------:R-:W-:Y:S02]  /*9d80*/  FMUL.FTZ R23, R23, R20 ;  /* 0x0000001417177220 */ /* 0x000fe40000410000 */
[----:B------:R-:W-:-:S02]  /*9d90*/  FMUL.FTZ R26, R26, R7 ;  /* 0x000000071a1a7220 */ /* 0x000fc40000410000 */
[C---:B------:R-:W-:Y:S02]  /*9da0*/  FFMA.FTZ R17, R24.reuse, R20, -R17 ;  /* 0x0000001418117223 */ /* 0x040fe40000010811 */
[----:B------:R-:W-:Y:S01]  /*9db0*/  FFMA.FTZ R24, R24, R11, R23 ;  /* 0x0000000b18187223 */ /* 0x000fe20000010017 */
[----:B------:R-:W-:Y:S01]  /*9dc0*/  F2FP.BF16.PACK_AB R11, R22, R9 ;  /* 0x00000009160b723e */ /* 0x000fe200000010ff */
[----:B------:R-:W-:Y:S01]  /*9dd0*/  FFMA.FTZ R7, R8, R7, -R10 ;  /* 0x0000000708077223 */ /* 0x000fe2000001080a */
[----:B------:R-:W-:Y:S01]  /*9de0*/  F2FP.BF16.PACK_AB R10, R16, R19 ;  /* 0x00000013100a723e */ /* 0x000fe200000010ff */
[----:B------:R-:W-:Y:S01]  /*9df0*/  FFMA.FTZ R26, R8, R21, R26 ;  /* 0x00000015081a7223 */ /* 0x000fe2000001001a */
[----:B------:R-:W-:-:S04]  /*9e00*/  F2FP.BF16.PACK_AB R8, R24, R17 ;  /* 0x000000111808723e */ /* 0x000fc800000010ff */
[----:B------:R-:W-:-:S05]  /*9e10*/  F2FP.BF16.PACK_AB R9, R26, R7 ;  /* 0x000000071a09723e */ /* 0x000fca00000010ff */
[----:B------:R1:W-:Y:S01]  /*9e20*/  STS.128 [R6+0x7100], R8 ;  /* 0x0071000806007388 */ /* 0x0003e20000000c00 */
[----:B------:R-:W-:Y:S05]  /*9e30*/  BRA `(.L_x_369) ;  /* 0x0000272000007947 */ /* 0x000fea0003800000 */
.L_x_348:
[----:B------:R-:W-:Y:S01]  /*9e40*/  ISETP.NE.AND P0, PT, R209, 0x1, PT ;  /* 0x00000001d100780c */ /* 0x000fe20003f05270 */
[----:B------:R-:W-:Y:S01]  /*9e50*/  IMAD.MOV.U32 R21, RZ, RZ, R25 ;  /* 0x000000ffff157224 */ /* 0x000fe200078e0019 */
[----:B------:R-:W-:Y:S01]  /*9e60*/  CS2R R54, SRZ ;  /* 0x0000000000367805 */ /* 0x000fe2000001ff00 */
[----:B------:R-:W-:-:S10]  /*9e70*/  CS2R R52, SRZ ;  /* 0x0000000000347805 */ /* 0x000fd4000001ff00 */
        /* <DEDUP_REMOVED lines=8> */
[----:B------:R-:W-:Y:S02]  /*9f00*/  IMAD R16, R7, c[0x0][0x294], R16 ;  /* 0x0000a50007107a24 */ /* 0x000fe400078e0210 */
[----:B------:R-:W-:Y:S02]  /*9f10*/  IMAD.IADD R18, R21, 0x1, R18 ;  /* 0x0000000115127824 */ /* 0x000fe400078e0212 */
[----:B------:R-:W-:-:S02]  /*9f20*/  IMAD.MOV.U32 R21, RZ, RZ, R19 ;  /* 0x000000ffff157224 */ /* 0x000fc400078e0013 */
[----:B------:R-:W1:Y:S01]  /*9f30*/  SHFL.IDX PT, R19, R17, RZ, 0x181f ;  /* 0x00181fff11137589 */ /* 0x000e6200000e0000 */
[----:B------:R-:W-:Y:S01]  /*9f40*/  LEA.HI.X R18, R20, c[0x0][0x274], R18, 0x1, P0 ;  /* 0x00009d0014127a11 */ /* 0x000fe200000f0c12 */
[----:B------:R-:W-:-:S04]  /*9f50*/  IMAD.MOV.U32 R20, RZ, RZ, R22 ;  /* 0x000000ffff147224 */ /* 0x000fc800078e0016 */
[----:B------:R-:W-:-:S04]  /*9f60*/  IMAD.WIDE.U32 R20, R7, c[0x0][0x290], R20 ;  /* 0x0000a40007147a25 */ /* 0x000fc800078e0014 */
[----:B------:R-:W-:Y:S01]  /*9f70*/  IMAD.IADD R16, R21, 0x1, R16 ;  /* 0x0000000115107824 */ /* 0x000fe200078e0210 */
[----:B------:R-:W-:-:S04]  /*9f80*/  LEA R7, P0, R20, c[0x0][0x288], 0x1 ;  /* 0x0000a20014077a11 */ /* 0x000fc800078008ff */
[----:B------:R-:W-:Y:S02]  /*9f90*/  LEA.HI.X R16, R20, c[0x0][0x28c], R16, 0x1, P0 ;  /* 0x0000a30014107a11 */ /* 0x000fe400000f0c10 */
[----:B------:R-:W2:Y:S01]  /*9fa0*/  SHFL.IDX PT, R20, R18, RZ, 0x181f ;  /* 0x00181fff12147589 */ /* 0x000ea200000e0000 */
[----:B------:R-:W-:-:S13]  /*9fb0*/  ISETP.GE.OR P0, PT, R82, c[0x0][0x27c], P4 ;  /* 0x00009f0052007a0c */ /* 0x000fda0002706670 */
[C---:B------:R-:W-:Y:S02]  /*9fc0*/  @!P0 SHF.L.U32 R22, R82.reuse, 0x1, RZ ;  /* 0x0000000152168819 */ /* 0x040fe400000006ff */
[----:B------:R-:W-:Y:S02]  /*9fd0*/  @!P0 SHF.L.U64.HI R21, R82, 0x1, R83 ;  /* 0x0000000152158819 */ /* 0x000fe40000010253 */
[----:B-1----:R-:W-:Y:S02]  /*9fe0*/  @!P0 IADD3 R24, P1, R19, R22, RZ ;  /* 0x0000001613188210 */ /* 0x002fe40007f3e0ff */
[----:B------:R-:W1:Y:S03]  /*9ff0*/  SHFL.IDX PT, R19, R7, RZ, 0x181f ;  /* 0x00181fff07137589 */ /* 0x000e6600000e0000 */
[----:B--2---:R-:W-:Y:S02]  /*a000*/  @!P0 IMAD.X R25, R20, 0x1, R21, P1 ;  /* 0x0000000114198824 */ /* 0x004fe400008e0615 */
[----:B------:R-:W2:Y:S01]  /*a010*/  SHFL.IDX PT, R20, R16, RZ, 0x181f ;  /* 0x00181fff10147589 */ /* 0x000ea200000e0000 */
[----:B------:R-:W-:Y:S01]  /*a020*/  CS2R R50, SRZ ;  /* 0x0000000000327805 */ /* 0x000fe2000001ff00 */
[----:B------:R-:W-:-:S02]  /*a030*/  CS2R R48, SRZ ;  /* 0x0000000000307805 */ /* 0x000fc4000001ff00 */
[----:B------:R-:W3:Y:S01]  /*a040*/  @!P0 LD.E.128 R52, [R24.64] ;  /* 0x0000001018348980 */ /* 0x000ee2000c101d00 */
[----:B-1----:R-:W-:-:S05]  /*a050*/  @!P0 IADD3 R26, P1, R19, R22, RZ ;  /* 0x00000016131a8210 */ /* 0x002fca0007f3e0ff */
[----:B--2---:R-:W-:-:S05]  /*a060*/  @!P0 IMAD.X R27, R20, 0x1, R21, P1 ;  /* 0x00000001141b8824 */ /* 0x004fca00008e0615 */
[----:B------:R-:W2:Y:S01]  /*a070*/  @!P0 LD.E.128 R48, [R26.64] ;  /* 0x000000101a308980 */ /* 0x000ea2000c101d00 */
[----:B------:R-:W-:Y:S01]  /*a080*/  BSSY B0, `(.L_x_372) ;  /* 0x0000027000007945 */ /* 0x000fe20003800000 */
[----:B------:R-:W-:Y:S01]  /*a090*/  CS2R R46, SRZ ;  /* 0x00000000002e7805 */ /* 0x000fe2000001ff00 */
[----:B------:R-:W-:Y:S01]  /*a0a0*/  CS2R R44, SRZ ;  /* 0x00000000002c7805 */ /* 0x000fe2000001ff00 */
[----:B------:R-:W-:Y:S01]  /*a0b0*/  CS2R R42, SRZ ;  /* 0x00000000002a7805 */ /* 0x000fe2000001ff00 */
[----:B------:R-:W-:Y:S01]  /*a0c0*/  CS2R R40, SRZ ;  /* 0x0000000000287805 */ /* 0x000fe2000001ff00 */
[----:B------:R-:W-:Y:S01]  /*a0d0*/  ISETP.GE.AND P1, PT, R82, c[0x0][0x27c], PT ;  /* 0x00009f0052007a0c */ /* 0x000fe20003f26270 */
[----:B---3--:R-:W-:Y:S01]  /*a0e0*/  IMAD.MOV.U32 R22, RZ, RZ, R54 ;  /* 0x000000ffff167224 */ /* 0x008fe200078e0036 */
[----:B------:R-:W-:Y:S01]  /*a0f0*/  MOV R21, R55 ;  /* 0x0000003700157202 */ /* 0x000fe20000000f00 */
[----:B------:R-:W-:Y:S02]  /*a100*/  IMAD.MOV.U32 R20, RZ, RZ, R52 ;  /* 0x000000ffff147224 */ /* 0x000fe400078e0034 */
[----:B------:R-:W-:Y:S01]  /*a110*/  IMAD.MOV.U32 R19, RZ, RZ, R53 ;  /* 0x000000ffff137224 */ /* 0x000fe200078e0035 */
[----:B------:R-:W-:-:S02]  /*a120*/  PRMT R91, R22, 0x7610, R91 ;  /* 0x00007610165b7816 */ /* 0x000fc4000000005b */
[----:B------:R-:W-:Y:S01]  /*a130*/  PRMT R90, R21, 0x7610, R90 ;  /* 0x00007610155a7816 */ /* 0x000fe2000000005a */
[----:B------:R1:W3:Y:S01]  /*a140*/  SHFL.IDX PT, R22, R18, 0x1, 0x181f ;  /* 0x00381f0012167f89 */ /* 0x0002e200000e0000 */
[----:B------:R-:W-:Y:S02]  /*a150*/  PRMT R89, R20, 0x7610, R89 ;  /* 0x0000761014597816 */ /* 0x000fe40000000059 */
[----:B------:R-:W-:Y:S01]  /*a160*/  PRMT R88, R19, 0x7610, R88 ;  /* 0x0000761013587816 */ /* 0x000fe20000000058 */
[----:B------:R1:W4:Y:S04]  /*a170*/  SHFL.IDX PT, R21, R17, 0x1, 0x181f ;  /* 0x00381f0011157f89 */ /* 0x00032800000e0000 */
[----:B------:R1:W1:Y:S04]  /*a180*/  SHFL.IDX PT, R19, R7, 0x1, 0x181f ;  /* 0x00381f0007137f89 */ /* 0x00026800000e0000 */
[----:B------:R1:W1:Y:S01]  /*a190*/  SHFL.IDX PT, R20, R16, 0x1, 0x181f ;  /* 0x00381f0010147f89 */ /* 0x00026200000e0000 */
[----:B--2---:R-:W-:Y:S01]  /*a1a0*/  IMAD.MOV.U32 R26, RZ, RZ, R50 ;  /* 0x000000ffff1a7224 */ /* 0x004fe200078e0032 */
[----:B------:R-:W-:Y:S01]  /*a1b0*/  MOV R25, R51 ;  /* 0x0000003300197202 */ /* 0x000fe20000000f00 */
[----:B------:R-:W-:-:S02]  /*a1c0*/  IMAD.MOV.U32 R24, RZ, RZ, R48 ;  /* 0x000000ffff187224 */ /* 0x000fc400078e0030 */
[----:B------:R-:W-:Y:S01]  /*a1d0*/  IMAD.MOV.U32 R23, RZ, RZ, R49 ;  /* 0x000000ffff177224 */ /* 0x000fe200078e0031 */
[----:B------:R-:W-:Y:S02]  /*a1e0*/  PRMT R87, R26, 0x7610, R87 ;  /* 0x000076101a577816 */ /* 0x000fe40000000057 */
[----:B------:R-:W-:Y:S02]  /*a1f0*/  PRMT R86, R25, 0x7610, R86 ;  /* 0x0000761019567816 */ /* 0x000fe40000000056 */
[----:B------:R-:W-:Y:S02]  /*a200*/  PRMT R85, R24, 0x7610, R85 ;  /* 0x0000761018557816 */ /* 0x000fe40000000055 */
[----:B------:R-:W-:Y:S01]  /*a210*/  PRMT R84, R23, 0x7610, R84 ;  /* 0x0000761017547816 */ /* 0x000fe20000000054 */
[----:B------:R-:W-:Y:S05]  /*a220*/  @P3 BRA `(.L_x_373) ;  /* 0x000000c000003947 */ /* 0x000fea0003800000 */
[----:B---34-:R-:W-:Y:S01]  /*a230*/  CS2R R44, SRZ ;  /* 0x00000000002c7805 */ /* 0x018fe2000001ff00 */
[----:B------:R-:W-:Y:S01]  /*a240*/  CS2R R42, SRZ ;  /* 0x00000000002a7805 */ /* 0x000fe2000001ff00 */
[----:B------:R-:W-:Y:S01]  /*a250*/  CS2R R40, SRZ ;  /* 0x0000000000287805 */ /* 0x000fe2000001ff00 */
[----:B------:R-:W-:Y:S05]  /*a260*/  @P1 BRA `(.L_x_373) ;  /* 0x0000008000001947 */ /* 0x000fea0003800000 */
[C---:B------:R-:W-:Y:S01]  /*a270*/  IMAD.SHL.U32 R24, R82.reuse, 0x2, RZ ;  /* 0x0000000252187824 */ /* 0x040fe200078e00ff */
[----:B------:R-:W-:-:S04]  /*a280*/  SHF.L.U64.HI R23, R82, 0x1, R83 ;  /* 0x0000000152177819 */ /* 0x000fc80000010253 */
[----:B------:R-:W-:-:S05]  /*a290*/  IADD3 R44, P0, R21, R24, RZ ;  /* 0x00000018152c7210 */ /* 0x000fca0007f1e0ff */
[----:B------:R-:W-:Y:S01]  /*a2a0*/  IMAD.X R45, R22, 0x1, R23, P0 ;  /* 0x00000001162d7824 */ /* 0x000fe200000e0617 */
[----:B-1----:R-:W-:-:S05]  /*a2b0*/  IADD3 R24, P0, R19, R24, RZ ;  /* 0x0000001813187210 */ /* 0x002fca0007f1e0ff */
[----:B------:R-:W-:Y:S01]  /*a2c0*/  IMAD.X R25, R20, 0x1, R23, P0 ;  /* 0x0000000114197824 */ /* 0x000fe200000e0617 */
[----:B------:R-:W5:Y:S04]  /*a2d0*/  LD.E.128 R44, [R44.64] ;  /* 0x000000102c2c7980 */ /* 0x000f68000c101d00 */
[----:B------:R1:W5:Y:S03]  /*a2e0*/  LD.E.128 R40, [R24.64] ;  /* 0x0000001018287980 */ /* 0x000366000c101d00 */
.L_x_373:
[----:B---34-:R-:W-:Y:S05]  /*a2f0*/  BSYNC B0 ;  /* 0x0000000000007941 */ /* 0x018fea0003800000 */
.L_x_372:
[----:B------:R-:W2:Y:S01]  /*a300*/  SHFL.IDX PT, R22, R17, 0x2, 0x181f ;  /* 0x00581f0011167f89 */ /* 0x000ea200000e0000 */
[C---:B------:R-:W-:Y:S01]  /*a310*/  ISETP.GE.OR P0, PT, R82.reuse, c[0x0][0x27c], P5 ;  /* 0x00009f0052007a0c */ /* 0x040fe20002f06670 */
[----:B------:R-:W-:Y:S01]  /*a320*/  CS2R R38, SRZ ;  /* 0x0000000000267805 */ /* 0x000fe2000001ff00 */
[----:B------:R-:W-:Y:S01]  /*a330*/  CS2R R36, SRZ ;  /* 0x0000000000247805 */ /* 0x000fe2000001ff00 */
[----:B------:R-:W3:Y:S10]  /*a340*/  SHFL.IDX PT, R21, R18, 0x2, 0x181f ;  /* 0x00581f0012157f89 */ /* 0x000ef400000e0000 */
[C---:B-1----:R-:W-:Y:S01]  /*a350*/  @!P0 IMAD.SHL.U32 R19, R82.reuse, 0x2, RZ ;  /* 0x0000000252138824 */ /* 0x042fe200078e00ff */
[----:B------:R-:W-:-:S04]  /*a360*/  @!P0 SHF.L.U64.HI R20, R82, 0x1, R83 ;  /* 0x0000000152148819 */ /* 0x000fc80000010253 */
[-C--:B--2---:R-:W-:Y:S02]  /*a370*/  @!P0 IADD3 R24, P2, R22, R19.reuse, RZ ;  /* 0x0000001316188210 */ /* 0x084fe40007f5e0ff */
[----:B------:R-:W1:Y:S03]  /*a380*/  SHFL.IDX PT, R22, R7, 0x2, 0x181f ;  /* 0x00581f0007167f89 */ /* 0x000e6600000e0000 */
[----:B---3--:R-:W-:Y:S02]  /*a390*/  @!P0 IMAD.X R25, R21, 0x1, R20, P2 ;  /* 0x0000000115198824 */ /* 0x008fe400010e0614 */
[----:B------:R-:W2:Y:S01]  /*a3a0*/  SHFL.IDX PT, R21, R16, 0x2, 0x181f ;  /* 0x00581f0010157f89 */ /* 0x000ea200000e0000 */
[----:B------:R-:W-:Y:S01]  /*a3b0*/  CS2R R30, SRZ ;  /* 0x00000000001e7805 */ /* 0x000fe2000001ff00 */
[----:B------:R-:W-:Y:S02]  /*a3c0*/  CS2R R28, SRZ ;  /* 0x00000000001c7805 */ /* 0x000fe4000001ff00 */
[----:B------:R3:W4:Y:S01]  /*a3d0*/  @!P0 LD.E.128 R36, [R24.64] ;  /* 0x0000001018248980 */ /* 0x000722000c101d00 */
[----:B-1----:R-:W-:-:S05]  /*a3e0*/  @!P0 IADD3 R26, P2, R22, R19, RZ ;  /* 0x00000013161a8210 */ /* 0x002fca0007f5e0ff */
[----:B--2---:R-:W-:-:S05]  /*a3f0*/  @!P0 IMAD.X R27, R21, 0x1, R20, P2 ;  /* 0x00000001151b8824 */ /* 0x004fca00010e0614 */
[----:B------:R1:W2:Y:S01]  /*a400*/  @!P0 LD.E.128 R28, [R26.64] ;  /* 0x000000101a1c8980 */ /* 0x0002a2000c101d00 */
[----:B-----5:R-:W-:Y:S02]  /*a410*/  IMAD.MOV.U32 R22, RZ, RZ, R46 ;  /* 0x000000ffff167224 */ /* 0x020fe400078e002e */
[----:B------:R-:W-:Y:S02]  /*a420*/  IMAD.MOV.U32 R21, RZ, RZ, R47 ;  /* 0x000000ffff157224 */ /* 0x000fe400078e002f */
        /* <DEDUP_REMOVED lines=10> */
[----:B------:R-:W-:-:S02]  /*a4d0*/  PRMT R75, R22, 0x7610, R75 ;  /* 0x00007610164b7816 */ /* 0x000fc4000000004b */
[----:B------:R-:W-:Y:S02]  /*a4e0*/  PRMT R74, R21, 0x7610, R74 ;  /* 0x00007610154a7816 */ /* 0x000fe4000000004a */
[----:B------:R-:W-:Y:S02]  /*a4f0*/  PRMT R73, R20, 0x7610, R73 ;  /* 0x0000761014497816 */ /* 0x000fe40000000049 */
[----:B------:R-:W-:Y:S01]  /*a500*/  PRMT R72, R19, 0x7610, R72 ;  /* 0x0000761013487816 */ /* 0x000fe20000000048 */
[----:B------:R-:W2:Y:S01]  /*a510*/  SHFL.IDX PT, R18, R18, 0x3, 0x181f ;  /* 0x00781f0012127f89 */ /* 0x000ea200000e0000 */
[----:B------:R-:W-:Y:S03]  /*a520*/  BSSY B0, `(.L_x_374) ;  /* 0x0000025000007945 */ /* 0x000fe60003800000 */
[----:B------:R-:W2:Y:S01]  /*a530*/  SHFL.IDX PT, R17, R17, 0x3, 0x181f ;  /* 0x00781f0011117f89 */ /* 0x000ea200000e0000 */
[----:B-1----:R-:W-:-:S03]  /*a540*/  CS2R R26, SRZ ;  /* 0x00000000001a7805 */ /* 0x002fc6000001ff00 */
[----:B------:R-:W1:Y:S01]  /*a550*/  SHFL.IDX PT, R7, R7, 0x3, 0x181f ;  /* 0x00781f0007077f89 */ /* 0x000e6200000e0000 */
[----:B---3--:R-:W-:-:S03]  /*a560*/  CS2R R24, SRZ ;  /* 0x0000000000187805 */ /* 0x008fc6000001ff00 */
[----:B------:R-:W3:Y:S01]  /*a570*/  SHFL.IDX PT, R16, R16, 0x3, 0x181f ;  /* 0x00781f0010107f89 */ /* 0x000ee200000e0000 */
[----:B----4-:R-:W-:Y:S02]  /*a580*/  IMAD.MOV.U32 R22, RZ, RZ, R38 ;  /* 0x000000ffff167224 */ /* 0x010fe400078e0026 */
[----:B------:R-:W-:Y:S02]  /*a590*/  IMAD.MOV.U32 R21, RZ, RZ, R39 ;  /* 0x000000ffff157224 */ /* 0x000fe400078e0027 */
[----:B------:R-:W-:Y:S02]  /*a5a0*/  IMAD.MOV.U32 R20, RZ, RZ, R36 ;  /* 0x000000ffff147224 */ /* 0x000fe400078e0024 */
[----:B------:R-:W-:Y:S01]  /*a5b0*/  IMAD.MOV.U32 R19, RZ, RZ, R37 ;  /* 0x000000ffff137224 */ /* 0x000fe200078e0025 */
[----:B------:R-:W-:Y:S02]  /*a5c0*/  PRMT R71, R22, 0x7610, R71 ;  /* 0x0000761016477816 */ /* 0x000fe40000000047 */
[----:B------:R-:W-:-:S02]  /*a5d0*/  PRMT R70, R21, 0x7610, R70 ;  /* 0x0000761015467816 */ /* 0x000fc40000000046 */
[----:B------:R-:W-:Y:S02]  /*a5e0*/  PRMT R69, R20, 0x7610, R69 ;  /* 0x0000761014457816 */ /* 0x000fe40000000045 */
[----:B------:R-:W-:Y:S01]  /*a5f0*/  PRMT R68, R19, 0x7610, R68 ;  /* 0x0000761013447816 */ /* 0x000fe20000000044 */
[----:B--2---:R-:W-:Y:S02]  /*a600*/  IMAD.MOV.U32 R22, RZ, RZ, R30 ;  /* 0x000000ffff167224 */ /* 0x004fe400078e001e */
[----:B------:R-:W-:Y:S02]  /*a610*/  IMAD.MOV.U32 R21, RZ, RZ, R31 ;  /* 0x000000ffff157224 */ /* 0x000fe400078e001f */
[----:B------:R-:W-:Y:S02]  /*a620*/  IMAD.MOV.U32 R20, RZ, RZ, R28 ;  /* 0x000000ffff147224 */ /* 0x000fe400078e001c */
[----:B------:R-:W-:Y:S01]  /*a630*/  IMAD.MOV.U32 R19, RZ, RZ, R29 ;  /* 0x000000ffff137224 */ /* 0x000fe200078e001d */
[----:B------:R-:W-:-:S02]  /*a640*/  PRMT R67, R22, 0x7610, R67 ;  /* 0x0000761016437816 */ /* 0x000fc40000000043 */
[----:B------:R-:W-:Y:S01]  /*a650*/  PRMT R66, R21, 0x7610, R66 ;  /* 0x0000761015427816 */ /* 0x000fe20000000042 */
[----:B------:R-:W-:Y:S01]  /*a660*/  CS2R R22, SRZ ;  /* 0x0000000000167805 */ /* 0x000fe2000001ff00 */
[----:B------:R-:W-:Y:S02]  /*a670*/  PRMT R65, R20, 0x7610, R65 ;  /* 0x0000761014417816 */ /* 0x000fe40000000041 */
[----:B------:R-:W-:Y:S01]  /*a680*/  PRMT R64, R19, 0x7610, R64 ;  /* 0x0000761013407816 */ /* 0x000fe20000000040 */
[----:B------:R-:W-:Y:S01]  /*a690*/  CS2R R20, SRZ ;  /* 0x0000000000147805 */ /* 0x000fe2000001ff00 */
[----:B------:R-:W-:Y:S05]  /*a6a0*/  @P6 BRA `(.L_x_375) ;  /* 0x000000c000006947 */ /* 0x000fea0003800000 */
[----:B-1-3--:R-:W-:Y:S01]  /*a6b0*/  CS2R R24, SRZ ;  /* 0x0000000000187805 */ /* 0x00afe2000001ff00 */
[----:B------:R-:W-:Y:S01]  /*a6c0*/  CS2R R22, SRZ ;  /* 0x0000000000167805 */ /* 0x000fe2000001ff00 */
[----:B------:R-:W-:Y:S01]  /*a6d0*/  CS2R R20, SRZ ;  /* 0x0000000000147805 */ /* 0x000fe2000001ff00 */
[----:B------:R-:W-:Y:S05]  /*a6e0*/  @P1 BRA `(.L_x_375) ;  /* 0x0000008000001947 */ /* 0x000fea0003800000 */
[C---:B------:R-:W-:Y:S01]  /*a6f0*/  IMAD.SHL.U32 R20, R82.reuse, 0x2, RZ ;  /* 0x0000000252147824 */ /* 0x040fe200078e00ff */
[----:B------:R-:W-:-:S04]  /*a700*/  SHF.L.U64.HI R19, R82, 0x1, R83 ;  /* 0x0000000152137819 */ /* 0x000fc80000010253 */
[-C--:B------:R-:W-:Y:S02]  /*a710*/  IADD3 R24, P2, R17, R20.reuse, RZ ;  /* 0x0000001411187210 */ /* 0x080fe40007f5e0ff */
[----:B------:R-:W-:-:S03]  /*a720*/  IADD3 R20, P0, R7, R20, RZ ;  /* 0x0000001407147210 */ /* 0x000fc60007f1e0ff */
[--C-:B------:R-:W-:Y:S02]  /*a730*/  IMAD.X R25, R18, 0x1, R19.reuse, P2 ;  /* 0x0000000112197824 */ /* 0x100fe400010e0613 */
[----:B------:R-:W-:-:S04]  /*a740*/  IMAD.X R21, R16, 0x1, R19, P0 ;  /* 0x0000000110157824 */ /* 0x000fc800000e0613 */
[----:B------:R-:W5:Y:S04]  /*a750*/  LD.E.128 R24, [R24.64] ;  /* 0x0000001018187980 */ /* 0x000f68000c101d00 */
[----:B------:R-:W5:Y:S02]  /*a760*/  LD.E.128 R20, [R20.64] ;  /* 0x0000001014147980 */ /* 0x000f64000c101d00 */
.L_x_375:
[----:B-1-3--:R-:W-:Y:S05]  /*a770*/  BSYNC B0 ;  /* 0x0000000000007941 */ /* 0x00afea0003800000 */
.L_x_374:
[----:B------:R-:W-:Y:S01]  /*a780*/  IMAD.IADD R63, R10, 0x1, -R117 ;  /* 0x000000010a3f7824 */ /* 0x000fe200078e0a75 */
[----:B------:R-:W-:-:S04]  /*a790*/  DEPBAR.LE SB0, 0x1 ;  /* 0x000080400000791a */ /* 0x000fc80000000000 */
[----:B------:R-:W-:Y:S01]  /*a7a0*/  IMNMX R63, R63, 0x80, PT ;  /* 0x000000803f3f7817 */ /* 0x000fe20003800200 */
[----:B-----5:R-:W-:Y:S01]  /*a7b0*/  IMAD.MOV.U32 R7, RZ, RZ, R26 ;  /* 0x000000ffff077224 */ /* 0x020fe200078e001a */
[----:B------:R-:W-:Y:S01]  /*a7c0*/  BSSY B0, `(.L_x_376) ;  /* 0x0000079000007945 */ /* 0x000fe20003800000 */
[----:B------:R-:W-:Y:S01]  /*a7d0*/  IMAD.MOV.U32 R17, RZ, RZ, R27 ;  /* 0x000000ffff117224 */ /* 0x000fe200078e001b */
[----:B------:R-:W-:Y:S01]  /*a7e0*/  BAR.SYNC.DEFER_BLOCKING 0x0 ;  /* 0x0000000000007b1d */ /* 0x000fe20000010000 */
[----:B------:R-:W-:Y:S01]  /*a7f0*/  ISETP.GE.OR P0, PT, R4, R63, P1 ;  /* 0x0000003f0400720c */ /* 0x000fe20000f06670 */
        /* <DEDUP_REMOVED lines=12> */
[----:B------:R-:W-:Y:S01]  /*a8c0*/  PRMT R56, R10, 0x7610, R56 ;  /* 0x000076100a387816 */ /* 0x000fe20000000038 */
[----:B------:R-:W-:Y:S05]  /*a8d0*/  @P0 BRA `(.L_x_377) ;  /* 0x0000067000000947 */ /* 0x000fea0003800000 */
[----:B------:R-:W-:Y:S01]  /*a8e0*/  IMAD.MOV.U32 R10, RZ, RZ, c[0x0][0x27c] ;  /* 0x00009f00ff0a7624 */ /* 0x000fe200078e00ff */
[----:B------:R-:W-:Y:S02]  /*a8f0*/  SHF.R.U64 R48, R48, 0x10, R49 ;  /* 0x0000001030307819 */ /* 0x000fe40000001231 */
[----:B------:R-:W-:Y:S02]  /*a900*/  SHF.R.U64 R52, R52, 0x10, R53 ;  /* 0x0000001034347819 */ /* 0x000fe40000001235 */
[----:B------:R-:W-:Y:S02]  /*a910*/  LEA.HI R17, R10, R33, RZ, 0x1d ;  /* 0x000000210a117211 */ /* 0x000fe400078fe8ff */
[----:B------:R-:W-:Y:S02]  /*a920*/  SHF.R.U64 R50, R50, 0x10, R51 ;  /* 0x0000001032327819 */ /* 0x000fe40000001233 */
[----:B------:R-:W-:Y:S01]  /*a930*/  SHF.R.S32.HI R10, RZ, 0x1f, R17 ;  /* 0x0000001fff0a7819 */ /* 0x000fe20000011411 */
[----:B------:R-:W-:Y:S01]  /*a940*/  IMAD.SHL.U32 R16, R17, 0x8, RZ ;  /* 0x0000000811107824 */ /* 0x000fe200078e00ff */
[----:B------:R-:W-:-:S02]  /*a950*/  SHF.R.U32.HI R51, RZ, 0x10, R51 ;  /* 0x00000010ff337819 */ /* 0x000fc40000011633 */
[----:B------:R-:W-:Y:S02]  /*a960*/  LEA.HI R10, R10, R17, RZ, 0x3 ;  /* 0x000000110a0a7211 */ /* 0x000fe400078f18ff */
[----:B------:R-:W-:Y:S02]  /*a970*/  LOP3.LUT R11, R11, 0x38, R16, 0xf8, !PT ;  /* 0x000000380b0b7812 */ /* 0x000fe400078ef810 */
[----:B------:R-:W1:Y:S01]  /*a980*/  LDS.128 R16, [R6+0x100] ;  /* 0x0001000006107984 */ /* 0x000e620000000c00 */
[----:B------:R-:W-:Y:S01]  /*a990*/  IMAD.SHL.U32 R10, R10, 0x400, RZ ;  /* 0x000004000a0a7824 */ /* 0x000fe200078e00ff */
[----:B------:R-:W-:Y:S02]  /*a9a0*/  LOP3.LUT R8, R11, R8, RZ, 0x3c, !PT ;  /* 0x000000080b087212 */ /* 0x000fe400078e3cff */
[----:B------:R-:W-:Y:S02]  /*a9b0*/  PRMT R85, R85, 0x5410, R48 ;  /* 0x0000541055557816 */ /* 0x000fe40000000030 */
[----:B------:R-:W-:-:S02]  /*a9c0*/  LOP3.LUT R10, R10, 0x7fffe000, RZ, 0xc0, !PT ;  /* 0x7fffe0000a0a7812 */ /* 0x000fc400078ec0ff */
[----:B------:R-:W-:Y:S01]  /*a9d0*/  PRMT R89, R89, 0x5410, R52 ;  /* 0x0000541059597816 */ /* 0x000fe20000000034 */
[----:B------:R-:W-:Y:S01]  /*a9e0*/  IMAD.U32 R96, R85, 0x10000, RZ ;  /* 0x0001000055607824 */ /* 0x000fe200078e00ff */
[----:B------:R-:W-:Y:S02]  /*a9f0*/  IADD3 R81, R8, R10, R9 ;  /* 0x0000000a08517210 */ /* 0x000fe40007ffe009 */
[----:B------:R-:W-:Y:S01]  /*aa00*/  SHF.R.U64 R54, R54, 0x10, R55 ;  /* 0x0000001036367819 */ /* 0x000fe20000001237 */
[----:B------:R-:W-:Y:S01]  /*aa10*/  IMAD.U32 R92, R89, 0x10000, RZ ;  /* 0x00010000595c7824 */ /* 0x000fe200078e00ff */
[----:B------:R-:W-:Y:S01]  /*aa20*/  SHF.R.U32.HI R53, RZ, 0x10, R53 ;  /* 0x00000010ff357819 */ /* 0x000fe20000011635 */
[----:B------:R-:W-:Y:S01]  /*aa30*/  IMAD.SHL.U32 R81, R81, 0x2, RZ ;  /* 0x0000000251517824 */ /* 0x000fe200078e00ff */
[----:B------:R-:W-:Y:S02]  /*aa40*/  SHF.R.U32.HI R49, RZ, 0x10, R49 ;  /* 0x00000010ff317819 */ /* 0x000fe40000011631 */
[----:B------:R-:W-:-:S02]  /*aa50*/  PRMT R86, R86, 0x5410, R51 ;  /* 0x0000541056567816 */ /* 0x000fc40000000033 */
[----:B------:R-:W2:Y:S01]  /*aa60*/  LDS.128 R8, [R81+0x100] ;  /* 0x0001000051087984 */ /* 0x000ea20000000c00 */
[----:B------:R-:W-:Y:S02]  /*aa70*/  PRMT R91, R91, 0x5410, R54 ;  /* 0x000054105b5b7816 */ /* 0x000fe40000000036 */
[----:B------:R-:W-:Y:S02]  /*aa80*/  SHF.R.U32.HI R55, RZ, 0x10, R55 ;  /* 0x00000010ff377819 */ /* 0x000fe40000011637 */
[----:B------:R-:W-:Y:S02]  /*aa90*/  PRMT R88, R88, 0x5410, R53 ;  /* 0x0000541058587816 */ /* 0x000fe40000000035 */
[----:B------:R-:W-:Y:S02]  /*aaa0*/  PRMT R84, R84, 0x5410, R49 ;  /* 0x0000541054547816 */ /* 0x000fe40000000031 */
[----:B------:R-:W-:Y:S02]  /*aab0*/  PRMT R90, R90, 0x5410, R55 ;  /* 0x000054105a5a7816 */ /* 0x000fe40000000037 */
[----:B------:R-:W-:Y:S01]  /*aac0*/  LOP3.LUT R85, R85, 0xffff0000, RZ, 0xc0, !PT ;  /* 0xffff000055557812 */ /* 0x000fe200078ec0ff */
[----:B------:R-:W-:Y:S01]  /*aad0*/  IMAD.U32 R94, R84, 0x10000, RZ ;  /* 0x00010000545e7824 */ /* 0x000fe200078e00ff */
[----:B------:R-:W-:-:S02]  /*aae0*/  LOP3.LUT R89, R89, 0xffff0000, RZ, 0xc0, !PT ;  /* 0xffff000059597812 */ /* 0x000fc400078ec0ff */
[----:B------:R-:W-:Y:S02]  /*aaf0*/  PRMT R87, R87, 0x5410, R50 ;  /* 0x0000541057577816 */ /* 0x000fe40000000032 */
[----:B------:R-:W-:Y:S02]  /*ab00*/  LOP3.LUT R84, R84, 0xffff0000, RZ, 0xc0, !PT ;  /* 0xffff000054547812 */ /* 0x000fe400078ec0ff */
[C---:B-1----:R-:W-:Y:S01]  /*ab10*/  SHF.L.U32 R48, R17.reuse, 0x10, RZ ;  /* 0x0000001011307819 */ /* 0x042fe200000006ff */
[----:B------:R-:W-:Y:S01]  /*ab20*/  IMAD.U32 R49, R16, 0x10000, RZ ;  /* 0x0001000010317824 */ /* 0x000fe200078e00ff */
[----:B------:R-:W-:Y:S01]  /*ab30*/  LOP3.LUT R51, R17, 0xffff0000, RZ, 0xc0, !PT ;  /* 0xffff000011337812 */ /* 0x000fe200078ec0ff */
[C---:B------:R-:W-:Y:S01]  /*ab40*/  IMAD.U32 R17, R19.reuse, 0x10000, RZ ;  /* 0x0001000013117824 */ /* 0x040fe200078e00ff */
[----:B------:R-:W-:Y:S01]  /*ab50*/  LOP3.LUT R52, R19, 0xffff0000, RZ, 0xc0, !PT ;  /* 0xffff000013347812 */ /* 0x000fe200078ec0ff */
[----:B------:R-:W-:Y:S01]  /*ab60*/  IMAD.U32 R50, R18, 0x10000, RZ ;  /* 0x0001000012327824 */ /* 0x000fe200078e00ff */
[----:B------:R-:W-:-:S02]  /*ab70*/  LOP3.LUT R16, R16, 0xffff0000, RZ, 0xc0, !PT ;  /* 0xffff000010107812 */ /* 0x000fc400078ec0ff */
[----:B------:R-:W-:Y:S01]  /*ab80*/  LOP3.LUT R18, R18, 0xffff0000, RZ, 0xc0, !PT ;  /* 0xffff000012127812 */ /* 0x000fe200078ec0ff */
[----:B--2---:R-:W-:Y:S01]  /*ab90*/  IMAD.U32 R95, R8, 0x10000, RZ ;  /* 0x00010000085f7824 */ /* 0x004fe200078e00ff */
[----:B------:R-:W-:Y:S01]  /*aba0*/  SHF.L.U32 R19, R9, 0x10, RZ ;  /* 0x0000001009137819 */ /* 0x000fe200000006ff */
[----:B------:R-:W-:Y:S01]  /*abb0*/  IMAD.U32 R55, R11, 0x10000, RZ ;  /* 0x000100000b377824 */ /* 0x000fe200078e00ff */
[----:B------:R-:W-:Y:S02]  /*abc0*/  LOP3.LUT R54, R9, 0xffff0000, RZ, 0xc0, !PT ;  /* 0xffff000009367812 */ /* 0x000fe400078ec0ff */
[C---:B------:R-:W-:Y:S01]  /*abd0*/  SHF.L.U32 R53, R10.reuse, 0x10, RZ ;  /* 0x000000100a357819 */ /* 0x040fe200000006ff */
[----:B------:R-:W-:Y:S01]  /*abe0*/  FMUL.FTZ R97, R19, R94 ;  /* 0x0000005e13617220 */ /* 0x000fe20000410000 */
[----:B------:R-:W-:Y:S01]  /*abf0*/  LOP3.LUT R9, R10, 0xffff0000, RZ, 0xc0, !PT ;  /* 0xffff00000a097812 */ /* 0x000fe200078ec0ff */
[----:B------:R-:W-:Y:S01]  /*ac00*/  FMUL.FTZ R10, R95, R96 ;  /* 0x000000605f0a7220 */ /* 0x000fe20000410000 */
[----:B------:R-:W-:Y:S01]  /*ac10*/  LOP3.LUT R93, R11, 0xffff0000, RZ, 0xc0, !PT ;  /* 0xffff00000b5d7812 */ /* 0x000fe200078ec0ff */
[-C--:B------:R-:W-:Y:S01]  /*ac20*/  FMUL.FTZ R95, R95, R92.reuse ;  /* 0x0000005c5f5f7220 */ /* 0x080fe20000410000 */
[----:B------:R-:W-:Y:S01]  /*ac30*/  LOP3.LUT R8, R8, 0xffff0000, RZ, 0xc0, !PT ;  /* 0xffff000008087812 */ /* 0x000fe200078ec0ff */
[----:B------:R-:W-:-:S02]  /*ac40*/  FFMA.FTZ R11, R49, R92, -R10 ;  /* 0x0000005c310b7223 */ /* 0x000fc4000001080a */
[C---:B------:R-:W-:Y:S01]  /*ac50*/  IMAD.U32 R10, R88.reuse, 0x10000, RZ ;  /* 0x00010000580a7824 */ /* 0x040fe200078e00ff */
[----:B------:R-:W-:Y:S01]  /*ac60*/  LOP3.LUT R88, R88, 0xffff0000, RZ, 0xc0, !PT ;  /* 0xffff000058587812 */ /* 0x000fe200078ec0ff */
[----:B------:R-:W-:Y:S01]  /*ac70*/  FFMA.FTZ R49, R49, R96, R95 ;  /* 0x0000006031317223 */ /* 0x000fe2000001005f */
[----:B------:R-:W-:Y:S01]  /*ac80*/  SHF.L.U32 R96, R90, 0x10, RZ ;  /* 0x000000105a607819 */ /* 0x000fe200000006ff */
[C---:B------:R-:W-:Y:S01]  /*ac90*/  IMAD.U32 R92, R86.reuse, 0x10000, RZ ;  /* 0x00010000565c7824 */ /* 0x040fe200078e00ff */
[----:B------:R-:W-:Y:S01]  /*aca0*/  LOP3.LUT R86, R86, 0xffff0000, RZ, 0xc0, !PT ;  /* 0xffff000056567812 */ /* 0x000fe200078ec0ff */
[----:B------:R-:W-:Y:S01]  /*acb0*/  FMUL.FTZ R95, R19, R10 ;  /* 0x0000000a135f7220 */ /* 0x000fe20000410000 */
[----:B------:R-:W-:Y:S01]  /*acc0*/  LOP3.LUT R90, R90, 0xffff0000, RZ, 0xc0, !PT ;  /* 0xffff00005a5a7812 */ /* 0x000fe200078ec0ff */
[C---:B------:R-:W-:Y:S02]  /*acd0*/  FMUL.FTZ R19, R55.reuse, R92 ;  /* 0x0000005c37137220 */ /* 0x040fe40000410000 */
[----:B------:R-:W-:-:S02]  /*ace0*/  FMUL.FTZ R55, R55, R96 ;  /* 0x0000006037377220 */ /* 0x000fc40000410000 */
[C---:B------:R-:W-:Y:S02]  /*acf0*/  FFMA.FTZ R19, R17.reuse, R96, -R19 ;  /* 0x0000006011137223 */ /* 0x040fe40000010813 */
[----:B------:R-:W-:Y:S02]  /*ad00*/  FFMA.FTZ R55, R17, R92, R55 ;  /* 0x0000005c11377223 */ /* 0x000fe40000010037 */
[----:B------:R-:W-:Y:S02]  /*ad10*/  FMUL.FTZ R17, R8, R85 ;  /* 0x0000005508117220 */ /* 0x000fe40000410000 */
[----:B------:R-:W-:Y:S02]  /*ad20*/  FFMA.FTZ R10, R48, R10, -R97 ;  /* 0x0000000a300a7223 */ /* 0x000fe40000010861 */
[-C--:B------:R-:W-:Y:S02]  /*ad30*/  FMUL.FTZ R8, R8, R89.reuse ;  /* 0x0000005908087220 */ /* 0x080fe40000410000 */
[----:B------:R-:W-:-:S02]  /*ad40*/  FFMA.FTZ R92, R16, R89, -R17 ;  /* 0x00000059105c7223 */ /* 0x000fc40000010811 */
[----:B------:R-:W-:Y:S02]  /*ad50*/  FFMA.FTZ R48, R48, R94, R95 ;  /* 0x0000005e30307223 */ /* 0x000fe4000001005f */
[C---:B------:R-:W-:Y:S01]  /*ad60*/  IMAD.U32 R89, R87.reuse, 0x10000, RZ ;  /* 0x0001000057597824 */ /* 0x040fe200078e00ff */
[----:B------:R-:W-:Y:S01]  /*ad70*/  LOP3.LUT R87, R87, 0xffff0000, RZ, 0xc0, !PT ;  /* 0xffff000057577812 */ /* 0x000fe200078ec0ff */
[C---:B------:R-:W-:Y:S01]  /*ad80*/  IMAD.U32 R94, R91.reuse, 0x10000, RZ ;  /* 0x000100005b5e7824 */ /* 0x040fe200078e00ff */
[----:B------:R-:W-:Y:S01]  /*ad90*/  LOP3.LUT R91, R91, 0xffff0000, RZ, 0xc0, !PT ;  /* 0xffff00005b5b7812 */ /* 0x000fe200078ec0ff */
[----:B------:R-:W-:Y:S01]  /*ada0*/  FFMA.FTZ R8, R16, R85, R8 ;  /* 0x0000005510087223 */ /* 0x000fe20000010008 */
[----:B------:R-:W-:Y:S01]  /*adb0*/  F2FP.BF16.PACK_AB R16, R92, R11 ;  /* 0x0000000b5c10723e */ /* 0x000fe200000010ff */
[----:B------:R-:W-:Y:S02]  /*adc0*/  FMUL.FTZ R17, R54, R84 ;  /* 0x0000005436117220 */ /* 0x000fe40000410000 */
[----:B------:R-:W-:Y:S01]  /*add0*/  FMUL.FTZ R85, R53, R89 ;  /* 0x0000005935557220 */ /* 0x000fe20000410000 */
[----:B------:R-:W-:Y:S01]  /*ade0*/  F2FP.BF16.PACK_AB R8, R8, R49 ;  /* 0x000000310808723e */ /* 0x000fe200000010ff */
[----:B------:R-:W-:-:S02]  /*adf0*/  FMUL.FTZ R54, R54, R88 ;  /* 0x0000005836367220 */ /* 0x000fc40000410000 */
[----:B------:R-:W-:Y:S02]  /*ae00*/  FMUL.FTZ R53, R53, R94 ;  /* 0x0000005e35357220 */ /* 0x000fe40000410000 */
[C---:B------:R-:W-:Y:S02]  /*ae10*/  FFMA.FTZ R17, R51.reuse, R88, -R17 ;  /* 0x0000005833117223 */ /* 0x040fe40000010811 */
[----:B------:R-:W-:Y:S02]  /*ae20*/  FFMA.FTZ R51, R51, R84, R54 ;  /* 0x0000005433337223 */ /* 0x000fe40000010036 */
[C---:B------:R-:W-:Y:S01]  /*ae30*/  FFMA.FTZ R85, R50.reuse, R94, -R85 ;  /* 0x0000005e32557223 */ /* 0x040fe20000010855 */
[----:B------:R-:W-:Y:S01]  /*ae40*/  F2FP.BF16.PACK_AB R17, R17, R10 ;  /* 0x0000000a1111723e */ /* 0x000fe200000010ff */
[----:B------:R-:W-:Y:S02]  /*ae50*/  FFMA.FTZ R53, R50, R89, R53 ;  /* 0x0000005932357223 */ /* 0x000fe40000010035 */
[----:B------:R-:W-:-:S02]  /*ae60*/  FMUL.FTZ R50, R9, R87 ;  /* 0x0000005709327220 */ /* 0x000fc40000410000 */
[-C--:B------:R-:W-:Y:S02]  /*ae70*/  FMUL.FTZ R54, R9, R91.reuse ;  /* 0x0000005b09367220 */ /* 0x080fe40000410000 */
[C---:B------:R-:W-:Y:S02]  /*ae80*/  FMUL.FTZ R9, R93.reuse, R86 ;  /* 0x000000565d097220 */ /* 0x040fe40000410000 */
[-C--:B------:R-:W-:Y:S02]  /*ae90*/  FMUL.FTZ R93, R93, R90.reuse ;  /* 0x0000005a5d5d7220 */ /* 0x080fe40000410000 */
[----:B------:R-:W-:Y:S02]  /*aea0*/  FFMA.FTZ R50, R18, R91, -R50 ;  /* 0x0000005b12327223 */ /* 0x000fe40000010832 */
[----:B------:R-:W-:Y:S01]  /*aeb0*/  FFMA.FTZ R90, R52, R90, -R9 ;  /* 0x0000005a345a7223 */ /* 0x000fe20000010809 */
[----:B------:R-:W-:Y:S01]  /*aec0*/  F2FP.BF16.PACK_AB R9, R51, R48 ;  /* 0x000000303309723e */ /* 0x000fe200000010ff */
[----:B------:R-:W-:Y:S01]  /*aed0*/  FFMA.FTZ R54, R18, R87, R54 ;  /* 0x0000005712367223 */ /* 0x000fe20000010036 */
[----:B------:R-:W-:Y:S01]  /*aee0*/  F2FP.BF16.PACK_AB R18, R50, R85 ;  /* 0x000000553212723e */ /* 0x000fe200000010ff */
[----:B------:R-:W-:Y:S01]  /*aef0*/  FFMA.FTZ R52, R52, R86, R93 ;  /* 0x0000005634347223 */ /* 0x000fe2000001005d */
[----:B------:R-:W-:-:S02]  /*af00*/  F2FP.BF16.PACK_AB R19, R90, R19 ;  /* 0x000000135a13723e */ /* 0x000fc400000010ff */
[----:B------:R-:W-:Y:S02]  /*af10*/  F2FP.BF16.PACK_AB R10, R54, R53 ;  /* 0x00000035360a723e */ /* 0x000fe400000010ff */
[----:B------:R-:W-:Y:S01]  /*af20*/  F2FP.BF16.PACK_AB R11, R52, R55 ;  /* 0x00000037340b723e */ /* 0x000fe200000010ff */
[----:B------:R1:W-:Y:S04]  /*af30*/  STS.128 [R6+0x100], R16 ;  /* 0x0001001006007388 */ /* 0x0003e80000000c00 */
[----:B------:R1:W-:Y:S02]  /*af40*/  STS.128 [R81+0x100], R8 ;  /* 0x0001000851007388 */ /* 0x0003e40000000c00 */
.L_x_377:
[----:B------:R-:W-:Y:S05]  /*af50*/  BSYNC B0 ;  /* 0x0000000000007941 */ /* 0x000fea0003800000 */
.L_x_376:
[----:B-1----:R-:W-:Y:S01]  /*af60*/  IADD3 R9, R4, 0x20, RZ ;  /* 0x0000002004097810 */ /* 0x002fe20007ffe0ff */
[----:B------:R-:W-:Y:S03]  /*af70*/  BSSY B0, `(.L_x_378) ;  /* 0x0000074000007945 */ /* 0x000fe60003800000 */
[----:B------:R-:W-:-:S13]  /*af80*/  ISETP.GE.OR P0, PT, R9, R63, P1 ;  /* 0x0000003f0900720c */ /* 0x000fda0000f06670 */
[----:B------:R-:W-:Y:S05]  /*af90*/  @P0 BRA `(.L_x_379) ;  /* 0x0000071000000947 */ /* 0x000fea0003800000 */
[----:B------:R-:W-:Y:S01]  /*afa0*/  IMAD.MOV.U32 R8, RZ, RZ, c[0x0][0x27c] ;  /* 0x00009f00ff087624 */ /* 0x000fe200078e00ff */
[----:B------:R-:W-:Y:S01]  /*afb0*/  SHF.R.S32.HI R6, RZ, 0x1f, R9 ;  /* 0x0000001fff067819 */ /* 0x000fe20000011409 */
[----:B------:R-:W-:Y:S01]  /*afc0*/  IMAD.SHL.U32 R10, R9, 0x40, RZ ;  /* 0x00000040090a7824 */ /* 0x000fe200078e00ff */
[----:B------:R-:W-:Y:S02]  /*afd0*/  SHF.R.U64 R40, R40, 0x10, R41 ;  /* 0x0000001028287819 */ /* 0x000fe40000001229 */
[----:B------:R-:W-:Y:S02]  /*afe0*/  LEA.HI R11, R8, R33, RZ, 0x1d ;  /* 0x00000021080b7211 */ /* 0x000fe400078fe8ff */
[----:B------:R-:W-:Y:S02]  /*aff0*/  LEA.HI R6, R6, R9, RZ, 0x3 ;  /* 0x0000000906067211 */ /* 0x000fe400078f18ff */
[----:B------:R-:W-:Y:S01]  /*b000*/  SHF.R.S32.HI R8, RZ, 0x1f, R11 ;  /* 0x0000001fff087819 */ /* 0x000fe2000001140b */
[----:B------:R-:W-:Y:S01]  /*b010*/  IMAD.SHL.U32 R9, R11, 0x8, RZ ;  /* 0x000000080b097824 */ /* 0x000fe200078e00ff */
[----:B------:R-:W-:Y:S01]  /*b020*/  LOP3.LUT R10, R10, 0x1c0, RZ, 0xc0, !PT ;  /* 0x000001c00a0a7812 */ /* 0x000fe200078ec0ff */
[----:B------:R-:W-:Y:S01]  /*b030*/  IMAD.SHL.U32 R6, R6, 0x40, RZ ;  /* 0x0000004006067824 */ /* 0x000fe200078e00ff */
[----:B------:R-:W-:-:S02]  /*b040*/  LEA.HI R8, R8, R11, RZ, 0x3 ;  /* 0x0000000b08087211 */ /* 0x000fc400078f18ff */
[----:B------:R-:W-:Y:S02]  /*b050*/  LOP3.LUT R16, R10, 0x38, R82, 0xf8, !PT ;  /* 0x000000380a107812 */ /* 0x000fe400078ef852 */
[----:B------:R-:W-:Y:S01]  /*b060*/  SHF.R.U32.HI R17, RZ, 0x3, R10 ;  /* 0x00000003ff117819 */ /* 0x000fe2000001160a */
[----:B------:R-:W-:Y:S01]  /*b070*/  IMAD.SHL.U32 R8, R8, 0x400, RZ ;  /* 0x0000040008087824 */ /* 0x000fe200078e00ff */
[----:B------:R-:W-:Y:S02]  /*b080*/  LOP3.LUT R6, R6, 0xfffffe00, RZ, 0xc0, !PT ;  /* 0xfffffe0006067812 */ /* 0x000fe400078ec0ff */
[----:B------:R-:W-:Y:S02]  /*b090*/  LOP3.LUT R10, R10, 0x38, R9, 0xf8, !PT ;  /* 0x000000380a0a7812 */ /* 0x000fe400078ef809 */
[----:B------:R-:W-:Y:S02]  /*b0a0*/  LOP3.LUT R16, R6, R16, R17, 0xf6, !PT ;  /* 0x0000001006107212 */ /* 0x000fe400078ef611 */
[----:B------:R-:W-:-:S02]  /*b0b0*/  LOP3.LUT R17, R10, R17, RZ, 0x3c, !PT ;  /* 0x000000110a117212 */ /* 0x000fc400078e3cff */
[----:B------:R-:W-:Y:S01]  /*b0c0*/  LOP3.LUT R8, R8, 0x7fffe000, RZ, 0xc0, !PT ;  /* 0x7fffe00008087812 */ /* 0x000fe200078ec0ff */
[----:B------:R-:W-:Y:S01]  /*b0d0*/  IMAD.SHL.U32 R48, R16, 0x2, RZ ;  /* 0x0000000210307824 */ /* 0x000fe200078e00ff */
[----:B------:R-:W-:Y:S02]  /*b0e0*/  SHF.R.U32.HI R41, RZ, 0x10, R41 ;  /* 0x00000010ff297819 */ /* 0x000fe40000011629 */
[----:B------:R-:W-:Y:S02]  /*b0f0*/  IADD3 R6, R17, R8, R6 ;  /* 0x0000000811067210 */ /* 0x000fe40007ffe006 */
[----:B------:R-:W1:Y:S01]  /*b100*/  LDS.128 R16, [R48+0x100] ;  /* 0x0001000030107984 */ /* 0x000e620000000c00 */
[----:B------:R-:W-:Y:S02]  /*b110*/  SHF.R.U64 R42, R42, 0x10, R43 ;  /* 0x000000102a2a7819 */ /* 0x000fe4000000122b */
[----:B------:R-:W-:Y:S01]  /*b120*/  IMAD.SHL.U32 R6, R6, 0x2, RZ ;  /* 0x0000000206067824 */ /* 0x000fe200078e00ff */
[----:B------:R-:W-:-:S02]  /*b130*/  SHF.R.U64 R44, R44, 0x10, R45 ;  /* 0x000000102c2c7819 */ /* 0x000fc4000000122d */
[----:B------:R-:W-:Y:S02]  /*b140*/  SHF.R.U32.HI R43, RZ, 0x10, R43 ;  /* 0x00000010ff2b7819 */ /* 0x000fe4000001162b */
[----:B------:R-:W2:Y:S01]  /*b150*/  LDS.128 R8, [R6+0x100] ;  /* 0x0001000006087984 */ /* 0x000ea20000000c00 */
[----:B------:R-:W-:Y:S02]  /*b160*/  SHF.R.U32.HI R45, RZ, 0x10, R45 ;  /* 0x00000010ff2d7819 */ /* 0x000fe4000001162d */
[----:B------:R-:W-:Y:S02]  /*b170*/  PRMT R73, R73, 0x5410, R40 ;  /* 0x0000541049497816 */ /* 0x000fe40000000028 */
[----:B------:R-:W-:Y:S02]  /*b180*/  PRMT R72, R72, 0x5410, R41 ;  /* 0x0000541048487816 */ /* 0x000fe40000000029 */
[----:B------:R-:W-:Y:S02]  /*b190*/  PRMT R74, R74, 0x5410, R43 ;  /* 0x000054104a4a7816 */ /* 0x000fe4000000002b */
[----:B------:R-:W-:Y:S01]  /*b1a0*/  PRMT R77, R77, 0x5410, R44 ;  /* 0x000054104d4d7816 */ /* 0x000fe2000000002c */
[----:B------:R-:W-:Y:S01]  /*b1b0*/  IMAD.U32 R53, R72, 0x10000, RZ ;  /* 0x0001000048357824 */ /* 0x000fe200078e00ff */
[----:B------:R-:W-:-:S02]  /*b1c0*/  PRMT R76, R76, 0x5410, R45 ;  /* 0x000054104c4c7816 */ /* 0x000fc4000000002d */
[--C-:B------:R-:W-:Y:S02]  /*b1d0*/  SHF.R.U64 R49, R46, 0x10, R47.reuse ;  /* 0x000000102e317819 */ /* 0x100fe4000000122f */
[----:B------:R-:W-:Y:S01]  /*b1e0*/  SHF.R.U32.HI R46, RZ, 0x10, R47 ;  /* 0x00000010ff2e7819 */ /* 0x000fe2000001162f */
[C---:B------:R-:W-:Y:S01]  /*b1f0*/  IMAD.U32 R47, R77.reuse, 0x10000, RZ ;  /* 0x000100004d2f7824 */ /* 0x040fe200078e00ff */
[----:B------:R-:W-:Y:S02]  /*b200*/  PRMT R80, R80, 0x5410, R49 ;  /* 0x0000541050507816 */ /* 0x000fe40000000031 */
[----:B------:R-:W-:Y:S02]  /*b210*/  LOP3.LUT R52, R77, 0xffff0000, RZ, 0xc0, !PT ;  /* 0xffff00004d347812 */ /* 0x000fe400078ec0ff */
[----:B------:R-:W-:Y:S01]  /*b220*/  PRMT R79, R79, 0x5410, R46 ;  /* 0x000054104f4f7816 */ /* 0x000fe2000000002e */
[----:B------:R-:W-:Y:S01]  /*b230*/  IMAD.U32 R55, R80, 0x10000, RZ ;  /* 0x0001000050377824 */ /* 0x000fe200078e00ff */
[----:B------:R-:W-:-:S02]  /*b240*/  LOP3.LUT R72, R72, 0xffff0000, RZ, 0xc0, !PT ;  /* 0xffff000048487812 */ /* 0x000fc400078ec0ff */
[----:B------:R-:W-:Y:S02]  /*b250*/  PRMT R75, R75, 0x5410, R42 ;  /* 0x000054104b4b7816 */ /* 0x000fe4000000002a */
[----:B------:R-:W-:Y:S01]  /*b260*/  LOP3.LUT R80, R80, 0xffff0000, RZ, 0xc0, !PT ;  /* 0xffff000050507812 */ /* 0x000fe200078ec0ff */
[C---:B-1----:R-:W-:Y:S01]  /*b270*/  IMAD.U32 R41, R16.reuse, 0x10000, RZ ;  /* 0x0001000010297824 */ /* 0x042fe200078e00ff */
[----:B------:R-:W-:Y:S01]  /*b280*/  LOP3.LUT R40, R16, 0xffff0000, RZ, 0xc0, !PT ;  /* 0xffff000010287812 */ /* 0x000fe200078ec0ff */
[C---:B------:R-:W-:Y:S01]  /*b290*/  IMAD.U32 R16, R17.reuse, 0x10000, RZ ;  /* 0x0001000011107824 */ /* 0x040fe200078e00ff */
[----:B------:R-:W-:Y:S01]  /*b2a0*/  LOP3.LUT R43, R17, 0xffff0000, RZ, 0xc0, !PT ;  /* 0xffff0000112b7812 */ /* 0x000fe200078ec0ff */
[C---:B------:R-:W-:Y:S01]  /*b2b0*/  IMAD.U32 R17, R19.reuse, 0x10000, RZ ;  /* 0x0001000013117824 */ /* 0x040fe200078e00ff */
[----:B------:R-:W-:Y:S01]  /*b2c0*/  LOP3.LUT R45, R19, 0xffff0000, RZ, 0xc0, !PT ;  /* 0xffff0000132d7812 */ /* 0x000fe200078ec0ff */
[C---:B------:R-:W-:Y:S01]  /*b2d0*/  IMAD.U32 R42, R18.reuse, 0x10000, RZ ;  /* 0x00010000122a7824 */ /* 0x040fe200078e00ff */
[----:B------:R-:W-:Y:S01]  /*b2e0*/  LOP3.LUT R18, R18, 0xffff0000, RZ, 0xc0, !PT ;  /* 0xffff000012127812 */ /* 0x000fe200078ec0ff */
[----:B--2---:R-:W-:Y:S01]  /*b2f0*/  IMAD.U32 R50, R10, 0x10000, RZ ;  /* 0x000100000a327824 */ /* 0x004fe200078e00ff */
[C---:B------:R-:W-:Y:S01]  /*b300*/  SHF.L.U32 R44, R8.reuse, 0x10, RZ ;  /* 0x00000010082c7819 */ /* 0x040fe200000006ff */
[----:B------:R-:W-:Y:S01]  /*b310*/  IMAD.U32 R46, R11, 0x10000, RZ ;  /* 0x000100000b2e7824 */ /* 0x000fe200078e00ff */
[----:B------:R-:W-:Y:S01]  /*b320*/  LOP3.LUT R19, R8, 0xffff0000, RZ, 0xc0, !PT ;  /* 0xffff000008137812 */ /* 0x000fe200078ec0ff */
[C---:B------:R-:W-:Y:S01]  /*b330*/  IMAD.U32 R8, R9.reuse, 0x10000, RZ ;  /* 0x0001000009087824 */ /* 0x040fe200078e00ff */
[----:B------:R-:W-:Y:S01]  /*b340*/  LOP3.LUT R51, R9, 0xffff0000, RZ, 0xc0, !PT ;  /* 0xffff000009337812 */ /* 0x000fe200078ec0ff */
[----:B------:R-:W-:Y:S01]  /*b350*/  IMAD.U32 R9, R73, 0x10000, RZ ;  /* 0x0001000049097824 */ /* 0x000fe200078e00ff */
[----:B------:R-:W-:-:S02]  /*b360*/  LOP3.LUT R49, R10, 0xffff0000, RZ, 0xc0, !PT ;  /* 0xffff00000a317812 */ /* 0x000fc400078ec0ff */
[----:B------:R-:W-:Y:S01]  /*b370*/  LOP3.LUT R73, R73, 0xffff0000, RZ, 0xc0, !PT ;  /* 0xffff000049497812 */ /* 0x000fe200078ec0ff */
[C---:B------:R-:W-:Y:S01]  /*b380*/  FMUL.FTZ R10, R44.reuse, R9 ;  /* 0x000000092c0a7220 */ /* 0x040fe20000410000 */
[----:B------:R-:W-:Y:S01]  /*b390*/  LOP3.LUT R11, R11, 0xffff0000, RZ, 0xc0, !PT ;  /* 0xffff00000b0b7812 */ /* 0x000fe200078ec0ff */
[-C--:B------:R-:W-:Y:S02]  /*b3a0*/  FMUL.FTZ R44, R44, R47.reuse ;  /* 0x0000002f2c2c7220 */ /* 0x080fe40000410000 */
[C---:B------:R-:W-:Y:S02]  /*b3b0*/  FFMA.FTZ R10, R41.reuse, R47, -R10 ;  /* 0x0000002f290a7223 */ /* 0x040fe4000001080a */
[----:B------:R-:W-:Y:S01]  /*b3c0*/  FFMA.FTZ R44, R41, R9, R44 ;  /* 0x00000009292c7223 */ /* 0x000fe2000001002c */
[C---:B------:R-:W-:Y:S01]  /*b3d0*/  SHF.L.U32 R9, R76.reuse, 0x10, RZ ;  /* 0x000000104c097819 */ /* 0x040fe200000006ff */
[C---:B------:R-:W-:Y:S01]  /*b3e0*/  FMUL.FTZ R47, R19.reuse, R73 ;  /* 0x00000049132f7220 */ /* 0x040fe20000410000 */
[----:B------:R-:W-:Y:S01]  /*b3f0*/  LOP3.LUT R76, R76, 0xffff0000, RZ, 0xc0, !PT ;  /* 0xffff00004c4c7812 */ /* 0x000fe200078ec0ff */
[----:B------:R-:W-:-:S02]  /*b400*/  FMUL.FTZ R19, R19, R52 ;  /* 0x0000003413137220 */ /* 0x000fc40000410000 */
[----:B------:R-:W-:Y:S02]  /*b410*/  FMUL.FTZ R41, R8, R53 ;  /* 0x0000003508297220 */ /* 0x000fe40000410000 */
[----:B------:R-:W-:Y:S02]  /*b420*/  FFMA.FTZ R47, R40, R52, -R47 ;  /* 0x00000034282f7223 */ /* 0x000fe4000001082f */
[----:B------:R-:W-:Y:S02]  /*b430*/  FMUL.FTZ R8, R8, R9 ;  /* 0x0000000908087220 */ /* 0x000fe40000410000 */
[C---:B------:R-:W-:Y:S01]  /*b440*/  IMAD.U32 R52, R74.reuse, 0x10000, RZ ;  /* 0x000100004a347824 */ /* 0x040fe200078e00ff */
[----:B------:R-:W-:Y:S01]  /*b450*/  LOP3.LUT R74, R74, 0xffff0000, RZ, 0xc0, !PT ;  /* 0xffff00004a4a7812 */ /* 0x000fe200078ec0ff */
[----:B------:R-:W-:Y:S02]  /*b460*/  FFMA.FTZ R19, R40, R73, R19 ;  /* 0x0000004928137223 */ /* 0x000fe40000010013 */
[----:B------:R-:W-:-:S02]  /*b470*/  FFMA.FTZ R41, R16, R9, -R41 ;  /* 0x0000000910297223 */ /* 0x000fc40000010829 */
[----:B------:R-:W-:Y:S02]  /*b480*/  IMAD.U32 R40, R79, 0x10000, RZ ;  /* 0x000100004f287824 */ /* 0x000fe400078e00ff */
[----:B------:R-:W-:Y:S02]  /*b490*/  FFMA.FTZ R9, R16, R53, R8 ;  /* 0x0000003510097223 */ /* 0x000fe40000010008 */
[C---:B------:R-:W-:Y:S02]  /*b4a0*/  FMUL.FTZ R8, R46.reuse, R52 ;  /* 0x000000342e087220 */ /* 0x040fe40000410000 */
[-C--:B------:R-:W-:Y:S02]  /*b4b0*/  FMUL.FTZ R46, R46, R40.reuse ;  /* 0x000000282e2e7220 */ /* 0x080fe40000410000 */
[----:B------:R-:W-:Y:S02]  /*b4c0*/  FFMA.FTZ R40, R17, R40, -R8 ;  /* 0x0000002811287223 */ /* 0x000fe40000010808 */
[----:B------:R-:W-:-:S02]  /*b4d0*/  FMUL.FTZ R8, R51, R72 ;  /* 0x0000004833087220 */ /* 0x000fc40000410000 */
[C---:B------:R-:W-:Y:S01]  /*b4e0*/  IMAD.U32 R53, R75.reuse, 0x10000, RZ ;  /* 0x000100004b357824 */ /* 0x040fe200078e00ff */
[----:B------:R-:W-:Y:S01]  /*b4f0*/  LOP3.LUT R75, R75, 0xffff0000, RZ, 0xc0, !PT ;  /* 0xffff00004b4b7812 */ /* 0x000fe200078ec0ff */
[-C--:B------:R-:W-:Y:S02]  /*b500*/  FMUL.FTZ R51, R51, R76.reuse ;  /* 0x0000004c33337220 */ /* 0x080fe40000410000 */
[----:B------:R-:W-:Y:S01]  /*b510*/  FFMA.FTZ R76, R43, R76, -R8 ;  /* 0x0000004c2b4c7223 */ /* 0x000fe20000010808 */
[----:B------:R-:W-:Y:S01]  /*b520*/  LOP3.LUT R8, R79, 0xffff0000, RZ, 0xc0, !PT ;  /* 0xffff00004f087812 */ /* 0x000fe200078ec0ff */
[----:B------:R-:W-:Y:S02]  /*b530*/  FMUL.FTZ R16, R50, R53 ;  /* 0x0000003532107220 */ /* 0x000fe40000410000 */
[----:B------:R-:W-:Y:S02]  /*b540*/  FFMA.FTZ R52, R17, R52, R46 ;  /* 0x0000003411347223 */ /* 0x000fe4000001002e */
[----:B------:R-:W-:-:S02]  /*b550*/  FFMA.FTZ R72, R43, R72, R51 ;  /* 0x000000482b487223 */ /* 0x000fc40000010033 */
[-C--:B------:R-:W-:Y:S02]  /*b560*/  FMUL.FTZ R50, R50, R55.reuse ;  /* 0x0000003732327220 */ /* 0x080fe40000410000 */
[----:B------:R-:W-:Y:S01]  /*b570*/  FFMA.FTZ R55, R42, R55, -R16 ;  /* 0x000000372a377223 */ /* 0x000fe20000010810 */
[----:B------:R-:W-:Y:S01]  /*b580*/  F2FP.BF16.PACK_AB R9, R72, R9 ;  /* 0x000000094809723e */ /* 0x000fe200000010ff */
[----:B------:R-:W-:Y:S02]  /*b590*/  FMUL.FTZ R43, R49, R75 ;  /* 0x0000004b312b7220 */ /* 0x000fe40000410000 */
[----:B------:R-:W-:Y:S02]  /*b5a0*/  FMUL.FTZ R17, R11, R74 ;  /* 0x0000004a0b117220 */ /* 0x000fe40000410000 */
[----:B------:R-:W-:Y:S02]  /*b5b0*/  FMUL.FTZ R49, R49, R80 ;  /* 0x0000005031317220 */ /* 0x000fe40000410000 */
[----:B------:R-:W-:-:S02]  /*b5c0*/  FMUL.FTZ R16, R11, R8 ;  /* 0x000000080b107220 */ /* 0x000fc40000410000 */
[----:B------:R-:W-:Y:S02]  /*b5d0*/  FFMA.FTZ R80, R18, R80, -R43 ;  /* 0x0000005012507223 */ /* 0x000fe4000001082b */
[----:B------:R-:W-:Y:S01]  /*b5e0*/  FFMA.FTZ R11, R45, R8, -R17 ;  /* 0x000000082d0b7223 */ /* 0x000fe20000010811 */
[----:B------:R-:W-:Y:S01]  /*b5f0*/  F2FP.BF16.PACK_AB R8, R19, R44 ;  /* 0x0000002c1308723e */ /* 0x000fe200000010ff */
[----:B------:R-:W-:Y:S01]  /*b600*/  FFMA.FTZ R50, R42, R53, R50 ;  /* 0x000000352a327223 */ /* 0x000fe20000010032 */
[----:B------:R-:W-:Y:S01]  /*b610*/  F2FP.BF16.PACK_AB R17, R76, R41 ;  /* 0x000000294c11723e */ /* 0x000fe200000010ff */
[----:B------:R-:W-:Y:S01]  /*b620*/  FFMA.FTZ R75, R18, R75, R49 ;  /* 0x0000004b124b7223 */ /* 0x000fe20000010031 */
[----:B------:R-:W-:Y:S01]  /*b630*/  F2FP.BF16.PACK_AB R18, R80, R55 ;  /* 0x000000375012723e */ /* 0x000fe200000010ff */
[----:B------:R-:W-:Y:S01]  /*b640*/  FFMA.FTZ R45, R45, R74, R16 ;  /* 0x0000004a2d2d7223 */ /* 0x000fe20000010010 */
[----:B------:R-:W-:Y:S02]  /*b650*/  F2FP.BF16.PACK_AB R16, R47, R10 ;  /* 0x0000000a2f10723e */ /* 0x000fe400000010ff */
[----:B------:R-:W-:-:S02]  /*b660*/  F2FP.BF16.PACK_AB R19, R11, R40 ;  /* 0x000000280b13723e */ /* 0x000fc400000010ff */
[----:B------:R-:W-:Y:S02]  /*b670*/  F2FP.BF16.PACK_AB R10, R75, R50 ;  /* 0x000000324b0a723e */ /* 0x000fe400000010ff */
[----:B------:R-:W-:Y:S01]  /*b680*/  F2FP.BF16.PACK_AB R11, R45, R52 ;  /* 0x000000342d0b723e */ /* 0x000fe200000010ff */
[----:B------:R1:W-:Y:S04]  /*b690*/  STS.128 [R48+0x100], R16 ;  /* 0x0001001030007388 */ /* 0x0003e80000000c00 */
[----:B------:R1:W-:Y:S02]  /*b6a0*/  STS.128 [R6+0x100], R8 ;  /* 0x0001000806007388 */ /* 0x0003e40000000c00 */
.L_x_379:
[----:B------:R-:W-:Y:S05]  /*b6b0*/  BSYNC B0 ;  /* 0x0000000000007941 */ /* 0x000fea0003800000 */
.L_x_378:
        /* <DEDUP_REMOVED lines=35> */
[----:B------:R-:W-:Y:S02]  /*b8f0*/  SHF.R.U64 R38, R38, 0x10, R39 ;  /* 0x0000001026267819 */ /* 0x000fe40000001227 */
[----:B------:R-:W-:Y:S01]  /*b900*/  PRMT R66, R66, 0x5410, R31 ;  /* 0x0000541042427816 */ /* 0x000fe2000000001f */
[----:B------:R-:W-:Y:S01]  /*b910*/  IMAD.U32 R45, R64, 0x10000, RZ ;  /* 0x00010000402d7824 */ /* 0x000fe200078e00ff */
[----:B------:R-:W-:-:S02]  /*b920*/  SHF.R.U32.HI R39, RZ, 0x10, R39 ;  /* 0x00000010ff277819 */ /* 0x000fc40000011627 */
[----:B------:R-:W-:Y:S02]  /*b930*/  PRMT R69, R69, 0x5410, R36 ;  /* 0x0000541045457816 */ /* 0x000fe40000000024 */
[----:B------:R-:W-:Y:S02]  /*b940*/  PRMT R68, R68, 0x5410, R37 ;  /* 0x0000541044447816 */ /* 0x000fe40000000025 */
[----:B------:R-:W-:Y:S01]  /*b950*/  PRMT R70, R70, 0x5410, R39 ;  /* 0x0000541046467816 */ /* 0x000fe20000000027 */
[C---:B------:R-:W-:Y:S01]  /*b960*/  IMAD.U32 R39, R69.reuse, 0x10000, RZ ;  /* 0x0001000045277824 */ /* 0x040fe200078e00ff */
[----:B------:R-:W-:Y:S02]  /*b970*/  LOP3.LUT R44, R69, 0xffff0000, RZ, 0xc0, !PT ;  /* 0xffff0000452c7812 */ /* 0x000fe400078ec0ff */
[----:B------:R-:W-:Y:S02]  /*b980*/  PRMT R67, R67, 0x5410, R30 ;  /* 0x0000541043437816 */ /* 0x000fe4000000001e */
[----:B------:R-:W-:-:S02]  /*b990*/  PRMT R71, R71, 0x5410, R38 ;  /* 0x0000541047477816 */ /* 0x000fc40000000026 */
[----:B------:R-:W-:-:S03]  /*b9a0*/  LOP3.LUT R64, R64, 0xffff0000, RZ, 0xc0, !PT ;  /* 0xffff000040407812 */ /* 0x000fc600078ec0ff */
[C---:B------:R-:W-:Y:S01]  /*b9b0*/  IMAD.U32 R47, R71.reuse, 0x10000, RZ ;  /* 0x00010000472f7824 */ /* 0x040fe200078e00ff */
        /* <DEDUP_REMOVED lines=24> */
[----:B------:R-:W-:Y:S01]  /*bb40*/  FMUL.FTZ R39, R19, R65 ;  /* 0x0000004113277220 */ /* 0x000fe20000410000 */
[----:B------:R-:W-:Y:S01]  /*bb50*/  LOP3.LUT R68, R68, 0xffff0000, RZ, 0xc0, !PT ;  /* 0xffff000044447812 */ /* 0x000fe200078ec0ff */
[----:B------:R-:W-:-:S02]  /*bb60*/  FMUL.FTZ R29, R8, R45 ;  /* 0x0000002d081d7220 */ /* 0x000fc40000410000 */
[-C--:B------:R-:W-:Y:S02]  /*bb70*/  FMUL.FTZ R19, R19, R44.reuse ;  /* 0x0000002c13137220 */ /* 0x080fe40000410000 */
[-C--:B------:R-:W-:Y:S02]  /*bb80*/  FMUL.FTZ R8, R8, R9.reuse ;  /* 0x0000000908087220 */ /* 0x080fe40000410000 */
[----:B------:R-:W-:Y:S02]  /*bb90*/  FFMA.FTZ R39, R28, R44, -R39 ;  /* 0x0000002c1c277223 */ /* 0x000fe40000010827 */
[C---:B------:R-:W-:Y:S01]  /*bba0*/  IMAD.U32 R44, R66.reuse, 0x10000, RZ ;  /* 0x00010000422c7824 */ /* 0x040fe200078e00ff */
[----:B------:R-:W-:Y:S01]  /*bbb0*/  LOP3.LUT R66, R66, 0xffff0000, RZ, 0xc0, !PT ;  /* 0xffff000042427812 */ /* 0x000fe200078ec0ff */
[----:B------:R-:W-:Y:S02]  /*bbc0*/  FFMA.FTZ R29, R16, R9, -R29 ;  /* 0x00000009101d7223 */ /* 0x000fe4000001081d */
[----:B------:R-:W-:-:S02]  /*bbd0*/  FFMA.FTZ R19, R28, R65, R19 ;  /* 0x000000411c137223 */ /* 0x000fc40000010013 */
[----:B------:R-:W-:Y:S02]  /*bbe0*/  FFMA.FTZ R9, R16, R45, R8 ;  /* 0x0000002d10097223 */ /* 0x000fe40000010008 */
[C---:B------:R-:W-:Y:S01]  /*bbf0*/  IMAD.U32 R28, R70.reuse, 0x10000, RZ ;  /* 0x00010000461c7824 */ /* 0x040fe200078e00ff */
[----:B------:R-:W-:Y:S01]  /*bc00*/  LOP3.LUT R70, R70, 0xffff0000, RZ, 0xc0, !PT ;  /* 0xffff000046467812 */ /* 0x000fe200078ec0ff */
[C---:B------:R-:W-:Y:S01]  /*bc10*/  IMAD.U32 R45, R67.reuse, 0x10000, RZ ;  /* 0x00010000432d7824 */ /* 0x040fe200078e00ff */
[----:B------:R-:W-:Y:S01]  /*bc20*/  LOP3.LUT R67, R67, 0xffff0000, RZ, 0xc0, !PT ;  /* 0xffff000043437812 */ /* 0x000fe200078ec0ff */
[C---:B------:R-:W-:Y:S02]  /*bc30*/  FMUL.FTZ R8, R38.reuse, R44 ;  /* 0x0000002c26087220 */ /* 0x040fe40000410000 */
[----:B------:R-:W-:Y:S02]  /*bc40*/  FMUL.FTZ R38, R38, R28 ;  /* 0x0000001c26267220 */ /* 0x000fe40000410000 */
[----:B------:R-:W-:-:S02]  /*bc50*/  FMUL.FTZ R16, R42, R45 ;  /* 0x0000002d2a107220 */ /* 0x000fc40000410000 */
[----:B------:R-:W-:Y:S02]  /*bc60*/  FFMA.FTZ R28, R17, R28, -R8 ;  /* 0x0000001c111c7223 */ /* 0x000fe40000010808 */
[-C--:B------:R-:W-:Y:S02]  /*bc70*/  FMUL.FTZ R42, R42, R47.reuse ;  /* 0x0000002f2a2a7220 */ /* 0x080fe40000410000 */
[C---:B------:R-:W-:Y:S02]  /*bc80*/  FMUL.FTZ R8, R43.reuse, R64 ;  /* 0x000000402b087220 */ /* 0x040fe40000410000 */
[----:B------:R-:W-:Y:S02]  /*bc90*/  FMUL.FTZ R43, R43, R68 ;  /* 0x000000442b2b7220 */ /* 0x000fe40000410000 */
[C---:B------:R-:W-:Y:S02]  /*bca0*/  FFMA.FTZ R47, R30.reuse, R47, -R16 ;  /* 0x0000002f1e2f7223 */ /* 0x040fe40000010810 */
[----:B------:R-:W-:-:S02]  /*bcb0*/  FFMA.FTZ R42, R30, R45, R42 ;  /* 0x0000002d1e2a7223 */ /* 0x000fc4000001002a */
[----:B------:R-:W-:Y:S02]  /*bcc0*/  FFMA.FTZ R68, R31, R68, -R8 ;  /* 0x000000441f447223 */ /* 0x000fe40000010808 */
[----:B------:R-:W-:Y:S02]  /*bcd0*/  FMUL.FTZ R30, R41, R67 ;  /* 0x00000043291e7220 */ /* 0x000fe40000410000 */
[----:B------:R-:W-:Y:S02]  /*bce0*/  FMUL.FTZ R16, R11, R66 ;  /* 0x000000420b107220 */ /* 0x000fe40000410000 */
[-C--:B------:R-:W-:Y:S02]  /*bcf0*/  FMUL.FTZ R41, R41, R71.reuse ;  /* 0x0000004729297220 */ /* 0x080fe40000410000 */
[----:B------:R-:W-:Y:S02]  /*bd00*/  FMUL.FTZ R8, R11, R70 ;  /* 0x000000460b087220 */ /* 0x000fe40000410000 */
[----:B------:R-:W-:-:S02]  /*bd10*/  FFMA.FTZ R30, R18, R71, -R30 ;  /* 0x00000047121e7223 */ /* 0x000fc4000001081e */
[----:B------:R-:W-:Y:S01]  /*bd20*/  FFMA.FTZ R11, R37, R70, -R16 ;  /* 0x00000046250b7223 */ /* 0x000fe20000010810 */
[----:B------:R-:W-:Y:S01]  /*bd30*/  F2FP.BF16.PACK_AB R16, R39, R10 ;  /* 0x0000000a2710723e */ /* 0x000fe200000010ff */
[----:B------:R-:W-:Y:S01]  /*bd40*/  FFMA.FTZ R44, R17, R44, R38 ;  /* 0x0000002c112c7223 */ /* 0x000fe20000010026 */
[----:B------:R-:W-:Y:S01]  /*bd50*/  F2FP.BF16.PACK_AB R17, R68, R29 ;  /* 0x0000001d4411723e */ /* 0x000fe200000010ff */
[----:B------:R-:W-:Y:S02]  /*bd60*/  FFMA.FTZ R64, R31, R64, R43 ;  /* 0x000000401f407223 */ /* 0x000fe4000001002b */
[----:B------:R-:W-:Y:S01]  /*bd70*/  FFMA.FTZ R67, R18, R67, R41 ;  /* 0x0000004312437223 */ /* 0x000fe20000010029 */
[----:B------:R-:W-:Y:S01]  /*bd80*/  F2FP.BF16.PACK_AB R18, R30, R47 ;  /* 0x0000002f1e12723e */ /* 0x000fe200000010ff */
[----:B------:R-:W-:Y:S01]  /*bd90*/  FFMA.FTZ R37, R37, R66, R8 ;  /* 0x0000004225257223 */ /* 0x000fe20000010008 */
[----:B------:R-:W-:Y:S02]  /*bda0*/  F2FP.BF16.PACK_AB R8, R19, R36 ;  /* 0x000000241308723e */ /* 0x000fe400000010ff */
[----:B------:R-:W-:-:S02]  /*bdb0*/  F2FP.BF16.PACK_AB R19, R11, R28 ;  /* 0x0000001c0b13723e */ /* 0x000fc400000010ff */
[----:B------:R-:W-:Y:S02]  /*bdc0*/  F2FP.BF16.PACK_AB R9, R64, R9 ;  /* 0x000000094009723e */ /* 0x000fe400000010ff */
[----:B------:R-:W-:Y:S01]  /*bdd0*/  F2FP.BF16.PACK_AB R10, R67, R42 ;  /* 0x0000002a430a723e */ /* 0x000fe200000010ff */
[----:B------:R1:W-:Y:S01]  /*bde0*/  STS.128 [R40+0x100], R16 ;  /* 0x0001001028007388 */ /* 0x0003e20000000c00 */
[----:B------:R-:W-:-:S05]  /*bdf0*/  F2FP.BF16.PACK_AB R11, R37, R44 ;  /* 0x0000002c250b723e */ /* 0x000fca00000010ff */
[----:B------:R1:W-:Y:S02]  /*be00*/  STS.128 [R6+0x100], R8 ;  /* 0x0001000806007388 */ /* 0x0003e40000000c00 */
.L_x_381:
[----:B------:R-:W-:Y:S05]  /*be10*/  BSYNC B0 ;  /* 0x0000000000007941 */ /* 0x000fea0003800000 */
.L_x_380:
[----:B-1----:R-:W-:-:S04]  /*be20*/  IADD3 R8, R4, 0x60, RZ ;  /* 0x0000006004087810 */ /* 0x002fc80007ffe0ff */
        /* <DEDUP_REMOVED lines=25> */
[--C-:B------:R-:W-:Y:S02]  /*bfc0*/  SHF.R.U64 R25, R26, 0x10, R27.reuse ;  /* 0x000000101a197819 */ /* 0x100fe4000000121b */
[----:B------:R-:W-:Y:S01]  /*bfd0*/  IMAD.SHL.U32 R6, R6, 0x2, RZ ;  /* 0x0000000206067824 */ /* 0x000fe200078e00ff */
[----:B------:R-:W-:-:S02]  /*bfe0*/  SHF.R.U32.HI R26, RZ, 0x10, R27 ;  /* 0x00000010ff1a7819 */ /* 0x000fc4000001161b */
[--C-:B------:R-:W-:Y:S02]  /*bff0*/  SHF.R.U64 R27, R20, 0x10, R21.reuse ;  /* 0x00000010141b7819 */ /* 0x100fe40000001215 */
[----:B------:R-:W2:Y:S01]  /*c000*/  LDS.128 R8, [R6+0x100] ;  /* 0x0001000006087984 */ /* 0x000ea20000000c00 */
[----:B------:R-:W-:Y:S02]  /*c010*/  SHF.R.U32.HI R20, RZ, 0x10, R21 ;  /* 0x00000010ff147819 */ /* 0x000fe40000011615 */
[----:B------:R-:W-:Y:S02]  /*c020*/  SHF.R.U64 R21, R22, 0x10, R23 ;  /* 0x0000001016157819 */ /* 0x000fe40000001217 */
[----:B------:R-:W-:Y:S02]  /*c030*/  PRMT R7, R7, 0x5410, R20 ;  /* 0x0000541007077816 */ /* 0x000fe40000000014 */
[----:B------:R-:W-:Y:S02]  /*c040*/  PRMT R58, R58, 0x5410, R21 ;  /* 0x000054103a3a7816 */ /* 0x000fe40000000015 */
[----:B------:R-:W-:Y:S01]  /*c050*/  SHF.R.U32.HI R22, RZ, 0x10, R23 ;  /* 0x00000010ff167819 */ /* 0x000fe20000011617 */
[----:B------:R-:W-:Y:S01]  /*c060*/  IMAD.U32 R37, R7, 0x10000, RZ ;  /* 0x0001000007257824 */ /* 0x000fe200078e00ff */
[----:B------:R-:W-:-:S02]  /*c070*/  PRMT R56, R56, 0x5410, R27 ;  /* 0x0000541038387816 */ /* 0x000fc4000000001b */
[----:B------:R-:W-:Y:S02]  /*c080*/  PRMT R60, R60, 0x5410, R29 ;  /* 0x000054103c3c7816 */ /* 0x000fe4000000001d */
[----:B------:R-:W-:Y:S02]  /*c090*/  PRMT R62, R62, 0x5410, R25 ;  /* 0x000054103e3e7816 */ /* 0x000fe40000000019 */
[----:B------:R-:W-:Y:S01]  /*c0a0*/  PRMT R59, R59, 0x5410, R24 ;  /* 0x000054103b3b7816 */ /* 0x000fe20000000018 */
[C---:B------:R-:W-:Y:S01]  /*c0b0*/  IMAD.U32 R27, R60.reuse, 0x10000, RZ ;  /* 0x000100003c1b7824 */ /* 0x040fe200078e00ff */
[----:B------:R-:W-:Y:S01]  /*c0c0*/  LOP3.LUT R60, R60, 0xffff0000, RZ, 0xc0, !PT ;  /* 0xffff00003c3c7812 */ /* 0x000fe200078ec0ff */
[----:B------:R-:W-:Y:S01]  /*c0d0*/  IMAD.U32 R39, R62, 0x10000, RZ ;  /* 0x000100003e277824 */ /* 0x000fe200078e00ff */
[----:B------:R-:W-:Y:S02]  /*c0e0*/  PRMT R57, R57, 0x5410, R22 ;  /* 0x0000541039397816 */ /* 0x000fe40000000016 */
[----:B------:R-:W-:-:S02]  /*c0f0*/  PRMT R61, R61, 0x5410, R26 ;  /* 0x000054103d3d7816 */ /* 0x000fc4000000001a */
[----:B------:R-:W-:Y:S01]  /*c100*/  LOP3.LUT R38, R7, 0xffff0000, RZ, 0xc0, !PT ;  /* 0xffff000007267812 */ /* 0x000fe200078ec0ff */
[----:B------:R-:W-:Y:S01]  /*c110*/  IMAD.U32 R36, R57, 0x10000, RZ ;  /* 0x0001000039247824 */ /* 0x000fe200078e00ff */
        /* <DEDUP_REMOVED lines=23> */
[----:B------:R-:W-:Y:S01]  /*c290*/  SHF.L.U32 R9, R59, 0x10, RZ ;  /* 0x000000103b097819 */ /* 0x000fe200000006ff */
[----:B------:R-:W-:Y:S02]  /*c2a0*/  FMUL.FTZ R27, R19, R56 ;  /* 0x00000038131b7220 */ /* 0x000fe40000410000 */
[----:B------:R-:W-:-:S02]  /*c2b0*/  FMUL.FTZ R21, R8, R37 ;  /* 0x0000002508157220 */ /* 0x000fc40000410000 */
[-C--:B------:R-:W-:Y:S02]  /*c2c0*/  FMUL.FTZ R19, R19, R60.reuse ;  /* 0x0000003c13137220 */ /* 0x080fe40000410000 */
[-C--:B------:R-:W-:Y:S02]  /*c2d0*/  FMUL.FTZ R8, R8, R9.reuse ;  /* 0x0000000908087220 */ /* 0x080fe40000410000 */
[----:B------:R-:W-:Y:S02]  /*c2e0*/  FFMA.FTZ R21, R16, R9, -R21 ;  /* 0x0000000910157223 */ /* 0x000fe40000010815 */
[C---:B------:R-:W-:Y:S02]  /*c2f0*/  FFMA.FTZ R27, R20.reuse, R60, -R27 ;  /* 0x0000003c141b7223 */ /* 0x040fe4000001081b */
[----:B------:R-:W-:Y:S02]  /*c300*/  FFMA.FTZ R19, R20, R56, R19 ;  /* 0x0000003814137223 */ /* 0x000fe40000010013 */
[----:B------:R-:W-:Y:S01]  /*c310*/  FFMA.FTZ R9, R16, R37, R8 ;  /* 0x0000002510097223 */ /* 0x000fe20000010008 */
[----:B------:R-:W-:Y:S01]  /*c320*/  LOP3.LUT R8, R59, 0xffff0000, RZ, 0xc0, !PT ;  /* 0xffff00003b087812 */ /* 0x000fe200078ec0ff */
[----:B------:R-:W-:-:S02]  /*c330*/  IMAD.U32 R20, R61, 0x10000, RZ ;  /* 0x000100003d147824 */ /* 0x000fc400078e00ff */
[C---:B------:R-:W-:Y:S02]  /*c340*/  FMUL.FTZ R16, R26.reuse, R36 ;  /* 0x000000241a107220 */ /* 0x040fe40000410000 */
[-C--:B------:R-:W-:Y:S02]  /*c350*/  FMUL.FTZ R26, R26, R20.reuse ;  /* 0x000000141a1a7220 */ /* 0x080fe40000410000 */
[----:B------:R-:W-:Y:S02]  /*c360*/  FFMA.FTZ R7, R17, R20, -R16 ;  /* 0x0000001411077223 */ /* 0x000fe40000010810 */
[C---:B------:R-:W-:Y:S01]  /*c370*/  IMAD.U32 R37, R58.reuse, 0x10000, RZ ;  /* 0x000100003a257824 */ /* 0x040fe200078e00ff */
[----:B------:R-:W-:Y:S01]  /*c380*/  LOP3.LUT R58, R58, 0xffff0000, RZ, 0xc0, !PT ;  /* 0xffff00003a3a7812 */ /* 0x000fe200078ec0ff */
[----:B------:R-:W-:Y:S02]  /*c390*/  FMUL.FTZ R16, R31, R38 ;  /* 0x000000261f107220 */ /* 0x000fe40000410000 */
[----:B------:R-:W-:-:S02]  /*c3a0*/  FFMA.FTZ R36, R17, R36, R26 ;  /* 0x0000002411247223 */ /* 0x000fc4000001001a */
[-C--:B------:R-:W-:Y:S02]  /*c3b0*/  FMUL.FTZ R31, R31, R8.reuse ;  /* 0x000000081f1f7220 */ /* 0x080fe40000410000 */
[C---:B------:R-:W-:Y:S02]  /*c3c0*/  FMUL.FTZ R17, R30.reuse, R37 ;  /* 0x000000251e117220 */ /* 0x040fe40000410000 */
[----:B------:R-:W-:Y:S01]  /*c3d0*/  FFMA.FTZ R20, R23, R8, -R16 ;  /* 0x0000000817147223 */ /* 0x000fe20000010810 */
[----:B------:R-:W-:Y:S01]  /*c3e0*/  LOP3.LUT R8, R57, 0xffff0000, RZ, 0xc0, !PT ;  /* 0xffff000039087812 */ /* 0x000fe200078ec0ff */
[-C--:B------:R-:W-:Y:S01]  /*c3f0*/  FMUL.FTZ R30, R30, R39.reuse ;  /* 0x000000271e1e7220 */ /* 0x080fe20000410000 */
[----:B------:R-:W-:Y:S01]  /*c400*/  LOP3.LUT R16, R61, 0xffff0000, RZ, 0xc0, !PT ;  /* 0xffff00003d107812 */ /* 0x000fe200078ec0ff */
[----:B------:R-:W-:Y:S02]  /*c410*/  FFMA.FTZ R38, R23, R38, R31 ;  /* 0x0000002617267223 */ /* 0x000fe4000001001f */
[----:B------:R-:W-:-:S02]  /*c420*/  FFMA.FTZ R39, R22, R39, -R17 ;  /* 0x0000002716277223 */ /* 0x000fc40000010811 */
[----:B------:R-:W-:Y:S01]  /*c430*/  FFMA.FTZ R30, R22, R37, R30 ;  /* 0x00000025161e7223 */ /* 0x000fe2000001001e */
[----:B------:R-:W-:Y:S01]  /*c440*/  F2FP.BF16.PACK_AB R9, R38, R9 ;  /* 0x000000092609723e */ /* 0x000fe200000010ff */
[C---:B------:R-:W-:Y:S02]  /*c450*/  FMUL.FTZ R23, R29.reuse, R58 ;  /* 0x0000003a1d177220 */ /* 0x040fe40000410000 */
[----:B------:R-:W-:Y:S02]  /*c460*/  FMUL.FTZ R29, R29, R62 ;  /* 0x0000003e1d1d7220 */ /* 0x000fe40000410000 */
[C---:B------:R-:W-:Y:S02]  /*c470*/  FMUL.FTZ R22, R11.reuse, R8 ;  /* 0x000000080b167220 */ /* 0x040fe40000410000 */
[----:B------:R-:W-:Y:S02]  /*c480*/  FMUL.FTZ R17, R11, R16 ;  /* 0x000000100b117220 */ /* 0x000fe40000410000 */
[----:B------:R-:W-:-:S02]  /*c490*/  FFMA.FTZ R62, R18, R62, -R23 ;  /* 0x0000003e123e7223 */ /* 0x000fc40000010817 */
[----:B------:R-:W-:Y:S02]  /*c4a0*/  FFMA.FTZ R11, R18, R58, R29 ;  /* 0x0000003a120b7223 */ /* 0x000fe4000001001d */
[----:B------:R-:W-:Y:S01]  /*c4b0*/  FFMA.FTZ R22, R25, R16, -R22 ;  /* 0x0000001019167223 */ /* 0x000fe20000010816 */
[----:B------:R-:W-:Y:S01]  /*c4c0*/  F2FP.BF16.PACK_AB R16, R27, R10 ;  /* 0x0000000a1b10723e */ /* 0x000fe200000010ff */
[----:B------:R-:W-:Y:S01]  /*c4d0*/  FFMA.FTZ R25, R25, R8, R17 ;  /* 0x0000000819197223 */ /* 0x000fe20000010011 */
[----:B------:R-:W-:Y:S02]  /*c4e0*/  F2FP.BF16.PACK_AB R8, R19, R24 ;  /* 0x000000181308723e */ /* 0x000fe400000010ff */
[----:B------:R-:W-:Y:S02]  /*c4f0*/  F2FP.BF16.PACK_AB R17, R20, R21 ;  /* 0x000000151411723e */ /* 0x000fe400000010ff */
[----:B------:R-:W-:Y:S02]  /*c500*/  F2FP.BF16.PACK_AB R18, R62, R39 ;  /* 0x000000273e12723e */ /* 0x000fe400000010ff */
[----:B------:R-:W-:-:S02]  /*c510*/  F2FP.BF16.PACK_AB R10, R11, R30 ;  /* 0x0000001e0b0a723e */ /* 0x000fc400000010ff */
[----:B------:R-:W-:Y:S02]  /*c520*/  F2FP.BF16.PACK_AB R19, R22, R7 ;  /* 0x000000071613723e */ /* 0x000fe400000010ff */
[----:B------:R-:W-:-:S03]  /*c530*/  F2FP.BF16.PACK_AB R11, R25, R36 ;  /* 0x00000024190b723e */ /* 0x000fc600000010ff */
[----:B------:R1:W-:Y:S04]  /*c540*/  STS.128 [R28+0x100], R16 ;  /* 0x000100101c007388 */ /* 0x0003e80000000c00 */
[----:B------:R1:W-:Y:S02]  /*c550*/  STS.128 [R6+0x100], R8 ;  /* 0x0001000806007388 */ /* 0x0003e40000000c00 */
.L_x_369:
[----:B------:R-:W-:Y:S05]  /*c560*/  BSYNC B2 ;  /* 0x0000000000027941 */ /* 0x000fea0003800000 */
.L_x_347:
[----:B-1----:R-:W-:Y:S01]  /*c570*/  IMAD.SHL.U32 R6, R33, 0x40, RZ ;  /* 0x0000004021067824 */ /* 0x002fe200078e00ff */
[----:B------:R-:W-:Y:S01]  /*c580*/  LEA.HI R76, R13, R78, RZ, 0x5 ;  /* 0x0000004e0d4c7211 */ /* 0x000fe200078f28ff */
[----:B------:R-:W-:Y:S01]  /*c590*/  IMAD.SHL.U32 R9, R4, 0x8, RZ ;  /* 0x0000000804097824 */ /* 0x000fe200078e00ff */
[----:B------:R-:W-:Y:S01]  /*c5a0*/  BAR.SYNC.DEFER_BLOCKING 0x0 ;  /* 0x0000000000007b1d */ /* 0x000fe20000010000 */
[----:B------:R-:W-:Y:S01]  /*c5b0*/  LOP3.LUT P0, RZ, R33, 0x2, RZ, 0xc0, !PT ;  /* 0x0000000221ff7812 */ /* 0x000fe2000780c0ff */
[----:B------:R-:W-:Y:S01]  /*c5c0*/  IMAD.MOV.U32 R228, RZ, RZ, R226 ;  /* 0x000000ffffe47224 */ /* 0x000fe200078e00e2 */
[----:B------:R-:W-:Y:S01]  /*c5d0*/  LOP3.LUT R4, R6, 0x1c0, RZ, 0xc0, !PT ;  /* 0x000001c006047812 */ /* 0x000fe200078ec0ff */
[----:B------:R-:W-:Y:S01]  /*c5e0*/  IMAD.SHL.U32 R220, R34, 0x2, RZ ;  /* 0x0000000222dc7824 */ /* 0x000fe200078e00ff */
[----:B------:R-:W-:Y:S01]  /*c5f0*/  SHF.R.S32.HI R77, RZ, 0x5, R76 ;  /* 0x00000005ff4d7819 */ /* 0x000fe2000001144c */
[----:B------:R-:W-:Y:S01]  /*c600*/  ULDC.64 UR4, c[0x0][0x208] ;  /* 0x0000820000047ab9 */ /* 0x000fe20000000a00 */
[----:B------:R-:W-:Y:S01]  /*c610*/  LOP3.LUT R9, R4, 0x8, R9, 0xf8, !PT ;  /* 0x0000000804097812 */ /* 0x000fe200078ef809 */
[----:B------:R-:W-:Y:S01]  /*c620*/  USHF.L.U32 UR8, UR4, 0x6, URZ ;  /* 0x0000000604087899 */ /* 0x000fe2000800063f */
[----:B------:R-:W-:Y:S01]  /*c630*/  SHF.R.U32.HI R4, RZ, 0x3, R4 ;  /* 0x00000003ff047819 */ /* 0x000fe20000011604 */
[----:B------:R-:W-:Y:S01]  /*c640*/  IMAD R7, R77, 0x400, R2 ;  /* 0x000004004d077824 */ /* 0x000fe200078e0202 */
[----:B------:R-:W-:Y:S01]  /*c650*/  UMOV UR9, 0x6 ;  /* 0x0000000600097882 */ /* 0x000fe20000000000 */
[----:B------:R-:W-:Y:S01]  /*c660*/  LOP3.LUT P5, RZ, R214, 0x40000, RZ, 0xc0, !PT ;  /* 0x00040000d6ff7812 */ /* 0x000fe200078ac0ff */
[----:B------:R-:W-:Y:S01]  /*c670*/  USHF.L.U64.HI UR7, UR4, UR9, UR5 ;  /* 0x0000000904077299 */ /* 0x000fe20008010205 */
[----:B------:R-:W-:-:S02]  /*c680*/  LOP3.LUT R9, R9, R4, RZ, 0x3c, !PT ;  /* 0x0000000409097212 */ /* 0x000fc400078e3cff */
[C---:B------:R-:W-:Y:S01]  /*c690*/  LEA R4, R7.reuse, 0x100, 0x1 ;  /* 0x0000010007047811 */ /* 0x040fe200078e08ff */
[----:B------:R-:W-:Y:S01]  /*c6a0*/  IMAD.SHL.U32 R7, R7, 0x2, RZ ;  /* 0x0000000207077824 */ /* 0x000fe200078e00ff */
[----:B------:R-:W-:Y:S01]  /*c6b0*/  LOP3.LUT P4, RZ, R214, 0x20000, RZ, 0xc0, !PT ;  /* 0x00020000d6ff7812 */ /* 0x000fe2000788c0ff */
[----:B------:R-:W-:Y:S01]  /*c6c0*/  IMAD R206, R0, 0x200, R9 ;  /* 0x0000020000ce7824 */ /* 0x000fe200078e0209 */
[C---:B------:R-:W-:Y:S01]  /*c6d0*/  ISETP.LT.OR P3, PT, R32.reuse, 0x1, P5 ;  /* 0x000000012000780c */ /* 0x040fe20002f61670 */
[--C-:B------:R-:W-:Y:S01]  /*c6e0*/  IMAD R6, R5, 0x2, R4.reuse ;  /* 0x0000000205067824 */ /* 0x100fe200078e0204 */
[----:B------:R-:W-:Y:S01]  /*c6f0*/  ISETP.LT.OR P2, PT, R32, 0x1, P4 ;  /* 0x000000012000780c */ /* 0x000fe20002741670 */
[C---:B------:R-:W-:Y:S01]  /*c700*/  IMAD R4, R3.reuse, 0x2, R4 ;  /* 0x0000000203047824 */ /* 0x040fe200078e0204 */
[----:B------:R-:W-:Y:S01]  /*c710*/  LDSM.16.M88.4 R124, [R7+0x100] ;  /* 0x00010000077c783b */ /* 0x000fe20000000200 */
[----:B------:R-:W-:Y:S02]  /*c720*/  IMAD R0, R3, 0x2, R6 ;  /* 0x0000000203007824 */ /* 0x000fe400078e0206 */
[----:B------:R-:W-:Y:S01]  /*c730*/  IMAD.SHL.U32 R206, R206, 0x2, RZ ;  /* 0x00000002cece7824 */ /* 0x000fe200078e00ff */
[----:B------:R1:W-:Y:S04]  /*c740*/  LDSM.16.M88.4 R168, [R7+0x4100] ;  /* 0x0041000007a8783b */ /* 0x0003e80000000200 */
[----:B------:R-:W-:Y:S01]  /*c750*/  LDSM.16.M88.4 R136, [R6] ;  /* 0x000000000688783b */ /* 0x000fe20000000200 */
[----:B------:R-:W-:-:S03]  /*c760*/  IADD3 R205, R206, 0x8120, RZ ;  /* 0x00008120cecd7810 */ /* 0x000fc60007ffe0ff */
[----:B------:R2:W-:Y:S04]  /*c770*/  LDSM.16.M88.4 R172, [R6+0x4000] ;  /* 0x0040000006ac783b */ /* 0x0005e80000000200 */
[----:B------:R-:W-:Y:S04]  /*c780*/  LDSM.16.M88.4 R156, [R4] ;  /* 0x00000000049c783b */ /* 0x000fe80000000200 */
[----:B------:R-:W-:Y:S04]  /*c790*/  LDSM.16.M88.4 R176, [R4+0x4000] ;  /* 0x0040000004b0783b */ /* 0x000fe80000000200 */
[----:B------:R-:W-:Y:S01]  /*c7a0*/  LDSM.16.M88.4 R164, [R0] ;  /* 0x0000000000a4783b */ /* 0x000fe20000000200 */
[----:B-1----:R-:W-:-:S03]  /*c7b0*/  IMAD R7, R35, c[0x0][0x208], RZ ;  /* 0x0000820023077a24 */ /* 0x002fc600078e02ff */
[----:B------:R-:W-:Y:S01]  /*c7c0*/  LDSM.16.M88.4 R180, [R0+0x4000] ;  /* 0x0040000000b4783b */ /* 0x000fe20000000200 */
[----:B------:R-:W-:-:S03]  /*c7d0*/  IMAD R7, R110, c[0x0][0x20c], R7 ;  /* 0x000083006e077a24 */ /* 0x000fc600078e0207 */
[----:B------:R-:W-:Y:S01]  /*c7e0*/  BAR.SYNC.DEFER_BLOCKING 0x0 ;  /* 0x0000000000007b1d */ /* 0x000fe20000010000 */
[----:B--2---:R-:W-:-:S04]  /*c7f0*/  IADD3 R6, R206, 0x8100, RZ ;  /* 0x00008100ce067810 */ /* 0x004fc80007ffe0ff */
[----:B------:R-:W-:-:S04]  /*c800*/  @P0 IADD3 R205, R6, -0x20, RZ ;  /* 0xffffffe006cd0810 */ /* 0x000fc80007ffe0ff */
[C---:B------:R-:W-:Y:S02]  /*c810*/  IADD3 R199, R205.reuse, 0x800, RZ ;  /* 0x00000800cdc77810 */ /* 0x040fe40007ffe0ff */
[C---:B------:R-:W-:Y:S02]  /*c820*/  IADD3 R198, R205.reuse, 0x1000, RZ ;  /* 0x00001000cdc67810 */ /* 0x040fe40007ffe0ff */
[C---:B------:R-:W-:Y:S02]  /*c830*/  IADD3 R197, R205.reuse, 0x1800, RZ ;  /* 0x00001800cdc57810 */ /* 0x040fe40007ffe0ff */
[C---:B------:R-:W-:Y:S02]  /*c840*/  IADD3 R196, R205.reuse, 0x2000, RZ ;  /* 0x00002000cdc47810 */ /* 0x040fe40007ffe0ff */
[C---:B------:R-:W-:Y:S02]  /*c850*/  IADD3 R195, R205.reuse, 0x2800, RZ ;  /* 0x00002800cdc37810 */ /* 0x040fe40007ffe0ff */
[----:B------:R-:W-:-:S02]  /*c860*/  IADD3 R193, R205, 0x3000, RZ ;  /* 0x00003000cdc17810 */ /* 0x000fc40007ffe0ff */
[----:B------:R-:W-:Y:S01]  /*c870*/  IADD3 R192, R205, 0x3800, RZ ;  /* 0x00003800cdc07810 */ /* 0x000fe20007ffe0ff */
[----:B------:R-:W-:-:S04]  /*c880*/  DEPBAR.LE SB0, 0x0 ;  /* 0x000080000000791a */ /* 0x000fc80000000000 */
[----:B------:R-:W-:Y:S01]  /*c890*/  BAR.SYNC.DEFER_BLOCKING 0x0 ;  /* 0x0000000000007b1d */ /* 0x000fe20000010000 */
[C---:B------:R-:W-:Y:S02]  /*c8a0*/  IADD3 R191, R205.reuse, 0x4000, RZ ;  /* 0x00004000cdbf7810 */ /* 0x040fe40007ffe0ff */
[C---:B------:R-:W-:Y:S02]  /*c8b0*/  IADD3 R190, R205.reuse, 0x4800, RZ ;  /* 0x00004800cdbe7810 */ /* 0x040fe40007ffe0ff */
[C---:B------:R-:W-:Y:S02]  /*c8c0*/  IADD3 R189, R205.reuse, 0x5000, RZ ;  /* 0x00005000cdbd7810 */ /* 0x040fe40007ffe0ff */
[----:B------:R-:W-:Y:S01]  /*c8d0*/  IADD3 R188, R205, 0x5800, RZ ;  /* 0x00005800cdbc7810 */ /* 0x000fe20007ffe0ff */
[----:B------:R-:W1:Y:S04]  /*c8e0*/  LDSM.16.M88.4 R8, [R206+0x8100] ;  /* 0x00810000ce08783b */ /* 0x000e680000000200 */
[----:B------:R-:W2:Y:S04]  /*c8f0*/  LDSM.16.M88.4 R68, [R206+0x9100] ;  /* 0x00910000ce44783b */ /* 0x000ea80000000200 */
[----:B------:R-:W3:Y:S04]  /*c900*/  LDSM.16.M88.4 R28, [R205] ;  /* 0x00000000cd1c783b */ /* 0x000ee80000000200 */
[----:B------:R-:W4:Y:S04]  /*c910*/  LDSM.16.M88.4 R80, [R206+0x8900] ;  /* 0x00890000ce50783b */ /* 0x000f280000000200 */
[----:B------:R-:W5:Y:S04]  /*c920*/  LDSM.16.M88.4 R20, [R205+0x1000] ;  /* 0x00100000cd14783b */ /* 0x000f680000000200 */
[----:B------:R-:W3:Y:S04]  /*c930*/  LDSM.16.M88.4 R24, [R205+0x800] ;  /* 0x00080000cd18783b */ /* 0x000ee80000000200 */
[----:B------:R-:W3:Y:S04]  /*c940*/  LDSM.16.M88.4 R60, [R206+0x9900] ;  /* 0x00990000ce3c783b */ /* 0x000ee80000000200 */
[----:B------:R-:W4:Y:S04]  /*c950*/  LDSM.16.M88.4 R52, [R206+0xa100] ;  /* 0x00a10000ce34783b */ /* 0x000f280000000200 */
[----:B------:R-:W4:Y:S04]  /*c960*/  LDSM.16.M88.4 R44, [R206+0xa900] ;  /* 0x00a90000ce2c783b */ /* 0x000f280000000200 */
[----:B------:R-:W-:Y:S01]  /*c970*/  LDSM.16.M88.4 R40, [R205+0x2800] ;  /* 0x00280000cd28783b */ /* 0x000fe20000000200 */
[C---:B-1----:R-:W-:Y:S08]  /*c980*/  HMMA.16816.F32.BF16 R16, R124.reuse, R8, RZ ;  /* 0x000000087c10723c */ /* 0x042ff000000418ff */
[C---:B--2---:R-:W-:Y:S08]  /*c990*/  HMMA.16816.F32.BF16 R72, R124.reuse, R68, RZ ;  /* 0x000000447c48723c */ /* 0x044ff000000418ff */
[----:B------:R-:W-:Y:S08]  /*c9a0*/  HMMA.16816.F32.BF16 R8, R124, R10, RZ ;  /* 0x0000000a7c08723c */ /* 0x000ff000000418ff */
[----:B---3--:R-:W-:Y:S07]  /*c9b0*/  HMMA.16816.F32.BF16 R16, R136, R28, R16 ;  /* 0x0000001c8810723c */ /* 0x008fee0000041810 */
[----:B------:R-:W-:Y:S01]  /*c9c0*/  IMAD.WIDE.U32 R28, R110, c[0x0][0x208], RZ ;  /* 0x000082006e1c7a25 */ /* 0x000fe200078e00ff */
[----:B----4-:R-:W-:Y:S03]  /*c9d0*/  HMMA.16816.F32.BF16 R84, R124, R80, RZ ;  /* 0x000000507c54723c */ /* 0x010fe600000418ff */
[----:B------:R-:W-:-:S02]  /*c9e0*/  IMAD.IADD R7, R29, 0x1, R7 ;  /* 0x000000011d077824 */ /* 0x000fc400078e0207 */
[----:B------:R-:W-:Y:S02]  /*c9f0*/  IMAD.U32 R29, RZ, RZ, UR8 ;  /* 0x00000008ff1d7e24 */ /* 0x000fe4000f8e00ff */
[----:B------:R-:W-:Y:S01]  /*ca00*/  IMAD R7, R7, 0x60, RZ ;  /* 0x0000006007077824 */ /* 0x000fe200078e02ff */
[----:B------:R-:W-:Y:S08]  /*ca10*/  HMMA.16816.F32.BF16 R80, R124, R82, RZ ;  /* 0x000000527c50723c */ /* 0x000ff000000418ff */
[----:B-----5:R-:W-:Y:S07]  /*ca20*/  HMMA.16816.F32.BF16 R72, R136, R20, R72 ;  /* 0x000000148848723c */ /* 0x020fee0000041848 */
[----:B------:R-:W-:Y:S01]  /*ca30*/  IMAD.WIDE.U32 R20, R28, 0x60, R228 ;  /* 0x000000601c147825 */ /* 0x000fe200078e00e4 */
[----:B------:R-:W-:Y:S03]  /*ca40*/  HMMA.16816.F32.BF16 R68, R124, R70, RZ ;  /* 0x000000467c44723c */ /* 0x000fe600000418ff */
[----:B------:R-:W-:Y:S01]  /*ca50*/  IMAD.IADD R0, R21, 0x1, R7 ;  /* 0x0000000115007824 */ /* 0x000fe200078e0207 */
[----:B------:R-:W-:-:S04]  /*ca60*/  LEA R6, P0, R20, c[0x0][0x1f8], 0x1 ;  /* 0x00007e0014067a11 */ /* 0x000fc800078008ff */
[----:B------:R-:W-:Y:S01]  /*ca70*/  LEA.HI.X R7, R20, c[0x0][0x1fc], R0, 0x1, P0 ;  /* 0x00007f0014077a11 */ /* 0x000fe200000f0c00 */
[----:B------:R-:W-:Y:S01]  /*ca80*/  HMMA.16816.F32.BF16 R8, R136, R30, R8 ;  /* 0x0000001e8808723c */ /* 0x000fe20000041808 */
[----:B------:R-:W-:Y:S01]  /*ca90*/  IADD3 R28, P1, P0, R29, 0x80, R6 ;  /* 0x000000801d1c7810 */ /* 0x000fe2000783e006 */
[----:B------:R-:W-:-:S03]  /*caa0*/  IMAD.MOV.U32 R0, RZ, RZ, 0x40 ;  /* 0x00000040ff007424 */ /* 0x000fc600078e00ff */
[----:B------:R-:W-:Y:S02]  /*cab0*/  IADD3.X R29, RZ, UR7, R7, P1, P0 ;  /* 0x00000007ff1d7c10 */ /* 0x000fe40008fe0407 */
[----:B------:R-:W-:Y:S01]  /*cac0*/  IADD3 R30, P0, R6, UR8, RZ ;  /* 0x00000008061e7c10 */ /* 0x000fe2000ff1e0ff */
[----:B------:R-:W-:Y:S01]  /*cad0*/  HMMA.16816.F32.BF16 R84, R136, R24, R84 ;  /* 0x000000188854723c */ /* 0x000fe20000041854 */
[C---:B------:R-:W-:Y:S02]  /*cae0*/  ISETP.LT.OR P1, PT, R32.reuse, 0x21, P4 ;  /* 0x000000212000780c */ /* 0x040fe40002721670 */
[----:B------:R-:W-:Y:S02]  /*caf0*/  IADD3.X R31, R7, UR7, RZ, P0, !PT ;  /* 0x00000007071f7c10 */ /* 0x000fe400087fe4ff */
[----:B------:R-:W-:-:S03]  /*cb00*/  ISETP.LT.OR P0, PT, R32, 0x21, P5 ;  /* 0x000000212000780c */ /* 0x000fc60002f01670 */
[C---:B------:R-:W-:Y:S01]  /*cb10*/  HMMA.16816.F32.BF16 R80, R136.reuse, R26, R80 ;  /* 0x0000001a8850723c */ /* 0x040fe20000041850 */
[----:B------:R-:W1:Y:S07]  /*cb20*/  LDSM.16.M88.4 R24, [R205+0x1800] ;  /* 0x00180000cd18783b */ /* 0x000e6e0000000200 */
[----:B------:R-:W-:Y:S01]  /*cb30*/  HMMA.16816.F32.BF16 R68, R136, R22, R68 ;  /* 0x000000168844723c */ /* 0x000fe20000041844 */
[----:B------:R-:W2:Y:S04]  /*cb40*/  LDSM.16.M88.4 R20, [R205+0x2000] ;  /* 0x00200000cd14783b */ /* 0x000ea80000000200 */
[----:B------:R-:W-:Y:S01]  /*cb50*/  @!PT LDS RZ, [RZ] ;  /* 0x00000000fffff984 */ /* 0x000fe20000000800 */
[----:B------:R-:W-:Y:S01]  /*cb60*/  @!PT LDS RZ, [RZ] ;  /* 0x00000000fffff984 */ /* 0x000fe20000000800 */
[----:B------:R-:W-:Y:S01]  /*cb70*/  @!PT LDS RZ, [RZ] ;  /* 0x00000000fffff984 */ /* 0x000fe20000000800 */
[----:B------:R3:W-:Y:S03]  /*cb80*/  LDGSTS.E.BYPASS.LTC128B.128 [R220+0x100], [R6.64], !P3 ;  /* 0x0010000006dc7fae */ /* 0x0007e6000d901d50 */
[----:B------:R-:W-:Y:S01]  /*cb90*/  HMMA.16816.F32.BF16 R64, R124, R60, RZ ;  /* 0x0000003c7c40723c */ /* 0x000fe200000418ff */
[----:B------:R3:W-:Y:S01]  /*cba0*/  LDGSTS.E.BYPASS.LTC128B.128 [R220+0x3100], [R6.64+0x80], !P2 ;  /* 0x0310008006dc7fae */ /* 0x0007e2000d101d50 */
[----:B------:R-:W-:-:S03]  /*cbb0*/  LOP3.LUT P2, RZ, R33, 0x4, RZ, 0xc0, !PT ;  /* 0x0000000421ff7812 */ /* 0x000fc6000784c0ff */
[----:B------:R4:W-:Y:S01]  /*cbc0*/  LDGSTS.E.BYPASS.LTC128B.128 [R220+0x1100], [R30.64], !P0 ;  /* 0x011000001edc7fae */ /* 0x0009e2000c101d50 */
[----:B------:R-:W-:Y:S02]  /*cbd0*/  IADD3 R88, P0, R30, UR8, RZ ;  /* 0x000000081e587c10 */ /* 0x000fe4000ff1e0ff */
[C---:B------:R-:W-:Y:S01]  /*cbe0*/  HMMA.16816.F32.BF16 R60, R124.reuse, R62, RZ ;  /* 0x0000003e7c3c723c */ /* 0x040fe200000418ff */
[----:B------:R4:W-:Y:S01]  /*cbf0*/  LDGSTS.E.BYPASS.LTC128B.128 [R220+0x4100], [R28.64], !P1 ;  /* 0x041000001cdc7fae */ /* 0x0009e2000c901d50 */
[----:B------:R-:W-:Y:S02]  /*cc00*/  IADD3.X R89, R31, UR7, RZ, P0, !PT ;  /* 0x000000071f597c10 */ /* 0x000fe400087fe4ff */
[C---:B------:R-:W-:Y:S02]  /*cc10*/  ISETP.LT.OR P1, PT, R32.reuse, 0x41, P5 ;  /* 0x000000412000780c */ /* 0x040fe40002f21670 */
[----:B------:R-:W-:Y:S02]  /*cc20*/  ISETP.LT.OR P0, PT, R32, 0x41, P4 ;  /* 0x000000412000780c */ /* 0x000fe40002701670 */
[----:B------:R-:W-:Y:S01]  /*cc30*/  HMMA.16816.F32.BF16 R56, R124, R52, RZ ;  /* 0x000000347c38723c */ /* 0x000fe200000418ff */
[----:B------:R-:W-:-:S05]  /*cc40*/  SEL R0, R0, 0xffffffc0, !P2 ;  /* 0xffffffc000007807 */ /* 0x000fca0005000000 */
[----:B------:R-:W-:Y:S02]  /*cc50*/  IMAD.IADD R203, R206, 0x1, R0 ;  /* 0x00000001cecb7824 */ /* 0x000fe400078e0200 */
[----:B------:R-:W-:Y:S01]  /*cc60*/  HMMA.16816.F32.BF16 R52, R124, R54, RZ ;  /* 0x000000367c34723c */ /* 0x000fe200000418ff */
[----:B------:R5:W-:Y:S01]  /*cc70*/  LDGSTS.E.BYPASS.LTC128B.128 [R220+0x2100], [R88.64], !P1 ;  /* 0x0210000058dc7fae */ /* 0x000be2000c901d50 */
[----:B------:R-:W-:-:S03]  /*cc80*/  IMAD.IADD R194, R0, 0x1, R205 ;  /* 0x0000000100c27824 */ /* 0x000fc600078e02cd */
[----:B------:R5:W-:Y:S01]  /*cc90*/  LDGSTS.E.BYPASS.LTC128B.128 [R220+0x5100], [R88.64+0x80], !P0 ;  /* 0x0510008058dc7fae */ /* 0x000be2000c101d50 */
[----:B------:R-:W-:Y:S02]  /*cca0*/  ISETP.GT.AND P0, PT, R110, R215, PT ;  /* 0x000000d76e00720c */ /* 0x000fe40003f04270 */
[----:B------:R-:W-:Y:S01]  /*ccb0*/  HMMA.16816.F32.BF16 R48, R124, R44, RZ ;  /* 0x0000002c7c30723c */ /* 0x000fe200000418ff */
[----:B------:R-:W3:Y:S04]  /*ccc0*/  LDSM.16.M88.4 R36, [R203+0x8100] ;  /* 0x00810000cb24783b */ /* 0x000ee80000000200 */
[----:B------:R-:W3:Y:S03]  /*ccd0*/  LDSM.16.M88.4 R100, [R203+0x8900] ;  /* 0x00890000cb64783b */ /* 0x000ee60000000200 */
[C---:B-1----:R-:W-:Y:S01]  /*cce0*/  HMMA.16816.F32.BF16 R64, R136.reuse, R24, R64 ;  /* 0x000000188840723c */ /* 0x042fe20000041840 */
[----:B------:R-:W1:Y:S04]  /*ccf0*/  LDSM.16.M88.4 R32, [R203+0x9100] ;  /* 0x00910000cb20783b */ /* 0x000e680000000200 */
[----:B----4-:R-:W4:Y:S03]  /*cd00*/  LDSM.16.M88.4 R28, [R203+0x9900] ;  /* 0x00990000cb1c783b */ /* 0x010f260000000200 */
[----:B------:R-:W-:Y:S01]  /*cd10*/  HMMA.16816.F32.BF16 R60, R136, R26, R60 ;  /* 0x0000001a883c723c */ /* 0x000fe2000004183c */
[----:B------:R-:W1:Y:S04]  /*cd20*/  LDSM.16.M88.4 R24, [R203+0xa100] ;  /* 0x00a10000cb18783b */ /* 0x000e680000000200 */
[----:B------:R-:W-:Y:S03]  /*cd30*/  LDSM.16.M88.4 R96, [R194] ;  /* 0x00000000c260783b */ /* 0x000fe60000000200 */
[----:B------:R-:W-:Y:S01]  /*cd40*/  HMMA.16816.F32.BF16 R44, R124, R46, RZ ;  /* 0x0000002e7c2c723c */ /* 0x000fe200000418ff */
[----:B------:R-:W-:Y:S04]  /*cd50*/  LDSM.16.M88.4 R92, [R194+0x800] ;  /* 0x00080000c25c783b */ /* 0x000fe80000000200 */
[----:B-----5:R-:W-:Y:S03]  /*cd60*/  LDSM.16.M88.4 R88, [R194+0x1000] ;  /* 0x00100000c258783b */ /* 0x020fe60000000200 */
[C---:B--2---:R-:W-:Y:S01]  /*cd70*/  HMMA.16816.F32.BF16 R56, R136.reuse, R20, R56 ;  /* 0x000000148838723c */ /* 0x044fe20000041838 */
[----:B------:R-:W-:Y:S04]  /*cd80*/  LDSM.16.M88.4 R104, [R203+0xb900] ;  /* 0x00b90000cb68783b */ /* 0x000fe80000000200 */
[----:B------:R-:W0:Y:S03]  /*cd90*/  LDGDEPBAR ;  /* 0x00000000000079af */ /* 0x000e260000000000 */
[C---:B------:R-:W-:Y:S01]  /*cda0*/  HMMA.16816.F32.BF16 R52, R136.reuse, R22, R52 ;  /* 0x000000168834723c */ /* 0x040fe20000041834 */
[----:B------:R-:W2:Y:S07]  /*cdb0*/  LDSM.16.M88.4 R20, [R203+0xa900] ;  /* 0x00a90000cb14783b */ /* 0x000eae0000000200 */
[C---:B------:R-:W-:Y:S08]  /*cdc0*/  HMMA.16816.F32.BF16 R48, R136.reuse, R40, R48 ;  /* 0x000000288830723c */ /* 0x040ff00000041830 */
[----:B------:R-:W-:Y:S01]  /*cdd0*/  HMMA.16816.F32.BF16 R44, R136, R42, R44 ;  /* 0x0000002a882c723c */ /* 0x000fe2000004182c */
[----:B------:R-:W5:Y:S07]  /*cde0*/  LDSM.16.M88.4 R40, [R194+0x1800] ;  /* 0x00180000c228783b */ /* 0x000f6e0000000200 */
[C---:B---3--:R-:W-:Y:S08]  /*cdf0*/  HMMA.16816.F32.BF16 R16, R156.reuse, R36, R16 ;  /* 0x000000249c10723c */ /* 0x048ff00000041810 */
[C---:B------:R-:W-:Y:S01]  /*ce00*/  HMMA.16816.F32.BF16 R8, R156.reuse, R38, R8 ;  /* 0x000000269c08723c */ /* 0x040fe20000041808 */
[----:B------:R-:W3:Y:S07]  /*ce10*/  LDSM.16.M88.4 R36, [R194+0x2000] ;  /* 0x00200000c224783b */ /* 0x000eee0000000200 */
[C---:B------:R-:W-:Y:S08]  /*ce20*/  HMMA.16816.F32.BF16 R84, R156.reuse, R100, R84 ;  /* 0x000000649c54723c */ /* 0x040ff00000041854 */
[C---:B------:R-:W-:Y:S01]  /*ce30*/  HMMA.16816.F32.BF16 R80, R156.reuse, R102, R80 ;  /* 0x000000669c50723c */ /* 0x040fe20000041850 */
[----:B------:R-:W2:Y:S07]  /*ce40*/  LDSM.16.M88.4 R100, [R194+0x2800] ;  /* 0x00280000c264783b */ /* 0x000eae0000000200 */
[C---:B-1----:R-:W-:Y:S08]  /*ce50*/  HMMA.16816.F32.BF16 R72, R156.reuse, R32, R72 ;  /* 0x000000209c48723c */ /* 0x042ff00000041848 */
[C---:B------:R-:W-:Y:S01]  /*ce60*/  HMMA.16816.F32.BF16 R68, R156.reuse, R34, R68 ;  /* 0x000000229c44723c */ /* 0x040fe20000041844 */
[----:B------:R-:W1:Y:S07]  /*ce70*/  LDSM.16.M88.4 R32, [R206+0xb100] ;  /* 0x00b10000ce20783b */ /* 0x000e6e0000000200 */
[C---:B----4-:R-:W-:Y:S08]  /*ce80*/  HMMA.16816.F32.BF16 R64, R156.reuse, R28, R64 ;  /* 0x0000001c9c40723c */ /* 0x050ff00000041840 */
[C---:B------:R-:W-:Y:S01]  /*ce90*/  HMMA.16816.F32.BF16 R60, R156.reuse, R30, R60 ;  /* 0x0000001e9c3c723c */ /* 0x040fe2000004183c */
[----:B------:R-:W4:Y:S07]  /*cea0*/  LDSM.16.M88.4 R28, [R206+0xb900] ;  /* 0x00b90000ce1c783b */ /* 0x000f2e0000000200 */
[C---:B------:R-:W-:Y:S08]  /*ceb0*/  HMMA.16816.F32.BF16 R56, R156.reuse, R24, R56 ;  /* 0x000000189c38723c */ /* 0x040ff00000041838 */
[C---:B------:R-:W-:Y:S01]  /*cec0*/  HMMA.16816.F32.BF16 R52, R156.reuse, R26, R52 ;  /* 0x0000001a9c34723c */ /* 0x040fe20000041834 */
[----:B------:R-:W1:Y:S07]  /*ced0*/  LDSM.16.M88.4 R24, [R206+0xc100] ;  /* 0x00c10000ce18783b */ /* 0x000e6e0000000200 */
[C---:B--2---:R-:W-:Y:S08]  /*cee0*/  HMMA.16816.F32.BF16 R48, R156.reuse, R20, R48 ;  /* 0x000000149c30723c */ /* 0x044ff00000041830 */
[----:B------:R-:W-:Y:S01]  /*cef0*/  HMMA.16816.F32.BF16 R44, R156, R22, R44 ;  /* 0x000000169c2c723c */ /* 0x000fe2000004182c */
[----:B------:R-:W2:Y:S07]  /*cf00*/  LDSM.16.M88.4 R20, [R206+0xc900] ;  /* 0x00c90000ce14783b */ /* 0x000eae0000000200 */
[C---:B------:R-:W-:Y:S08]  /*cf10*/  HMMA.16816.F32.BF16 R16, R164.reuse, R96, R16 ;  /* 0x00000060a410723c */ /* 0x040ff00000041810 */
[C---:B------:R-:W-:Y:S01]  /*cf20*/  HMMA.16816.F32.BF16 R8, R164.reuse, R98, R8 ;  /* 0x00000062a408723c */ /* 0x040fe20000041808 */
[----:B------:R-:W1:Y:S07]  /*cf30*/  LDSM.16.M88.4 R96, [R206+0xd100] ;  /* 0x00d10000ce60783b */ /* 0x000e6e0000000200 */
[C---:B------:R-:W-:Y:S08]  /*cf40*/  HMMA.16816.F32.BF16 R84, R164.reuse, R92, R84 ;  /* 0x0000005ca454723c */ /* 0x040ff00000041854 */
        /* <DEDUP_REMOVED lines=8> */
[C---:B---3--:R-:W-:Y:S08]  /*cfd0*/  HMMA.16816.F32.BF16 R56, R164.reuse, R36, R56 ;  /* 0x00000024a438723c */ /* 0x048ff00000041838 */
[C---:B------:R-:W-:Y:S01]  /*cfe0*/  HMMA.16816.F32.BF16 R52, R164.reuse, R38, R52 ;  /* 0x00000026a434723c */ /* 0x040fe20000041834 */
[----:B------:R-:W3:Y:S07]  /*cff0*/  LDSM.16.M88.4 R36, [R205+0x4000] ;  /* 0x00400000cd24783b */ /* 0x000eee0000000200 */
[C---:B------:R-:W-:Y:S08]  /*d000*/  HMMA.16816.F32.BF16 R48, R164.reuse, R100, R48 ;  /* 0x00000064a430723c */ /* 0x040ff00000041830 */
[----:B------:R-:W-:Y:S01]  /*d010*/  HMMA.16816.F32.BF16 R44, R164, R102, R44 ;  /* 0x00000066a42c723c */ /* 0x000fe2000004182c */
[----:B------:R-:W-:Y:S07]  /*d020*/  LDSM.16.M88.4 R100, [R203+0xc100] ;  /* 0x00c10000cb64783b */ /* 0x000fee0000000200 */
        /* <DEDUP_REMOVED lines=20> */
[----:B------:R-:W2:Y:S07]  /*d170*/  LDSM.16.M88.4 R88, [R203+0xd900] ;  /* 0x00d90000cb58783b */ /* 0x000eae0000000200 */
[C---:B-----5:R-:W-:Y:S08]  /*d180*/  HMMA.16816.F32.BF16 R84, R172.reuse, R40, R84 ;  /* 0x00000028ac54723c */ /* 0x060ff00000041854 */
[C---:B------:R-:W-:Y:S01]  /*d190*/  HMMA.16816.F32.BF16 R80, R172.reuse, R42, R80 ;  /* 0x0000002aac50723c */ /* 0x040fe20000041850 */
[----:B------:R-:W5:Y:S07]  /*d1a0*/  LDSM.16.M88.4 R40, [R194+0x3000] ;  /* 0x00300000c228783b */ /* 0x000f6e0000000200 */
        /* <DEDUP_REMOVED lines=9> */
[C---:B------:R-:W-:Y:S08]  /*d240*/  HMMA.16816.F32.BF16 R48, R172.reuse, R24, R48 ;  /* 0x00000018ac30723c */ /* 0x040ff00000041830 */
[----:B------:R-:W-:Y:S01]  /*d250*/  HMMA.16816.F32.BF16 R44, R172, R26, R44 ;  /* 0x0000001aac2c723c */ /* 0x000fe2000004182c */
[----:B------:R-:W1:Y:S07]  /*d260*/  LDSM.16.M88.4 R24, [R194+0x5000] ;  /* 0x00500000c218783b */ /* 0x000e6e0000000200 */
[C---:B--2---:R-:W-:Y:S08]  /*d270*/  HMMA.16816.F32.BF16 R16, R176.reuse, R20, R16 ;  /* 0x00000014b010723c */ /* 0x044ff00000041810 */
[----:B------:R-:W-:Y:S01]  /*d280*/  HMMA.16816.F32.BF16 R8, R176, R22, R8 ;  /* 0x00000016b008723c */ /* 0x000fe20000041808 */
[----:B------:R-:W2:Y:S01]  /*d290*/  LDSM.16.M88.4 R20, [R194+0x5800] ;  /* 0x00580000c214783b */ /* 0x000ea20000000200 */
        /* <DEDUP_REMOVED lines=11> */
[C---:B-----5:R-:W-:Y:S08]  /*d350*/  HMMA.16816.F32.BF16 R16, R180.reuse, R40, R16 ;  /* 0x00000028b410723c */ /* 0x060ff00000041810 */
[C---:B------:R-:W-:Y:S08]  /*d360*/  HMMA.16816.F32.BF16 R8, R180.reuse, R42, R8 ;  /* 0x0000002ab408723c */ /* 0x040ff00000041808 */
[C---:B---3--:R-:W-:Y:S08]  /*d370*/  HMMA.16816.F32.BF16 R84, R180.reuse, R36, R84 ;  /* 0x00000024b454723c */ /* 0x048ff00000041854 */
[C---:B------:R-:W-:Y:S08]  /*d380*/  HMMA.16816.F32.BF16 R80, R180.reuse, R38, R80 ;  /* 0x00000026b450723c */ /* 0x040ff00000041850 */
[C---:B-1----:R-:W-:Y:S08]  /*d390*/  HMMA.16816.F32.BF16 R72, R180.reuse, R32, R72 ;  /* 0x00000020b448723c */ /* 0x042ff00000041848 */
[C---:B------:R-:W-:Y:S08]  /*d3a0*/  HMMA.16816.F32.BF16 R68, R180.reuse, R34, R68 ;  /* 0x00000022b444723c */ /* 0x040ff00000041844 */
[C---:B----4-:R-:W-:Y:S08]  /*d3b0*/  HMMA.16816.F32.BF16 R64, R180.reuse, R28, R64 ;  /* 0x0000001cb440723c */ /* 0x050ff00000041840 */
[C---:B------:R-:W-:Y:S08]  /*d3c0*/  HMMA.16816.F32.BF16 R60, R180.reuse, R30, R60 ;  /* 0x0000001eb43c723c */ /* 0x040ff0000004183c */
[C---:B------:R-:W-:Y:S08]  /*d3d0*/  HMMA.16816.F32.BF16 R56, R180.reuse, R24, R56 ;  /* 0x00000018b438723c */ /* 0x040ff00000041838 */
[C---:B------:R-:W-:Y:S08]  /*d3e0*/  HMMA.16816.F32.BF16 R52, R180.reuse, R26, R52 ;  /* 0x0000001ab434723c */ /* 0x040ff00000041834 */
[C---:B--2---:R-:W-:Y:S08]  /*d3f0*/  HMMA.16816.F32.BF16 R48, R180.reuse, R20, R48 ;  /* 0x00000014b430723c */ /* 0x044ff00000041830 */
[----:B------:R-:W-:Y:S01]  /*d400*/  HMMA.16816.F32.BF16 R44, R180, R22, R44 ;  /* 0x00000016b42c723c */ /* 0x000fe2000004182c */
[----:B------:R-:W-:Y:S06]  /*d410*/  BAR.SYNC.DEFER_BLOCKING 0x0 ;  /* 0x0000000000007b1d */ /* 0x000fec0000010000 */
[----:B------:R-:W-:Y:S05]  /*d420*/  @!P0 BRA `(.L_x_382) ;  /* 0x000001b000008947 */ /* 0x000fea0003800000 */
[----:B------:R-:W-:Y:S01]  /*d430*/  IADD3 R21, R14, -0x2, RZ ;  /* 0xfffffffe0e157810 */ /* 0x000fe20007ffe0ff */
[----:B------:R-:W-:-:S02]  /*d440*/  USHF.L.U32 UR5, UR10, 0x6, URZ ;  /* 0x000000060a057899 */ /* 0x000fc4000800063f */
[----:B------:R-:W-:Y:S01]  /*d450*/  ULDC UR4, c[0x0][0x1e4] ;  /* 0x0000790000047ab9 */ /* 0x000fe20000000800 */
[----:B------:R-:W-:Y:S01]  /*d460*/  SHF.R.S32.HI R7, RZ, 0x1f, R21 ;  /* 0x0000001fff077819 */ /* 0x000fe20000011415 */
[----:B------:R-:W-:Y:S01]  /*d470*/  IMAD R15, R15, R21, RZ ;  /* 0x000000150f0f7224 */ /* 0x000fe200078e02ff */
[----:B------:R-:W-:Y:S01]  /*d480*/  USHF.L.U64.HI UR4, UR10, UR9, UR4 ;  /* 0x000000090a047299 */ /* 0x000fe20008010204 */
        /* <DEDUP_REMOVED lines=21> */
.L_x_382:
        /* <DEDUP_REMOVED lines=17> */
[----:B------:R-:W-:Y:S01]  /*d6f0*/  ISETP.NE.AND P0, PT, R209, 0x1, PT ;  /* 0x00000001d100780c */ /* 0x000fe20003f05270 */
[----:B------:R-:W-:Y:S02]  /*d700*/  IMAD R7, R20, 0x10, R7 ;  /* 0x0000001014077824 */ /* 0x000fe400078e0207 */
[----:B------:R-:W-:Y:S01]  /*d710*/  IMAD.IADD R78, R78, 0x1, -R13 ;  /* 0x000000014e4e7824 */ /* 0x000fe200078e0a0d */
[----:B------:R-:W-:-:S03]  /*d720*/  LOP3.LUT R13, R4, 0x7ffffffc, RZ, 0xc0, !PT ;  /* 0x7ffffffc040d7812 */ /* 0x000fc600078ec0ff */
[----:B------:R-:W-:Y:S02]  /*d730*/  IMAD R221, R78, 0x8, R7 ;  /* 0x000000084edd7824 */ /* 0x000fe400078e0207 */
[----:B------:R-:W-:Y:S01]  /*d740*/  IMAD.IADD R222, R0, 0x1, -R13 ;  /* 0x0000000100de7824 */ /* 0x000fe200078e0a0d */
[----:B------:R-:W-:Y:S01]  /*d750*/  IADD3 R13, R207, 0x1, R12 ;  /* 0x00000001cf0d7810 */ /* 0x000fe20007ffe00c */
[----:B------:R-:W-:Y:S02]  /*d760*/  IMAD.MOV.U32 R24, RZ, RZ, R221 ;  /* 0x000000ffff187224 */ /* 0x000fe400078e00dd */
[----:B------:R-:W-:-:S04]  /*d770*/  @P0 IMAD.HI.U32 R6, R221, c[0x0][0x2c8], RZ ;  /* 0x0000b200dd060a27 */ /* 0x000fc800078e00ff */
[----:B------:R-:W-:Y:S01]  /*d780*/  IMAD.SHL.U32 R222, R222, 0x2, RZ ;  /* 0x00000002dede7824 */ /* 0x000fe200078e00ff */
[----:B------:R-:W-:Y:S02]  /*d790*/  @P0 SHF.R.U32.HI R24, RZ, c[0x0][0x2cc], R6 ;  /* 0x0000b300ff180a19 */ /* 0x000fe40000011606 */
[----:B------:R-:W-:Y:S01]  /*d7a0*/  ISETP.GE.AND P0, PT, R208, 0x1, PT ;  /* 0x00000001d000780c */ /* 0x000fe20003f06270 */
[--C-:B------:R-:W-:Y:S01]  /*d7b0*/  IMAD.IADD R4, R12, 0x1, -R222.reuse ;  /* 0x000000010c047824 */ /* 0x100fe200078e0ade */
[----:B------:R-:W-:Y:S01]  /*d7c0*/  IADD3 R20, -R212, R13, -R222 ;  /* 0x0000000dd4147210 */ /* 0x000fe20007ffe9de */
[----:B------:R-:W1:Y:S01]  /*d7d0*/  SHFL.IDX PT, R7, R24, RZ, 0x1c1f ;  /* 0x001c1fff18077589 */ /* 0x000e6200000e0000 */
[----:B------:R-:W-:Y:S02]  /*d7e0*/  IADD3 R6, -R222, R207, R12 ;  /* 0x000000cfde067210 */ /* 0x000fe40007ffe10c */
[C---:B------:R-:W-:Y:S02]  /*d7f0*/  IADD3 R23, R20.reuse, c[0x0][0x328], RZ ;  /* 0x0000ca0014177a10 */ /* 0x040fe40007ffe0ff */
[----:B------:R-:W-:-:S03]  /*d800*/  IADD3 R20, R20, UR10, RZ ;  /* 0x0000000a14147c10 */ /* 0x000fc6000fffe0ff */
        /* <DEDUP_REMOVED lines=15> */
.L_x_385:
[----:B------:R-:W-:-:S04]  /*d900*/  MOV R0, c[0x0][0x32c] ;  /* 0x0000cb0000007a02 */ /* 0x000fc80000000f00 */
[----:B------:R-:W-:-:S13]  /*d910*/  ISETP.NE.AND P0, PT, R0, 0x1, PT ;  /* 0x000000010000780c */ /* 0x000fda0003f05270 */
[----:B------:R-:W-:-:S05]  /*d920*/  @P0 IMAD.HI.U32 R0, R7, c[0x0][0x330], RZ ;  /* 0x0000cc0007000a27 */ /* 0x000fca00078e00ff */
[----:B------:R-:W-:Y:S02]  /*d930*/  @P0 SHF.R.U32.HI R7, RZ, c[0x0][0x334], R0 ;  /* 0x0000cd00ff070a19 */ /* 0x000fe40000011600 */
.L_x_386:
[----:B------:R-:W-:Y:S05]  /*d940*/  BSYNC B0 ;  /* 0x0000000000007941 */ /* 0x000fea0003800000 */
.L_x_384:
[----:B------:R-:W-:-:S05]  /*d950*/  IMAD R0, R7, c[0x0][0x32c], R4 ;  /* 0x0000cb0007007a24 */ /* 0x000fca00078e0204 */
[----:B------:R-:W-:Y:S02]  /*d960*/  IADD3 R7, R0, c[0x0][0x32c], RZ ;  /* 0x0000cb0000077a10 */ /* 0x000fe40007ffe0ff */
[----:B------:R-:W-:Y:S02]  /*d970*/  IMNMX R25, R25, R0, !PT ;  /* 0x0000000019197217 */ /* 0x000fe40007800200 */
[----:B------:R-:W-:Y:S02]  /*d980*/  IMNMX R26, R26, R7, PT ;  /* 0x000000071a1a7217 */ /* 0x000fe40003800200 */
.L_x_383:
[C---:B------:R-:W-:Y:S02]  /*d990*/  ISETP.GE.AND P0, PT, R12.reuse, 0x2, PT ;  /* 0x000000020c00780c */ /* 0x040fe40003f06270 */
[----:B------:R-:W-:Y:S02]  /*d9a0*/  ISETP.GE.AND P1, PT, R12, 0x9, PT ;  /* 0x000000090c00780c */ /* 0x000fe40003f26270 */
[----:B------:R-:W-:Y:S02]  /*d9b0*/  P2R R0, PR, RZ, 0x1 ;  /* 0x00000001ff007803 */ /* 0x000fe40000000000 */
[----:B------:R-:W-:-:S02]  /*d9c0*/  ISETP.GT.AND P0, PT, R25, 0x1, !P0 ;  /* 0x000000011900780c */ /* 0x000fc40004704270 */
[----:B------:R-:W-:Y:S02]  /*d9d0*/  P2R R41, PR, RZ, 0x2 ;  /* 0x00000002ff297803 */ /* 0x000fe40000000000 */
[----:B------:R-:W-:Y:S02]  /*d9e0*/  ISETP.LT.OR P0, PT, R26, 0x2, P0 ;  /* 0x000000021a00780c */ /* 0x000fe40000701670 */
[C---:B------:R-:W-:Y:S02]  /*d9f0*/  ISETP.GE.AND P6, PT, R12.reuse, 0x3a, PT ;  /* 0x0000003a0c00780c */ /* 0x040fe40003fc6270 */
        /* <DEDUP_REMOVED lines=21> */
[C---:B------:R-:W-:Y:S02]  /*db50*/  ISETP.GT.AND P0, PT, R25.reuse, 0x18, !P1 ;  /* 0x000000181900780c */ /* 0x040fe40004f04270 */
        /* <DEDUP_REMOVED lines=37> */
[C---:B------:R-:W-:Y:S02]  /*ddb0*/  ISETP.GE.AND P5, PT, R12.reuse, 0x41, PT ;  /* 0x000000410c00780c */ /* 0x040fe40003fa6270 */
[----:B------:R-:W-:Y:S02]  /*ddc0*/  FSEL R155, R65, -INF , !P0 ;  /* 0xff800000419b7808 */ /* 0x000fe40004000000 */
[----:B------:R-:W-:Y:S02]  /*ddd0*/  ISETP.GT.AND P0, PT, R25, 0x38, !P1 ;  /* 0x000000381900780c */ /* 0x000fe40004f04270 */
[----:B------:R-:W-:-:S02]  /*dde0*/  ISETP.GE.AND P4, PT, R12, 0x42, PT ;  /* 0x000000420c00780c */ /* 0x000fc40003f86270 */
[----:B------:R-:W-:Y:S02]  /*ddf0*/  ISETP.LT.OR P0, PT, R26, 0x39, P0 ;  /* 0x000000391a00780c */ /* 0x000fe40000701670 */
[----:B------:R-:W-:Y:S02]  /*de00*/  ISETP.GE.AND P3, PT, R12, 0x49, PT ;  /* 0x000000490c00780c */ /* 0x000fe40003f66270 */
        /* <DEDUP_REMOVED lines=10> */
[----:B------:R-:W-:-:S04]  /*deb0*/  ISETP.GT.AND P0, PT, R25, 0x41, !P4 ;  /* 0x000000411900780c */ /* 0x000fc80006704270 */
[----:B------:R-:W-:-:S04]  /*dec0*/  ISETP.LT.OR P0, PT, R26, 0x42, P0 ;  /* 0x000000421a00780c */ /* 0x000fc80000701670 */
[----:B------:R-:W-:Y:S02]  /*ded0*/  FSEL R151, R57, -INF , !P0 ;  /* 0xff80000039977808 */ /* 0x000fe40004000000 */
[----:B------:R-:W-:-:S04]  /*dee0*/  ISETP.GT.AND P0, PT, R25, 0x48, !P3 ;  /* 0x000000481900780c */ /* 0x000fc80005f04270 */
[----:B------:R-:W-:-:S04]  /*def0*/  ISETP.LT.OR P0, PT, R26, 0x49, P0 ;  /* 0x000000491a00780c */ /* 0x000fc80000701670 */
[----:B------:R-:W-:Y:S02]  /*df00*/  FSEL R153, R52, -INF , !P0 ;  /* 0xff80000034997808 */ /* 0x000fe40004000000 */
[----:B------:R-:W-:Y:S02]  /*df10*/  ISETP.GT.AND P0, PT, R25, 0x49, !P2 ;  /* 0x000000491900780c */ /* 0x000fe40005704270 */
[----:B------:R-:W-:Y:S02]  /*df20*/  P2R R52, PR, RZ, 0x2 ;  /* 0x00000002ff347803 */ /* 0x000fe40000000000 */
[----:B------:R-:W-:-:S04]  /*df30*/  ISETP.LT.OR P0, PT, R26, 0x4a, P0 ;  /* 0x0000004a1a00780c */ /* 0x000fc80000701670 */
        /* <DEDUP_REMOVED lines=13> */
[----:B------:R-:W-:-:S04]  /*e010*/  ISETP.LT.OR P0, PT, R26, 0x59, P0 ;  /* 0x000000591a00780c */ /* 0x000fc80000701670 */
[----:B------:R-:W-:Y:S02]  /*e020*/  FSEL R133, R44, -INF , !P0 ;  /* 0xff8000002c857808 */ /* 0x000fe40004000000 */
[----:B------:R-:W-:-:S04]  /*e030*/  ISETP.GT.AND P0, PT, R25, RZ, !P1 ;  /* 0x000000ff1900720c */ /* 0x000fc80004f04270 */
[----:B------:R-:W-:-:S04]  /*e040*/  ISETP.LT.OR P0, PT, R26, 0x1, P0 ;  /* 0x000000011a00780c */ /* 0x000fc80000701670 */
[----:B------:R-:W-:Y:S02]  /*e050*/  FSEL R22, R16, -INF , !P0 ;  /* 0xff80000010167808 */ /* 0x000fe40004000000 */
[----:B------:R-:W-:Y:S01]  /*e060*/  ISETP.GE.AND P0, PT, R12, 0x5a, PT ;  /* 0x0000005a0c00780c */ /* 0x000fe20003f06270 */
[----:B------:R-:W1:Y:S03]  /*e070*/  SHFL.IDX PT, R16, R24, 0x1, 0x1c1f ;  /* 0x003c1f0018107f89 */ /* 0x000e6600000e0000 */
[----:B------:R-:W-:Y:S02]  /*e080*/  P2R R12, PR, RZ, 0x1 ;  /* 0x00000001ff0c7803 */ /* 0x000fe40000000000 */
[----:B------:R-:W-:-:S04]  /*e090*/  ISETP.GT.AND P0, PT, R25, 0x59, !P0 ;  /* 0x000000591900780c */ /* 0x000fc80004704270 */
[----:B------:R-:W-:-:S04]  /*e0a0*/  ISETP.LT.OR P0, PT, R26, 0x5a, P0 ;  /* 0x0000005a1a00780c */ /* 0x000fc80000701670 */
[----:B------:R-:W-:Y:S02]  /*e0b0*/  FSEL R131, R45, -INF , !P0 ;  /* 0xff8000002d837808 */ /* 0x000fe40004000000 */
[----:B------:R-:W-:Y:S01]  /*e0c0*/  ISETP.GE.AND P0, PT, R208, 0x1, PT ;  /* 0x00000001d000780c */ /* 0x000fe20003f06270 */
[--C-:B-1----:R-:W-:Y:S02]  /*e0d0*/  IMAD.IADD R23, R23, 0x1, R16.reuse ;  /* 0x0000000117177824 */ /* 0x102fe400078e0210 */
[----:B------:R-:W-:-:S03]  /*e0e0*/  IMAD.IADD R25, R20, 0x1, R16 ;  /* 0x0000000114197824 */ /* 0x000fc600078e0210 */
[----:B------:R-:W-:-:S07]  /*e0f0*/  IMNMX R23, R23, R6, PT ;  /* 0x0000000617177217 */ /* 0x000fce0003800200 */
        /* <DEDUP_REMOVED lines=12> */
.L_x_389:
[----:B------:R-:W-:-:S04]  /*e1c0*/  MOV R6, c[0x0][0x32c] ;  /* 0x0000cb0000067a02 */ /* 0x000fc80000000f00 */
[----:B------:R-:W-:-:S13]  /*e1d0*/  ISETP.NE.AND P0, PT, R6, 0x1, PT ;  /* 0x000000010600780c */ /* 0x000fda0003f05270 */
[----:B------:R-:W-:-:S05]  /*e1e0*/  @P0 IMAD.HI.U32 R6, R45, c[0x0][0x330], RZ ;  /* 0x0000cc002d060a27 */ /* 0x000fca00078e00ff */
[----:B------:R-:W-:Y:S02]  /*e1f0*/  @P0 SHF.R.U32.HI R45, RZ, c[0x0][0x334], R6 ;  /* 0x0000cd00ff2d0a19 */ /* 0x000fe40000011606 */
.L_x_390:
[----:B------:R-:W-:Y:S05]  /*e200*/  BSYNC B0 ;  /* 0x0000000000007941 */ /* 0x000fea0003800000 */
.L_x_388:
[----:B------:R-:W-:-:S05]  /*e210*/  IMAD R6, R45, c[0x0][0x32c], R4 ;  /* 0x0000cb002d067a24 */ /* 0x000fca00078e0204 */
[----:B------:R-:W-:Y:S02]  /*e220*/  IADD3 R4, R6, c[0x0][0x32c], RZ ;  /* 0x0000cb0006047a10 */ /* 0x000fe40007ffe0ff */
[----:B------:R-:W-:Y:S02]  /*e230*/  IMNMX R25, R25, R6, !PT ;  /* 0x0000000619197217 */ /* 0x000fe40007800200 */
[----:B------:R-:W-:Y:S02]  /*e240*/  IMNMX R23, R23, R4, PT ;  /* 0x0000000417177217 */ /* 0x000fe40003800200 */
.L_x_387:
[----:B------:R-:W-:Y:S01]  /*e250*/  ISETP.NE.AND P0, PT, R41, RZ, PT ;  /* 0x000000ff2900720c */ /* 0x000fe20003f05270 */
[----:B------:R-:W-:-:S03]  /*e260*/  IMAD.SHL.U32 R204, R2, 0x2, RZ ;  /* 0x0000000202cc7824 */ /* 0x000fc600078e00ff */
[----:B------:R-:W-:Y:S01]  /*e270*/  ISETP.GT.AND P0, PT, R25, 0x8, !P0 ;  /* 0x000000081900780c */ /* 0x000fe20004704270 */
[--C-:B------:R-:W-:Y:S01]  /*e280*/  IMAD R202, R5, 0x2, R204.reuse ;  /* 0x0000000205ca7824 */ /* 0x100fe200078e02cc */
[----:B------:R-:W-:Y:S01]  /*e290*/  LDSM.16.MT88.4 R96, [R204+0x3100] ;  /* 0x00310000cc60783b */ /* 0x000fe20000004200 */
[----:B------:R-:W-:Y:S01]  /*e2a0*/  IMAD R201, R3, 0x2, R204 ;  /* 0x0000000203c97824 */ /* 0x000fe200078e02cc */
[----:B------:R-:W-:Y:S01]  /*e2b0*/  ISETP.LT.OR P0, PT, R23, 0x9, P0 ;  /* 0x000000091700780c */ /* 0x000fe20000701670 */
[----:B------:R-:W-:Y:S01]  /*e2c0*/  IMAD R200, R3, 0x2, R202 ;  /* 0x0000000203c87824 */ /* 0x000fe200078e02ca */
[----:B------:R-:W-:Y:S02]  /*e2d0*/  LDSM.16.MT88.4 R108, [R204+0x100] ;  /* 0x00010000cc6c783b */ /* 0x000fe40000004200 */
[----:B------:R-:W-:Y:S02]  /*e2e0*/  FSEL R6, R10, -INF , !P0 ;  /* 0xff8000000a067808 */ /* 0x000fe40004000000 */
[----:B------:R-:W-:Y:S01]  /*e2f0*/  ISETP.NE.AND P0, PT, R40, RZ, PT ;  /* 0x000000ff2800720c */ /* 0x000fe20003f05270 */
[----:B------:R-:W-:Y:S03]  /*e300*/  LDSM.16.MT88.4 R88, [R200+0x100] ;  /* 0x00010000c858783b */ /* 0x000fe60000004200 */
[----:B------:R-:W-:Y:S01]  /*e310*/  ISETP.GT.AND P0, PT, R25, 0x9, !P0 ;  /* 0x000000091900780c */ /* 0x000fe20004704270 */
[----:B------:R-:W-:Y:S03]  /*e320*/  LDSM.16.MT88.4 R104, [R202+0x3100] ;  /* 0x00310000ca68783b */ /* 0x000fe60000004200 */
        /* <DEDUP_REMOVED lines=49> */
[----:B------:R-:W-:Y:S02]  /*e640*/  ISETP.GT.AND P0, PT, R25, 0x39, !P6 ;  /* 0x000000391900780c */ /* 0x000fe40007704270 */
[----:B------:R-:W-:Y:S02]  /*e650*/  ISETP.NE.AND P6, PT, R52, RZ, PT ;  /* 0x000000ff3400720c */ /* 0x000fe40003fc5270 */
[----:B------:R-:W-:-:S04]  /*e660*/  ISETP.LT.OR P0, PT, R23, 0x3a, P0 ;  /* 0x0000003a1700780c */ /* 0x000fc80000701670 */
[----:B------:R-:W-:Y:S02]  /*e670*/  FSEL R160, R63, -INF , !P0 ;  /* 0xff8000003fa07808 */ /* 0x000fe40004000000 */
[----:B------:R-:W-:Y:S02]  /*e680*/  ISETP.GT.AND P0, PT, R25, 0x40, !P5 ;  /* 0x000000401900780c */ /* 0x000fe40006f04270 */
[----:B------:R-:W-:Y:S02]  /*e690*/  ISETP.NE.AND P5, PT, R0, RZ, PT ;  /* 0x000000ff0000720c */ /* 0x000fe40003fa5270 */
[----:B------:R-:W-:Y:S02]  /*e6a0*/  ISETP.LT.OR P0, PT, R23, 0x41, P0 ;  /* 0x000000411700780c */ /* 0x000fe40000701670 */
[----:B------:R-:W-:Y:S02]  /*e6b0*/  FMNMX.FTZ R0, R22, R21, !PT ;  /* 0x0000001516007209 */ /* 0x000fe40007810000 */
[----:B------:R-:W-:-:S02]  /*e6c0*/  FSEL R162, R58, -INF , !P0 ;  /* 0xff8000003aa27808 */ /* 0x000fc40004000000 */
[----:B------:R-:W-:Y:S02]  /*e6d0*/  ISETP.GT.AND P0, PT, R25, 0x41, !P4 ;  /* 0x000000411900780c */ /* 0x000fe40006704270 */
[----:B------:R-:W-:Y:S02]  /*e6e0*/  FMNMX.FTZ R0, R17, R0, !PT ;  /* 0x0000000011007209 */ /* 0x000fe40007810000 */
[----:B------:R-:W-:Y:S02]  /*e6f0*/  ISETP.LT.OR P0, PT, R23, 0x42, P0 ;  /* 0x000000421700780c */ /* 0x000fe40000701670 */
[----:B------:R-:W-:Y:S02]  /*e700*/  FMNMX.FTZ R0, R15, R0, !PT ;  /* 0x000000000f007209 */ /* 0x000fe40007810000 */
[----:B------:R-:W-:Y:S02]  /*e710*/  FSEL R184, R59, -INF , !P0 ;  /* 0xff8000003bb87808 */ /* 0x000fe40004000000 */
[----:B------:R-:W-:Y:S01]  /*e720*/  ISETP.GT.AND P0, PT, R25, 0x48, !P3 ;  /* 0x000000481900780c */ /* 0x000fe20005f04270 */
[----:B------:R-:W-:Y:S01]  /*e730*/  LDSM.16.MT88.4 R56, [R201+0x3100] ;  /* 0x00310000c938783b */ /* 0x000fe20000004200 */
[----:B------:R-:W-:-:S02]  /*e740*/  FMNMX.FTZ R0, R13, R0, !PT ;  /* 0x000000000d007209 */ /* 0x000fc40007810000 */
[----:B------:R-:W-:Y:S02]  /*e750*/  ISETP.LT.OR P0, PT, R23, 0x49, P0 ;  /* 0x000000491700780c */ /* 0x000fe40000701670 */
[----:B------:R-:W-:Y:S02]  /*e760*/  FMNMX.FTZ R0, R85, R0, !PT ;  /* 0x0000000055007209 */ /* 0x000fe40007810000 */
[----:B------:R-:W-:Y:S02]  /*e770*/  FSEL R152, R54, -INF , !P0 ;  /* 0xff80000036987808 */ /* 0x000fe40004000000 */
[----:B------:R-:W-:Y:S02]  /*e780*/  ISETP.GT.AND P0, PT, R25, 0x49, !P2 ;  /* 0x000000491900780c */ /* 0x000fe40005704270 */
[----:B------:R-:W-:Y:S02]  /*e790*/  FMNMX.FTZ R0, R7, R0, !PT ;  /* 0x0000000007007209 */ /* 0x000fe40007810000 */
[----:B------:R-:W-:-:S02]  /*e7a0*/  ISETP.LT.OR P0, PT, R23, 0x4a, P0 ;  /* 0x0000004a1700780c */ /* 0x000fc40000701670 */
[----:B------:R-:W-:Y:S02]  /*e7b0*/  FMNMX.FTZ R0, R9, R0, !PT ;  /* 0x0000000009007209 */ /* 0x000fe40007810000 */
[----:B------:R-:W-:Y:S02]  /*e7c0*/  FSEL R150, R55, -INF , !P0 ;  /* 0xff80000037967808 */ /* 0x000fe40004000000 */
[----:B------:R-:W-:Y:S02]  /*e7d0*/  ISETP.GT.AND P0, PT, R25, 0x1, !P5 ;  /* 0x000000011900780c */ /* 0x000fe40006f04270 */
[----:B------:R-:W-:Y:S02]  /*e7e0*/  FMNMX.FTZ R0, R37, R0, !PT ;  /* 0x0000000025007209 */ /* 0x000fe40007810000 */
[----:B------:R-:W-:Y:S02]  /*e7f0*/  ISETP.LT.OR P0, PT, R23, 0x2, P0 ;  /* 0x000000021700780c */ /* 0x000fe40000701670 */
[----:B------:R-:W-:-:S02]  /*e800*/  FMNMX.FTZ R0, R35, R0, !PT ;  /* 0x0000000023007209 */ /* 0x000fc40007810000 */
[----:B------:R-:W-:Y:S02]  /*e810*/  FSEL R24, R19, -INF , !P0 ;  /* 0xff80000013187808 */ /* 0x000fe40004000000 */
[----:B------:R-:W-:Y:S02]  /*e820*/  ISETP.GT.AND P0, PT, R25, RZ, !P1 ;  /* 0x000000ff1900720c */ /* 0x000fe40004f04270 */
[----:B------:R-:W-:Y:S02]  /*e830*/  FMNMX.FTZ R0, R33, R0, !PT ;  /* 0x0000000021007209 */ /* 0x000fe40007810000 */
[----:B------:R-:W-:Y:S02]  /*e840*/  ISETP.LT.OR P0, PT, R23, 0x1, P0 ;  /* 0x000000011700780c */ /* 0x000fe40000701670 */
[----:B------:R-:W-:Y:S02]  /*e850*/  FMNMX.FTZ R0, R119, R0, !PT ;  /* 0x0000000077007209 */ /* 0x000fe40007810000 */
[----:B------:R-:W-:-:S02]  /*e860*/  FSEL R18, R18, -INF , !P0 ;  /* 0xff80000012127808 */ /* 0x000fc40004000000 */
        /* <DEDUP_REMOVED lines=10> */
[----:B------:R-:W-:Y:S02]  /*e910*/  ISETP.GT.AND P0, PT, R25, 0x50, !P6 ;  /* 0x000000501900780c */ /* 0x000fe40007704270 */
[----:B------:R-:W-:-:S02]  /*e920*/  FMNMX.FTZ R19, R10, R19, !PT ;  /* 0x000000130a137209 */ /* 0x000fc40007810000 */
[----:B------:R-:W-:Y:S02]  /*e930*/  FMNMX.FTZ R0, R151, R0, !PT ;  /* 0x0000000097007209 */ /* 0x000fe40007810000 */
[----:B------:R-:W-:Y:S02]  /*e940*/  FMNMX.FTZ R19, R8, R19, !PT ;  /* 0x0000001308137209 */ /* 0x000fe40007810000 */
[----:B------:R-:W-:Y:S02]  /*e950*/  ISETP.LT.OR P0, PT, R23, 0x51, P0 ;  /* 0x000000511700780c */ /* 0x000fe40000701670 */
[----:B------:R-:W-:Y:S02]  /*e960*/  FMNMX.FTZ R19, R148, R19, !PT ;  /* 0x0000001394137209 */ /* 0x000fe40007810000 */
[----:B------:R-:W-:Y:S02]  /*e970*/  ISETP.NE.AND P4, PT, R42, RZ, PT ;  /* 0x000000ff2a00720c */ /* 0x000fe40003f85270 */
[----:B------:R-:W-:-:S02]  /*e980*/  FMNMX.FTZ R19, R128, R19, !PT ;  /* 0x0000001380137209 */ /* 0x000fc40007810000 */
[----:B------:R-:W-:Y:S02]  /*e990*/  FMNMX.FTZ R0, R153, R0, !PT ;  /* 0x0000000099007209 */ /* 0x000fe40007810000 */
[----:B------:R-:W-:Y:S02]  /*e9a0*/  FMNMX.FTZ R19, R146, R19, !PT ;  /* 0x0000001392137209 */ /* 0x000fe40007810000 */
[----:B------:R-:W-:Y:S02]  /*e9b0*/  FSEL R142, R50, -INF , !P0 ;  /* 0xff800000328e7808 */ /* 0x000fe40004000000 */
[----:B------:R-:W-:Y:S02]  /*e9c0*/  FMNMX.FTZ R19, R134, R19, !PT ;  /* 0x0000001386137209 */ /* 0x000fe40007810000 */
[----:B------:R-:W-:Y:S02]  /*e9d0*/  FMNMX.FTZ R0, R149, R0, !PT ;  /* 0x0000000095007209 */ /* 0x000fe40007810000 */
[----:B------:R-:W-:-:S02]  /*e9e0*/  FMNMX.FTZ R19, R224, R19, !PT ;  /* 0x00000013e0137209 */ /* 0x000fc40007810000 */
[----:B------:R-:W-:Y:S02]  /*e9f0*/  ISETP.GT.AND P0, PT, R25, 0x51, !P4 ;  /* 0x000000511900780c */ /* 0x000fe40006704270 */
[----:B------:R-:W-:Y:S02]  /*ea00*/  FMNMX.FTZ R19, R154, R19, !PT ;  /* 0x000000139a137209 */ /* 0x000fe40007810000 */
[----:B------:R-:W-:Y:S02]  /*ea10*/  ISETP.NE.AND P5, PT, R43, RZ, PT ;  /* 0x000000ff2b00720c */ /* 0x000fe40003fa5270 */
[----:B------:R-:W-:Y:S02]  /*ea20*/  FMNMX.FTZ R19, R186, R19, !PT ;  /* 0x00000013ba137209 */ /* 0x000fe40007810000 */
[----:B------:R-:W-:Y:S02]  /*ea30*/  FMNMX.FTZ R0, R141, R0, !PT ;  /* 0x000000008d007209 */ /* 0x000fe40007810000 */
[----:B------:R-:W-:-:S02]  /*ea40*/  FMNMX.FTZ R19, R160, R19, !PT ;  /* 0x00000013a0137209 */ /* 0x000fc40007810000 */
[----:B------:R-:W-:Y:S02]  /*ea50*/  ISETP.LT.OR P1, PT, R23, 0x52, P0 ;  /* 0x000000521700780c */ /* 0x000fe40000721670 */
[----:B------:R-:W-:Y:S02]  /*ea60*/  FMNMX.FTZ R19, R162, R19, !PT ;  /* 0x00000013a2137209 */ /* 0x000fe40007810000 */
[----:B------:R-:W-:Y:S02]  /*ea70*/  ISETP.NE.AND P6, PT, R12, RZ, PT ;  /* 0x000000ff0c00720c */ /* 0x000fe40003fc5270 */
[----:B------:R-:W-:Y:S02]  /*ea80*/  FMNMX.FTZ R19, R184, R19, !PT ;  /* 0x00000013b8137209 */ /* 0x000fe40007810000 */
[----:B------:R-:W-:Y:S02]  /*ea90*/  ISETP.GT.AND P0, PT, R25, 0x58, !P5 ;  /* 0x000000581900780c */ /* 0x000fe40006f04270 */
[----:B------:R-:W-:-:S02]  /*eaa0*/  FMNMX.FTZ R19, R152, R19, !PT ;  /* 0x0000001398137209 */ /* 0x000fc40007810000 */
[----:B------:R-:W-:Y:S02]  /*eab0*/  FMNMX.FTZ R0, R135, R0, !PT ;  /* 0x0000000087007209 */ /* 0x000fe40007810000 */
[----:B------:R-:W-:Y:S02]  /*eac0*/  FMNMX.FTZ R19, R150, R19, !PT ;  /* 0x0000001396137209 */ /* 0x000fe40007810000 */
[----:B------:R-:W-:Y:S02]  /*ead0*/  FSEL R140, R51, -INF , !P1 ;  /* 0xff800000338c7808 */ /* 0x000fe40004800000 */
[----:B------:R-:W-:Y:S02]  /*eae0*/  ISETP.GT.AND P2, PT, R25, 0x59, !P6 ;  /* 0x000000591900780c */ /* 0x000fe40007744270 */
[----:B------:R-:W-:Y:S02]  /*eaf0*/  ISETP.LT.OR P1, PT, R23, 0x59, P0 ;  /* 0x000000591700780c */ /* 0x000fe40000721670 */
[----:B------:R-:W-:-:S02]  /*eb00*/  FMNMX.FTZ R19, R142, R19, !PT ;  /* 0x000000138e137209 */ /* 0x000fc40007810000 */
[----:B------:R-:W-:Y:S02]  /*eb10*/  FMNMX.FTZ R0, R133, R0, !PT ;  /* 0x0000000085007209 */ /* 0x000fe40007810000 */
[----:B------:R-:W-:Y:S02]  /*eb20*/  ISETP.LT.OR P0, PT, R23, 0x5a, P2 ;  /* 0x0000005a1700780c */ /* 0x000fe40001701670 */
[----:B------:R-:W-:Y:S02]  /*eb30*/  FSEL R132, R46, -INF , !P1 ;  /* 0xff8000002e847808 */ /* 0x000fe40004800000 */
[----:B------:R-:W-:Y:S02]  /*eb40*/  FMNMX.FTZ R19, R140, R19, !PT ;  /* 0x000000138c137209 */ /* 0x000fe40007810000 */
[----:B------:R-:W-:Y:S02]  /*eb50*/  FMNMX.FTZ R11, R131, R0, !PT ;  /* 0x00000000830b7209 */ /* 0x000fe40007810000 */
[----:B------:R-:W-:-:S02]  /*eb60*/  FSEL R130, R47, -INF , !P0 ;  /* 0xff8000002f827808 */ /* 0x000fc40004000000 */
[----:B------:R-:W-:Y:S01]  /*eb70*/  FMNMX.FTZ R19, R132, R19, !PT ;  /* 0x0000001384137209 */ /* 0x000fe20007810000 */
[----:B------:R-:W1:Y:S01]  /*eb80*/  SHFL.BFLY PT, R0, R11, 0x2, 0x1f ;  /* 0x0c401f000b007f89 */ /* 0x000e6200000e0000 */
[----:B------:R-:W-:Y:S02]  /*eb90*/  ISETP.NE.AND P6, PT, R209, 0x1, PT ;  /* 0x00000001d100780c */ /* 0x000fe40003fc5270 */
[----:B------:R-:W-:Y:S02]  /*eba0*/  FMNMX.FTZ R19, R130, R19, !PT ;  /* 0x0000001382137209 */ /* 0x000fe40007810000 */
[----:B------:R-:W-:-:S03]  /*ebb0*/  ISETP.GE.AND P5, PT, R208, 0x1, PT ;  /* 0x00000001d000780c */ /* 0x000fc60003fa6270 */
[----:B------:R-:W2:Y:S01]  /*ebc0*/  SHFL.BFLY PT, R12, R19, 0x2, 0x1f ;  /* 0x0c401f00130c7f89 */ /* 0x000ea200000e0000 */
[----:B-1----:R-:W-:-:S05]  /*ebd0*/  FMNMX.FTZ R23, R11, R0, !PT ;  /* 0x000000000b177209 */ /* 0x002fca0007810000 */
[----:B------:R-:W1:Y:S01]  /*ebe0*/  SHFL.BFLY PT, R0, R23, 0x1, 0x1f ;  /* 0x0c201f0017007f89 */ /* 0x000e6200000e0000 */
[----:B--2---:R-:W-:-:S05]  /*ebf0*/  FMNMX.FTZ R11, R19, R12, !PT ;  /* 0x0000000c130b7209 */ /* 0x004fca0007810000 */
[----:B------:R-:W2:Y:S01]  /*ec00*/  SHFL.BFLY PT, R12, R11, 0x1, 0x1f ;  /* 0x0c201f000b0c7f89 */ /* 0x000ea200000e0000 */
[----:B-1----:R-:W-:-:S04]  /*ec10*/  FMNMX.FTZ R0, R23, R0, !PT ;  /* 0x0000000017007209 */ /* 0x002fc80007810000 */
[C---:B------:R-:W-:Y:S01]  /*ec20*/  FSETP.NEU.FTZ.AND P0, PT, R0.reuse, -INF , PT ;  /* 0xff8000000000780b */ /* 0x040fe20003f1d000 */
[----:B------:R-:W-:Y:S01]  /*ec30*/  FMUL.FTZ R144, R0, c[0x0][0x2d0] ;  /* 0x0000b40000907a20 */ /* 0x000fe20000410000 */
[----:B--2---:R-:W-:-:S04]  /*ec40*/  FMNMX.FTZ R12, R11, R12, !PT ;  /* 0x0000000c0b0c7209 */ /* 0x004fc80007810000 */
[----:B------:R-:W-:Y:S02]  /*ec50*/  FSEL R144, R144, RZ, P0 ;  /* 0x000000ff90907208 */ /* 0x000fe40000000000 */
[C---:B------:R-:W-:Y:S01]  /*ec60*/  FSETP.NEU.FTZ.AND P0, PT, R12.reuse, -INF , PT ;  /* 0xff8000000c00780b */ /* 0x040fe20003f1d000 */
[----:B------:R-:W-:Y:S02]  /*ec70*/  FMUL.FTZ R123, R12, c[0x0][0x2d0] ;  /* 0x0000b4000c7b7a20 */ /* 0x000fe40000410000 */
[--C-:B------:R-:W-:Y:S02]  /*ec80*/  FFMA.FTZ R50, R22, c[0x0][0x2d0], -R144.reuse ;  /* 0x0000b40016327a23 */ /* 0x100fe40000010890 */
[--C-:B------:R-:W-:Y:S01]  /*ec90*/  FFMA.FTZ R47, R21, c[0x0][0x2d0], -R144.reuse ;  /* 0x0000b400152f7a23 */ /* 0x100fe20000010890 */
[----:B------:R-:W-:Y:S01]  /*eca0*/  FSEL R123, R123, RZ, P0 ;  /* 0x000000ff7b7b7208 */ /* 0x000fe20000000000 */
[--C-:B------:R-:W-:Y:S02]  /*ecb0*/  FFMA.FTZ R46, R17, c[0x0][0x2d0], -R144.reuse ;  /* 0x0000b400112e7a23 */ /* 0x100fe40000010890 */
[----:B------:R-:W-:Y:S01]  /*ecc0*/  FFMA.FTZ R43, R15, c[0x0][0x2d0], -R144 ;  /* 0x0000b4000f2b7a23 */ /* 0x000fe20000010890 */
[----:B------:R-:W-:Y:S01]  /*ecd0*/  MUFU.EX2 R50, R50 ;  /* 0x0000003200327308 */ /* 0x000fe20000000800 */
[----:B------:R-:W-:-:S02]  /*ece0*/  FFMA.FTZ R49, R18, c[0x0][0x2d0], -R123 ;  /* 0x0000b40012317a23 */ /* 0x000fc4000001087b */
[--C-:B------:R-:W-:Y:S02]  /*ecf0*/  FFMA.FTZ R118, R24, c[0x0][0x2d0], -R123.reuse ;  /* 0x0000b40018767a23 */ /* 0x100fe4000001087b */
[--C-:B------:R-:W-:Y:S01]  /*ed00*/  FFMA.FTZ R48, R6, c[0x0][0x2d0], -R123.reuse ;  /* 0x0000b40006307a23 */ /* 0x100fe2000001087b */
[----:B------:R-:W-:Y:S01]  /*ed10*/  LDSM.16.MT88.4 R24, [R202+0x900] ;  /* 0x00090000ca18783b */ /* 0x000fe20000004200 */
[--C-:B------:R-:W-:Y:S01]  /*ed20*/  FFMA.FTZ R45, R4, c[0x0][0x2d0], -R123.reuse ;  /* 0x0000b400042d7a23 */ /* 0x100fe2000001087b */
[----:B------:R-:W1:Y:S01]  /*ed30*/  MUFU.EX2 R47, R47 ;  /* 0x0000002f002f7308 */ /* 0x000e620000000800 */
[--C-:B------:R-:W-:Y:S02]  /*ed40*/  FFMA.FTZ R40, R7, c[0x0][0x2d0], -R144.reuse ;  /* 0x0000b40007287a23 */ /* 0x100fe40000010890 */
[----:B------:R-:W2:Y:S01]  /*ed50*/  LDSM.16.MT88.4 R4, [R200+0x3100] ;  /* 0x00310000c804783b */ /* 0x000ea20000004200 */
[----:B------:R-:W-:Y:S02]  /*ed60*/  FFMA.FTZ R15, R16, c[0x0][0x2d0], -R123 ;  /* 0x0000b400100f7a23 */ /* 0x000fe4000001087b */
[--C-:B------:R-:W-:Y:S01]  /*ed70*/  FFMA.FTZ R44, R13, c[0x0][0x2d0], -R144.reuse ;  /* 0x0000b4000d2c7a23 */ /* 0x100fe20000010890 */
[----:B------:R-:W3:Y:S01]  /*ed80*/  LDSM.16.MT88.4 R16, [R200+0x900] ;  /* 0x00090000c810783b */ /* 0x000ee20000004200 */
[----:B------:R-:W-:Y:S01]  /*ed90*/  MUFU.EX2 R46, R46 ;  /* 0x0000002e002e7308 */ /* 0x000fe20000000800 */
[----:B------:R-:W-:-:S02]  /*eda0*/  FFMA.FTZ R13, R9, c[0x0][0x2d0], -R144 ;  /* 0x0000b400090d7a23 */ /* 0x000fc40000010890 */
[--C-:B------:R-:W-:Y:S02]  /*edb0*/  FFMA.FTZ R3, R10, c[0x0][0x2d0], -R123.reuse ;  /* 0x0000b4000a037a23 */ /* 0x100fe4000001087b */
[--C-:B------:R-:W-:Y:S02]  /*edc0*/  FFMA.FTZ R2, R8, c[0x0][0x2d0], -R123.reuse ;  /* 0x0000b40008027a23 */ /* 0x100fe4000001087b */
[----:B------:R-:W4:Y:S01]  /*edd0*/  LDSM.16.MT88.4 R8, [R204+0x3900] ;  /* 0x00390000cc08783b */ /* 0x000f220000004200 */
[----:B------:R-:W5:Y:S01]  /*ede0*/  MUFU.EX2 R43, R43 ;  /* 0x0000002b002b7308 */ /* 0x000f620000000800 */
[----:B-1----:R-:W-:Y:S01]  /*edf0*/  F2FP.BF16.PACK_AB R64, R47, R50 ;  /* 0x000000322f40723e */ /* 0x002fe200000010ff */
[--C-:B------:R-:W-:Y:S02]  /*ee00*/  FFMA.FTZ R41, R85, c[0x0][0x2d0], -R144.reuse ;  /* 0x0000b40055297a23 */ /* 0x100fe40000010890 */
[----:B------:R-:W-:Y:S02]  /*ee10*/  FFMA.FTZ R42, R20, c[0x0][0x2d0], -R123 ;  /* 0x0000b400142a7a23 */ /* 0x000fe4000001087b */
[--C-:B------:R-:W-:Y:S01]  /*ee20*/  FFMA.FTZ R51, R37, c[0x0][0x2d0], -R144.reuse ;  /* 0x0000b40025337a23 */ /* 0x100fe20000010890 */
[----:B------:R-:W1:Y:S01]  /*ee30*/  LDSM.16.MT88.4 R20, [R201+0x900] ;  /* 0x00090000c914783b */ /* 0x000e620000004200 */
[----:B------:R-:W-:Y:S01]  /*ee40*/  MUFU.EX2 R49, R49 ;  /* 0x0000003100317308 */ /* 0x000fe20000000800 */
[----:B------:R-:W-:-:S02]  /*ee50*/  FFMA.FTZ R120, R35, c[0x0][0x2d0], -R144 ;  /* 0x0000b40023787a23 */ /* 0x000fc40000010890 */
[--C-:B------:R-:W-:Y:S01]  /*ee60*/  FFMA.FTZ R122, R33, c[0x0][0x2d0], -R144.reuse ;  /* 0x0000b400217a7a23 */ /* 0x100fe20000010890 */
[----:B------:R-:W1:Y:S01]  /*ee70*/  LDSM.16.MT88.4 R36, [R202+0x3900] ;  /* 0x00390000ca24783b */ /* 0x000e620000004200 */
[----:B------:R-:W-:Y:S02]  /*ee80*/  FFMA.FTZ R119, R119, c[0x0][0x2d0], -R144 ;  /* 0x0000b40077777a23 */ /* 0x000fe40000010890 */
[--C-:B------:R-:W-:Y:S01]  /*ee90*/  FFMA.FTZ R121, R148, c[0x0][0x2d0], -R123.reuse ;  /* 0x0000b40094797a23 */ /* 0x100fe2000001087b */
[----:B------:R-:W2:Y:S01]  /*eea0*/  MUFU.EX2 R118, R118 ;  /* 0x0000007600767308 */ /* 0x000ea20000000800 */
[----:B-----5:R-:W-:Y:S01]  /*eeb0*/  F2FP.BF16.PACK_AB R66, R43, R46 ;  /* 0x0000002e2b42723e */ /* 0x020fe200000010ff */
[----:B------:R-:W5:Y:S01]  /*eec0*/  LDSM.16.MT88.4 R32, [R201+0x3900] ;  /* 0x00390000c920783b */ /* 0x000f620000004200 */
[--C-:B------:R-:W-:Y:S02]  /*eed0*/  FFMA.FTZ R128, R128, c[0x0][0x2d0], -R123.reuse ;  /* 0x0000b40080807a23 */ /* 0x100fe4000001087b */
[----:B------:R-:W-:-:S02]  /*eee0*/  FFMA.FTZ R129, R146, c[0x0][0x2d0], -R123 ;  /* 0x0000b40092817a23 */ /* 0x000fc4000001087b */
[--C-:B------:R-:W-:Y:S01]  /*eef0*/  FFMA.FTZ R134, R134, c[0x0][0x2d0], -R123.reuse ;  /* 0x0000b40086867a23 */ /* 0x100fe2000001087b */
[----:B------:R-:W-:Y:S01]  /*ef00*/  MUFU.EX2 R48, R48 ;  /* 0x0000003000307308 */ /* 0x000fe20000000800 */
[--C-:B------:R-:W-:Y:S02]  /*ef10*/  FFMA.FTZ R146, R155, c[0x0][0x2d0], -R144.reuse ;  /* 0x0000b4009b927a23 */ /* 0x100fe40000010890 */
[--C-:B------:R-:W-:Y:S02]  /*ef20*/  FFMA.FTZ R148, R147, c[0x0][0x2d0], -R144.reuse ;  /* 0x0000b40093947a23 */ /* 0x100fe40000010890 */
[--C-:B------:R-:W-:Y:S02]  /*ef30*/  FFMA.FTZ R143, R143, c[0x0][0x2d0], -R144.reuse ;  /* 0x0000b4008f8f7a23 */ /* 0x100fe40000010890 */
[----:B------:R-:W-:Y:S01]  /*ef40*/  FFMA.FTZ R145, R145, c[0x0][0x2d0], -R144 ;  /* 0x0000b40091917a23 */ /* 0x000fe20000010890 */
[----:B------:R-:W3:Y:S01]  /*ef50*/  MUFU.EX2 R45, R45 ;  /* 0x0000002d002d7308 */ /* 0x000ee20000000800 */
[----:B--2---:R-:W-:Y:S01]  /*ef60*/  F2FP.BF16.PACK_AB R65, R118, R49 ;  /* 0x000000317641723e */ /* 0x004fe200000010ff */
[----:B------:R-:W-:-:S02]  /*ef70*/  FFMA.FTZ R147, R224, c[0x0][0x2d0], -R123 ;  /* 0x0000b400e0937a23 */ /* 0x000fc4000001087b */
[--C-:B------:R-:W-:Y:S02]  /*ef80*/  FFMA.FTZ R154, R154, c[0x0][0x2d0], -R123.reuse ;  /* 0x0000b4009a9a7a23 */ /* 0x100fe4000001087b */
[--C-:B------:R-:W-:Y:S02]  /*ef90*/  FFMA.FTZ R155, R186, c[0x0][0x2d0], -R123.reuse ;  /* 0x0000b400ba9b7a23 */ /* 0x100fe4000001087b */
        /* <DEDUP_REMOVED lines=13> */
[----:B------:R-:W-:Y:S01]  /*f070*/  FFMA.FTZ R153, R150, c[0x0][0x2d0], -R123 ;  /* 0x0000b40096997a23 */ /* 0x000fe2000001087b */
[----:B------:R-:W-:Y:S01]  /*f080*/  IADD3 R184, R14, -0x2, RZ ;  /* 0xfffffffe0eb87810 */ /* 0x000fe20007ffe0ff */
        /* <DEDUP_REMOVED lines=9> */
[----:B------:R-:W-:Y:S01]  /*f120*/  FFMA.FTZ R223, R130, c[0x0][0x2d0], -R123 ;  /* 0x0000b40082df7a23 */ /* 0x000fe2000001087b */
[----:B------:R-:W-:Y:S01]  /*f130*/  MUFU.EX2 R42, R42 ;  /* 0x0000002a002a7308 */ /* 0x000fe20000000800 */
[----:B------:R-:W-:Y:S02]  /*f140*/  FADD.FTZ R49, R49, R118 ;  /* 0x0000007631317221 */ /* 0x000fe40000010000 */
[----:B------:R-:W-:Y:S02]  /*f150*/  FADD.FTZ R47, R50, R47 ;  /* 0x0000002f322f7221 */ /* 0x000fe40000010000 */
[----:B------:R-:W-:Y:S01]  /*f160*/  FADD.FTZ R48, R48, R49 ;  /* 0x0000003130307221 */ /* 0x000fe20000010000 */
[----:B------:R-:W-:Y:S01]  /*f170*/  HMMA.16816.F32.BF16 R96, R64, R98, RZ ;  /* 0x000000624060723c */ /* 0x000fe200000418ff */
[----:B------:R-:W-:Y:S01]  /*f180*/  FADD.FTZ R46, R46, R47 ;  /* 0x0000002f2e2e7221 */ /* 0x000fe20000010000 */
[----:B------:R-:W3:Y:S01]  /*f190*/  MUFU.EX2 R15, R15 ;  /* 0x0000000f000f7308 */ /* 0x000ee20000000800 */
[----:B------:R-:W-:-:S02]  /*f1a0*/  FADD.FTZ R45, R45, R48 ;  /* 0x000000302d2d7221 */ /* 0x000fc40000010000 */
[----:B------:R-:W-:-:S03]  /*f1b0*/  FADD.FTZ R43, R43, R46 ;  /* 0x0000002e2b2b7221 */ /* 0x000fc60000010000 */
        /* <DEDUP_REMOVED lines=32> */
[C---:B------:R-:W-:Y:S02]  /*f3c0*/  HMMA.16816.F32.BF16 R84, R4.reuse, R16, R84 ;  /* 0x000000100454723c */ /* 0x040fe40000041854 */
[----:B------:R-:W1:Y:S06]  /*f3d0*/  MUFU.EX2 R145, R145 ;  /* 0x0000009100917308 */ /* 0x000e6c0000000800 */
[C---:B------:R-:W-:Y:S01]  /*f3e0*/  HMMA.16816.F32.BF16 R88, R4.reuse, R18, R88 ;  /* 0x000000120458723c */ /* 0x040fe20000041858 */
[----:B------:R-:W3:Y:S01]  /*f3f0*/  LDSM.16.MT88.4 R16, [R200+0x3900] ;  /* 0x00390000c810783b */ /* 0x000ee20000004200 */
[----:B------:R-:W-:Y:S06]  /*f400*/  MUFU.EX2 R147, R147 ;  /* 0x0000009300937308 */ /* 0x000fec0000000800 */
[C---:B----4-:R-:W-:Y:S02]  /*f410*/  HMMA.16816.F32.BF16 R92, R4.reuse, R8, R92 ;  /* 0x00000008045c723c */ /* 0x050fe4000004185c */
        /* <DEDUP_REMOVED lines=24> */
[C---:B-----5:R-:W-:Y:S02]  /*f5a0*/  HMMA.16816.F32.BF16 R52, R4.reuse, R32, R52 ;  /* 0x000000200434723c */ /* 0x060fe40000041834 */
[----:B------:R-:W5:Y:S06]  /*f5b0*/  MUFU.EX2 R153, R153 ;  /* 0x0000009900997308 */ /* 0x000f6c0000000800 */
        /* <DEDUP_REMOVED lines=69> */
[----:B------:R-:W-:Y:S02]  /*fa10*/  F2FP.BF16.PACK_AB R6, R224, R151 ;  /* 0x00000097e006723e */ /* 0x000fe400000010ff */
[----:B------:R-:W-:Y:S02]  /*fa20*/  F2FP.BF16.PACK_AB R5, R162, R149 ;  /* 0x00000095a205723e */ /* 0x000fe400000010ff */
[----:B-----5:R-:W-:-:S07]  /*fa30*/  F2FP.BF16.PACK_AB R7, R153, R152 ;  /* 0x000000989907723e */ /* 0x020fce00000010ff */
        /* <DEDUP_REMOVED lines=99> */
.L_x_392:
[----:B------:R-:W-:-:S13]  /*10070*/  ISETP.NE.AND P0, PT, R2, 0x1, PT ;  /* 0x000000010200780c */ /* 0x000fda0003f05270 */
[----:B------:R-:W-:-:S05]  /*10080*/  @P0 IMAD.HI.U32 R4, R5, c[0x0][0x330], RZ ;  /* 0x0000cc0005040a27 */ /* 0x000fca00078e00ff */
[----:B------:R-:W-:-:S05]  /*10090*/  @P0 SHF.R.U32.HI R5, RZ, c[0x0][0x334], R4 ;  /* 0x0000cd00ff050a19 */ /* 0x000fca0000011604 */
.L_x_393:
[----:B------:R-:W-:-:S05]  /*100a0*/  IMAD R2, R5, R2, c[0x0][0x32c] ;  /* 0x0000cb0005027624 */ /* 0x000fca00078e0202 */
[----:B------:R-:W-:-:S05]  /*100b0*/  IMNMX R3, R3, R2, PT ;  /* 0x0000000203037217 */ /* 0x000fca0003800200 */
.L_x_391:
        /* <DEDUP_REMOVED lines=11> */
[----:B------:R-:W-:Y:S01]  /*10170*/  IMAD.MOV.U32 R186, RZ, RZ, 0x6 ;  /* 0x00000006ffba7424 */ /* 0x000fe200078e00ff */
[----:B------:R-:W-:Y:S02]  /*10180*/  MOV R187, c[0x0][0x1e0] ;  /* 0x0000780000bb7a02 */ /* 0x000fe40000000f00 */
.L_x_403:
[----:B------:R-:W-:Y:S04]  /*10190*/  DEPBAR.LE SB0, 0x0 ;  /* 0x000080000000791a */ /* 0x000fe80000000000 */
[----:B------:R-:W-:Y:S01]  /*101a0*/  BAR.SYNC.DEFER_BLOCKING 0x0 ;  /* 0x0000000000007b1d */ /* 0x000fe20000010000 */
[----:B------:R-:W-:Y:S02]  /*101b0*/  ISETP.GT.AND P0, PT, R215, R230, PT ;  /* 0x000000e6d700720c */ /* 0x000fe40003f04270 */
[C---:B------:R-:W-:Y:S02]  /*101c0*/  LOP3.LUT P4, RZ, R214.reuse, 0x40000, RZ, 0xc0, !PT ;  /* 0x00040000d6ff7812 */ /* 0x040fe4000788c0ff */
[----:B------:R-:W-:Y:S02]  /*101d0*/  LOP3.LUT P3, RZ, R214, 0x20000, RZ, 0xc0, !PT ;  /* 0x00020000d6ff7812 */ /* 0x000fe4000786c0ff */
[----:B------:R-:W-:Y:S07]  /*101e0*/  ISETP.NE.AND P5, PT, R209, 0x1, PT ;  /* 0x00000001d100780c */ /* 0x000fee0003fa5270 */
        /* <DEDUP_REMOVED lines=49> */
[----:B------:R1:W-:Y:S05]  /*10500*/  @!P0 LDGSTS.E.BYPASS.LTC128B.128 [R220+0x4100], [R232.64+0x80], !P3 ;  /* 0x04100080e8dc8fae */ /* 0x0003ea000d901d50 */
[----:B------:R1:W-:Y:S05]  /*10510*/  @!P0 LDGSTS.E.BYPASS.LTC128B.128 [R220+0x2100], [R236.64], !P4 ;  /* 0x02100000ecdc8fae */ /* 0x0003ea000e101d50 */
[----:B------:R1:W-:Y:S01]  /*10520*/  @!P0 LDGSTS.E.BYPASS.LTC128B.128 [R220+0x5100], [R236.64+0x80], !P3 ;  /* 0x05100080ecdc8fae */ /* 0x0003e2000d901d50 */
[C---:B--2---:R-:W-:Y:S01]  /*10530*/  HMMA.16816.F32.BF16 R44, R124.reuse, R120, RZ ;  /* 0x000000787c2c723c */ /* 0x044fe200000418ff */
[C---:B------:R-:W-:Y:S03]  /*10540*/  ISETP.GT.AND P0, PT, R230.reuse, R215, PT ;  /* 0x000000d7e600720c */ /* 0x040fe60003f04270 */
[----:B------:R-:W2:Y:S04]  /*10550*/  LDSM.16.M88.4 R160, [R203+0x8100] ;  /* 0x00810000cba0783b */ /* 0x000ea80000000200 */
[----:B------:R-:W-:Y:S01]  /*10560*/  HMMA.16816.F32.BF16 R48, R124, R122, RZ ;  /* 0x0000007a7c30723c */ /* 0x000fe200000418ff */
[----:B------:R-:W0:Y:S05]  /*10570*/  LDGDEPBAR ;  /* 0x00000000000079af */ /* 0x000e2a0000000000 */
[----:B------:R-:W5:Y:S01]  /*10580*/  LDSM.16.M88.4 R116, [R203+0x8900] ;  /* 0x00890000cb74783b */ /* 0x000f620000000200 */
[----:B------:R-:W-:Y:S01]  /*10590*/  @P0 IADD3 R0, R230, -0x1, RZ ;  /* 0xffffffffe6000810 */ /* 0x000fe20007ffe0ff */
[C---:B---3--:R-:W-:Y:S03]  /*105a0*/  HMMA.16816.F32.BF16 R4, R136.reuse, R128, R4 ;  /* 0x000000808804723c */ /* 0x048fe60000041804 */
[----:B------:R-:W3:Y:S05]  /*105b0*/  LDSM.16.M88.4 R120, [R203+0x9100] ;  /* 0x00910000cb78783b */ /* 0x000eea0000000200 */
[C---:B------:R-:W-:Y:S01]  /*105c0*/  HMMA.16816.F32.BF16 R8, R136.reuse, R130, R8 ;  /* 0x000000828808723c */ /* 0x040fe20000041808 */
[----:B------:R-:W1:Y:S07]  /*105d0*/  LDSM.16.M88.4 R128, [R203+0x9900] ;  /* 0x00990000cb80783b */ /* 0x000e6e0000000200 */
[C---:B------:R-:W-:Y:S08]  /*105e0*/  HMMA.16816.F32.BF16 R12, R136.reuse, R140, R12 ;  /* 0x0000008c880c723c */ /* 0x040ff0000004180c */
[C---:B------:R-:W-:Y:S01]  /*105f0*/  HMMA.16816.F32.BF16 R16, R136.reuse, R142, R16 ;  /* 0x0000008e8810723c */ /* 0x040fe20000041810 */
[----:B------:R-:W-:Y:S07]  /*10600*/  LDSM.16.M88.4 R140, [R194] ;  /* 0x00000000c28c783b */ /* 0x000fee0000000200 */
        /* <DEDUP_REMOVED lines=9> */
[C---:B----4-:R-:W-:Y:S08]  /*106a0*/  HMMA.16816.F32.BF16 R44, R136.reuse, R132, R44 ;  /* 0x00000084882c723c */ /* 0x050ff0000004182c */
[----:B------:R-:W-:Y:S01]  /*106b0*/  HMMA.16816.F32.BF16 R48, R136, R134, R48 ;  /* 0x000000868830723c */ /* 0x000fe20000041830 */
[----:B------:R-:W4:Y:S07]  /*106c0*/  LDSM.16.M88.4 R132, [R203+0xa100] ;  /* 0x00a10000cb84783b */ /* 0x000f2e0000000200 */
[C---:B--2---:R-:W-:Y:S08]  /*106d0*/  HMMA.16816.F32.BF16 R4, R156.reuse, R160, R4 ;  /* 0x000000a09c04723c */ /* 0x044ff00000041804 */
[C---:B------:R-:W-:Y:S01]  /*106e0*/  HMMA.16816.F32.BF16 R8, R156.reuse, R162, R8 ;  /* 0x000000a29c08723c */ /* 0x040fe20000041808 */
[----:B------:R-:W-:Y:S07]  /*106f0*/  LDSM.16.M88.4 R160, [R194+0x4000] ;  /* 0x00400000c2a0783b */ /* 0x000fee0000000200 */
[C---:B-----5:R-:W-:Y:S08]  /*10700*/  HMMA.16816.F32.BF16 R12, R156.reuse, R116, R12 ;  /* 0x000000749c0c723c */ /* 0x060ff0000004180c */
        /* <DEDUP_REMOVED lines=11> */
[C---:B--2---:R-:W-:Y:S08]  /*107c0*/  HMMA.16816.F32.BF16 R44, R156.reuse, R116, R44 ;  /* 0x000000749c2c723c */ /* 0x044ff0000004182c */
[----:B------:R-:W-:Y:S01]  /*107d0*/  HMMA.16816.F32.BF16 R48, R156, R118, R48 ;  /* 0x000000769c30723c */ /* 0x000fe20000041830 */
[----:B------:R-:W2:Y:S07]  /*107e0*/  LDSM.16.M88.4 R116, [R206+0xb900] ;  /* 0x00b90000ce74783b */ /* 0x000eae0000000200 */
[C---:B------:R-:W-:Y:S08]  /*107f0*/  HMMA.16816.F32.BF16 R4, R164.reuse, R140, R4 ;  /* 0x0000008ca404723c */ /* 0x040ff00000041804 */
[C---:B------:R-:W-:Y:S01]  /*10800*/  HMMA.16816.F32.BF16 R8, R164.reuse, R142, R8 ;  /* 0x0000008ea408723c */ /* 0x040fe20000041808 */
[----:B------:R-:W5:Y:S07]  /*10810*/  LDSM.16.M88.4 R140, [R206+0xc100] ;  /* 0x00c10000ce8c783b */ /* 0x000f6e0000000200 */
[C---:B------:R-:W-:Y:S08]  /*10820*/  HMMA.16816.F32.BF16 R12, R164.reuse, R144, R12 ;  /* 0x00000090a40c723c */ /* 0x040ff0000004180c */
[C---:B------:R-:W-:Y:S01]  /*10830*/  HMMA.16816.F32.BF16 R16, R164.reuse, R146, R16 ;  /* 0x00000092a410723c */ /* 0x040fe20000041810 */
[----:B------:R-:W-:Y:S07]  /*10840*/  LDSM.16.M88.4 R144, [R206+0xd900] ;  /* 0x00d90000ce90783b */ /* 0x000fee0000000200 */
[C---:B---3--:R-:W-:Y:S08]  /*10850*/  HMMA.16816.F32.BF16 R20, R164.reuse, R120, R20 ;  /* 0x00000078a414723c */ /* 0x048ff00000041814 */
[C---:B------:R-:W-:Y:S01]  /*10860*/  HMMA.16816.F32.BF16 R24, R164.reuse, R122, R24 ;  /* 0x0000007aa418723c */ /* 0x040fe20000041818 */
[----:B------:R-:W3:Y:S07]  /*10870*/  LDSM.16.M88.4 R120, [R206+0xc900] ;  /* 0x00c90000ce78783b */ /* 0x000eee0000000200 */
[C---:B------:R-:W-:Y:S08]  /*10880*/  HMMA.16816.F32.BF16 R28, R164.reuse, R148, R28 ;  /* 0x00000094a41c723c */ /* 0x040ff0000004181c */
[C---:B------:R-:W-:Y:S01]  /*10890*/  HMMA.16816.F32.BF16 R32, R164.reuse, R150, R32 ;  /* 0x00000096a420723c */ /* 0x040fe20000041820 */
[----:B------:R-:W-:Y:S07]  /*108a0*/  LDSM.16.M88.4 R148, [R191] ;  /* 0x00000000bf94783b */ /* 0x000fee0000000200 */
[C---:B------:R-:W-:Y:S08]  /*108b0*/  HMMA.16816.F32.BF16 R36, R164.reuse, R152, R36 ;  /* 0x00000098a424723c */ /* 0x040ff00000041824 */
[C---:B------:R-:W-:Y:S01]  /*108c0*/  HMMA.16816.F32.BF16 R40, R164.reuse, R154, R40 ;  /* 0x0000009aa428723c */ /* 0x040fe20000041828 */
[----:B------:R-:W-:Y:S07]  /*108d0*/  LDSM.16.M88.4 R152, [R203+0xd900] ;  /* 0x00d90000cb98783b */ /* 0x000fee0000000200 */
[C---:B-1----:R-:W-:Y:S08]  /*108e0*/  HMMA.16816.F32.BF16 R44, R164.reuse, R128, R44 ;  /* 0x00000080a42c723c */ /* 0x042ff0000004182c */
[----:B------:R-:W-:Y:S01]  /*108f0*/  HMMA.16816.F32.BF16 R48, R164, R130, R48 ;  /* 0x00000082a430723c */ /* 0x000fe20000041830 */
[----:B------:R-:W1:Y:S07]  /*10900*/  LDSM.16.M88.4 R128, [R206+0xd100] ;  /* 0x00d10000ce80783b */ /* 0x000e6e0000000200 */
[C---:B----4-:R-:W-:Y:S08]  /*10910*/  HMMA.16816.F32.BF16 R4, R168.reuse, R132, R4 ;  /* 0x00000084a804723c */ /* 0x050ff00000041804 */
[C---:B------:R-:W-:Y:S01]  /*10920*/  HMMA.16816.F32.BF16 R8, R168.reuse, R134, R8 ;  /* 0x00000086a808723c */ /* 0x040fe20000041808 */
[----:B------:R-:W4:Y:S07]  /*10930*/  LDSM.16.M88.4 R132, [R193] ;  /* 0x00000000c184783b */ /* 0x000f2e0000000200 */
[C---:B--2---:R-:W-:Y:S08]  /*10940*/  HMMA.16816.F32.BF16 R12, R168.reuse, R116, R12 ;  /* 0x00000074a80c723c */ /* 0x044ff0000004180c */
[C---:B------:R-:W-:Y:S01]  /*10950*/  HMMA.16816.F32.BF16 R16, R168.reuse, R118, R16 ;  /* 0x00000076a810723c */ /* 0x040fe20000041810 */
[----:B------:R-:W2:Y:S07]  /*10960*/  LDSM.16.M88.4 R116, [R192] ;  /* 0x00000000c074783b */ /* 0x000eae0000000200 */
[C---:B-----5:R-:W-:Y:S08]  /*10970*/  HMMA.16816.F32.BF16 R20, R168.reuse, R140, R20 ;  /* 0x0000008ca814723c */ /* 0x060ff00000041814 */
[C---:B------:R-:W-:Y:S01]  /*10980*/  HMMA.16816.F32.BF16 R24, R168.reuse, R142, R24 ;  /* 0x0000008ea818723c */ /* 0x040fe20000041818 */
[----:B------:R-:W5:Y:S07]  /*10990*/  LDSM.16.M88.4 R140, [R190] ;  /* 0x00000000be8c783b */ /* 0x000f6e0000000200 */
        /* <DEDUP_REMOVED lines=12> */
[C---:B--2---:R-:W-:Y:S08]  /*10a60*/  HMMA.16816.F32.BF16 R12, R172.reuse, R116, R12 ;  /* 0x00000074ac0c723c */ /* 0x044ff0000004180c */
[C---:B------:R-:W-:Y:S01]  /*10a70*/  HMMA.16816.F32.BF16 R16, R172.reuse, R118, R16 ;  /* 0x00000076ac10723c */ /* 0x040fe20000041810 */
[----:B------:R-:W2:Y:S07]  /*10a80*/  LDSM.16.M88.4 R116, [R203+0xb900] ;  /* 0x00b90000cb74783b */ /* 0x000eae0000000200 */
        /* <DEDUP_REMOVED lines=10> */
[----:B------:R-:W-:Y:S01]  /*10b30*/  HMMA.16816.F32.BF16 R48, R172, R130, R48 ;  /* 0x00000082ac30723c */ /* 0x000fe20000041830 */
[----:B------:R-:W1:Y:S07]  /*10b40*/  LDSM.16.M88.4 R128, [R194+0x3800] ;  /* 0x00380000c280783b */ /* 0x000e6e0000000200 */
[C---:B----4-:R-:W-:Y:S08]  /*10b50*/  HMMA.16816.F32.BF16 R4, R176.reuse, R132, R4 ;  /* 0x00000084b004723c */ /* 0x050ff00000041804 */
[C---:B------:R-:W-:Y:S08]  /*10b60*/  HMMA.16816.F32.BF16 R8, R176.reuse, R134, R8 ;  /* 0x00000086b008723c */ /* 0x040ff00000041808 */
[C---:B--2---:R-:W-:Y:S08]  /*10b70*/  HMMA.16816.F32.BF16 R12, R176.reuse, R116, R12 ;  /* 0x00000074b00c723c */ /* 0x044ff0000004180c */
[C---:B------:R-:W-:Y:S01]  /*10b80*/  HMMA.16816.F32.BF16 R16, R176.reuse, R118, R16 ;  /* 0x00000076b010723c */ /* 0x040fe20000041810 */
[----:B------:R-:W2:Y:S07]  /*10b90*/  LDSM.16.M88.4 R116, [R194+0x4800] ;  /* 0x00480000c274783b */ /* 0x000eae0000000200 */
[C---:B------:R-:W-:Y:S08]  /*10ba0*/  HMMA.16816.F32.BF16 R20, R176.reuse, R144, R20 ;  /* 0x00000090b014723c */ /* 0x040ff00000041814 */
[C---:B------:R-:W-:Y:S08]  /*10bb0*/  HMMA.16816.F32.BF16 R24, R176.reuse, R146, R24 ;  /* 0x00000092b018723c */ /* 0x040ff00000041818 */
[C---:B------:R-:W-:Y:S07]  /*10bc0*/  HMMA.16816.F32.BF16 R28, R176.reuse, R148, R28 ;  /* 0x00000094b01c723c */ /* 0x040fee000004181c */
[----:B------:R-:W-:Y:S01]  /*10bd0*/  @P0 SHF.R.S32.HI R148, RZ, 0x1f, R0 ;  /* 0x0000001fff940819 */ /* 0x000fe20000011400 */
[C---:B------:R-:W-:Y:S04]  /*10be0*/  HMMA.16816.F32.BF16 R32, R176.reuse, R150, R32 ;  /* 0x00000096b020723c */ /* 0x040fe80000041820 */
[----:B------:R-:W-:Y:S03]  /*10bf0*/  @P0 IMAD R148, R148, c[0x0][0x1e0], RZ ;  /* 0x0000780094940a24 */ /* 0x000fe600078e02ff */
[C---:B------:R-:W-:Y:S01]  /*10c00*/  @P0 IMAD.WIDE.U32 R150, R0.reuse, c[0x0][0x1e0], RZ ;  /* 0x0000780000960a25 */ /* 0x040fe200078e00ff */
[C---:B-----5:R-:W-:Y:S04]  /*10c10*/  HMMA.16816.F32.BF16 R36, R176.reuse, R140, R36 ;  /* 0x0000008cb024723c */ /* 0x060fe80000041824 */
[----:B------:R-:W-:Y:S04]  /*10c20*/  @P0 IMAD R148, R0, c[0x0][0x1e4], R148 ;  /* 0x0000790000940a24 */ /* 0x000fe800078e0294 */
[C---:B------:R-:W-:Y:S04]  /*10c30*/  HMMA.16816.F32.BF16 R40, R176.reuse, R142, R40 ;  /* 0x0000008eb028723c */ /* 0x040fe80000041828 */
[----:B------:R-:W-:Y:S04]  /*10c40*/  @P0 IMAD.IADD R148, R151, 0x1, R148 ;  /* 0x0000000197940824 */ /* 0x000fe800078e0294 */
[C---:B------:R-:W-:Y:S04]  /*10c50*/  HMMA.16816.F32.BF16 R44, R176.reuse, R152, R44 ;  /* 0x00000098b02c723c */ /* 0x040fe8000004182c */
[----:B------:R-:W-:Y:S03]  /*10c60*/  @P0 IMAD R148, R148, 0x60, RZ ;  /* 0x0000006094940824 */ /* 0x000fe600078e02ff */
[----:B------:R-:W-:Y:S01]  /*10c70*/  @P0 IMAD.MOV.U32 R152, RZ, RZ, R216 ;  /* 0x000000ffff980224 */ /* 0x000fe200078e00d8 */
[----:B------:R-:W-:Y:S04]  /*10c80*/  HMMA.16816.F32.BF16 R48, R176, R154, R48 ;  /* 0x0000009ab030723c */ /* 0x000fe80000041830 */
[----:B------:R-:W-:Y:S04]  /*10c90*/  @P0 IMAD.MOV.U32 R153, RZ, RZ, R219 ;  /* 0x000000ffff990224 */ /* 0x000fe800078e00db */
[C---:B---3--:R-:W-:Y:S05]  /*10ca0*/  HMMA.16816.F32.BF16 R4, R180.reuse, R120, R4 ;  /* 0x00000078b404723c */ /* 0x048fea0000041804 */
[----:B------:R-:W-:Y:S03]  /*10cb0*/  @P0 IMAD.WIDE.U32 R150, R150, 0x60, R152 ;  /* 0x0000006096960825 */ /* 0x000fe600078e0098 */
[C---:B------:R-:W-:Y:S01]  /*10cc0*/  HMMA.16816.F32.BF16 R8, R180.reuse, R122, R8 ;  /* 0x0000007ab408723c */ /* 0x040fe20000041808 */
[----:B------:R-:W3:Y:S03]  /*10cd0*/  LDSM.16.M88.4 R120, [R194+0x5000] ;  /* 0x00500000c278783b */ /* 0x000ee60000000200 */
[----:B------:R-:W-:Y:S02]  /*10ce0*/  @P0 IMAD.IADD R149, R151, 0x1, R148 ;  /* 0x0000000197950824 */ /* 0x000fe400078e0294 */
[C---:B------:R-:W-:Y:S02]  /*10cf0*/  @P0 IMAD.SHL.U32 R0, R150.reuse, 0x2, RZ ;  /* 0x0000000296000824 */ /* 0x040fe400078e00ff */
[C---:B-1----:R-:W-:Y:S04]  /*10d00*/  HMMA.16816.F32.BF16 R12, R180.reuse, R128, R12 ;  /* 0x00000080b40c723c */ /* 0x042fe8000004180c */
[----:B------:R-:W-:Y:S01]  /*10d10*/  @P0 SHF.L.U64.HI R148, R150, 0x1, R149 ;  /* 0x0000000196940819 */ /* 0x000fe20000010295 */
[C---:B------:R-:W-:Y:S01]  /*10d20*/  @P0 IMAD.SHL.U32 R153, R187.reuse, 0x40, RZ ;  /* 0x00000040bb990824 */ /* 0x040fe200078e00ff */
[----:B------:R-:W-:Y:S02]  /*10d30*/  @P0 IADD3 R150, P1, R0, c[0x0][0x1c8], RZ ;  /* 0x0000720000960a10 */ /* 0x000fe40007f3e0ff */
[C---:B------:R-:W-:Y:S01]  /*10d40*/  HMMA.16816.F32.BF16 R16, R180.reuse, R130, R16 ;  /* 0x00000082b410723c */ /* 0x040fe20000041810 */
[----:B------:R-:W1:Y:S01]  /*10d50*/  LDSM.16.M88.4 R128, [R194+0x5800] ;  /* 0x00580000c280783b */ /* 0x000e620000000200 */
[----:B------:R-:W-:Y:S04]  /*10d60*/  DEPBAR.LE SB0, 0x0 ;  /* 0x000080000000791a */ /* 0x000fe80000000000 */
[----:B------:R-:W-:Y:S01]  /*10d70*/  BAR.SYNC.DEFER_BLOCKING 0x0 ;  /* 0x0000000000007b1d */ /* 0x000fe20000010000 */
[----:B------:R-:W-:Y:S01]  /*10d80*/  @P0 IADD3.X R151, R148, c[0x0][0x1cc], RZ, P1, !PT ;  /* 0x0000730094970a10 */ /* 0x000fe20000ffe4ff */
[C---:B------:R-:W-:Y:S05]  /*10d90*/  HMMA.16816.F32.BF16 R20, R180.reuse, R160, R20 ;  /* 0x000000a0b414723c */ /* 0x040fea0000041814 */
[----:B------:R-:W-:Y:S02]  /*10da0*/  @P0 IADD3 R0, P2, R0, 0x80, RZ ;  /* 0x0000008000000810 */ /* 0x000fe40007f5e0ff */
[----:B------:R-:W-:Y:S01]  /*10db0*/  @P0 SHF.L.U64.HI R149, R187, R186, c[0x0][0x1e4] ;  /* 0x00007900bb950619 */ /* 0x000fe200000102ba */
[C---:B------:R-:W-:Y:S04]  /*10dc0*/  HMMA.16816.F32.BF16 R24, R180.reuse, R162, R24 ;  /* 0x000000a2b418723c */ /* 0x040fe80000041818 */
[----:B------:R-:W-:Y:S01]  /*10dd0*/  @P0 IADD3 R160, P1, R0, c[0x0][0x1c8], RZ ;  /* 0x0000720000a00a10 */ /* 0x000fe20007f3e0ff */
[----:B------:R-:W-:Y:S02]  /*10de0*/  IMAD.MOV.U32 R0, RZ, RZ, R221 ;  /* 0x000000ffff007224 */ /* 0x000fe400078e00dd */
[----:B------:R-:W-:Y:S01]  /*10df0*/  @P5 IMAD.MOV.U32 R0, RZ, RZ, R185 ;  /* 0x000000ffff005224 */ /* 0x000fe200078e00b9 */
[C---:B--2---:R-:W-:Y:S04]  /*10e00*/  HMMA.16816.F32.BF16 R28, R180.reuse, R116, R28 ;  /* 0x00000074b41c723c */ /* 0x044fe8000004181c */
[----:B------:R-:W-:Y:S01]  /*10e10*/  @P0 IADD3.X R161, RZ, c[0x0][0x1cc], R148, P1, P2 ;  /* 0x00007300ffa10a10 */ /* 0x000fe20000fe4494 */
[----:B------:R-:W-:Y:S01]  /*10e20*/  @!PT LDS RZ, [RZ] ;  /* 0x00000000fffff984 */ /* 0x000fe20000000800 */
[----:B------:R-:W-:Y:S01]  /*10e30*/  @!PT LDS RZ, [RZ] ;  /* 0x00000000fffff984 */ /* 0x000fe20000000800 */
[----:B------:R-:W-:Y:S01]  /*10e40*/  @!PT LDS RZ, [RZ] ;  /* 0x00000000fffff984 */ /* 0x000fe20000000800 */
[----:B------:R2:W-:Y:S01]  /*10e50*/  @P0 LDGSTS.E.BYPASS.LTC128B.128 [R220+0x8100], [R150.64], !P4 ;  /* 0x0810000096dc0fae */ /* 0x0005e2000e101d50 */
[-C--:B------:R-:W-:Y:S02]  /*10e60*/  @P0 IADD3 R154, P2, R150, R153.reuse, RZ ;  /* 0x00000099969a0210 */ /* 0x080fe40007f5e0ff */
[C---:B------:R-:W-:Y:S02]  /*10e70*/  HMMA.16816.F32.BF16 R32, R180.reuse, R118, R32 ;  /* 0x00000076b420723c */ /* 0x040fe40000041820 */
[----:B------:R4:W-:Y:S02]  /*10e80*/  @P0 LDGSTS.E.BYPASS.LTC128B.128 [R220+0xb100], [R160.64], !P3 ;  /* 0x0b100000a0dc0fae */ /* 0x0009e4000d901d50 */
[--C-:B------:R-:W-:Y:S01]  /*10e90*/  @P0 IMAD.X R155, R151, 0x1, R149.reuse, P2 ;  /* 0x00000001979b0824 */ /* 0x100fe200010e0695 */
[----:B------:R-:W-:Y:S01]  /*10ea0*/  @P0 IADD3 R162, P1, R154, R153, RZ ;  /* 0x000000999aa20210 */ /* 0x000fe20007f3e0ff */
[----:B------:R-:W-:Y:S02]  /*10eb0*/  IMAD R153, R230, -0x60, RZ ;  /* 0xffffffa0e6997824 */ /* 0x000fe400078e02ff */
[C---:B---3--:R-:W-:Y:S01]  /*10ec0*/  HMMA.16816.F32.BF16 R36, R180.reuse, R120, R36 ;  /* 0x00000078b424723c */ /* 0x048fe20000041824 */
[----:B------:R3:W-:Y:S03]  /*10ed0*/  @P0 LDGSTS.E.BYPASS.LTC128B.128 [R220+0x9100], [R154.64], !P4 ;  /* 0x091000009adc0fae */ /* 0x0007e6000e101d50 */
[----:B------:R-:W-:Y:S01]  /*10ee0*/  @P0 IMAD.X R163, R155, 0x1, R149, P1 ;  /* 0x000000019ba30824 */ /* 0x000fe200008e0695 */
[----:B------:R-:W-:Y:S01]  /*10ef0*/  IADD3 R149, -R222, 0x1, R153 ;  /* 0x00000001de957810 */ /* 0x000fe20007ffe199 */
[----:B------:R3:W-:Y:S02]  /*10f00*/  @P0 LDGSTS.E.BYPASS.LTC128B.128 [R220+0xc100], [R154.64+0x80], !P3 ;  /* 0x0c1000809adc0fae */ /* 0x0007e4000d901d50 */
[C---:B------:R-:W-:Y:S03]  /*10f10*/  HMMA.16816.F32.BF16 R40, R180.reuse, R122, R40 ;  /* 0x0000007ab428723c */ /* 0x040fe60000041828 */
[----:B------:R3:W-:Y:S01]  /*10f20*/  @P0 LDGSTS.E.BYPASS.LTC128B.128 [R220+0xa100], [R162.64], !P4 ;  /* 0x0a100000a2dc0fae */ /* 0x0007e2000e101d50 */
[----:B------:R-:W-:Y:S04]  /*10f30*/  IADD3 R149, -R212, R149, R207 ;  /* 0x00000095d4957210 */ /* 0x000fe80007ffe1cf */
[C---:B-1----:R-:W-:Y:S01]  /*10f40*/  HMMA.16816.F32.BF16 R44, R180.reuse, R128, R44 ;  /* 0x00000080b42c723c */ /* 0x042fe2000004182c */
[----:B------:R1:W-:Y:S02]  /*10f50*/  @P0 LDGSTS.E.BYPASS.LTC128B.128 [R220+0xd100], [R162.64+0x80], !P3 ;  /* 0x0d100080a2dc0fae */ /* 0x0003e4000d901d50 */
[----:B------:R-:W-:Y:S02]  /*10f60*/  ISETP.GE.AND P3, PT, R208, 0x1, PT ;  /* 0x00000001d000780c */ /* 0x000fe40003f66270 */
[C---:B--2---:R-:W-:Y:S01]  /*10f70*/  IADD3 R151, R149.reuse, c[0x0][0x328], RZ ;  /* 0x0000ca0095977a10 */ /* 0x044fe20007ffe0ff */
[----:B------:R-:W4:Y:S01]  /*10f80*/  SHFL.IDX PT, R148, R0, RZ, 0x1c1f ;  /* 0x001c1fff00947589 */ /* 0x000f2200000e0000 */
[----:B------:R-:W-:Y:S01]  /*10f90*/  IADD3 R149, R149, UR10, RZ ;  /* 0x0000000a95957c10 */ /* 0x000fe2000fffe0ff */
[----:B------:R-:W-:Y:S03]  /*10fa0*/  HMMA.16816.F32.BF16 R48, R180, R130, R48 ;  /* 0x00000082b430723c */ /* 0x000fe60000041830 */
[----:B------:R-:W0:Y:S01]  /*10fb0*/  LDGDEPBAR ;  /* 0x00000000000079af */ /* 0x000e220000000000 */
[----:B----4-:R-:W-:Y:S02]  /*10fc0*/  IMAD.IADD R161, R151, 0x1, R148 ;  /* 0x0000000197a17824 */ /* 0x010fe400078e0294 */
[----:B---3--:R-:W-:Y:S02]  /*10fd0*/  IMAD.IADD R155, R148, 0x1, R149 ;  /* 0x00000001949b7824 */ /* 0x008fe400078e0295 */
[----:B------:R-:W-:-:S05]  /*10fe0*/  @!P3 BRA `(.L_x_395) ;  /* 0x000001800000b947 */ /* 0x000fca0003800000 */
[----:B-1----:R-:W-:Y:S01]  /*10ff0*/  IADD3 R148, -R212, R207, R148 ;  /* 0x000000cfd4947210 */ /* 0x002fe20007ffe194 */
        /* <DEDUP_REMOVED lines=12> */
.L_x_397:
[----:B------:R-:W-:Y:S04]  /*110c0*/  MOV R116, c[0x0][0x32c] ;  /* 0x0000cb0000747a02 */ /* 0x000fe80000000f00 */
[----:B------:R-:W-:Y:S11]  /*110d0*/  ISETP.NE.AND P0, PT, R116, 0x1, PT ;  /* 0x000000017400780c */ /* 0x000ff60003f05270 */
[----:B------:R-:W-:Y:S02]  /*110e0*/  @!UPT UIADD3 URZ, URZ, URZ, URZ ;  /* 0x0000003f3f3ff290 */ /* 0x000fe4000fffe03f */
[----:B------:R-:W-:Y:S05]  /*110f0*/  @P0 IMAD.HI.U32 R116, R148, c[0x0][0x330], RZ ;  /* 0x0000cc0094740a27 */ /* 0x000fea00078e00ff */
[----:B------:R-:W-:Y:S02]  /*11100*/  @P0 SHF.R.U32.HI R148, RZ, c[0x0][0x334], R116 ;  /* 0x0000cd00ff940a19 */ /* 0x000fe40000011674 */
.L_x_398:
[----:B------:R-:W-:Y:S05]  /*11110*/  BSYNC B0 ;  /* 0x0000000000007941 */ /* 0x000fea0003800000 */
.L_x_396:
[----:B------:R-:W-:Y:S04]  /*11120*/  IMAD.IADD R117, R153, 0x1, -R222 ;  /* 0x0000000199757824 */ /* 0x000fe800078e0ade */
[----:B------:R-:W-:Y:S05]  /*11130*/  IMAD R148, R148, c[0x0][0x32c], R117 ;  /* 0x0000cb0094947a24 */ /* 0x000fea00078e0275 */
[----:B------:R-:W-:Y:S02]  /*11140*/  IADD3 R116, R148, c[0x0][0x32c], RZ ;  /* 0x0000cb0094747a10 */ /* 0x000fe40007ffe0ff */
[----:B------:R-:W-:Y:S02]  /*11150*/  IMNMX R155, R155, R148, !PT ;  /* 0x000000949b9b7217 */ /* 0x000fe40007800200 */
[----:B------:R-:W-:Y:S02]  /*11160*/  IMNMX R161, R161, R116, PT ;  /* 0x00000074a1a17217 */ /* 0x000fe40003800200 */
.L_x_395:
[C---:B-1----:R-:W-:Y:S01]  /*11170*/  ISETP.GE.AND P0, PT, R153.reuse, 0x1, PT ;  /* 0x000000019900780c */ /* 0x042fe20003f06270 */
[----:B------:R-:W1:Y:S01]  /*11180*/  SHFL.IDX PT, R0, R0, 0x1, 0x1c1f ;  /* 0x003c1f0000007f89 */ /* 0x000e6200000e0000 */
[C---:B------:R-:W-:Y:S02]  /*11190*/  ISETP.GE.AND P1, PT, R153.reuse, 0x2, PT ;  /* 0x000000029900780c */ /* 0x040fe40003f26270 */
[----:B------:R-:W-:Y:S02]  /*111a0*/  LOP3.LUT R214, R214, 0xffff7fff, RZ, 0xc0, !PT ;  /* 0xffff7fffd6d67812 */ /* 0x000fe400078ec0ff */
[C---:B------:R-:W-:Y:S02]  /*111b0*/  ISETP.GE.AND P6, PT, R153.reuse, 0x42, PT ;  /* 0x000000429900780c */ /* 0x040fe40003fc6270 */
[C---:B------:R-:W-:Y:S02]  /*111c0*/  ISETP.GE.AND P5, PT, R153.reuse, 0x49, PT ;  /* 0x000000499900780c */ /* 0x040fe40003fa6270 */
[C---:B------:R-:W-:Y:S02]  /*111d0*/  ISETP.GE.AND P4, PT, R153.reuse, 0x4a, PT ;  /* 0x0000004a9900780c */ /* 0x040fe40003f86270 */
[----:B------:R-:W-:Y:S02]  /*111e0*/  ISETP.GE.AND P3, PT, R153, 0x51, PT ;  /* 0x000000519900780c */ /* 0x000fe40003f66270 */
[----:B------:R-:W-:Y:S02]  /*111f0*/  @P0 LOP3.LUT R214, R214, 0x8000, RZ, 0xfc, !PT ;  /* 0x00008000d6d60812 */ /* 0x000fe400078efcff */
[----:B------:R-:W-:Y:S02]  /*11200*/  ISETP.GT.AND P0, PT, R155, RZ, !P0 ;  /* 0x000000ff9b00720c */ /* 0x000fe40004704270 */
[----:B------:R-:W-:Y:S02]  /*11210*/  LOP3.LUT R214, R214, 0xfffeffff, RZ, 0xc0, !PT ;  /* 0xfffeffffd6d67812 */ /* 0x000fe400078ec0ff */
[----:B------:R-:W-:Y:S02]  /*11220*/  ISETP.LT.OR P0, PT, R161, 0x1, P0 ;  /* 0x00000001a100780c */ /* 0x000fe40000701670 */
[----:B------:R-:W-:Y:S02]  /*11230*/  @P1 LOP3.LUT R214, R214, 0x10000, RZ, 0xfc, !PT ;  /* 0x00010000d6d61812 */ /* 0x000fe400078efcff */
[----:B------:R-:W-:Y:S01]  /*11240*/  FSEL R120, R4, -INF , !P0 ;  /* 0xff80000004787808 */ /* 0x000fe20004000000 */
[--C-:B-1----:R-:W-:Y:S01]  /*11250*/  IMAD.IADD R151, R151, 0x1, R0.reuse ;  /* 0x0000000197977824 */ /* 0x102fe200078e0200 */
[----:B------:R-:W-:Y:S01]  /*11260*/  ISETP.GT.AND P0, PT, R155, 0x1, !P1 ;  /* 0x000000019b00780c */ /* 0x000fe20004f04270 */
[----:B------:R-:W-:Y:S01]  /*11270*/  IMAD.IADD R4, R149, 0x1, R0 ;  /* 0x0000000195047824 */ /* 0x000fe200078e0200 */
[----:B------:R-:W-:Y:S02]  /*11280*/  ISETP.GE.AND P1, PT, R153, 0x9, PT ;  /* 0x000000099900780c */ /* 0x000fe40003f26270 */
[----:B------:R-:W-:Y:S02]  /*11290*/  ISETP.LT.OR P0, PT, R161, 0x2, P0 ;  /* 0x00000002a100780c */ /* 0x000fe40000701670 */
[----:B------:R-:W-:Y:S02]  /*112a0*/  LOP3.LUT R214, R214, 0xffffbfff, RZ, 0xc0, !PT ;  /* 0xffffbfffd6d67812 */ /* 0x000fe400078ec0ff */
[----:B------:R-:W-:Y:S02]  /*112b0*/  FSEL R118, R5, -INF , !P0 ;  /* 0xff80000005767808 */ /* 0x000fe40004000000 */
[----:B------:R-:W-:Y:S02]  /*112c0*/  ISETP.GT.AND P0, PT, R155, 0x8, !P1 ;  /* 0x000000089b00780c */ /* 0x000fe40004f04270 */
[----:B------:R-:W-:Y:S02]  /*112d0*/  ISETP.GE.AND P2, PT, R153, 0x59, PT ;  /* 0x000000599900780c */ /* 0x000fe40003f46270 */
        /* <DEDUP_REMOVED lines=91> */
[----:B------:R-:W-:Y:S02]  /*11890*/  ISETP.GT.AND P0, PT, R155, 0x48, !P5 ;  /* 0x000000489b00780c */ /* 0x000fe40006f04270 */
[----:B------:R-:W-:Y:S02]  /*118a0*/  LOP3.LUT R214, R214, 0xfff7ffff, RZ, 0xc0, !PT ;  /* 0xfff7ffffd6d67812 */ /* 0x000fe400078ec0ff */
[----:B------:R-:W-:Y:S04]  /*118b0*/  ISETP.LT.OR P0, PT, R161, 0x49, P0 ;  /* 0x00000049a100780c */ /* 0x000fe80000701670 */
[----:B------:R-:W-:Y:S02]  /*118c0*/  FSEL R160, R40, -INF , !P0 ;  /* 0xff80000028a07808 */ /* 0x000fe40004000000 */
[----:B------:R-:W-:Y:S04]  /*118d0*/  ISETP.GT.AND P0, PT, R155, 0x49, !P4 ;  /* 0x000000499b00780c */ /* 0x000fe80006704270 */
        /* <DEDUP_REMOVED lines=11> */
[----:B------:R-:W-:Y:S11]  /*11990*/  ISETP.GE.AND P0, PT, R153, 0x5a, PT ;  /* 0x0000005a9900780c */ /* 0x000ff60003f06270 */
[----:B------:R-:W-:Y:S02]  /*119a0*/  @!UPT UIADD3 URZ, URZ, URZ, URZ ;  /* 0x0000003f3f3ff290 */ /* 0x000fe4000fffe03f */
[----:B------:R-:W-:Y:S02]  /*119b0*/  @P0 LOP3.LUT R214, R214, 0x80000, RZ, 0xfc, !PT ;  /* 0x00080000d6d60812 */ /* 0x000fe400078efcff */
[----:B------:R-:W-:Y:S04]  /*119c0*/  ISETP.GT.AND P0, PT, R155, 0x59, !P0 ;  /* 0x000000599b00780c */ /* 0x000fe80004704270 */
[----:B------:R-:W-:Y:S04]  /*119d0*/  ISETP.LT.OR P0, PT, R161, 0x5a, P0 ;  /* 0x0000005aa100780c */ /* 0x000fe80000701670 */
[----:B------:R-:W-:Y:S02]  /*119e0*/  FSEL R140, R49, -INF , !P0 ;  /* 0xff800000318c7808 */ /* 0x000fe40004000000 */
[----:B------:R-:W-:Y:S11]  /*119f0*/  ISETP.GE.AND P0, PT, R208, 0x1, PT ;  /* 0x00000001d000780c */ /* 0x000ff60003f06270 */
[----:B------:R-:W-:Y:S02]  /*11a00*/  @!UPT UIADD3 URZ, URZ, URZ, URZ ;  /* 0x0000003f3f3ff290 */ /* 0x000fe4000fffe03f */
        /* <DEDUP_REMOVED lines=14> */
.L_x_401:
[----:B------:R-:W-:Y:S04]  /*11af0*/  MOV R0, c[0x0][0x32c] ;  /* 0x0000cb0000007a02 */ /* 0x000fe80000000f00 */
[----:B------:R-:W-:Y:S11]  /*11b00*/  ISETP.NE.AND P0, PT, R0, 0x1, PT ;  /* 0x000000010000780c */ /* 0x000ff60003f05270 */
[----:B------:R-:W-:Y:S02]  /*11b10*/  @!UPT UIADD3 URZ, URZ, URZ, URZ ;  /* 0x0000003f3f3ff290 */ /* 0x000fe4000fffe03f */
[----:B------:R-:W-:Y:S05]  /*11b20*/  @P0 IMAD.HI.U32 R0, R5, c[0x0][0x330], RZ ;  /* 0x0000cc0005000a27 */ /* 0x000fea00078e00ff */
[----:B------:R-:W-:Y:S02]  /*11b30*/  @P0 SHF.R.U32.HI R5, RZ, c[0x0][0x334], R0 ;  /* 0x0000cd00ff050a19 */ /* 0x000fe40000011600 */
.L_x_402:
[----:B------:R-:W-:Y:S05]  /*11b40*/  BSYNC B0 ;  /* 0x0000000000007941 */ /* 0x000fea0003800000 */
.L_x_400:
[----:B------:R-:W-:Y:S04]  /*11b50*/  IMAD.IADD R0, R153, 0x1, -R222 ;  /* 0x0000000199007824 */ /* 0x000fe800078e0ade */
[----:B------:R-:W-:Y:S05]  /*11b60*/  IMAD R0, R5, c[0x0][0x32c], R0 ;  /* 0x0000cb0005007a24 */ /* 0x000fea00078e0200 */
[----:B------:R-:W-:Y:S02]  /*11b70*/  IADD3 R12, R0, c[0x0][0x32c], RZ ;  /* 0x0000cb00000c7a10 */ /* 0x000fe40007ffe0ff */
[----:B------:R-:W-:Y:S02]  /*11b80*/  IMNMX R4, R4, R0, !PT ;  /* 0x0000000004047217 */ /* 0x000fe40007800200 */
[----:B------:R-:W-:Y:S02]  /*11b90*/  IMNMX R151, R151, R12, PT ;  /* 0x0000000c97977217 */ /* 0x000fe40003800200 */
.L_x_399:
[----:B------:R-:W-:Y:S04]  /*11ba0*/  LOP3.LUT P0, RZ, R214, 0x8000, RZ, 0xc0, !PT ;  /* 0x00008000d6ff7812 */ /* 0x000fe8000780c0ff */
[----:B------:R-:W-:Y:S04]  /*11bb0*/  ISETP.GT.AND P0, PT, R4, RZ, !P0 ;  /* 0x000000ff0400720c */ /* 0x000fe80004704270 */
        /* <DEDUP_REMOVED lines=95> */
[----:B------:R-:W-:Y:S04]  /*121b0*/  ISETP.GT.AND P0, PT, R4, 0x38, !P0 ;  /* 0x000000380400780c */ /* 0x000fe80004704270 */
        /* <DEDUP_REMOVED lines=13> */
[----:B------:R-:W-:Y:S02]  /*12290*/  ISETP.GT.AND P0, PT, R4, 0x41, !P6 ;  /* 0x000000410400780c */ /* 0x000fe40007704270 */
[----:B------:R-:W-:Y:S02]  /*122a0*/  FMNMX.FTZ R0, R237, R0, !PT ;  /* 0x00000000ed007209 */ /* 0x000fe40007810000 */
[----:B------:R-:W-:Y:S02]  /*122b0*/  ISETP.LT.OR P0, PT, R151, 0x42, P0 ;  /* 0x000000429700780c */ /* 0x000fe40000701670 */
[----:B------:R-:W-:Y:S02]  /*122c0*/  LOP3.LUT P6, RZ, R214, 0x80000, RZ, 0xc0, !PT ;  /* 0x00080000d6ff7812 */ /* 0x000fe400078cc0ff */
[----:B------:R-:W-:Y:S02]  /*122d0*/  FSEL R231, R39, -INF , !P0 ;  /* 0xff80000027e77808 */ /* 0x000fe40004000000 */
[----:B------:R-:W-:Y:S01]  /*122e0*/  ISETP.GT.AND P0, PT, R4, 0x48, !P5 ;  /* 0x000000480400780c */ /* 0x000fe20006f04270 */
[----:B------:R-:W-:Y:S01]  /*122f0*/  LDSM.16.MT88.4 R36, [R200+0x100] ;  /* 0x00010000c824783b */ /* 0x000fe20000004200 */
[----:B------:R-:W-:Y:S02]  /*12300*/  FMNMX.FTZ R0, R231, R0, !PT ;  /* 0x00000000e7007209 */ /* 0x000fe40007810000 */
[----:B------:R-:W-:Y:S04]  /*12310*/  ISETP.LT.OR P0, PT, R151, 0x49, P0 ;  /* 0x000000499700780c */ /* 0x000fe80000701670 */
[----:B------:R-:W-:Y:S02]  /*12320*/  FSEL R163, R42, -INF , !P0 ;  /* 0xff8000002aa37808 */ /* 0x000fe40004000000 */
[C---:B------:R-:W-:Y:S02]  /*12330*/  ISETP.GT.AND P0, PT, R4.reuse, 0x49, !P4 ;  /* 0x000000490400780c */ /* 0x040fe40006704270 */
[----:B------:R-:W-:Y:S02]  /*12340*/  FMNMX.FTZ R0, R163, R0, !PT ;  /* 0x00000000a3007209 */ /* 0x000fe40007810000 */
[----:B------:R-:W-:Y:S04]  /*12350*/  ISETP.LT.OR P0, PT, R151, 0x4a, P0 ;  /* 0x0000004a9700780c */ /* 0x000fe80000701670 */
[----:B------:R-:W-:Y:S02]  /*12360*/  FSEL R161, R43, -INF , !P0 ;  /* 0xff8000002ba17808 */ /* 0x000fe40004000000 */
[----:B------:R-:W-:Y:S02]  /*12370*/  ISETP.GT.AND P0, PT, R4, 0x50, !P3 ;  /* 0x000000500400780c */ /* 0x000fe40005f04270 */
[----:B------:R-:W-:Y:S02]  /*12380*/  FMNMX.FTZ R0, R161, R0, !PT ;  /* 0x00000000a1007209 */ /* 0x000fe40007810000 */
[----:B------:R-:W-:Y:S04]  /*12390*/  ISETP.LT.OR P0, PT, R151, 0x51, P0 ;  /* 0x000000519700780c */ /* 0x000fe80000701670 */
[----:B------:R-:W-:Y:S02]  /*123a0*/  FSEL R149, R46, -INF , !P0 ;  /* 0xff8000002e957808 */ /* 0x000fe40004000000 */
[C---:B------:R-:W-:Y:S02]  /*123b0*/  ISETP.GT.AND P0, PT, R4.reuse, 0x51, !P1 ;  /* 0x000000510400780c */ /* 0x040fe40004f04270 */
[----:B------:R-:W-:Y:S02]  /*123c0*/  FMNMX.FTZ R0, R149, R0, !PT ;  /* 0x0000000095007209 */ /* 0x000fe40007810000 */
[----:B------:R-:W-:Y:S02]  /*123d0*/  ISETP.LT.OR P1, PT, R151, 0x52, P0 ;  /* 0x000000529700780c */ /* 0x000fe40000721670 */
[C---:B------:R-:W-:Y:S02]  /*123e0*/  ISETP.GT.AND P0, PT, R4.reuse, 0x58, !P2 ;  /* 0x000000580400780c */ /* 0x040fe40005704270 */
[----:B------:R-:W-:Y:S02]  /*123f0*/  FSEL R143, R47, -INF , !P1 ;  /* 0xff8000002f8f7808 */ /* 0x000fe40004800000 */
[C---:B------:R-:W-:Y:S01]  /*12400*/  ISETP.LT.OR P1, PT, R151.reuse, 0x59, P0 ;  /* 0x000000599700780c */ /* 0x040fe20000721670 */
[----:B------:R-:W-:Y:S01]  /*12410*/  LDSM.16.MT88.4 R44, [R204+0x3100] ;  /* 0x00310000cc2c783b */ /* 0x000fe20000004200 */
[----:B------:R-:W-:Y:S02]  /*12420*/  ISETP.GT.AND P2, PT, R4, 0x59, !P6 ;  /* 0x000000590400780c */ /* 0x000fe40007744270 */
[----:B------:R-:W-:Y:S02]  /*12430*/  FSEL R135, R50, -INF , !P1 ;  /* 0xff80000032877808 */ /* 0x000fe40004800000 */
[----:B------:R-:W-:Y:S02]  /*12440*/  ISETP.LT.OR P0, PT, R151, 0x5a, P2 ;  /* 0x0000005a9700780c */ /* 0x000fe40001701670 */
[----:B------:R-:W-:Y:S02]  /*12450*/  FMNMX.FTZ R0, R143, R0, !PT ;  /* 0x000000008f007209 */ /* 0x000fe40007810000 */
[----:B------:R-:W-:Y:S02]  /*12460*/  FSEL R117, R51, -INF , !P0 ;  /* 0xff80000033757808 */ /* 0x000fe40004000000 */
[----:B------:R-:W-:Y:S04]  /*12470*/  FMNMX.FTZ R0, R135, R0, !PT ;  /* 0x0000000087007209 */ /* 0x000fe80007810000 */
[----:B------:R-:W-:Y:S05]  /*12480*/  FMNMX.FTZ R7, R117, R0, !PT ;  /* 0x0000000075077209 */ /* 0x000fea0007810000 */
[----:B------:R-:W2:Y:S01]  /*12490*/  SHFL.BFLY PT, R4, R7, 0x2, 0x1f ;  /* 0x0c401f0007047f89 */ /* 0x000ea200000e0000 */
[----:B-1----:R-:W-:Y:S07]  /*124a0*/  FMNMX.FTZ R6, R5, R6, !PT ;  /* 0x0000000605067209 */ /* 0x002fee0007810000 */
[----:B------:R-:W1:Y:S01]  /*124b0*/  SHFL.BFLY PT, R15, R6, 0x1, 0x1f ;  /* 0x0c201f00060f7f89 */ /* 0x000e6200000e0000 */
[----:B--2---:R-:W-:Y:S07]  /*124c0*/  FMNMX.FTZ R5, R7, R4, !PT ;  /* 0x0000000407057209 */ /* 0x004fee0007810000 */
        /* <DEDUP_REMOVED lines=8> */
[--C-:B------:R-:W-:Y:S02]  /*12550*/  FFMA.FTZ R118, R116, c[0x0][0x2d0], -R151.reuse ;  /* 0x0000b40074767a23 */ /* 0x100fe40000010897 */
[--C-:B------:R-:W-:Y:S01]  /*12560*/  FFMA.FTZ R129, R8, c[0x0][0x2d0], -R151.reuse ;  /* 0x0000b40008817a23 */ /* 0x100fe20000010897 */
[----:B--2---:R-:W-:Y:S01]  /*12570*/  FMNMX.FTZ R116, R5, R4, !PT ;  /* 0x0000000405747209 */ /* 0x004fe20007810000 */
[--C-:B------:R-:W-:Y:S01]  /*12580*/  FFMA.FTZ R128, R120, c[0x0][0x2d0], -R151.reuse ;  /* 0x0000b40078807a23 */ /* 0x100fe20000010897 */
[----:B------:R-:W-:Y:S01]  /*12590*/  MUFU.EX2 R119, R119 ;  /* 0x0000007700777308 */ /* 0x000fe20000000800 */
[----:B------:R-:W-:Y:S01]  /*125a0*/  FMUL.FTZ R4, R3, c[0x0][0x2d0] ;  /* 0x0000b40003047a20 */ /* 0x000fe20000410000 */
[C---:B------:R-:W-:Y:S01]  /*125b0*/  FSETP.NEU.FTZ.AND P0, PT, R116.reuse, -INF , PT ;  /* 0xff8000007400780b */ /* 0x040fe20003f1d000 */
[----:B------:R-:W-:Y:S02]  /*125c0*/  FMUL.FTZ R134, R116, c[0x0][0x2d0] ;  /* 0x0000b40074867a20 */ /* 0x000fe40000410000 */
[--C-:B------:R-:W-:Y:S01]  /*125d0*/  FFMA.FTZ R141, R152, c[0x0][0x2d0], -R151.reuse ;  /* 0x0000b400988d7a23 */ /* 0x100fe20000010897 */
[----:B------:R-:W-:Y:S01]  /*125e0*/  FSEL R5, R116, RZ, P0 ;  /* 0x000000ff74057208 */ /* 0x000fe20000000000 */
[--C-:B------:R-:W-:Y:S01]  /*125f0*/  FFMA.FTZ R144, R144, c[0x0][0x2d0], -R151.reuse ;  /* 0x0000b40090907a23 */ /* 0x100fe20000010897 */
[----:B------:R-:W-:Y:S01]  /*12600*/  FSEL R134, R134, RZ, P0 ;  /* 0x000000ff86867208 */ /* 0x000fe20000000000 */
[--C-:B------:R-:W-:Y:S01]  /*12610*/  FFMA.FTZ R147, R150, c[0x0][0x2d0], -R151.reuse ;  /* 0x0000b40096937a23 */ /* 0x100fe20000010897 */
[----:B------:R-:W1:Y:S01]  /*12620*/  MUFU.EX2 R3, R4 ;  /* 0x0000000400037308 */ /* 0x000e620000000800 */
[----:B------:R-:W-:Y:S01]  /*12630*/  FADD.FTZ R5, -R5, R2 ;  /* 0x0000000205057221 */ /* 0x000fe20000010100 */
[----:B------:R-:W-:Y:S01]  /*12640*/  ISETP.GT.AND P0, PT, R230, R225, PT ;  /* 0x000000e1e600720c */ /* 0x000fe20003f04270 */
[--C-:B------:R-:W-:Y:S02]  /*12650*/  FFMA.FTZ R132, R13, c[0x0][0x2d0], -R134.reuse ;  /* 0x0000b4000d847a23 */ /* 0x100fe40000010886 */
[----:B------:R-:W2:Y:S01]  /*12660*/  LDSM.16.MT88.4 R12, [R204+0x100] ;  /* 0x00010000cc0c783b */ /* 0x000ea20000004200 */
[--C-:B------:R-:W-:Y:S02]  /*12670*/  FFMA.FTZ R133, R17, c[0x0][0x2d0], -R134.reuse ;  /* 0x0000b40011857a23 */ /* 0x100fe40000010886 */
[--C-:B------:R-:W-:Y:S02]  /*12680*/  FFMA.FTZ R131, R9, c[0x0][0x2d0], -R134.reuse ;  /* 0x0000b40009837a23 */ /* 0x100fe40000010886 */
[--C-:B------:R-:W-:Y:S01]  /*12690*/  FFMA.FTZ R130, R11, c[0x0][0x2d0], -R134.reuse ;  /* 0x0000b4000b827a23 */ /* 0x100fe20000010886 */
[----:B------:R-:W3:Y:S01]  /*126a0*/  MUFU.EX2 R128, R128 ;  /* 0x0000008000807308 */ /* 0x000ee20000000800 */
[----:B------:R-:W-:Y:S02]  /*126b0*/  FMUL.FTZ R2, R5, c[0x0][0x2d0] ;  /* 0x0000b40005027a20 */ /* 0x000fe40000410000 */
[--C-:B------:R-:W-:Y:S02]  /*126c0*/  FFMA.FTZ R148, R148, c[0x0][0x2d0], -R151.reuse ;  /* 0x0000b40094947a23 */ /* 0x100fe40000010897 */
[--C-:B------:R-:W-:Y:S02]  /*126d0*/  FFMA.FTZ R150, R235, c[0x0][0x2d0], -R134.reuse ;  /* 0x0000b400eb967a23 */ /* 0x100fe40000010886 */
[--C-:B------:R-:W-:Y:S02]  /*126e0*/  FFMA.FTZ R153, R153, c[0x0][0x2d0], -R134.reuse ;  /* 0x0000b40099997a23 */ /* 0x100fe40000010886 */
[--C-:B------:R-:W-:Y:S01]  /*126f0*/  FFMA.FTZ R152, R233, c[0x0][0x2d0], -R134.reuse ;  /* 0x0000b400e9987a23 */ /* 0x100fe20000010886 */
[----:B------:R-:W4:Y:S01]  /*12700*/  MUFU.EX2 R2, R2 ;  /* 0x0000000200027308 */ /* 0x000f220000000800 */
[--C-:B------:R-:W-:Y:S02]  /*12710*/  FFMA.FTZ R155, R155, c[0x0][0x2d0], -R134.reuse ;  /* 0x0000b4009b9b7a23 */ /* 0x100fe40000010886 */
[C---:B-1----:R-:W-:Y:S02]  /*12720*/  FMUL.FTZ R4, R3.reuse, R112 ;  /* 0x0000007003047220 */ /* 0x042fe40000410000 */
[C---:B------:R-:W-:Y:S02]  /*12730*/  FMUL.FTZ R5, R3.reuse, R113 ;  /* 0x0000007103057220 */ /* 0x040fe40000410000 */
[C---:B------:R-:W-:Y:S02]  /*12740*/  FMUL.FTZ R8, R3.reuse, R108 ;  /* 0x0000006c03087220 */ /* 0x040fe40000410000 */
[C---:B------:R-:W-:Y:S01]  /*12750*/  FMUL.FTZ R9, R3.reuse, R109 ;  /* 0x0000006d03097220 */ /* 0x040fe20000410000 */
[----:B------:R-:W-:Y:S01]  /*12760*/  MUFU.EX2 R118, R118 ;  /* 0x0000007600767308 */ /* 0x000fe20000000800 */
[C---:B------:R-:W-:Y:S02]  /*12770*/  FMUL.FTZ R16, R3.reuse, R72 ;  /* 0x0000004803107220 */ /* 0x040fe40000410000 */
[----:B------:R-:W-:Y:S01]  /*12780*/  FMUL.FTZ R17, R3, R73 ;  /* 0x0000004903117220 */ /* 0x000fe20000410000 */
[----:B---3--:R-:W-:Y:S01]  /*12790*/  F2FP.BF16.PACK_AB R120, R119, R128 ;  /* 0x000000807778723e */ /* 0x008fe200000010ff */
[C---:B------:R-:W-:Y:S02]  /*127a0*/  FMUL.FTZ R24, R3.reuse, R80 ;  /* 0x0000005003187220 */ /* 0x040fe40000410000 */
[C---:B------:R-:W-:Y:S02]  /*127b0*/  FMUL.FTZ R25, R3.reuse, R81 ;  /* 0x0000005103197220 */ /* 0x040fe40000410000 */
[C---:B------:R-:W-:Y:S01]  /*127c0*/  FMUL.FTZ R32, R3.reuse, R88 ;  /* 0x0000005803207220 */ /* 0x040fe20000410000 */
[----:B------:R-:W1:Y:S01]  /*127d0*/  MUFU.EX2 R129, R129 ;  /* 0x0000008100817308 */ /* 0x000e620000000800 */
[C---:B------:R-:W-:Y:S02]  /*127e0*/  FMUL.FTZ R33, R3.reuse, R89 ;  /* 0x0000005903217220 */ /* 0x040fe40000410000 */
[----:B------:R-:W-:Y:S02]  /*127f0*/  FMUL.FTZ R40, R3, R96 ;  /* 0x0000006003287220 */ /* 0x000fe40000410000 */
[C---:B----4-:R-:W-:Y:S02]  /*12800*/  FMUL.FTZ R6, R2.reuse, R114 ;  /* 0x0000007202067220 */ /* 0x050fe40000410000 */
        /* <DEDUP_REMOVED lines=9> */
[----:B------:R-:W3:Y:S01]  /*128a0*/  MUFU.EX2 R132, R132 ;  /* 0x0000008400847308 */ /* 0x000ee20000000800 */
[C---:B------:R-:W-:Y:S01]  /*128b0*/  FMUL.FTZ R34, R2.reuse, R90 ;  /* 0x0000005a02227220 */ /* 0x040fe20000410000 */
[----:B------:R-:W-:Y:S01]  /*128c0*/  LDSM.16.MT88.4 R72, [R201+0x3100] ;  /* 0x00310000c948783b */ /* 0x000fe20000004200 */
[C---:B------:R-:W-:Y:S01]  /*128d0*/  FMUL.FTZ R35, R2.reuse, R91 ;  /* 0x0000005b02237220 */ /* 0x040fe20000410000 */
[----:B-1----:R-:W-:Y:S01]  /*128e0*/  F2FP.BF16.PACK_AB R122, R129, R118 ;  /* 0x00000076817a723e */ /* 0x002fe200000010ff */
[C---:B------:R-:W-:Y:S02]  /*128f0*/  FMUL.FTZ R41, R3.reuse, R97 ;  /* 0x0000006103297220 */ /* 0x040fe40000410000 */
[C---:B------:R-:W-:Y:S02]  /*12900*/  FMUL.FTZ R42, R2.reuse, R98 ;  /* 0x00000062022a7220 */ /* 0x040fe40000410000 */
[C---:B------:R-:W-:Y:S01]  /*12910*/  FMUL.FTZ R43, R2.reuse, R99 ;  /* 0x00000063022b7220 */ /* 0x040fe20000410000 */
[----:B------:R-:W-:Y:S01]  /*12920*/  MUFU.EX2 R131, R131 ;  /* 0x0000008300837308 */ /* 0x000fe20000000800 */
[----:B------:R-:W-:Y:S01]  /*12930*/  LDSM.16.MT88.4 R80, [R204+0x900] ;  /* 0x00090000cc50783b */ /* 0x000fe20000004200 */
[C---:B------:R-:W-:Y:S02]  /*12940*/  FMUL.FTZ R48, R3.reuse, R104 ;  /* 0x0000006803307220 */ /* 0x040fe40000410000 */
[C---:B------:R-:W-:Y:S02]  /*12950*/  FMUL.FTZ R49, R3.reuse, R105 ;  /* 0x0000006903317220 */ /* 0x040fe40000410000 */
[C---:B------:R-:W-:Y:S02]  /*12960*/  FMUL.FTZ R50, R2.reuse, R106 ;  /* 0x0000006a02327220 */ /* 0x040fe40000410000 */
[----:B------:R-:W-:Y:S01]  /*12970*/  FMUL.FTZ R51, R2, R107 ;  /* 0x0000006b02337220 */ /* 0x000fe20000410000 */
[----:B------:R-:W-:Y:S01]  /*12980*/  LDSM.16.MT88.4 R88, [R200+0x900] ;  /* 0x00090000c858783b */ /* 0x000fe20000004200 */
[----:B------:R-:W1:Y:S01]  /*12990*/  MUFU.EX2 R130, R130 ;  /* 0x0000008200827308 */ /* 0x000e620000000800 */
[C---:B------:R-:W-:Y:S02]  /*129a0*/  FMUL.FTZ R52, R3.reuse, R52 ;  /* 0x0000003403347220 */ /* 0x040fe40000410000 */
[C---:B------:R-:W-:Y:S01]  /*129b0*/  FMUL.FTZ R53, R3.reuse, R53 ;  /* 0x0000003503357220 */ /* 0x040fe20000410000 */
[----:B---3--:R-:W-:Y:S01]  /*129c0*/  F2FP.BF16.PACK_AB R121, R132, R133 ;  /* 0x000000858479723e */ /* 0x008fe200000010ff */
[C---:B------:R-:W-:Y:S02]  /*129d0*/  FMUL.FTZ R54, R2.reuse, R54 ;  /* 0x0000003602367220 */ /* 0x040fe40000410000 */
        /* <DEDUP_REMOVED lines=11> */
[----:B------:R-:W-:Y:S01]  /*12a90*/  FMUL.FTZ R62, R2, R62 ;  /* 0x0000003e023e7220 */ /* 0x000fe20000410000 */
[----:B-1----:R-:W-:Y:S01]  /*12aa0*/  F2FP.BF16.PACK_AB R123, R130, R131 ;  /* 0x00000083827b723e */ /* 0x002fe200000010ff */
[C---:B------:R-:W-:Y:S02]  /*12ab0*/  FMUL.FTZ R63, R2.reuse, R63 ;  /* 0x0000003f023f7220 */ /* 0x040fe40000410000 */
[C---:B------:R-:W-:Y:S02]  /*12ac0*/  FMUL.FTZ R64, R3.reuse, R64 ;  /* 0x0000004003407220 */ /* 0x040fe40000410000 */
[C---:B------:R-:W-:Y:S02]  /*12ad0*/  FMUL.FTZ R65, R3.reuse, R65 ;  /* 0x0000004103417220 */ /* 0x040fe40000410000 */
[C---:B--2---:R-:W-:Y:S01]  /*12ae0*/  HMMA.16816.F32.BF16 R4, R120.reuse, R12, R4 ;  /* 0x0000000c7804723c */ /* 0x044fe20000041804 */
[----:B------:R-:W-:Y:S04]  /*12af0*/  MUFU.EX2 R147, R147 ;  /* 0x0000009300937308 */ /* 0x000fe80000000800 */
[C---:B------:R-:W-:Y:S02]  /*12b00*/  FMUL.FTZ R66, R2.reuse, R66 ;  /* 0x0000004202427220 */ /* 0x040fe40000410000 */
[C---:B------:R-:W-:Y:S01]  /*12b10*/  FMUL.FTZ R12, R3.reuse, R68 ;  /* 0x00000044030c7220 */ /* 0x040fe20000410000 */
[C---:B------:R-:W-:Y:S03]  /*12b20*/  HMMA.16816.F32.BF16 R8, R120.reuse, R14, R8 ;  /* 0x0000000e7808723c */ /* 0x040fe60000041808 */
[----:B------:R-:W-:Y:S01]  /*12b30*/  MUFU.EX2 R148, R148 ;  /* 0x0000009400947308 */ /* 0x000fe20000000800 */
[C---:B------:R-:W-:Y:S02]  /*12b40*/  FMUL.FTZ R13, R3.reuse, R69 ;  /* 0x00000045030d7220 */ /* 0x040fe40000410000 */
[C---:B------:R-:W-:Y:S02]  /*12b50*/  FMUL.FTZ R67, R2.reuse, R67 ;  /* 0x0000004302437220 */ /* 0x040fe40000410000 */
[C---:B------:R-:W-:Y:S04]  /*12b60*/  FMUL.FTZ R14, R2.reuse, R70 ;  /* 0x00000046020e7220 */ /* 0x040fe80000410000 */
[----:B------:R-:W-:Y:S01]  /*12b70*/  FMUL.FTZ R15, R2, R71 ;  /* 0x00000047020f7220 */ /* 0x000fe20000410000 */
[----:B------:R-:W-:Y:S01]  /*12b80*/  MUFU.EX2 R150, R150 ;  /* 0x0000009600967308 */ /* 0x000fe20000000800 */
[----:B------:R-:W1:Y:S01]  /*12b90*/  LDSM.16.MT88.4 R68, [R202+0x3100] ;  /* 0x00310000ca44783b */ /* 0x000e620000004200 */
[--C-:B------:R-:W-:Y:S02]  /*12ba0*/  FFMA.FTZ R233, R238, c[0x0][0x2d0], -R151.reuse ;  /* 0x0000b400eee97a23 */ /* 0x100fe40000010897 */
[--C-:B------:R-:W-:Y:S02]  /*12bb0*/  FFMA.FTZ R162, R162, c[0x0][0x2d0], -R151.reuse ;  /* 0x0000b400a2a27a23 */ /* 0x100fe40000010897 */
[C---:B------:R-:W-:Y:S03]  /*12bc0*/  HMMA.16816.F32.BF16 R12, R120.reuse, R20, R12 ;  /* 0x00000014780c723c */ /* 0x040fe6000004180c */
[--C-:B------:R-:W-:Y:S01]  /*12bd0*/  FFMA.FTZ R232, R232, c[0x0][0x2d0], -R151.reuse ;  /* 0x0000b400e8e87a23 */ /* 0x100fe20000010897 */
[----:B------:R-:W2:Y:S01]  /*12be0*/  MUFU.EX2 R153, R153 ;  /* 0x0000009900997308 */ /* 0x000ea20000000800 */
[--C-:B------:R-:W-:Y:S02]  /*12bf0*/  FFMA.FTZ R235, R236, c[0x0][0x2d0], -R151.reuse ;  /* 0x0000b400eceb7a23 */ /* 0x100fe40000010897 */
[C---:B------:R-:W-:Y:S01]  /*12c00*/  FMUL.FTZ R20, R3.reuse, R76 ;  /* 0x0000004c03147220 */ /* 0x040fe20000410000 */
[C---:B------:R-:W-:Y:S04]  /*12c10*/  HMMA.16816.F32.BF16 R16, R120.reuse, R22, R16 ;  /* 0x000000167810723c */ /* 0x040fe80000041810 */
[----:B------:R-:W-:Y:S02]  /*12c20*/  FMUL.FTZ R21, R3, R77 ;  /* 0x0000004d03157220 */ /* 0x000fe40000410000 */
[----:B------:R-:W-:Y:S01]  /*12c30*/  MUFU.EX2 R152, R152 ;  /* 0x0000009800987308 */ /* 0x000fe20000000800 */
[C---:B------:R-:W-:Y:S02]  /*12c40*/  FMUL.FTZ R22, R2.reuse, R78 ;  /* 0x0000004e02167220 */ /* 0x040fe40000410000 */
[----:B------:R-:W-:Y:S02]  /*12c50*/  FMUL.FTZ R23, R2, R79 ;  /* 0x0000004f02177220 */ /* 0x000fe40000410000 */
[----:B------:R-:W4:Y:S01]  /*12c60*/  LDSM.16.MT88.4 R76, [R200+0x3100] ;  /* 0x00310000c84c783b */ /* 0x000f220000004200 */
[--C-:B------:R-:W-:Y:S02]  /*12c70*/  FFMA.FTZ R236, R247, c[0x0][0x2d0], -R134.reuse ;  /* 0x0000b400f7ec7a23 */ /* 0x100fe40000010886 */
[--C-:B------:R-:W-:Y:S02]  /*12c80*/  FFMA.FTZ R239, R239, c[0x0][0x2d0], -R134.reuse ;  /* 0x0000b400efef7a23 */ /* 0x100fe40000010886 */
[C---:B------:R-:W-:Y:S01]  /*12c90*/  HMMA.16816.F32.BF16 R20, R120.reuse, R28, R20 ;  /* 0x0000001c7814723c */ /* 0x040fe20000041814 */
[----:B------:R-:W5:Y:S02]  /*12ca0*/  MUFU.EX2 R155, R155 ;  /* 0x0000009b009b7308 */ /* 0x000f640000000800 */
[--C-:B------:R-:W-:Y:S02]  /*12cb0*/  FFMA.FTZ R238, R243, c[0x0][0x2d0], -R134.reuse ;  /* 0x0000b400f3ee7a23 */ /* 0x100fe40000010886 */
[--C-:B------:R-:W-:Y:S02]  /*12cc0*/  FFMA.FTZ R241, R241, c[0x0][0x2d0], -R134.reuse ;  /* 0x0000b400f1f17a23 */ /* 0x100fe40000010886 */
[C---:B------:R-:W-:Y:S01]  /*12cd0*/  FMUL.FTZ R28, R3.reuse, R84 ;  /* 0x00000054031c7220 */ /* 0x040fe20000410000 */
[C---:B------:R-:W-:Y:S03]  /*12ce0*/  HMMA.16816.F32.BF16 R24, R120.reuse, R30, R24 ;  /* 0x0000001e7818723c */ /* 0x040fe60000041818 */
[----:B------:R-:W-:Y:S01]  /*12cf0*/  MUFU.EX2 R233, R233 ;  /* 0x000000e900e97308 */ /* 0x000fe20000000800 */
[C---:B------:R-:W-:Y:S02]  /*12d00*/  FMUL.FTZ R29, R3.reuse, R85 ;  /* 0x00000055031d7220 */ /* 0x040fe40000410000 */
[--C-:B------:R-:W-:Y:S02]  /*12d10*/  FFMA.FTZ R240, R240, c[0x0][0x2d0], -R151.reuse ;  /* 0x0000b400f0f07a23 */ /* 0x100fe40000010897 */
[C---:B------:R-:W-:Y:S04]  /*12d20*/  FMUL.FTZ R30, R2.reuse, R86 ;  /* 0x00000056021e7220 */ /* 0x040fe80000410000 */
[----:B------:R-:W-:Y:S01]  /*12d30*/  FMUL.FTZ R31, R2, R87 ;  /* 0x00000057021f7220 */ /* 0x000fe20000410000 */
[----:B------:R-:W1:Y:S01]  /*12d40*/  MUFU.EX2 R162, R162 ;  /* 0x000000a200a27308 */ /* 0x000e620000000800 */
[----:B------:R-:W-:Y:S01]  /*12d50*/  LDSM.16.MT88.4 R84, [R201+0x900] ;  /* 0x00090000c954783b */ /* 0x000fe20000004200 */
[--C-:B------:R-:W-:Y:S02]  /*12d60*/  FFMA.FTZ R243, R248, c[0x0][0x2d0], -R151.reuse ;  /* 0x0000b400f8f37a23 */ /* 0x100fe40000010897 */
[--C-:B------:R-:W-:Y:S02]  /*12d70*/  FFMA.FTZ R242, R242, c[0x0][0x2d0], -R151.reuse ;  /* 0x0000b400f2f27a23 */ /* 0x100fe40000010897 */
[C---:B------:R-:W-:Y:S03]  /*12d80*/  HMMA.16816.F32.BF16 R28, R120.reuse, R36, R28 ;  /* 0x00000024781c723c */ /* 0x040fe6000004181c */
[--C-:B------:R-:W-:Y:S01]  /*12d90*/  FFMA.FTZ R247, R244, c[0x0][0x2d0], -R151.reuse ;  /* 0x0000b400f4f77a23 */ /* 0x100fe20000010897 */
[----:B------:R-:W-:Y:S01]  /*12da0*/  MUFU.EX2 R232, R232 ;  /* 0x000000e800e87308 */ /* 0x000fe20000000800 */
[--C-:B------:R-:W-:Y:S02]  /*12db0*/  FFMA.FTZ R244, R246, c[0x0][0x2d0], -R134.reuse ;  /* 0x0000b400f6f47a23 */ /* 0x100fe40000010886 */
[C---:B------:R-:W-:Y:S01]  /*12dc0*/  FMUL.FTZ R36, R3.reuse, R92 ;  /* 0x0000005c03247220 */ /* 0x040fe20000410000 */
[C---:B------:R-:W-:Y:S04]  /*12dd0*/  HMMA.16816.F32.BF16 R32, R120.reuse, R38, R32 ;  /* 0x000000267820723c */ /* 0x040fe80000041820 */
[----:B------:R-:W-:Y:S02]  /*12de0*/  FMUL.FTZ R37, R3, R93 ;  /* 0x0000005d03257220 */ /* 0x000fe40000410000 */
[----:B------:R-:W1:Y:S01]  /*12df0*/  MUFU.EX2 R235, R235 ;  /* 0x000000eb00eb7308 */ /* 0x000e620000000800 */
[C---:B------:R-:W-:Y:S02]  /*12e00*/  FMUL.FTZ R38, R2.reuse, R94 ;  /* 0x0000005e02267220 */ /* 0x040fe40000410000 */
[----:B------:R-:W-:Y:S02]  /*12e10*/  FMUL.FTZ R39, R2, R95 ;  /* 0x0000005f02277220 */ /* 0x000fe40000410000 */
[----:B------:R-:W-:Y:S01]  /*12e20*/  LDSM.16.MT88.4 R92, [R200+0x4900] ;  /* 0x00490000c85c783b */ /* 0x000fe20000004200 */
[--C-:B------:R-:W-:Y:S02]  /*12e30*/  FFMA.FTZ R251, R251, c[0x0][0x2d0], -R134.reuse ;  /* 0x0000b400fbfb7a23 */ /* 0x100fe40000010886 */
[--C-:B------:R-:W-:Y:S02]  /*12e40*/  FFMA.FTZ R246, R249, c[0x0][0x2d0], -R134.reuse ;  /* 0x0000b400f9f67a23 */ /* 0x100fe40000010886 */
[C---:B------:R-:W-:Y:S01]  /*12e50*/  HMMA.16816.F32.BF16 R36, R120.reuse, R44, R36 ;  /* 0x0000002c7824723c */ /* 0x040fe20000041824 */
[----:B------:R-:W-:Y:S02]  /*12e60*/  MUFU.EX2 R236, R236 ;  /* 0x000000ec00ec7308 */ /* 0x000fe40000000800 */
[--C-:B------:R-:W-:Y:S02]  /*12e70*/  FFMA.FTZ R245, R245, c[0x0][0x2d0], -R134.reuse ;  /* 0x0000b400f5f57a23 */ /* 0x100fe40000010886 */
[--C-:B------:R-:W-:Y:S02]  /*12e80*/  FFMA.FTZ R234, R234, c[0x0][0x2d0], -R151.reuse ;  /* 0x0000b400eaea7a23 */ /* 0x100fe40000010897 */
[C---:B------:R-:W-:Y:S01]  /*12e90*/  FMUL.FTZ R44, R3.reuse, R100 ;  /* 0x00000064032c7220 */ /* 0x040fe20000410000 */
[C---:B------:R-:W-:Y:S03]  /*12ea0*/  HMMA.16816.F32.BF16 R40, R120.reuse, R46, R40 ;  /* 0x0000002e7828723c */ /* 0x040fe60000041828 */
[----:B------:R-:W2:Y:S01]  /*12eb0*/  MUFU.EX2 R239, R239 ;  /* 0x000000ef00ef7308 */ /* 0x000ea20000000800 */
[----:B------:R-:W-:Y:S02]  /*12ec0*/  FMUL.FTZ R45, R3, R101 ;  /* 0x00000065032d7220 */ /* 0x000fe40000410000 */
[--C-:B------:R-:W-:Y:S02]  /*12ed0*/  FFMA.FTZ R249, R184, c[0x0][0x2d0], -R151.reuse ;  /* 0x0000b400b8f97a23 */ /* 0x100fe40000010897 */
[C---:B------:R-:W-:Y:S04]  /*12ee0*/  FMUL.FTZ R46, R2.reuse, R102 ;  /* 0x00000066022e7220 */ /* 0x040fe80000410000 */
[----:B------:R-:W-:Y:S01]  /*12ef0*/  FMUL.FTZ R47, R2, R103 ;  /* 0x00000067022f7220 */ /* 0x000fe20000410000 */
[----:B------:R-:W-:Y:S01]  /*12f00*/  MUFU.EX2 R238, R238 ;  /* 0x000000ee00ee7308 */ /* 0x000fe20000000800 */
[----:B------:R-:W-:Y:S01]  /*12f10*/  LDSM.16.MT88.4 R100, [R204+0x5900] ;  /* 0x00590000cc64783b */ /* 0x000fe20000004200 */
[--C-:B------:R-:W-:Y:S02]  /*12f20*/  FFMA.FTZ R160, R160, c[0x0][0x2d0], -R151.reuse ;  /* 0x0000b400a0a07a23 */ /* 0x100fe40000010897 */
[--C-:B------:R-:W-:Y:S02]  /*12f30*/  FFMA.FTZ R154, R154, c[0x0][0x2d0], -R151.reuse ;  /* 0x0000b4009a9a7a23 */ /* 0x100fe40000010897 */
[C---:B-1----:R-:W-:Y:S03]  /*12f40*/  HMMA.16816.F32.BF16 R44, R120.reuse, R68, R44 ;  /* 0x00000044782c723c */ /* 0x042fe6000004182c */
[--C-:B------:R-:W-:Y:S01]  /*12f50*/  FFMA.FTZ R184, R237, c[0x0][0x2d0], -R134.reuse ;  /* 0x0000b400edb87a23 */ /* 0x100fe20000010886 */
[----:B------:R-:W1:Y:S01]  /*12f60*/  MUFU.EX2 R241, R241 ;  /* 0x000000f100f17308 */ /* 0x000e620000000800 */
[--C-:B------:R-:W-:Y:S02]  /*12f70*/  FFMA.FTZ R231, R231, c[0x0][0x2d0], -R134.reuse ;  /* 0x0000b400e7e77a23 */ /* 0x100fe40000010886 */
[----:B---3--:R-:W-:Y:S01]  /*12f80*/  F2FP.BF16.PACK_AB R68, R144, R141 ;  /* 0x0000008d9044723e */ /* 0x008fe200000010ff */
[C---:B------:R-:W-:Y:S04]  /*12f90*/  HMMA.16816.F32.BF16 R48, R120.reuse, R70, R48 ;  /* 0x000000467830723c */ /* 0x040fe80000041830 */
[----:B--2---:R-:W-:Y:S01]  /*12fa0*/  F2FP.BF16.PACK_AB R69, R153, R150 ;  /* 0x000000969945723e */ /* 0x004fe200000010ff */
[--C-:B------:R-:W-:Y:S01]  /*12fb0*/  FFMA.FTZ R163, R163, c[0x0][0x2d0], -R134.reuse ;  /* 0x0000b400a3a37a23 */ /* 0x100fe20000010886 */
[----:B------:R-:W-:Y:S01]  /*12fc0*/  MUFU.EX2 R240, R240 ;  /* 0x000000f000f07308 */ /* 0x000fe20000000800 */
[----:B------:R-:W-:Y:S01]  /*12fd0*/  F2FP.BF16.PACK_AB R70, R148, R147 ;  /* 0x000000939446723e */ /* 0x000fe200000010ff */
[C---:B------:R-:W-:Y:S04]  /*12fe0*/  HMMA.16816.F32.BF16 R52, R120.reuse, R72, R52 ;  /* 0x000000487834723c */ /* 0x040fe80000041834 */
[----:B-----5:R-:W-:Y:S01]  /*12ff0*/  F2FP.BF16.PACK_AB R71, R155, R152 ;  /* 0x000000989b47723e */ /* 0x020fe200000010ff */
[--C-:B------:R-:W-:Y:S02]  /*13000*/  FFMA.FTZ R248, R161, c[0x0][0x2d0], -R134.reuse ;  /* 0x0000b400a1f87a23 */ /* 0x100fe40000010886 */
[--C-:B------:R-:W-:Y:S01]  /*13010*/  FFMA.FTZ R146, R146, c[0x0][0x2d0], -R151.reuse ;  /* 0x0000b40092927a23 */ /* 0x100fe20000010897 */
[C---:B------:R-:W-:Y:S01]  /*13020*/  HMMA.16816.F32.BF16 R56, R120.reuse, R74, R56 ;  /* 0x0000004a7838723c */ /* 0x040fe20000041838 */
[----:B------:R-:W2:Y:S01]  /*13030*/  LDSM.16.MT88.4 R72, [R202+0x900] ;  /* 0x00090000ca48783b */ /* 0x000ea20000004200 */
[----:B------:R-:W-:Y:S02]  /*13040*/  MUFU.EX2 R243, R243 ;  /* 0x000000f300f37308 */ /* 0x000fe40000000800 */
[--C-:B------:R-:W-:Y:S02]  /*13050*/  FFMA.FTZ R145, R145, c[0x0][0x2d0], -R151.reuse ;  /* 0x0000b40091917a23 */ /* 0x100fe40000010897 */
[--C-:B------:R-:W-:Y:S02]  /*13060*/  FFMA.FTZ R142, R142, c[0x0][0x2d0], -R151.reuse ;  /* 0x0000b4008e8e7a23 */ /* 0x100fe40000010897 */
[C---:B----4-:R-:W-:Y:S04]  /*13070*/  HMMA.16816.F32.BF16 R60, R120.reuse, R76, R60 ;  /* 0x0000004c783c723c */ /* 0x050fe8000004183c */
[----:B------:R-:W-:Y:S01]  /*13080*/  MUFU.EX2 R242, R242 ;  /* 0x000000f200f27308 */ /* 0x000fe20000000800 */
[----:B------:R-:W-:Y:S02]  /*13090*/  FFMA.FTZ R151, R140, c[0x0][0x2d0], -R151 ;  /* 0x0000b4008c977a23 */ /* 0x000fe40000010897 */
[--C-:B------:R-:W-:Y:S01]  /*130a0*/  FFMA.FTZ R140, R149, c[0x0][0x2d0], -R134.reuse ;  /* 0x0000b400958c7a23 */ /* 0x100fe20000010886 */
[----:B------:R-:W-:Y:S01]  /*130b0*/  HMMA.16816.F32.BF16 R64, R120, R78, R64 ;  /* 0x0000004e7840723c */ /* 0x000fe20000041840 */
[----:B------:R-:W3:Y:S03]  /*130c0*/  LDSM.16.MT88.4 R76, [R204+0x3900] ;  /* 0x00390000cc4c783b */ /* 0x000ee60000004200 */
[--C-:B------:R-:W-:Y:S02]  /*130d0*/  FFMA.FTZ R143, R143, c[0x0][0x2d0], -R134.reuse ;  /* 0x0000b4008f8f7a23 */ /* 0x100fe40000010886 */
[----:B------:R-:W-:Y:S01]  /*130e0*/  MUFU.EX2 R247, R247 ;  /* 0x000000f700f77308 */ /* 0x000fe20000000800 */
[--C-:B------:R-:W-:Y:S01]  /*130f0*/  FFMA.FTZ R135, R135, c[0x0][0x2d0], -R134.reuse ;  /* 0x0000b40087877a23 */ /* 0x100fe20000010886 */
[C---:B------:R-:W-:Y:S05]  /*13100*/  HMMA.16816.F32.BF16 R4, R68.reuse, R80, R4 ;  /* 0x000000504404723c */ /* 0x040fea0000041804 */
[----:B------:R-:W-:Y:S02]  /*13110*/  FFMA.FTZ R134, R117, c[0x0][0x2d0], -R134 ;  /* 0x0000b40075867a23 */ /* 0x000fe40000010886 */
[----:B------:R-:W-:Y:S01]  /*13120*/  FFMA.FTZ R128, R3, R224, R128 ;  /* 0x000000e003807223 */ /* 0x000fe20000010080 */
[C---:B------:R-:W-:Y:S01]  /*13130*/  HMMA.16816.F32.BF16 R8, R68.reuse, R82, R8 ;  /* 0x000000524408723c */ /* 0x040fe20000041808 */
[----:B------:R-:W-:Y:S01]  /*13140*/  LDSM.16.MT88.4 R80, [R201+0x3900] ;  /* 0x00390000c950783b */ /* 0x000fe20000004200 */
[----:B------:R-:W-:Y:S02]  /*13150*/  MUFU.EX2 R244, R244 ;  /* 0x000000f400f47308 */ /* 0x000fe40000000800 */
[----:B------:R-:W-:Y:S02]  /*13160*/  FFMA.FTZ R133, R2, R223, R133 ;  /* 0x000000df02857223 */ /* 0x000fe40000010085 */
[----:B------:R-:W-:Y:S02]  /*13170*/  FADD.FTZ R119, R119, R128 ;  /* 0x0000008077777221 */ /* 0x000fe40000010000 */
[----:B------:R-:W-:Y:S01]  /*13180*/  FADD.FTZ R132, R132, R133 ;  /* 0x0000008584847221 */ /* 0x000fe20000010000 */
[C---:B--2---:R-:W-:Y:S03]  /*13190*/  HMMA.16816.F32.BF16 R12, R68.reuse, R72, R12 ;  /* 0x00000048440c723c */ /* 0x044fe6000004180c */
[----:B------:R-:W-:Y:S01]  /*131a0*/  MUFU.EX2 R251, R251 ;  /* 0x000000fb00fb7308 */ /* 0x000fe20000000800 */
[----:B------:R-:W-:Y:S02]  /*131b0*/  FADD.FTZ R118, R118, R119 ;  /* 0x0000007776767221 */ /* 0x000fe40000010000 */
[----:B------:R-:W-:Y:S02]  /*131c0*/  FADD.FTZ R3, R131, R132 ;  /* 0x0000008483037221 */ /* 0x000fe40000010000 */
[C---:B------:R-:W-:Y:S01]  /*131d0*/  HMMA.16816.F32.BF16 R16, R68.reuse, R74, R16 ;  /* 0x0000004a4410723c */ /* 0x040fe20000041810 */
[----:B------:R-:W2:Y:S03]  /*131e0*/  LDSM.16.MT88.4 R72, [R202+0x3900] ;  /* 0x00390000ca48783b */ /* 0x000ea60000004200 */
[----:B------:R-:W-:Y:S01]  /*131f0*/  FADD.FTZ R118, R129, R118 ;  /* 0x0000007681767221 */ /* 0x000fe20000010000 */
[----:B------:R-:W-:Y:S01]  /*13200*/  MUFU.EX2 R246, R246 ;  /* 0x000000f600f67308 */ /* 0x000fe20000000800 */
[----:B------:R-:W-:Y:S02]  /*13210*/  FADD.FTZ R3, R130, R3 ;  /* 0x0000000382037221 */ /* 0x000fe40000010000 */
[C---:B------:R-:W-:Y:S04]  /*13220*/  HMMA.16816.F32.BF16 R20, R68.reuse, R84, R20 ;  /* 0x000000544414723c */ /* 0x040fe80000041814 */
[----:B------:R-:W-:Y:S02]  /*13230*/  FADD.FTZ R141, R141, R118 ;  /* 0x000000768d8d7221 */ /* 0x000fe40000010000 */
[----:B------:R-:W-:Y:S01]  /*13240*/  FADD.FTZ R150, R150, R3 ;  /* 0x0000000396967221 */ /* 0x000fe20000010000 */
[----:B------:R-:W-:Y:S01]  /*13250*/  MUFU.EX2 R245, R245 ;  /* 0x000000f500f57308 */ /* 0x000fe20000000800 */
[C---:B------:R-:W-:Y:S01]  /*13260*/  HMMA.16816.F32.BF16 R24, R68.reuse, R86, R24 ;  /* 0x000000564418723c */ /* 0x040fe20000041818 */
[----:B------:R-:W4:Y:S03]  /*13270*/  LDSM.16.MT88.4 R84, [R200+0x3900] ;  /* 0x00390000c854783b */ /* 0x000f260000004200 */
[----:B------:R-:W-:Y:S02]  /*13280*/  FADD.FTZ R144, R144, R141 ;  /* 0x0000008d90907221 */ /* 0x000fe40000010000 */
[----:B------:R-:W-:Y:S02]  /*13290*/  FADD.FTZ R153, R153, R150 ;  /* 0x0000009699997221 */ /* 0x000fe40000010000 */
[C---:B------:R-:W-:Y:S01]  /*132a0*/  HMMA.16816.F32.BF16 R28, R68.reuse, R88, R28 ;  /* 0x00000058441c723c */ /* 0x040fe2000004181c */
[----:B------:R-:W-:Y:S03]  /*132b0*/  MUFU.EX2 R234, R234 ;  /* 0x000000ea00ea7308 */ /* 0x000fe60000000800 */
[----:B------:R-:W-:Y:S02]  /*132c0*/  FADD.FTZ R147, R147, R144 ;  /* 0x0000009093937221 */ /* 0x000fe40000010000 */
[----:B------:R-:W-:Y:S02]  /*132d0*/  FADD.FTZ R152, R152, R153 ;  /* 0x0000009998987221 */ /* 0x000fe40000010000 */
[C---:B------:R-:W-:Y:S01]  /*132e0*/  HMMA.16816.F32.BF16 R32, R68.reuse, R90, R32 ;  /* 0x0000005a4420723c */ /* 0x040fe20000041820 */
[----:B------:R-:W-:Y:S02]  /*132f0*/  LDSM.16.MT88.4 R88, [R200+0x4100] ;  /* 0x00410000c858783b */ /* 0x000fe40000004200 */
[----:B------:R-:W-:Y:S01]  /*13300*/  MUFU.EX2 R249, R249 ;  /* 0x000000f900f97308 */ /* 0x000fe20000000800 */
[----:B------:R-:W-:Y:S02]  /*13310*/  FADD.FTZ R148, R148, R147 ;  /* 0x0000009394947221 */ /* 0x000fe40000010000 */
[----:B------:R-:W-:Y:S02]  /*13320*/  FADD.FTZ R155, R155, R152 ;  /* 0x000000989b9b7221 */ /* 0x000fe40000010000 */
[C---:B---3--:R-:W-:Y:S05]  /*13330*/  HMMA.16816.F32.BF16 R36, R68.reuse, R76, R36 ;  /* 0x0000004c4424723c */ /* 0x048fea0000041824 */
[----:B------:R-:W-:Y:S03]  /*13340*/  MUFU.EX2 R160, R160 ;  /* 0x000000a000a07308 */ /* 0x000fe60000000800 */
[C---:B------:R-:W-:Y:S01]  /*13350*/  HMMA.16816.F32.BF16 R40, R68.reuse, R78, R40 ;  /* 0x0000004e4428723c */ /* 0x040fe20000041828 */
[----:B------:R-:W-:Y:S06]  /*13360*/  LDSM.16.MT88.4 R76, [R202+0x1100] ;  /* 0x00110000ca4c783b */ /* 0x000fec0000004200 */
[----:B------:R-:W-:Y:S01]  /*13370*/  MUFU.EX2 R154, R154 ;  /* 0x0000009a009a7308 */ /* 0x000fe20000000800 */
[C---:B--2---:R-:W-:Y:S08]  /*13380*/  HMMA.16816.F32.BF16 R44, R68.reuse, R72, R44 ;  /* 0x00000048442c723c */ /* 0x044ff0000004182c */
[C---:B------:R-:W-:Y:S01]  /*13390*/  HMMA.16816.F32.BF16 R48, R68.reuse, R74, R48 ;  /* 0x0000004a4430723c */ /* 0x040fe20000041830 */
[----:B------:R-:W2:Y:S01]  /*133a0*/  LDSM.16.MT88.4 R72, [R204+0x1100] ;  /* 0x00110000cc48783b */ /* 0x000ea20000004200 */
[----:B------:R-:W-:Y:S06]  /*133b0*/  MUFU.EX2 R184, R184 ;  /* 0x000000b800b87308 */ /* 0x000fec0000000800 */
[C---:B------:R-:W-:Y:S04]  /*133c0*/  HMMA.16816.F32.BF16 R52, R68.reuse, R80, R52 ;  /* 0x000000504434723c */ /* 0x040fe80000041834 */
[----:B------:R-:W-:Y:S04]  /*133d0*/  MUFU.EX2 R231, R231 ;  /* 0x000000e700e77308 */ /* 0x000fe80000000800 */
[C---:B------:R-:W-:Y:S01]  /*133e0*/  HMMA.16816.F32.BF16 R56, R68.reuse, R82, R56 ;  /* 0x000000524438723c */ /* 0x040fe20000041838 */
[----:B------:R-:W3:Y:S05]  /*133f0*/  LDSM.16.MT88.4 R80, [R201+0x1100] ;  /* 0x00110000c950783b */ /* 0x000eea0000004200 */
[----:B------:R-:W-:Y:S02]  /*13400*/  MUFU.EX2 R163, R163 ;  /* 0x000000a300a37308 */ /* 0x000fe40000000800 */
[C---:B----4-:R-:W-:Y:S08]  /*13410*/  HMMA.16816.F32.BF16 R60, R68.reuse, R84, R60 ;  /* 0x00000054443c723c */ /* 0x050ff0000004183c */
[----:B------:R-:W-:Y:S01]  /*13420*/  HMMA.16816.F32.BF16 R64, R68, R86, R64 ;  /* 0x000000564440723c */ /* 0x000fe20000041840 */
[----:B------:R-:W4:Y:S01]  /*13430*/  LDSM.16.MT88.4 R84, [R200+0x1100] ;  /* 0x00110000c854783b */ /* 0x000f220000004200 */
[----:B------:R-:W-:Y:S05]  /*13440*/  MUFU.EX2 R248, R248 ;  /* 0x000000f800f87308 */ /* 0x000fea0000000800 */
[----:B------:R-:W-:Y:S01]  /*13450*/  F2FP.BF16.PACK_AB R68, R162, R233 ;  /* 0x000000e9a244723e */ /* 0x000fe200000010ff */
[----:B------:R-:W-:Y:S01]  /*13460*/  FADD.FTZ R233, R233, R148 ;  /* 0x00000094e9e97221 */ /* 0x000fe20000010000 */
[----:B------:R-:W-:Y:S03]  /*13470*/  F2FP.BF16.PACK_AB R70, R235, R232 ;  /* 0x000000e8eb46723e */ /* 0x000fe600000010ff */
[----:B------:R-:W-:Y:S01]  /*13480*/  F2FP.BF16.PACK_AB R69, R239, R236 ;  /* 0x000000ecef45723e */ /* 0x000fe200000010ff */
[----:B------:R-:W-:Y:S01]  /*13490*/  MUFU.EX2 R146, R146 ;  /* 0x0000009200927308 */ /* 0x000fe20000000800 */
[----:B-1----:R-:W-:Y:S01]  /*134a0*/  F2FP.BF16.PACK_AB R71, R241, R238 ;  /* 0x000000eef147723e */ /* 0x002fe200000010ff */
[----:B------:R-:W-:Y:S02]  /*134b0*/  FADD.FTZ R236, R236, R155 ;  /* 0x0000009becec7221 */ /* 0x000fe40000010000 */
[----:B------:R-:W-:Y:S02]  /*134c0*/  FADD.FTZ R233, R162, R233 ;  /* 0x000000e9a2e97221 */ /* 0x000fe40000010000 */
[----:B------:R-:W-:Y:S02]  /*134d0*/  FADD.FTZ R239, R239, R236 ;  /* 0x000000ecefef7221 */ /* 0x000fe40000010000 */
[C---:B--2---:R-:W-:Y:S02]  /*134e0*/  HMMA.16816.F32.BF16 R4, R68.reuse, R72, R4 ;  /* 0x000000484404723c */ /* 0x044fe40000041804 */
[----:B------:R-:W1:Y:S01]  /*134f0*/  MUFU.EX2 R145, R145 ;  /* 0x0000009100917308 */ /* 0x000e620000000800 */
[----:B------:R-:W-:Y:S02]  /*13500*/  FADD.FTZ R232, R232, R233 ;  /* 0x000000e9e8e87221 */ /* 0x000fe40000010000 */
[----:B------:R-:W-:Y:S02]  /*13510*/  FADD.FTZ R238, R238, R239 ;  /* 0x000000efeeee7221 */ /* 0x000fe40000010000 */
[----:B------:R-:W-:Y:S01]  /*13520*/  FADD.FTZ R235, R235, R232 ;  /* 0x000000e8ebeb7221 */ /* 0x000fe20000010000 */
[C---:B------:R-:W-:Y:S01]  /*13530*/  HMMA.16816.F32.BF16 R8, R68.reuse, R74, R8 ;  /* 0x0000004a4408723c */ /* 0x040fe20000041808 */
[----:B------:R-:W2:Y:S03]  /*13540*/  LDSM.16.MT88.4 R72, [R204+0x4100] ;  /* 0x00410000cc48783b */ /* 0x000ea60000004200 */
[----:B------:R-:W-:Y:S01]  /*13550*/  MUFU.EX2 R142, R142 ;  /* 0x0000008e008e7308 */ /* 0x000fe20000000800 */
[----:B------:R-:W-:Y:S03]  /*13560*/  FADD.FTZ R241, R241, R238 ;  /* 0x000000eef1f17221 */ /* 0x000fe60000010000 */
[C---:B------:R-:W-:Y:S06]  /*13570*/  HMMA.16816.F32.BF16 R12, R68.reuse, R76, R12 ;  /* 0x0000004c440c723c */ /* 0x040fec000004180c */
[----:B------:R-:W5:Y:S02]  /*13580*/  MUFU.EX2 R151, R151 ;  /* 0x0000009700977308 */ /* 0x000f640000000800 */
[C---:B------:R-:W-:Y:S01]  /*13590*/  HMMA.16816.F32.BF16 R16, R68.reuse, R78, R16 ;  /* 0x0000004e4410723c */ /* 0x040fe20000041810 */
[----:B------:R-:W2:Y:S03]  /*135a0*/  LDSM.16.MT88.4 R76, [R202+0x4100] ;  /* 0x00410000ca4c783b */ /* 0x000ea60000004200 */
[----:B-1----:R-:W-:Y:S04]  /*135b0*/  F2FP.BF16.PACK_AB R120, R145, R146 ;  /* 0x000000929178723e */ /* 0x002fe800000010ff */
[C---:B---3--:R-:W-:Y:S01]  /*135c0*/  HMMA.16816.F32.BF16 R20, R68.reuse, R80, R20 ;  /* 0x000000504414723c */ /* 0x048fe20000041814 */
[----:B------:R-:W-:Y:S07]  /*135d0*/  MUFU.EX2 R140, R140 ;  /* 0x0000008c008c7308 */ /* 0x000fee0000000800 */
[C---:B------:R-:W-:Y:S01]  /*135e0*/  HMMA.16816.F32.BF16 R24, R68.reuse, R82, R24 ;  /* 0x000000524418723c */ /* 0x040fe20000041818 */
[----:B------:R-:W1:Y:S02]  /*135f0*/  LDSM.16.MT88.4 R80, [R201+0x4100] ;  /* 0x00410000c950783b */ /* 0x000e640000004200 */
[----:B------:R-:W3:Y:S01]  /*13600*/  MUFU.EX2 R143, R143 ;  /* 0x0000008f008f7308 */ /* 0x000ee20000000800 */
[----:B-----5:R-:W-:Y:S04]  /*13610*/  F2FP.BF16.PACK_AB R122, R151, R142 ;  /* 0x0000008e977a723e */ /* 0x020fe800000010ff */
[C---:B----4-:R-:W-:Y:S05]  /*13620*/  HMMA.16816.F32.BF16 R28, R68.reuse, R84, R28 ;  /* 0x00000054441c723c */ /* 0x050fea000004181c */
[----:B------:R-:W-:Y:S03]  /*13630*/  MUFU.EX2 R135, R135 ;  /* 0x0000008700877308 */ /* 0x000fe60000000800 */
[C---:B------:R-:W-:Y:S01]  /*13640*/  HMMA.16816.F32.BF16 R32, R68.reuse, R86, R32 ;  /* 0x000000564420723c */ /* 0x040fe20000041820 */
[----:B------:R-:W4:Y:S06]  /*13650*/  LDSM.16.MT88.4 R84, [R204+0x1900] ;  /* 0x00190000cc54783b */ /* 0x000f2c0000004200 */
[----:B------:R-:W5:Y:S01]  /*13660*/  MUFU.EX2 R134, R134 ;  /* 0x0000008600867308 */ /* 0x000f620000000800 */
[C---:B--2---:R-:W-:Y:S04]  /*13670*/  HMMA.16816.F32.BF16 R36, R68.reuse, R72, R36 ;  /* 0x000000484424723c */ /* 0x044fe80000041824 */
[----:B---3--:R-:W-:Y:S04]  /*13680*/  F2FP.BF16.PACK_AB R121, R143, R140 ;  /* 0x0000008c8f79723e */ /* 0x008fe800000010ff */
[C---:B------:R-:W-:Y:S01]  /*13690*/  HMMA.16816.F32.BF16 R40, R68.reuse, R74, R40 ;  /* 0x0000004a4428723c */ /* 0x040fe20000041828 */
[----:B------:R-:W2:Y:S07]  /*136a0*/  LDSM.16.MT88.4 R72, [R202+0x1900] ;  /* 0x00190000ca48783b */ /* 0x000eae0000004200 */
[C---:B------:R-:W-:Y:S04]  /*136b0*/  HMMA.16816.F32.BF16 R44, R68.reuse, R76, R44 ;  /* 0x0000004c442c723c */ /* 0x040fe8000004182c */
[----:B-----5:R-:W-:Y:S04]  /*136c0*/  F2FP.BF16.PACK_AB R123, R134, R135 ;  /* 0x00000087867b723e */ /* 0x020fe800000010ff */
[C---:B------:R-:W-:Y:S01]  /*136d0*/  HMMA.16816.F32.BF16 R48, R68.reuse, R78, R48 ;  /* 0x0000004e4430723c */ /* 0x040fe20000041830 */
[----:B------:R-:W3:Y:S07]  /*136e0*/  LDSM.16.MT88.4 R76, [R201+0x1900] ;  /* 0x00190000c94c783b */ /* 0x000eee0000004200 */
[C---:B-1----:R-:W-:Y:S08]  /*136f0*/  HMMA.16816.F32.BF16 R52, R68.reuse, R80, R52 ;  /* 0x000000504434723c */ /* 0x042ff00000041834 */
[C---:B------:R-:W-:Y:S01]  /*13700*/  HMMA.16816.F32.BF16 R56, R68.reuse, R82, R56 ;  /* 0x000000524438723c */ /* 0x040fe20000041838 */
[----:B------:R-:W1:Y:S07]  /*13710*/  LDSM.16.MT88.4 R80, [R200+0x1900] ;  /* 0x00190000c850783b */ /* 0x000e6e0000004200 */
        /* <DEDUP_REMOVED lines=12> */
[C---:B----4-:R-:W-:Y:S03]  /*137e0*/  HMMA.16816.F32.BF16 R4, R68.reuse, R84, R4 ;  /* 0x000000544404723c */ /* 0x050fe60000041804 */
        /* <DEDUP_REMOVED lines=9> */
[----:B------:R-:W2:Y:S07]  /*13880*/  LDSM.16.MT88.4 R72, [R202+0x4900] ;  /* 0x00490000ca48783b */ /* 0x000eae0000004200 */
[C---:B---3--:R-:W-:Y:S08]  /*13890*/  HMMA.16816.F32.BF16 R20, R68.reuse, R76, R20 ;  /* 0x0000004c4414723c */ /* 0x048ff00000041814 */
[C---:B------:R-:W-:Y:S01]  /*138a0*/  HMMA.16816.F32.BF16 R24, R68.reuse, R78, R24 ;  /* 0x0000004e4418723c */ /* 0x040fe20000041818 */
[----:B------:R-:W3:Y:S07]  /*138b0*/  LDSM.16.MT88.4 R76, [R204+0x2100] ;  /* 0x00210000cc4c783b */ /* 0x000eee0000004200 */
[C---:B-1----:R-:W-:Y:S08]  /*138c0*/  HMMA.16816.F32.BF16 R28, R68.reuse, R80, R28 ;  /* 0x00000050441c723c */ /* 0x042ff0000004181c */
[C---:B------:R-:W-:Y:S01]  /*138d0*/  HMMA.16816.F32.BF16 R32, R68.reuse, R82, R32 ;  /* 0x000000524420723c */ /* 0x040fe20000041820 */
[----:B------:R-:W1:Y:S07]  /*138e0*/  LDSM.16.MT88.4 R80, [R202+0x2100] ;  /* 0x00210000ca50783b */ /* 0x000e6e0000004200 */
[C---:B----4-:R-:W-:Y:S08]  /*138f0*/  HMMA.16816.F32.BF16 R36, R68.reuse, R84, R36 ;  /* 0x000000544424723c */ /* 0x050ff00000041824 */
        /* <DEDUP_REMOVED lines=17> */
[----:B------:R-:W-:Y:S01]  /*13a10*/  FADD.FTZ R163, R163, R2 ;  /* 0x00000002a3a37221 */ /* 0x000fe20000010000 */
[----:B------:R-:W-:Y:S01]  /*13a20*/  IADD3 R184, R230, -0x1, RZ ;  /* 0xffffffffe6b87810 */ /* 0x000fe20007ffe0ff */
[----:B------:R-:W-:Y:S02]  /*13a30*/  FADD.FTZ R3, R160, R3 ;  /* 0x00000003a0037221 */ /* 0x000fe40000010000 */
[----:B------:R-:W-:Y:S02]  /*13a40*/  IMAD.MOV.U32 R2, RZ, RZ, R116 ;  /* 0x000000ffff027224 */ /* 0x000fe400078e0074 */
[C---:B---3--:R-:W-:Y:S03]  /*13a50*/  HMMA.16816.F32.BF16 R4, R68.reuse, R76, R4 ;  /* 0x0000004c4404723c */ /* 0x048fe60000041804 */
[----:B------:R-:W-:Y:S05]  /*13a60*/  IMAD.MOV.U32 R230, RZ, RZ, R184 ;  /* 0x000000ffffe67224 */ /* 0x000fea00078e00b8 */
[C---:B------:R-:W-:Y:S01]  /*13a70*/  HMMA.16816.F32.BF16 R8, R68.reuse, R78, R8 ;  /* 0x0000004e4408723c */ /* 0x040fe20000041808 */
[----:B------:R-:W3:Y:S07]  /*13a80*/  LDSM.16.MT88.4 R76, [R204+0x5100] ;  /* 0x00510000cc4c783b */ /* 0x000eee0000004200 */
        /* <DEDUP_REMOVED lines=8> */
[----:B------:R-:W4:Y:S07]  /*13b10*/  LDSM.16.MT88.4 R84, [R202+0x2900] ;  /* 0x00290000ca54783b */ /* 0x000f2e0000004200 */
[C---:B---3--:R-:W-:Y:S08]  /*13b20*/  HMMA.16816.F32.BF16 R36, R68.reuse, R76, R36 ;  /* 0x0000004c4424723c */ /* 0x048ff00000041824 */
[C---:B------:R-:W-:Y:S08]  /*13b30*/  HMMA.16816.F32.BF16 R40, R68.reuse, R78, R40 ;  /* 0x0000004e4428723c */ /* 0x040ff00000041828 */
[C---:B-1----:R-:W-:Y:S08]  /*13b40*/  HMMA.16816.F32.BF16 R44, R68.reuse, R80, R44 ;  /* 0x00000050442c723c */ /* 0x042ff0000004182c */
        /* <DEDUP_REMOVED lines=20> */
[C---:B-1----:R-:W-:Y:S07]  /*13c90*/  HMMA.16816.F32.BF16 R52, R120.reuse, R4, R52 ;  /* 0x000000047834723c */ /* 0x042fee0000041834 */
[----:B------:R-:W-:Y:S01]  /*13ca0*/  FADD.FTZ R5, R154, R3 ;  /* 0x000000039a057221 */ /* 0x000fe20000010000 */
[C---:B------:R-:W-:Y:S04]  /*13cb0*/  HMMA.16816.F32.BF16 R56, R120.reuse, R6, R56 ;  /* 0x000000067838723c */ /* 0x040fe80000041838 */
[----:B------:R-:W-:Y:S02]  /*13cc0*/  FADD.FTZ R3, R248, R163 ;  /* 0x000000a3f8037221 */ /* 0x000fe40000010000 */
[----:B------:R-:W-:Y:S02]  /*13cd0*/  FADD.FTZ R146, R146, R5 ;  /* 0x0000000592927221 */ /* 0x000fe40000010000 */
[C---:B--2---:R-:W-:Y:S04]  /*13ce0*/  HMMA.16816.F32.BF16 R60, R120.reuse, R8, R60 ;  /* 0x00000008783c723c */ /* 0x044fe8000004183c */
[----:B------:R-:W-:Y:S02]  /*13cf0*/  FADD.FTZ R140, R140, R3 ;  /* 0x000000038c8c7221 */ /* 0x000fe40000010000 */
[----:B------:R-:W-:Y:S02]  /*13d00*/  FADD.FTZ R145, R145, R146 ;  /* 0x0000009291917221 */ /* 0x000fe40000010000 */
[----:B------:R-:W-:Y:S01]  /*13d10*/  FADD.FTZ R140, R143, R140 ;  /* 0x0000008c8f8c7221 */ /* 0x000fe20000010000 */
[----:B------:R-:W-:Y:S03]  /*13d20*/  HMMA.16816.F32.BF16 R64, R120, R10, R64 ;  /* 0x0000000a7840723c */ /* 0x000fe60000041840 */
[----:B------:R-:W-:Y:S02]  /*13d30*/  FADD.FTZ R142, R142, R145 ;  /* 0x000000918e8e7221 */ /* 0x000fe40000010000 */
[----:B------:R-:W-:Y:S02]  /*13d40*/  FADD.FTZ R135, R135, R140 ;  /* 0x0000008c87877221 */ /* 0x000fe40000010000 */
[----:B------:R-:W-:Y:S02]  /*13d50*/  FADD.FTZ R224, R151, R142 ;  /* 0x0000008e97e07221 */ /* 0x000fe40000010000 */
[----:B------:R-:W-:Y:S03]  /*13d60*/  FADD.FTZ R223, R134, R135 ;  /* 0x0000008786df7221 */ /* 0x000fe60000010000 */
[----:B------:R-:W-:Y:S01]  /*13d70*/  IMAD.MOV.U32 R3, RZ, RZ, R0 ;  /* 0x000000ffff037224 */ /* 0x000fe200078e0000 */
[----:B------:R-:W-:-:S05]  /*13d80*/  @P0 BRA `(.L_x_403) ;  /* 0xffffc40000000947 */ /* 0x000fca000383ffff */
.L_x_394:
[----:B------:R-:W1:Y:S01]  /*13d90*/  S2R R5, SR_CTAID.X ;  /* 0x0000000000057919 */ /* 0x000e620000002500 */
[----:B------:R-:W-:-:S02]  /*13da0*/  ISETP.NE.AND P1, PT, R209, 0x1, PT ;  /* 0x00000001d100780c */ /* 0x000fc40003f25270 */
[----:B------:R-:W-:Y:S02]  /*13db0*/  ISETP.GE.AND P0, PT, R208, 0x1, PT ;  /* 0x00000001d000780c */ /* 0x000fe40003f06270 */
[----:B------:R-:W-:Y:S02]  /*13dc0*/  IADD3 R2, R207, 0x1, -R212 ;  /* 0x00000001cf027810 */ /* 0x000fe40007ffe8d4 */
[----:B-1----:R-:W-:-:S07]  /*13dd0*/  LEA R5, R5, 0x7f, 0x7 ;  /* 0x0000007f05057811 */ /* 0x002fce00078e38ff */
        /* <DEDUP_REMOVED lines=14> */
.L_x_405:
[----:B------:R-:W-:-:S04]  /*13ec0*/  MOV R2, c[0x0][0x32c] ;  /* 0x0000cb0000027a02 */ /* 0x000fc80000000f00 */
[----:B------:R-:W-:-:S13]  /*13ed0*/  ISETP.NE.AND P0, PT, R2, 0x1, PT ;  /* 0x000000010200780c */ /* 0x000fda0003f05270 */
[----:B------:R-:W-:-:S05]  /*13ee0*/  @P0 IMAD.HI.U32 R2, R4, c[0x0][0x330], RZ ;  /* 0x0000cc0004020a27 */ /* 0x000fca00078e00ff */
[----:B------:R-:W-:-:S05]  /*13ef0*/  @P0 SHF.R.U32.HI R4, RZ, c[0x0][0x334], R2 ;  /* 0x0000cd00ff040a19 */ /* 0x000fca0000011602 */
.L_x_406:
[----:B------:R-:W-:-:S05]  /*13f00*/  IMAD R4, R4, c[0x0][0x32c], RZ ;  /* 0x0000cb0004047a24 */ /* 0x000fca00078e02ff */
[----:B------:R-:W-:-:S04]  /*13f10*/  IMNMX R3, R3, R4, !PT ;  /* 0x0000000403037217 */ /* 0x000fc80007800200 */
.L_x_404:
        /* <DEDUP_REMOVED lines=10> */
[----:B------:R-:W-:Y:S01]  /*13fc0*/  IMAD.MOV.U32 R118, RZ, RZ, 0x6 ;  /* 0x00000006ff767424 */ /* 0x000fe200078e00ff */
[----:B------:R-:W-:Y:S02]  /*13fd0*/  MOV R225, c[0x0][0x1e0] ;  /* 0x0000780000e17a02 */ /* 0x000fe40000000f00 */
.L_x_408:
[----:B------:R-:W-:Y:S04]  /*13fe0*/  DEPBAR.LE SB0, 0x0 ;  /* 0x000080000000791a */ /* 0x000fe80000000000 */
[----:B------:R-:W-:Y:S01]  /*13ff0*/  BAR.SYNC.DEFER_BLOCKING 0x0 ;  /* 0x0000000000007b1d */ /* 0x000fe20000010000 */
[----:B------:R-:W-:Y:S02]  /*14000*/  ISETP.GT.AND P0, PT, R215, R230, PT ;  /* 0x000000e6d700720c */ /* 0x000fe40003f04270 */
[C---:B------:R-:W-:Y:S02]  /*14010*/  LOP3.LUT P4, RZ, R214.reuse, 0x40000, RZ, 0xc0, !PT ;  /* 0x00040000d6ff7812 */ /* 0x040fe4000788c0ff */
[----:B------:R-:W-:Y:S09]  /*14020*/  LOP3.LUT P3, RZ, R214, 0x20000, RZ, 0xc0, !PT ;  /* 0x00020000d6ff7812 */ /* 0x000ff2000786c0ff */
        /* <DEDUP_REMOVED lines=281> */
[----:B------:R-:W-:Y:S01]  /*151c0*/  @P0 SHF.L.U64.HI R4, R225, R118, c[0x0][0x1e4] ;  /* 0x00007900e1040619 */ /* 0x000fe20000010276 */
        /* <DEDUP_REMOVED lines=16> */
[C---:B------:R-:W-:Y:S02]  /*152d0*/  FMUL.FTZ R78, R2.reuse, R78 ;  /* 0x0000004e024e7220 */ /* 0x040fe40000410000 */
[C---:B------:R-:W-:Y:S02]  /*152e0*/  FMUL.FTZ R79, R2.reuse, R79 ;  /* 0x0000004f024f7220 */ /* 0x040fe40000410000 */
        /* <DEDUP_REMOVED lines=12> */
[----:B------:R-:W-:Y:S01]  /*153b0*/  FMUL.FTZ R87, R2, R87 ;  /* 0x0000005702577220 */ /* 0x000fe20000410000 */
[----:B------:R-:W-:Y:S01]  /*153c0*/  ISETP.GT.AND P0, PT, R230, R231, PT ;  /* 0x000000e7e600720c */ /* 0x000fe20003f04270 */
[--C-:B------:R-:W-:Y:S01]  /*153d0*/  FFMA.FTZ R149, R15, c[0x0][0x2d0], -R145.reuse ;  /* 0x0000b4000f957a23 */ /* 0x100fe20000010891 */
[----:B------:R-:W-:Y:S01]  /*153e0*/  MOV R230, R184 ;  /* 0x000000b800e67202 */ /* 0x000fe20000000f00 */
        /* <DEDUP_REMOVED lines=339> */
.L_x_407:
[----:B------:R-:W-:-:S13]  /*16920*/  ISETP.GE.AND P0, PT, R184, R215, PT ;  /* 0x000000d7b800720c */ /* 0x000fda0003f06270 */
[----:B------:R-:W-:Y:S05]  /*16930*/  @!P0 BRA `(.L_x_409) ;  /* 0x00003cd000008947 */ /* 0x000fea0003800000 */
[----:B------:R-:W-:Y:S01]  /*16940*/  ISETP.NE.AND P1, PT, R209, 0x1, PT ;  /* 0x00000001d100780c */ /* 0x000fe20003f25270 */
[----:B------:R-:W-:Y:S01]  /*16950*/  UMOV UR11, 0x6 ;  /* 0x00000006000b7882 */ /* 0x000fe20000000000 */
[----:B------:R-:W-:Y:S01]  /*16960*/  IADD3 R186, P0, R226, 0x40, RZ ;  /* 0x00000040e2ba7810 */ /* 0x000fe20007f1e0ff */
[----:B------:R-:W-:Y:S01]  /*16970*/  ULDC.64 UR4, c[0x0][0x1e0] ;  /* 0x0000780000047ab9 */ /* 0x000fe20000000a00 */
[----:B------:R-:W-:Y:S01]  /*16980*/  IMAD.MOV.U32 R2, RZ, RZ, R12 ;  /* 0x000000ffff027224 */ /* 0x000fe200078e000c */
[----:B------:R-:W-:Y:S01]  /*16990*/  UIADD3 UR9, UP1, UR12, 0x80, URZ ;  /* 0x000000800c097890 */ /* 0x000fe2000ff3e03f */
[----:B------:R-:W-:Y:S01]  /*169a0*/  IMAD.MOV.U32 R3, RZ, RZ, R0 ;  /* 0x000000ffff037224 */ /* 0x000fe200078e0000 */
[----:B------:R-:W-:Y:S01]  /*169b0*/  USHF.L.U64.HI UR11, UR4, UR11, UR5 ;  /* 0x0000000b040b7299 */ /* 0x000fe20008010205 */
[-C--:B------:R-:W-:Y:S01]  /*169c0*/  IADD3.X R187, RZ, R229.reuse, RZ, P0, !PT ;  /* 0x000000e5ffbb7210 */ /* 0x080fe200007fe4ff */
[----:B------:R-:W-:Y:S01]  /*169d0*/  USHF.L.U32 UR13, UR4, 0x6, URZ ;  /* 0x00000006040d7899 */ /* 0x000fe2000800063f */
[----:B------:R-:W-:Y:S01]  /*169e0*/  MOV R227, R229 ;  /* 0x000000e500e37202 */ /* 0x000fe20000000f00 */
[----:B------:R-:W-:-:S02]  /*169f0*/  UMOV UR12, 0x60 ;  /* 0x00000060000c7882 */ /* 0x000fc40000000000 */
[----:B------:R-:W-:Y:S01]  /*16a00*/  ULDC.64 UR4, c[0x0][0x208] ;  /* 0x0000820000047ab9 */ /* 0x000fe20000000a00 */
[----:B------:R-:W-:Y:S01]  /*16a10*/  @P1 IMAD.HI.U32 R185, R221, c[0x0][0x2c8], RZ ;  /* 0x0000b200ddb91a27 */ /* 0x000fe200078e00ff */
[----:B------:R-:W-:Y:S02]  /*16a20*/  UIADD3 UR14, UP0, UR8, 0x80, URZ ;  /* 0x00000080080e7890 */ /* 0x000fe4000ff1e03f */
[----:B------:R-:W-:Y:S02]  /*16a30*/  UIMAD.WIDE.U32 UR18, UR12, UR4, URZ ;  /* 0x000000040c1272a5 */ /* 0x000fe4000f8e003f */
[----:B------:R-:W-:Y:S02]  /*16a40*/  UIMAD UR5, UR12, UR5, URZ ;  /* 0x000000050c0572a4 */ /* 0x000fe4000f8e023f */
[----:B------:R-:W-:Y:S02]  /*16a50*/  UIADD3.X UR6, URZ, UR6, URZ, UP1, !UPT ;  /* 0x000000063f067290 */ /* 0x000fe40008ffe43f */
[----:B------:R-:W-:-:S02]  /*16a60*/  UIADD3.X UR4, URZ, UR7, URZ, UP0, !UPT ;  /* 0x000000073f047290 */ /* 0x000fc400087fe43f */
[----:B------:R-:W-:Y:S02]  /*16a70*/  UIADD3 UR5, UR19, UR5, URZ ;  /* 0x0000000513057290 */ /* 0x000fe4000fffe03f */
.L_x_418:
[----:B------:R-:W-:Y:S04]  /*16a80*/  DEPBAR.LE SB0, 0x0 ;  /* 0x000080000000791a */ /* 0x000fe80000000000 */
[----:B------:R-:W-:Y:S01]  /*16a90*/  BAR.SYNC.DEFER_BLOCKING 0x0 ;  /* 0x0000000000007b1d */ /* 0x000fe20000010000 */
[----:B------:R-:W-:Y:S01]  /*16aa0*/  SHF.R.S32.HI R0, RZ, 0x1f, R184 ;  /* 0x0000001fff007819 */ /* 0x000fe200000114b8 */
[----:B------:R-:W-:Y:S01]  /*16ab0*/  IMAD R31, R184, UR5, RZ ;  /* 0x00000005b81f7c24 */ /* 0x000fe2000f8e02ff */
[----:B------:R-:W-:Y:S01]  /*16ac0*/  LOP3.LUT P4, RZ, R214, 0x40000, RZ, 0xc0, !PT ;  /* 0x00040000d6ff7812 */ /* 0x000fe2000788c0ff */
[----:B------:R-:W-:Y:S01]  /*16ad0*/  IMAD.WIDE.U32 R38, R184, UR18, R226 ;  /* 0x00000012b8267c25 */ /* 0x000fe2000f8e00e2 */
[----:B------:R-:W-:Y:S02]  /*16ae0*/  LOP3.LUT P3, RZ, R214, 0x20000, RZ, 0xc0, !PT ;  /* 0x00020000d6ff7812 */ /* 0x000fe4000786c0ff */
[----:B------:R-:W-:Y:S01]  /*16af0*/  ISETP.NE.AND P5, PT, R209, 0x1, PT ;  /* 0x00000001d100780c */ /* 0x000fe20003fa5270 */
[----:B------:R-:W-:Y:S01]  /*16b00*/  IMAD R31, R0, UR18, R31 ;  /* 0x00000012001f7c24 */ /* 0x000fe2000f8e021f */
[----:B------:R-:W-:Y:S01]  /*16b10*/  LEA R36, P1, R38, c[0x0][0x1f8], 0x1 ;  /* 0x00007e0026247a11 */ /* 0x000fe200078208ff */
[----:B------:R-:W-:Y:S04]  /*16b20*/  IMAD.WIDE.U32 R28, R184, UR18, R186 ;  /* 0x00000012b81c7c25 */ /* 0x000fe8000f8e00ba */
[----:B------:R-:W-:Y:S01]  /*16b30*/  IMAD.IADD R0, R31, 0x1, R29 ;  /* 0x000000011f007824 */ /* 0x000fe200078e021d */
[C---:B------:R-:W-:Y:S04]  /*16b40*/  LEA R44, P0, R28.reuse, c[0x0][0x1f8], 0x1 ;  /* 0x00007e001c2c7a11 */ /* 0x040fe800078008ff */
[----:B------:R-:W-:Y:S02]  /*16b50*/  LEA.HI.X R45, R28, c[0x0][0x1fc], R0, 0x1, P0 ;  /* 0x00007f001c2d7a11 */ /* 0x000fe400000f0c00 */
        /* <DEDUP_REMOVED lines=33> */
[C---:B------:R-:W-:Y:S01]  /*16d70*/  HMMA.16816.F32.BF16 R32, R124.reuse, R34, RZ ;  /* 0x000000227c20723c */ /* 0x040fe200000418ff */
[C---:B------:R-:W-:Y:S02]  /*16d80*/  ISETP.GT.AND P0, PT, R184.reuse, R215, PT ;  /* 0x000000d7b800720c */ /* 0x040fe40003f04270 */
[----:B------:R4:W-:Y:S05]  /*16d90*/  LDGSTS.E.BYPASS.LTC128B.128 [R220+0x4100], [R152.64+0x80], !P3 ;  /* 0x0410008098dc7fae */ /* 0x0009ea000d901d50 */
[----:B------:R1:W-:Y:S05]  /*16da0*/  LDGSTS.E.BYPASS.LTC128B.128 [R220+0x2100], [R160.64], !P4 ;  /* 0x02100000a0dc7fae */ /* 0x0003ea000e101d50 */
[----:B------:R4:W-:Y:S01]  /*16db0*/  LDGSTS.E.BYPASS.LTC128B.128 [R220+0x5100], [R154.64], !P3 ;  /* 0x051000009adc7fae */ /* 0x0009e2000d901d50 */
[C---:B-----5:R-:W-:Y:S01]  /*16dc0*/  HMMA.16816.F32.BF16 R36, R124.reuse, R40, RZ ;  /* 0x000000287c24723c */ /* 0x060fe200000418ff */
[----:B------:R-:W-:Y:S03]  /*16dd0*/  @P0 IADD3 R0, R184, -0x1, RZ ;  /* 0xffffffffb8000810 */ /* 0x000fe60007ffe0ff */
        /* <DEDUP_REMOVED lines=136> */
[----:B------:R-:W-:Y:S01]  /*17660*/  @P0 IADD3 R120, P2, R120, 0x80, RZ ;  /* 0x0000008078780810 */ /* 0x000fe20007f5e0ff */
[----:B------:R-:W-:Y:S01]  /*17670*/  IMAD R129, R184, -0x60, RZ ;  /* 0xffffffa0b8817824 */ /* 0x000fe200078e02ff */
        /* <DEDUP_REMOVED lines=16> */
[C---:B------:R-:W-:Y:S01]  /*17780*/  @P0 IADD3 R132, P2, R130.reuse, UR13, RZ ;  /* 0x0000000d82840c10 */ /* 0x040fe2000ff5e0ff */
[----:B------:R-:W-:Y:S01]  /*17790*/  IMAD.IADD R117, R129, 0x1, -R222 ;  /* 0x0000000181757824 */ /* 0x000fe200078e0ade */
[----:B------:R-:W-:Y:S02]  /*177a0*/  @P0 IADD3 R134, P1, R130, UR9, RZ ;  /* 0x0000000982860c10 */ /* 0x000fe4000ff3e0ff */
[----:B------:R4:W-:Y:S01]  /*177b0*/  @P0 LDGSTS.E.BYPASS.LTC128B.128 [R220+0x9100], [R130.64], !P4 ;  /* 0x0910000082dc0fae */ /* 0x0009e2000e101d50 */
[C---:B------:R-:W-:Y:S03]  /*177c0*/  @P0 IADD3.X R133, R131.reuse, UR11, RZ, P2, !PT ;  /* 0x0000000b83850c10 */ /* 0x040fe600097fe4ff */
[----:B------:R-:W-:Y:S01]  /*177d0*/  @P0 IADD3.X R135, R131, UR6, RZ, P1, !PT ;  /* 0x0000000683870c10 */ /* 0x000fe20008ffe4ff */
[----:B------:R4:W-:Y:S01]  /*177e0*/  @P0 LDGSTS.E.BYPASS.LTC128B.128 [R220+0xc100], [R130.64+0x80], !P3 ;  /* 0x0c10008082dc0fae */ /* 0x0009e2000d901d50 */
[----:B------:R-:W-:Y:S04]  /*177f0*/  IADD3 R119, -R222, 0x1, R129 ;  /* 0x00000001de777810 */ /* 0x000fe80007ffe181 */
[----:B------:R1:W-:Y:S01]  /*17800*/  @P0 LDGSTS.E.BYPASS.LTC128B.128 [R220+0xa100], [R132.64], !P4 ;  /* 0x0a10000084dc0fae */ /* 0x0003e2000e101d50 */
[----:B------:R-:W-:Y:S04]  /*17810*/  IADD3 R119, -R212, R119, R207 ;  /* 0x00000077d4777210 */ /* 0x000fe80007ffe1cf */
[----:B------:R1:W-:Y:S01]  /*17820*/  @P0 LDGSTS.E.BYPASS.LTC128B.128 [R220+0xd100], [R134.64], !P3 ;  /* 0x0d10000086dc0fae */ /* 0x0003e2000d901d50 */
[----:B------:R-:W-:Y:S02]  /*17830*/  ISETP.GE.AND P3, PT, R208, 0x1, PT ;  /* 0x00000001d000780c */ /* 0x000fe40003f66270 */
[C---:B--2---:R-:W-:Y:S02]  /*17840*/  IADD3 R123, R119.reuse, c[0x0][0x328], RZ ;  /* 0x0000ca00777b7a10 */ /* 0x044fe40007ffe0ff */
[----:B------:R-:W0:Y:S01]  /*17850*/  LDGDEPBAR ;  /* 0x00000000000079af */ /* 0x000e220000000000 */
[----:B------:R-:W-:Y:S05]  /*17860*/  IADD3 R119, R119, UR10, RZ ;  /* 0x0000000a77777c10 */ /* 0x000fea000fffe0ff */
        /* <DEDUP_REMOVED lines=16> */
.L_x_412:
[----:B------:R-:W-:Y:S04]  /*17970*/  MOV R118, c[0x0][0x32c] ;  /* 0x0000cb0000767a02 */ /* 0x000fe80000000f00 */
[----:B------:R-:W-:Y:S11]  /*17980*/  ISETP.NE.AND P0, PT, R118, 0x1, PT ;  /* 0x000000017600780c */ /* 0x000ff60003f05270 */
[----:B------:R-:W-:Y:S02]  /*17990*/  @!UPT UIADD3 URZ, URZ, URZ, URZ ;  /* 0x0000003f3f3ff290 */ /* 0x000fe4000fffe03f */
[----:B------:R-:W-:Y:S05]  /*179a0*/  @P0 IMAD.HI.U32 R118, R128, c[0x0][0x330], RZ ;  /* 0x0000cc0080760a27 */ /* 0x000fea00078e00ff */
[----:B------:R-:W-:Y:S02]  /*179b0*/  @P0 SHF.R.U32.HI R128, RZ, c[0x0][0x334], R118 ;  /* 0x0000cd00ff800a19 */ /* 0x000fe40000011676 */
.L_x_413:
[----:B------:R-:W-:Y:S05]  /*179c0*/  BSYNC B0 ;  /* 0x0000000000007941 */ /* 0x000fea0003800000 */
.L_x_411:
[----:B-1----:R-:W-:Y:S05]  /*179d0*/  IMAD R121, R128, c[0x0][0x32c], R117 ;  /* 0x0000cb0080797a24 */ /* 0x002fea00078e0275 */
[----:B------:R-:W-:Y:S02]  /*179e0*/  IADD3 R118, R121, c[0x0][0x32c], RZ ;  /* 0x0000cb0079767a10 */ /* 0x000fe40007ffe0ff */
[----:B------:R-:W-:Y:S02]  /*179f0*/  IMNMX R116, R116, R121, !PT ;  /* 0x0000007974747217 */ /* 0x000fe40007800200 */
[----:B------:R-:W-:Y:S02]  /*17a00*/  IMNMX R131, R131, R118, PT ;  /* 0x0000007683837217 */ /* 0x000fe40003800200 */
.L_x_410:
[C---:B------:R-:W-:Y:S01]  /*17a10*/  ISETP.GE.AND P0, PT, R129.reuse, 0x2, PT ;  /* 0x000000028100780c */ /* 0x040fe20003f06270 */
[----:B------:R-:W2:Y:S01]  /*17a20*/  SHFL.IDX PT, R0, R0, 0x1, 0x1c1f ;  /* 0x003c1f0000007f89 */ /* 0x000ea200000e0000 */
[C---:B------:R-:W-:Y:S02]  /*17a30*/  ISETP.GE.AND P1, PT, R129.reuse, 0x9, PT ;  /* 0x000000098100780c */ /* 0x040fe40003f26270 */
[----:B------:R-:W-:Y:S02]  /*17a40*/  LOP3.LUT R214, R214, 0xffff7fff, RZ, 0xc0, !PT ;  /* 0xffff7fffd6d67812 */ /* 0x000fe400078ec0ff */
[C---:B------:R-:W-:Y:S02]  /*17a50*/  ISETP.GE.AND P6, PT, R129.reuse, 0x49, PT ;  /* 0x000000498100780c */ /* 0x040fe40003fc6270 */
[C---:B------:R-:W-:Y:S02]  /*17a60*/  ISETP.GE.AND P5, PT, R129.reuse, 0x4a, PT ;  /* 0x0000004a8100780c */ /* 0x040fe40003fa6270 */
[C---:B------:R-:W-:Y:S02]  /*17a70*/  ISETP.GE.AND P4, PT, R129.reuse, 0x51, PT ;  /* 0x000000518100780c */ /* 0x040fe40003f86270 */
[----:B------:R-:W-:Y:S02]  /*17a80*/  ISETP.GE.AND P3, PT, R129, 0x52, PT ;  /* 0x000000528100780c */ /* 0x000fe40003f66270 */
[----:B------:R-:W-:Y:S02]  /*17a90*/  @P0 LOP3.LUT R214, R214, 0x8000, RZ, 0xfc, !PT ;  /* 0x00008000d6d60812 */ /* 0x000fe400078efcff */
[----:B------:R-:W-:Y:S02]  /*17aa0*/  ISETP.GT.AND P0, PT, R116, 0x1, !P0 ;  /* 0x000000017400780c */ /* 0x000fe40004704270 */
[----:B------:R-:W-:Y:S02]  /*17ab0*/  LOP3.LUT R214, R214, 0xfffeffff, RZ, 0xc0, !PT ;  /* 0xfffeffffd6d67812 */ /* 0x000fe400078ec0ff */
[----:B------:R-:W-:Y:S02]  /*17ac0*/  ISETP.LT.OR P0, PT, R131, 0x2, P0 ;  /* 0x000000028300780c */ /* 0x000fe40000701670 */
[----:B------:R-:W-:Y:S02]  /*17ad0*/  @P1 LOP3.LUT R214, R214, 0x10000, RZ, 0xfc, !PT ;  /* 0x00010000d6d61812 */ /* 0x000fe400078efcff */
[----:B------:R-:W-:Y:S01]  /*17ae0*/  FSEL R230, R5, -INF , !P0 ;  /* 0xff80000005e67808 */ /* 0x000fe20004000000 */
[--C-:B--2---:R-:W-:Y:S01]  /*17af0*/  IMAD.IADD R123, R123, 0x1, R0.reuse ;  /* 0x000000017b7b7824 */ /* 0x104fe200078e0200 */
[----:B------:R-:W-:Y:S02]  /*17b00*/  ISETP.GT.AND P0, PT, R116, 0x8, !P1 ;  /* 0x000000087400780c */ /* 0x000fe40004f04270 */
        /* <DEDUP_REMOVED lines=102> */
[C---:B------:R-:W-:Y:S04]  /*18170*/  ISETP.LT.OR P0, PT, R131.reuse, 0x51, P0 ;  /* 0x000000518300780c */ /* 0x040fe80000701670 */
[----:B------:R-:W-:Y:S02]  /*18180*/  FSEL R122, R44, -INF , !P0 ;  /* 0xff8000002c7a7808 */ /* 0x000fe40004000000 */
[C---:B------:R-:W-:Y:S04]  /*18190*/  ISETP.GT.AND P0, PT, R116.reuse, 0x51, !P3 ;  /* 0x000000517400780c */ /* 0x040fe80005f04270 */
[----:B------:R-:W-:Y:S04]  /*181a0*/  ISETP.LT.OR P0, PT, R131, 0x52, P0 ;  /* 0x000000528300780c */ /* 0x000fe80000701670 */
[----:B------:R-:W-:Y:S02]  /*181b0*/  FSEL R121, R45, -INF , !P0 ;  /* 0xff8000002d797808 */ /* 0x000fe40004000000 */
[----:B------:R-:W-:Y:S04]  /*181c0*/  ISETP.GT.AND P0, PT, R116, 0x58, !P2 ;  /* 0x000000587400780c */ /* 0x000fe80005704270 */
[C---:B------:R-:W-:Y:S04]  /*181d0*/  ISETP.LT.OR P0, PT, R131.reuse, 0x59, P0 ;  /* 0x000000598300780c */ /* 0x040fe80000701670 */
[----:B------:R-:W-:Y:S02]  /*181e0*/  FSEL R118, R48, -INF , !P0 ;  /* 0xff80000030767808 */ /* 0x000fe40004000000 */
[----:B------:R-:W-:Y:S04]  /*181f0*/  ISETP.GT.AND P0, PT, R116, RZ, !P1 ;  /* 0x000000ff7400720c */ /* 0x000fe80004f04270 */
[----:B------:R-:W-:Y:S04]  /*18200*/  ISETP.LT.OR P0, PT, R131, 0x1, P0 ;  /* 0x000000018300780c */ /* 0x000fe80000701670 */
[----:B------:R-:W-:Y:S01]  /*18210*/  FSEL R12, R4, -INF , !P0 ;  /* 0xff800000040c7808 */ /* 0x000fe20004000000 */
[----:B------:R-:W-:Y:S01]  /*18220*/  IMAD.IADD R4, R119, 0x1, R0 ;  /* 0x0000000177047824 */ /* 0x000fe200078e0200 */
        /* <DEDUP_REMOVED lines=22> */
.L_x_416:
[----:B------:R-:W-:Y:S04]  /*18390*/  MOV R0, c[0x0][0x32c] ;  /* 0x0000cb0000007a02 */ /* 0x000fe80000000f00 */
[----:B------:R-:W-:Y:S11]  /*183a0*/  ISETP.NE.AND P0, PT, R0, 0x1, PT ;  /* 0x000000010000780c */ /* 0x000ff60003f05270 */
[----:B------:R-:W-:Y:S02]  /*183b0*/  @!UPT UIADD3 URZ, URZ, URZ, URZ ;  /* 0x0000003f3f3ff290 */ /* 0x000fe4000fffe03f */
[----:B------:R-:W-:Y:S05]  /*183c0*/  @P0 IMAD.HI.U32 R0, R16, c[0x0][0x330], RZ ;  /* 0x0000cc0010000a27 */ /* 0x000fea00078e00ff */
[----:B------:R-:W-:Y:S02]  /*183d0*/  @P0 SHF.R.U32.HI R16, RZ, c[0x0][0x334], R0 ;  /* 0x0000cd00ff100a19 */ /* 0x000fe40000011600 */
.L_x_417:
[----:B------:R-:W-:Y:S05]  /*183e0*/  BSYNC B0 ;  /* 0x0000000000007941 */ /* 0x000fea0003800000 */
.L_x_415:
[----:B------:R-:W-:Y:S05]  /*183f0*/  IMAD R117, R16, c[0x0][0x32c], R117 ;  /* 0x0000cb0010757a24 */ /* 0x000fea00078e0275 */
[----:B------:R-:W-:Y:S02]  /*18400*/  IADD3 R0, R117, c[0x0][0x32c], RZ ;  /* 0x0000cb0075007a10 */ /* 0x000fe40007ffe0ff */
[----:B------:R-:W-:Y:S02]  /*18410*/  IMNMX R4, R4, R117, !PT ;  /* 0x0000007504047217 */ /* 0x000fe40007800200 */
[----:B------:R-:W-:Y:S02]  /*18420*/  IMNMX R123, R123, R0, PT ;  /* 0x000000007b7b7217 */ /* 0x000fe40003800200 */
.L_x_414:
[----:B------:R-:W-:Y:S02]  /*18430*/  ISETP.GT.AND P0, PT, R4, RZ, !P1 ;  /* 0x000000ff0400720c */ /* 0x000fe40004f04270 */
[----:B------:R-:W-:Y:S02]  /*18440*/  LOP3.LUT P1, RZ, R214, 0x800, RZ, 0xc0, !PT ;  /* 0x00000800d6ff7812 */ /* 0x000fe4000782c0ff */
        /* <DEDUP_REMOVED lines=57> */
[----:B------:R-:W-:Y:S02]  /*187e0*/  LOP3.LUT P1, RZ, R214, 0x1, RZ, 0xc0, !PT ;  /* 0x00000001d6ff7812 */ /* 0x000fe4000782c0ff */
        /* <DEDUP_REMOVED lines=51> */
[C---:B------:R-:W-:Y:S02]  /*18b20*/  ISETP.GT.AND P0, PT, R4.reuse, 0x41, !P1 ;  /* 0x000000410400780c */ /* 0x040fe40004f04270 */
[----:B------:R-:W-:Y:S02]  /*18b30*/  FMNMX.FTZ R0, R41, R0, !PT ;  /* 0x0000000029007209 */ /* 0x000fe40007810000 */
[----:B------:R-:W-:Y:S02]  /*18b40*/  ISETP.LT.OR P0, PT, R123, 0x42, P0 ;  /* 0x000000427b00780c */ /* 0x000fe40000701670 */
[----:B-1----:R-:W-:Y:S02]  /*18b50*/  FMNMX.FTZ R6, R5, R6, !PT ;  /* 0x0000000605067209 */ /* 0x002fe40007810000 */
[----:B------:R-:W-:Y:S02]  /*18b60*/  FSEL R145, R39, -INF , !P0 ;  /* 0xff80000027917808 */ /* 0x000fe40004000000 */
[----:B------:R-:W-:Y:S01]  /*18b70*/  ISETP.GT.AND P0, PT, R4, 0x48, !P6 ;  /* 0x000000480400780c */ /* 0x000fe20007704270 */
[----:B------:R-:W1:Y:S01]  /*18b80*/  SHFL.BFLY PT, R15, R6, 0x1, 0x1f ;  /* 0x0c201f00060f7f89 */ /* 0x000e6200000e0000 */
[----:B------:R-:W-:Y:S02]  /*18b90*/  FMNMX.FTZ R0, R145, R0, !PT ;  /* 0x0000000091007209 */ /* 0x000fe40007810000 */
[----:B------:R-:W-:Y:S02]  /*18ba0*/  ISETP.LT.OR P0, PT, R123, 0x49, P0 ;  /* 0x000000497b00780c */ /* 0x000fe40000701670 */
[----:B------:R-:W-:Y:S02]  /*18bb0*/  LOP3.LUT P6, RZ, R214, 0x80000, RZ, 0xc0, !PT ;  /* 0x00080000d6ff7812 */ /* 0x000fe400078cc0ff */
        /* <DEDUP_REMOVED lines=14> */
[----:B------:R-:W-:Y:S02]  /*18ca0*/  ISETP.GT.AND P2, PT, R4, 0x59, !P6 ;  /* 0x000000590400780c */ /* 0x000fe40007744270 */
[C---:B------:R-:W-:Y:S02]  /*18cb0*/  ISETP.LT.OR P1, PT, R123.reuse, 0x59, P0 ;  /* 0x000000597b00780c */ /* 0x040fe40000721670 */
[----:B------:R-:W-:Y:S02]  /*18cc0*/  ISETP.LT.OR P0, PT, R123, 0x5a, P2 ;  /* 0x0000005a7b00780c */ /* 0x000fe40001701670 */
[----:B------:R-:W-:Y:S02]  /*18cd0*/  FSEL R117, R50, -INF , !P1 ;  /* 0xff80000032757808 */ /* 0x000fe40004800000 */
[----:B------:R-:W-:Y:S02]  /*18ce0*/  FMNMX.FTZ R0, R119, R0, !PT ;  /* 0x0000000077007209 */ /* 0x000fe40007810000 */
[----:B------:R-:W-:Y:S02]  /*18cf0*/  FSEL R13, R51, -INF , !P0 ;  /* 0xff800000330d7808 */ /* 0x000fe40004000000 */
        /* <DEDUP_REMOVED lines=401> */
.L_x_409:
        /* <DEDUP_REMOVED lines=15> */
[----:B------:R-:W-:-:S05]  /*1a700*/  @P0 MOV R13, 0x3f317218 ;  /* 0x3f317218000d0802 */ /* 0x000fca0000000f00 */
[----:B------:R-:W2:Y:S01]  /*1a710*/  @P1 MUFU.LG2 R6, R6 ;  /* 0x0000000600061308 */ /* 0x000ea20000000c00 */
[----:B------:R-:W-:-:S07]  /*1a720*/  @P0 FMUL.FTZ R13, R13, c[0x0][0x2d0] ;  /* 0x0000b4000d0d0a20 */ /* 0x000fce0000410000 */
[----:B------:R-:W3:Y:S01]  /*1a730*/  @P0 MUFU.LG2 R10, R3 ;  /* 0x00000003000a0308 */ /* 0x000ee20000000c00 */
[C---:B-1----:R-:W-:Y:S02]  /*1a740*/  FMUL.FTZ R112, R5.reuse, R112 ;  /* 0x0000007005707220 */ /* 0x042fe40000410000 */
[C---:B------:R-:W-:Y:S02]  /*1a750*/  FMUL.FTZ R113, R5.reuse, R113 ;  /* 0x0000007105717220 */ /* 0x040fe40000410000 */
[C---:B------:R-:W-:Y:S02]  /*1a760*/  FMUL.FTZ R108, R5.reuse, R108 ;  /* 0x0000006c056c7220 */ /* 0x040fe40000410000 */
[----:B------:R-:W-:Y:S01]  /*1a770*/  FMUL.FTZ R109, R5, R109 ;  /* 0x0000006d056d7220 */ /* 0x000fe20000410000 */
[----:B------:R1:W4:Y:S01]  /*1a780*/  @P0 MUFU.RCP R4, R3 ;  /* 0x0000000300040308 */ /* 0x0003220000001000 */
[----:B--2---:R-:W-:Y:S02]  /*1a790*/  @P1 FMUL.FTZ R11, R6, 0.69314718246459960938 ;  /* 0x3f317218060b1820 */ /* 0x004fe40000410000 */
[----:B------:R-:W-:-:S02]  /*1a7a0*/  @P1 FMUL.FTZ R6, R14, c[0x0][0x2d0] ;  /* 0x0000b4000e061a20 */ /* 0x000fc40000410000 */
[C---:B------:R-:W-:Y:S02]  /*1a7b0*/  FMUL.FTZ R68, R5.reuse, R68 ;  /* 0x0000004405447220 */ /* 0x040fe40000410000 */
[C---:B------:R-:W-:Y:S02]  /*1a7c0*/  FMUL.FTZ R69, R5.reuse, R69 ;  /* 0x0000004505457220 */ /* 0x040fe40000410000 */
        /* <DEDUP_REMOVED lines=28> */
[C---:B----4-:R-:W-:Y:S02]  /*1a990*/  FMUL.FTZ R114, R4.reuse, R114 ;  /* 0x0000007204727220 */ /* 0x050fe40000410000 */
        /* <DEDUP_REMOVED lines=33> */
.L_x_345:
        /* <DEDUP_REMOVED lines=38> */
[----:B------:R-:W-:Y:S02]  /*1ae10*/  R2P PR, R13, 0x6 ;  /* 0x000000060d007804 */ /* 0x000fe40000000000 */
[----:B------:R-:W-:Y:S01]  /*1ae20*/  F2FP.BF16.PACK_AB R94, R95, R94 ;  /* 0x0000005e5f5e723e */ /* 0x000fe200000010ff */
[----:B------:R-:W-:Y:S01]  /*1ae30*/  IMAD.U32 R8, R8, 0x2, R17 ;  /* 0x0000000208087824 */ /* 0x000fe200078e0011 */
[----:B------:R-:W-:Y:S02]  /*1ae40*/  F2FP.BF16.PACK_AB R96, R97, R96 ;  /* 0x000000606160723e */ /* 0x000fe400000010ff */
[----:B------:R-:W-:Y:S01]  /*1ae50*/  F2FP.BF16.PACK_AB R98, R99, R98 ;  /* 0x000000626362723e */ /* 0x000fe200000010ff */
[----:B------:R-:W-:Y:S01]  /*1ae60*/  IMAD.SHL.U32 R17, R8, 0x2, RZ ;  /* 0x0000000208117824 */ /* 0x000fe200078e00ff */
[----:B------:R-:W-:Y:S01]  /*1ae70*/  F2FP.BF16.PACK_AB R100, R101, R100 ;  /* 0x000000646564723e */ /* 0x000fe200000010ff */
[----:B------:R-:W-:Y:S01]  /*1ae80*/  IMAD.MOV.U32 R8, RZ, RZ, 0x20 ;  /* 0x00000020ff087424 */ /* 0x000fe200078e00ff */
[----:B------:R-:W-:-:S02]  /*1ae90*/  F2FP.BF16.PACK_AB R102, R103, R102 ;  /* 0x000000666766723e */ /* 0x000fc400000010ff */
[C---:B------:R-:W-:Y:S01]  /*1aea0*/  IADD3 R6, R17.reuse, 0x80, RZ ;  /* 0x0000008011067810 */ /* 0x040fe20007ffe0ff */
[----:B------:R-:W-:Y:S01]  /*1aeb0*/  STS [R17+0x80], R112 ;  /* 0x0000807011007388 */ /* 0x000fe20000000800 */
[----:B------:R-:W-:Y:S02]  /*1aec0*/  IADD3 R5, R17, 0x70, RZ ;  /* 0x0000007011057810 */ /* 0x000fe40007ffe0ff */
[----:B------:R-:W-:Y:S01]  /*1aed0*/  @P0 IADD3 R5, R6, 0x10, RZ ;  /* 0x0000001006050810 */ /* 0x000fe20007ffe0ff */
[----:B------:R-:W-:Y:S01]  /*1aee0*/  IMAD.MOV.U32 R6, RZ, RZ, 0x40 ;  /* 0x00000040ff067424 */ /* 0x000fe200078e00ff */
[----:B------:R-:W-:Y:S01]  /*1aef0*/  SEL R8, R8, 0xffffffe0, !P1 ;  /* 0xffffffe008087807 */ /* 0x000fe20004800000 */
[----:B------:R-:W-:Y:S01]  /*1af00*/  STS [R17+0x480], R114 ;  /* 0x0004807211007388 */ /* 0x000fe20000000800 */
[----:B------:R-:W-:Y:S02]  /*1af10*/  F2FP.BF16.PACK_AB R104, R105, R104 ;  /* 0x000000686968723e */ /* 0x000fe400000010ff */
[----:B------:R-:W-:Y:S01]  /*1af20*/  SEL R6, R6, 0xffffffc0, !P2 ;  /* 0xffffffc006067807 */ /* 0x000fe20005000000 */
[----:B------:R-:W-:Y:S01]  /*1af30*/  IMAD.IADD R13, R17, 0x1, R8 ;  /* 0x00000001110d7824 */ /* 0x000fe200078e0208 */
[----:B------:R-:W-:Y:S01]  /*1af40*/  STS [R5], R108 ;  /* 0x0000006c05007388 */ /* 0x000fe20000000800 */
[--C-:B------:R-:W-:Y:S01]  /*1af50*/  IMAD.IADD R19, R8, 0x1, R5.reuse ;  /* 0x0000000108137824 */ /* 0x100fe200078e0205 */
        /* <DEDUP_REMOVED lines=8> */
[----:B------:R-:W-:Y:S01]  /*1afe0*/  F2FP.BF16.PACK_AB R54, R55, R54 ;  /* 0x000000363736723e */ /* 0x000fe200000010ff */
[----:B------:R-:W-:Y:S01]  /*1aff0*/  IMAD.MOV.U32 R6, RZ, RZ, 0x4 ;  /* 0x00000004ff067424 */ /* 0x000fe200078e00ff */
        /* <DEDUP_REMOVED lines=27> */
[----:B------:R2:W-:Y:S04]  /*1b1b0*/  STS [R19+0x4400], R106 ;  /* 0x0044006a13007388 */ /* 0x0005e80000000800 */
[----:B------:R3:W-:Y:S04]  /*1b1c0*/  STS [R21+0x4080], R52 ;  /* 0x0040803415007388 */ /* 0x0007e80000000800 */
[----:B------:R3:W-:Y:S04]  /*1b1d0*/  STS [R21+0x4480], R54 ;  /* 0x0044803615007388 */ /* 0x0007e80000000800 */
[----:B------:R3:W-:Y:S04]  /*1b1e0*/  STS [R23+0x4000], R56 ;  /* 0x0040003817007388 */ /* 0x0007e80000000800 */
[----:B------:R3:W-:Y:S01]  /*1b1f0*/  STS [R23+0x4400], R58 ;  /* 0x0044003a17007388 */ /* 0x0007e20000000800 */
[----:B-1----:R-:W-:-:S03]  /*1b200*/  IMAD.WIDE R12, R213, R6, c[0x0][0x500] ;  /* 0x00014000d50c7625 */ /* 0x002fc600078e0206 */
[----:B------:R3:W-:Y:S04]  /*1b210*/  STS [R25+0x4080], R60 ;  /* 0x0040803c19007388 */ /* 0x0007e80000000800 */
[----:B------:R3:W-:Y:S04]  /*1b220*/  STS [R25+0x4480], R62 ;  /* 0x0044803e19007388 */ /* 0x0007e80000000800 */
[----:B------:R3:W-:Y:S04]  /*1b230*/  STS [R27+0x4000], R64 ;  /* 0x004000401b007388 */ /* 0x0007e80000000800 */
[----:B------:R3:W-:Y:S04]  /*1b240*/  STS [R27+0x4400], R66 ;  /* 0x004400421b007388 */ /* 0x0007e80000000800 */
[----:B------:R-:W-:Y:S01]  /*1b250*/  BAR.SYNC.DEFER_BLOCKING 0x1, 0x100 ;  /* 0x0044000000007b1d */ /* 0x000fe20000010000 */
[----:B------:R-:W-:-:S02]  /*1b260*/  IMAD.MOV.U32 R5, RZ, RZ, c[0x0][0x388] ;  /* 0x0000e200ff057624 */ /* 0x000fc400078e00ff */
[----:B------:R-:W-:-:S03]  /*1b270*/  @P1 IMAD.WIDE R16, R213, R6, c[0x0][0x508] ;  /* 0x00014200d5101625 */ /* 0x000fc600078e0206 */
[----:B------:R-:W4:Y:S04]  /*1b280*/  @P0 LDG.E R7, [R12.64] ;  /* 0x000000100c070981 */ /* 0x000f28000c1e1900 */
[----:B------:R3:W5:Y:S01]  /*1b290*/  @P1 LDG.E R5, [R16.64] ;  /* 0x0000001010051981 */ /* 0x000762000c1e1900 */
[----:B--2---:R-:W-:Y:S02]  /*1b2a0*/  CS2R R18, SRZ ;  /* 0x0000000000127805 */ /* 0x004fe4000001ff00 */
[--C-:B----4-:R-:W-:Y:S01]  /*1b2b0*/  @P0 SHF.R.S32.HI R19, RZ, 0x1f, R7.reuse ;  /* 0x0000001fff130819 */ /* 0x110fe20000011407 */
[----:B------:R-:W-:Y:S01]  /*1b2c0*/  @P0 IMAD.MOV.U32 R18, RZ, RZ, R7 ;  /* 0x000000ffff120224 */ /* 0x000fe200078e0007 */
[----:B------:R-:W-:Y:S05]  /*1b2d0*/  @P1 BRA `(.L_x_420) ;  /* 0x0000004000001947 */ /* 0x000fea0003800000 */
[----:B---3--:R-:W-:Y:S05]  /*1b2e0*/  @!P0 BRA `(.L_x_420) ;  /* 0x0000003000008947 */ /* 0x008fea0003800000 */
[----:B-----5:R-:W2:Y:S04]  /*1b2f0*/  LDG.E R5, [R12.64] ;  /* 0x000000100c057981 */ /* 0x020ea8000c1e1900 */
[----:B------:R-:W2:Y:S02]  /*1b300*/  LDG.E R6, [R12.64+0x4] ;  /* 0x000004100c067981 */ /* 0x000ea4000c1e1900 */
[----:B--2---:R-:W-:-:S02]  /*1b310*/  IADD3 R5, -R5, R6, RZ ;  /* 0x0000000605057210 */ /* 0x004fc40007ffe1ff */
.L_x_420:
[----:B---3--:R-:W-:Y:S01]  /*1b320*/  LOP3.LUT R13, R2, 0xffffffe0, RZ, 0xc0, !PT ;  /* 0xffffffe0020d7812 */ /* 0x008fe200078ec0ff */
[----:B-----5:R-:W1:Y:S01]  /*1b330*/  S2R R39, SR_CTAID.X ;  /* 0x0000000000277919 */ /* 0x020e620000002500 */
[----:B------:R-:W-:Y:S01]  /*1b340*/  SHF.R.S32.HI R7, RZ, 0x1f, R4 ;  /* 0x0000001fff077819 */ /* 0x000fe20000011404 */
[----:B------:R-:W-:Y:S01]  /*1b350*/  IMAD.MOV.U32 R10, RZ, RZ, c[0x0][0x4e8] ;  /* 0x00013a00ff0a7624 */ /* 0x000fe200078e00ff */
[----:B------:R-:W-:Y:S01]  /*1b360*/  LEA.HI R2, R15, R15, RZ, 0x1 ;  /* 0x0000000f0f027211 */ /* 0x000fe200078f08ff */
[----:B------:R-:W-:Y:S01]  /*1b370*/  IMAD.IADD R8, R0, 0x1, -R13 ;  /* 0x0000000100087824 */ /* 0x000fe200078e0a0d */
[----:B------:R-:W-:Y:S01]  /*1b380*/  LEA.HI R7, R7, R4, RZ, 0x3 ;  /* 0x0000000407077211 */ /* 0x000fe200078f18ff */
[----:B------:R-:W-:Y:S01]  /*1b390*/  IMAD.MOV.U32 R23, RZ, RZ, R19 ;  /* 0x000000ffff177224 */ /* 0x000fe200078e0013 */
[----:B------:R-:W-:Y:S01]  /*1b3a0*/  LOP3.LUT R2, R2, 0x1ffffffe, RZ, 0xc0, !PT ;  /* 0x1ffffffe02027812 */ /* 0x000fe200078ec0ff */
[----:B------:R-:W-:Y:S01]  /*1b3b0*/  BSSY B0, `(.L_x_421) ;  /* 0x0000075000007945 */ /* 0x000fe20003800000 */
[----:B------:R-:W-:-:S02]  /*1b3c0*/  SHF.R.S32.HI R13, RZ, 0x1f, R8 ;  /* 0x0000001fff0d7819 */ /* 0x000fc40000011408 */
[----:B------:R-:W-:Y:S01]  /*1b3d0*/  LOP3.LUT R7, R7, 0xffffff8, RZ, 0xc0, !PT ;  /* 0x0ffffff807077812 */ /* 0x000fe200078ec0ff */
[----:B------:R-:W-:Y:S01]  /*1b3e0*/  IMAD.IADD R15, R15, 0x1, -R2 ;  /* 0x000000010f0f7824 */ /* 0x000fe200078e0a02 */
[----:B------:R-:W-:Y:S01]  /*1b3f0*/  LEA.HI R6, R13, R8, RZ, 0x2 ;  /* 0x000000080d067211 */ /* 0x000fe200078f10ff */
[----:B------:R-:W-:Y:S01]  /*1b400*/  IMAD R13, R19, c[0x0][0x3a0], RZ ;  /* 0x0000e800130d7a24 */ /* 0x000fe200078e02ff */
[----:B------:R-:W-:Y:S02]  /*1b410*/  IADD3 R7, R4, -R7, RZ ;  /* 0x8000000704077210 */ /* 0x000fe40007ffe0ff */
[----:B------:R-:W-:Y:S01]  /*1b420*/  SHF.R.S32.HI R6, RZ, 0x2, R6 ;  /* 0x00000002ff067819 */ /* 0x000fe20000011406 */
[----:B------:R-:W-:Y:S01]  /*1b430*/  IMAD R13, R18, c[0x0][0x3a4], R13 ;  /* 0x0000e900120d7a24 */ /* 0x000fe200078e020d */
[----:B------:R-:W-:Y:S02]  /*1b440*/  ISETP.NE.AND P1, PT, R10, 0x1, PT ;  /* 0x000000010a00780c */ /* 0x000fe40003f25270 */
[----:B------:R-:W-:Y:S01]  /*1b450*/  LOP3.LUT P2, RZ, R8, 0x3, RZ, 0xc0, !PT ;  /* 0x0000000308ff7812 */ /* 0x000fe2000784c0ff */
[----:B------:R-:W-:Y:S01]  /*1b460*/  IMAD R2, R7, 0x10, R6 ;  /* 0x0000001007027824 */ /* 0x000fe200078e0206 */
[----:B------:R-:W-:Y:S01]  /*1b470*/  LEA.HI R8, R11, R0, RZ, 0x3 ;  /* 0x000000000b087211 */ /* 0x000fe200078f18ff */
[----:B------:R-:W-:Y:S01]  /*1b480*/  IMAD R6, R210, c[0x0][0x490], RZ ;  /* 0x00012400d2067a24 */ /* 0x000fe200078e02ff */
[----:B------:R-:W-:Y:S01]  /*1b490*/  MOV R22, R18 ;  /* 0x0000001200167202 */ /* 0x000fe20000000f00 */
[----:B------:R-:W-:Y:S01]  /*1b4a0*/  IMAD R4, R15, 0x8, R2 ;  /* 0x000000080f047824 */ /* 0x000fe200078e0202 */
[----:B------:R-:W-:Y:S01]  /*1b4b0*/  LOP3.LUT R7, R8, 0xfffffff8, RZ, 0xc0, !PT ;  /* 0xfffffff808077812 */ /* 0x000fe200078ec0ff */
[----:B------:R-:W-:Y:S01]  /*1b4c0*/  IMAD.WIDE.U32 R18, R18, c[0x0][0x3a0], RZ ;  /* 0x0000e80012127a25 */ /* 0x000fe200078e00ff */
[----:B------:R-:W-:-:S02]  /*1b4d0*/  LEA.HI R11, R11, R0, RZ, 0x6 ;  /* 0x000000000b0b7211 */ /* 0x000fc400078f30ff */
[----:B------:R-:W-:Y:S01]  /*1b4e0*/  SHF.R.S32.HI R15, RZ, 0x1f, R213 ;  /* 0x0000001fff0f7819 */ /* 0x000fe200000114d5 */
[----:B-1----:R-:W-:Y:S01]  /*1b4f0*/  IMAD R4, R39, 0x80, R4 ;  /* 0x0000008027047824 */ /* 0x002fe200078e0204 */
[----:B------:R-:W-:Y:S01]  /*1b500*/  IADD3 R19, R19, R13, RZ ;  /* 0x0000000d13137210 */ /* 0x000fe20007ffe0ff */
[----:B------:R-:W-:Y:S01]  /*1b510*/  IMAD.IADD R7, R0, 0x1, -R7 ;  /* 0x0000000100077824 */ /* 0x000fe200078e0a07 */
[----:B------:R-:W-:Y:S01]  /*1b520*/  SEL R15, R15, RZ, !P0 ;  /* 0x000000ff0f0f7207 */ /* 0x000fe20004000000 */
[----:B------:R-:W-:Y:S01]  /*1b530*/  @P1 IMAD.HI.U32 R0, R4, c[0x0][0x4ec], RZ ;  /* 0x00013b0004001a27 */ /* 0x000fe200078e00ff */
[----:B------:R-:W-:Y:S02]  /*1b540*/  SEL R14, R213, RZ, !P0 ;  /* 0x000000ffd50e7207 */ /* 0x000fe40004000000 */
[----:B------:R-:W-:Y:S01]  /*1b550*/  SHF.R.S32.HI R8, RZ, 0x3, R8 ;  /* 0x00000003ff087819 */ /* 0x000fe20000011408 */
[----:B------:R-:W-:-:S04]  /*1b560*/  IMAD.WIDE.U32 R22, R211, c[0x0][0x490], R22 ;  /* 0x00012400d3167a25 */ /* 0x000fc800078e0016 */
[----:B------:R-:W-:Y:S02]  /*1b570*/  IMAD R13, R211, c[0x0][0x494], R6 ;  /* 0x00012500d30d7a24 */ /* 0x000fe400078e0206 */
[----:B------:R-:W-:Y:S01]  /*1b580*/  IMAD.MOV.U32 R16, RZ, RZ, R4 ;  /* 0x000000ffff107224 */ /* 0x000fe200078e0004 */
[----:B------:R-:W-:Y:S01]  /*1b590*/  @P1 SHF.R.U32.HI R16, RZ, c[0x0][0x4f0], R0 ;  /* 0x00013c00ff101a19 */ /* 0x000fe20000011600 */
[----:B------:R-:W-:Y:S01]  /*1b5a0*/  IMAD R17, R15, c[0x0][0x498], RZ ;  /* 0x000126000f117a24 */ /* 0x000fe200078e02ff */
[----:B------:R-:W-:Y:S01]  /*1b5b0*/  IADD3 R23, R23, R13, RZ ;  /* 0x0000000d17177210 */ /* 0x000fe20007ffe0ff */
[----:B------:R-:W-:Y:S01]  /*1b5c0*/  IMAD R210, R210, c[0x0][0x3e8], RZ ;  /* 0x0000fa00d2d27a24 */ /* 0x000fe200078e02ff */
[----:B------:R-:W-:Y:S01]  /*1b5d0*/  LEA R0, R7, R8, 0x5 ;  /* 0x0000000807007211 */ /* 0x000fe200078e28ff */
[----:B------:R-:W-:Y:S02]  /*1b5e0*/  IMAD.MOV R21, RZ, RZ, -R16 ;  /* 0x000000ffff157224 */ /* 0x000fe400078e0a10 */
[----:B------:R-:W-:-:S04]  /*1b5f0*/  IMAD.WIDE.U32 R22, R14, c[0x0][0x498], R22 ;  /* 0x000126000e167a25 */ /* 0x000fc800078e0016 */
[----:B------:R-:W-:Y:S02]  /*1b600*/  IMAD R4, R21, c[0x0][0x4e8], R4 ;  /* 0x00013a0015047a24 */ /* 0x000fe400078e0204 */
[----:B------:R-:W-:Y:S01]  /*1b610*/  IMAD R10, R14, c[0x0][0x49c], R17 ;  /* 0x000127000e0a7a24 */ /* 0x000fe200078e0211 */
[----:B------:R-:W-:Y:S01]  /*1b620*/  SHF.R.S32.HI R17, RZ, 0x1f, R16 ;  /* 0x0000001fff117819 */ /* 0x000fe20000011410 */
[C---:B------:R-:W-:Y:S01]  /*1b630*/  IMAD R13, R211.reuse, c[0x0][0x3ec], R210 ;  /* 0x0000fb00d30d7a24 */ /* 0x040fe200078e02d2 */
[----:B------:R-:W-:Y:S01]  /*1b640*/  IADD3 R16, P0, R16, R22, RZ ;  /* 0x0000001610107210 */ /* 0x000fe20007f1e0ff */
[----:B------:R-:W-:Y:S01]  /*1b650*/  IMAD.WIDE.U32 R18, R211, c[0x0][0x3e8], R18 ;  /* 0x0000fa00d3127a25 */ /* 0x000fe200078e0012 */
[----:B------:R-:W-:Y:S02]  /*1b660*/  SHF.R.S32.HI R21, RZ, 0x1f, R4 ;  /* 0x0000001fff157819 */ /* 0x000fe40000011404 */
[----:B------:R-:W-:Y:S01]  /*1b670*/  IADD3.X R17, R17, R23, R10, P0, !PT ;  /* 0x0000001711117210 */ /* 0x000fe200007fe40a */
[----:B------:R-:W-:-:S02]  /*1b680*/  IMAD.IADD R19, R19, 0x1, R13 ;  /* 0x0000000113137824 */ /* 0x000fc400078e020d */
[----:B------:R-:W-:Y:S02]  /*1b690*/  IMAD R21, R21, c[0x0][0x488], RZ ;  /* 0x0001220015157a24 */ /* 0x000fe400078e02ff */
[----:B------:R-:W-:Y:S02]  /*1b6a0*/  IMAD R13, R39, 0x80, R0 ;  /* 0x00000080270d7824 */ /* 0x000fe400078e0200 */
[----:B------:R-:W-:-:S03]  /*1b6b0*/  IMAD.WIDE.U32 R16, R4, c[0x0][0x488], R16 ;  /* 0x0001220004107a25 */ /* 0x000fc600078e0010 */
[----:B------:R-:W-:Y:S01]  /*1b6c0*/  MOV R6, R13 ;  /* 0x0000000d00067202 */ /* 0x000fe20000000f00 */
[----:B------:R-:W-:Y:S01]  /*1b6d0*/  IMAD R21, R4, c[0x0][0x48c], R21 ;  /* 0x0001230004157a24 */ /* 0x000fe200078e0215 */
[----:B------:R-:W-:Y:S01]  /*1b6e0*/  LEA R12, P0, R16, c[0x0][0x450], 0x2 ;  /* 0x00011400100c7a11 */ /* 0x000fe200078010ff */
[----:B------:R-:W-:-:S03]  /*1b6f0*/  @P1 IMAD.HI.U32 R0, R13, c[0x0][0x4ec], RZ ;  /* 0x00013b000d001a27 */ /* 0x000fc600078e00ff */
[----:B------:R-:W-:Y:S01]  /*1b700*/  IADD3 R10, R17, R21, RZ ;  /* 0x00000015110a7210 */ /* 0x000fe20007ffe0ff */
[----:B------:R-:W-:Y:S01]  /*1b710*/  IMAD.SHL.U32 R23, R8, 0x40, RZ ;  /* 0x0000004008177824 */ /* 0x000fe200078e00ff */
[----:B------:R-:W-:Y:S01]  /*1b720*/  @P1 SHF.R.U32.HI R6, RZ, c[0x0][0x4f0], R0 ;  /* 0x00013c00ff061a19 */ /* 0x000fe20000011600 */
[----:B------:R-:W-:Y:S01]  /*1b730*/  IMAD.SHL.U32 R0, R7, 0x8, RZ ;  /* 0x0000000807007824 */ /* 0x000fe200078e00ff */
[----:B------:R-:W-:Y:S01]  /*1b740*/  LEA.HI.X R10, R16, c[0x0][0x454], R10, 0x2, P0 ;  /* 0x00011500100a7a11 */ /* 0x000fe200000f140a */
[----:B------:R-:W-:Y:S01]  /*1b750*/  SHFL.IDX PT, R42, R12, RZ, 0x1c1f ;  /* 0x001c1fff0c2a7589 */ /* 0x000fe200000e0000 */
[----:B------:R-:W-:Y:S01]  /*1b760*/  LOP3.LUT R23, R23, 0x1c0, RZ, 0xc0, !PT ;  /* 0x000001c017177812 */ /* 0x000fe200078ec0ff */
[----:B------:R-:W-:Y:S01]  /*1b770*/  IMAD.MOV R32, RZ, RZ, -R6 ;  /* 0x000000ffff207224 */ /* 0x000fe200078e0a06 */
[----:B------:R-:W-:Y:S01]  /*1b780*/  IADD3 R36, R0, 0x40, RZ ;  /* 0x0000004000247810 */ /* 0x000fe20007ffe0ff */
[----:B------:R-:W1:Y:S01]  /*1b790*/  SHFL.IDX PT, R43, R10, RZ, 0x1c1f ;  /* 0x001c1fff0a2b7589 */ /* 0x000e6200000e0000 */
[----:B------:R-:W-:Y:S01]  /*1b7a0*/  LOP3.LUT R7, R23, 0x38, R0, 0xf8, !PT ;  /* 0x0000003817077812 */ /* 0x000fe200078ef800 */
[----:B------:R-:W-:Y:S01]  /*1b7b0*/  IMAD R15, R15, c[0x0][0x3f0], RZ ;  /* 0x0000fc000f0f7a24 */ /* 0x000fe200078e02ff */
[----:B------:R-:W-:Y:S01]  /*1b7c0*/  SHF.R.U32.HI R4, RZ, 0x3, R23 ;  /* 0x00000003ff047819 */ /* 0x000fe20000011617 */
[----:B------:R-:W-:Y:S01]  /*1b7d0*/  SHFL.IDX PT, R34, R12, 0x1, 0x1c1f ;  /* 0x003c1f000c227f89 */ /* 0x000fe200000e0000 */
[----:B------:R-:W-:Y:S01]  /*1b7e0*/  IMAD R32, R32, c[0x0][0x4e8], R13 ;  /* 0x00013a0020207a24 */ /* 0x000fe200078e020d */
[----:B------:R-:W-:Y:S01]  /*1b7f0*/  LEA R13, R39, R2, 0x7 ;  /* 0x00000002270d7211 */ /* 0x000fe200078e38ff */
[C---:B------:R-:W-:Y:S01]  /*1b800*/  IMAD R17, R14.reuse, c[0x0][0x3f4], R15 ;  /* 0x0000fd000e117a24 */ /* 0x040fe200078e020f */
[----:B------:R2:W3:Y:S01]  /*1b810*/  SHFL.IDX PT, R35, R10, 0x1, 0x1c1f ;  /* 0x003c1f000a237f89 */ /* 0x0004e200000e0000 */
[----:B------:R-:W-:Y:S01]  /*1b820*/  LOP3.LUT R4, R7, R4, RZ, 0x3c, !PT ;  /* 0x0000000407047212 */ /* 0x000fe200078e3cff */
[----:B------:R-:W-:Y:S01]  /*1b830*/  IMAD.WIDE.U32 R14, R14, c[0x0][0x3f0], R18 ;  /* 0x0000fc000e0e7a25 */ /* 0x000fe200078e0012 */
[----:B------:R-:W-:-:S02]  /*1b840*/  SHF.R.S32.HI R7, RZ, 0x1f, R6 ;  /* 0x0000001fff077819 */ /* 0x000fc40000011406 */
[----:B------:R-:W-:Y:S01]  /*1b850*/  LEA R39, R39, R8, 0x7 ;  /* 0x0000000827277211 */ /* 0x000fe200078e38ff */
[----:B------:R-:W-:Y:S01]  /*1b860*/  IMAD R2, R5, c[0x0][0x4e8], RZ ;  /* 0x00013a0005027a24 */ /* 0x000fe200078e02ff */
[----:B------:R-:W-:Y:S01]  /*1b870*/  IADD3 R5, R13, 0x8, RZ ;  /* 0x000000080d057810 */ /* 0x000fe20007ffe0ff */
[----:B------:R-:W-:Y:S02]  /*1b880*/  IMAD.IADD R15, R15, 0x1, R17 ;  /* 0x000000010f0f7824 */ /* 0x000fe400078e0211 */
[----:B------:R-:W-:Y:S01]  /*1b890*/  IMAD R7, R7, c[0x0][0x3e0], RZ ;  /* 0x0000f80007077a24 */ /* 0x000fe200078e02ff */
[-C--:B------:R-:W-:Y:S01]  /*1b8a0*/  ISETP.GE.OR P1, PT, R13, R2.reuse, P2 ;  /* 0x000000020d00720c */ /* 0x080fe20001726670 */
[----:B------:R-:W-:Y:S01]  /*1b8b0*/  IMAD.SHL.U32 R11, R11, 0x8, RZ ;  /* 0x000000080b0b7824 */ /* 0x000fe200078e00ff */
[----:B------:R-:W-:Y:S01]  /*1b8c0*/  ISETP.GE.OR P0, PT, R5, R2, P2 ;  /* 0x000000020500720c */ /* 0x000fe20001706670 */
[C---:B------:R-:W-:Y:S02]  /*1b8d0*/  IMAD R7, R6.reuse, c[0x0][0x3e4], R7 ;  /* 0x0000f90006077a24 */ /* 0x040fe400078e0207 */
[----:B------:R-:W-:Y:S01]  /*1b8e0*/  IMAD.WIDE.U32 R14, R6, c[0x0][0x3e0], R14 ;  /* 0x0000f800060e7a25 */ /* 0x000fe200078e000e */
[----:B------:R-:W-:-:S02]  /*1b8f0*/  SHF.R.S32.HI R6, RZ, 0x1f, R32 ;  /* 0x0000001fff067819 */ /* 0x000fc40000011420 */
[----:B------:R-:W-:Y:S01]  /*1b900*/  LOP3.LUT R4, R4, 0x7ffffe00, R11, 0xf8, !PT ;  /* 0x7ffffe0004047812 */ /* 0x000fe200078ef80b */
[----:B------:R-:W-:Y:S02]  /*1b910*/  IMAD.IADD R15, R15, 0x1, R7 ;  /* 0x000000010f0f7824 */ /* 0x000fe400078e0207 */
[----:B------:R-:W-:Y:S01]  /*1b920*/  IMAD R5, R6, c[0x0][0x3d8], RZ ;  /* 0x0000f60006057a24 */ /* 0x000fe200078e02ff */
[----:B------:R-:W-:Y:S01]  /*1b930*/  SHF.L.U32 R40, R4, 0x1, RZ ;  /* 0x0000000104287819 */ /* 0x000fe200000006ff */
[----:B-1----:R1:W-:Y:S02]  /*1b940*/  @!P1 ST.E [R42.64], R3 ;  /* 0x000000032a009985 */ /* 0x0023e4000c101910 */
[C---:B--2---:R-:W-:Y:S02]  /*1b950*/  IMAD R10, R32.reuse, c[0x0][0x3dc], R5 ;  /* 0x0000f700200a7a24 */ /* 0x044fe400078e0205 */
[----:B------:R-:W-:Y:S01]  /*1b960*/  IMAD.WIDE.U32 R32, R32, c[0x0][0x3d8], R14 ;  /* 0x0000f60020207a25 */ /* 0x000fe200078e000e */
[----:B---3--:R1:W-:Y:S03]  /*1b970*/  @!P0 ST.E [R34.64], R9 ;  /* 0x0000000922008985 */ /* 0x0083e6000c101910 */
[----:B------:R-:W-:Y:S01]  /*1b980*/  IMAD.IADD R10, R33, 0x1, R10 ;  /* 0x00000001210a7824 */ /* 0x000fe200078e020a */
[----:B------:R1:W2:Y:S01]  /*1b990*/  LDS.128 R28, [R40+0x1080] ;  /* 0x00108000281c7984 */ /* 0x0002a20000000c00 */
[----:B------:R-:W-:-:S03]  /*1b9a0*/  LEA R38, P0, R32, c[0x0][0x380], 0x1 ;  /* 0x0000e00020267a11 */ /* 0x000fc600078008ff */
[----:B------:R1:W3:Y:S01]  /*1b9b0*/  LDS.128 R24, [R40+0x2080] ;  /* 0x0020800028187984 */ /* 0x0002e20000000c00 */
[----:B------:R-:W-:Y:S02]  /*1b9c0*/  LEA.HI.X R37, R32, c[0x0][0x384], R10, 0x1, P0 ;  /* 0x0000e10020257a11 */ /* 0x000fe400000f0c0a */
[----:B------:R-:W-:Y:S01]  /*1b9d0*/  ISETP.GE.AND P0, PT, R39, R2, PT ;  /* 0x000000022700720c */ /* 0x000fe20003f06270 */
[----:B------:R1:W4:Y:S04]  /*1b9e0*/  LDS.128 R20, [R40+0x3080] ;  /* 0x0030800028147984 */ /* 0x0003280000000c00 */
        /* <DEDUP_REMOVED lines=17> */
.L_x_422:
[----:B------:R-:W-:Y:S05]  /*1bb00*/  BSYNC B0 ;  /* 0x0000000000007941 */ /* 0x000fea0003800000 */
.L_x_421:
        /* <DEDUP_REMOVED lines=15> */
.L_x_424:
[----:B------:R-:W-:Y:S05]  /*1bc00*/  BSYNC B0 ;  /* 0x0000000000007941 */ /* 0x000fea0003800000 */
.L_x_423:
        /* <DEDUP_REMOVED lines=15> */
.L_x_426:
[----:B------:R-:W-:Y:S05]  /*1bd00*/  BSYNC B0 ;  /* 0x0000000000007941 */ /* 0x000fea0003800000 */
.L_x_425:
        /* <DEDUP_REMOVED lines=16> */
.L_x_419:
        /* <DEDUP_REMOVED lines=18> */
.L_x_427:
        /* <DEDUP_REMOVED lines=19> */
[----:B------:R-:W-:-:S04]  /*1c060*/  IMAD.WIDE.U32 R12, R211, c[0x0][0x490], R12 ;  /* 0x00012400d30c7a25 */ /* 0x000fc800078e000c */
[----:B------:R-:W-:Y:S01]  /*1c070*/  IMAD R14, R4, c[0x0][0x498], RZ ;  /* 0x00012600040e7a24 */ /* 0x000fe200078e02ff */
[----:B------:R-:W-:-:S03]  /*1c080*/  IADD3 R13, R3, R13, RZ ;  /* 0x0000000d030d7210 */ /* 0x000fc60007ffe0ff */
[----:B------:R-:W-:Y:S02]  /*1c090*/  IMAD R3, R213, c[0x0][0x49c], R14 ;  /* 0x00012700d5037a24 */ /* 0x000fe400078e020e */
[----:B------:R-:W-:-:S04]  /*1c0a0*/  @P0 IMAD.HI.U32 R5, R7, c[0x0][0x4ec], RZ ;  /* 0x00013b0007050a27 */ /* 0x000fc800078e00ff */
[----:B------:R-:W-:Y:S01]  /*1c0b0*/  IMAD.WIDE.U32 R12, R213, c[0x0][0x498], R12 ;  /* 0x00012600d50c7a25 */ /* 0x000fe200078e000c */
[----:B------:R-:W-:-:S04]  /*1c0c0*/  @P0 SHF.R.U32.HI R6, RZ, c[0x0][0x4f0], R5 ;  /* 0x00013c00ff060a19 */ /* 0x000fc80000011605 */
[--C-:B------:R-:W-:Y:S01]  /*1c0d0*/  SHF.R.S32.HI R5, RZ, 0x1f, R6.reuse ;  /* 0x0000001fff057819 */ /* 0x100fe20000011406 */
[----:B------:R-:W-:Y:S01]  /*1c0e0*/  IMAD.MOV R10, RZ, RZ, -R6 ;  /* 0x000000ffff0a7224 */ /* 0x000fe200078e0a06 */
[----:B------:R-:W-:-:S03]  /*1c0f0*/  IADD3 R12, P0, R6, R12, RZ ;  /* 0x0000000c060c7210 */ /* 0x000fc60007f1e0ff */
[----:B------:R-:W-:Y:S01]  /*1c100*/  IMAD R10, R10, c[0x0][0x4e8], R7 ;  /* 0x00013a000a0a7a24 */ /* 0x000fe200078e0207 */
[----:B------:R-:W-:-:S04]  /*1c110*/  IADD3.X R13, R5, R13, R3, P0, !PT ;  /* 0x0000000d050d7210 */ /* 0x000fc800007fe403 */
[----:B------:R-:W-:Y:S01]  /*1c120*/  SHF.R.S32.HI R6, RZ, 0x1f, R10 ;  /* 0x0000001fff067819 */ /* 0x000fe2000001140a */
[----:B------:R-:W-:-:S04]  /*1c130*/  IMAD.WIDE.U32 R12, R10, c[0x0][0x488], R12 ;  /* 0x000122000a0c7a25 */ /* 0x000fc800078e000c */
[----:B------:R-:W-:Y:S01]  /*1c140*/  IMAD R3, R6, c[0x0][0x488], RZ ;  /* 0x0001220006037a24 */ /* 0x000fe200078e02ff */
[----:B------:R-:W-:-:S03]  /*1c150*/  LEA R6, P0, R12, c[0x0][0x450], 0x2 ;  /* 0x000114000c067a11 */ /* 0x000fc600078010ff */
[----:B------:R-:W-:-:S05]  /*1c160*/  IMAD R3, R10, c[0x0][0x48c], R3 ;  /* 0x000123000a037a24 */ /* 0x000fca00078e0203 */
[----:B------:R-:W-:-:S04]  /*1c170*/  IADD3 R3, R13, R3, RZ ;  /* 0x000000030d037210 */ /* 0x000fc80007ffe0ff */
[----:B------:R-:W-:Y:S02]  /*1c180*/  LEA.HI.X R7, R12, c[0x0][0x454], R3, 0x2, P0 ;  /* 0x000115000c077a11 */ /* 0x000fe400000f1403 */
[----:B------:R-:W-:-:S05]  /*1c190*/  MOV R3, 0xff800000 ;  /* 0xff80000000037802 */ /* 0x000fca0000000f00 */
[----:B------:R1:W-:Y:S02]  /*1c1a0*/  STG.E [R6.64], R3 ;  /* 0x0000000306007986 */ /* 0x0003e4000c101910 */
.L_x_429:
[----:B------:R-:W-:Y:S05]  /*1c1b0*/  BSYNC B0 ;  /* 0x0000000000007941 */ /* 0x000fea0003800000 */
.L_x_428:
[----:B------:R-:W2:Y:S01]  /*1c1c0*/  S2R R5, SR_CTAID.X ;  /* 0x0000000000057919 */ /* 0x000ea20000002500 */
[----:B-1----:R-:W-:Y:S01]  /*1c1d0*/  SHF.R.S32.HI R3, RZ, 0x1f, R0 ;  /* 0x0000001fff037819 */ /* 0x002fe20000011400 */
[----:B------:R-:W-:Y:S01]  /*1c1e0*/  IMAD R7, R9, c[0x0][0x3a0], RZ ;  /* 0x0000e80009077a24 */ /* 0x000fe200078e02ff */
[----:B------:R-:W-:Y:S01]  /*1c1f0*/  BSSY B0, `(.L_x_430) ;  /* 0x0000036000007945 */ /* 0x000fe20003800000 */
[----:B------:R-:W-:Y:S01]  /*1c200*/  IMAD.WIDE.U32 R10, R8, c[0x0][0x3a0], RZ ;  /* 0x0000e800080a7a25 */ /* 0x000fe200078e00ff */
[----:B------:R-:W-:-:S03]  /*1c210*/  LEA.HI R3, R3, R0, RZ, 0x3 ;  /* 0x0000000003037211 */ /* 0x000fc600078f18ff */
[----:B------:R-:W-:Y:S01]  /*1c220*/  IMAD R6, R8, c[0x0][0x3a4], R7 ;  /* 0x0000e90008067a24 */ /* 0x000fe200078e0207 */
[----:B------:R-:W-:Y:S01]  /*1c230*/  LOP3.LUT R9, R3, 0xfffffff8, RZ, 0xc0, !PT ;  /* 0xfffffff803097812 */ /* 0x000fe200078ec0ff */
[----:B------:R-:W-:Y:S01]  /*1c240*/  IMAD R210, R210, c[0x0][0x3e8], RZ ;  /* 0x0000fa00d2d27a24 */ /* 0x000fe200078e02ff */
[----:B------:R-:W-:Y:S01]  /*1c250*/  MOV R7, c[0x0][0x4e8] ;  /* 0x00013a0000077a02 */ /* 0x000fe20000000f00 */
[----:B------:R-:W-:Y:S01]  /*1c260*/  IMAD R4, R4, c[0x0][0x3f0], RZ ;  /* 0x0000fc0004047a24 */ /* 0x000fe200078e02ff */
[----:B------:R-:W-:Y:S01]  /*1c270*/  IADD3 R9, -R9, R0, RZ ;  /* 0x0000000009097210 */ /* 0x000fe20007ffe1ff */
[----:B------:R-:W-:Y:S01]  /*1c280*/  IMAD R210, R211, c[0x0][0x3ec], R210 ;  /* 0x0000fb00d3d27a24 */ /* 0x000fe200078e02d2 */
[----:B------:R-:W-:Y:S01]  /*1c290*/  SHF.R.S32.HI R0, RZ, 0x3, R3 ;  /* 0x00000003ff007819 */ /* 0x000fe20000011403 */
[----:B------:R-:W-:Y:S01]  /*1c2a0*/  IMAD R4, R213, c[0x0][0x3f4], R4 ;  /* 0x0000fd00d5047a24 */ /* 0x000fe200078e0204 */
[----:B------:R-:W-:Y:S01]  /*1c2b0*/  ISETP.NE.AND P0, PT, R7, 0x1, PT ;  /* 0x000000010700780c */ /* 0x000fe20003f05270 */
[----:B-----5:R-:W-:Y:S01]  /*1c2c0*/  IMAD R2, R2, c[0x0][0x4e8], RZ ;  /* 0x00013a0002027a24 */ /* 0x020fe200078e02ff */
[----:B------:R-:W-:Y:S01]  /*1c2d0*/  IADD3 R11, R11, R6, RZ ;  /* 0x000000060b0b7210 */ /* 0x000fe20007ffe0ff */
[C---:B------:R-:W-:Y:S01]  /*1c2e0*/  IMAD R6, R9.reuse, 0x20, R0 ;  /* 0x0000002009067824 */ /* 0x040fe200078e0200 */
[----:B------:R-:W-:-:S03]  /*1c2f0*/  SHF.L.U32 R9, R9, 0x3, RZ ;  /* 0x0000000309097819 */ /* 0x000fc600000006ff */
[----:B------:R-:W-:Y:S01]  /*1c300*/  IMAD.WIDE.U32 R10, R211, c[0x0][0x3e8], R10 ;  /* 0x0000fa00d30a7a25 */ /* 0x000fe200078e000a */
[C---:B--2---:R-:W-:Y:S02]  /*1c310*/  LEA R6, R5.reuse, R6, 0x7 ;  /* 0x0000000605067211 */ /* 0x044fe400078e38ff */
[----:B------:R-:W-:Y:S02]  /*1c320*/  LEA R5, R5, R0, 0x7 ;  /* 0x0000000005057211 */ /* 0x000fe400078e38ff */
[----:B------:R-:W-:Y:S01]  /*1c330*/  IADD3 R11, R210, R11, RZ ;  /* 0x0000000bd20b7210 */ /* 0x000fe20007ffe0ff */
[----:B------:R-:W-:Y:S01]  /*1c340*/  @P0 IMAD.HI.U32 R3, R6, c[0x0][0x4ec], RZ ;  /* 0x00013b0006030a27 */ /* 0x000fe200078e00ff */
[----:B------:R-:W-:-:S03]  /*1c350*/  IADD3 R0, R9, 0x40, RZ ;  /* 0x0000004009007810 */ /* 0x000fc60007ffe0ff */
        /* <DEDUP_REMOVED lines=14> */
[----:B------:R-:W-:-:S05]  /*1c440*/  IMAD.WIDE.U32 R10, R3, c[0x0][0x3d8], R10 ;  /* 0x0000f600030a7a25 */ /* 0x000fca00078e000a */
[----:B------:R-:W-:Y:S02]  /*1c450*/  IADD3 R3, R11, R4, RZ ;  /* 0x000000040b037210 */ /* 0x000fe40007ffe0ff */
        /* <DEDUP_REMOVED lines=15> */
.L_x_431:
[----:B------:R-:W-:Y:S05]  /*1c550*/  BSYNC B0 ;  /* 0x0000000000007941 */ /* 0x000fea0003800000 */
.L_x_430:
        /* <DEDUP_REMOVED lines=15> */
.L_x_433:
[----:B------:R-:W-:Y:S05]  /*1c650*/  BSYNC B0 ;  /* 0x0000000000007941 */ /* 0x000fea0003800000 */
.L_x_432:
        /* <DEDUP_REMOVED lines=15> */
.L_x_435:
[----:B------:R-:W-:Y:S05]  /*1c750*/  BSYNC B0 ;  /* 0x0000000000007941 */ /* 0x000fea0003800000 */
.L_x_434:
        /* <DEDUP_REMOVED lines=16> */
.L_x_436:
        /* <DEDUP_REMOVED lines=10> */
.L_x_1829:


//--------------------- .text._ZN7cutlass13device_kernelIN5flash19enable_sm80_to_sm89INS1_16FlashAttnFwdSm80INS1_25CollectiveMainloopFwdSm80ILi8ELi1ELb1EN4cute5tupleIJNS5_1CILi128EEES8_S8_EEELi128ENS_10bfloat16_tEfNS_4arch4Sm80ELb1ELb0ELb0ELb0ELb0ELb0ELb1ELb0EEENS1_21CollectiveEpilogueFwdIS9_NS6_IJNS7_ILi1EEESF_SF_EEESA_SC_Li256ELb0ELb1ELb0ELb0EEENS1_30DynamicPersistentTileSchedulerILi256ELi256ELb0ELb1ELb0EEEEEEEEEvNT_6ParamsE --------------------------
	.section	.text._ZN7cutlass13device_kernelIN5flash19enable_sm80_to_sm89INS1_16FlashAttnFwdSm80INS1_25CollectiveMainloopFwdSm80ILi8ELi1ELb1EN4cute5tupleIJNS5_1CILi128EEES8_S8_EEELi128ENS_10bfloat16_tEfNS_4arch4Sm80ELb1ELb0ELb0ELb0ELb0ELb0ELb1ELb0EEENS1_21CollectiveEpilogueFwdIS9_NS6_IJNS7_ILi1EEESF_SF_EEESA_SC_Li256ELb0ELb1ELb0ELb0EEENS1_30DynamicPersistentTileSchedulerILi256ELi256ELb0ELb1ELb0EEEEEEEEEvNT_6ParamsE,"ax",@progbits
	.sectioninfo	@"SHI_REGISTERS=255"
	.align	128
.text._ZN7cutlass13device_kernelIN5flash19enable_sm80_to_sm89INS1_16FlashAttnFwdSm80INS1_25CollectiveMainloopFwdSm80ILi8ELi1ELb1EN4cute5tupleIJNS5_1CILi128EEES8_S8_EEELi128ENS_10bfloat16_tEfNS_4arch4Sm80ELb1ELb0ELb0ELb0ELb0ELb0ELb1ELb0EEENS1_21CollectiveEpilogueFwdIS9_NS6_IJNS7_ILi1EEESF_SF_EEESA_SC_Li256ELb0ELb1ELb0ELb0EEENS1_30DynamicPersistentTileSchedulerILi256ELi256ELb0ELb1ELb0EEEEEEEEEvNT_6ParamsE:
        .type           _ZN7cutlass13device_kernelIN5flash19enable_sm80_to_sm89INS1_16FlashAttnFwdSm80INS1_25CollectiveMainloopFwdSm80ILi8ELi1ELb1EN4cute5tupleIJNS5_1CILi128EEES8_S8_EEELi128ENS_10bfloat16_tEfNS_4arch4Sm80ELb1ELb0ELb0ELb0ELb0ELb0ELb1ELb0EEENS1_21CollectiveEpilogueFwdIS9_NS6_IJNS7_ILi1EEESF_SF_EEESA_SC_Li256ELb0ELb1ELb0ELb0EEENS1_30DynamicPersistentTileSchedulerILi256ELi256ELb0ELb1ELb0EEEEEEEEEvNT_6ParamsE,@function
        .size           _ZN7cutlass13device_kernelIN5flash19enable_sm80_to_sm89INS1_16FlashAttnFwdSm80INS1_25CollectiveMainloopFwdSm80ILi8ELi1ELb1EN4cute5tupleIJNS5_1CILi128EEES8_S8_EEELi128ENS_10bfloat16_tEfNS_4arch4Sm80ELb1ELb0ELb0ELb0ELb0ELb0ELb1ELb0EEENS1_21CollectiveEpilogueFwdIS9_NS6_IJNS7_ILi1EEESF_SF_EEESA_SC_Li256ELb0ELb1ELb0ELb0EEENS1_30DynamicPersistentTileSchedulerILi256ELi256ELb0ELb1ELb0EEEEEEEEEvNT_6ParamsE,(.L_x_1830 - _ZN7cutlass13device_kernelIN5flash19enable_sm80_to_sm89INS1_16FlashAttnFwdSm80INS1_25CollectiveMainloopFwdSm80ILi8ELi1ELb1EN4cute5tupleIJNS5_1CILi128EEES8_S8_EEELi128ENS_10bfloat16_tEfNS_4arch4Sm80ELb1ELb0ELb0ELb0ELb0ELb0ELb1ELb0EEENS1_21CollectiveEpilogueFwdIS9_NS6_IJNS7_ILi1EEESF_SF_EEESA_SC_Li256ELb0ELb1ELb0ELb0EEENS1_30DynamicPersistentTileSchedulerILi256ELi256ELb0ELb1ELb0EEEEEEEEEvNT_6ParamsE)
        .other          _ZN7cutlass13device_kernelIN5flash19enable_sm80_to_sm89INS1_16FlashAttnFwdSm80INS1_25CollectiveMainloopFwdSm80ILi8ELi1ELb1EN4cute5tupleIJNS5_1CILi128EEES8_S8_EEELi128ENS_10bfloat16_tEfNS_4arch4Sm80ELb1ELb0ELb0ELb0ELb0ELb0ELb1ELb0EEENS1_21CollectiveEpilogueFwdIS9_NS6_IJNS7_ILi1EEESF_SF_EEESA_SC_Li256ELb0ELb1ELb0ELb0EEENS1_30DynamicPersistentTileSchedulerILi256ELi256ELb0ELb1ELb0EEEEEEEEEvNT_6ParamsE,@"STO_CUDA_ENTRY STV_DEFAULT"
_ZN7cutlass13device_kernelIN5flash19enable_sm80_to_sm89INS1_16FlashAttnFwdSm80INS1_25CollectiveMainloopFwdSm80ILi8ELi1ELb1EN4cute5tupleIJNS5_1CILi128EEES8_S8_EEELi128ENS_10bfloat16_tEfNS_4arch4Sm80ELb1ELb0ELb0ELb0ELb0ELb0ELb1ELb0EEENS1_21CollectiveEpilogueFwdIS9_NS6_IJNS7_ILi1EEESF_SF_EEESA_SC_Li256ELb0ELb1ELb0ELb0EEENS1_30DynamicPersistentTileSchedulerILi256ELi256ELb0ELb1ELb0EEEEEEEEEvNT_6ParamsE:
[----:B------:R-:W-:-:S03]  /*0000*/  MOV R1, c[0x0][0x28] ;  /* 0x00000a0000017a02 */ /* 0x000fc60000000f00 */
[----:B------:R-:W1:Y:S01]  /*0010*/  S2R R20, SR_TID.X ;  /* 0x0000000000147919 */ /* 0x000e620000002100 */
[----:B------:R-:W-:-:S03]  /*0020*/  IADD3 R1, R1, -0x80, RZ ;  /* 0xffffff8001017810 */ /* 0x000fc60007ffe0ff */
[----:B------:R-:W2:Y:S01]  /*0030*/  S2R R14, SR_CTAID.X ;  /* 0x00000000000e7919 */ /* 0x000ea20000002500 */
[----:B-1----:R-:W-:-:S05]  /*0040*/  SHF.R.U32.HI R2, RZ, 0x5, R20 ;  /* 0x00000005ff027819 */ /* 0x002fca0000011614 */
[----:B------:R-:W1:Y:S02]  /*0050*/  SHFL.IDX PT, R0, R2, RZ, 0x1f ;  /* 0x00001fff02007589 */ /* 0x000e6400000e0000 */
[----:B-1----:R-:W-:Y:S02]  /*0060*/  ISETP.GE.AND P0, PT, R0, 0x1, PT ;  /* 0x000000010000780c */ /* 0x002fe40003f06270 */
[----:B------:R1:W-:Y:S11]  /*0070*/  STL [R1+0x74], R0 ;  /* 0x0000740001007387 */ /* 0x0003f60000100800 */
[----:B------:R-:W-:Y:S06]  /*0080*/  @P0 BAR.ARV 0x4, 0x100 ;  /* 0x0104000000000b1d */ /* 0x000fec0000002000 */
[----:B--2---:R-:W-:-:S13]  /*0090*/  ISETP.GE.AND P0, PT, R14, c[0x0][0x538], PT ;  /* 0x00014e000e007a0c */ /* 0x004fda0003f06270 */
[----:B------:R-:W-:Y:S05]  /*00a0*/  @P0 EXIT ;  /* 0x000000000000094d */ /* 0x000fea0003800000 */
[----:B-1----:R-:W-:Y:S01]  /*00b0*/  SHF.R.S32.HI R11, RZ, 0x1f, R20 ;  /* 0x0000001fff0b7819 */ /* 0x002fe20000011414 */
[----:B------:R-:W-:-:S03]  /*00c0*/  ULDC.64 UR6, c[0x0][0x118] ;  /* 0x0000460000067ab9 */ /* 0x000fc60000000a00 */
[CC--:B------:R-:W-:Y:S02]  /*00d0*/  LEA.HI R12, R11.reuse, R20.reuse, RZ, 0x3 ;  /* 0x000000140b0c7211 */ /* 0x0c0fe400078f18ff */
[CC--:B------:R-:W-:Y:S02]  /*00e0*/  LEA.HI R2, R11.reuse, R20.reuse, RZ, 0x4 ;  /* 0x000000140b027211 */ /* 0x0c0fe400078f20ff */
[----:B------:R-:W-:Y:S02]  /*00f0*/  LEA.HI R13, R11, R20, RZ, 0x2 ;  /* 0x000000140b0d7211 */ /* 0x000fe400078f10ff */
[----:B------:R-:W-:Y:S02]  /*0100*/  SHF.R.S32.HI R17, RZ, 0x3, R12 ;  /* 0x00000003ff117819 */ /* 0x000fe4000001140c */
[----:B------:R-:W-:Y:S02]  /*0110*/  SHF.R.S32.HI R4, RZ, 0x4, R2 ;  /* 0x00000004ff047819 */ /* 0x000fe40000011402 */
[----:B------:R-:W-:Y:S01]  /*0120*/  LOP3.LUT R0, R2, 0xfffffff0, RZ, 0xc0, !PT ;  /* 0xfffffff002007812 */ /* 0x000fe200078ec0ff */
[----:B------:R-:W-:Y:S01]  /*0130*/  IMAD.SHL.U32 R7, R17, 0x40, RZ ;  /* 0x0000004011077824 */ /* 0x000fe200078e00ff */
[----:B------:R-:W-:-:S02]  /*0140*/  LOP3.LUT R3, R12, 0xfffffff8, RZ, 0xc0, !PT ;  /* 0xfffffff80c037812 */ /* 0x000fc400078ec0ff */
[--C-:B------:R-:W-:Y:S01]  /*0150*/  SHF.R.S32.HI R8, RZ, 0x2, R13.reuse ;  /* 0x00000002ff087819 */ /* 0x100fe2000001140d */
[C---:B------:R-:W-:Y:S01]  /*0160*/  IMAD.IADD R0, R20.reuse, 0x1, -R0 ;  /* 0x0000000114007824 */ /* 0x040fe200078e0a00 */
[----:B------:R-:W-:Y:S01]  /*0170*/  SHF.R.S32.HI R5, RZ, 0x1f, R13 ;  /* 0x0000001fff057819 */ /* 0x000fe2000001140d */
[----:B------:R-:W-:Y:S01]  /*0180*/  IMAD.IADD R6, R20, 0x1, -R3 ;  /* 0x0000000114067824 */ /* 0x000fe200078e0a03 */
[----:B------:R-:W-:Y:S02]  /*0190*/  LEA.HI R2, R2, R4, RZ, 0x1 ;  /* 0x0000000402027211 */ /* 0x000fe400078f08ff */
[----:B------:R-:W-:Y:S01]  /*01a0*/  LEA.HI R3, R5, R8, RZ, 0x3 ;  /* 0x0000000805037211 */ /* 0x000fe200078f18ff */
[----:B------:R-:W-:Y:S01]  /*01b0*/  IMAD.SHL.U32 R18, R6, 0x8, RZ ;  /* 0x0000000806127824 */ /* 0x000fe200078e00ff */
[----:B------:R-:W-:Y:S01]  /*01c0*/  LOP3.LUT R5, R2, 0xfffffffe, RZ, 0xc0, !PT ;  /* 0xfffffffe02057812 */ /* 0x000fe200078ec0ff */
[----:B------:R-:W-:Y:S01]  /*01d0*/  IMAD.SHL.U32 R9, R6, 0x40, RZ ;  /* 0x0000004006097824 */ /* 0x000fe200078e00ff */
[----:B------:R-:W-:-:S02]  /*01e0*/  LOP3.LUT R2, R7, 0x1c0, RZ, 0xc0, !PT ;  /* 0x000001c007027812 */ /* 0x000fc400078ec0ff */
[----:B------:R-:W-:Y:S01]  /*01f0*/  SHF.R.S32.HI R7, RZ, 0x1f, R0 ;  /* 0x0000001fff077819 */ /* 0x000fe20000011400 */
[----:B------:R-:W-:Y:S01]  /*0200*/  IMAD.IADD R201, R4, 0x1, -R5 ;  /* 0x0000000104c97824 */ /* 0x000fe200078e0a05 */
[----:B------:R-:W-:Y:S02]  /*0210*/  LOP3.LUT R3, R3, 0xfffffff8, RZ, 0xc0, !PT ;  /* 0xfffffff803037812 */ /* 0x000fe400078ec0ff */
[----:B------:R-:W-:Y:S02]  /*0220*/  LEA.HI R200, R7, R0, RZ, 0x3 ;  /* 0x0000000007c87211 */ /* 0x000fe400078f18ff */
[----:B------:R-:W-:Y:S01]  /*0230*/  LOP3.LUT R4, R2, 0x38, R18, 0xf8, !PT ;  /* 0x0000003802047812 */ /* 0x000fe200078ef812 */
[----:B------:R-:W-:Y:S01]  /*0240*/  IMAD.IADD R7, R8, 0x1, -R3 ;  /* 0x0000000108077824 */ /* 0x000fe200078e0a03 */
[----:B------:R-:W-:Y:S02]  /*0250*/  SHF.R.U32.HI R3, RZ, 0x3, R2 ;  /* 0x00000003ff037819 */ /* 0x000fe40000011602 */
[C---:B------:R-:W-:Y:S01]  /*0260*/  LOP3.LUT R2, R200.reuse, 0xfffffff8, RZ, 0xc0, !PT ;  /* 0xfffffff8c8027812 */ /* 0x040fe200078ec0ff */
[----:B------:R-:W-:Y:S01]  /*0270*/  IMAD.SHL.U32 R200, R200, 0x40, RZ ;  /* 0x00000040c8c87824 */ /* 0x000fe200078e00ff */
[----:B------:R-:W-:-:S02]  /*0280*/  LEA.HI R10, R11, R20, RZ, 0x5 ;  /* 0x000000140b0a7211 */ /* 0x000fc400078f28ff */
[----:B------:R-:W-:Y:S01]  /*0290*/  LOP3.LUT R8, R4, R3, RZ, 0x3c, !PT ;  /* 0x0000000304087212 */ /* 0x000fe200078e3cff */
[----:B------:R-:W-:Y:S01]  /*02a0*/  IMAD.IADD R5, R0, 0x1, -R2 ;  /* 0x0000000100057824 */ /* 0x000fe200078e0a02 */
[----:B------:R-:W-:Y:S02]  /*02b0*/  LOP3.LUT R2, R10, 0xffffffe0, RZ, 0xc0, !PT ;  /* 0xffffffe00a027812 */ /* 0x000fe400078ec0ff */
[----:B------:R-:W-:Y:S02]  /*02c0*/  LOP3.LUT R0, R9, 0x1c0, RZ, 0xc0, !PT ;  /* 0x000001c009007812 */ /* 0x000fe400078ec0ff */
[----:B------:R-:W-:Y:S01]  /*02d0*/  SHF.R.S32.HI R224, RZ, 0x5, R10 ;  /* 0x00000005ffe07819 */ /* 0x000fe2000001140a */
[----:B------:R-:W-:Y:S01]  /*02e0*/  IMAD.IADD R16, R20, 0x1, -R2 ;  /* 0x0000000114107824 */ /* 0x000fe200078e0a02 */
[----:B------:R-:W-:Y:S02]  /*02f0*/  SHF.R.S32.HI R3, RZ, 0x1f, R10 ;  /* 0x0000001fff037819 */ /* 0x000fe4000001140a */
[----:B------:R-:W-:Y:S01]  /*0300*/  LOP3.LUT R4, R0, 0x8, R12, 0xf8, !PT ;  /* 0x0000000800047812 */ /* 0x000fe200078ef80c */
[----:B------:R-:W-:Y:S01]  /*0310*/  IMAD.MOV.U32 R12, RZ, RZ, 0x10 ;  /* 0x00000010ff0c7424 */ /* 0x000fe200078e00ff */
[----:B------:R-:W-:-:S02]  /*0320*/  SHF.R.U32.HI R2, RZ, 0x3, R0 ;  /* 0x00000003ff027819 */ /* 0x000fc40000011600 */
[----:B------:R-:W-:Y:S01]  /*0330*/  LEA.HI R9, R11, R20, RZ, 0x6 ;  /* 0x000000140b097211 */ /* 0x000fe200078f30ff */
[----:B------:R-:W-:Y:S01]  /*0340*/  IMAD.MOV.U32 R11, RZ, RZ, 0x20 ;  /* 0x00000020ff0b7424 */ /* 0x000fe200078e00ff */
[----:B------:R-:W-:Y:S02]  /*0350*/  LEA.HI R0, R3, R224, RZ, 0x3 ;  /* 0x000000e003007211 */ /* 0x000fe400078f18ff */
[----:B------:R-:W-:Y:S02]  /*0360*/  SHF.R.S32.HI R3, RZ, 0x1f, R16 ;  /* 0x0000001fff037819 */ /* 0x000fe40000011410 */
[----:B------:R-:W-:Y:S01]  /*0370*/  LOP3.LUT R10, R4, R2, RZ, 0x3c, !PT ;  /* 0x00000002040a7212 */ /* 0x000fe200078e3cff */
[----:B------:R-:W-:Y:S01]  /*0380*/  IMAD.SHL.U32 R2, R9, 0x8, RZ ;  /* 0x0000000809027824 */ /* 0x000fe200078e00ff */
[----:B------:R-:W-:Y:S02]  /*0390*/  LOP3.LUT R0, R0, 0xffffff8, RZ, 0xc0, !PT ;  /* 0x0ffffff800007812 */ /* 0x000fe400078ec0ff */
[----:B------:R-:W-:-:S02]  /*03a0*/  LEA.HI R9, R3, R16, RZ, 0x2 ;  /* 0x0000001003097211 */ /* 0x000fc400078f10ff */
[----:B------:R-:W-:Y:S02]  /*03b0*/  LOP3.LUT R3, R7, 0x1, RZ, 0xc0, !PT ;  /* 0x0000000107037812 */ /* 0x000fe400078ec0ff */
[----:B------:R-:W-:Y:S01]  /*03c0*/  LOP3.LUT R8, R8, 0x7ffffe00, R2, 0xf8, !PT ;  /* 0x7ffffe0008087812 */ /* 0x000fe200078ef802 */
[----:B------:R-:W-:Y:S01]  /*03d0*/  IMAD.IADD R2, R224, 0x1, -R0 ;  /* 0x00000001e0027824 */ /* 0x000fe200078e0a00 */
[----:B------:R-:W-:Y:S02]  /*03e0*/  SHF.R.S32.HI R0, RZ, 0x2, R9 ;  /* 0x00000002ff007819 */ /* 0x000fe40000011409 */
[----:B------:R-:W-:Y:S01]  /*03f0*/  ISETP.NE.U32.AND P0, PT, R3, 0x1, PT ;  /* 0x000000010300780c */ /* 0x000fe20003f05070 */
[----:B------:R-:W-:Y:S01]  /*0400*/  IMAD.SHL.U32 R3, R5, 0x40, RZ ;  /* 0x0000004005037824 */ /* 0x000fe200078e00ff */
[----:B------:R-:W-:Y:S01]  /*0410*/  LOP3.LUT R4, R13, 0xfffffffc, RZ, 0xc0, !PT ;  /* 0xfffffffc0d047812 */ /* 0x000fe200078ec0ff */
[----:B------:R-:W-:Y:S01]  /*0420*/  IMAD R15, R2, 0x10, R0 ;  /* 0x00000010020f7824 */ /* 0x000fe200078e0200 */
[----:B------:R-:W-:Y:S01]  /*0430*/  LOP3.LUT P4, RZ, R5, 0x2, RZ, 0xc0, !PT ;  /* 0x0000000205ff7812 */ /* 0x000fe2000788c0ff */
[----:B------:R-:W-:Y:S01]  /*0440*/  IMAD.SHL.U32 R2, R201, 0x8, RZ ;  /* 0x00000008c9027824 */ /* 0x000fe200078e00ff */
[----:B------:R-:W-:Y:S01]  /*0450*/  LOP3.LUT R0, R3, 0x1c0, RZ, 0xc0, !PT ;  /* 0x000001c003007812 */ /* 0x000fe200078ec0ff */
[----:B------:R-:W-:Y:S01]  /*0460*/  IMAD.IADD R3, R20, 0x1, -R4 ;  /* 0x0000000114037824 */ /* 0x000fe200078e0a04 */
[----:B------:R-:W-:Y:S01]  /*0470*/  LOP3.LUT P3, RZ, R5, 0x4, RZ, 0xc0, !PT ;  /* 0x0000000405ff7812 */ /* 0x000fe2000786c0ff */
[----:B------:R-:W-:Y:S01]  /*0480*/  IMAD.SHL.U32 R4, R7, 0x40, RZ ;  /* 0x0000004007047824 */ /* 0x000fe200078e00ff */
[----:B------:R-:W-:Y:S01]  /*0490*/  LOP3.LUT R5, R0, 0x8, R2, 0xf8, !PT ;  /* 0x0000000800057812 */ /* 0x000fe200078ef802 */
[----:B------:R-:W-:Y:S01]  /*04a0*/  STL [R1+0x78], R15 ;  /* 0x0000780f01007387 */ /* 0x000fe20000100800 */
[----:B------:R-:W-:Y:S01]  /*04b0*/  SHF.R.U32.HI R2, RZ, 0x3, R0 ;  /* 0x00000003ff027819 */ /* 0x000fe20000011600 */
[----:B------:R-:W-:Y:S01]  /*04c0*/  IMAD R201, R201, 0x200, R10 ;  /* 0x00000200c9c97824 */ /* 0x000fe200078e020a */
[----:B------:R-:W-:Y:S01]  /*04d0*/  LEA.HI R0, R3, R3, RZ, 0x1 ;  /* 0x0000000303007211 */ /* 0x000fe200078f08ff */
[----:B------:R-:W-:Y:S01]  /*04e0*/  STL [R1+0x4c], R14 ;  /* 0x00004c0e01007387 */ /* 0x000fe20000100800 */
[----:B------:R-:W-:Y:S01]  /*04f0*/  LOP3.LUT R5, R5, R2, RZ, 0x3c, !PT ;  /* 0x0000000205057212 */ /* 0x000fe200078e3cff */
[----:B------:R-:W-:Y:S01]  /*0500*/  IMAD.MOV.U32 R10, RZ, RZ, 0x40 ;  /* 0x00000040ff0a7424 */ /* 0x000fe200078e00ff */
[----:B------:R-:W-:Y:S01]  /*0510*/  LOP3.LUT R0, R0, 0x1ffffffe, RZ, 0xc0, !PT ;  /* 0x1ffffffe00007812 */ /* 0x000fe200078ec0ff */
[----:B------:R-:W-:Y:S01]  /*0520*/  IMAD.SHL.U32 R228, R8, 0x2, RZ ;  /* 0x0000000208e47824 */ /* 0x000fe200078e00ff */
[----:B------:R-:W-:-:S02]  /*0530*/  LOP3.LUT R2, R4, 0x1c0, RZ, 0xc0, !PT ;  /* 0x000001c004027812 */ /* 0x000fc400078ec0ff */
[----:B------:R-:W-:Y:S01]  /*0540*/  R2P PR, R7, 0x6 ;  /* 0x0000000607007804 */ /* 0x000fe20000000000 */
[----:B------:R-:W-:Y:S01]  /*0550*/  IMAD.IADD R7, R3, 0x1, -R0 ;  /* 0x0000000103077824 */ /* 0x000fe200078e0a00 */
[----:B------:R-:W-:Y:S01]  /*0560*/  LEA.HI R0, R2, R2, RZ, 0x1d ;  /* 0x0000000202007211 */ /* 0x000fe200078fe8ff */
[----:B------:R-:W-:Y:S01]  /*0570*/  IMAD R3, R224, 0x200, R3 ;  /* 0x00000200e0037824 */ /* 0x000fe200078e0203 */
[----:B------:R-:W-:Y:S02]  /*0580*/  SEL R2, R12, 0xfffffff0, !P4 ;  /* 0xfffffff00c027807 */ /* 0x000fe40006000000 */
[----:B------:R-:W-:Y:S01]  /*0590*/  SEL R223, R11, 0xffffffe0, !P3 ;  /* 0xffffffe00bdf7807 */ /* 0x000fe20005800000 */
[----:B------:R-:W-:Y:S01]  /*05a0*/  IMAD.U32 R4, R3, 0x2, R0 ;  /* 0x0000000203047824 */ /* 0x000fe200078e0000 */
[----:B------:R-:W-:Y:S01]  /*05b0*/  LOP3.LUT R0, R9, 0x7ffffffc, RZ, 0xc0, !PT ;  /* 0x7ffffffc09007812 */ /* 0x000fe200078ec0ff */
[----:B------:R-:W-:Y:S01]  /*05c0*/  IMAD R3, R6, 0x20, R17 ;  /* 0x0000002006037824 */ /* 0x000fe200078e0211 */
[----:B------:R-:W-:Y:S01]  /*05d0*/  LOP3.LUT R200, R5, 0x7ffffe00, R200, 0xf8, !PT ;  /* 0x7ffffe0005c87812 */ /* 0x000fe200078ef8c8 */
[----:B------:R-:W-:Y:S01]  /*05e0*/  IMAD.IADD R223, R2, 0x1, R223 ;  /* 0x0000000102df7824 */ /* 0x000fe200078e02df */
[----:B------:R-:W-:Y:S01]  /*05f0*/  IADD3 R2, R18, 0x40, RZ ;  /* 0x0000004012027810 */ /* 0x000fe20007ffe0ff */
[----:B------:R-:W-:Y:S01]  /*0600*/  IMAD.IADD R0, R16, 0x1, -R0 ;  /* 0x0000000110007824 */ /* 0x000fe200078e0a00 */
[----:B------:R1:W-:Y:S01]  /*0610*/  STL [R1+0x70], R3 ;  /* 0x0000700301007387 */ /* 0x0003e20000100800 */
[----:B------:R-:W-:-:S02]  /*0620*/  SHF.R.S32.HI R19, RZ, 0x1f, R18 ;  /* 0x0000001fff137819 */ /* 0x000fc40000011412 */
[C---:B------:R-:W-:Y:S01]  /*0630*/  LOP3.LUT P6, RZ, R6.reuse, 0x2, RZ, 0xc0, !PT ;  /* 0x0000000206ff7812 */ /* 0x040fe200078cc0ff */
[----:B------:R2:W-:Y:S01]  /*0640*/  STL [R1+0x30], R2 ;  /* 0x0000300201007387 */ /* 0x0005e20000100800 */
[----:B------:R-:W-:Y:S01]  /*0650*/  LOP3.LUT P5, RZ, R6, 0x4, RZ, 0xc0, !PT ;  /* 0x0000000406ff7812 */ /* 0x000fe200078ac0ff */
[----:B------:R-:W-:Y:S01]  /*0660*/  IMAD.SHL.U32 R6, R0, 0x2, RZ ;  /* 0x0000000200067824 */ /* 0x000fe200078e00ff */
[----:B------:R-:W-:Y:S01]  /*0670*/  SEL R5, R11, 0xffffffe0, !P1 ;  /* 0xffffffe00b057807 */ /* 0x000fe20004800000 */
[----:B------:R-:W-:Y:S01]  /*0680*/  IMAD R0, R7, 0x8, R15 ;  /* 0x0000000807007824 */ /* 0x000fe200078e020f */
[----:B------:R-:W-:Y:S01]  /*0690*/  LEA R4, R4, 0x80, 0x1 ;  /* 0x0000008004047811 */ /* 0x000fe200078e08ff */
[----:B------:R-:W-:Y:S01]  /*06a0*/  STL.64 [R1+0x8], R18 ;  /* 0x0000081201007387 */ /* 0x000fe20000100a00 */
[----:B------:R-:W-:Y:S02]  /*06b0*/  LEA R200, R200, 0x100, 0x1 ;  /* 0x00000100c8c87811 */ /* 0x000fe400078e08ff */
[----:B------:R-:W-:Y:S01]  /*06c0*/  LEA R201, R201, 0x8100, 0x1 ;  /* 0x00008100c9c97811 */ /* 0x000fe200078e08ff */
[----:B------:R-:W-:Y:S01]  /*06d0*/  IMAD.IADD R8, R4, 0x1, R5 ;  /* 0x0000000104087824 */ /* 0x000fe200078e0205 */
[----:B------:R-:W-:Y:S01]  /*06e0*/  SEL R202, R10, 0xffffffc0, !P5 ;  /* 0xffffffc00aca7807 */ /* 0x000fe20006800000 */
[--C-:B------:R-:W-:Y:S01]  /*06f0*/  IMAD R224, R224, 0x800, R200.reuse ;  /* 0x00000800e0e07824 */ /* 0x100fe200078e02c8 */
[----:B------:R-:W-:Y:S01]  /*0700*/  IADD3 R207, R201, 0x20, RZ ;  /* 0x00000020c9cf7810 */ /* 0x000fe20007ffe0ff */
[----:B------:R-:W-:Y:S01]  /*0710*/  IMAD R223, R223, 0x2, R200 ;  /* 0x00000002dfdf7824 */ /* 0x000fe200078e02c8 */
[C---:B------:R-:W-:Y:S01]  /*0720*/  @P6 IADD3 R207, R201.reuse, -0x20, RZ ;  /* 0xffffffe0c9cf6810 */ /* 0x040fe20007ffe0ff */
[----:B------:R-:W-:-:S03]  /*0730*/  IMAD.IADD R205, R201, 0x1, R202 ;  /* 0x00000001c9cd7824 */ /* 0x000fc600078e02ca */
[C---:B------:R-:W-:Y:S01]  /*0740*/  IADD3 R222, R207.reuse, 0x800, RZ ;  /* 0x00000800cfde7810 */ /* 0x040fe20007ffe0ff */
[----:B------:R-:W-:Y:S01]  /*0750*/  IMAD.IADD R202, R202, 0x1, R207 ;  /* 0x00000001caca7824 */ /* 0x000fe200078e02cf */
[----:B-1----:R-:W-:Y:S02]  /*0760*/  SEL R3, R10, 0xffffffc0, !P2 ;  /* 0xffffffc00a037807 */ /* 0x002fe40005000000 */
[C---:B------:R-:W-:Y:S02]  /*0770*/  IADD3 R221, R207.reuse, 0x1000, RZ ;  /* 0x00001000cfdd7810 */ /* 0x040fe40007ffe0ff */
[----:B--2---:R-:W-:Y:S01]  /*0780*/  SHF.R.S32.HI R2, RZ, 0x1f, R2 ;  /* 0x0000001fff027819 */ /* 0x004fe20000011402 */
[----:B------:R-:W-:Y:S01]  /*0790*/  IMAD.IADD R7, R4, 0x1, R3 ;  /* 0x0000000104077824 */ /* 0x000fe200078e0203 */
[C---:B------:R-:W-:Y:S02]  /*07a0*/  IADD3 R220, R207.reuse, 0x1800, RZ ;  /* 0x00001800cfdc7810 */ /* 0x040fe40007ffe0ff */
[C---:B------:R-:W-:Y:S01]  /*07b0*/  IADD3 R219, R207.reuse, 0x2000, RZ ;  /* 0x00002000cfdb7810 */ /* 0x040fe20007ffe0ff */
[----:B------:R1:W-:Y:S01]  /*07c0*/  STL [R1+0x48], R2 ;  /* 0x0000480201007387 */ /* 0x0003e20000100800 */
[----:B------:R-:W-:-:S02]  /*07d0*/  IADD3 R218, R207, 0x2800, RZ ;  /* 0x00002800cfda7810 */ /* 0x000fc40007ffe0ff */
[C---:B------:R-:W-:Y:S01]  /*07e0*/  IADD3 R217, R207.reuse, 0x3000, RZ ;  /* 0x00003000cfd97810 */ /* 0x040fe20007ffe0ff */
[----:B------:R2:W-:Y:S01]  /*07f0*/  STL [R1+0x44], R6 ;  /* 0x0000440601007387 */ /* 0x0005e20000100800 */
[C---:B------:R-:W-:Y:S02]  /*0800*/  IADD3 R216, R207.reuse, 0x3800, RZ ;  /* 0x00003800cfd87810 */ /* 0x040fe40007ffe0ff */
[C---:B------:R-:W-:Y:S01]  /*0810*/  IADD3 R215, R207.reuse, 0x4000, RZ ;  /* 0x00004000cfd77810 */ /* 0x040fe20007ffe0ff */
[----:B------:R3:W-:Y:S01]  /*0820*/  STL [R1+0x40], R0 ;  /* 0x0000400001007387 */ /* 0x0007e20000100800 */
[C---:B------:R-:W-:Y:S02]  /*0830*/  IADD3 R214, R207.reuse, 0x4800, RZ ;  /* 0x00004800cfd67810 */ /* 0x040fe40007ffe0ff */
[C---:B------:R-:W-:Y:S01]  /*0840*/  IADD3 R213, R207.reuse, 0x5000, RZ ;  /* 0x00005000cfd57810 */ /* 0x040fe20007ffe0ff */
[----:B------:R4:W-:Y:S01]  /*0850*/  STL [R1+0x50], R4 ;  /* 0x0000500401007387 */ /* 0x0009e20000100800 */
[----:B------:R-:W-:-:S02]  /*0860*/  IADD3 R212, R207, 0x5800, RZ ;  /* 0x00005800cfd47810 */ /* 0x000fc40007ffe0ff */
[C---:B------:R-:W-:Y:S01]  /*0870*/  IADD3 R211, R207.reuse, 0x6000, RZ ;  /* 0x00006000cfd37810 */ /* 0x040fe20007ffe0ff */
[----:B------:R-:W-:Y:S01]  /*0880*/  STL [R1+0x6c], R7 ;  /* 0x00006c0701007387 */ /* 0x000fe20000100800 */
[C---:B------:R-:W-:Y:S02]  /*0890*/  IADD3 R210, R207.reuse, 0x6800, RZ ;  /* 0x00006800cfd27810 */ /* 0x040fe40007ffe0ff */
[C---:B------:R-:W-:Y:S01]  /*08a0*/  IADD3 R209, R207.reuse, 0x7000, RZ ;  /* 0x00007000cfd17810 */ /* 0x040fe20007ffe0ff */
[----:B------:R-:W-:Y:S01]  /*08b0*/  STL [R1+0x5c], R8 ;  /* 0x00005c0801007387 */ /* 0x000fe20000100800 */
[----:B------:R-:W-:Y:S02]  /*08c0*/  IADD3 R208, R207, 0x7800, RZ ;  /* 0x00007800cfd07810 */ /* 0x000fe40007ffe0ff */
[----:B-1----:R-:W-:Y:S02]  /*08d0*/  SEL R2, R11, 0xffffffe0, !P4 ;  /* 0xffffffe00b027807 */ /* 0x002fe40006000000 */
[----:B--2---:R-:W-:-:S03]  /*08e0*/  IADD3 R6, R4, -0x10, RZ ;  /* 0xfffffff004067810 */ /* 0x004fc60007ffe0ff */
[----:B------:R-:W-:Y:S01]  /*08f0*/  IMAD.IADD R204, R200, 0x1, R2 ;  /* 0x00000001c8cc7824 */ /* 0x000fe200078e0202 */
[----:B------:R-:W-:Y:S01]  /*0900*/  @P0 IADD3 R6, R4, 0x10, RZ ;  /* 0x0000001004060810 */ /* 0x000fe20007ffe0ff */
[----:B------:R-:W-:Y:S01]  /*0910*/  IMAD.IADD R225, R2, 0x1, R224 ;  /* 0x0000000102e17824 */ /* 0x000fe200078e02e0 */
[----:B---3--:R-:W-:Y:S01]  /*0920*/  SEL R0, R10, 0xffffffc0, !P3 ;  /* 0xffffffc00a007807 */ /* 0x008fe20005800000 */
[----:B----4-:R-:W-:-:S03]  /*0930*/  IMAD.IADD R4, R8, 0x1, R3 ;  /* 0x0000000108047824 */ /* 0x010fc600078e0203 */
[----:B------:R-:W-:Y:S01]  /*0940*/  IADD3 R206, R0, R200, R2 ;  /* 0x000000c800ce7210 */ /* 0x000fe20007ffe002 */
[----:B------:R-:W-:Y:S02]  /*0950*/  IMAD.IADD R203, R200, 0x1, R0 ;  /* 0x00000001c8cb7824 */ /* 0x000fe400078e0200 */
[C---:B------:R-:W-:Y:S01]  /*0960*/  IMAD.IADD R227, R0.reuse, 0x1, R224 ;  /* 0x0000000100e37824 */ /* 0x040fe200078e02e0 */
[----:B------:R1:W-:Y:S01]  /*0970*/  STL [R1+0x68], R4 ;  /* 0x0000680401007387 */ /* 0x0003e20000100800 */
[----:B------:R-:W-:-:S03]  /*0980*/  IMAD.IADD R226, R0, 0x1, R225 ;  /* 0x0000000100e27824 */ /* 0x000fc600078e02e1 */
[----:B------:R2:W-:Y:S01]  /*0990*/  STL [R1+0x54], R6 ;  /* 0x0000540601007387 */ /* 0x0005e20000100800 */
[--C-:B-1----:R-:W-:Y:S02]  /*09a0*/  IMAD.IADD R4, R5, 0x1, R6.reuse ;  /* 0x0000000105047824 */ /* 0x102fe400078e0206 */
[----:B------:R-:W-:Y:S02]  /*09b0*/  IMAD.IADD R5, R3, 0x1, R6 ;  /* 0x0000000103057824 */ /* 0x000fe400078e0206 */
[----:B------:R-:W-:-:S03]  /*09c0*/  IMAD.IADD R2, R4, 0x1, R3 ;  /* 0x0000000104027824 */ /* 0x000fc600078e0203 */
[----:B------:R2:W-:Y:S04]  /*09d0*/  STL [R1+0x64], R5 ;  /* 0x0000640501007387 */ /* 0x0005e80000100800 */
[----:B------:R2:W-:Y:S04]  /*09e0*/  STL [R1+0x58], R4 ;  /* 0x0000580401007387 */ /* 0x0005e80000100800 */
[----:B------:R2:W-:Y:S02]  /*09f0*/  STL [R1+0x60], R2 ;  /* 0x0000600201007387 */ /* 0x0005e40000100800 */
.L_x_478:
[----:B--2---:R-:W2:Y:S01]  /*0a00*/  LDL R4, [R1+0x4c] ;  /* 0x00004c0001047983 */ /* 0x004ea20000100800 */
[----:B------:R-:W-:Y:S01]  /*0a10*/  IMAD.MOV.U32 R0, RZ, RZ, c[0x0][0x560] ;  /* 0x00015800ff007624 */ /* 0x000fe200078e00ff */
[----:B------:R-:W-:Y:S01]  /*0a20*/  YIELD ;  /* 0x0000000000007946 */ /* 0x000fe20003800000 */
[----:B------:R-:W-:Y:S03]  /*0a30*/  BSSY B0, `(.L_x_437) ;  /* 0x0000016000007945 */ /* 0x000fe60003800000 */
[----:B------:R-:W-:-:S13]  /*0a40*/  ISETP.NE.AND P0, PT, R0, 0x1, PT ;  /* 0x000000010000780c */ /* 0x000fda0003f05270 */
[----:B--2---:R-:W-:Y:S01]  /*0a50*/  @P0 IMAD.HI.U32 R0, R4, c[0x0][0x564], RZ ;  /* 0x0001590004000a27 */ /* 0x004fe200078e00ff */
[----:B------:R-:W-:-:S04]  /*0a60*/  MOV R3, R4 ;  /* 0x0000000400037202 */ /* 0x000fc80000000f00 */
[----:B------:R-:W-:-:S04]  /*0a70*/  @P0 SHF.R.U32.HI R3, RZ, c[0x0][0x568], R0 ;  /* 0x00015a00ff030a19 */ /* 0x000fc80000011600 */
[----:B------:R-:W-:Y:S01]  /*0a80*/  ISETP.GE.AND P0, PT, R3, c[0x0][0x578], PT ;  /* 0x00015e0003007a0c */ /* 0x000fe20003f06270 */
[----:B------:R-:W-:-:S04]  /*0a90*/  IMAD.MOV R2, RZ, RZ, -R3 ;  /* 0x000000ffff027224 */ /* 0x000fc800078e0a03 */
[----:B------:R-:W-:-:S08]  /*0aa0*/  IMAD R2, R2, c[0x0][0x560], R4 ;  /* 0x0001580002027a24 */ /* 0x000fd000078e0204 */
[----:B------:R-:W-:Y:S05]  /*0ab0*/  @!P0 BRA `(.L_x_438) ;  /* 0x0000007000008947 */ /* 0x000fea0003800000 */
[----:B------:R-:W-:-:S04]  /*0ac0*/  MOV R0, c[0x0][0x56c] ;  /* 0x00015b0000007a02 */ /* 0x000fc80000000f00 */
[----:B------:R-:W-:Y:S02]  /*0ad0*/  ISETP.NE.AND P0, PT, R0, 0x1, PT ;  /* 0x000000010000780c */ /* 0x000fe40003f05270 */
[----:B------:R-:W-:-:S11]  /*0ae0*/  MOV R0, R2 ;  /* 0x0000000200007202 */ /* 0x000fd60000000f00 */
[----:B------:R-:W-:-:S05]  /*0af0*/  @P0 IMAD.HI.U32 R4, R2, c[0x0][0x570], RZ ;  /* 0x00015c0002040a27 */ /* 0x000fca00078e00ff */
[----:B------:R-:W-:-:S05]  /*0b00*/  @P0 SHF.R.U32.HI R0, RZ, c[0x0][0x574], R4 ;  /* 0x00015d00ff000a19 */ /* 0x000fca0000011604 */
[----:B------:R-:W-:Y:S01]  /*0b10*/  IMAD R4, R0, c[0x0][0x56c], RZ ;  /* 0x00015b0000047a24 */ /* 0x000fe200078e02ff */
[----:B------:R-:W-:Y:S05]  /*0b20*/  BRA `(.L_x_439) ;  /* 0x0000006000007947 */ /* 0x000fea0003800000 */
.L_x_438:
[----:B------:R-:W-:-:S04]  /*0b30*/  MOV R0, c[0x0][0x554] ;  /* 0x0001550000007a02 */ /* 0x000fc80000000f00 */
[----:B------:R-:W-:Y:S02]  /*0b40*/  ISETP.NE.AND P0, PT, R0, 0x1, PT ;  /* 0x000000010000780c */ /* 0x000fe40003f05270 */
[----:B------:R-:W-:-:S11]  /*0b50*/  MOV R0, R2 ;  /* 0x0000000200007202 */ /* 0x000fd60000000f00 */
[----:B------:R-:W-:-:S05]  /*0b60*/  @P0 IMAD.HI.U32 R4, R2, c[0x0][0x558], RZ ;  /* 0x0001560002040a27 */ /* 0x000fca00078e00ff */
[----:B------:R-:W-:-:S05]  /*0b70*/  @P0 SHF.R.U32.HI R0, RZ, c[0x0][0x55c], R4 ;  /* 0x00015700ff000a19 */ /* 0x000fca0000011604 */
[----:B------:R-:W-:Y:S02]  /*0b80*/  IMAD R4, R0, c[0x0][0x554], RZ ;  /* 0x0001550000047a24 */ /* 0x000fe400078e02ff */
.L_x_439:
[----:B------:R-:W-:Y:S05]  /*0b90*/  BSYNC B0 ;  /* 0x0000000000007941 */ /* 0x000fea0003800000 */
.L_x_437:
[----:B------:R-:W-:Y:S01]  /*0ba0*/  IMAD.MOV.U32 R35, RZ, RZ, c[0x0][0x2c4] ;  /* 0x0000b100ff237624 */ /* 0x000fe200078e00ff */
[----:B------:R-:W-:Y:S01]  /*0bb0*/  LOP3.LUT R0, RZ, R0, RZ, 0x33, !PT ;  /* 0x00000000ff007212 */ /* 0x000fe200078e33ff */
[----:B------:R-:W-:Y:S01]  /*0bc0*/  IMAD.MOV.U32 R5, RZ, RZ, c[0x0][0x548] ;  /* 0x00015200ff057624 */ /* 0x000fe200078e00ff */
[----:B------:R-:W-:Y:S01]  /*0bd0*/  ULDC UR5, c[0x0][0x1d0] ;  /* 0x0000740000057ab9 */ /* 0x000fe20000000800 */
[----:B------:R-:W-:Y:S01]  /*0be0*/  IMAD.IADD R2, R2, 0x1, -R4 ;  /* 0x0000000102027824 */ /* 0x000fe200078e0a04 */
[----:B------:R-:W-:Y:S01]  /*0bf0*/  IADD3 R0, R0, c[0x0][0x53c], RZ ;  /* 0x00014f0000007a10 */ /* 0x000fe20007ffe0ff */
[----:B------:R-:W-:Y:S01]  /*0c00*/  UIADD3 UR5, UR5, 0x7f, URZ ;  /* 0x0000007f05057890 */ /* 0x000fe2000fffe03f */
[----:B------:R-:W-:Y:S01]  /*0c10*/  ISETP.NE.AND P4, PT, R35, 0x1, PT ;  /* 0x000000012300780c */ /* 0x000fe20003f85270 */
[----:B------:R-:W-:Y:S01]  /*0c20*/  IMAD R2, R3, c[0x0][0x554], R2 ;  /* 0x0001550003027a24 */ /* 0x000fe200078e0202 */
[----:B------:R-:W-:Y:S01]  /*0c30*/  ISETP.NE.AND P0, PT, R5, 0x1, PT ;  /* 0x000000010500780c */ /* 0x000fe20003f05270 */
[----:B------:R-:W-:Y:S01]  /*0c40*/  IMAD.MOV.U32 R5, RZ, RZ, 0x80 ;  /* 0x00000080ff057424 */ /* 0x000fe200078e00ff */
[----:B------:R-:W-:Y:S01]  /*0c50*/  SHF.L.U32 R153, R0, 0x7, RZ ;  /* 0x0000000700997819 */ /* 0x000fe200000006ff */
[----:B------:R-:W-:Y:S01]  /*0c60*/  USHF.R.S32.HI UR4, URZ, 0x1f, UR5 ;  /* 0x0000001f3f047899 */ /* 0x000fe20008011405 */
[----:B------:R-:W-:Y:S01]  /*0c70*/  MOV R36, R2 ;  /* 0x0000000200247202 */ /* 0x000fe20000000f00 */
[----:B------:R-:W-:Y:S01]  /*0c80*/  CS2R R114, SRZ ;  /* 0x0000000000727805 */ /* 0x000fe2000001ff00 */
[----:B------:R-:W-:Y:S01]  /*0c90*/  IADD3 R0, R153, 0x7f, RZ ;  /* 0x0000007f99007810 */ /* 0x000fe20007ffe0ff */
[----:B------:R-:W-:Y:S01]  /*0ca0*/  ULEA.HI UR4, UR4, UR5, URZ, 0x7 ;  /* 0x0000000504047291 */ /* 0x000fe2000f8f383f */
[----:B------:R1:W-:Y:S01]  /*0cb0*/  STL [R1+0x34], R153 ;  /* 0x0000349901007387 */ /* 0x0003e20000100800 */
[----:B------:R-:W-:Y:S01]  /*0cc0*/  CS2R R112, SRZ ;  /* 0x0000000000707805 */ /* 0x000fe2000001ff00 */
[----:B------:R-:W-:Y:S01]  /*0cd0*/  CS2R R134, SRZ ;  /* 0x0000000000867805 */ /* 0x000fe2000001ff00 */
[----:B------:R-:W-:Y:S01]  /*0ce0*/  @P4 IMAD.HI.U32 R3, R0, c[0x0][0x2c8], RZ ;  /* 0x0000b20000034a27 */ /* 0x000fe200078e00ff */
[----:B------:R-:W-:Y:S01]  /*0cf0*/  USHF.R.S32.HI UR4, URZ, 0x7, UR4 ;  /* 0x000000073f047899 */ /* 0x000fe20008011404 */
[----:B------:R-:W-:Y:S01]  /*0d00*/  MOV R110, RZ ;  /* 0x000000ff006e7202 */ /* 0x000fe20000000f00 */
[----:B------:R-:W-:Y:S01]  /*0d10*/  CS2R R6, SRZ ;  /* 0x0000000000067805 */ /* 0x000fe2000001ff00 */
[----:B------:R-:W-:Y:S01]  /*0d20*/  @P0 IMAD.HI.U32 R4, R2, c[0x0][0x54c], RZ ;  /* 0x0001530002040a27 */ /* 0x000fe200078e00ff */
[----:B------:R-:W-:Y:S01]  /*0d30*/  @P4 SHF.R.U32.HI R0, RZ, c[0x0][0x2cc], R3 ;  /* 0x0000b300ff004a19 */ /* 0x000fe20000011603 */
[----:B------:R-:W-:Y:S01]  /*0d40*/  CS2R R8, SRZ ;  /* 0x0000000000087805 */ /* 0x000fe2000001ff00 */
[----:B------:R-:W-:Y:S01]  /*0d50*/  IADD3 R3, R5, -c[0x0][0x168], RZ ;  /* 0x80005a0005037a10 */ /* 0x000fe20007ffe0ff */
[----:B------:R-:W-:Y:S01]  /*0d60*/  IMAD.MOV.U32 R132, RZ, RZ, RZ ;  /* 0x000000ffff847224 */ /* 0x000fe200078e00ff */
[----:B------:R-:W-:Y:S01]  /*0d70*/  @P0 SHF.R.U32.HI R36, RZ, c[0x0][0x550], R4 ;  /* 0x00015400ff240a19 */ /* 0x000fe20000011604 */
[----:B------:R-:W-:Y:S01]  /*0d80*/  IMAD.MOV.U32 R108, RZ, RZ, RZ ;  /* 0x000000ffff6c7224 */ /* 0x000fe200078e00ff */
[----:B------:R-:W-:Y:S01]  /*0d90*/  IADD3 R0, R0, c[0x0][0x1d0], R3 ;  /* 0x0000740000007a10 */ /* 0x000fe20007ffe003 */
[----:B------:R-:W-:Y:S01]  /*0da0*/  IMAD.MOV.U32 R106, RZ, RZ, RZ ;  /* 0x000000ffff6a7224 */ /* 0x000fe200078e00ff */
[----:B------:R-:W-:Y:S01]  /*0db0*/  MOV R104, RZ ;  /* 0x000000ff00687202 */ /* 0x000fe20000000f00 */
[----:B------:R-:W-:Y:S01]  /*0dc0*/  IMAD.MOV R3, RZ, RZ, -R36 ;  /* 0x000000ffff037224 */ /* 0x000fe200078e0a24 */
[----:B------:R-:W-:Y:S01]  /*0dd0*/  SHF.R.S32.HI R4, RZ, 0x1f, R0 ;  /* 0x0000001fff047819 */ /* 0x000fe20000011400 */
[----:B------:R1:W-:Y:S01]  /*0de0*/  STL [R1+0x3c], R36 ;  /* 0x00003c2401007387 */ /* 0x0003e20000100800 */
[----:B------:R-:W-:Y:S01]  /*0df0*/  IMAD.MOV.U32 R102, RZ, RZ, RZ ;  /* 0x000000ffff667224 */ /* 0x000fe200078e00ff */
[----:B------:R-:W-:Y:S01]  /*0e00*/  CS2R R10, SRZ ;  /* 0x00000000000a7805 */ /* 0x000fe2000001ff00 */
[----:B------:R-:W-:Y:S01]  /*0e10*/  IMAD R37, R3, c[0x0][0x548], R2 ;  /* 0x0001520003257a24 */ /* 0x000fe200078e0202 */
[----:B------:R-:W-:Y:S01]  /*0e20*/  LEA.HI R2, R4, R0, RZ, 0x7 ;  /* 0x0000000004027211 */ /* 0x000fe200078f38ff */
[----:B------:R-:W-:Y:S01]  /*0e30*/  IMAD.MOV.U32 R100, RZ, RZ, RZ ;  /* 0x000000ffff647224 */ /* 0x000fe200078e00ff */
[----:B------:R-:W-:Y:S01]  /*0e40*/  PRMT R0, RZ, 0x7610, R0 ;  /* 0x00007610ff007816 */ /* 0x000fe20000000000 */
[----:B------:R-:W-:Y:S01]  /*0e50*/  CS2R R4, SRZ ;  /* 0x0000000000047805 */ /* 0x000fe2000001ff00 */
[----:B------:R-:W-:Y:S01]  /*0e60*/  SHF.R.S32.HI R2, RZ, 0x7, R2 ;  /* 0x00000007ff027819 */ /* 0x000fe20000011402 */
[----:B------:R1:W-:Y:S01]  /*0e70*/  STL [R1+0x38], R37 ;  /* 0x0000382501007387 */ /* 0x0003e20000100800 */
[----:B------:R-:W-:Y:S01]  /*0e80*/  MOV R130, RZ ;  /* 0x000000ff00827202 */ /* 0x000fe20000000f00 */
[----:B------:R-:W-:Y:S01]  /*0e90*/  CS2R R12, SRZ ;  /* 0x00000000000c7805 */ /* 0x000fe2000001ff00 */
[----:B------:R-:W-:Y:S01]  /*0ea0*/  IMNMX R168, R2, UR4, PT ;  /* 0x0000000402a87c17 */ /* 0x000fe2000b800200 */
[----:B------:R-:W-:Y:S01]  /*0eb0*/  IMAD.MOV.U32 R128, RZ, RZ, RZ ;  /* 0x000000ffff807224 */ /* 0x000fe200078e00ff */
[----:B------:R-:W-:Y:S01]  /*0ec0*/  CS2R R14, SRZ ;  /* 0x00000000000e7805 */ /* 0x000fe2000001ff00 */
[----:B------:R-:W-:Y:S01]  /*0ed0*/  IMAD.MOV.U32 R98, RZ, RZ, RZ ;  /* 0x000000ffff627224 */ /* 0x000fe200078e00ff */
[----:B------:R-:W-:Y:S01]  /*0ee0*/  ISETP.GE.AND P0, PT, R168, 0x1, PT ;  /* 0x00000001a800780c */ /* 0x000fe20003f06270 */
[----:B------:R-:W-:Y:S01]  /*0ef0*/  IMAD.MOV.U32 R94, RZ, RZ, RZ ;  /* 0x000000ffff5e7224 */ /* 0x000fe200078e00ff */
[----:B------:R-:W-:Y:S01]  /*0f00*/  MOV R96, RZ ;  /* 0x000000ff00607202 */ /* 0x000fe20000000f00 */
[----:B------:R-:W-:Y:S01]  /*0f10*/  CS2R R16, SRZ ;  /* 0x0000000000107805 */ /* 0x000fe2000001ff00 */
[----:B------:R-:W-:Y:S01]  /*0f20*/  IMAD.MOV.U32 R92, RZ, RZ, RZ ;  /* 0x000000ffff5c7224 */ /* 0x000fe200078e00ff */
[----:B------:R-:W-:Y:S01]  /*0f30*/  MOV R90, RZ ;  /* 0x000000ff005a7202 */ /* 0x000fe20000000f00 */
[----:B------:R-:W-:Y:S01]  /*0f40*/  CS2R R18, SRZ ;  /* 0x0000000000127805 */ /* 0x000fe2000001ff00 */
[----:B------:R-:W-:Y:S01]  /*0f50*/  IMAD.MOV.U32 R88, RZ, RZ, RZ ;  /* 0x000000ffff587224 */ /* 0x000fe200078e00ff */
[----:B------:R-:W-:Y:S01]  /*0f60*/  CS2R R20, SRZ ;  /* 0x0000000000147805 */ /* 0x000fe2000001ff00 */
[----:B------:R-:W-:Y:S01]  /*0f70*/  IMAD.MOV.U32 R86, RZ, RZ, RZ ;  /* 0x000000ffff567224 */ /* 0x000fe200078e00ff */
[----:B------:R-:W-:Y:S01]  /*0f80*/  MOV R84, RZ ;  /* 0x000000ff00547202 */ /* 0x000fe20000000f00 */
[----:B------:R-:W-:Y:S01]  /*0f90*/  IMAD.MOV.U32 R82, RZ, RZ, RZ ;  /* 0x000000ffff527224 */ /* 0x000fe200078e00ff */
        /* <DEDUP_REMOVED lines=18> */
[----:B------:R-:W-:Y:S05]  /*10c0*/  @!P0 BRA `(.L_x_440) ;  /* 0x0000c41000008947 */ /* 0x000fea0003800000 */
[----:B-1----:R-:W-:Y:S01]  /*10d0*/  ISETP.NE.U32.AND P0, PT, RZ, c[0x0][0x340], PT ;  /* 0x0000d000ff007a0c */ /* 0x002fe20003f05070 */
[----:B------:R-:W2:Y:S03]  /*10e0*/  LDL.64 R148, [R1+0x8] ;  /* 0x0000080001947983 */ /* 0x000ea60000100a00 */
[----:B------:R-:W-:Y:S01]  /*10f0*/  ISETP.NE.AND.EX P0, PT, RZ, c[0x0][0x344], PT, P0 ;  /* 0x0000d100ff007a0c */ /* 0x000fe20003f05300 */
[----:B------:R-:W1:-:S12]  /*1100*/  S2R R38, SR_TID.X ;  /* 0x0000000000267919 */ /* 0x000e580000002100 */
[----:B------:R-:W-:-:S05]  /*1110*/  @P0 MOV R2, 0x4 ;  /* 0x0000000400020802 */ /* 0x000fca0000000f00 */
[----:B------:R-:W-:-:S05]  /*1120*/  @P0 IMAD.WIDE R2, R36, R2, c[0x0][0x340] ;  /* 0x0000d00024020625 */ /* 0x000fca00078e0202 */
[----:B------:R3:W4:Y:S01]  /*1130*/  @P0 LDG.E R0, [R2.64] ;  /* 0x0000000602000981 */ /* 0x000722000c1e1900 */
[----:B-1----:R-:W-:-:S04]  /*1140*/  SHF.R.S32.HI R73, RZ, 0x1f, R38 ;  /* 0x0000001fff497819 */ /* 0x002fc80000011426 */
[----:B------:R-:W-:-:S04]  /*1150*/  LEA.HI R73, R73, R38, RZ, 0x3 ;  /* 0x0000002649497211 */ /* 0x000fc800078f18ff */
[----:B------:R-:W-:-:S04]  /*1160*/  SHF.R.S32.HI R73, RZ, 0x3, R73 ;  /* 0x00000003ff497819 */ /* 0x000fc80000011449 */
[----:B------:R-:W-:-:S05]  /*1170*/  SHF.R.S32.HI R7, RZ, 0x1f, R73 ;  /* 0x0000001fff077819 */ /* 0x000fca0000011449 */
[C---:B------:R-:W-:Y:S02]  /*1180*/  IMAD R6, R7.reuse, c[0x0][0x1e0], RZ ;  /* 0x0000780007067a24 */ /* 0x040fe400078e02ff */
[----:B------:R-:W-:Y:S02]  /*1190*/  IMAD R7, R7, c[0x0][0x208], RZ ;  /* 0x0000820007077a24 */ /* 0x000fe400078e02ff */
[----:B------:R-:W-:Y:S01]  /*11a0*/  IMAD R6, R73, c[0x0][0x1e4], R6 ;  /* 0x0000790049067a24 */ /* 0x000fe200078e0206 */
[----:B------:R-:W-:Y:S02]  /*11b0*/  SHF.R.S32.HI R8, RZ, 0x1f, R37 ;  /* 0x0000001fff087819 */ /* 0x000fe40000011425 */
[----:B------:R-:W-:-:S03]  /*11c0*/  SHF.R.S32.HI R10, RZ, 0x1f, R36 ;  /* 0x0000001fff0a7819 */ /* 0x000fc60000011424 */
[----:B------:R-:W-:Y:S01]  /*11d0*/  IMAD R11, R8, c[0x0][0x1b8], RZ ;  /* 0x00006e00080b7a24 */ /* 0x000fe200078e02ff */
[----:B------:R-:W-:Y:S03]  /*11e0*/  WARPSYNC 0xffffffff ;  /* 0xffffffff00007948 */ /* 0x000fe60003800000 */
[----:B------:R-:W-:Y:S02]  /*11f0*/  IMAD R11, R37, c[0x0][0x1bc], R11 ;  /* 0x00006f00250b7a24 */ /* 0x000fe400078e020b */
[----:B--2---:R-:W-:-:S04]  /*1200*/  IMAD.WIDE.U32 R4, R73, c[0x0][0x1e0], R148 ;  /* 0x0000780049047a25 */ /* 0x004fc800078e0094 */
[----:B---3--:R-:W-:Y:S01]  /*1210*/  IMAD.WIDE.U32 R2, R73, c[0x0][0x208], R148 ;  /* 0x0000820049027a25 */ /* 0x008fe200078e0094 */
[----:B------:R-:W-:-:S03]  /*1220*/  IADD3 R5, R5, R6, RZ ;  /* 0x0000000605057210 */ /* 0x000fc60007ffe0ff */
[----:B------:R-:W-:Y:S02]  /*1230*/  IMAD R6, R73, c[0x0][0x20c], R7 ;  /* 0x0000830049067a24 */ /* 0x000fe400078e0207 */
[----:B------:R-:W-:-:S03]  /*1240*/  IMAD R7, R8, c[0x0][0x1e8], RZ ;  /* 0x00007a0008077a24 */ /* 0x000fc600078e02ff */
[----:B------:R-:W-:Y:S01]  /*1250*/  IADD3 R3, R3, R6, RZ ;  /* 0x0000000603037210 */ /* 0x000fe20007ffe0ff */
[----:B------:R-:W-:Y:S02]  /*1260*/  IMAD R6, R8, c[0x0][0x210], RZ ;  /* 0x0000840008067a24 */ /* 0x000fe400078e02ff */
[C---:B------:R-:W-:Y:S02]  /*1270*/  IMAD R7, R37.reuse, c[0x0][0x1ec], R7 ;  /* 0x00007b0025077a24 */ /* 0x040fe400078e0207 */
[----:B------:R-:W-:-:S04]  /*1280*/  IMAD.WIDE.U32 R4, R37, c[0x0][0x1e8], R4 ;  /* 0x00007a0025047a25 */ /* 0x000fc800078e0004 */
[C---:B------:R-:W-:Y:S02]  /*1290*/  IMAD R6, R37.reuse, c[0x0][0x214], R6 ;  /* 0x0000850025067a24 */ /* 0x040fe400078e0206 */
[----:B------:R-:W-:Y:S01]  /*12a0*/  IMAD.WIDE.U32 R2, R37, c[0x0][0x210], R2 ;  /* 0x0000840025027a25 */ /* 0x000fe200078e0002 */
[----:B------:R-:W-:-:S04]  /*12b0*/  IADD3 R7, R5, R7, RZ ;  /* 0x0000000705077210 */ /* 0x000fc80007ffe0ff */
[----:B------:R-:W-:Y:S02]  /*12c0*/  IADD3 R5, R3, R6, RZ ;  /* 0x0000000603057210 */ /* 0x000fe40007ffe0ff */
[----:B----4-:R-:W-:Y:S02]  /*12d0*/  @P0 SHF.R.S32.HI R3, RZ, 0x1f, R0 ;  /* 0x0000001fff030819 */ /* 0x010fe40000011400 */
[----:B------:R-:W-:Y:S02]  /*12e0*/  @!P0 MOV R3, R10 ;  /* 0x0000000a00038202 */ /* 0x000fe40000000f00 */
[----:B------:R-:W-:Y:S02]  /*12f0*/  MOV R6, R4 ;  /* 0x0000000400067202 */ /* 0x000fe40000000f00 */
[----:B------:R-:W-:Y:S02]  /*1300*/  MOV R4, R2 ;  /* 0x0000000200047202 */ /* 0x000fe40000000f00 */
[----:B------:R-:W-:Y:S01]  /*1310*/  @P0 MOV R2, R0 ;  /* 0x0000000000020202 */ /* 0x000fe20000000f00 */
[C---:B------:R-:W-:Y:S01]  /*1320*/  IMAD R0, R3.reuse, c[0x0][0x1f0], RZ ;  /* 0x00007c0003007a24 */ /* 0x040fe200078e02ff */
[----:B------:R-:W-:Y:S01]  /*1330*/  @!P0 MOV R2, R36 ;  /* 0x0000002400028202 */ /* 0x000fe20000000f00 */
[----:B------:R-:W-:-:S04]  /*1340*/  IMAD R3, R3, c[0x0][0x218], RZ ;  /* 0x0000860003037a24 */ /* 0x000fc800078e02ff */
[----:B------:R-:W-:-:S04]  /*1350*/  IMAD.WIDE.U32 R154, R2, c[0x0][0x1f0], R6 ;  /* 0x00007c00029a7a25 */ /* 0x000fc800078e0006 */
[----:B------:R-:W-:-:S04]  /*1360*/  IMAD.WIDE.U32 R26, R2, c[0x0][0x218], R4 ;  /* 0x00008600021a7a25 */ /* 0x000fc800078e0004 */
[C---:B------:R-:W-:Y:S02]  /*1370*/  IMAD R0, R2.reuse, c[0x0][0x1f4], R0 ;  /* 0x00007d0002007a24 */ /* 0x040fe400078e0200 */
[----:B------:R-:W-:-:S03]  /*1380*/  IMAD R2, R2, c[0x0][0x21c], R3 ;  /* 0x0000870002027a24 */ /* 0x000fc600078e0203 */
[----:B------:R-:W-:Y:S02]  /*1390*/  IADD3 R150, R155, R0, RZ ;  /* 0x000000009b967210 */ /* 0x000fe40007ffe0ff */
[----:B------:R-:W-:Y:S01]  /*13a0*/  IADD3 R25, R27, R2, RZ ;  /* 0x000000021b197210 */ /* 0x000fe20007ffe0ff */
[----:B------:R1:W-:Y:S04]  /*13b0*/  STL.64 [R1+0x18], R154 ;  /* 0x0000189a01007387 */ /* 0x0003e80000100a00 */
[----:B------:R1:W-:Y:S04]  /*13c0*/  STL.64 [R1+0x20], R26 ;  /* 0x0000201a01007387 */ /* 0x0003e80000100a00 */
[----:B------:R1:W-:Y:S04]  /*13d0*/  STL [R1+0x14], R150 ;  /* 0x0000149601007387 */ /* 0x0003e80000100800 */
[----:B------:R1:W-:Y:S01]  /*13e0*/  STL [R1+0x28], R25 ;  /* 0x0000281901007387 */ /* 0x0003e20000100800 */
[----:B------:R-:W-:-:S05]  /*13f0*/  IMAD.WIDE.U32 R8, R37, c[0x0][0x1b8], RZ ;  /* 0x00006e0025087a25 */ /* 0x000fca00078e00ff */
[----:B------:R-:W-:Y:S02]  /*1400*/  IADD3 R6, R9, R11, RZ ;  /* 0x0000000b09067210 */ /* 0x000fe40007ffe0ff */
[----:B------:R-:W2:Y:S04]  /*1410*/  LDL R12, [R1+0x70] ;  /* 0x00007000010c7983 */ /* 0x000ea80000100800 */
[----:B------:R-:W3:Y:S04]  /*1420*/  LDL R14, [R1+0x30] ;  /* 0x00003000010e7983 */ /* 0x000ee80000100800 */
[----:B------:R-:W4:Y:S01]  /*1430*/  LDL R15, [R1+0x48] ;  /* 0x00004800010f7983 */ /* 0x000f220000100800 */
[----:B------:R-:W-:Y:S02]  /*1440*/  IMAD.MOV.U32 R7, RZ, RZ, R6 ;  /* 0x000000ffff077224 */ /* 0x000fe400078e0006 */
[----:B------:R-:W-:-:S02]  /*1450*/  IMAD R3, R10, c[0x0][0x1c0], RZ ;  /* 0x000070000a037a24 */ /* 0x000fc400078e02ff */
[----:B------:R-:W-:Y:S02]  /*1460*/  IMAD.MOV.U32 R6, RZ, RZ, R8 ;  /* 0x000000ffff067224 */ /* 0x000fe400078e0008 */
[C---:B------:R-:W-:Y:S02]  /*1470*/  IMAD R3, R36.reuse, c[0x0][0x1c4], R3 ;  /* 0x0000710024037a24 */ /* 0x040fe400078e0203 */
[----:B------:R-:W-:-:S04]  /*1480*/  IMAD.WIDE.U32 R6, R36, c[0x0][0x1c0], R6 ;  /* 0x0000700024067a25 */ /* 0x000fc800078e0006 */
[----:B------:R-:W-:Y:S02]  /*1490*/  IMAD.IADD R3, R7, 0x1, R3 ;  /* 0x0000000107037824 */ /* 0x000fe400078e0203 */
[----:B------:R-:W-:Y:S01]  /*14a0*/  IMAD R13, R35, c[0x0][0x168], RZ ;  /* 0x00005a00230d7a24 */ /* 0x000fe200078e02ff */
[----:B------:R-:W-:Y:S01]  /*14b0*/  BAR.SYNC.DEFER_BLOCKING 0x0 ;  /* 0x0000000000007b1d */ /* 0x000fe20000010000 */
[----:B------:R-:W-:Y:S01]  /*14c0*/  ISETP.GE.AND P3, PT, R148, c[0x0][0x198], PT ;  /* 0x0000660094007a0c */ /* 0x000fe20003f66270 */
[----:B------:R-:W-:Y:S02]  /*14d0*/  IMAD.MOV.U32 R145, RZ, RZ, c[0x0][0x1e0] ;  /* 0x00007800ff917624 */ /* 0x000fe400078e00ff */
[----:B------:R-:W-:Y:S02]  /*14e0*/  IMAD.MOV.U32 R146, RZ, RZ, c[0x0][0x1e4] ;  /* 0x00007900ff927624 */ /* 0x000fe400078e00ff */
[----:B--2---:R-:W-:-:S04]  /*14f0*/  IMAD.IADD R2, R12, 0x1, R153 ;  /* 0x000000010c027824 */ /* 0x004fc800078e0299 */
[----:B------:R-:W-:-:S04]  /*1500*/  @P4 IMAD.HI.U32 R4, R2, c[0x0][0x2c8], RZ ;  /* 0x0000b20002044a27 */ /* 0x000fc800078e00ff */
[----:B------:R-:W-:Y:S01]  /*1510*/  IMAD.MOV.U32 R0, RZ, RZ, R2 ;  /* 0x000000ffff007224 */ /* 0x000fe200078e0002 */
[----:B------:R-:W-:-:S04]  /*1520*/  @P4 SHF.R.U32.HI R0, RZ, c[0x0][0x2cc], R4 ;  /* 0x0000b300ff004a19 */ /* 0x000fc80000011604 */
[--C-:B------:R-:W-:Y:S01]  /*1530*/  SHF.R.S32.HI R5, RZ, 0x1f, R0.reuse ;  /* 0x0000001fff057819 */ /* 0x100fe20000011400 */
[----:B------:R-:W-:-:S04]  /*1540*/  IMAD.MOV R4, RZ, RZ, -R0 ;  /* 0x000000ffff047224 */ /* 0x000fc800078e0a00 */
[----:B------:R-:W-:Y:S02]  /*1550*/  IMAD R4, R4, c[0x0][0x2c4], R2 ;  /* 0x0000b10004047a24 */ /* 0x000fe400078e0202 */
[----:B------:R-:W-:Y:S02]  /*1560*/  IMAD.MOV.U32 R2, RZ, RZ, R6 ;  /* 0x000000ffff027224 */ /* 0x000fe400078e0006 */
[----:B------:R-:W-:Y:S02]  /*1570*/  IMAD R5, R5, c[0x0][0x1b0], RZ ;  /* 0x00006c0005057a24 */ /* 0x000fe400078e02ff */
[----:B------:R-:W-:-:S04]  /*1580*/  IMAD.WIDE.U32 R2, R0, c[0x0][0x1b0], R2 ;  /* 0x00006c0000027a25 */ /* 0x000fc800078e0002 */
[----:B------:R-:W-:Y:S01]  /*1590*/  IMAD R0, R0, c[0x0][0x1b4], R5 ;  /* 0x00006d0000007a24 */ /* 0x000fe200078e0205 */
[----:B------:R-:W-:-:S03]  /*15a0*/  SHF.R.S32.HI R5, RZ, 0x1f, R4 ;  /* 0x0000001fff057819 */ /* 0x000fc60000011404 */
[----:B------:R-:W-:Y:S02]  /*15b0*/  IMAD.IADD R3, R3, 0x1, R0 ;  /* 0x0000000103037824 */ /* 0x000fe400078e0200 */
[----:B------:R-:W-:-:S04]  /*15c0*/  IMAD R0, R5, c[0x0][0x1a8], RZ ;  /* 0x00006a0005007a24 */ /* 0x000fc800078e02ff */
[C---:B------:R-:W-:Y:S02]  /*15d0*/  IMAD R0, R4.reuse, c[0x0][0x1ac], R0 ;  /* 0x00006b0004007a24 */ /* 0x040fe400078e0200 */
[----:B------:R-:W-:-:S04]  /*15e0*/  IMAD.WIDE.U32 R4, R4, c[0x0][0x1a8], R2 ;  /* 0x00006a0004047a25 */ /* 0x000fc800078e0002 */
[----:B------:R-:W-:Y:S01]  /*15f0*/  IMAD.IADD R0, R5, 0x1, R0 ;  /* 0x0000000105007824 */ /* 0x000fe200078e0200 */
[----:B------:R-:W-:-:S04]  /*1600*/  LEA R2, P0, R4, c[0x0][0x160], 0x1 ;  /* 0x0000580004027a11 */ /* 0x000fc800078008ff */
[----:B------:R-:W-:Y:S02]  /*1610*/  LEA.HI.X R0, R4, c[0x0][0x164], R0, 0x1, P0 ;  /* 0x0000590004007a11 */ /* 0x000fe400000f0c00 */
[----:B------:R-:W2:Y:S01]  /*1620*/  SHFL.IDX PT, R4, R2, RZ, 0x181f ;  /* 0x00181fff02047589 */ /* 0x000ea200000e0000 */
[----:B------:R-:W-:-:S03]  /*1630*/  IMAD.IADD R3, R73, 0x1, R153 ;  /* 0x0000000149037824 */ /* 0x000fc600078e0299 */
[----:B------:R-:W5:Y:S02]  /*1640*/  SHFL.IDX PT, R5, R0, RZ, 0x181f ;  /* 0x00181fff00057589 */ /* 0x000f6400000e0000 */
[C---:B------:R-:W-:Y:S02]  /*1650*/  ISETP.GE.AND P5, PT, R3.reuse, R13, PT ;  /* 0x0000000d0300720c */ /* 0x040fe40003fa6270 */
[----:B------:R-:W1:Y:S01]  /*1660*/  SHFL.IDX PT, R8, R2, 0x1, 0x181f ;  /* 0x00381f0002087f89 */ /* 0x000e6200000e0000 */
[----:B------:R-:W-:-:S03]  /*1670*/  IADD3 R6, R3, 0x20, RZ ;  /* 0x0000002003067810 */ /* 0x000fc60007ffe0ff */
[----:B------:R-:W1:Y:S01]  /*1680*/  SHFL.IDX PT, R9, R0, 0x1, 0x181f ;  /* 0x00381f0000097f89 */ /* 0x000e6200000e0000 */
[----:B---3--:R-:W-:Y:S02]  /*1690*/  ISETP.GE.AND P6, PT, R14, c[0x0][0x198], PT ;  /* 0x000066000e007a0c */ /* 0x008fe40003fc6270 */
[----:B------:R-:W-:Y:S01]  /*16a0*/  ISETP.GE.AND P1, PT, R6, R13, PT ;  /* 0x0000000d0600720c */ /* 0x000fe20003f26270 */
[----:B------:R-:W3:Y:S01]  /*16b0*/  SHFL.IDX PT, R10, R2, 0x2, 0x181f ;  /* 0x00581f00020a7f89 */ /* 0x000ee200000e0000 */
[----:B------:R-:W-:-:S03]  /*16c0*/  IADD3 R11, R3, 0x40, RZ ;  /* 0x00000040030b7810 */ /* 0x000fc60007ffe0ff */
[----:B------:R-:W1:Y:S01]  /*16d0*/  SHFL.IDX PT, R12, R0, 0x2, 0x181f ;  /* 0x00581f00000c7f89 */ /* 0x000e6200000e0000 */
[-C--:B--2---:R-:W-:Y:S02]  /*16e0*/  @!P5 LEA R6, P2, R148, R4.reuse, 0x1 ;  /* 0x000000049406d211 */ /* 0x084fe400078408ff */
[----:B------:R-:W-:Y:S02]  /*16f0*/  @!P5 LEA R4, P0, R14, R4, 0x1 ;  /* 0x000000040e04d211 */ /* 0x000fe400078008ff */
[----:B-----5:R-:W-:Y:S02]  /*1700*/  @!P5 LEA.HI.X R7, R148, R5, R149, 0x1, P2 ;  /* 0x000000059407d211 */ /* 0x020fe400010f0c95 */
[----:B------:R-:W-:Y:S02]  /*1710*/  ISETP.GE.AND P2, PT, R11, R13, PT ;  /* 0x0000000d0b00720c */ /* 0x000fe40003f46270 */
[----:B----4-:R-:W-:Y:S01]  /*1720*/  @!P5 LEA.HI.X R5, R14, R5, R15, 0x1, P0 ;  /* 0x000000050e05d211 */ /* 0x010fe200000f0c0f */
[----:B------:R1:W2:Y:S04]  /*1730*/  SHFL.IDX PT, R11, R2, 0x3, 0x181f ;  /* 0x00781f00020b7f89 */ /* 0x0002a800000e0000 */
[----:B------:R4:W-:Y:S01]  /*1740*/  @!P5 LDGSTS.E.BYPASS.LTC128B.128 [R228+0x100], [R6.64], !P3 ;  /* 0x0010000006e4dfae */ /* 0x0009e2000d901d46 */
[----:B------:R-:W-:-:S03]  /*1750*/  IADD3 R3, R3, 0x60, RZ ;  /* 0x0000006003037810 */ /* 0x000fc60007ffe0ff */
[----:B------:R5:W-:Y:S01]  /*1760*/  @!P5 LDGSTS.E.BYPASS.LTC128B.128 [R228+0x4100], [R4.64], !P6 ;  /* 0x0410000004e4dfae */ /* 0x000be2000f101d46 */
[----:B-1----:R-:W-:-:S03]  /*1770*/  @!P1 LEA R2, P0, R14, R8, 0x1 ;  /* 0x000000080e029211 */ /* 0x002fc600078008ff */
[----:B----4-:R1:W4:Y:S01]  /*1780*/  SHFL.IDX PT, R7, R0, 0x3, 0x181f ;  /* 0x00781f0000077f89 */ /* 0x01032200000e0000 */
[----:B-----5:R-:W-:-:S04]  /*1790*/  @!P1 LEA R4, P5, R148, R8, 0x1 ;  /* 0x0000000894049211 */ /* 0x020fc800078a08ff */
[----:B------:R-:W-:Y:S02]  /*17a0*/  @!P1 LEA.HI.X R5, R148, R9, R149, 0x1, P5 ;  /* 0x0000000994059211 */ /* 0x000fe400028f0c95 */
[----:B------:R-:W-:Y:S02]  /*17b0*/  ISETP.GE.AND P5, PT, R3, R13, PT ;  /* 0x0000000d0300720c */ /* 0x000fe40003fa6270 */
[----:B------:R-:W-:Y:S01]  /*17c0*/  @!P1 LEA.HI.X R3, R14, R9, R15, 0x1, P0 ;  /* 0x000000090e039211 */ /* 0x000fe200000f0c0f */
[----:B------:R5:W-:Y:S01]  /*17d0*/  @!P1 LDGSTS.E.BYPASS.LTC128B.128 [R228+0x1100], [R4.64], !P3 ;  /* 0x0110000004e49fae */ /* 0x000be2000d901d46 */
[----:B------:R-:W-:Y:S02]  /*17e0*/  IADD3 R6, -R73, c[0x0][0x1d0], RZ ;  /* 0x0000740049067a10 */ /* 0x000fe40007ffe1ff */
[----:B---3--:R-:W-:Y:S01]  /*17f0*/  @!P2 LEA R8, P0, R148, R10, 0x1 ;  /* 0x0000000a9408a211 */ /* 0x008fe200078008ff */
[----:B------:R2:W-:Y:S01]  /*1800*/  @!P1 LDGSTS.E.BYPASS.LTC128B.128 [R228+0x5100], [R2.64], !P6 ;  /* 0x0510000002e49fae */ /* 0x0005e2000f101d46 */
[----:B-1----:R-:W-:-:S02]  /*1810*/  IADD3 R0, R168, -0x1, RZ ;  /* 0xffffffffa8007810 */ /* 0x002fc40007ffe0ff */
[----:B------:R-:W-:-:S03]  /*1820*/  @!P2 LEA.HI.X R9, R148, R12, R149, 0x1, P0 ;  /* 0x0000000c9409a211 */ /* 0x000fc600000f0c95 */
[----:B------:R-:W-:Y:S01]  /*1830*/  IMAD R6, R0, -0x80, R6 ;  /* 0xffffff8000067824 */ /* 0x000fe200078e0206 */
[----:B------:R-:W-:Y:S01]  /*1840*/  SHF.R.S32.HI R24, RZ, 0x1f, R0 ;  /* 0x0000001fff187819 */ /* 0x000fe20000011400 */
[----:B------:R1:W-:Y:S01]  /*1850*/  @!P2 LDGSTS.E.BYPASS.LTC128B.128 [R228+0x2100], [R8.64], !P3 ;  /* 0x0210000008e4afae */ /* 0x0003e2000d901d46 */
[----:B-----5:R-:W-:-:S04]  /*1860*/  @!P2 LEA R4, P1, R14, R10, 0x1 ;  /* 0x0000000a0e04a211 */ /* 0x020fc800078208ff */
[----:B------:R-:W-:Y:S02]  /*1870*/  @!P2 LEA.HI.X R5, R14, R12, R15, 0x1, P1 ;  /* 0x0000000c0e05a211 */ /* 0x000fe400008f0c0f */
[----:B------:R-:W-:Y:S02]  /*1880*/  ISETP.GE.AND P1, PT, R6, 0x1, PT ;  /* 0x000000010600780c */ /* 0x000fe40003f26270 */
[C---:B--2---:R-:W-:Y:S01]  /*1890*/  @!P5 LEA R2, P0, R148.reuse, R11, 0x1 ;  /* 0x0000000b9402d211 */ /* 0x044fe200078008ff */
[----:B------:R2:W-:Y:S03]  /*18a0*/  @!P2 LDGSTS.E.BYPASS.LTC128B.128 [R228+0x6100], [R4.64], !P6 ;  /* 0x0610000004e4afae */ /* 0x0005e6000f101d46 */
[----:B----4-:R-:W-:Y:S01]  /*18b0*/  @!P5 LEA.HI.X R3, R148, R7, R149, 0x1, P0 ;  /* 0x000000079403d211 */ /* 0x010fe200000f0c95 */
[----:B-1----:R-:W-:-:S04]  /*18c0*/  IMAD R8, R24, c[0x0][0x1e0], RZ ;  /* 0x0000780018087a24 */ /* 0x002fc800078e02ff */
[----:B------:R1:W-:Y:S01]  /*18d0*/  @!P5 LDGSTS.E.BYPASS.LTC128B.128 [R228+0x3100], [R2.64], !P3 ;  /* 0x0310000002e4dfae */ /* 0x0003e2000d901d46 */
[----:B------:R-:W-:Y:S01]  /*18e0*/  IMAD R9, R0, c[0x0][0x1e4], R8 ;  /* 0x0000790000097a24 */ /* 0x000fe200078e0208 */
[----:B------:R-:W-:Y:S02]  /*18f0*/  @!P5 LEA R8, P0, R14, R11, 0x1 ;  /* 0x0000000b0e08d211 */ /* 0x000fe400078008ff */
[----:B------:R-:W-:Y:S01]  /*1900*/  ISETP.GE.AND P2, PT, R6, 0x21, PT ;  /* 0x000000210600780c */ /* 0x000fe20003f46270 */
[----:B--2---:R-:W-:-:S04]  /*1910*/  IMAD.WIDE.U32 R4, R0, c[0x0][0x1e0], RZ ;  /* 0x0000780000047a25 */ /* 0x004fc800078e00ff */
[----:B-1----:R-:W-:Y:S01]  /*1920*/  IMAD.IADD R3, R5, 0x1, R9 ;  /* 0x0000000105037824 */ /* 0x002fe200078e0209 */
[----:B------:R-:W-:Y:S02]  /*1930*/  LEA R2, P3, R4, R154, 0x7 ;  /* 0x0000009a04027211 */ /* 0x000fe400078638ff */
[----:B------:R-:W-:Y:S02]  /*1940*/  @!P5 LEA.HI.X R9, R14, R7, R15, 0x1, P0 ;  /* 0x000000070e09d211 */ /* 0x000fe400000f0c0f */
[----:B------:R-:W-:Y:S02]  /*1950*/  @P1 ISETP.GE.AND P0, PT, R148, c[0x0][0x1d4], PT ;  /* 0x0000750094001a0c */ /* 0x000fe40003f06270 */
[----:B------:R-:W-:Y:S01]  /*1960*/  LEA.HI.X R3, R4, R150, R3, 0x7, P3 ;  /* 0x0000009604037211 */ /* 0x000fe200018f3c03 */
[----:B------:R1:W-:Y:S01]  /*1970*/  @!P5 LDGSTS.E.BYPASS.LTC128B.128 [R228+0x7100], [R8.64], !P6 ;  /* 0x0710000008e4dfae */ /* 0x0003e2000f101d46 */
[----:B------:R-:W-:Y:S02]  /*1980*/  @P1 LEA R4, P3, R2, c[0x0][0x1c8], 0x1 ;  /* 0x0000720002041a11 */ /* 0x000fe400078608ff */
[----:B------:R-:W-:Y:S01]  /*1990*/  ISETP.GE.AND P6, PT, R14, c[0x0][0x1d4], PT ;  /* 0x000075000e007a0c */ /* 0x000fe20003fc6270 */
[----:B------:R-:W0:Y:S01]  /*19a0*/  LDGDEPBAR ;  /* 0x00000000000079af */ /* 0x000e220000000000 */
[----:B------:R-:W-:-:S02]  /*19b0*/  @P1 LEA.HI.X R5, R2, c[0x0][0x1cc], R3, 0x1, P3 ;  /* 0x0000730002051a11 */ /* 0x000fc400018f0c03 */
[----:B------:R-:W-:Y:S02]  /*19c0*/  ISETP.GE.AND P5, PT, R6, 0x41, PT ;  /* 0x000000410600780c */ /* 0x000fe40003fa6270 */
[C---:B------:R-:W-:Y:S01]  /*19d0*/  @P2 LEA R7, P3, R145.reuse, R2, 0x5 ;  /* 0x0000000291072211 */ /* 0x040fe200078628ff */
[----:B------:R2:W-:Y:S01]  /*19e0*/  @P1 LDGSTS.E.BYPASS.LTC128B.128 [R228+0x8100], [R4.64], !P0 ;  /* 0x0810000004e41fae */ /* 0x0005e2000c101d46 */
[----:B------:R-:W-:-:S05]  /*19f0*/  IMAD.WIDE.U32 R10, R145, 0x40, RZ ;  /* 0x00000040910a7825 */ /* 0x000fca00078e00ff */
[----:B------:R2:W-:Y:S01]  /*1a00*/  @P1 LDGSTS.E.BYPASS.LTC128B.128 [R228+0xc100], [R4.64+0x80], !P6 ;  /* 0x0c10008004e41fae */ /* 0x0005e2000f101d46 */
[----:B-1----:R-:W-:Y:S02]  /*1a10*/  @P2 LEA R8, P0, R7, c[0x0][0x1c8], 0x1 ;  /* 0x0000720007082a11 */ /* 0x002fe400078008ff */
[----:B------:R-:W-:Y:S02]  /*1a20*/  @P2 LEA.HI.X R9, R145, R3, R146, 0x5, P3 ;  /* 0x0000000391092211 */ /* 0x000fe400018f2c92 */
[----:B------:R-:W-:Y:S02]  /*1a30*/  ISETP.GE.AND P3, PT, R6, 0x61, PT ;  /* 0x000000610600780c */ /* 0x000fe40003f66270 */
[----:B------:R-:W-:Y:S02]  /*1a40*/  @P2 LEA.HI.X R9, R7, c[0x0][0x1cc], R9, 0x1, P0 ;  /* 0x0000730007092a11 */ /* 0x000fe400000f0c09 */
[----:B------:R-:W-:Y:S01]  /*1a50*/  @P2 ISETP.GE.AND P0, PT, R148, c[0x0][0x1d4], PT ;  /* 0x0000750094002a0c */ /* 0x000fe20003f06270 */
[----:B--2---:R-:W-:Y:S01]  /*1a60*/  IMAD.SHL.U32 R5, R146, 0x40, RZ ;  /* 0x0000004092057824 */ /* 0x004fe200078e00ff */
[----:B------:R-:W-:-:S04]  /*1a70*/  @P5 IADD3 R4, P1, R2, R10, RZ ;  /* 0x0000000a02045210 */ /* 0x000fc80007f3e0ff */
[----:B------:R-:W-:-:S07]  /*1a80*/  @P5 IADD3.X R5, R3, R11, R5, P1, !PT ;  /* 0x0000000b03055210 */ /* 0x000fce0000ffe405 */
[----:B------:R1:W-:Y:S01]  /*1a90*/  @P2 LDGSTS.E.BYPASS.LTC128B.128 [R228+0x9100], [R8.64], !P0 ;  /* 0x0910000008e42fae */ /* 0x0003e2000c101d46 */
[----:B------:R-:W-:Y:S01]  /*1aa0*/  @P5 LEA R6, P1, R4, c[0x0][0x1c8], 0x1 ;  /* 0x0000720004065a11 */ /* 0x000fe200078208ff */
[----:B------:R-:W-:Y:S01]  /*1ab0*/  @P3 IMAD.WIDE.U32 R2, R145, 0x60, R2 ;  /* 0x0000006091023825 */ /* 0x000fe200078e0002 */
[----:B------:R-:W-:Y:S01]  /*1ac0*/  @P3 ISETP.GE.AND P0, PT, R148, c[0x0][0x1d4], PT ;  /* 0x0000750094003a0c */ /* 0x000fe20003f06270 */
[----:B------:R1:W-:Y:S01]  /*1ad0*/  @P2 LDGSTS.E.BYPASS.LTC128B.128 [R228+0xd100], [R8.64+0x80], !P6 ;  /* 0x0d10008008e42fae */ /* 0x0003e2000f101d46 */
[----:B------:R-:W-:Y:S01]  /*1ae0*/  @P5 LEA.HI.X R7, R4, c[0x0][0x1cc], R5, 0x1, P1 ;  /* 0x0000730004075a11 */ /* 0x000fe200008f0c05 */
[----:B------:R-:W-:Y:S01]  /*1af0*/  @P3 IMAD R4, R146, 0x60, RZ ;  /* 0x0000006092043824 */ /* 0x000fe200078e02ff */
[----:B------:R-:W-:-:S03]  /*1b00*/  @P5 ISETP.GE.AND P1, PT, R148, c[0x0][0x1d4], PT ;  /* 0x0000750094005a0c */ /* 0x000fc60003f26270 */
[----:B------:R-:W-:Y:S01]  /*1b10*/  @P3 IMAD.IADD R3, R3, 0x1, R4 ;  /* 0x0000000103033824 */ /* 0x000fe200078e0204 */
[----:B------:R-:W-:-:S04]  /*1b20*/  @P3 LEA R4, P2, R2, c[0x0][0x1c8], 0x1 ;  /* 0x0000720002043a11 */ /* 0x000fc800078408ff */
[----:B------:R-:W-:-:S05]  /*1b30*/  @P3 LEA.HI.X R5, R2, c[0x0][0x1cc], R3, 0x1, P2 ;  /* 0x0000730002053a11 */ /* 0x000fca00010f0c03 */
[----:B------:R2:W-:Y:S04]  /*1b40*/  @P5 LDGSTS.E.BYPASS.LTC128B.128 [R228+0xa100], [R6.64], !P1 ;  /* 0x0a10000006e45fae */ /* 0x0005e8000c901d46 */
[----:B------:R2:W-:Y:S04]  /*1b50*/  @P5 LDGSTS.E.BYPASS.LTC128B.128 [R228+0xe100], [R6.64+0x80], !P6 ;  /* 0x0e10008006e45fae */ /* 0x0005e8000f101d46 */
[----:B------:R2:W-:Y:S04]  /*1b60*/  @P3 LDGSTS.E.BYPASS.LTC128B.128 [R228+0xb100], [R4.64], !P0 ;  /* 0x0b10000004e43fae */ /* 0x0005e8000c101d46 */
[----:B------:R2:W-:Y:S04]  /*1b70*/  @P3 LDGSTS.E.BYPASS.LTC128B.128 [R228+0xf100], [R4.64+0x80], !P6 ;  /* 0x0f10008004e43fae */ /* 0x0005e8000f101d46 */
[----:B------:R-:W0:Y:S01]  /*1b80*/  LDGDEPBAR ;  /* 0x00000000000079af */ /* 0x000e220000000000 */
[----:B------:R-:W-:-:S04]  /*1b90*/  DEPBAR.LE SB0, 0x1 ;  /* 0x000080400000791a */ /* 0x000fc80000000000 */
[----:B------:R-:W-:Y:S06]  /*1ba0*/  BAR.SYNC.DEFER_BLOCKING 0x0 ;  /* 0x0000000000007b1d */ /* 0x000fec0000010000 */
[----:B------:R-:W-:Y:S04]  /*1bb0*/  LDSM.16.M88.4 R136, [R224] ;  /* 0x00000000e088783b */ /* 0x000fe80000000200 */
[----:B------:R-:W-:Y:S04]  /*1bc0*/  LDSM.16.M88.4 R140, [R225] ;  /* 0x00000000e18c783b */ /* 0x000fe80000000200 */
[----:B------:R-:W-:Y:S04]  /*1bd0*/  LDSM.16.M88.4 R164, [R227] ;  /* 0x00000000e3a4783b */ /* 0x000fe80000000200 */
[----:B------:R-:W-:Y:S04]  /*1be0*/  LDSM.16.M88.4 R172, [R226] ;  /* 0x00000000e2ac783b */ /* 0x000fe80000000200 */
[----:B------:R-:W-:Y:S04]  /*1bf0*/  LDSM.16.M88.4 R176, [R224+0x4000] ;  /* 0x00400000e0b0783b */ /* 0x000fe80000000200 */
[----:B------:R-:W-:Y:S04]  /*1c00*/  LDSM.16.M88.4 R180, [R225+0x4000] ;  /* 0x00400000e1b4783b */ /* 0x000fe80000000200 */
[----:B------:R-:W-:Y:S04]  /*1c10*/  LDSM.16.M88.4 R184, [R227+0x4000] ;  /* 0x00400000e3b8783b */ /* 0x000fe80000000200 */
[----:B------:R-:W-:Y:S04]  /*1c20*/  LDSM.16.M88.4 R188, [R226+0x4000] ;  /* 0x00400000e2bc783b */ /* 0x000fe80000000200 */
[----:B------:R-:W-:Y:S06]  /*1c30*/  BAR.SYNC.DEFER_BLOCKING 0x0 ;  /* 0x0000000000007b1d */ /* 0x000fec0000010000 */
[----:B------:R-:W-:-:S04]  /*1c40*/  DEPBAR.LE SB0, 0x0 ;  /* 0x000080000000791a */ /* 0x000fc80000000000 */
[----:B------:R-:W-:Y:S06]  /*1c50*/  BAR.SYNC.DEFER_BLOCKING 0x0 ;  /* 0x0000000000007b1d */ /* 0x000fec0000010000 */
[----:B-1----:R-:W1:Y:S04]  /*1c60*/  LDSM.16.M88.4 R8, [R201+0x800] ;  /* 0x00080000c908783b */ /* 0x002e680000000200 */
[----:B------:R-:W3:Y:S04]  /*1c70*/  LDSM.16.M88.4 R20, [R201+0x1800] ;  /* 0x00180000c914783b */ /* 0x000ee80000000200 */
[----:B------:R-:W4:Y:S04]  /*1c80*/  LDSM.16.M88.4 R12, [R201] ;  /* 0x00000000c90c783b */ /* 0x000f280000000200 */
[----:B--2---:R-:W2:Y:S04]  /*1c90*/  LDSM.16.M88.4 R4, [R201+0x1000] ;  /* 0x00100000c904783b */ /* 0x004ea80000000200 */
[----:B------:R-:W5:Y:S04]  /*1ca0*/  LDSM.16.M88.4 R56, [R201+0x2000] ;  /* 0x00200000c938783b */ /* 0x000f680000000200 */
[----:B------:R-:W2:Y:S04]  /*1cb0*/  LDSM.16.M88.4 R32, [R220] ;  /* 0x00000000dc20783b */ /* 0x000ea80000000200 */
[----:B------:R-:W2:Y:S04]  /*1cc0*/  LDSM.16.M88.4 R44, [R222] ;  /* 0x00000000de2c783b */ /* 0x000ea80000000200 */
[----:B------:R-:W2:Y:S04]  /*1cd0*/  LDSM.16.M88.4 R64, [R219] ;  /* 0x00000000db40783b */ /* 0x000ea80000000200 */
[----:B------:R-:W2:Y:S04]  /*1ce0*/  LDSM.16.M88.4 R48, [R207] ;  /* 0x00000000cf30783b */ /* 0x000ea80000000200 */
[----:B------:R-:W2:Y:S01]  /*1cf0*/  LDSM.16.M88.4 R40, [R221] ;  /* 0x00000000dd28783b */ /* 0x000ea20000000200 */
[C---:B-1----:R-:W-:Y:S03]  /*1d00*/  HMMA.16816.F32.BF16 R36, R136.reuse, R8, RZ ;  /* 0x000000088824723c */ /* 0x042fe600000418ff */
[----:B------:R-:W1:Y:S05]  /*1d10*/  LDSM.16.M88.4 R68, [R201+0x2800] ;  /* 0x00280000c944783b */ /* 0x000e6a0000000200 */
[C---:B------:R-:W-:Y:S08]  /*1d20*/  HMMA.16816.F32.BF16 R28, R136.reuse, R10, RZ ;  /* 0x0000000a881c723c */ /* 0x040ff000000418ff */
[C---:B---3--:R-:W-:Y:S08]  /*1d30*/  HMMA.16816.F32.BF16 R8, R136.reuse, R20, RZ ;  /* 0x000000148808723c */ /* 0x048ff000000418ff */
[C---:B----4-:R-:W-:Y:S08]  /*1d40*/  HMMA.16816.F32.BF16 R60, R136.reuse, R12, RZ ;  /* 0x0000000c883c723c */ /* 0x050ff000000418ff */
[C---:B------:R-:W-:Y:S08]  /*1d50*/  HMMA.16816.F32.BF16 R52, R136.reuse, R14, RZ ;  /* 0x0000000e8834723c */ /* 0x040ff000000418ff */
[C---:B--2---:R-:W-:Y:S08]  /*1d60*/  HMMA.16816.F32.BF16 R16, R136.reuse, R4, RZ ;  /* 0x000000048810723c */ /* 0x044ff000000418ff */
[C---:B------:R-:W-:Y:S08]  /*1d70*/  HMMA.16816.F32.BF16 R12, R136.reuse, R6, RZ ;  /* 0x00000006880c723c */ /* 0x040ff000000418ff */
[C---:B------:R-:W-:Y:S08]  /*1d80*/  HMMA.16816.F32.BF16 R4, R136.reuse, R22, RZ ;  /* 0x000000168804723c */ /* 0x040ff000000418ff */
[----:B-----5:R-:W-:Y:S08]  /*1d90*/  HMMA.16816.F32.BF16 R20, R136, R56, RZ ;  /* 0x000000388814723c */ /* 0x020ff000000418ff */
[----:B------:R-:W-:Y:S01]  /*1da0*/  HMMA.16816.F32.BF16 R76, R140, R32, R8 ;  /* 0x000000208c4c723c */ /* 0x000fe20000041808 */
[----:B------:R-:W-:-:S07]  /*1db0*/  IMAD R2, R24, c[0x0][0x208], RZ ;  /* 0x0000820018027a24 */ /* 0x000fce00078e02ff */
[----:B------:R-:W-:Y:S01]  /*1dc0*/  HMMA.16816.F32.BF16 R8, R136, R58, RZ ;  /* 0x0000003a8808723c */ /* 0x000fe200000418ff */
[----:B------:R-:W-:Y:S02]  /*1dd0*/  IMAD R2, R0, c[0x0][0x20c], R2 ;  /* 0x0000830000027a24 */ /* 0x000fe400078e0202 */
[----:B------:R-:W-:-:S05]  /*1de0*/  IMAD.MOV.U32 R147, RZ, RZ, -0x80 ;  /* 0xffffff80ff937424 */ /* 0x000fca00078e00ff */
[----:B------:R-:W-:Y:S01]  /*1df0*/  HMMA.16816.F32.BF16 R80, R140, R34, R4 ;  /* 0x000000228c50723c */ /* 0x000fe20000041804 */
[----:B------:R-:W-:Y:S01]  /*1e00*/  IMAD R144, R0, R147, c[0x0][0x1d0] ;  /* 0x0000740000907624 */ /* 0x000fe200078e0293 */
[----:B------:R-:W-:Y:S01]  /*1e10*/  ISETP.GE.AND P5, PT, R148, c[0x0][0x1d4], PT ;  /* 0x0000750094007a0c */ /* 0x000fe20003fa6270 */
[----:B------:R-:W-:Y:S04]  /*1e20*/  LDSM.16.M88.4 R32, [R217] ;  /* 0x00000000d920783b */ /* 0x000fe80000000200 */
[----:B------:R-:W-:-:S04]  /*1e30*/  IMAD.WIDE.U32 R4, R0, c[0x0][0x208], RZ ;  /* 0x0000820000047a25 */ /* 0x000fc800078e00ff */
[----:B------:R-:W-:Y:S01]  /*1e40*/  IMAD.IADD R2, R5, 0x1, R2 ;  /* 0x0000000105027824 */ /* 0x000fe200078e0202 */
[----:B------:R-:W-:Y:S01]  /*1e50*/  LEA R3, P0, R4, R26, 0x7 ;  /* 0x0000001a04037211 */ /* 0x000fe200078038ff */
[C---:B------:R-:W-:Y:S01]  /*1e60*/  HMMA.16816.F32.BF16 R104, R140.reuse, R44, R36 ;  /* 0x0000002c8c68723c */ /* 0x040fe20000041824 */
[----:B------:R-:W2:Y:S01]  /*1e70*/  LDSM.16.M88.4 R36, [R218] ;  /* 0x00000000da24783b */ /* 0x000ea20000000200 */
[----:B------:R-:W-:Y:S01]  /*1e80*/  IMAD.IADD R6, R144, 0x1, -R73 ;  /* 0x0000000190067824 */ /* 0x000fe200078e0a49 */
[----:B------:R-:W-:Y:S01]  /*1e90*/  LEA.HI.X R4, R4, R25, R2, 0x7, P0 ;  /* 0x0000001904047211 */ /* 0x000fe200000f3c02 */
[----:B------:R-:W-:Y:S01]  /*1ea0*/  IMAD.MOV.U32 R5, RZ, RZ, c[0x0][0x208] ;  /* 0x00008200ff057624 */ /* 0x000fe200078e00ff */
[----:B------:R-:W-:Y:S03]  /*1eb0*/  LDSM.16.M88.4 R24, [R201+0x3800] ;  /* 0x00380000c918783b */ /* 0x000fe60000000200 */
[----:B------:R-:W-:Y:S01]  /*1ec0*/  HMMA.16816.F32.BF16 R84, R140, R64, R20 ;  /* 0x000000408c54723c */ /* 0x000fe20000041814 */
[----:B------:R-:W3:Y:S01]  /*1ed0*/  LDSM.16.M88.4 R20, [R201+0x3000] ;  /* 0x00300000c914783b */ /* 0x000ee20000000200 */
[----:B------:R-:W-:Y:S01]  /*1ee0*/  IMAD.MOV.U32 R7, RZ, RZ, 0x6 ;  /* 0x00000006ff077424 */ /* 0x000fe200078e00ff */
[----:B------:R-:W-:-:S02]  /*1ef0*/  LEA R2, P0, R3, c[0x0][0x1f8], 0x1 ;  /* 0x00007e0003027a11 */ /* 0x000fc400078008ff */
[----:B------:R-:W-:-:S03]  /*1f00*/  ISETP.LT.OR P3, PT, R6, 0x1, P5 ;  /* 0x000000010600780c */ /* 0x000fc60002f61670 */
[----:B------:R-:W-:Y:S01]  /*1f10*/  HMMA.16816.F32.BF16 R88, R140, R66, R8 ;  /* 0x000000428c58723c */ /* 0x000fe20000041808 */
[C---:B------:R-:W-:Y:S02]  /*1f20*/  ISETP.LT.OR P2, PT, R6.reuse, 0x1, P6 ;  /* 0x000000010600780c */ /* 0x040fe40003741670 */
[----:B------:R-:W-:-:S04]  /*1f30*/  ISETP.LT.OR P1, PT, R6, 0x21, P5 ;  /* 0x000000210600780c */ /* 0x000fc80002f21670 */
[----:B------:R-:W-:Y:S01]  /*1f40*/  IMAD.SHL.U32 R10, R5, 0x40, RZ ;  /* 0x00000040050a7824 */ /* 0x000fe200078e00ff */
[----:B------:R-:W-:Y:S02]  /*1f50*/  LEA.HI.X R3, R3, c[0x0][0x1fc], R4, 0x1, P0 ;  /* 0x00007f0003037a11 */ /* 0x000fe400000f0c04 */
[----:B------:R-:W-:Y:S02]  /*1f60*/  SHF.L.U64.HI R7, R5, R7, c[0x0][0x20c] ;  /* 0x0000830005077619 */ /* 0x000fe40000010207 */
[----:B------:R-:W-:Y:S01]  /*1f70*/  IADD3 R8, P0, R10, R2, RZ ;  /* 0x000000020a087210 */ /* 0x000fe20007f1e0ff */
[----:B------:R-:W-:Y:S04]  /*1f80*/  HMMA.16816.F32.BF16 R108, R140, R48, R60 ;  /* 0x000000308c6c723c */ /* 0x000fe8000004183c */
[----:B------:R-:W-:Y:S01]  /*1f90*/  IMAD.X R9, R7, 0x1, R3, P0 ;  /* 0x0000000107097824 */ /* 0x000fe200000e0603 */
[----:B------:R-:W-:-:S03]  /*1fa0*/  IADD3 R4, P0, R8, R10, RZ ;  /* 0x0000000a08047210 */ /* 0x000fc60007f1e0ff */
[----:B------:R-:W-:Y:S02]  /*1fb0*/  HMMA.16816.F32.BF16 R92, R140, R42, R12 ;  /* 0x0000002a8c5c723c */ /* 0x000fe4000004180c */
[----:B------:R-:W-:-:S06]  /*1fc0*/  IMAD.X R5, R9, 0x1, R7, P0 ;  /* 0x0000000109057824 */ /* 0x000fcc00000e0607 */
[----:B------:R-:W-:Y:S01]  /*1fd0*/  HMMA.16816.F32.BF16 R60, R140, R40, R16 ;  /* 0x000000288c3c723c */ /* 0x000fe20000041810 */
[----:B------:R-:W4:Y:S04]  /*1fe0*/  LDSM.16.M88.4 R40, [R216] ;  /* 0x00000000d828783b */ /* 0x000f280000000200 */
[----:B------:R-:W-:Y:S01]  /*1ff0*/  @!PT LDS RZ, [RZ] ;  /* 0x00000000fffff984 */ /* 0x000fe20000000800 */
[----:B------:R-:W-:Y:S01]  /*2000*/  @!PT LDS RZ, [RZ] ;  /* 0x00000000fffff984 */ /* 0x000fe20000000800 */
[----:B------:R-:W-:Y:S01]  /*2010*/  @!PT LDS RZ, [RZ] ;  /* 0x00000000fffff984 */ /* 0x000fe20000000800 */
[----:B------:R5:W-:Y:S03]  /*2020*/  LDGSTS.E.BYPASS.LTC128B.128 [R228+0x100], [R2.64], !P3 ;  /* 0x0010000002e47fae */ /* 0x000be6000d901d46 */
[----:B-1----:R-:W-:Y:S01]  /*2030*/  HMMA.16816.F32.BF16 R12, R136, R68, RZ ;  /* 0x00000044880c723c */ /* 0x002fe200000418ff */
[----:B------:R5:W-:Y:S04]  /*2040*/  LDGSTS.E.BYPASS.LTC128B.128 [R228+0x4100], [R2.64+0x80], !P2 ;  /* 0x0410008002e47fae */ /* 0x000be8000d101d46 */
[----:B------:R1:W-:Y:S01]  /*2050*/  LDGSTS.E.BYPASS.LTC128B.128 [R228+0x1100], [R8.64], !P1 ;  /* 0x0110000008e47fae */ /* 0x0003e2000c901d46 */
[----:B------:R-:W-:-:S02]  /*2060*/  ISETP.LT.OR P3, PT, R6, 0x21, P6 ;  /* 0x000000210600780c */ /* 0x000fc40003761670 */
[----:B-1----:R-:W-:Y:S02]  /*2070*/  IADD3 R8, P2, P1, R10, 0x80, R2 ;  /* 0x000000800a087810 */ /* 0x002fe4000795e002 */
[----:B-----5:R-:W-:Y:S02]  /*2080*/  IADD3 R2, P0, R4, R10, RZ ;  /* 0x0000000a04027210 */ /* 0x020fe40007f1e0ff */
[----:B------:R-:W-:Y:S02]  /*2090*/  IADD3.X R9, R7, RZ, R3, P2, P1 ;  /* 0x000000ff07097210 */ /* 0x000fe400017e2403 */
[C---:B------:R-:W-:Y:S01]  /*20a0*/  ISETP.LT.OR P1, PT, R6.reuse, 0x41, P5 ;  /* 0x000000410600780c */ /* 0x040fe20002f21670 */
[----:B------:R-:W-:Y:S01]  /*20b0*/  IMAD.X R3, R5, 0x1, R7, P0 ;  /* 0x0000000105037824 */ /* 0x000fe200000e0607 */
[----:B------:R-:W-:-:S03]  /*20c0*/  ISETP.LT.OR P0, PT, R6, 0x41, P6 ;  /* 0x000000410600780c */ /* 0x000fc60003701670 */
[----:B------:R1:W-:Y:S05]  /*20d0*/  LDGSTS.E.BYPASS.LTC128B.128 [R228+0x5100], [R8.64], !P3 ;  /* 0x0510000008e47fae */ /* 0x0003ea000d901d46 */
[----:B--2---:R-:W-:Y:S01]  /*20e0*/  HMMA.16816.F32.BF16 R72, R140, R36, R12 ;  /* 0x000000248c48723c */ /* 0x004fe2000004180c */
[C---:B------:R-:W-:Y:S02]  /*20f0*/  ISETP.LT.OR P5, PT, R6.reuse, 0x61, P5 ;  /* 0x000000610600780c */ /* 0x040fe40002fa1670 */
[----:B------:R-:W-:-:S05]  /*2100*/  ISETP.LT.OR P2, PT, R6, 0x61, P6 ;  /* 0x000000610600780c */ /* 0x000fca0003741670 */
[----:B---3--:R-:W-:Y:S01]  /*2110*/  HMMA.16816.F32.BF16 R12, R136, R22, RZ ;  /* 0x00000016880c723c */ /* 0x008fe200000418ff */
[----:B------:R2:W-:Y:S04]  /*2120*/  LDGSTS.E.BYPASS.LTC128B.128 [R228+0x2100], [R4.64], !P1 ;  /* 0x0210000004e47fae */ /* 0x0005e8000c901d46 */
[----:B------:R2:W-:Y:S03]  /*2130*/  LDGSTS.E.BYPASS.LTC128B.128 [R228+0x6100], [R4.64+0x80], !P0 ;  /* 0x0610008004e47fae */ /* 0x0005e6000c101d46 */
[----:B------:R-:W-:Y:S01]  /*2140*/  HMMA.16816.F32.BF16 R100, R140, R50, R52 ;  /* 0x000000328c64723c */ /* 0x000fe20000041834 */
[----:B------:R3:W-:Y:S04]  /*2150*/  LDGSTS.E.BYPASS.LTC128B.128 [R228+0x3100], [R2.64], !P5 ;  /* 0x0310000002e47fae */ /* 0x0007e8000e901d46 */
[----:B------:R3:W-:Y:S03]  /*2160*/  LDGSTS.E.BYPASS.LTC128B.128 [R228+0x7100], [R2.64+0x80], !P2 ;  /* 0x0710008002e47fae */ /* 0x0007e6000d101d46 */
[C---:B------:R-:W-:Y:S01]  /*2170*/  HMMA.16816.F32.BF16 R16, R136.reuse, R20, RZ ;  /* 0x000000148810723c */ /* 0x040fe200000418ff */
[----:B------:R-:W-:Y:S04]  /*2180*/  LDSM.16.M88.4 R20, [R205] ;  /* 0x00000000cd14783b */ /* 0x000fe80000000200 */
[----:B------:R-:W-:Y:S03]  /*2190*/  LDSM.16.M88.4 R132, [R205+0x4000] ;  /* 0x00400000cd84783b */ /* 0x000fe60000000200 */
[C---:B-1----:R-:W-:Y:S01]  /*21a0*/  HMMA.16816.F32.BF16 R8, R136.reuse, R24, RZ ;  /* 0x000000188808723c */ /* 0x042fe200000418ff */
[----:B------:R-:W0:Y:S07]  /*21b0*/  LDGDEPBAR ;  /* 0x00000000000079af */ /* 0x000e2e0000000000 */
[----:B--2---:R-:W-:Y:S01]  /*21c0*/  HMMA.16816.F32.BF16 R4, R136, R26, RZ ;  /* 0x0000001a8804723c */ /* 0x004fe200000418ff */
[----:B------:R-:W1:Y:S07]  /*21d0*/  LDSM.16.M88.4 R24, [R205+0x800] ;  /* 0x00080000cd18783b */ /* 0x000e6e0000000200 */
[C---:B------:R-:W-:Y:S01]  /*21e0*/  HMMA.16816.F32.BF16 R52, R140.reuse, R34, R12 ;  /* 0x000000228c34723c */ /* 0x040fe2000004180c */
[----:B------:R-:W2:Y:S07]  /*21f0*/  LDSM.16.M88.4 R12, [R205+0x1800] ;  /* 0x00180000cd0c783b */ /* 0x000eae0000000200 */
[C---:B----4-:R-:W-:Y:S01]  /*2200*/  HMMA.16816.F32.BF16 R48, R140.reuse, R40, R8 ;  /* 0x000000288c30723c */ /* 0x050fe20000041808 */
[----:B------:R-:W-:Y:S07]  /*2210*/  LDSM.16.M88.4 R8, [R205+0x2800] ;  /* 0x00280000cd08783b */ /* 0x000fee0000000200 */
[C---:B------:R-:W-:Y:S01]  /*2220*/  HMMA.16816.F32.BF16 R40, R140.reuse, R42, R4 ;  /* 0x0000002a8c28723c */ /* 0x040fe20000041804 */
[----:B------:R-:W4:Y:S07]  /*2230*/  LDSM.16.M88.4 R4, [R205+0x2000] ;  /* 0x00200000cd04783b */ /* 0x000f2e0000000200 */
[----:B------:R-:W-:Y:S01]  /*2240*/  HMMA.16816.F32.BF16 R96, R140, R46, R28 ;  /* 0x0000002e8c60723c */ /* 0x000fe2000004181c */
[----:B------:R-:W5:Y:S07]  /*2250*/  LDSM.16.M88.4 R44, [R205+0x1000] ;  /* 0x00100000cd2c783b */ /* 0x000f6e0000000200 */
[----:B------:R-:W-:Y:S08]  /*2260*/  HMMA.16816.F32.BF16 R28, R136, R70, RZ ;  /* 0x00000046881c723c */ /* 0x000ff000000418ff */
[----:B------:R-:W-:Y:S01]  /*2270*/  HMMA.16816.F32.BF16 R56, R140, R32, R16 ;  /* 0x000000208c38723c */ /* 0x000fe20000041810 */
[----:B------:R-:W2:Y:S07]  /*2280*/  LDSM.16.M88.4 R16, [R205+0x3800] ;  /* 0x00380000cd10783b */ /* 0x000eae0000000200 */
[----:B-1----:R-:W-:Y:S08]  /*2290*/  HMMA.16816.F32.BF16 R32, R164, R26, R96 ;  /* 0x0000001aa420723c */ /* 0x002ff00000041860 */
[----:B------:R-:W-:Y:S08]  /*22a0*/  HMMA.16816.F32.BF16 R64, R140, R38, R28 ;  /* 0x000000268c40723c */ /* 0x000ff0000004181c */
[C---:B------:R-:W-:Y:S08]  /*22b0*/  HMMA.16816.F32.BF16 R28, R164.reuse, R20, R108 ;  /* 0x00000014a41c723c */ /* 0x040ff0000004186c */
[C---:B------:R-:W-:Y:S01]  /*22c0*/  HMMA.16816.F32.BF16 R36, R164.reuse, R24, R104 ;  /* 0x00000018a424723c */ /* 0x040fe20000041868 */
[----:B------:R-:W1:Y:S07]  /*22d0*/  LDSM.16.M88.4 R24, [R205+0x3000] ;  /* 0x00300000cd18783b */ /* 0x000e6e0000000200 */
[C---:B------:R-:W-:Y:S08]  /*22e0*/  HMMA.16816.F32.BF16 R20, R164.reuse, R22, R100 ;  /* 0x00000016a414723c */ /* 0x040ff00000041864 */
[C---:B--2---:R-:W-:Y:S08]  /*22f0*/  HMMA.16816.F32.BF16 R76, R164.reuse, R12, R76 ;  /* 0x0000000ca44c723c */ /* 0x044ff0000004184c */
[C---:B------:R-:W-:Y:S01]  /*2300*/  HMMA.16816.F32.BF16 R80, R164.reuse, R14, R80 ;  /* 0x0000000ea450723c */ /* 0x040fe20000041850 */
[----:B------:R-:W2:Y:S07]  /*2310*/  LDSM.16.M88.4 R12, [R202] ;  /* 0x00000000ca0c783b */ /* 0x000eae0000000200 */
[C---:B----4-:R-:W-:Y:S08]  /*2320*/  HMMA.16816.F32.BF16 R84, R164.reuse, R4, R84 ;  /* 0x00000004a454723c */ /* 0x050ff00000041854 */
[C---:B------:R-:W-:Y:S01]  /*2330*/  HMMA.16816.F32.BF16 R100, R164.reuse, R6, R88 ;  /* 0x00000006a464723c */ /* 0x040fe20000041858 */
[----:B------:R-:W4:Y:S07]  /*2340*/  LDSM.16.M88.4 R4, [R202+0x800] ;  /* 0x00080000ca04783b */ /* 0x000f2e0000000200 */
[C---:B-----5:R-:W-:Y:S08]  /*2350*/  HMMA.16816.F32.BF16 R68, R164.reuse, R46, R92 ;  /* 0x0000002ea444723c */ /* 0x060ff0000004185c */
[C---:B------:R-:W-:Y:S08]  /*2360*/  HMMA.16816.F32.BF16 R92, R164.reuse, R8, R72 ;  /* 0x00000008a45c723c */ /* 0x040ff00000041848 */
[C---:B------:R-:W-:Y:S01]  /*2370*/  HMMA.16816.F32.BF16 R104, R164.reuse, R10, R64 ;  /* 0x0000000aa468723c */ /* 0x040fe20000041840 */
[----:B------:R-:W5:Y:S07]  /*2380*/  LDSM.16.M88.4 R8, [R202+0x1000] ;  /* 0x00100000ca08783b */ /* 0x000f6e0000000200 */
[C---:B------:R-:W-:Y:S08]  /*2390*/  HMMA.16816.F32.BF16 R88, R164.reuse, R16, R48 ;  /* 0x00000010a458723c */ /* 0x040ff00000041830 */
[C---:B------:R-:W-:Y:S01]  /*23a0*/  HMMA.16816.F32.BF16 R72, R164.reuse, R18, R40 ;  /* 0x00000012a448723c */ /* 0x040fe20000041828 */
[----:B------:R-:W3:Y:S07]  /*23b0*/  LDSM.16.M88.4 R16, [R202+0x2800] ;  /* 0x00280000ca10783b */ /* 0x000eee0000000200 */
[C---:B-1----:R-:W-:Y:S08]  /*23c0*/  HMMA.16816.F32.BF16 R108, R164.reuse, R24, R56 ;  /* 0x00000018a46c723c */ /* 0x042ff00000041838 */
[----:B------:R-:W-:Y:S08]  /*23d0*/  HMMA.16816.F32.BF16 R60, R164, R44, R60 ;  /* 0x0000002ca43c723c */ /* 0x000ff0000004183c */
[C---:B--2---:R-:W-:Y:S08]  /*23e0*/  HMMA.16816.F32.BF16 R64, R172.reuse, R12, R28 ;  /* 0x0000000cac40723c */ /* 0x044ff0000004181c */
[----:B------:R-:W-:Y:S01]  /*23f0*/  HMMA.16816.F32.BF16 R56, R172, R14, R20 ;  /* 0x0000000eac38723c */ /* 0x000fe20000041814 */
[----:B------:R-:W1:Y:S04]  /*2400*/  LDSM.16.M88.4 R12, [R202+0x3800] ;  /* 0x00380000ca0c783b */ /* 0x000e680000000200 */
[----:B------:R-:W-:Y:S03]  /*2410*/  LDSM.16.M88.4 R20, [R201+0x4800] ;  /* 0x00480000c914783b */ /* 0x000fe60000000200 */
[----:B------:R-:W-:Y:S01]  /*2420*/  HMMA.16816.F32.BF16 R96, R164, R26, R52 ;  /* 0x0000001aa460723c */ /* 0x000fe20000041834 */
[----:B------:R-:W2:Y:S04]  /*2430*/  LDSM.16.M88.4 R24, [R202+0x1800] ;  /* 0x00180000ca18783b */ /* 0x000ea80000000200 */
[----:B------:R-:W-:Y:S03]  /*2440*/  LDSM.16.M88.4 R52, [R202+0x2000] ;  /* 0x00200000ca34783b */ /* 0x000fe60000000200 */
[C---:B----4-:R-:W-:Y:S01]  /*2450*/  HMMA.16816.F32.BF16 R48, R172.reuse, R4, R36 ;  /* 0x00000004ac30723c */ /* 0x050fe20000041824 */
[----:B------:R-:W-:Y:S07]  /*2460*/  LDSM.16.M88.4 R36, [R201+0x4000] ;  /* 0x00400000c924783b */ /* 0x000fee0000000200 */
[C---:B------:R-:W-:Y:S01]  /*2470*/  HMMA.16816.F32.BF16 R44, R172.reuse, R6, R32 ;  /* 0x00000006ac2c723c */ /* 0x040fe20000041820 */
[----:B------:R-:W4:Y:S07]  /*2480*/  LDSM.16.M88.4 R4, [R202+0x3000] ;  /* 0x00300000ca04783b */ /* 0x000f2e0000000200 */
[C---:B-----5:R-:W-:Y:S01]  /*2490*/  HMMA.16816.F32.BF16 R40, R172.reuse, R8, R60 ;  /* 0x00000008ac28723c */ /* 0x060fe2000004183c */
[----:B------:R-:W-:Y:S07]  /*24a0*/  LDSM.16.M88.4 R60, [R215] ;  /* 0x00000000d73c783b */ /* 0x000fee0000000200 */
[C---:B------:R-:W-:Y:S01]  /*24b0*/  HMMA.16816.F32.BF16 R32, R172.reuse, R10, R68 ;  /* 0x0000000aac20723c */ /* 0x040fe20000041844 */
[----:B------:R-:W-:Y:S07]  /*24c0*/  LDSM.16.M88.4 R8, [R201+0x5800] ;  /* 0x00580000c908783b */ /* 0x000fee0000000200 */
[C---:B---3--:R-:W-:Y:S08]  /*24d0*/  HMMA.16816.F32.BF16 R92, R172.reuse, R16, R92 ;  /* 0x00000010ac5c723c */ /* 0x048ff0000004185c */
[C---:B------:R-:W-:Y:S01]  /*24e0*/  HMMA.16816.F32.BF16 R104, R172.reuse, R18, R104 ;  /* 0x00000012ac68723c */ /* 0x040fe20000041868 */
[----:B------:R-:W3:Y:S07]  /*24f0*/  LDSM.16.M88.4 R16, [R201+0x5000] ;  /* 0x00500000c910783b */ /* 0x000eee0000000200 */
[C---:B-1----:R-:W-:Y:S08]  /*2500*/  HMMA.16816.F32.BF16 R116, R172.reuse, R12, R88 ;  /* 0x0000000cac74723c */ /* 0x042ff00000041858 */
[C---:B------:R-:W-:Y:S01]  /*2510*/  HMMA.16816.F32.BF16 R112, R172.reuse, R14, R72 ;  /* 0x0000000eac70723c */ /* 0x040fe20000041848 */
[----:B------:R-:W1:Y:S07]  /*2520*/  LDSM.16.M88.4 R12, [R201+0x6800] ;  /* 0x00680000c90c783b */ /* 0x000e6e0000000200 */
[C---:B--2---:R-:W-:Y:S08]  /*2530*/  HMMA.16816.F32.BF16 R28, R172.reuse, R24, R76 ;  /* 0x00000018ac1c723c */ /* 0x044ff0000004184c */
[C---:B----4-:R-:W-:Y:S08]  /*2540*/  HMMA.16816.F32.BF16 R120, R172.reuse, R6, R96 ;  /* 0x00000006ac78723c */ /* 0x050ff00000041860 */
[----:B------:R-:W-:Y:S08]  /*2550*/  HMMA.16816.F32.BF16 R24, R172, R26, R80 ;  /* 0x0000001aac18723c */ /* 0x000ff00000041850 */
[----:B------:R-:W-:Y:S01]  /*2560*/  HMMA.16816.F32.BF16 R96, R176, R22, R44 ;  /* 0x00000016b060723c */ /* 0x000fe2000004182c */
[----:B------:R-:W2:Y:S07]  /*2570*/  LDSM.16.M88.4 R44, [R201+0x7000] ;  /* 0x00700000c92c783b */ /* 0x000eae0000000200 */
[C---:B------:R-:W-:Y:S01]  /*2580*/  HMMA.16816.F32.BF16 R124, R172.reuse, R4, R108 ;  /* 0x00000004ac7c723c */ /* 0x040fe2000004186c */
[----:B------:R-:W4:Y:S07]  /*2590*/  LDSM.16.M88.4 R4, [R201+0x6000] ;  /* 0x00600000c904783b */ /* 0x000f2e0000000200 */
[C---:B------:R-:W-:Y:S08]  /*25a0*/  HMMA.16816.F32.BF16 R68, R172.reuse, R52, R84 ;  /* 0x00000034ac44723c */ /* 0x040ff00000041854 */
[----:B------:R-:W-:Y:S01]  /*25b0*/  HMMA.16816.F32.BF16 R84, R172, R54, R100 ;  /* 0x00000036ac54723c */ /* 0x000fe20000041864 */
[----:B------:R-:W5:Y:S07]  /*25c0*/  LDSM.16.M88.4 R52, [R213] ;  /* 0x00000000d534783b */ /* 0x000f6e0000000200 */
[C---:B------:R-:W-:Y:S01]  /*25d0*/  HMMA.16816.F32.BF16 R72, R176.reuse, R36, R64 ;  /* 0x00000024b048723c */ /* 0x040fe20000041840 */
[----:B------:R-:W1:Y:S07]  /*25e0*/  LDSM.16.M88.4 R64, [R201+0x7800] ;  /* 0x00780000c940783b */ /* 0x000e6e0000000200 */
[C---:B------:R-:W-:Y:S01]  /*25f0*/  HMMA.16816.F32.BF16 R108, R176.reuse, R38, R56 ;  /* 0x00000026b06c723c */ /* 0x040fe20000041838 */
[----:B------:R-:W1:Y:S07]  /*2600*/  LDSM.16.M88.4 R56, [R214] ;  /* 0x00000000d638783b */ /* 0x000e6e0000000200 */
[C---:B------:R-:W-:Y:S08]  /*2610*/  HMMA.16816.F32.BF16 R100, R176.reuse, R20, R48 ;  /* 0x00000014b064723c */ /* 0x040ff00000041830 */
[C---:B---3--:R-:W-:Y:S01]  /*2620*/  HMMA.16816.F32.BF16 R88, R176.reuse, R16, R40 ;  /* 0x00000010b058723c */ /* 0x048fe20000041828 */
[----:B------:R-:W3:Y:S07]  /*2630*/  LDSM.16.M88.4 R40, [R212] ;  /* 0x00000000d428783b */ /* 0x000eee0000000200 */
[C---:B------:R-:W-:Y:S01]  /*2640*/  HMMA.16816.F32.BF16 R76, R176.reuse, R8, R28 ;  /* 0x00000008b04c723c */ /* 0x040fe2000004181c */
[----:B------:R-:W3:Y:S07]  /*2650*/  LDSM.16.M88.4 R28, [R210] ;  /* 0x00000000d21c783b */ /* 0x000eee0000000200 */
[C---:B------:R-:W-:Y:S01]  /*2660*/  HMMA.16816.F32.BF16 R48, R176.reuse, R10, R24 ;  /* 0x0000000ab030723c */ /* 0x040fe20000041818 */
[----:B------:R-:W3:Y:S07]  /*2670*/  LDSM.16.M88.4 R24, [R209] ;  /* 0x00000000d118783b */ /* 0x000eee0000000200 */
[C---:B------:R-:W-:Y:S01]  /*2680*/  HMMA.16816.F32.BF16 R80, R176.reuse, R18, R32 ;  /* 0x00000012b050723c */ /* 0x040fe20000041820 */
[----:B------:R-:W3:Y:S07]  /*2690*/  LDSM.16.M88.4 R32, [R211] ;  /* 0x00000000d320783b */ /* 0x000eee0000000200 */
[C---:B-1----:R-:W-:Y:S08]  /*26a0*/  HMMA.16816.F32.BF16 R16, R176.reuse, R12, R92 ;  /* 0x0000000cb010723c */ /* 0x042ff0000004185c */
[C---:B------:R-:W-:Y:S08]  /*26b0*/  HMMA.16816.F32.BF16 R12, R176.reuse, R14, R104 ;  /* 0x0000000eb00c723c */ /* 0x040ff00000041868 */
[C---:B--2---:R-:W-:Y:S08]  /*26c0*/  HMMA.16816.F32.BF16 R8, R176.reuse, R44, R124 ;  /* 0x0000002cb008723c */ /* 0x044ff0000004187c */
[C---:B----4-:R-:W-:Y:S01]  /*26d0*/  HMMA.16816.F32.BF16 R36, R176.reuse, R4, R68 ;  /* 0x00000004b024723c */ /* 0x050fe20000041844 */
[----:B------:R-:W1:Y:S07]  /*26e0*/  LDSM.16.M88.4 R68, [R208] ;  /* 0x00000000d044783b */ /* 0x000e6e0000000200 */
[----:B------:R-:W-:Y:S01]  /*26f0*/  HMMA.16816.F32.BF16 R20, R176, R6, R84 ;  /* 0x00000006b014723c */ /* 0x000fe20000041854 */
[----:B------:R-:W-:Y:S07]  /*2700*/  LDSM.16.M88.4 R84, [R205+0x5000] ;  /* 0x00500000cd54783b */ /* 0x000fee0000000200 */
[----:B-----5:R-:W-:Y:S01]  /*2710*/  HMMA.16816.F32.BF16 R128, R180, R54, R80 ;  /* 0x00000036b480723c */ /* 0x020fe20000041850 */
[----:B------:R-:W2:Y:S07]  /*2720*/  LDSM.16.M88.4 R80, [R205+0x4800] ;  /* 0x00480000cd50783b */ /* 0x000eae0000000200 */
[C---:B------:R-:W-:Y:S08]  /*2730*/  HMMA.16816.F32.BF16 R4, R176.reuse, R46, R120 ;  /* 0x0000002eb004723c */ /* 0x040ff00000041878 */
[C---:B------:R-:W-:Y:S08]  /*2740*/  HMMA.16816.F32.BF16 R44, R176.reuse, R64, R116 ;  /* 0x00000040b02c723c */ /* 0x040ff00000041874 */
[----:B------:R-:W-:Y:S08]  /*2750*/  HMMA.16816.F32.BF16 R64, R176, R66, R112 ;  /* 0x00000042b040723c */ /* 0x000ff00000041870 */
[C---:B------:R-:W-:Y:S08]  /*2760*/  HMMA.16816.F32.BF16 R116, R180.reuse, R56, R100 ;  /* 0x00000038b474723c */ /* 0x040ff00000041864 */
[C---:B------:R-:W-:Y:S01]  /*2770*/  HMMA.16816.F32.BF16 R104, R180.reuse, R58, R96 ;  /* 0x0000003ab468723c */ /* 0x040fe20000041860 */
[----:B------:R-:W-:Y:S07]  /*2780*/  LDSM.16.M88.4 R56, [R202+0x4800] ;  /* 0x00480000ca38783b */ /* 0x000fee0000000200 */
[C---:B---3--:R-:W-:Y:S08]  /*2790*/  HMMA.16816.F32.BF16 R124, R180.reuse, R40, R76 ;  /* 0x00000028b47c723c */ /* 0x048ff0000004184c */
[C---:B------:R-:W-:Y:S01]  /*27a0*/  HMMA.16816.F32.BF16 R100, R180.reuse, R28, R16 ;  /* 0x0000001cb464723c */ /* 0x040fe20000041810 */
[----:B------:R-:W3:Y:S07]  /*27b0*/  LDSM.16.M88.4 R16, [R205+0x6000] ;  /* 0x00600000cd10783b */ /* 0x000eee0000000200 */
[C---:B------:R-:W-:Y:S01]  /*27c0*/  HMMA.16816.F32.BF16 R96, R180.reuse, R30, R12 ;  /* 0x0000001eb460723c */ /* 0x040fe2000004180c */
[----:B------:R-:W4:Y:S04]  /*27d0*/  LDSM.16.M88.4 R12, [R205+0x6800] ;  /* 0x00680000cd0c783b */ /* 0x000f280000000200 */
[----:B------:R-:W-:Y:S03]  /*27e0*/  LDSM.16.M88.4 R28, [R205+0x7800] ;  /* 0x00780000cd1c783b */ /* 0x000fe60000000200 */
[C---:B------:R-:W-:Y:S01]  /*27f0*/  HMMA.16816.F32.BF16 R76, R180.reuse, R24, R8 ;  /* 0x00000018b44c723c */ /* 0x040fe20000041808 */
[----:B------:R-:W5:Y:S07]  /*2800*/  LDSM.16.M88.4 R8, [R205+0x7000] ;  /* 0x00700000cd08783b */ /* 0x000f6e0000000200 */
[C---:B------:R-:W-:Y:S08]  /*2810*/  HMMA.16816.F32.BF16 R72, R180.reuse, R60, R72 ;  /* 0x0000003cb448723c */ /* 0x040ff00000041848 */
[C---:B------:R-:W-:Y:S01]  /*2820*/  HMMA.16816.F32.BF16 R108, R180.reuse, R62, R108 ;  /* 0x0000003eb46c723c */ /* 0x040fe2000004186c */
[----:B------:R-:W-:Y:S07]  /*2830*/  LDSM.16.M88.4 R60, [R202+0x4000] ;  /* 0x00400000ca3c783b */ /* 0x000fee0000000200 */
[C---:B------:R-:W-:Y:S08]  /*2840*/  HMMA.16816.F32.BF16 R88, R180.reuse, R52, R88 ;  /* 0x00000034b458723c */ /* 0x040ff00000041858 */
[C---:B------:R-:W-:Y:S01]  /*2850*/  HMMA.16816.F32.BF16 R92, R180.reuse, R34, R20 ;  /* 0x00000022b45c723c */ /* 0x040fe20000041814 */
[----:B------:R-:W2:Y:S07]  /*2860*/  LDSM.16.M88.4 R20, [R205+0x5800] ;  /* 0x00580000cd14783b */ /* 0x000eae0000000200 */
[C---:B------:R-:W-:Y:S08]  /*2870*/  HMMA.16816.F32.BF16 R112, R180.reuse, R32, R36 ;  /* 0x00000020b470723c */ /* 0x040ff00000041824 */
[C---:B------:R-:W-:Y:S08]  /*2880*/  HMMA.16816.F32.BF16 R4, R180.reuse, R26, R4 ;  /* 0x0000001ab404723c */ /* 0x040ff00000041804 */
[C---:B------:R-:W-:Y:S08]  /*2890*/  HMMA.16816.F32.BF16 R120, R180.reuse, R42, R48 ;  /* 0x0000002ab478723c */ /* 0x040ff00000041830 */
[C---:B-1----:R-:W-:Y:S08]  /*28a0*/  HMMA.16816.F32.BF16 R24, R180.reuse, R68, R44 ;  /* 0x00000044b418723c */ /* 0x042ff0000004182c */
[----:B------:R-:W-:Y:S01]  /*28b0*/  HMMA.16816.F32.BF16 R32, R180, R70, R64 ;  /* 0x00000046b420723c */ /* 0x000fe20000041840 */
[----:B------:R-:W1:Y:S07]  /*28c0*/  LDSM.16.M88.4 R64, [R202+0x5000] ;  /* 0x00500000ca40783b */ /* 0x000e6e0000000200 */
[C---:B------:R-:W-:Y:S08]  /*28d0*/  HMMA.16816.F32.BF16 R52, R184.reuse, R132, R72 ;  /* 0x00000084b834723c */ /* 0x040ff00000041848 */
[C---:B------:R-:W-:Y:S01]  /*28e0*/  HMMA.16816.F32.BF16 R48, R184.reuse, R134, R108 ;  /* 0x00000086b830723c */ /* 0x040fe2000004186c */
[----:B------:R-:W-:Y:S07]  /*28f0*/  LDSM.16.M88.4 R132, [R202+0x7000] ;  /* 0x00700000ca84783b */ /* 0x000fee0000000200 */
[C---:B--2---:R-:W-:Y:S01]  /*2900*/  HMMA.16816.F32.BF16 R44, R184.reuse, R80, R116 ;  /* 0x00000050b82c723c */ /* 0x044fe20000041874 */
[----:B------:R-:W-:Y:S07]  /*2910*/  LDSM.16.M88.4 R116, [R202+0x6800] ;  /* 0x00680000ca74783b */ /* 0x000fee0000000200 */
[C---:B------:R-:W-:Y:S01]  /*2920*/  HMMA.16816.F32.BF16 R40, R184.reuse, R82, R104 ;  /* 0x00000052b828723c */ /* 0x040fe20000041868 */
[----:B------:R-:W-:Y:S07]  /*2930*/  LDSM.16.M88.4 R104, [R202+0x6000] ;  /* 0x00600000ca68783b */ /* 0x000fee0000000200 */
[C---:B------:R-:W-:Y:S01]  /*2940*/  HMMA.16816.F32.BF16 R36, R184.reuse, R84, R88 ;  /* 0x00000054b824723c */ /* 0x040fe20000041858 */
[----:B------:R-:W2:Y:S07]  /*2950*/  LDSM.16.M88.4 R88, [R202+0x5800] ;  /* 0x00580000ca58783b */ /* 0x000eae0000000200 */
[----:B------:R-:W-:Y:S01]  /*2960*/  HMMA.16816.F32.BF16 R68, R184, R86, R128 ;  /* 0x00000056b844723c */ /* 0x000fe20000041880 */
[----:B------:R-:W1:Y:S01]  /*2970*/  LDSM.16.M88.4 R128, [R202+0x7800] ;  /* 0x00780000ca80783b */ /* 0x000e620000000200 */
[----:B------:R-:W-:Y:S01]  /*2980*/  ISETP.GE.AND P0, PT, R168, 0x2, PT ;  /* 0x00000002a800780c */ /* 0x000fe20003f06270 */
[----:B------:R-:W-:-:S05]  /*2990*/  DEPBAR.LE SB0, 0x0 ;  /* 0x000080000000791a */ /* 0x000fca0000000000 */
[C---:B---3--:R-:W-:Y:S08]  /*29a0*/  HMMA.16816.F32.BF16 R84, R184.reuse, R16, R112 ;  /* 0x00000010b854723c */ /* 0x048ff00000041870 */
[C---:B------:R-:W-:Y:S08]  /*29b0*/  HMMA.16816.F32.BF16 R92, R184.reuse, R18, R92 ;  /* 0x00000012b85c723c */ /* 0x040ff0000004185c */
[C---:B----4-:R-:W-:Y:S08]  /*29c0*/  HMMA.16816.F32.BF16 R100, R184.reuse, R12, R100 ;  /* 0x0000000cb864723c */ /* 0x050ff00000041864 */
[C---:B------:R-:W-:Y:S08]  /*29d0*/  HMMA.16816.F32.BF16 R96, R184.reuse, R14, R96 ;  /* 0x0000000eb860723c */ /* 0x040ff00000041860 */
[C---:B-----5:R-:W-:Y:S08]  /*29e0*/  HMMA.16816.F32.BF16 R16, R184.reuse, R8, R76 ;  /* 0x00000008b810723c */ /* 0x060ff0000004184c */
[C---:B------:R-:W-:Y:S08]  /*29f0*/  HMMA.16816.F32.BF16 R12, R184.reuse, R10, R4 ;  /* 0x0000000ab80c723c */ /* 0x040ff00000041804 */
[C---:B------:R-:W-:Y:S08]  /*2a00*/  HMMA.16816.F32.BF16 R72, R184.reuse, R20, R124 ;  /* 0x00000014b848723c */ /* 0x040ff0000004187c */
[C---:B------:R-:W-:Y:S08]  /*2a10*/  HMMA.16816.F32.BF16 R80, R184.reuse, R22, R120 ;  /* 0x00000016b850723c */ /* 0x040ff00000041878 */
[C---:B------:R-:W-:Y:S08]  /*2a20*/  HMMA.16816.F32.BF16 R8, R184.reuse, R28, R24 ;  /* 0x0000001cb808723c */ /* 0x040ff00000041818 */
[----:B------:R-:W-:Y:S01]  /*2a30*/  HMMA.16816.F32.BF16 R4, R184, R30, R32 ;  /* 0x0000001eb804723c */ /* 0x000fe20000041820 */
[----:B------:R-:W-:Y:S07]  /*2a40*/  BSSY B0, `(.L_x_441) ;  /* 0x0000034000007945 */ /* 0x000fee0003800000 */
[C---:B------:R-:W-:Y:S08]  /*2a50*/  HMMA.16816.F32.BF16 R108, R188.reuse, R62, R48 ;  /* 0x0000003ebc6c723c */ /* 0x040ff00000041830 */
[C---:B------:R-:W-:Y:S08]  /*2a60*/  HMMA.16816.F32.BF16 R112, R188.reuse, R60, R52 ;  /* 0x0000003cbc70723c */ /* 0x040ff00000041834 */
[C---:B------:R-:W-:Y:S08]  /*2a70*/  HMMA.16816.F32.BF16 R48, R188.reuse, R56, R44 ;  /* 0x00000038bc30723c */ /* 0x040ff0000004182c */
[C---:B------:R-:W-:Y:S08]  /*2a80*/  HMMA.16816.F32.BF16 R76, R188.reuse, R58, R40 ;  /* 0x0000003abc4c723c */ /* 0x040ff00000041828 */
[C---:B-1----:R-:W-:Y:S08]  /*2a90*/  HMMA.16816.F32.BF16 R28, R188.reuse, R64, R36 ;  /* 0x00000040bc1c723c */ /* 0x042ff00000041824 */
        /* <DEDUP_REMOVED lines=10> */
[----:B------:R-:W-:Y:S01]  /*2b40*/  HMMA.16816.F32.BF16 R64, R188, R130, R4 ;  /* 0x00000082bc40723c */ /* 0x000fe20000041804 */
[----:B------:R-:W-:Y:S06]  /*2b50*/  BAR.SYNC.DEFER_BLOCKING 0x0 ;  /* 0x0000000000007b1d */ /* 0x000fec0000010000 */
[----:B------:R-:W-:Y:S01]  /*2b60*/  @!UPT UIADD3 URZ, URZ, URZ, URZ ;  /* 0x0000003f3f3ff290 */ /* 0x000fe2000fffe03f */
[----:B------:R-:W-:Y:S11]  /*2b70*/  @!P0 BRA `(.L_x_442) ;  /* 0x0000020000008947 */ /* 0x000ff60003800000 */
[----:B------:R-:W-:Y:S01]  /*2b80*/  IADD3 R2, R168, -0x2, RZ ;  /* 0xfffffffea8027810 */ /* 0x000fe20007ffe0ff */
[C---:B------:R-:W-:Y:S01]  /*2b90*/  IMAD.SHL.U32 R8, R145.reuse, 0x40, RZ ;  /* 0x0000004091087824 */ /* 0x040fe200078e00ff */
[----:B------:R-:W-:-:S02]  /*2ba0*/  SHF.L.U64.HI R9, R145, 0x6, R146 ;  /* 0x0000000691097819 */ /* 0x000fc40000010292 */
[----:B------:R-:W-:Y:S01]  /*2bb0*/  SHF.R.S32.HI R3, RZ, 0x1f, R2 ;  /* 0x0000001fff037819 */ /* 0x000fe20000011402 */
[----:B------:R-:W-:-:S04]  /*2bc0*/  IMAD.WIDE.U32 R4, R2, c[0x0][0x1e0], RZ ;  /* 0x0000780002047a25 */ /* 0x000fc800078e00ff */
[----:B------:R-:W-:-:S04]  /*2bd0*/  IMAD R3, R3, c[0x0][0x1e0], RZ ;  /* 0x0000780003037a24 */ /* 0x000fc800078e02ff */
[----:B------:R-:W-:Y:S01]  /*2be0*/  IMAD R2, R2, c[0x0][0x1e4], R3 ;  /* 0x0000790002027a24 */ /* 0x000fe200078e0203 */
[----:B------:R-:W-:-:S03]  /*2bf0*/  LEA R3, P0, R4, R154, 0x7 ;  /* 0x0000009a04037211 */ /* 0x000fc600078038ff */
[----:B------:R-:W-:Y:S01]  /*2c00*/  IMAD.IADD R5, R5, 0x1, R2 ;  /* 0x0000000105057824 */ /* 0x000fe200078e0202 */
[----:B------:R-:W-:-:S04]  /*2c10*/  LEA R2, P2, R3, c[0x0][0x1c8], 0x1 ;  /* 0x0000720003027a11 */ /* 0x000fc800078408ff */
[----:B------:R-:W-:Y:S02]  /*2c20*/  LEA.HI.X R5, R4, R150, R5, 0x7, P0 ;  /* 0x0000009604057211 */ /* 0x000fe400000f3c05 */
[----:B------:R-:W-:Y:S02]  /*2c30*/  ISETP.GE.AND P0, PT, R148, c[0x0][0x1d4], PT ;  /* 0x0000750094007a0c */ /* 0x000fe40003f06270 */
[----:B------:R-:W-:Y:S02]  /*2c40*/  IADD3 R6, P1, R8, R2, RZ ;  /* 0x0000000208067210 */ /* 0x000fe40007f3e0ff */
[----:B------:R-:W-:Y:S02]  /*2c50*/  LEA.HI.X R3, R3, c[0x0][0x1cc], R5, 0x1, P2 ;  /* 0x0000730003037a11 */ /* 0x000fe400010f0c05 */
[-C--:B------:R-:W-:Y:S02]  /*2c60*/  IADD3 R4, P2, R6, R8.reuse, RZ ;  /* 0x0000000806047210 */ /* 0x080fe40007f5e0ff */
[----:B------:R-:W-:Y:S01]  /*2c70*/  IADD3 R10, P5, P3, R8, 0x80, R2 ;  /* 0x00000080080a7810 */ /* 0x000fe20007bbe002 */
[----:B------:R-:W-:Y:S01]  /*2c80*/  IMAD.X R7, R9, 0x1, R3, P1 ;  /* 0x0000000109077824 */ /* 0x000fe200008e0603 */
[----:B------:R-:W-:-:S02]  /*2c90*/  IADD3 R8, P1, R4, R8, RZ ;  /* 0x0000000804087210 */ /* 0x000fc40007f3e0ff */
[----:B------:R-:W-:Y:S01]  /*2ca0*/  IADD3.X R11, R9, RZ, R3, P5, P3 ;  /* 0x000000ff090b7210 */ /* 0x000fe20002fe6403 */
[--C-:B------:R-:W-:Y:S01]  /*2cb0*/  IMAD.X R5, R7, 0x1, R9.reuse, P2 ;  /* 0x0000000107057824 */ /* 0x100fe200010e0609 */
[----:B------:R-:W-:Y:S01]  /*2cc0*/  @!PT LDS RZ, [RZ] ;  /* 0x00000000fffff984 */ /* 0x000fe20000000800 */
[----:B------:R-:W-:Y:S01]  /*2cd0*/  @!PT LDS RZ, [RZ] ;  /* 0x00000000fffff984 */ /* 0x000fe20000000800 */
[----:B------:R-:W-:Y:S01]  /*2ce0*/  @!PT LDS RZ, [RZ] ;  /* 0x00000000fffff984 */ /* 0x000fe20000000800 */
[----:B------:R1:W-:Y:S03]  /*2cf0*/  LDGSTS.E.BYPASS.LTC128B.128 [R228+0x8100], [R2.64], !P0 ;  /* 0x0810000002e47fae */ /* 0x0003e6000c101d46 */
[----:B------:R-:W-:Y:S01]  /*2d00*/  IMAD.X R9, R5, 0x1, R9, P1 ;  /* 0x0000000105097824 */ /* 0x000fe200008e0609 */
[----:B------:R1:W-:Y:S04]  /*2d10*/  LDGSTS.E.BYPASS.LTC128B.128 [R228+0xc100], [R2.64+0x80], !P6 ;  /* 0x0c10008002e47fae */ /* 0x0003e8000f101d46 */
[----:B------:R1:W-:Y:S04]  /*2d20*/  LDGSTS.E.BYPASS.LTC128B.128 [R228+0x9100], [R6.64], !P0 ;  /* 0x0910000006e47fae */ /* 0x0003e8000c101d46 */
[----:B------:R1:W-:Y:S04]  /*2d30*/  LDGSTS.E.BYPASS.LTC128B.128 [R228+0xd100], [R10.64], !P6 ;  /* 0x0d1000000ae47fae */ /* 0x0003e8000f101d46 */
[----:B------:R1:W-:Y:S04]  /*2d40*/  LDGSTS.E.BYPASS.LTC128B.128 [R228+0xa100], [R4.64], !P0 ;  /* 0x0a10000004e47fae */ /* 0x0003e8000c101d46 */
[----:B------:R1:W-:Y:S04]  /*2d50*/  LDGSTS.E.BYPASS.LTC128B.128 [R228+0xe100], [R4.64+0x80], !P6 ;  /* 0x0e10008004e47fae */ /* 0x0003e8000f101d46 */
[----:B------:R1:W-:Y:S04]  /*2d60*/  LDGSTS.E.BYPASS.LTC128B.128 [R228+0xb100], [R8.64], !P0 ;  /* 0x0b10000008e47fae */ /* 0x0003e8000c101d46 */
[----:B------:R1:W-:Y:S02]  /*2d70*/  LDGSTS.E.BYPASS.LTC128B.128 [R228+0xf100], [R8.64+0x80], !P6 ;  /* 0x0f10008008e47fae */ /* 0x0003e4000f101d46 */
.L_x_442:
[----:B------:R-:W-:Y:S05]  /*2d80*/  BSYNC B0 ;  /* 0x0000000000007941 */ /* 0x000fea0003800000 */
.L_x_441:
[----:B-1----:R-:W2:Y:S04]  /*2d90*/  LDL R2, [R1+0x40] ;  /* 0x0000400001027983 */ /* 0x002ea80000100800 */
[----:B------:R-:W3:Y:S01]  /*2da0*/  LDL R6, [R1+0x44] ;  /* 0x0000440001067983 */ /* 0x000ee20000100800 */
[----:B------:R-:W-:-:S03]  /*2db0*/  IMAD R0, R0, R147, 0x1 ;  /* 0x0000000100007424 */ /* 0x000fc600078e0293 */
[----:B------:R-:W0:Y:S01]  /*2dc0*/  LDGDEPBAR ;  /* 0x00000000000079af */ /* 0x000e220000000000 */
[----:B--2---:R-:W-:-:S04]  /*2dd0*/  IMAD.IADD R2, R2, 0x1, R153 ;  /* 0x0000000102027824 */ /* 0x004fc800078e0299 */
[----:B------:R-:W-:Y:S01]  /*2de0*/  @P4 IMAD.HI.U32 R3, R2, c[0x0][0x2c8], RZ ;  /* 0x0000b20002034a27 */ /* 0x000fe200078e00ff */
[----:B---3--:R-:W-:-:S04]  /*2df0*/  IADD3 R0, -R6, c[0x0][0x1d0], R0 ;  /* 0x0000740006007a10 */ /* 0x008fc80007ffe100 */
[----:B------:R-:W-:Y:S01]  /*2e00*/  @P4 SHF.R.U32.HI R2, RZ, c[0x0][0x2cc], R3 ;  /* 0x0000b300ff024a19 */ /* 0x000fe20000011603 */
[----:B------:R-:W-:Y:S01]  /*2e10*/  IMAD.IADD R3, R144, 0x1, -R6 ;  /* 0x0000000190037824 */ /* 0x000fe200078e0a06 */
[----:B------:R-:W-:-:S03]  /*2e20*/  IADD3 R0, R0, -c[0x0][0x168], RZ ;  /* 0x80005a0000007a10 */ /* 0x000fc60007ffe0ff */
[----:B------:R-:W1:Y:S04]  /*2e30*/  SHFL.IDX PT, R5, R2, RZ, 0x1c1f ;  /* 0x001c1fff02057589 */ /* 0x000e6800000e0000 */
[----:B------:R1:W2:Y:S02]  /*2e40*/  SHFL.IDX PT, R4, R2, 0x1, 0x1c1f ;  /* 0x003c1f0002047f89 */ /* 0x0002a400000e0000 */
[C---:B-1----:R-:W-:Y:S02]  /*2e50*/  IMAD.IADD R2, R0.reuse, 0x1, R5 ;  /* 0x0000000100027824 */ /* 0x042fe400078e0205 */
[----:B--2---:R-:W-:-:S03]  /*2e60*/  IMAD.IADD R0, R0, 0x1, R4 ;  /* 0x0000000100007824 */ /* 0x004fc600078e0204 */
[C---:B------:R-:W-:Y:S02]  /*2e70*/  IMNMX R2, R3.reuse, R2, PT ;  /* 0x0000000203027217 */ /* 0x040fe40003800200 */
[----:B------:R-:W-:Y:S02]  /*2e80*/  IMNMX R0, R3, R0, PT ;  /* 0x0000000003007217 */ /* 0x000fe40003800200 */
[C---:B------:R-:W-:Y:S02]  /*2e90*/  ISETP.GT.AND P3, PT, R2.reuse, RZ, PT ;  /* 0x000000ff0200720c */ /* 0x040fe40003f64270 */
[----:B------:R-:W-:Y:S02]  /*2ea0*/  ISETP.GT.AND P2, PT, R2, 0x1, PT ;  /* 0x000000010200780c */ /* 0x000fe40003f44270 */
[----:B------:R-:W-:Y:S02]  /*2eb0*/  FSEL R5, R112, -INF , P3 ;  /* 0xff80000070057808 */ /* 0x000fe40001800000 */
[----:B------:R-:W-:-:S02]  /*2ec0*/  FSEL R6, R113, -INF , P2 ;  /* 0xff80000071067808 */ /* 0x000fc40001000000 */
[C---:B------:R-:W-:Y:S02]  /*2ed0*/  ISETP.GT.AND P3, PT, R2.reuse, 0x8, PT ;  /* 0x000000080200780c */ /* 0x040fe40003f64270 */
[----:B------:R-:W-:Y:S02]  /*2ee0*/  ISETP.GT.AND P2, PT, R2, 0x9, PT ;  /* 0x000000090200780c */ /* 0x000fe40003f44270 */
[----:B------:R-:W-:Y:S02]  /*2ef0*/  FSEL R7, R108, -INF , P3 ;  /* 0xff8000006c077808 */ /* 0x000fe40001800000 */
[----:B------:R-:W-:Y:S02]  /*2f00*/  FMNMX.FTZ R3, R5, R6, !PT ;  /* 0x0000000605037209 */ /* 0x000fe40007810000 */
[----:B------:R-:W-:Y:S02]  /*2f10*/  FSEL R8, R109, -INF , P2 ;  /* 0xff8000006d087808 */ /* 0x000fe40001000000 */
[----:B------:R-:W-:-:S02]  /*2f20*/  ISETP.GT.AND P3, PT, R2, 0x10, PT ;  /* 0x000000100200780c */ /* 0x000fc40003f64270 */
[----:B------:R-:W-:Y:S02]  /*2f30*/  FMNMX.FTZ R3, R7, R3, !PT ;  /* 0x0000000307037209 */ /* 0x000fe40007810000 */
[----:B------:R-:W-:Y:S02]  /*2f40*/  ISETP.GT.AND P1, PT, R0, RZ, PT ;  /* 0x000000ff0000720c */ /* 0x000fe40003f24270 */
[----:B------:R-:W-:Y:S02]  /*2f50*/  ISETP.GT.AND P2, PT, R2, 0x11, PT ;  /* 0x000000110200780c */ /* 0x000fe40003f44270 */
[----:B------:R-:W-:Y:S02]  /*2f60*/  FSEL R36, R48, -INF , P3 ;  /* 0xff80000030247808 */ /* 0x000fe40001800000 */
[----:B------:R-:W-:Y:S02]  /*2f70*/  FMNMX.FTZ R3, R8, R3, !PT ;  /* 0x0000000308037209 */ /* 0x000fe40007810000 */
[----:B------:R-:W-:-:S02]  /*2f80*/  ISETP.GT.AND P0, PT, R0, 0x1, PT ;  /* 0x000000010000780c */ /* 0x000fc40003f04270 */
[----:B------:R-:W-:Y:S02]  /*2f90*/  FSEL R9, R114, -INF , P1 ;  /* 0xff80000072097808 */ /* 0x000fe40000800000 */
[----:B------:R-:W-:Y:S02]  /*2fa0*/  FSEL R37, R49, -INF , P2 ;  /* 0xff80000031257808 */ /* 0x000fe40001000000 */
[----:B------:R-:W-:Y:S02]  /*2fb0*/  ISETP.GT.AND P3, PT, R2, 0x18, PT ;  /* 0x000000180200780c */ /* 0x000fe40003f64270 */
[----:B------:R-:W-:Y:S02]  /*2fc0*/  FMNMX.FTZ R3, R36, R3, !PT ;  /* 0x0000000324037209 */ /* 0x000fe40007810000 */
[----:B------:R-:W-:Y:S02]  /*2fd0*/  FSEL R16, R115, -INF , P0 ;  /* 0xff80000073107808 */ /* 0x000fe40000000000 */
[----:B------:R-:W-:-:S02]  /*2fe0*/  ISETP.GT.AND P1, PT, R0, 0x8, PT ;  /* 0x000000080000780c */ /* 0x000fc40003f24270 */
[----:B------:R-:W-:Y:S02]  /*2ff0*/  ISETP.GT.AND P2, PT, R2, 0x19, PT ;  /* 0x000000190200780c */ /* 0x000fe40003f44270 */
[----:B------:R-:W-:Y:S02]  /*3000*/  FSEL R38, R76, -INF , P3 ;  /* 0xff8000004c267808 */ /* 0x000fe40001800000 */
[----:B------:R-:W-:Y:S02]  /*3010*/  FMNMX.FTZ R3, R37, R3, !PT ;  /* 0x0000000325037209 */ /* 0x000fe40007810000 */
[----:B------:R-:W-:Y:S02]  /*3020*/  ISETP.GT.AND P0, PT, R0, 0x9, PT ;  /* 0x000000090000780c */ /* 0x000fe40003f04270 */
[----:B------:R-:W-:Y:S02]  /*3030*/  FSEL R17, R110, -INF , P1 ;  /* 0xff8000006e117808 */ /* 0x000fe40000800000 */
[----:B------:R-:W-:-:S02]  /*3040*/  FMNMX.FTZ R4, R9, R16, !PT ;  /* 0x0000001009047209 */ /* 0x000fc40007810000 */
[----:B------:R-:W-:Y:S02]  /*3050*/  FSEL R39, R77, -INF , P2 ;  /* 0xff8000004d277808 */ /* 0x000fe40001000000 */
[----:B------:R-:W-:Y:S02]  /*3060*/  ISETP.GT.AND P3, PT, R2, 0x20, PT ;  /* 0x000000200200780c */ /* 0x000fe40003f64270 */
[----:B------:R-:W-:Y:S02]  /*3070*/  FMNMX.FTZ R3, R38, R3, !PT ;  /* 0x0000000326037209 */ /* 0x000fe40007810000 */
[----:B------:R-:W-:Y:S02]  /*3080*/  FSEL R18, R111, -INF , P0 ;  /* 0xff8000006f127808 */ /* 0x000fe40000000000 */
[----:B------:R-:W-:Y:S02]  /*3090*/  ISETP.GT.AND P1, PT, R0, 0x10, PT ;  /* 0x000000100000780c */ /* 0x000fe40003f24270 */
[----:B------:R-:W-:-:S02]  /*30a0*/  FMNMX.FTZ R4, R17, R4, !PT ;  /* 0x0000000411047209 */ /* 0x000fc40007810000 */
        /* <DEDUP_REMOVED lines=34> */
[----:B------:R-:W-:Y:S01]  /*32d0*/  ISETP.GT.AND P1, PT, R0, 0x28, PT ;  /* 0x000000280000780c */ /* 0x000fe20003f24270 */
[----:B------:R-:W-:Y:S01]  /*32e0*/  LDSM.16.MT88.4 R28, [R200+0x4000] ;  /* 0x00400000c81c783b */ /* 0x000fe20000004200 */
        /* <DEDUP_REMOVED lines=38> */
[----:B------:R-:W-:Y:S01]  /*3550*/  LDSM.16.MT88.4 R32, [R223] ;  /* 0x00000000df20783b */ /* 0x000fe20000004200 */
[----:B------:R-:W-:-:S02]  /*3560*/  FMNMX.FTZ R4, R127, R4, !PT ;  /* 0x000000047f047209 */ /* 0x000fc40007810000 */
[----:B------:R-:W-:Y:S02]  /*3570*/  ISETP.GT.AND P2, PT, R2, 0x51, PT ;  /* 0x000000510200780c */ /* 0x000fe40003f44270 */
[----:B------:R-:W-:Y:S02]  /*3580*/  FSEL R149, R52, -INF , P3 ;  /* 0xff80000034957808 */ /* 0x000fe40001800000 */
[----:B------:R-:W-:Y:S02]  /*3590*/  FMNMX.FTZ R3, R130, R3, !PT ;  /* 0x0000000382037209 */ /* 0x000fe40007810000 */
[----:B------:R-:W-:Y:S02]  /*35a0*/  ISETP.GT.AND P0, PT, R0, 0x41, PT ;  /* 0x000000410000780c */ /* 0x000fe40003f04270 */
[----:B------:R-:W-:Y:S02]  /*35b0*/  FSEL R135, R42, -INF , P1 ;  /* 0xff8000002a877808 */ /* 0x000fe40000800000 */
[----:B------:R-:W-:-:S02]  /*35c0*/  FMNMX.FTZ R4, R129, R4, !PT ;  /* 0x0000000481047209 */ /* 0x000fc40007810000 */
[----:B------:R-:W-:Y:S02]  /*35d0*/  ISETP.GT.AND P1, PT, R0, 0x48, PT ;  /* 0x000000480000780c */ /* 0x000fe40003f24270 */
[----:B------:R-:W-:Y:S02]  /*35e0*/  FSEL R148, R53, -INF , P2 ;  /* 0xff80000035947808 */ /* 0x000fe40001000000 */
[----:B------:R-:W-:Y:S02]  /*35f0*/  ISETP.GT.AND P3, PT, R2, 0x58, PT ;  /* 0x000000580200780c */ /* 0x000fe40003f64270 */
[----:B------:R-:W-:Y:S02]  /*3600*/  FMNMX.FTZ R3, R149, R3, !PT ;  /* 0x0000000395037209 */ /* 0x000fe40007810000 */
[----:B------:R-:W-:Y:S02]  /*3610*/  FSEL R144, R43, -INF , P0 ;  /* 0xff8000002b907808 */ /* 0x000fe40000000000 */
[----:B------:R-:W-:-:S02]  /*3620*/  FMNMX.FTZ R4, R135, R4, !PT ;  /* 0x0000000487047209 */ /* 0x000fc40007810000 */
[----:B------:R-:W-:Y:S02]  /*3630*/  FSEL R134, R46, -INF , P1 ;  /* 0xff8000002e867808 */ /* 0x000fe40000800000 */
[----:B------:R-:W-:Y:S02]  /*3640*/  ISETP.GT.AND P1, PT, R0, 0x50, PT ;  /* 0x000000500000780c */ /* 0x000fe40003f24270 */
[----:B------:R-:W-:Y:S02]  /*3650*/  ISETP.GT.AND P2, PT, R2, 0x59, PT ;  /* 0x000000590200780c */ /* 0x000fe40003f44270 */
[----:B------:R-:W-:Y:S02]  /*3660*/  FSEL R147, R56, -INF , P3 ;  /* 0xff80000038937808 */ /* 0x000fe40001800000 */
[----:B------:R-:W-:Y:S02]  /*3670*/  FMNMX.FTZ R3, R148, R3, !PT ;  /* 0x0000000394037209 */ /* 0x000fe40007810000 */
[----:B------:R-:W-:-:S02]  /*3680*/  ISETP.GT.AND P0, PT, R0, 0x49, PT ;  /* 0x000000490000780c */ /* 0x000fc40003f04270 */
[----:B------:R-:W-:Y:S02]  /*3690*/  FMNMX.FTZ R4, R144, R4, !PT ;  /* 0x0000000490047209 */ /* 0x000fe40007810000 */
[----:B------:R-:W-:Y:S02]  /*36a0*/  FSEL R163, R54, -INF , P1 ;  /* 0xff80000036a37808 */ /* 0x000fe40000800000 */
[----:B------:R-:W-:Y:S02]  /*36b0*/  ISETP.GT.AND P1, PT, R0, 0x58, PT ;  /* 0x000000580000780c */ /* 0x000fe40003f24270 */
[----:B------:R-:W-:Y:S02]  /*36c0*/  FSEL R146, R57, -INF , P2 ;  /* 0xff80000039927808 */ /* 0x000fe40001000000 */
[----:B------:R-:W-:Y:S02]  /*36d0*/  ISETP.GT.AND P3, PT, R2, 0x60, PT ;  /* 0x000000600200780c */ /* 0x000fe40003f64270 */
[----:B------:R-:W-:-:S02]  /*36e0*/  FMNMX.FTZ R3, R147, R3, !PT ;  /* 0x0000000393037209 */ /* 0x000fc40007810000 */
[----:B------:R-:W-:Y:S02]  /*36f0*/  FSEL R145, R47, -INF , P0 ;  /* 0xff8000002f917808 */ /* 0x000fe40000000000 */
[----:B------:R-:W-:Y:S02]  /*3700*/  FMNMX.FTZ R4, R134, R4, !PT ;  /* 0x0000000486047209 */ /* 0x000fe40007810000 */
[----:B------:R-:W-:Y:S02]  /*3710*/  ISETP.GT.AND P0, PT, R0, 0x51, PT ;  /* 0x000000510000780c */ /* 0x000fe40003f04270 */
[----:B------:R-:W-:Y:S02]  /*3720*/  FSEL R162, R58, -INF , P1 ;  /* 0xff8000003aa27808 */ /* 0x000fe40000800000 */
[----:B------:R-:W-:Y:S02]  /*3730*/  ISETP.GT.AND P2, PT, R2, 0x61, PT ;  /* 0x000000610200780c */ /* 0x000fe40003f44270 */
[----:B------:R-:W-:-:S02]  /*3740*/  FSEL R232, R60, -INF , P3 ;  /* 0xff8000003ce87808 */ /* 0x000fc40001800000 */
[----:B------:R-:W-:Y:S02]  /*3750*/  FMNMX.FTZ R3, R146, R3, !PT ;  /* 0x0000000392037209 */ /* 0x000fe40007810000 */
[----:B------:R-:W-:Y:S02]  /*3760*/  ISETP.GT.AND P1, PT, R2, 0x68, PT ;  /* 0x000000680200780c */ /* 0x000fe40003f24270 */
[----:B------:R-:W-:Y:S02]  /*3770*/  FMNMX.FTZ R4, R145, R4, !PT ;  /* 0x0000000491047209 */ /* 0x000fe40007810000 */
[----:B------:R-:W-:Y:S02]  /*3780*/  FSEL R171, R55, -INF , P0 ;  /* 0xff80000037ab7808 */ /* 0x000fe40000000000 */
[----:B------:R-:W-:Y:S02]  /*3790*/  ISETP.GT.AND P0, PT, R0, 0x59, PT ;  /* 0x000000590000780c */ /* 0x000fe40003f04270 */
[----:B------:R-:W-:-:S02]  /*37a0*/  FSEL R231, R61, -INF , P2 ;  /* 0xff8000003de77808 */ /* 0x000fc40001000000 */
[----:B------:R-:W-:Y:S02]  /*37b0*/  FMNMX.FTZ R3, R232, R3, !PT ;  /* 0x00000003e8037209 */ /* 0x000fe40007810000 */
[----:B------:R-:W-:Y:S02]  /*37c0*/  FSEL R230, R12, -INF , P1 ;  /* 0xff8000000ce67808 */ /* 0x000fe40000800000 */
[----:B------:R-:W-:Y:S02]  /*37d0*/  FMNMX.FTZ R4, R163, R4, !PT ;  /* 0x00000004a3047209 */ /* 0x000fe40007810000 */
[----:B------:R-:W-:Y:S02]  /*37e0*/  ISETP.GT.AND P1, PT, R0, 0x60, PT ;  /* 0x000000600000780c */ /* 0x000fe40003f24270 */
[----:B------:R-:W-:Y:S02]  /*37f0*/  FSEL R193, R59, -INF , P0 ;  /* 0xff8000003bc17808 */ /* 0x000fe40000000000 */
[----:B------:R-:W-:-:S02]  /*3800*/  ISETP.GT.AND P0, PT, R2, 0x69, PT ;  /* 0x000000690200780c */ /* 0x000fc40003f04270 */
[----:B------:R-:W-:Y:S02]  /*3810*/  FMNMX.FTZ R3, R231, R3, !PT ;  /* 0x00000003e7037209 */ /* 0x000fe40007810000 */
[----:B------:R-:W-:Y:S02]  /*3820*/  FMNMX.FTZ R4, R171, R4, !PT ;  /* 0x00000004ab047209 */ /* 0x000fe40007810000 */
[----:B------:R-:W-:Y:S02]  /*3830*/  FSEL R229, R62, -INF , P1 ;  /* 0xff8000003ee57808 */ /* 0x000fe40000800000 */
[C---:B------:R-:W-:Y:S02]  /*3840*/  ISETP.GT.AND P5, PT, R2.reuse, 0x70, PT ;  /* 0x000000700200780c */ /* 0x040fe40003fa4270 */
[C---:B------:R-:W-:Y:S02]  /*3850*/  ISETP.GT.AND P3, PT, R2.reuse, 0x71, PT ;  /* 0x000000710200780c */ /* 0x040fe40003f64270 */
[----:B------:R-:W-:-:S02]  /*3860*/  ISETP.GT.AND P2, PT, R2, 0x78, PT ;  /* 0x000000780200780c */ /* 0x000fc40003f44270 */
[----:B------:R-:W-:Y:S02]  /*3870*/  ISETP.GT.AND P1, PT, R2, 0x79, PT ;  /* 0x000000790200780c */ /* 0x000fe40003f24270 */
[----:B------:R-:W-:Y:S02]  /*3880*/  FSEL R199, R13, -INF , P0 ;  /* 0xff8000000dc77808 */ /* 0x000fe40000000000 */
[----:B------:R-:W-:Y:S02]  /*3890*/  FMNMX.FTZ R2, R230, R3, !PT ;  /* 0x00000003e6027209 */ /* 0x000fe40007810000 */
[----:B------:R-:W-:Y:S02]  /*38a0*/  FMNMX.FTZ R3, R162, R4, !PT ;  /* 0x00000004a2037209 */ /* 0x000fe40007810000 */
[----:B------:R-:W-:Y:S02]  /*38b0*/  ISETP.GT.AND P0, PT, R0, 0x61, PT ;  /* 0x000000610000780c */ /* 0x000fe40003f04270 */
[----:B------:R-:W-:-:S02]  /*38c0*/  FSEL R247, R68, -INF , P5 ;  /* 0xff80000044f77808 */ /* 0x000fc40002800000 */
[----:B------:R-:W-:Y:S02]  /*38d0*/  FMNMX.FTZ R2, R199, R2, !PT ;  /* 0x00000002c7027209 */ /* 0x000fe40007810000 */
[----:B------:R-:W-:Y:S02]  /*38e0*/  FMNMX.FTZ R3, R193, R3, !PT ;  /* 0x00000003c1037209 */ /* 0x000fe40007810000 */
[----:B------:R-:W-:Y:S02]  /*38f0*/  FSEL R233, R63, -INF , P0 ;  /* 0xff8000003fe97808 */ /* 0x000fe40000000000 */
[----:B------:R-:W-:Y:S02]  /*3900*/  FSEL R245, R69, -INF , P3 ;  /* 0xff80000045f57808 */ /* 0x000fe40001800000 */
[----:B------:R-:W-:Y:S02]  /*3910*/  FMNMX.FTZ R2, R247, R2, !PT ;  /* 0x00000002f7027209 */ /* 0x000fe40007810000 */
[----:B------:R-:W-:-:S02]  /*3920*/  ISETP.GT.AND P0, PT, R0, 0x68, PT ;  /* 0x000000680000780c */ /* 0x000fc40003f04270 */
[----:B------:R-:W-:Y:S02]  /*3930*/  FMNMX.FTZ R3, R229, R3, !PT ;  /* 0x00000003e5037209 */ /* 0x000fe40007810000 */
[----:B------:R-:W-:Y:S02]  /*3940*/  FMNMX.FTZ R117, R245, R2, !PT ;  /* 0x00000002f5757209 */ /* 0x000fe40007810000 */
[----:B------:R-:W-:Y:S02]  /*3950*/  ISETP.GT.AND P3, PT, R0, 0x69, PT ;  /* 0x000000690000780c */ /* 0x000fe40003f64270 */
[----:B------:R-:W-:Y:S02]  /*3960*/  FSEL R198, R14, -INF , P0 ;  /* 0xff8000000ec67808 */ /* 0x000fe40000000000 */
[----:B------:R-:W-:Y:S02]  /*3970*/  FMNMX.FTZ R2, R233, R3, !PT ;  /* 0x00000003e9027209 */ /* 0x000fe40007810000 */
[----:B------:R-:W-:-:S02]  /*3980*/  FSEL R156, R64, -INF , P2 ;  /* 0xff800000409c7808 */ /* 0x000fc40001000000 */
[----:B------:R-:W-:Y:S02]  /*3990*/  FSEL R251, R65, -INF , P1 ;  /* 0xff80000041fb7808 */ /* 0x000fe40000800000 */
[----:B------:R-:W-:Y:S02]  /*39a0*/  FSEL R234, R15, -INF , P3 ;  /* 0xff8000000fea7808 */ /* 0x000fe40001800000 */
[----:B------:R-:W-:Y:S01]  /*39b0*/  ISETP.GT.AND P1, PT, R0, 0x70, PT ;  /* 0x000000700000780c */ /* 0x000fe20003f24270 */
[----:B------:R-:W-:Y:S01]  /*39c0*/  LDSM.16.MT88.4 R12, [R204] ;  /* 0x00000000cc0c783b */ /* 0x000fe20000004200 */
[----:B------:R-:W-:Y:S02]  /*39d0*/  FMNMX.FTZ R2, R198, R2, !PT ;  /* 0x00000002c6027209 */ /* 0x000fe40007810000 */
[----:B------:R-:W-:Y:S02]  /*39e0*/  FMNMX.FTZ R117, R156, R117, !PT ;  /* 0x000000759c757209 */ /* 0x000fe40007810000 */
[----:B------:R-:W-:-:S02]  /*39f0*/  ISETP.GT.AND P0, PT, R0, 0x71, PT ;  /* 0x000000710000780c */ /* 0x000fc40003f04270 */
[----:B------:R-:W-:Y:S02]  /*3a00*/  FSEL R250, R70, -INF , P1 ;  /* 0xff80000046fa7808 */ /* 0x000fe40000800000 */
[----:B------:R-:W-:Y:S02]  /*3a10*/  FMNMX.FTZ R2, R234, R2, !PT ;  /* 0x00000002ea027209 */ /* 0x000fe40007810000 */
[----:B------:R-:W-:Y:S02]  /*3a20*/  FMNMX.FTZ R117, R251, R117, !PT ;  /* 0x00000075fb757209 */ /* 0x000fe40007810000 */
[----:B------:R-:W-:Y:S02]  /*3a30*/  FSEL R249, R71, -INF , P0 ;  /* 0xff80000047f97808 */ /* 0x000fe40000000000 */
[----:B------:R-:W-:Y:S01]  /*3a40*/  ISETP.GT.AND P1, PT, R0, 0x78, PT ;  /* 0x000000780000780c */ /* 0x000fe20003f24270 */
[----:B------:R-:W1:Y:S01]  /*3a50*/  SHFL.BFLY PT, R3, R117, 0x2, 0x1f ;  /* 0x0c401f0075037f89 */ /* 0x000e6200000e0000 */
[----:B------:R-:W-:-:S02]  /*3a60*/  FMNMX.FTZ R2, R250, R2, !PT ;  /* 0x00000002fa027209 */ /* 0x000fc40007810000 */
[----:B------:R-:W-:Y:S02]  /*3a70*/  ISETP.GT.AND P0, PT, R0, 0x79, PT ;  /* 0x000000790000780c */ /* 0x000fe40003f04270 */
[----:B------:R-:W-:Y:S02]  /*3a80*/  FSEL R160, R66, -INF , P1 ;  /* 0xff80000042a07808 */ /* 0x000fe40000800000 */
[----:B------:R-:W-:Y:S02]  /*3a90*/  FMNMX.FTZ R0, R249, R2, !PT ;  /* 0x00000002f9007209 */ /* 0x000fe40007810000 */
[----:B------:R-:W-:Y:S02]  /*3aa0*/  FSEL R157, R67, -INF , P0 ;  /* 0xff800000439d7808 */ /* 0x000fe40000000000 */
        /* <DEDUP_REMOVED lines=11> */
[----:B------:R-:W-:-:S04]  /*3b60*/  FFMA.FTZ R3, R5, c[0x0][0x2d0], -R2 ;  /* 0x0000b40005037a23 */ /* 0x000fc80000010802 */
[----:B------:R1:W-:Y:S01]  /*3b70*/  MUFU.EX2 R248, R3 ;  /* 0x0000000300f87308 */ /* 0x0003e20000000800 */
[----:B--2---:R-:W-:Y:S01]  /*3b80*/  FMNMX.FTZ R116, R0, R116, !PT ;  /* 0x0000007400747209 */ /* 0x004fe20007810000 */
[----:B------:R-:W-:-:S03]  /*3b90*/  FFMA.FTZ R0, R6, c[0x0][0x2d0], -R2 ;  /* 0x0000b40006007a23 */ /* 0x000fc60000010802 */
[----:B------:R-:W-:-:S03]  /*3ba0*/  FSETP.NEU.FTZ.AND P0, PT, R116, -INF , PT ;  /* 0xff8000007400780b */ /* 0x000fc60003f1d000 */
[----:B------:R2:W3:Y:S01]  /*3bb0*/  MUFU.EX2 R243, R0 ;  /* 0x0000000000f37308 */ /* 0x0004e20000000800 */
[----:B-1----:R-:W-:-:S07]  /*3bc0*/  FFMA.FTZ R3, R7, c[0x0][0x2d0], -R2 ;  /* 0x0000b40007037a23 */ /* 0x002fce0000010802 */
[----:B------:R1:W-:Y:S01]  /*3bd0*/  MUFU.EX2 R158, R3 ;  /* 0x00000003009e7308 */ /* 0x0003e20000000800 */
[----:B--2---:R-:W-:Y:S01]  /*3be0*/  FMUL.FTZ R0, R116, c[0x0][0x2d0] ;  /* 0x0000b40074007a20 */ /* 0x004fe20000410000 */
[----:B---3--:R-:W-:-:S04]  /*3bf0*/  F2FP.BF16.PACK_AB R4, R243, R248 ;  /* 0x000000f8f304723e */ /* 0x008fc800000010ff */
[----:B------:R-:W-:Y:S01]  /*3c00*/  FSEL R0, R0, RZ, P0 ;  /* 0x000000ff00007208 */ /* 0x000fe20000000000 */
[----:B-1----:R-:W-:-:S04]  /*3c10*/  FFMA.FTZ R3, R8, c[0x0][0x2d0], -R2 ;  /* 0x0000b40008037a23 */ /* 0x002fc80000010802 */
[----:B------:R1:W2:Y:S02]  /*3c20*/  MUFU.EX2 R159, R3 ;  /* 0x00000003009f7308 */ /* 0x0002a40000000800 */
[--C-:B-1----:R-:W-:Y:S01]  /*3c30*/  FFMA.FTZ R3, R9, c[0x0][0x2d0], -R0.reuse ;  /* 0x0000b40009037a23 */ /* 0x102fe20000010800 */
[----:B--2---:R-:W-:Y:S01]  /*3c40*/  F2FP.BF16.PACK_AB R6, R159, R158 ;  /* 0x0000009e9f06723e */ /* 0x004fe200000010ff */
[----:B------:R-:W1:Y:S04]  /*3c50*/  LDSM.16.MT88.4 R8, [R200] ;  /* 0x00000000c808783b */ /* 0x000e680000004200 */
[----:B------:R2:W-:Y:S02]  /*3c60*/  MUFU.EX2 R246, R3 ;  /* 0x0000000300f67308 */ /* 0x0005e40000000800 */
[----:B--2---:R-:W-:-:S06]  /*3c70*/  FFMA.FTZ R3, R16, c[0x0][0x2d0], -R0 ;  /* 0x0000b40010037a23 */ /* 0x004fcc0000010800 */
[----:B------:R2:W3:Y:S02]  /*3c80*/  MUFU.EX2 R244, R3 ;  /* 0x0000000300f47308 */ /* 0x0004e40000000800 */
[----:B--2---:R-:W-:Y:S01]  /*3c90*/  FFMA.FTZ R3, R17, c[0x0][0x2d0], -R0 ;  /* 0x0000b40011037a23 */ /* 0x004fe20000010800 */
[----:B---3--:R-:W-:-:S05]  /*3ca0*/  F2FP.BF16.PACK_AB R5, R244, R246 ;  /* 0x000000f6f405723e */ /* 0x008fca00000010ff */
[----:B------:R2:W-:Y:S02]  /*3cb0*/  MUFU.EX2 R252, R3 ;  /* 0x0000000300fc7308 */ /* 0x0005e40000000800 */
[----:B--2---:R-:W-:Y:S02]  /*3cc0*/  FFMA.FTZ R3, R18, c[0x0][0x2d0], -R0 ;  /* 0x0000b40012037a23 */ /* 0x004fe40000010800 */
[----:B------:R-:W2:Y:S04]  /*3cd0*/  LDSM.16.MT88.4 R16, [R203] ;  /* 0x00000000cb10783b */ /* 0x000ea80000004200 */
[----:B------:R3:W4:Y:S02]  /*3ce0*/  MUFU.EX2 R154, R3 ;  /* 0x00000003009a7308 */ /* 0x0007240000000800 */
[----:B---3--:R-:W-:Y:S01]  /*3cf0*/  FFMA.FTZ R3, R36, c[0x0][0x2d0], -R2 ;  /* 0x0000b40024037a23 */ /* 0x008fe20000010802 */
[----:B----4-:R-:W-:-:S05]  /*3d00*/  F2FP.BF16.PACK_AB R7, R154, R252 ;  /* 0x000000fc9a07723e */ /* 0x010fca00000010ff */
[----:B------:R3:W-:Y:S02]  /*3d10*/  MUFU.EX2 R155, R3 ;  /* 0x00000003009b7308 */ /* 0x0007e40000000800 */
[C---:B-1----:R-:W-:Y:S08]  /*3d20*/  HMMA.16816.F32.BF16 R60, R4.reuse, R8, RZ ;  /* 0x00000008043c723c */ /* 0x042ff000000418ff */
[----:B------:R-:W-:Y:S01]  /*3d30*/  HMMA.16816.F32.BF16 R52, R4, R10, RZ ;  /* 0x0000000a0434723c */ /* 0x000fe200000418ff */
[----:B------:R-:W-:Y:S01]  /*3d40*/  LDSM.16.MT88.4 R8, [R206+0x4000] ;  /* 0x00400000ce08783b */ /* 0x000fe20000004200 */
[----:B---3--:R-:W-:-:S04]  /*3d50*/  FFMA.FTZ R3, R37, c[0x0][0x2d0], -R2 ;  /* 0x0000b40025037a23 */ /* 0x008fc80000010802 */
[----:B------:R1:W3:Y:S02]  /*3d60*/  MUFU.EX2 R151, R3 ;  /* 0x0000000300977308 */ /* 0x0002e40000000800 */
[C---:B------:R-:W-:Y:S08]  /*3d70*/  HMMA.16816.F32.BF16 R44, R4.reuse, R12, RZ ;  /* 0x0000000c042c723c */ /* 0x040ff000000418ff */
[----:B------:R-:W-:Y:S01]  /*3d80*/  HMMA.16816.F32.BF16 R68, R4, R14, RZ ;  /* 0x0000000e0444723c */ /* 0x000fe200000418ff */
[----:B------:R-:W4:Y:S01]  /*3d90*/  LDSM.16.MT88.4 R12, [R203+0x4000] ;  /* 0x00400000cb0c783b */ /* 0x000f220000004200 */
[----:B-1----:R-:W-:-:S06]  /*3da0*/  FFMA.FTZ R3, R38, c[0x0][0x2d0], -R2 ;  /* 0x0000b40026037a23 */ /* 0x002fcc0000010802 */
[C---:B--2---:R-:W-:Y:S01]  /*3db0*/  HMMA.16816.F32.BF16 R64, R4.reuse, R16, RZ ;  /* 0x000000100440723c */ /* 0x044fe200000418ff */
[----:B------:R1:W-:Y:S07]  /*3dc0*/  MUFU.EX2 R161, R3 ;  /* 0x0000000300a17308 */ /* 0x0003ee0000000800 */
[C---:B------:R-:W-:Y:S01]  /*3dd0*/  HMMA.16816.F32.BF16 R56, R4.reuse, R18, RZ ;  /* 0x000000120438723c */ /* 0x040fe200000418ff */
[----:B------:R-:W2:Y:S07]  /*3de0*/  LDSM.16.MT88.4 R16, [R200+0x800] ;  /* 0x00080000c810783b */ /* 0x000eae0000004200 */
[----:B------:R-:W-:Y:S01]  /*3df0*/  HMMA.16816.F32.BF16 R40, R4, R34, RZ ;  /* 0x000000220428723c */ /* 0x000fe200000418ff */
[----:B-1----:R-:W-:-:S04]  /*3e00*/  FFMA.FTZ R3, R39, c[0x0][0x2d0], -R2 ;  /* 0x0000b40027037a23 */ /* 0x002fc80000010802 */
[----:B------:R1:W-:Y:S03]  /*3e10*/  MUFU.EX2 R192, R3 ;  /* 0x0000000300c07308 */ /* 0x0003e60000000800 */
[C---:B------:R-:W-:Y:S08]  /*3e20*/  HMMA.16816.F32.BF16 R36, R4.reuse, R28, RZ ;  /* 0x0000001c0424723c */ /* 0x040ff000000418ff */
[----:B------:R-:W-:Y:S01]  /*3e30*/  HMMA.16816.F32.BF16 R28, R4, R30, RZ ;  /* 0x0000001e041c723c */ /* 0x000fe200000418ff */
[----:B-1----:R-:W-:-:S07]  /*3e40*/  FFMA.FTZ R3, R48, c[0x0][0x2d0], -R0 ;  /* 0x0000b40030037a23 */ /* 0x002fce0000010800 */
[C---:B----4-:R-:W-:Y:S01]  /*3e50*/  HMMA.16816.F32.BF16 R76, R4.reuse, R12, RZ ;  /* 0x0000000c044c723c */ /* 0x050fe200000418ff */
[----:B------:R1:W-:Y:S07]  /*3e60*/  MUFU.EX2 R152, R3 ;  /* 0x0000000300987308 */ /* 0x0003ee0000000800 */
[C---:B------:R-:W-:Y:S08]  /*3e70*/  HMMA.16816.F32.BF16 R48, R4.reuse, R32, RZ ;  /* 0x000000200430723c */ /* 0x040ff000000418ff */
[----:B------:R-:W-:Y:S01]  /*3e80*/  HMMA.16816.F32.BF16 R32, R4, R20, RZ ;  /* 0x000000140420723c */ /* 0x000fe200000418ff */
[----:B-1----:R-:W-:-:S04]  /*3e90*/  FFMA.FTZ R3, R72, c[0x0][0x2d0], -R0 ;  /* 0x0000b40048037a23 */ /* 0x002fc80000010800 */
[----:B------:R1:W4:Y:S03]  /*3ea0*/  MUFU.EX2 R150, R3 ;  /* 0x0000000300967308 */ /* 0x0003260000000800 */
[C---:B------:R-:W-:Y:S01]  /*3eb0*/  HMMA.16816.F32.BF16 R80, R4.reuse, R14, RZ ;  /* 0x0000000e0450723c */ /* 0x040fe200000418ff */
[----:B------:R-:W5:Y:S07]  /*3ec0*/  LDSM.16.MT88.4 R12, [R206+0x800] ;  /* 0x00080000ce0c783b */ /* 0x000f6e0000004200 */
[----:B------:R-:W-:Y:S01]  /*3ed0*/  HMMA.16816.F32.BF16 R100, R4, R8, RZ ;  /* 0x000000080464723c */ /* 0x000fe200000418ff */
[----:B-1----:R-:W-:-:S07]  /*3ee0*/  FFMA.FTZ R3, R73, c[0x0][0x2d0], -R0 ;  /* 0x0000b40049037a23 */ /* 0x002fce0000010800 */
[----:B------:R-:W-:Y:S01]  /*3ef0*/  HMMA.16816.F32.BF16 R92, R4, R10, RZ ;  /* 0x0000000a045c723c */ /* 0x000fe200000418ff */
[----:B------:R-:W-:Y:S01]  /*3f00*/  LDSM.16.MT88.4 R8, [R200+0x4800] ;  /* 0x00480000c808783b */ /* 0x000fe20000004200 */
[----:B------:R1:W-:Y:S02]  /*3f10*/  MUFU.EX2 R169, R3 ;  /* 0x0000000300a97308 */ /* 0x0003e40000000800 */
[----:B-1----:R-:W-:-:S04]  /*3f20*/  FFMA.FTZ R3, R74, c[0x0][0x2d0], -R0 ;  /* 0x0000b4004a037a23 */ /* 0x002fc80000010800 */
[----:B------:R-:W-:Y:S01]  /*3f30*/  HMMA.16816.F32.BF16 R72, R4, R22, RZ ;  /* 0x000000160448723c */ /* 0x000fe200000418ff */
[----:B------:R-:W1:Y:S01]  /*3f40*/  LDSM.16.MT88.4 R20, [R204+0x4800] ;  /* 0x00480000cc14783b */ /* 0x000e620000004200 */
[----:B------:R-:W2:Y:S05]  /*3f50*/  MUFU.EX2 R170, R3 ;  /* 0x0000000300aa7308 */ /* 0x000eaa0000000800 */
[----:B---3--:R-:W-:Y:S02]  /*3f60*/  F2FP.BF16.PACK_AB R4, R151, R155 ;  /* 0x0000009b9704723e */ /* 0x008fe400000010ff */
[----:B----4-:R-:W-:Y:S02]  /*3f70*/  F2FP.BF16.PACK_AB R5, R150, R152 ;  /* 0x000000989605723e */ /* 0x010fe400000010ff */
[----:B------:R-:W-:-:S02]  /*3f80*/  F2FP.BF16.PACK_AB R6, R192, R161 ;  /* 0x000000a1c006723e */ /* 0x000fc400000010ff */
[----:B--2---:R-:W-:Y:S01]  /*3f90*/  F2FP.BF16.PACK_AB R7, R170, R169 ;  /* 0x000000a9aa07723e */ /* 0x004fe200000010ff */
[--C-:B------:R-:W-:Y:S02]  /*3fa0*/  FFMA.FTZ R3, R115, c[0x0][0x2d0], -R2.reuse ;  /* 0x0000b40073037a23 */ /* 0x100fe40000010802 */
[----:B------:R-:W-:Y:S02]  /*3fb0*/  IMAD.MOV.U32 R115, RZ, RZ, R159 ;  /* 0x000000ffff737224 */ /* 0x000fe400078e009f */
[----:B------:R2:W-:Y:S02]  /*3fc0*/  MUFU.EX2 R239, R3 ;  /* 0x0000000300ef7308 */ /* 0x0005e40000000800 */
[C---:B------:R-:W-:Y:S08]  /*3fd0*/  HMMA.16816.F32.BF16 R96, R4.reuse, R16, R60 ;  /* 0x000000100460723c */ /* 0x040ff0000004183c */
[----:B------:R-:W-:Y:S01]  /*3fe0*/  HMMA.16816.F32.BF16 R88, R4, R18, R52 ;  /* 0x000000120458723c */ /* 0x000fe20000041834 */
[----:B------:R-:W3:Y:S01]  /*3ff0*/  LDSM.16.MT88.4 R16, [R203+0x800] ;  /* 0x00080000cb10783b */ /* 0x000ee20000004200 */
[----:B--2---:R-:W-:-:S06]  /*4000*/  FFMA.FTZ R3, R114, c[0x0][0x2d0], -R2 ;  /* 0x0000b40072037a23 */ /* 0x004fcc0000010802 */
[C---:B-----5:R-:W-:Y:S01]  /*4010*/  HMMA.16816.F32.BF16 R52, R4.reuse, R14, R40 ;  /* 0x0000000e0434723c */ /* 0x060fe20000041828 */
[----:B------:R-:W-:Y:S01]  /*4020*/  IMAD.MOV.U32 R114, RZ, RZ, R158 ;  /* 0x000000ffff727224 */ /* 0x000fe200078e009e */
[----:B------:R2:W4:Y:S06]  /*4030*/  MUFU.EX2 R241, R3 ;  /* 0x0000000300f17308 */ /* 0x00052c0000000800 */
[C---:B------:R-:W-:Y:S08]  /*4040*/  HMMA.16816.F32.BF16 R60, R4.reuse, R24, R44 ;  /* 0x00000018043c723c */ /* 0x040ff0000004182c */
[----:B------:R-:W-:Y:S01]  /*4050*/  HMMA.16816.F32.BF16 R104, R4, R26, R68 ;  /* 0x0000001a0468723c */ /* 0x000fe20000041844 */
[----:B--2---:R-:W-:-:S02]  /*4060*/  FFMA.FTZ R3, R113, c[0x0][0x2d0], -R2 ;  /* 0x0000b40071037a23 */ /* 0x004fc40000010802 */
[----:B------:R-:W-:Y:S02]  /*4070*/  IMAD.MOV.U32 R113, RZ, RZ, R192 ;  /* 0x000000ffff717224 */ /* 0x000fe400078e00c0 */
[----:B------:R2:W-:Y:S03]  /*4080*/  MUFU.EX2 R240, R3 ;  /* 0x0000000300f07308 */ /* 0x0005e60000000800 */
[C---:B-1----:R-:W-:Y:S08]  /*4090*/  HMMA.16816.F32.BF16 R32, R4.reuse, R20, R32 ;  /* 0x000000140420723c */ /* 0x042ff00000041820 */
[----:B---3--:R-:W-:Y:S01]  /*40a0*/  HMMA.16816.F32.BF16 R84, R4, R18, R56 ;  /* 0x000000120454723c */ /* 0x008fe20000041838 */
[----:B--2---:R-:W-:-:S02]  /*40b0*/  FFMA.FTZ R3, R112, c[0x0][0x2d0], -R2 ;  /* 0x0000b40070037a23 */ /* 0x004fc40000010802 */
[----:B------:R-:W-:-:S05]  /*40c0*/  IMAD.MOV.U32 R112, RZ, RZ, R170 ;  /* 0x000000ffff707224 */ /* 0x000fca00078e00aa */
[C---:B------:R-:W-:Y:S01]  /*40d0*/  HMMA.16816.F32.BF16 R56, R4.reuse, R12, R48 ;  /* 0x0000000c0438723c */ /* 0x040fe20000041830 */
[----:B------:R-:W1:Y:S01]  /*40e0*/  LDSM.16.MT88.4 R12, [R206+0x4800] ;  /* 0x00480000ce0c783b */ /* 0x000e620000004200 */
[----:B------:R2:W-:Y:S06]  /*40f0*/  MUFU.EX2 R242, R3 ;  /* 0x0000000300f27308 */ /* 0x0005ec0000000800 */
[C---:B------:R-:W-:Y:S08]  /*4100*/  HMMA.16816.F32.BF16 R48, R4.reuse, R8, R36 ;  /* 0x000000080430723c */ /* 0x040ff00000041824 */
[----:B------:R-:W-:Y:S01]  /*4110*/  HMMA.16816.F32.BF16 R36, R4, R10, R28 ;  /* 0x0000000a0424723c */ /* 0x000fe2000004181c */
[----:B------:R-:W3:Y:S01]  /*4120*/  LDSM.16.MT88.4 R8, [R203+0x4800] ;  /* 0x00480000cb08783b */ /* 0x000ee20000004200 */
[----:B--2---:R-:W-:-:S02]  /*4130*/  FFMA.FTZ R3, R118, c[0x0][0x2d0], -R0 ;  /* 0x0000b40076037a23 */ /* 0x004fc40000010800 */
[----:B------:R-:W-:Y:S02]  /*4140*/  IMAD.MOV.U32 R118, RZ, RZ, R156 ;  /* 0x000000ffff767224 */ /* 0x000fe400078e009c */
[----:B------:R2:W-:Y:S02]  /*4150*/  MUFU.EX2 R238, R3 ;  /* 0x0000000300ee7308 */ /* 0x0005e40000000800 */
[C---:B------:R-:W-:Y:S01]  /*4160*/  HMMA.16816.F32.BF16 R108, R4.reuse, R16, R64 ;  /* 0x00000010046c723c */ /* 0x040fe20000041840 */
[----:B------:R-:W-:Y:S07]  /*4170*/  LDSM.16.MT88.4 R16, [R203+0x1000] ;  /* 0x00100000cb10783b */ /* 0x000fee0000004200 */
[----:B------:R-:W-:Y:S01]  /*4180*/  HMMA.16816.F32.BF16 R28, R4, R22, R72 ;  /* 0x00000016041c723c */ /* 0x000fe20000041848 */
[----:B------:R-:W5:Y:S01]  /*4190*/  LDSM.16.MT88.4 R20, [R204+0x1000] ;  /* 0x00100000cc14783b */ /* 0x000f620000004200 */
[----:B--2---:R-:W-:-:S02]  /*41a0*/  FFMA.FTZ R3, R120, c[0x0][0x2d0], -R0 ;  /* 0x0000b40078037a23 */ /* 0x004fc40000010800 */
[----:B------:R-:W-:-:S04]  /*41b0*/  IMAD.MOV.U32 R120, RZ, RZ, R160 ;  /* 0x000000ffff787224 */ /* 0x000fc800078e00a0 */
[C---:B-1----:R-:W-:Y:S01]  /*41c0*/  HMMA.16816.F32.BF16 R64, R4.reuse, R12, R100 ;  /* 0x0000000c0440723c */ /* 0x042fe20000041864 */
[----:B------:R1:W2:Y:S07]  /*41d0*/  MUFU.EX2 R236, R3 ;  /* 0x0000000300ec7308 */ /* 0x0002ae0000000800 */
[C---:B------:R-:W-:Y:S01]  /*41e0*/  HMMA.16816.F32.BF16 R44, R4.reuse, R14, R92 ;  /* 0x0000000e042c723c */ /* 0x040fe2000004185c */
[----:B------:R-:W-:Y:S07]  /*41f0*/  LDSM.16.MT88.4 R12, [R206+0x1000] ;  /* 0x00100000ce0c783b */ /* 0x000fee0000004200 */
[----:B---3--:R-:W-:Y:S01]  /*4200*/  HMMA.16816.F32.BF16 R24, R4, R8, R76 ;  /* 0x000000080418723c */ /* 0x008fe2000004184c */
[----:B-1----:R-:W-:-:S02]  /*4210*/  FFMA.FTZ R3, R119, c[0x0][0x2d0], -R0 ;  /* 0x0000b40077037a23 */ /* 0x002fc40000010800 */
[----:B------:R-:W-:Y:S02]  /*4220*/  IMAD.MOV.U32 R119, RZ, RZ, R157 ;  /* 0x000000ffff777224 */ /* 0x000fe400078e009d */
[----:B------:R1:W-:Y:S03]  /*4230*/  MUFU.EX2 R235, R3 ;  /* 0x0000000300eb7308 */ /* 0x0003e60000000800 */
[----:B------:R-:W-:Y:S01]  /*4240*/  HMMA.16816.F32.BF16 R40, R4, R10, R80 ;  /* 0x0000000a0428723c */ /* 0x000fe20000041850 */
[----:B------:R-:W3:Y:S06]  /*4250*/  LDSM.16.MT88.4 R8, [R200+0x1000] ;  /* 0x00100000c808783b */ /* 0x000eec0000004200 */
[----:B----4-:R-:W-:-:S02]  /*4260*/  F2FP.BF16.PACK_AB R4, R241, R239 ;  /* 0x000000eff104723e */ /* 0x010fc400000010ff */
[----:B--2---:R-:W-:Y:S02]  /*4270*/  F2FP.BF16.PACK_AB R5, R236, R238 ;  /* 0x000000eeec05723e */ /* 0x004fe400000010ff */
[----:B------:R-:W-:Y:S01]  /*4280*/  F2FP.BF16.PACK_AB R6, R242, R240 ;  /* 0x000000f0f206723e */ /* 0x000fe200000010ff */
[----:B-1----:R-:W-:Y:S02]  /*4290*/  FFMA.FTZ R3, R121, c[0x0][0x2d0], -R0 ;  /* 0x0000b40079037a23 */ /* 0x002fe40000010800 */
[----:B------:R-:W-:Y:S02]  /*42a0*/  IMAD.MOV.U32 R121, RZ, RZ, R155 ;  /* 0x000000ffff797224 */ /* 0x000fe400078e009b */
[----:B------:R-:W1:Y:S02]  /*42b0*/  MUFU.EX2 R237, R3 ;  /* 0x0000000300ed7308 */ /* 0x000e640000000800 */
[----:B-1----:R-:W-:Y:S01]  /*42c0*/  F2FP.BF16.PACK_AB R7, R237, R235 ;  /* 0x000000ebed07723e */ /* 0x002fe200000010ff */
[----:B------:R-:W-:-:S02]  /*42d0*/  FFMA.FTZ R3, R125, c[0x0][0x2d0], -R2 ;  /* 0x0000b4007d037a23 */ /* 0x000fc40000010802 */
[----:B------:R-:W-:-:S03]  /*42e0*/  IMAD.MOV.U32 R125, RZ, RZ, R118 ;  /* 0x000000ffff7d7224 */ /* 0x000fc600078e0076 */
[----:B------:R1:W-:Y:S01]  /*42f0*/  MUFU.EX2 R194, R3 ;  /* 0x0000000300c27308 */ /* 0x0003e20000000800 */
[C---:B-----5:R-:W-:Y:S08]  /*4300*/  HMMA.16816.F32.BF16 R72, R4.reuse, R20, R60 ;  /* 0x000000140448723c */ /* 0x060ff0000004183c */
[----:B---3--:R-:W-:Y:S01]  /*4310*/  HMMA.16816.F32.BF16 R92, R4, R8, R96 ;  /* 0x00000008045c723c */ /* 0x008fe20000041860 */
[----:B-1----:R-:W-:-:S07]  /*4320*/  FFMA.FTZ R3, R124, c[0x0][0x2d0], -R2 ;  /* 0x0000b4007c037a23 */ /* 0x002fce0000010802 */
[C---:B------:R-:W-:Y:S01]  /*4330*/  HMMA.16816.F32.BF16 R68, R4.reuse, R10, R88 ;  /* 0x0000000a0444723c */ /* 0x040fe20000041858 */
[----:B------:R-:W1:Y:S01]  /*4340*/  LDSM.16.MT88.4 R8, [R200+0x5000] ;  /* 0x00500000c808783b */ /* 0x000e620000004200 */
[----:B------:R2:W3:Y:S06]  /*4350*/  MUFU.EX2 R197, R3 ;  /* 0x0000000300c57308 */ /* 0x0004ec0000000800 */
[C---:B------:R-:W-:Y:S08]  /*4360*/  HMMA.16816.F32.BF16 R76, R4.reuse, R14, R52 ;  /* 0x0000000e044c723c */ /* 0x040ff00000041834 */
[----:B------:R-:W-:Y:S01]  /*4370*/  HMMA.16816.F32.BF16 R96, R4, R22, R104 ;  /* 0x000000160460723c */ /* 0x000fe20000041868 */
[----:B------:R-:W4:Y:S01]  /*4380*/  LDSM.16.MT88.4 R20, [R204+0x5000] ;  /* 0x00500000cc14783b */ /* 0x000f220000004200 */
[----:B--2---:R-:W-:-:S04]  /*4390*/  FFMA.FTZ R3, R123, c[0x0][0x2d0], -R2 ;  /* 0x0000b4007b037a23 */ /* 0x004fc80000010802 */
[----:B------:R2:W-:Y:S01]  /*43a0*/  MUFU.EX2 R196, R3 ;  /* 0x0000000300c47308 */ /* 0x0005e20000000800 */
[----:B------:R-:W-:Y:S01]  /*43b0*/  IMAD.MOV.U32 R107, RZ, RZ, R154 ;  /* 0x000000ffff6b7224 */ /* 0x000fe200078e009a */
[----:B------:R-:W-:Y:S01]  /*43c0*/  HMMA.16816.F32.BF16 R88, R4, R18, R84 ;  /* 0x000000120458723c */ /* 0x000fe20000041854 */
[----:B------:R-:W-:Y:S02]  /*43d0*/  IMAD.MOV.U32 R104, RZ, RZ, R151 ;  /* 0x000000ffff687224 */ /* 0x000fe400078e0097 */
[----:B------:R-:W-:Y:S02]  /*43e0*/  IMAD.MOV.U32 R106, RZ, RZ, R153 ;  /* 0x000000ffff6a7224 */ /* 0x000fe400078e0099 */
[----:B------:R-:W-:-:S03]  /*43f0*/  IMAD.MOV.U32 R105, RZ, RZ, R152 ;  /* 0x000000ffff697224 */ /* 0x000fc600078e0098 */
[----:B------:R-:W-:Y:S01]  /*4400*/  HMMA.16816.F32.BF16 R84, R4, R12, R56 ;  /* 0x0000000c0454723c */ /* 0x000fe20000041838 */
[----:B------:R-:W5:Y:S01]  /*4410*/  LDSM.16.MT88.4 R12, [R206+0x5000] ;  /* 0x00500000ce0c783b */ /* 0x000f620000004200 */
[----:B--2---:R-:W-:-:S06]  /*4420*/  FFMA.FTZ R3, R122, c[0x0][0x2d0], -R2 ;  /* 0x0000b4007a037a23 */ /* 0x004fcc0000010802 */
[C---:B------:R-:W-:Y:S01]  /*4430*/  HMMA.16816.F32.BF16 R100, R4.reuse, R16, R108 ;  /* 0x000000100464723c */ /* 0x040fe2000004186c */
[----:B------:R-:W-:Y:S01]  /*4440*/  LDSM.16.MT88.4 R16, [R203+0x1800] ;  /* 0x00180000cb10783b */ /* 0x000fe20000004200 */
[----:B------:R2:W-:Y:S05]  /*4450*/  MUFU.EX2 R195, R3 ;  /* 0x0000000300c37308 */ /* 0x0005ea0000000800 */
[----:B------:R-:W-:Y:S01]  /*4460*/  IMAD.MOV.U32 R109, RZ, RZ, R169 ;  /* 0x000000ffff6d7224 */ /* 0x000fe200078e00a9 */
[----:B-1----:R-:W-:Y:S01]  /*4470*/  HMMA.16816.F32.BF16 R60, R4, R8, R48 ;  /* 0x00000008043c723c */ /* 0x002fe20000041830 */
[----:B------:R-:W-:Y:S02]  /*4480*/  IMAD.MOV.U32 R110, RZ, RZ, R168 ;  /* 0x000000ffff6e7224 */ /* 0x000fe400078e00a8 */
[----:B------:R-:W-:-:S02]  /*4490*/  IMAD.MOV.U32 R108, RZ, RZ, R161 ;  /* 0x000000ffff6c7224 */ /* 0x000fc400078e00a1 */
[----:B------:R-:W-:-:S03]  /*44a0*/  IMAD.MOV.U32 R111, RZ, RZ, R150 ;  /* 0x000000ffff6f7224 */ /* 0x000fc600078e0096 */
[----:B------:R-:W-:Y:S01]  /*44b0*/  HMMA.16816.F32.BF16 R52, R4, R10, R36 ;  /* 0x0000000a0434723c */ /* 0x000fe20000041824 */
[----:B------:R-:W1:Y:S01]  /*44c0*/  LDSM.16.MT88.4 R8, [R203+0x5000] ;  /* 0x00500000cb08783b */ /* 0x000e620000004200 */
[----:B--2---:R-:W-:-:S04]  /*44d0*/  FFMA.FTZ R3, R126, c[0x0][0x2d0], -R0 ;  /* 0x0000b4007e037a23 */ /* 0x004fc80000010800 */
[----:B------:R2:W-:Y:S02]  /*44e0*/  MUFU.EX2 R192, R3 ;  /* 0x0000000300c07308 */ /* 0x0005e40000000800 */
[C---:B----4-:R-:W-:Y:S08]  /*44f0*/  HMMA.16816.F32.BF16 R56, R4.reuse, R20, R32 ;  /* 0x000000140438723c */ /* 0x050ff00000041820 */
[----:B------:R-:W-:Y:S01]  /*4500*/  HMMA.16816.F32.BF16 R48, R4, R22, R28 ;  /* 0x000000160430723c */ /* 0x000fe2000004181c */
[----:B------:R-:W4:Y:S01]  /*4510*/  LDSM.16.MT88.4 R20, [R204+0x1800] ;  /* 0x00180000cc14783b */ /* 0x000f220000004200 */
[----:B--2---:R-:W-:-:S06]  /*4520*/  FFMA.FTZ R3, R128, c[0x0][0x2d0], -R0 ;  /* 0x0000b40080037a23 */ /* 0x004fcc0000010800 */
[C---:B-----5:R-:W-:Y:S01]  /*4530*/  HMMA.16816.F32.BF16 R80, R4.reuse, R12, R64 ;  /* 0x0000000c0450723c */ /* 0x060fe20000041840 */
[----:B------:R2:W5:Y:S07]  /*4540*/  MUFU.EX2 R169, R3 ;  /* 0x0000000300a97308 */ /* 0x00056e0000000800 */
[C---:B------:R-:W-:Y:S01]  /*4550*/  HMMA.16816.F32.BF16 R32, R4.reuse, R14, R44 ;  /* 0x0000000e0420723c */ /* 0x040fe2000004182c */
[----:B------:R-:W-:Y:S07]  /*4560*/  LDSM.16.MT88.4 R12, [R206+0x1800] ;  /* 0x00180000ce0c783b */ /* 0x000fee0000004200 */
[----:B-1----:R-:W-:Y:S01]  /*4570*/  HMMA.16816.F32.BF16 R24, R4, R8, R24 ;  /* 0x000000080418723c */ /* 0x002fe20000041818 */
[----:B--2---:R-:W-:-:S04]  /*4580*/  FFMA.FTZ R3, R127, c[0x0][0x2d0], -R0 ;  /* 0x0000b4007f037a23 */ /* 0x004fc80000010800 */
[----:B------:R1:W-:Y:S03]  /*4590*/  MUFU.EX2 R168, R3 ;  /* 0x0000000300a87308 */ /* 0x0003e60000000800 */
[----:B------:R-:W-:Y:S01]  /*45a0*/  HMMA.16816.F32.BF16 R36, R4, R10, R40 ;  /* 0x0000000a0424723c */ /* 0x000fe20000041828 */
[----:B------:R-:W2:Y:S06]  /*45b0*/  LDSM.16.MT88.4 R8, [R200+0x1800] ;  /* 0x00180000c808783b */ /* 0x000eac0000004200 */
[----:B---3--:R-:W-:-:S02]  /*45c0*/  F2FP.BF16.PACK_AB R4, R197, R194 ;  /* 0x000000c2c504723e */ /* 0x008fc400000010ff */
[----:B-----5:R-:W-:Y:S02]  /*45d0*/  F2FP.BF16.PACK_AB R5, R169, R192 ;  /* 0x000000c0a905723e */ /* 0x020fe400000010ff */
[----:B------:R-:W-:Y:S01]  /*45e0*/  F2FP.BF16.PACK_AB R6, R195, R196 ;  /* 0x000000c4c306723e */ /* 0x000fe200000010ff */
[----:B-1----:R-:W-:-:S04]  /*45f0*/  FFMA.FTZ R3, R129, c[0x0][0x2d0], -R0 ;  /* 0x0000b40081037a23 */ /* 0x002fc80000010800 */
[----:B------:R-:W1:Y:S02]  /*4600*/  MUFU.EX2 R170, R3 ;  /* 0x0000000300aa7308 */ /* 0x000e640000000800 */
[----:B-1----:R-:W-:Y:S01]  /*4610*/  F2FP.BF16.PACK_AB R7, R170, R168 ;  /* 0x000000a8aa07723e */ /* 0x002fe200000010ff */
[----:B------:R-:W-:-:S05]  /*4620*/  FFMA.FTZ R3, R133, c[0x0][0x2d0], -R2 ;  /* 0x0000b40085037a23 */ /* 0x000fca0000010802 */
[----:B------:R1:W-:Y:S01]  /*4630*/  MUFU.EX2 R158, R3 ;  /* 0x00000003009e7308 */ /* 0x0003e20000000800 */
[C---:B----4-:R-:W-:Y:S08]  /*4640*/  HMMA.16816.F32.BF16 R96, R4.reuse, R22, R96 ;  /* 0x000000160460723c */ /* 0x050ff00000041860 */
[----:B--2---:R-:W-:Y:S01]  /*4650*/  HMMA.16816.F32.BF16 R40, R4, R8, R92 ;  /* 0x000000080428723c */ /* 0x004fe2000004185c */
[----:B-1----:R-:W-:-:S07]  /*4660*/  FFMA.FTZ R3, R132, c[0x0][0x2d0], -R2 ;  /* 0x0000b40084037a23 */ /* 0x002fce0000010802 */
[C---:B------:R-:W-:Y:S01]  /*4670*/  HMMA.16816.F32.BF16 R28, R4.reuse, R10, R68 ;  /* 0x0000000a041c723c */ /* 0x040fe20000041844 */
[----:B------:R-:W1:Y:S01]  /*4680*/  LDSM.16.MT88.4 R8, [R200+0x5800] ;  /* 0x00580000c808783b */ /* 0x000e620000004200 */
[----:B------:R2:W3:Y:S06]  /*4690*/  MUFU.EX2 R161, R3 ;  /* 0x0000000300a17308 */ /* 0x0004ec0000000800 */
[C---:B------:R-:W-:Y:S01]  /*46a0*/  HMMA.16816.F32.BF16 R68, R4.reuse, R20, R72 ;  /* 0x000000140444723c */ /* 0x040fe20000041848 */
[----:B------:R-:W4:Y:S07]  /*46b0*/  LDSM.16.MT88.4 R20, [R204+0x5800] ;  /* 0x00580000cc14783b */ /* 0x000f2e0000004200 */
[----:B------:R-:W-:Y:S01]  /*46c0*/  HMMA.16816.F32.BF16 R84, R4, R12, R84 ;  /* 0x0000000c0454723c */ /* 0x000fe20000041854 */
[----:B--2---:R-:W-:-:S04]  /*46d0*/  FFMA.FTZ R3, R131, c[0x0][0x2d0], -R2 ;  /* 0x0000b40083037a23 */ /* 0x004fc80000010802 */
[----:B------:R2:W-:Y:S03]  /*46e0*/  MUFU.EX2 R160, R3 ;  /* 0x0000000300a07308 */ /* 0x0005e60000000800 */
[C---:B------:R-:W-:Y:S01]  /*46f0*/  HMMA.16816.F32.BF16 R76, R4.reuse, R14, R76 ;  /* 0x0000000e044c723c */ /* 0x040fe2000004184c */
[----:B------:R-:W5:Y:S07]  /*4700*/  LDSM.16.MT88.4 R12, [R206+0x5800] ;  /* 0x00580000ce0c783b */ /* 0x000f6e0000004200 */
[----:B------:R-:W-:Y:S01]  /*4710*/  HMMA.16816.F32.BF16 R100, R4, R16, R100 ;  /* 0x000000100464723c */ /* 0x000fe20000041864 */
[----:B--2---:R-:W-:-:S07]  /*4720*/  FFMA.FTZ R3, R130, c[0x0][0x2d0], -R2 ;  /* 0x0000b40082037a23 */ /* 0x004fce0000010802 */
[C---:B------:R-:W-:Y:S01]  /*4730*/  HMMA.16816.F32.BF16 R88, R4.reuse, R18, R88 ;  /* 0x000000120458723c */ /* 0x040fe20000041858 */
[----:B------:R-:W-:Y:S01]  /*4740*/  LDSM.16.MT88.4 R16, [R203+0x2000] ;  /* 0x00200000cb10783b */ /* 0x000fe20000004200 */
[----:B------:R2:W-:Y:S06]  /*4750*/  MUFU.EX2 R159, R3 ;  /* 0x00000003009f7308 */ /* 0x0005ec0000000800 */
[C---:B-1----:R-:W-:Y:S08]  /*4760*/  HMMA.16816.F32.BF16 R72, R4.reuse, R8, R60 ;  /* 0x000000080448723c */ /* 0x042ff0000004183c */
        /* <DEDUP_REMOVED lines=46> */
[----:B--2---:R-:W-:-:S02]  /*4a50*/  FFMA.FTZ R3, R163, c[0x0][0x2d0], -R0 ;  /* 0x0000b400a3037a23 */ /* 0x004fc40000010800 */
[----:B------:R-:W-:Y:S02]  /*4a60*/  IMAD.MOV.U32 R163, RZ, RZ, R111 ;  /* 0x000000ffffa37224 */ /* 0x000fe400078e006f */
[----:B------:R2:W-:Y:S01]  /*4a70*/  MUFU.EX2 R149, R3 ;  /* 0x0000000300957308 */ /* 0x0005e20000000800 */
[----:B------:R-:W-:Y:S01]  /*4a80*/  IMAD.MOV.U32 R111, RZ, RZ, R106 ;  /* 0x000000ffff6f7224 */ /* 0x000fe200078e006a */
[----:B----4-:R-:W-:Y:S01]  /*4a90*/  HMMA.16816.F32.BF16 R40, R4, R22, R56 ;  /* 0x000000160428723c */ /* 0x010fe20000041838 */
[----:B------:R-:W-:Y:S02]  /*4aa0*/  IMAD.MOV.U32 R106, RZ, RZ, R107 ;  /* 0x000000ffff6a7224 */ /* 0x000fe400078e006b */
[----:B------:R-:W-:Y:S02]  /*4ab0*/  IMAD.MOV.U32 R107, RZ, RZ, R119 ;  /* 0x000000ffff6b7224 */ /* 0x000fe400078e0077 */
[----:B------:R-:W-:-:S03]  /*4ac0*/  IMAD.MOV.U32 R119, RZ, RZ, R120 ;  /* 0x000000ffff777224 */ /* 0x000fc600078e0078 */
[----:B------:R-:W-:Y:S01]  /*4ad0*/  HMMA.16816.F32.BF16 R44, R4, R20, R64 ;  /* 0x00000014042c723c */ /* 0x000fe20000041840 */
[----:B------:R-:W4:Y:S01]  /*4ae0*/  LDSM.16.MT88.4 R20, [R204+0x2800] ;  /* 0x00280000cc14783b */ /* 0x000f220000004200 */
[----:B--2---:R-:W-:-:S06]  /*4af0*/  FFMA.FTZ R3, R171, c[0x0][0x2d0], -R0 ;  /* 0x0000b400ab037a23 */ /* 0x004fcc0000010800 */
[C---:B-----5:R-:W-:Y:S01]  /*4b00*/  HMMA.16816.F32.BF16 R80, R4.reuse, R12, R80 ;  /* 0x0000000c0450723c */ /* 0x060fe20000041850 */
[----:B------:R-:W-:Y:S01]  /*4b10*/  IMAD.MOV.U32 R171, RZ, RZ, R104 ;  /* 0x000000ffffab7224 */ /* 0x000fe200078e0068 */
[----:B------:R2:W5:Y:S06]  /*4b20*/  MUFU.EX2 R148, R3 ;  /* 0x0000000300947308 */ /* 0x00056c0000000800 */
[C---:B------:R-:W-:Y:S01]  /*4b30*/  HMMA.16816.F32.BF16 R56, R4.reuse, R14, R52 ;  /* 0x0000000e0438723c */ /* 0x040fe20000041834 */
[----:B------:R-:W-:Y:S07]  /*4b40*/  LDSM.16.MT88.4 R12, [R206+0x2800] ;  /* 0x00280000ce0c783b */ /* 0x000fee0000004200 */
[----:B-1----:R-:W-:Y:S01]  /*4b50*/  HMMA.16816.F32.BF16 R24, R4, R8, R24 ;  /* 0x000000080418723c */ /* 0x002fe20000041818 */
[----:B--2---:R-:W-:-:S02]  /*4b60*/  FFMA.FTZ R3, R162, c[0x0][0x2d0], -R0 ;  /* 0x0000b400a2037a23 */ /* 0x004fc40000010800 */
[----:B------:R-:W-:Y:S02]  /*4b70*/  IMAD.MOV.U32 R162, RZ, RZ, R105 ;  /* 0x000000ffffa27224 */ /* 0x000fe400078e0069 */
[----:B------:R1:W-:Y:S03]  /*4b80*/  MUFU.EX2 R134, R3 ;  /* 0x0000000300867308 */ /* 0x0003e60000000800 */
[----:B------:R-:W-:Y:S01]  /*4b90*/  HMMA.16816.F32.BF16 R48, R4, R10, R48 ;  /* 0x0000000a0430723c */ /* 0x000fe20000041830 */
[----:B------:R-:W2:Y:S06]  /*4ba0*/  LDSM.16.MT88.4 R8, [R200+0x2800] ;  /* 0x00280000c808783b */ /* 0x000eac0000004200 */
[----:B---3--:R-:W-:-:S02]  /*4bb0*/  F2FP.BF16.PACK_AB R4, R151, R150 ;  /* 0x000000969704723e */ /* 0x008fc400000010ff */
[----:B-----5:R-:W-:Y:S02]  /*4bc0*/  F2FP.BF16.PACK_AB R5, R148, R149 ;  /* 0x000000959405723e */ /* 0x020fe400000010ff */
        /* <DEDUP_REMOVED lines=8> */
[C---:B----4-:R-:W-:Y:S08]  /*4c50*/  HMMA.16816.F32.BF16 R52, R4.reuse, R20, R28 ;  /* 0x000000140434723c */ /* 0x050ff0000004181c */
[----:B--2---:R-:W-:Y:S01]  /*4c60*/  HMMA.16816.F32.BF16 R120, R4, R8, R60 ;  /* 0x000000080478723c */ /* 0x004fe2000004183c */
[----:B-1----:R-:W-:-:S07]  /*4c70*/  FFMA.FTZ R3, R231, c[0x0][0x2d0], -R2 ;  /* 0x0000b400e7037a23 */ /* 0x002fce0000010802 */
[----:B------:R-:W-:Y:S01]  /*4c80*/  HMMA.16816.F32.BF16 R60, R4, R10, R36 ;  /* 0x0000000a043c723c */ /* 0x000fe20000041824 */
[----:B------:R-:W1:Y:S01]  /*4c90*/  LDSM.16.MT88.4 R8, [R200+0x6800] ;  /* 0x00680000c808783b */ /* 0x000e620000004200 */
[----:B------:R2:W3:Y:S01]  /*4ca0*/  MUFU.EX2 R145, R3 ;  /* 0x0000000300917308 */ /* 0x0004e20000000800 */
[----:B------:R-:W-:-:S05]  /*4cb0*/  IMAD.MOV.U32 R231, RZ, RZ, R107 ;  /* 0x000000ffffe77224 */ /* 0x000fca00078e006b */
[C---:B------:R-:W-:Y:S01]  /*4cc0*/  HMMA.16816.F32.BF16 R88, R4.reuse, R22, R96 ;  /* 0x000000160458723c */ /* 0x040fe20000041860 */
[----:B------:R-:W4:Y:S07]  /*4cd0*/  LDSM.16.MT88.4 R20, [R204+0x6800] ;  /* 0x00680000cc14783b */ /* 0x000f2e0000004200 */
[----:B------:R-:W-:Y:S01]  /*4ce0*/  HMMA.16816.F32.BF16 R96, R4, R18, R92 ;  /* 0x000000120460723c */ /* 0x000fe2000004185c */
[----:B--2---:R-:W-:Y:S02]  /*4cf0*/  FFMA.FTZ R3, R230, c[0x0][0x2d0], -R2 ;  /* 0x0000b400e6037a23 */ /* 0x004fe40000010802 */
[----:B------:R-:W-:-:S02]  /*4d00*/  IMAD.MOV.U32 R230, RZ, RZ, R119 ;  /* 0x000000ffffe67224 */ /* 0x000fc400078e0077 */
[----:B------:R2:W-:Y:S03]  /*4d10*/  MUFU.EX2 R147, R3 ;  /* 0x0000000300937308 */ /* 0x0005e60000000800 */
[C---:B------:R-:W-:Y:S08]  /*4d20*/  HMMA.16816.F32.BF16 R92, R4.reuse, R12, R84 ;  /* 0x0000000c045c723c */ /* 0x040ff00000041854 */
[----:B------:R-:W-:Y:S01]  /*4d30*/  HMMA.16816.F32.BF16 R84, R4, R14, R76 ;  /* 0x0000000e0454723c */ /* 0x000fe2000004184c */
[----:B------:R-:W5:Y:S01]  /*4d40*/  LDSM.16.MT88.4 R12, [R206+0x6800] ;  /* 0x00680000ce0c783b */ /* 0x000f620000004200 */
[----:B--2---:R-:W-:-:S06]  /*4d50*/  FFMA.FTZ R3, R199, c[0x0][0x2d0], -R2 ;  /* 0x0000b400c7037a23 */ /* 0x004fcc0000010802 */
        /* <DEDUP_REMOVED lines=13> */
[----:B------:R-:W-:Y:S01]  /*4e30*/  LDSM.16.MT88.4 R80, [R203+0x3800] ;  /* 0x00380000cb50783b */ /* 0x000fe20000004200 */
[----:B------:R2:W5:Y:S06]  /*4e40*/  MUFU.EX2 R119, R3 ;  /* 0x0000000300777308 */ /* 0x00056c0000000800 */
        /* <DEDUP_REMOVED lines=13> */
[----:B------:R-:W-:-:S06]  /*4f20*/  FFMA.FTZ R3, R247, c[0x0][0x2d0], -R2 ;  /* 0x0000b400f7037a23 */ /* 0x000fcc0000010802 */
[C---:B----4-:R-:W-:Y:S08]  /*4f30*/  HMMA.16816.F32.BF16 R52, R4.reuse, R20, R52 ;  /* 0x000000140434723c */ /* 0x050ff00000041834 */
[C---:B--2---:R-:W-:Y:S08]  /*4f40*/  HMMA.16816.F32.BF16 R120, R4.reuse, R8, R120 ;  /* 0x000000080478723c */ /* 0x044ff00000041878 */
[C---:B------:R-:W-:Y:S01]  /*4f50*/  HMMA.16816.F32.BF16 R60, R4.reuse, R10, R60 ;  /* 0x0000000a043c723c */ /* 0x040fe2000004183c */
[----:B------:R-:W1:Y:S07]  /*4f60*/  LDSM.16.MT88.4 R8, [R200+0x7000] ;  /* 0x00700000c808783b */ /* 0x000e6e0000004200 */
[C---:B------:R-:W-:Y:S01]  /*4f70*/  HMMA.16816.F32.BF16 R44, R4.reuse, R22, R88 ;  /* 0x00000016042c723c */ /* 0x040fe20000041858 */
[----:B------:R-:W2:Y:S04]  /*4f80*/  LDSM.16.MT88.4 R20, [R204+0x7000] ;  /* 0x00700000cc14783b */ /* 0x000ea80000004200 */
[----:B------:R-:W-:Y:S03]  /*4f90*/  LDSM.16.MT88.4 R88, [R206+0x3800] ;  /* 0x00380000ce58783b */ /* 0x000fe60000004200 */
[C---:B------:R-:W-:Y:S01]  /*4fa0*/  HMMA.16816.F32.BF16 R76, R4.reuse, R16, R100 ;  /* 0x00000010044c723c */ /* 0x040fe20000041864 */
[----:B------:R-:W-:Y:S07]  /*4fb0*/  LDSM.16.MT88.4 R100, [R204+0x7800] ;  /* 0x00780000cc64783b */ /* 0x000fee0000004200 */
[C---:B------:R-:W-:Y:S01]  /*4fc0*/  HMMA.16816.F32.BF16 R48, R4.reuse, R18, R96 ;  /* 0x000000120430723c */ /* 0x040fe20000041860 */
[----:B------:R-:W-:Y:S07]  /*4fd0*/  LDSM.16.MT88.4 R96, [R200+0x7800] ;  /* 0x00780000c860783b */ /* 0x000fee0000004200 */
[C---:B------:R-:W-:Y:S08]  /*4fe0*/  HMMA.16816.F32.BF16 R56, R4.reuse, R12, R92 ;  /* 0x0000000c0438723c */ /* 0x040ff0000004185c */
[C---:B------:R-:W-:Y:S01]  /*4ff0*/  HMMA.16816.F32.BF16 R92, R4.reuse, R14, R84 ;  /* 0x0000000e045c723c */ /* 0x040fe20000041854 */
[----:B------:R-:W3:Y:S07]  /*5000*/  LDSM.16.MT88.4 R12, [R206+0x7000] ;  /* 0x00700000ce0c783b */ /* 0x000eee0000004200 */
[C---:B-1----:R-:W-:Y:S01]  /*5010*/  HMMA.16816.F32.BF16 R104, R4.reuse, R8, R72 ;  /* 0x000000080468723c */ /* 0x042fe20000041848 */
[----:B------:R-:W-:Y:S07]  /*5020*/  LDSM.16.MT88.4 R72, [R204+0x3800] ;  /* 0x00380000cc48783b */ /* 0x000fee0000004200 */
[C---:B------:R-:W-:Y:S01]  /*5030*/  HMMA.16816.F32.BF16 R128, R4.reuse, R10, R68 ;  /* 0x0000000a0480723c */ /* 0x040fe20000041844 */
[----:B------:R-:W1:Y:S07]  /*5040*/  LDSM.16.MT88.4 R8, [R203+0x7000] ;  /* 0x00700000cb08783b */ /* 0x000e6e0000004200 */
[C---:B--2---:R-:W-:Y:S01]  /*5050*/  HMMA.16816.F32.BF16 R64, R4.reuse, R20, R64 ;  /* 0x000000140440723c */ /* 0x044fe20000041840 */
[----:B------:R2:W-:Y:S07]  /*5060*/  MUFU.EX2 R20, R3 ;  /* 0x0000000300147308 */ /* 0x0005ee0000000800 */
[----:B------:R-:W-:Y:S01]  /*5070*/  HMMA.16816.F32.BF16 R40, R4, R22, R40 ;  /* 0x000000160428723c */ /* 0x000fe20000041828 */
[----:B--2---:R-:W-:-:S07]  /*5080*/  FFMA.FTZ R3, R245, c[0x0][0x2d0], -R2 ;  /* 0x0000b400f5037a23 */ /* 0x004fce0000010802 */
[C---:B---3--:R-:W-:Y:S01]  /*5090*/  HMMA.16816.F32.BF16 R36, R4.reuse, R12, R36 ;  /* 0x0000000c0424723c */ /* 0x048fe20000041824 */
[----:B------:R2:W-:Y:S07]  /*50a0*/  MUFU.EX2 R17, R3 ;  /* 0x0000000300117308 */ /* 0x0005ee0000000800 */
[C---:B------:R-:W-:Y:S01]  /*50b0*/  HMMA.16816.F32.BF16 R32, R4.reuse, R14, R32 ;  /* 0x0000000e0420723c */ /* 0x040fe20000041820 */
[----:B------:R-:W-:Y:S07]  /*50c0*/  LDSM.16.MT88.4 R12, [R206+0x7800] ;  /* 0x00780000ce0c783b */ /* 0x000fee0000004200 */
[----:B-1----:R-:W-:Y:S01]  /*50d0*/  HMMA.16816.F32.BF16 R28, R4, R8, R28 ;  /* 0x00000008041c723c */ /* 0x002fe2000004181c */
[----:B--2---:R-:W-:-:S02]  /*50e0*/  FFMA.FTZ R3, R125, c[0x0][0x2d0], -R2 ;  /* 0x0000b4007d037a23 */ /* 0x004fc40000010802 */
[----:B------:R-:W-:Y:S01]  /*50f0*/  FFMA.FTZ R2, R251, c[0x0][0x2d0], -R2 ;  /* 0x0000b400fb027a23 */ /* 0x000fe20000010802 */
[----:B------:R-:W1:Y:S01]  /*5100*/  LDSM.16.MT88.4 R124, [R200+0x3800] ;  /* 0x00380000c87c783b */ /* 0x000e620000004200 */
[----:B------:R2:W-:Y:S03]  /*5110*/  MUFU.EX2 R19, R3 ;  /* 0x0000000300137308 */ /* 0x0005e60000000800 */
[----:B------:R-:W-:Y:S05]  /*5120*/  HMMA.16816.F32.BF16 R24, R4, R10, R24 ;  /* 0x0000000a0418723c */ /* 0x000fea0000041818 */
[----:B------:R3:W-:Y:S02]  /*5130*/  MUFU.EX2 R18, R2 ;  /* 0x0000000200127308 */ /* 0x0007e40000000800 */
[----:B------:R-:W-:-:S02]  /*5140*/  IMAD.MOV.U32 R5, RZ, RZ, c[0x0][0x168] ;  /* 0x00005a00ff057624 */ /* 0x000fc400078e00ff */
[----:B--2---:R-:W-:Y:S02]  /*5150*/  FADD.FTZ R3, R248, R243 ;  /* 0x000000f3f8037221 */ /* 0x004fe40000010000 */
[----:B---3--:R-:W-:-:S04]  /*5160*/  FFMA.FTZ R2, R250, c[0x0][0x2d0], -R0 ;  /* 0x0000b400fa027a23 */ /* 0x008fc80000010800 */
[----:B------:R2:W-:Y:S02]  /*5170*/  MUFU.EX2 R16, R2 ;  /* 0x0000000200107308 */ /* 0x0005e40000000800 */
[----:B--2---:R-:W-:-:S06]  /*5180*/  FFMA.FTZ R2, R249, c[0x0][0x2d0], -R0 ;  /* 0x0000b400f9027a23 */ /* 0x004fcc0000010800 */
[----:B------:R2:W3:Y:S02]  /*5190*/  MUFU.EX2 R9, R2 ;  /* 0x0000000200097308 */ /* 0x0004e40000000800 */
[--C-:B--2---:R-:W-:Y:S02]  /*51a0*/  FFMA.FTZ R2, R230, c[0x0][0x2d0], -R0.reuse ;  /* 0x0000b400e6027a23 */ /* 0x104fe40000010800 */
[----:B------:R-:W-:-:S04]  /*51b0*/  FFMA.FTZ R0, R231, c[0x0][0x2d0], -R0 ;  /* 0x0000b400e7007a23 */ /* 0x000fc80000010800 */
[----:B------:R2:W-:Y:S01]  /*51c0*/  MUFU.EX2 R10, R2 ;  /* 0x00000002000a7308 */ /* 0x0005e20000000800 */
[----:B------:R-:W-:Y:S02]  /*51d0*/  IMAD.MOV.U32 R230, RZ, RZ, R232 ;  /* 0x000000ffffe67224 */ /* 0x000fe400078e00e8 */
[----:B------:R-:W-:Y:S02]  /*51e0*/  IMAD.MOV.U32 R231, RZ, RZ, R193 ;  /* 0x000000ffffe77224 */ /* 0x000fe400078e00c1 */
[----:B------:R-:W-:Y:S02]  /*51f0*/  IMAD.MOV.U32 R232, RZ, RZ, R162 ;  /* 0x000000ffffe87224 */ /* 0x000fe400078e00a2 */
[----:B------:R-:W-:Y:S01]  /*5200*/  IMAD.MOV.U32 R193, RZ, RZ, R171 ;  /* 0x000000ffffc17224 */ /* 0x000fe200078e00ab */
[----:B------:R4:W5:Y:S01]  /*5210*/  MUFU.EX2 R8, R0 ;  /* 0x0000000000087308 */ /* 0x0009620000000800 */
[----:B------:R-:W-:Y:S02]  /*5220*/  IMAD.MOV.U32 R162, RZ, RZ, R163 ;  /* 0x000000ffffa27224 */ /* 0x000fe400078e00a3 */
[----:B------:R-:W-:-:S02]  /*5230*/  IMAD.MOV.U32 R171, RZ, RZ, R108 ;  /* 0x000000ffffab7224 */ /* 0x000fc400078e006c */
[----:B------:R-:W-:Y:S02]  /*5240*/  IMAD.MOV.U32 R163, RZ, RZ, R109 ;  /* 0x000000ffffa37224 */ /* 0x000fe400078e006d */
[----:B------:R-:W-:Y:S01]  /*5250*/  IMAD.MOV.U32 R108, RZ, RZ, R113 ;  /* 0x000000ffff6c7224 */ /* 0x000fe200078e0071 */
[----:B---3--:R-:W-:Y:S01]  /*5260*/  F2FP.BF16.PACK_AB R113, R9, R16 ;  /* 0x000000100971723e */ /* 0x008fe200000010ff */
[----:B--2---:R-:W-:Y:S02]  /*5270*/  FADD.FTZ R2, R246, R244 ;  /* 0x000000f4f6027221 */ /* 0x004fe40000010000 */
[----:B------:R-:W-:Y:S01]  /*5280*/  IMAD.MOV.U32 R109, RZ, RZ, R112 ;  /* 0x000000ffff6d7224 */ /* 0x000fe200078e0070 */
[----:B------:R-:W-:Y:S01]  /*5290*/  F2FP.BF16.PACK_AB R112, R17, R20 ;  /* 0x000000141170723e */ /* 0x000fe200000010ff */
[----:B------:R-:W-:Y:S02]  /*52a0*/  FADD.FTZ R2, R252, R2 ;  /* 0x00000002fc027221 */ /* 0x000fe40000010000 */
[----:B----4-:R-:W-:Y:S01]  /*52b0*/  FADD.FTZ R0, R114, R3 ;  /* 0x0000000372007221 */ /* 0x010fe20000010000 */
[----:B------:R-:W-:Y:S01]  /*52c0*/  F2FP.BF16.PACK_AB R114, R18, R19 ;  /* 0x000000131272723e */ /* 0x000fe200000010ff */
[----:B------:R-:W-:-:S02]  /*52d0*/  FADD.FTZ R2, R230, R2 ;  /* 0x00000002e6027221 */ /* 0x000fc40000010000 */
[----:B------:R-:W-:Y:S01]  /*52e0*/  FADD.FTZ R0, R115, R0 ;  /* 0x0000000073007221 */ /* 0x000fe20000010000 */
[----:B-----5:R-:W-:Y:S01]  /*52f0*/  F2FP.BF16.PACK_AB R115, R8, R10 ;  /* 0x0000000a0873723e */ /* 0x020fe200000010ff */
        /* <DEDUP_REMOVED lines=40> */
[----:B------:R-:W-:Y:S02]  /*5580*/  IMAD.MOV.U32 R171, RZ, RZ, R111 ;  /* 0x000000ffffab7224 */ /* 0x000fe400078e006f */
[----:B------:R-:W-:Y:S02]  /*5590*/  FADD.FTZ R0, R150, R0 ;  /* 0x0000000096007221 */ /* 0x000fe40000010000 */
[----:B------:R-:W-:-:S02]  /*55a0*/  FADD.FTZ R3, R149, R2 ;  /* 0x0000000295037221 */ /* 0x000fc40000010000 */
[----:B------:R-:W-:Y:S01]  /*55b0*/  FADD.FTZ R4, R151, R0 ;  /* 0x0000000097047221 */ /* 0x000fe20000010000 */
[----:B------:R-:W-:Y:S01]  /*55c0*/  HMMA.16816.F32.BF16 R124, R112, R126, R60 ;  /* 0x0000007e707c723c */ /* 0x000fe2000004183c */
[----:B------:R-:W-:-:S04]  /*55d0*/  @P4 IMAD.HI.U32 R2, R171, c[0x0][0x2c8], RZ ;  /* 0x0000b200ab024a27 */ /* 0x000fc800078e00ff */
[----:B------:R-:W-:Y:S02]  /*55e0*/  FADD.FTZ R3, R148, R3 ;  /* 0x0000000394037221 */ /* 0x000fe40000010000 */
[----:B------:R-:W-:Y:S01]  /*55f0*/  FADD.FTZ R4, R153, R4 ;  /* 0x0000000499047221 */ /* 0x000fe20000010000 */
[C---:B------:R-:W-:Y:S01]  /*5600*/  HMMA.16816.F32.BF16 R72, R112.reuse, R74, R44 ;  /* 0x0000004a7048723c */ /* 0x040fe2000004182c */
[----:B------:R-:W-:Y:S01]  /*5610*/  IMAD.MOV.U32 R0, RZ, RZ, R171 ;  /* 0x000000ffff007224 */ /* 0x000fe200078e00ab */
[----:B------:R-:W-:Y:S01]  /*5620*/  @P4 SHF.R.U32.HI R0, RZ, c[0x0][0x2cc], R2 ;  /* 0x0000b300ff004a19 */ /* 0x000fe20000011602 */
[----:B------:R-:W-:Y:S02]  /*5630*/  FADD.FTZ R3, R134, R3 ;  /* 0x0000000386037221 */ /* 0x000fe40000010000 */
[----:B------:R-:W-:Y:S01]  /*5640*/  FADD.FTZ R2, R152, R4 ;  /* 0x0000000498027221 */ /* 0x000fe20000010000 */
[----:B------:R-:W-:Y:S01]  /*5650*/  IADD3 R0, R0, c[0x0][0x1d0], -R5 ;  /* 0x0000740000007a10 */ /* 0x000fe20007ffe805 */
[----:B------:R-:W-:Y:S01]  /*5660*/  FADD.FTZ R3, R135, R3 ;  /* 0x0000000387037221 */ /* 0x000fe20000010000 */
[----:B------:R-:W-:Y:S01]  /*5670*/  HMMA.16816.F32.BF16 R80, R112, R82, R48 ;  /* 0x000000527050723c */ /* 0x000fe20000041830 */
[----:B------:R-:W-:-:S02]  /*5680*/  FADD.FTZ R4, R133, R2 ;  /* 0x0000000285047221 */ /* 0x000fc40000010000 */
[----:B------:R-:W-:Y:S02]  /*5690*/  FADD.FTZ R2, R132, R3 ;  /* 0x0000000384027221 */ /* 0x000fe40000010000 */
[----:B------:R-:W-:Y:S01]  /*56a0*/  FADD.FTZ R3, R145, R4 ;  /* 0x0000000491037221 */ /* 0x000fe20000010000 */
[----:B------:R-:W-:Y:S01]  /*56b0*/  SHF.R.S32.HI R4, RZ, 0x1f, R0 ;  /* 0x0000001fff047819 */ /* 0x000fe20000011400 */
[----:B------:R-:W-:Y:S01]  /*56c0*/  FADD.FTZ R2, R119, R2 ;  /* 0x0000000277027221 */ /* 0x000fe20000010000 */
[C---:B------:R-:W-:Y:S01]  /*56d0*/  HMMA.16816.F32.BF16 R100, R112.reuse, R102, R40 ;  /* 0x000000667064723c */ /* 0x040fe20000041828 */
[----:B------:R-:W-:Y:S01]  /*56e0*/  IMAD.MOV.U32 R163, RZ, RZ, R110 ;  /* 0x000000ffffa37224 */ /* 0x000fe200078e006e */
[----:B------:R-:W-:Y:S01]  /*56f0*/  LEA.HI R4, R4, R0, RZ, 0x7 ;  /* 0x0000000004047211 */ /* 0x000fe200078f38ff */
[----:B------:R-:W-:Y:S01]  /*5700*/  FADD.FTZ R0, R118, R2 ;  /* 0x0000000276007221 */ /* 0x000fe20000010000 */
[----:B------:R-:W1:Y:S01]  /*5710*/  LDSM.16.MT88.4 R108, [R203+0x7800] ;  /* 0x00780000cb6c783b */ /* 0x000e620000004200 */
[----:B------:R-:W-:Y:S01]  /*5720*/  FADD.FTZ R3, R147, R3 ;  /* 0x0000000393037221 */ /* 0x000fe20000010000 */
[----:B------:R-:W-:Y:S01]  /*5730*/  IADD3 R229, R163, -0x2, RZ ;  /* 0xfffffffea3e57810 */ /* 0x000fe20007ffe0ff */
[----:B------:R-:W-:Y:S01]  /*5740*/  FADD.FTZ R0, R144, R0 ;  /* 0x0000000090007221 */ /* 0x000fe20000010000 */
[----:B------:R-:W-:Y:S01]  /*5750*/  HMMA.16816.F32.BF16 R132, R112, R12, R36 ;  /* 0x0000000c7084723c */ /* 0x000fe20000041824 */
[----:B------:R-:W-:Y:S01]  /*5760*/  FADD.FTZ R2, R146, R3 ;  /* 0x0000000392027221 */ /* 0x000fe20000010000 */
[----:B------:R-:W-:Y:S01]  /*5770*/  SHF.R.S32.HI R3, RZ, 0x7, R4 ;  /* 0x00000007ff037819 */ /* 0x000fe20000011404 */
[----:B------:R-:W-:-:S02]  /*5780*/  FADD.FTZ R0, R16, R0 ;  /* 0x0000000010007221 */ /* 0x000fc40000010000 */
[----:B------:R-:W-:Y:S01]  /*5790*/  FADD.FTZ R2, R20, R2 ;  /* 0x0000000214027221 */ /* 0x000fe20000010000 */
[----:B------:R-:W-:Y:S01]  /*57a0*/  IMNMX R3, RZ, R3, !PT ;  /* 0x00000003ff037217 */ /* 0x000fe20007800200 */
[----:B------:R-:W-:Y:S02]  /*57b0*/  FADD.FTZ R0, R9, R0 ;  /* 0x0000000009007221 */ /* 0x000fe40000010000 */
[----:B------:R-:W-:Y:S01]  /*57c0*/  FADD.FTZ R2, R17, R2 ;  /* 0x0000000211027221 */ /* 0x000fe20000010000 */
[----:B------:R-:W-:Y:S01]  /*57d0*/  ISETP.GE.AND P0, PT, R229, R3, PT ;  /* 0x00000003e500720c */ /* 0x000fe20003f06270 */
[----:B------:R-:W-:Y:S01]  /*57e0*/  FADD.FTZ R0, R10, R0 ;  /* 0x000000000a007221 */ /* 0x000fe20000010000 */
[----:B------:R2:W-:Y:S01]  /*57f0*/  STL [R1+0x2c], R3 ;  /* 0x00002c0301007387 */ /* 0x0005e20000100800 */
[----:B------:R-:W-:Y:S02]  /*5800*/  FADD.FTZ R2, R19, R2 ;  /* 0x0000000213027221 */ /* 0x000fe40000010000 */
[----:B------:R-:W-:-:S02]  /*5810*/  FADD.FTZ R0, R8, R0 ;  /* 0x0000000008007221 */ /* 0x000fc40000010000 */
[----:B------:R-:W-:-:S03]  /*5820*/  FADD.FTZ R2, R18, R2 ;  /* 0x0000000212027221 */ /* 0x000fc60000010000 */
[----:B------:R2:W-:Y:S04]  /*5830*/  STL [R1+0x10], R0 ;  /* 0x0000100001007387 */ /* 0x0005e80000100800 */
[----:B------:R2:W-:Y:S01]  /*5840*/  STL [R1], R2 ;  /* 0x0000000201007387 */ /* 0x0005e20000100800 */
[C---:B-1----:R-:W-:Y:S08]  /*5850*/  HMMA.16816.F32.BF16 R104, R112.reuse, R108, R28 ;  /* 0x0000006c7068723c */ /* 0x042ff0000004181c */
[C---:B------:R-:W-:Y:S08]  /*5860*/  HMMA.16816.F32.BF16 R108, R112.reuse, R110, R24 ;  /* 0x0000006e706c723c */ /* 0x040ff00000041818 */
[----:B------:R-:W-:Y:S01]  /*5870*/  HMMA.16816.F32.BF16 R112, R112, R14, R32 ;  /* 0x0000000e7070723c */ /* 0x000fe20000041820 */
[----:B------:R-:W-:Y:S01]  /*5880*/  @!UPT UIADD3 URZ, URZ, URZ, URZ ;  /* 0x0000003f3f3ff290 */ /* 0x000fe2000fffe03f */
[----:B------:R-:W-:Y:S11]  /*5890*/  @!P0 BRA `(.L_x_443) ;  /* 0x0000412000008947 */ /* 0x000ff60003800000 */
[----:B--2---:R-:W-:Y:S02]  /*58a0*/  MOV R118, R116 ;  /* 0x0000007400767202 */ /* 0x004fe40000000f00 */
[----:B------:R-:W-:-:S02]  /*58b0*/  MOV R3, R117 ;  /* 0x0000007500037202 */ /* 0x000fc40000000f00 */
[----:B------:R-:W-:-:S07]  /*58c0*/  MOV R192, R229 ;  /* 0x000000e500c07202 */ /* 0x000fce0000000f00 */
.L_x_444:
[----:B------:R-:W2:Y:S01]  /*58d0*/  LDL.64 R160, [R1+0x20] ;  /* 0x0000200001a07983 */ /* 0x000ea20000100a00 */
[----:B------:R-:W-:Y:S04]  /*58e0*/  DEPBAR.LE SB0, 0x0 ;  /* 0x000080000000791a */ /* 0x000fe80000000000 */
[----:B------:R-:W-:Y:S01]  /*58f0*/  WARPSYNC 0xffffffff ;  /* 0xffffffff00007948 */ /* 0x000fe20003800000 */
[----:B------:R-:W3:Y:S04]  /*5900*/  LDL R170, [R1+0x28] ;  /* 0x0000280001aa7983 */ /* 0x000ee80000100800 */
[----:B------:R-:W-:Y:S01]  /*5910*/  BAR.SYNC.DEFER_BLOCKING 0x0 ;  /* 0x0000000000007b1d */ /* 0x000fe20000010000 */
[C---:B------:R-:W-:Y:S02]  /*5920*/  ISETP.GE.AND P5, PT, R192.reuse, RZ, PT ;  /* 0x000000ffc000720c */ /* 0x040fe40003fa6270 */
[C---:B------:R-:W-:Y:S11]  /*5930*/  IADD3 R229, R192.reuse, -0x1, RZ ;  /* 0xffffffffc0e57810 */ /* 0x040ff60007ffe0ff */
[----:B------:R-:W-:Y:S01]  /*5940*/  @P5 SHF.R.S32.HI R0, RZ, 0x1f, R192 ;  /* 0x0000001fff005819 */ /* 0x000fe200000114c0 */
[----:B------:R-:W-:Y:S04]  /*5950*/  @P5 IMAD.WIDE.U32 R116, R192, c[0x0][0x208], RZ ;  /* 0x00008200c0745a25 */ /* 0x000fe800078e00ff */
[----:B------:R-:W-:Y:S02]  /*5960*/  @P5 IMAD R0, R0, c[0x0][0x208], RZ ;  /* 0x0000820000005a24 */ /* 0x000fe400078e02ff */
[----:B------:R-:W-:Y:S02]  /*5970*/  @P5 IMAD.SHL.U32 R119, R116, 0x80, RZ ;  /* 0x0000008074775824 */ /* 0x000fe400078e00ff */
[----:B------:R-:W-:Y:S01]  /*5980*/  @P5 IMAD R0, R192, c[0x0][0x20c], R0 ;  /* 0x00008300c0005a24 */ /* 0x000fe200078e0200 */
[----:B------:R-:W3:Y:S03]  /*5990*/  LDL.64 R194, [R1+0x8] ;  /* 0x0000080001c27983 */ /* 0x000ee60000100a00 */
[----:B------:R-:W-:Y:S03]  /*59a0*/  @P5 IMAD.IADD R2, R117, 0x1, R0 ;  /* 0x0000000175025824 */ /* 0x000fe600078e0200 */
[----:B------:R-:W1:Y:S02]  /*59b0*/  LDSM.16.M88.4 R8, [R201] ;  /* 0x00000000c908783b */ /* 0x000e640000000200 */
[----:B------:R-:W-:Y:S06]  /*59c0*/  @P5 SHF.L.U64.HI R2, R116, 0x7, R2 ;  /* 0x0000000774025819 */ /* 0x000fec0000010202 */
[----:B------:R-:W5:Y:S08]  /*59d0*/  LDSM.16.M88.4 R16, [R201+0x800] ;  /* 0x00080000c910783b */ /* 0x000f700000000200 */
[----:B------:R-:W5:Y:S08]  /*59e0*/  LDSM.16.M88.4 R24, [R201+0x1000] ;  /* 0x00100000c918783b */ /* 0x000f700000000200 */
[----:B------:R-:W5:Y:S08]  /*59f0*/  LDSM.16.M88.4 R32, [R201+0x1800] ;  /* 0x00180000c920783b */ /* 0x000f700000000200 */
[----:B------:R-:W5:Y:S01]  /*5a00*/  LDSM.16.M88.4 R40, [R201+0x2000] ;  /* 0x00200000c928783b */ /* 0x000f620000000200 */
[C---:B-1----:R-:W-:Y:S07]  /*5a10*/  HMMA.16816.F32.BF16 R4, R136.reuse, R8, RZ ;  /* 0x000000088804723c */ /* 0x042fee00000418ff */
[----:B------:R-:W1:Y:S01]  /*5a20*/  LDSM.16.M88.4 R48, [R201+0x2800] ;  /* 0x00280000c930783b */ /* 0x000e620000000200 */
[C---:B------:R-:W-:Y:S07]  /*5a30*/  HMMA.16816.F32.BF16 R8, R136.reuse, R10, RZ ;  /* 0x0000000a8808723c */ /* 0x040fee00000418ff */
[----:B------:R-:W1:Y:S01]  /*5a40*/  LDSM.16.M88.4 R56, [R201+0x3000] ;  /* 0x00300000c938783b */ /* 0x000e620000000200 */
[C---:B-----5:R-:W-:Y:S07]  /*5a50*/  HMMA.16816.F32.BF16 R12, R136.reuse, R16, RZ ;  /* 0x00000010880c723c */ /* 0x060fee00000418ff */
[----:B------:R-:W5:Y:S01]  /*5a60*/  LDSM.16.M88.4 R64, [R201+0x3800] ;  /* 0x00380000c940783b */ /* 0x000f620000000200 */
[C---:B------:R-:W-:Y:S07]  /*5a70*/  HMMA.16816.F32.BF16 R16, R136.reuse, R18, RZ ;  /* 0x000000128810723c */ /* 0x040fee00000418ff */
[----:B------:R-:W1:Y:S01]  /*5a80*/  LDSM.16.M88.4 R144, [R207] ;  /* 0x00000000cf90783b */ /* 0x000e620000000200 */
[C---:B------:R-:W-:Y:S07]  /*5a90*/  HMMA.16816.F32.BF16 R20, R136.reuse, R24, RZ ;  /* 0x000000188814723c */ /* 0x040fee00000418ff */
[----:B------:R-:W1:Y:S01]  /*5aa0*/  LDSM.16.M88.4 R148, [R222] ;  /* 0x00000000de94783b */ /* 0x000e620000000200 */
[C---:B------:R-:W-:Y:S07]  /*5ab0*/  HMMA.16816.F32.BF16 R24, R136.reuse, R26, RZ ;  /* 0x0000001a8818723c */ /* 0x040fee00000418ff */
[----:B------:R-:W5:Y:S01]  /*5ac0*/  LDSM.16.M88.4 R152, [R221] ;  /* 0x00000000dd98783b */ /* 0x000f620000000200 */
[C---:B------:R-:W-:Y:S07]  /*5ad0*/  HMMA.16816.F32.BF16 R28, R136.reuse, R32, RZ ;  /* 0x00000020881c723c */ /* 0x040fee00000418ff */
[----:B------:R-:W5:Y:S01]  /*5ae0*/  LDSM.16.M88.4 R156, [R220] ;  /* 0x00000000dc9c783b */ /* 0x000f620000000200 */
[C---:B------:R-:W-:Y:S07]  /*5af0*/  HMMA.16816.F32.BF16 R32, R136.reuse, R34, RZ ;  /* 0x000000228820723c */ /* 0x040fee00000418ff */
[----:B------:R-:W4:Y:S04]  /*5b00*/  LDL R196, [R1+0x34] ;  /* 0x0000340001c47983 */ /* 0x000f280000100800 */
[----:B------:R-:W4:Y:S01]  /*5b10*/  LDL R193, [R1+0x40] ;  /* 0x0000400001c17983 */ /* 0x000f220000100800 */
[C---:B------:R-:W-:Y:S08]  /*5b20*/  HMMA.16816.F32.BF16 R36, R136.reuse, R40, RZ ;  /* 0x000000288824723c */ /* 0x040ff000000418ff */
[C---:B------:R-:W-:Y:S08]  /*5b30*/  HMMA.16816.F32.BF16 R40, R136.reuse, R42, RZ ;  /* 0x0000002a8828723c */ /* 0x040ff000000418ff */
[C---:B-1----:R-:W-:Y:S08]  /*5b40*/  HMMA.16816.F32.BF16 R44, R136.reuse, R48, RZ ;  /* 0x00000030882c723c */ /* 0x042ff000000418ff */
[C---:B------:R-:W-:Y:S08]  /*5b50*/  HMMA.16816.F32.BF16 R48, R136.reuse, R50, RZ ;  /* 0x000000328830723c */ /* 0x040ff000000418ff */
[C---:B------:R-:W-:Y:S08]  /*5b60*/  HMMA.16816.F32.BF16 R52, R136.reuse, R56, RZ ;  /* 0x000000388834723c */ /* 0x040ff000000418ff */
[C---:B------:R-:W-:Y:S08]  /*5b70*/  HMMA.16816.F32.BF16 R56, R136.reuse, R58, RZ ;  /* 0x0000003a8838723c */ /* 0x040ff000000418ff */
[C---:B-----5:R-:W-:Y:S08]  /*5b80*/  HMMA.16816.F32.BF16 R60, R136.reuse, R64, RZ ;  /* 0x00000040883c723c */ /* 0x060ff000000418ff */
[----:B------:R-:W-:Y:S08]  /*5b90*/  HMMA.16816.F32.BF16 R64, R136, R66, RZ ;  /* 0x000000428840723c */ /* 0x000ff000000418ff */
[C---:B------:R-:W-:Y:S08]  /*5ba0*/  HMMA.16816.F32.BF16 R4, R140.reuse, R144, R4 ;  /* 0x000000908c04723c */ /* 0x040ff00000041804 */
[C---:B------:R-:W-:Y:S01]  /*5bb0*/  HMMA.16816.F32.BF16 R8, R140.reuse, R146, R8 ;  /* 0x000000928c08723c */ /* 0x040fe20000041808 */
[----:B------:R-:W1:Y:S07]  /*5bc0*/  LDSM.16.M88.4 R144, [R219] ;  /* 0x00000000db90783b */ /* 0x000e6e0000000200 */
[C---:B------:R-:W-:Y:S08]  /*5bd0*/  HMMA.16816.F32.BF16 R12, R140.reuse, R148, R12 ;  /* 0x000000948c0c723c */ /* 0x040ff0000004180c */
[C---:B------:R-:W-:Y:S01]  /*5be0*/  HMMA.16816.F32.BF16 R16, R140.reuse, R150, R16 ;  /* 0x000000968c10723c */ /* 0x040fe20000041810 */
[----:B------:R-:W5:Y:S07]  /*5bf0*/  LDSM.16.M88.4 R148, [R218] ;  /* 0x00000000da94783b */ /* 0x000f6e0000000200 */
[C---:B------:R-:W-:Y:S08]  /*5c00*/  HMMA.16816.F32.BF16 R20, R140.reuse, R152, R20 ;  /* 0x000000988c14723c */ /* 0x040ff00000041814 */
[C---:B------:R-:W-:Y:S01]  /*5c10*/  HMMA.16816.F32.BF16 R24, R140.reuse, R154, R24 ;  /* 0x0000009a8c18723c */ /* 0x040fe20000041818 */
[----:B------:R-:W2:Y:S07]  /*5c20*/  LDSM.16.M88.4 R152, [R217] ;  /* 0x00000000d998783b */ /* 0x000eae0000000200 */
[C---:B------:R-:W-:Y:S08]  /*5c30*/  HMMA.16816.F32.BF16 R28, R140.reuse, R156, R28 ;  /* 0x0000009c8c1c723c */ /* 0x040ff0000004181c */
[C---:B------:R-:W-:Y:S08]  /*5c40*/  HMMA.16816.F32.BF16 R32, R140.reuse, R158, R32 ;  /* 0x0000009e8c20723c */ /* 0x040ff00000041820 */
[C---:B-1----:R-:W-:Y:S08]  /*5c50*/  HMMA.16816.F32.BF16 R36, R140.reuse, R144, R36 ;  /* 0x000000908c24723c */ /* 0x042ff00000041824 */
[C---:B------:R-:W-:Y:S08]  /*5c60*/  HMMA.16816.F32.BF16 R40, R140.reuse, R146, R40 ;  /* 0x000000928c28723c */ /* 0x040ff00000041828 */
[C---:B-----5:R-:W-:Y:S08]  /*5c70*/  HMMA.16816.F32.BF16 R44, R140.reuse, R148, R44 ;  /* 0x000000948c2c723c */ /* 0x060ff0000004182c */
[C---:B------:R-:W-:Y:S04]  /*5c80*/  HMMA.16816.F32.BF16 R48, R140.reuse, R150, R48 ;  /* 0x000000968c30723c */ /* 0x040fe80000041830 */
[C---:B--2---:R-:W-:Y:S04]  /*5c90*/  @P5 IADD3 R0, P2, R119.reuse, R160, RZ ;  /* 0x000000a077005210 */ /* 0x044fe80007f5e0ff */
[C---:B------:R-:W-:Y:S04]  /*5ca0*/  HMMA.16816.F32.BF16 R52, R140.reuse, R152, R52 ;  /* 0x000000988c34723c */ /* 0x040fe80000041834 */
[----:B---3--:R-:W-:Y:S01]  /*5cb0*/  @P5 IMAD.X R117, R2, 0x1, R170, P2 ;  /* 0x0000000102755824 */ /* 0x008fe200010e06aa */
[C---:B------:R-:W-:Y:S03]  /*5cc0*/  @P5 LEA R116, P1, R0.reuse, c[0x0][0x1f8], 0x1 ;  /* 0x00007e0000745a11 */ /* 0x040fe600078208ff */
[C---:B------:R-:W-:Y:S04]  /*5cd0*/  HMMA.16816.F32.BF16 R56, R140.reuse, R154, R56 ;  /* 0x0000009a8c38723c */ /* 0x040fe80000041838 */
[----:B------:R-:W-:Y:S02]  /*5ce0*/  @P5 LEA.HI.X R117, R0, c[0x0][0x1fc], R117, 0x1, P1 ;  /* 0x00007f0000755a11 */ /* 0x000fe400008f0c75 */
[----:B------:R-:W-:Y:S02]  /*5cf0*/  @P5 IADD3 R0, P3, P2, R119, 0x40, R160 ;  /* 0x0000004077005810 */ /* 0x000fe40007a7e0a0 */
[----:B------:R-:W1:Y:S04]  /*5d00*/  LDSM.16.M88.4 R160, [R216] ;  /* 0x00000000d8a0783b */ /* 0x000e680000000200 */
[----:B------:R-:W-:Y:S02]  /*5d10*/  @P5 LEA R168, P1, R0, c[0x0][0x1f8], 0x1 ;  /* 0x00007e0000a85a11 */ /* 0x000fe400078208ff */
[----:B------:R-:W-:Y:S02]  /*5d20*/  @P5 IADD3.X R2, R2, RZ, R170, P3, P2 ;  /* 0x000000ff02025210 */ /* 0x000fe40001fe44aa */
[----:B------:R-:W2:Y:S02]  /*5d30*/  LDL R119, [R1+0x44] ;  /* 0x0000440001777983 */ /* 0x000ea40000100800 */
[----:B------:R-:W-:Y:S01]  /*5d40*/  @P5 LEA.HI.X R169, R0, c[0x0][0x1fc], R2, 0x1, P1 ;  /* 0x00007f0000a95a11 */ /* 0x000fe200008f0c02 */
[----:B------:R-:W-:Y:S02]  /*5d50*/  @P5 IMAD.MOV.U32 R2, RZ, RZ, c[0x0][0x208] ;  /* 0x00008200ff025624 */ /* 0x000fe400078e00ff */
[----:B------:R-:W-:Y:S01]  /*5d60*/  @P5 IMAD.MOV.U32 R0, RZ, RZ, 0x6 ;  /* 0x00000006ff005424 */ /* 0x000fe200078e00ff */
[----:B------:R-:W-:Y:S04]  /*5d70*/  @P5 ISETP.GE.AND P0, PT, R194, c[0x0][0x1d4], PT ;  /* 0x00007500c2005a0c */ /* 0x000fe80003f06270 */
[C---:B------:R-:W-:Y:S01]  /*5d80*/  @P5 SHF.L.U64.HI R0, R2.reuse, R0, c[0x0][0x20c] ;  /* 0x0000830002005619 */ /* 0x040fe20000010200 */
[----:B------:R-:W-:Y:S05]  /*5d90*/  @P5 IMAD.SHL.U32 R2, R2, 0x40, RZ ;  /* 0x0000004002025824 */ /* 0x000fea00078e00ff */
[-C--:B------:R-:W-:Y:S03]  /*5da0*/  @P5 IADD3 R156, P1, R116, R2.reuse, RZ ;  /* 0x00000002749c5210 */ /* 0x080fe60007f3e0ff */
[----:B------:R-:W-:Y:S01]  /*5db0*/  @!PT LDS RZ, [RZ] ;  /* 0x00000000fffff984 */ /* 0x000fe20000000800 */
[----:B------:R-:W-:Y:S01]  /*5dc0*/  @!PT LDS RZ, [RZ] ;  /* 0x00000000fffff984 */ /* 0x000fe20000000800 */
[----:B------:R-:W-:Y:S01]  /*5dd0*/  @!PT LDS RZ, [RZ] ;  /* 0x00000000fffff984 */ /* 0x000fe20000000800 */
[----:B------:R3:W-:Y:S02]  /*5de0*/  @P5 LDGSTS.E.BYPASS.LTC128B.128 [R228+0x100], [R116.64], !P0 ;  /* 0x0010000074e45fae */ /* 0x0007e4000c101d46 */
[--C-:B------:R-:W-:Y:S06]  /*5df0*/  @P5 IMAD.X R157, R117, 0x1, R0.reuse, P1 ;  /* 0x00000001759d5824 */ /* 0x100fec00008e0600 */
[----:B------:R5:W-:Y:S01]  /*5e00*/  @P5 LDGSTS.E.BYPASS.LTC128B.128 [R228+0x4100], [R168.64], !P6 ;  /* 0x04100000a8e45fae */ /* 0x000be2000f101d46 */
[C---:B-1----:R-:W-:Y:S07]  /*5e10*/  HMMA.16816.F32.BF16 R60, R140.reuse, R160, R60 ;  /* 0x000000a08c3c723c */ /* 0x042fee000004183c */
[----:B------:R1:W-:Y:S01]  /*5e20*/  @P5 LDGSTS.E.BYPASS.LTC128B.128 [R228+0x1100], [R156.64], !P0 ;  /* 0x011000009ce45fae */ /* 0x0003e2000c101d46 */
[----:B------:R-:W-:Y:S07]  /*5e30*/  HMMA.16816.F32.BF16 R64, R140, R162, R64 ;  /* 0x000000a28c40723c */ /* 0x000fee0000041840 */
[----:B------:R1:W-:Y:S01]  /*5e40*/  @P5 LDGSTS.E.BYPASS.LTC128B.128 [R228+0x5100], [R156.64+0x80], !P6 ;  /* 0x051000809ce45fae */ /* 0x0003e2000f101d46 */
[-C--:B---3--:R-:W-:Y:S05]  /*5e50*/  @P5 IADD3 R116, P2, R156, R2.reuse, RZ ;  /* 0x000000029c745210 */ /* 0x088fea0007f5e0ff */
[--C-:B------:R-:W-:Y:S01]  /*5e60*/  @P5 IMAD.X R117, R157, 0x1, R0.reuse, P2 ;  /* 0x000000019d755824 */ /* 0x100fe200010e0600 */
[----:B-----5:R-:W-:Y:S04]  /*5e70*/  @P5 IADD3 R168, P1, R116, R2, RZ ;  /* 0x0000000274a85210 */ /* 0x020fe80007f3e0ff */
[----:B------:R3:W-:Y:S01]  /*5e80*/  @P5 LDGSTS.E.BYPASS.LTC128B.128 [R228+0x2100], [R116.64], !P0 ;  /* 0x0210000074e45fae */ /* 0x0007e2000c101d46 */
[----:B------:R-:W-:Y:S07]  /*5e90*/  @P5 IMAD.X R169, R117, 0x1, R0, P1 ;  /* 0x0000000175a95824 */ /* 0x000fee00008e0600 */
[----:B------:R3:W-:Y:S08]  /*5ea0*/  @P5 LDGSTS.E.BYPASS.LTC128B.128 [R228+0x6100], [R116.64+0x80], !P6 ;  /* 0x0610008074e45fae */ /* 0x0007f0000f101d46 */
[----:B------:R5:W-:Y:S08]  /*5eb0*/  @P5 LDGSTS.E.BYPASS.LTC128B.128 [R228+0x3100], [R168.64], !P0 ;  /* 0x03100000a8e45fae */ /* 0x000bf0000c101d46 */
[----:B------:R5:W-:Y:S08]  /*5ec0*/  @P5 LDGSTS.E.BYPASS.LTC128B.128 [R228+0x7100], [R168.64+0x80], !P6 ;  /* 0x07100080a8e45fae */ /* 0x000bf0000f101d46 */
[----:B------:R-:W-:Y:S08]  /*5ed0*/  LDSM.16.M88.4 R144, [R205+0x800] ;  /* 0x00080000cd90783b */ /* 0x000ff00000000200 */
[----:B------:R-:W-:Y:S08]  /*5ee0*/  LDSM.16.M88.4 R148, [R205+0x1000] ;  /* 0x00100000cd94783b */ /* 0x000ff00000000200 */
[----:B------:R-:W-:Y:S08]  /*5ef0*/  LDSM.16.M88.4 R152, [R205+0x1800] ;  /* 0x00180000cd98783b */ /* 0x000ff00000000200 */
[----:B-----5:R-:W5:Y:S01]  /*5f00*/  LDSM.16.M88.4 R168, [R205] ;  /* 0x00000000cda8783b */ /* 0x020f620000000200 */
[----:B----4-:R-:W-:Y:S04]  /*5f10*/  IMAD.IADD R0, R193, 0x1, R196 ;  /* 0x00000001c1007824 */ /* 0x010fe800078e02c4 */
[----:B------:R-:W-:Y:S03]  /*5f20*/  @P4 IMAD.HI.U32 R2, R0, c[0x0][0x2c8], RZ ;  /* 0x0000b20000024a27 */ /* 0x000fe600078e00ff */
[----:B------:R-:W0:Y:S02]  /*5f30*/  LDGDEPBAR ;  /* 0x00000000000079af */ /* 0x000e240000000000 */
[----:B------:R-:W-:Y:S06]  /*5f40*/  @P4 SHF.R.U32.HI R0, RZ, c[0x0][0x2cc], R2 ;  /* 0x0000b300ff004a19 */ /* 0x000fec0000011602 */
[----:B-1----:R-:W1:Y:S08]  /*5f50*/  LDSM.16.M88.4 R156, [R205+0x2000] ;  /* 0x00200000cd9c783b */ /* 0x002e700000000200 */
[----:B------:R-:W4:Y:S08]  /*5f60*/  LDSM.16.M88.4 R160, [R205+0x2800] ;  /* 0x00280000cda0783b */ /* 0x000f300000000200 */
[----:B---3--:R-:W-:Y:S01]  /*5f70*/  SHFL.IDX PT, R116, R0, 0x1, 0x1c1f ;  /* 0x003c1f0000747f89 */ /* 0x008fe200000e0000 */
[C---:B-----5:R-:W-:Y:S07]  /*5f80*/  HMMA.16816.F32.BF16 R4, R164.reuse, R168, R4 ;  /* 0x000000a8a404723c */ /* 0x060fee0000041804 */
[----:B------:R3:W-:Y:S01]  /*5f90*/  SHFL.IDX PT, R2, R0, RZ, 0x1c1f ;  /* 0x001c1fff00027589 */ /* 0x0007e200000e0000 */
[C---:B------:R-:W-:Y:S07]  /*5fa0*/  HMMA.16816.F32.BF16 R8, R164.reuse, R170, R8 ;  /* 0x000000aaa408723c */ /* 0x040fee0000041808 */
[----:B------:R-:W5:Y:S01]  /*5fb0*/  LDSM.16.M88.4 R168, [R205+0x3000] ;  /* 0x00300000cda8783b */ /* 0x000f620000000200 */
[C---:B------:R-:W-:Y:S08]  /*5fc0*/  HMMA.16816.F32.BF16 R12, R164.reuse, R144, R12 ;  /* 0x00000090a40c723c */ /* 0x040ff0000004180c */
[C---:B------:R-:W-:Y:S01]  /*5fd0*/  HMMA.16816.F32.BF16 R16, R164.reuse, R146, R16 ;  /* 0x00000092a410723c */ /* 0x040fe20000041810 */
[----:B------:R-:W4:Y:S03]  /*5fe0*/  LDSM.16.M88.4 R144, [R205+0x3800] ;  /* 0x00380000cd90783b */ /* 0x000f260000000200 */
[----:B---3--:R-:W-:Y:S04]  /*5ff0*/  IMAD.MOV.U32 R0, RZ, RZ, -0x80 ;  /* 0xffffff80ff007424 */ /* 0x008fe800078e00ff */
[C---:B------:R-:W-:Y:S04]  /*6000*/  HMMA.16816.F32.BF16 R20, R164.reuse, R148, R20 ;  /* 0x00000094a414723c */ /* 0x040fe80000041814 */
[----:B------:R-:W-:Y:S04]  /*6010*/  IMAD R0, R192, R0, 0x1 ;  /* 0x00000001c0007424 */ /* 0x000fe800078e0200 */
[C---:B------:R-:W-:Y:S01]  /*6020*/  HMMA.16816.F32.BF16 R24, R164.reuse, R150, R24 ;  /* 0x00000096a418723c */ /* 0x040fe20000041818 */
[----:B------:R-:W3:Y:S07]  /*6030*/  LDSM.16.M88.4 R148, [R202] ;  /* 0x00000000ca94783b */ /* 0x000eee0000000200 */
[C---:B------:R-:W-:Y:S08]  /*6040*/  HMMA.16816.F32.BF16 R28, R164.reuse, R152, R28 ;  /* 0x00000098a41c723c */ /* 0x040ff0000004181c */
        /* <DEDUP_REMOVED lines=12> */
[----:B------:R-:W-:Y:S01]  /*6110*/  HMMA.16816.F32.BF16 R64, R164, R146, R64 ;  /* 0x00000092a440723c */ /* 0x000fe20000041840 */
[----:B------:R-:W4:Y:S07]  /*6120*/  LDSM.16.M88.4 R144, [R202+0x2800] ;  /* 0x00280000ca90783b */ /* 0x000f2e0000000200 */
[C---:B---3--:R-:W-:Y:S08]  /*6130*/  HMMA.16816.F32.BF16 R4, R172.reuse, R148, R4 ;  /* 0x00000094ac04723c */ /* 0x048ff00000041804 */
[C---:B------:R-:W-:Y:S01]  /*6140*/  HMMA.16816.F32.BF16 R8, R172.reuse, R150, R8 ;  /* 0x00000096ac08723c */ /* 0x040fe20000041808 */
[----:B------:R-:W3:Y:S07]  /*6150*/  LDSM.16.M88.4 R148, [R202+0x3000] ;  /* 0x00300000ca94783b */ /* 0x000eee0000000200 */
[C---:B------:R-:W-:Y:S04]  /*6160*/  HMMA.16816.F32.BF16 R12, R172.reuse, R152, R12 ;  /* 0x00000098ac0c723c */ /* 0x040fe8000004180c */
[----:B--2---:R-:W-:Y:S04]  /*6170*/  IADD3 R0, R0, c[0x0][0x1d0], -R119 ;  /* 0x0000740000007a10 */ /* 0x004fe80007ffe877 */
[C---:B------:R-:W-:Y:S01]  /*6180*/  HMMA.16816.F32.BF16 R16, R172.reuse, R154, R16 ;  /* 0x0000009aac10723c */ /* 0x040fe20000041810 */
[----:B------:R-:W2:Y:S03]  /*6190*/  LDSM.16.M88.4 R152, [R202+0x3800] ;  /* 0x00380000ca98783b */ /* 0x000ea60000000200 */
[----:B------:R-:W-:Y:S04]  /*61a0*/  IADD3 R0, R0, -c[0x0][0x168], RZ ;  /* 0x80005a0000007a10 */ /* 0x000fe80007ffe0ff */
[C---:B-1----:R-:W-:Y:S04]  /*61b0*/  HMMA.16816.F32.BF16 R20, R172.reuse, R156, R20 ;  /* 0x0000009cac14723c */ /* 0x042fe80000041814 */
[C---:B------:R-:W-:Y:S02]  /*61c0*/  IMAD.IADD R2, R0.reuse, 0x1, R2 ;  /* 0x0000000100027824 */ /* 0x040fe400078e0202 */
[----:B------:R-:W-:Y:S02]  /*61d0*/  IMAD.IADD R0, R0, 0x1, R116 ;  /* 0x0000000100007824 */ /* 0x000fe400078e0274 */
[C---:B------:R-:W-:Y:S01]  /*61e0*/  HMMA.16816.F32.BF16 R24, R172.reuse, R158, R24 ;  /* 0x0000009eac18723c */ /* 0x040fe20000041818 */
[----:B------:R-:W1:Y:S02]  /*61f0*/  LDSM.16.M88.4 R156, [R201+0x4000] ;  /* 0x00400000c99c783b */ /* 0x000e640000000200 */
[C---:B------:R-:W-:Y:S02]  /*6200*/  ISETP.GT.AND P1, PT, R0.reuse, RZ, PT ;  /* 0x000000ff0000720c */ /* 0x040fe40003f24270 */
[----:B------:R-:W-:Y:S02]  /*6210*/  ISETP.GT.AND P0, PT, R0, 0x1, PT ;  /* 0x000000010000780c */ /* 0x000fe40003f04270 */
[C---:B------:R-:W-:Y:S01]  /*6220*/  ISETP.GT.AND P3, PT, R2.reuse, RZ, PT ;  /* 0x000000ff0200720c */ /* 0x040fe20003f64270 */
[C---:B----4-:R-:W-:Y:S03]  /*6230*/  HMMA.16816.F32.BF16 R28, R172.reuse, R160, R28 ;  /* 0x000000a0ac1c723c */ /* 0x050fe6000004181c */
[C---:B------:R-:W-:Y:S02]  /*6240*/  ISETP.GT.AND P2, PT, R2.reuse, 0x1, PT ;  /* 0x000000010200780c */ /* 0x040fe40003f44270 */
[----:B------:R-:W-:Y:S03]  /*6250*/  ISETP.GT.AND P5, PT, R2, 0x60, PT ;  /* 0x000000600200780c */ /* 0x000fe60003fa4270 */
[C---:B------:R-:W-:Y:S01]  /*6260*/  HMMA.16816.F32.BF16 R32, R172.reuse, R162, R32 ;  /* 0x000000a2ac20723c */ /* 0x040fe20000041820 */
[----:B------:R-:W4:Y:S07]  /*6270*/  LDSM.16.M88.4 R160, [R201+0x4800] ;  /* 0x00480000c9a0783b */ /* 0x000f2e0000000200 */
[C---:B-----5:R-:W-:Y:S08]  /*6280*/  HMMA.16816.F32.BF16 R36, R172.reuse, R168, R36 ;  /* 0x000000a8ac24723c */ /* 0x060ff00000041824 */
[C---:B------:R-:W-:Y:S01]  /*6290*/  HMMA.16816.F32.BF16 R40, R172.reuse, R170, R40 ;  /* 0x000000aaac28723c */ /* 0x040fe20000041828 */
[----:B------:R-:W5:Y:S07]  /*62a0*/  LDSM.16.M88.4 R168, [R201+0x5000] ;  /* 0x00500000c9a8783b */ /* 0x000f6e0000000200 */
[C---:B------:R-:W-:Y:S08]  /*62b0*/  HMMA.16816.F32.BF16 R44, R172.reuse, R144, R44 ;  /* 0x00000090ac2c723c */ /* 0x040ff0000004182c */
        /* <DEDUP_REMOVED lines=16> */
[----:B------:R-:W5:Y:S07]  /*63c0*/  LDSM.16.M88.4 R168, [R215] ;  /* 0x00000000d7a8783b */ /* 0x000f6e0000000200 */
[C---:B------:R-:W-:Y:S08]  /*63d0*/  HMMA.16816.F32.BF16 R28, R176.reuse, R144, R28 ;  /* 0x00000090b01c723c */ /* 0x040ff0000004181c */
[C---:B------:R-:W-:Y:S01]  /*63e0*/  HMMA.16816.F32.BF16 R32, R176.reuse, R146, R32 ;  /* 0x00000092b020723c */ /* 0x040fe20000041820 */
[----:B------:R-:W4:Y:S07]  /*63f0*/  LDSM.16.M88.4 R144, [R214] ;  /* 0x00000000d690783b */ /* 0x000f2e0000000200 */
[C---:B---3--:R-:W-:Y:S08]  /*6400*/  HMMA.16816.F32.BF16 R36, R176.reuse, R148, R36 ;  /* 0x00000094b024723c */ /* 0x048ff00000041824 */
[C---:B------:R-:W-:Y:S01]  /*6410*/  HMMA.16816.F32.BF16 R40, R176.reuse, R150, R40 ;  /* 0x00000096b028723c */ /* 0x040fe20000041828 */
[----:B------:R-:W3:Y:S07]  /*6420*/  LDSM.16.M88.4 R148, [R213] ;  /* 0x00000000d594783b */ /* 0x000eee0000000200 */
[C---:B--2---:R-:W-:Y:S08]  /*6430*/  HMMA.16816.F32.BF16 R44, R176.reuse, R152, R44 ;  /* 0x00000098b02c723c */ /* 0x044ff0000004182c */
[C---:B------:R-:W-:Y:S01]  /*6440*/  HMMA.16816.F32.BF16 R48, R176.reuse, R154, R48 ;  /* 0x0000009ab030723c */ /* 0x040fe20000041830 */
[----:B------:R-:W2:Y:S07]  /*6450*/  LDSM.16.M88.4 R152, [R212] ;  /* 0x00000000d498783b */ /* 0x000eae0000000200 */
[C---:B-1----:R-:W-:Y:S08]  /*6460*/  HMMA.16816.F32.BF16 R52, R176.reuse, R156, R52 ;  /* 0x0000009cb034723c */ /* 0x042ff00000041834 */
[C---:B------:R-:W-:Y:S01]  /*6470*/  HMMA.16816.F32.BF16 R56, R176.reuse, R158, R56 ;  /* 0x0000009eb038723c */ /* 0x040fe20000041838 */
[----:B------:R-:W1:Y:S07]  /*6480*/  LDSM.16.M88.4 R156, [R211] ;  /* 0x00000000d39c783b */ /* 0x000e6e0000000200 */
[C---:B----4-:R-:W-:Y:S08]  /*6490*/  HMMA.16816.F32.BF16 R60, R176.reuse, R160, R60 ;  /* 0x000000a0b03c723c */ /* 0x050ff0000004183c */
[----:B------:R-:W-:Y:S01]  /*64a0*/  HMMA.16816.F32.BF16 R64, R176, R162, R64 ;  /* 0x000000a2b040723c */ /* 0x000fe20000041840 */
[----:B------:R-:W-:Y:S07]  /*64b0*/  LDSM.16.M88.4 R160, [R209] ;  /* 0x00000000d1a0783b */ /* 0x000fee0000000200 */
[C---:B-----5:R-:W-:Y:S08]  /*64c0*/  HMMA.16816.F32.BF16 R4, R180.reuse, R168, R4 ;  /* 0x000000a8b404723c */ /* 0x060ff00000041804 */
[C---:B------:R-:W-:Y:S01]  /*64d0*/  HMMA.16816.F32.BF16 R8, R180.reuse, R170, R8 ;  /* 0x000000aab408723c */ /* 0x040fe20000041808 */
[----:B------:R-:W-:Y:S07]  /*64e0*/  LDSM.16.M88.4 R168, [R208] ;  /* 0x00000000d0a8783b */ /* 0x000fee0000000200 */
[C---:B------:R-:W-:Y:S08]  /*64f0*/  HMMA.16816.F32.BF16 R12, R180.reuse, R144, R12 ;  /* 0x00000090b40c723c */ /* 0x040ff0000004180c */
[C---:B------:R-:W-:Y:S01]  /*6500*/  HMMA.16816.F32.BF16 R16, R180.reuse, R146, R16 ;  /* 0x00000092b410723c */ /* 0x040fe20000041810 */
[----:B------:R-:W4:Y:S07]  /*6510*/  LDSM.16.M88.4 R144, [R210] ;  /* 0x00000000d290783b */ /* 0x000f2e0000000200 */
[C---:B---3--:R-:W-:Y:S08]  /*6520*/  HMMA.16816.F32.BF16 R20, R180.reuse, R148, R20 ;  /* 0x00000094b414723c */ /* 0x048ff00000041814 */
[C---:B------:R-:W-:Y:S01]  /*6530*/  HMMA.16816.F32.BF16 R24, R180.reuse, R150, R24 ;  /* 0x00000096b418723c */ /* 0x040fe20000041818 */
[----:B------:R-:W3:Y:S07]  /*6540*/  LDSM.16.M88.4 R148, [R205+0x4000] ;  /* 0x00400000cd94783b */ /* 0x000eee0000000200 */
[C---:B--2---:R-:W-:Y:S08]  /*6550*/  HMMA.16816.F32.BF16 R28, R180.reuse, R152, R28 ;  /* 0x00000098b41c723c */ /* 0x044ff0000004181c */
        /* <DEDUP_REMOVED lines=10> */
[----:B------:R-:W-:Y:S07]  /*6600*/  LDSM.16.M88.4 R160, [R205+0x6800] ;  /* 0x00680000cda0783b */ /* 0x000fee0000000200 */
[C---:B------:R-:W-:Y:S08]  /*6610*/  HMMA.16816.F32.BF16 R60, R180.reuse, R168, R60 ;  /* 0x000000a8b43c723c */ /* 0x040ff0000004183c */
[----:B------:R-:W-:Y:S01]  /*6620*/  HMMA.16816.F32.BF16 R64, R180, R170, R64 ;  /* 0x000000aab440723c */ /* 0x000fe20000041840 */
[----:B------:R-:W-:Y:S07]  /*6630*/  LDSM.16.M88.4 R168, [R205+0x7000] ;  /* 0x00700000cda8783b */ /* 0x000fee0000000200 */
        /* <DEDUP_REMOVED lines=23> */
[C---:B------:R-:W-:Y:S08]  /*67b0*/  HMMA.16816.F32.BF16 R8, R188.reuse, R158, R8 ;  /* 0x0000009ebc08723c */ /* 0x040ff00000041808 */
[C---:B----4-:R-:W-:Y:S08]  /*67c0*/  HMMA.16816.F32.BF16 R12, R188.reuse, R144, R12 ;  /* 0x00000090bc0c723c */ /* 0x050ff0000004180c */
[C---:B------:R-:W-:Y:S01]  /*67d0*/  HMMA.16816.F32.BF16 R16, R188.reuse, R146, R16 ;  /* 0x00000092bc10723c */ /* 0x040fe20000041810 */
[----:B------:R-:W1:Y:S03]  /*67e0*/  LDSM.16.M88.4 R144, [R202+0x6000] ;  /* 0x00600000ca90783b */ /* 0x000e660000000200 */
[----:B------:R-:W-:Y:S02]  /*67f0*/  FSEL R157, R6, -INF , P1 ;  /* 0xff800000069d7808 */ /* 0x000fe40000800000 */
[----:B------:R-:W-:Y:S02]  /*6800*/  FSEL R159, R7, -INF , P0 ;  /* 0xff800000079f7808 */ /* 0x000fe40000000000 */
[C---:B---3--:R-:W-:Y:S03]  /*6810*/  HMMA.16816.F32.BF16 R20, R188.reuse, R148, R20 ;  /* 0x00000094bc14723c */ /* 0x048fe60000041814 */
[----:B------:R-:W-:Y:S02]  /*6820*/  ISETP.GT.AND P1, PT, R0, 0x8, PT ;  /* 0x000000080000780c */ /* 0x000fe40003f24270 */
[----:B------:R-:W-:Y:S02]  /*6830*/  FSEL R116, R4, -INF , P3 ;  /* 0xff80000004747808 */ /* 0x000fe40001800000 */
[----:B------:R-:W-:Y:S01]  /*6840*/  FSEL R156, R5, -INF , P2 ;  /* 0xff800000059c7808 */ /* 0x000fe20001000000 */
[C---:B------:R-:W-:Y:S01]  /*6850*/  HMMA.16816.F32.BF16 R24, R188.reuse, R150, R24 ;  /* 0x00000096bc18723c */ /* 0x040fe20000041818 */
[----:B------:R-:W3:Y:S02]  /*6860*/  LDSM.16.M88.4 R4, [R202+0x6800] ;  /* 0x00680000ca04783b */ /* 0x000ee40000000200 */
[----:B------:R-:W-:Y:S02]  /*6870*/  ISETP.GT.AND P0, PT, R0, 0x9, PT ;  /* 0x000000090000780c */ /* 0x000fe40003f04270 */
[----:B------:R-:W-:Y:S02]  /*6880*/  ISETP.GT.AND P3, PT, R2, 0x8, PT ;  /* 0x000000080200780c */ /* 0x000fe40003f64270 */
[----:B------:R-:W-:Y:S01]  /*6890*/  FSEL R151, R10, -INF , P1 ;  /* 0xff8000000a977808 */ /* 0x000fe20000800000 */
[C---:B--2---:R-:W-:Y:S03]  /*68a0*/  HMMA.16816.F32.BF16 R28, R188.reuse, R152, R28 ;  /* 0x00000098bc1c723c */ /* 0x044fe6000004181c */
[C---:B------:R-:W-:Y:S02]  /*68b0*/  ISETP.GT.AND P1, PT, R0.reuse, 0x10, PT ;  /* 0x000000100000780c */ /* 0x040fe40003f24270 */
[----:B------:R-:W-:Y:S02]  /*68c0*/  FSEL R158, R11, -INF , P0 ;  /* 0xff8000000b9e7808 */ /* 0x000fe40000000000 */
[----:B------:R-:W-:Y:S01]  /*68d0*/  ISETP.GT.AND P0, PT, R0, 0x11, PT ;  /* 0x000000110000780c */ /* 0x000fe20003f04270 */
[C---:B------:R-:W-:Y:S03]  /*68e0*/  HMMA.16816.F32.BF16 R32, R188.reuse, R154, R32 ;  /* 0x0000009abc20723c */ /* 0x040fe60000041820 */
[----:B------:R-:W-:Y:S02]  /*68f0*/  ISETP.GT.AND P2, PT, R2, 0x9, PT ;  /* 0x000000090200780c */ /* 0x000fe40003f44270 */
[----:B------:R-:W-:Y:S02]  /*6900*/  FSEL R149, R8, -INF , P3 ;  /* 0xff80000008957808 */ /* 0x000fe40001800000 */
[----:B------:R-:W-:Y:S01]  /*6910*/  FSEL R160, R14, -INF , P1 ;  /* 0xff8000000ea07808 */ /* 0x000fe20000800000 */
[----:B------:R-:W-:Y:S01]  /*6920*/  IMAD.MOV.U32 R14, RZ, RZ, R194 ;  /* 0x000000ffff0e7224 */ /* 0x000fe200078e00c2 */
[C---:B-1----:R-:W-:Y:S03]  /*6930*/  HMMA.16816.F32.BF16 R36, R188.reuse, R144, R36 ;  /* 0x00000090bc24723c */ /* 0x042fe60000041824 */
[----:B------:R-:W-:Y:S01]  /*6940*/  FSEL R161, R15, -INF , P0 ;  /* 0xff8000000fa17808 */ /* 0x000fe20000000000 */
[----:B------:R-:W-:Y:S01]  /*6950*/  IMAD.MOV.U32 R15, RZ, RZ, R195 ;  /* 0x000000ffff0f7224 */ /* 0x000fe200078e00c3 */
[C---:B------:R-:W-:Y:S02]  /*6960*/  ISETP.GT.AND P1, PT, R0.reuse, 0x18, PT ;  /* 0x000000180000780c */ /* 0x040fe40003f24270 */
[----:B------:R-:W-:Y:S01]  /*6970*/  ISETP.GT.AND P0, PT, R0, 0x19, PT ;  /* 0x000000190000780c */ /* 0x000fe20003f04270 */
[C---:B------:R-:W-:Y:S03]  /*6980*/  HMMA.16816.F32.BF16 R40, R188.reuse, R146, R40 ;  /* 0x00000092bc28723c */ /* 0x040fe60000041828 */
[----:B------:R-:W-:Y:S02]  /*6990*/  ISETP.GT.AND P3, PT, R2, 0x10, PT ;  /* 0x000000100200780c */ /* 0x000fe40003f64270 */
[----:B------:R-:W-:Y:S02]  /*69a0*/  FSEL R162, R18, -INF , P1 ;  /* 0xff80000012a27808 */ /* 0x000fe40000800000 */
[----:B------:R-:W-:Y:S01]  /*69b0*/  FSEL R163, R19, -INF , P0 ;  /* 0xff80000013a37808 */ /* 0x000fe20000000000 */
[C---:B---3--:R-:W-:Y:S01]  /*69c0*/  HMMA.16816.F32.BF16 R44, R188.reuse, R4, R44 ;  /* 0x00000004bc2c723c */ /* 0x048fe2000004182c */
[----:B------:R-:W2:Y:S02]  /*69d0*/  LDL.64 R18, [R1+0x18] ;  /* 0x0000180001127983 */ /* 0x000ea40000100a00 */
[----:B------:R-:W-:Y:S02]  /*69e0*/  ISETP.GT.AND P1, PT, R0, 0x20, PT ;  /* 0x000000200000780c */ /* 0x000fe40003f24270 */
[----:B------:R-:W-:Y:S02]  /*69f0*/  FSEL R152, R12, -INF , P3 ;  /* 0xff8000000c987808 */ /* 0x000fe40001800000 */
[----:B------:R-:W-:Y:S01]  /*6a00*/  ISETP.GT.AND P3, PT, R2, 0x18, PT ;  /* 0x000000180200780c */ /* 0x000fe20003f64270 */
[C---:B------:R-:W-:Y:S01]  /*6a10*/  HMMA.16816.F32.BF16 R48, R188.reuse, R6, R48 ;  /* 0x00000006bc30723c */ /* 0x040fe20000041830 */
[----:B------:R-:W-:Y:S02]  /*6a20*/  LDSM.16.M88.4 R4, [R202+0x7800] ;  /* 0x00780000ca04783b */ /* 0x000fe40000000200 */
[----:B------:R-:W-:Y:S02]  /*6a30*/  ISETP.GT.AND P0, PT, R0, 0x21, PT ;  /* 0x000000210000780c */ /* 0x000fe40003f04270 */
[----:B------:R-:W-:Y:S02]  /*6a40*/  FSEL R154, R16, -INF , P3 ;  /* 0xff800000109a7808 */ /* 0x000fe40001800000 */
[----:B------:R-:W-:Y:S02]  /*6a50*/  FSEL R150, R9, -INF , P2 ;  /* 0xff80000009967808 */ /* 0x000fe40001000000 */
[----:B------:R-:W3:Y:S01]  /*6a60*/  LDL R16, [R1+0x14] ;  /* 0x0000140001107983 */ /* 0x000ee20000100800 */
[----:B------:R-:W-:Y:S02]  /*6a70*/  ISETP.GT.AND P2, PT, R2, 0x11, PT ;  /* 0x000000110200780c */ /* 0x000fe40003f44270 */
[----:B------:R-:W-:Y:S01]  /*6a80*/  FMNMX.FTZ R12, R116, R3, !PT ;  /* 0x00000003740c7209 */ /* 0x000fe20007810000 */
[----:B------:R-:W1:Y:S01]  /*6a90*/  LDSM.16.M88.4 R8, [R202+0x7000] ;  /* 0x00700000ca08783b */ /* 0x000e620000000200 */
[----:B------:R-:W-:Y:S04]  /*6aa0*/  DEPBAR.LE SB0, 0x0 ;  /* 0x000080000000791a */ /* 0x000fe80000000000 */
[----:B------:R-:W-:Y:S02]  /*6ab0*/  FMNMX.FTZ R12, R156, R12, !PT ;  /* 0x0000000c9c0c7209 */ /* 0x000fe40007810000 */
[----:B------:R-:W-:Y:S01]  /*6ac0*/  FSEL R170, R22, -INF , P1 ;  /* 0xff80000016aa7808 */ /* 0x000fe20000800000 */
[----:B------:R-:W-:Y:S01]  /*6ad0*/  BAR.SYNC.DEFER_BLOCKING 0x0 ;  /* 0x0000000000007b1d */ /* 0x000fe20000010000 */
[----:B------:R-:W-:Y:S02]  /*6ae0*/  FMNMX.FTZ R12, R149, R12, !PT ;  /* 0x0000000c950c7209 */ /* 0x000fe40007810000 */
[----:B------:R-:W-:Y:S02]  /*6af0*/  FSEL R193, R23, -INF , P0 ;  /* 0xff80000017c17808 */ /* 0x000fe40000000000 */
[----:B------:R-:W-:Y:S02]  /*6b00*/  FMNMX.FTZ R12, R150, R12, !PT ;  /* 0x0000000c960c7209 */ /* 0x000fe40007810000 */
[----:B------:R-:W-:Y:S02]  /*6b10*/  FSEL R153, R13, -INF , P2 ;  /* 0xff8000000d997808 */ /* 0x000fe40001000000 */
[----:B------:R-:W-:Y:S02]  /*6b20*/  FMNMX.FTZ R12, R152, R12, !PT ;  /* 0x0000000c980c7209 */ /* 0x000fe40007810000 */
[----:B------:R-:W-:Y:S02]  /*6b30*/  ISETP.GT.AND P3, PT, R2, 0x20, PT ;  /* 0x000000200200780c */ /* 0x000fe40003f64270 */
[----:B------:R-:W-:Y:S02]  /*6b40*/  ISETP.GT.AND P1, PT, R0, 0x28, PT ;  /* 0x000000280000780c */ /* 0x000fe40003f24270 */
[----:B------:R-:W-:Y:S02]  /*6b50*/  FSEL R168, R20, -INF , P3 ;  /* 0xff80000014a87808 */ /* 0x000fe40001800000 */
[----:B------:R-:W-:Y:S02]  /*6b60*/  ISETP.GT.AND P0, PT, R0, 0x29, PT ;  /* 0x000000290000780c */ /* 0x000fe40003f04270 */
[----:B------:R-:W-:Y:S02]  /*6b70*/  FSEL R195, R26, -INF , P1 ;  /* 0xff8000001ac37808 */ /* 0x000fe40000800000 */
[----:B------:R-:W-:Y:S02]  /*6b80*/  ISETP.GT.AND P1, PT, R0, 0x30, PT ;  /* 0x000000300000780c */ /* 0x000fe40003f24270 */
[----:B------:R-:W-:Y:S02]  /*6b90*/  FSEL R196, R27, -INF , P0 ;  /* 0xff8000001bc47808 */ /* 0x000fe40000000000 */
[----:B------:R-:W-:Y:S02]  /*6ba0*/  FSEL R199, R30, -INF , P1 ;  /* 0xff8000001ec77808 */ /* 0x000fe40000800000 */
[C---:B------:R-:W-:Y:S02]  /*6bb0*/  ISETP.GT.AND P0, PT, R0.reuse, 0x31, PT ;  /* 0x000000310000780c */ /* 0x040fe40003f04270 */
[----:B------:R-:W-:Y:S02]  /*6bc0*/  ISETP.GT.AND P1, PT, R0, 0x38, PT ;  /* 0x000000380000780c */ /* 0x000fe40003f24270 */
[----:B------:R-:W-:Y:S01]  /*6bd0*/  FSEL R232, R31, -INF , P0 ;  /* 0xff8000001fe87808 */ /* 0x000fe20000000000 */
[C---:B-1----:R-:W-:Y:S05]  /*6be0*/  HMMA.16816.F32.BF16 R52, R188.reuse, R8, R52 ;  /* 0x00000008bc34723c */ /* 0x042fea0000041834 */
[C---:B------:R-:W-:Y:S02]  /*6bf0*/  ISETP.GT.AND P2, PT, R2.reuse, 0x19, PT ;  /* 0x000000190200780c */ /* 0x040fe40003f44270 */
[----:B------:R-:W-:Y:S01]  /*6c00*/  FMNMX.FTZ R8, R153, R12, !PT ;  /* 0x0000000c99087209 */ /* 0x000fe20007810000 */
[C---:B------:R-:W-:Y:S03]  /*6c10*/  HMMA.16816.F32.BF16 R56, R188.reuse, R10, R56 ;  /* 0x0000000abc38723c */ /* 0x040fe60000041838 */
[----:B------:R-:W-:Y:S02]  /*6c20*/  ISETP.GT.AND P3, PT, R2, 0x28, PT ;  /* 0x000000280200780c */ /* 0x000fe40003f64270 */
[----:B------:R-:W-:Y:S02]  /*6c30*/  FSEL R155, R17, -INF , P2 ;  /* 0xff800000119b7808 */ /* 0x000fe40001000000 */
[----:B------:R-:W-:Y:S01]  /*6c40*/  FMNMX.FTZ R8, R154, R8, !PT ;  /* 0x000000089a087209 */ /* 0x000fe20007810000 */
[C---:B------:R-:W-:Y:S03]  /*6c50*/  HMMA.16816.F32.BF16 R60, R188.reuse, R4, R60 ;  /* 0x00000004bc3c723c */ /* 0x040fe6000004183c */
[C---:B------:R-:W-:Y:S02]  /*6c60*/  ISETP.GT.AND P2, PT, R2.reuse, 0x21, PT ;  /* 0x000000210200780c */ /* 0x040fe40003f44270 */
[----:B------:R-:W-:Y:S02]  /*6c70*/  FMNMX.FTZ R8, R155, R8, !PT ;  /* 0x000000089b087209 */ /* 0x000fe40007810000 */
[----:B------:R-:W-:Y:S01]  /*6c80*/  FSEL R169, R21, -INF , P2 ;  /* 0xff80000015a97808 */ /* 0x000fe20001000000 */
[----:B------:R-:W-:Y:S03]  /*6c90*/  HMMA.16816.F32.BF16 R64, R188, R6, R64 ;  /* 0x00000006bc40723c */ /* 0x000fe60000041840 */
[----:B------:R-:W-:Y:S02]  /*6ca0*/  ISETP.GT.AND P2, PT, R2, 0x29, PT ;  /* 0x000000290200780c */ /* 0x000fe40003f44270 */
[----:B------:R-:W-:Y:S02]  /*6cb0*/  FMNMX.FTZ R8, R168, R8, !PT ;  /* 0x00000008a8087209 */ /* 0x000fe40007810000 */
[----:B------:R-:W-:Y:S02]  /*6cc0*/  FSEL R171, R24, -INF , P3 ;  /* 0xff80000018ab7808 */ /* 0x000fe40001800000 */
[----:B------:R-:W-:Y:S02]  /*6cd0*/  FMNMX.FTZ R8, R169, R8, !PT ;  /* 0x00000008a9087209 */ /* 0x000fe40007810000 */
[----:B------:R-:W-:Y:S02]  /*6ce0*/  ISETP.GT.AND P3, PT, R2, 0x30, PT ;  /* 0x000000300200780c */ /* 0x000fe40003f64270 */
[----:B------:R-:W-:Y:S02]  /*6cf0*/  FSEL R194, R25, -INF , P2 ;  /* 0xff80000019c27808 */ /* 0x000fe40001000000 */
[----:B------:R-:W-:Y:S02]  /*6d00*/  FMNMX.FTZ R8, R171, R8, !PT ;  /* 0x00000008ab087209 */ /* 0x000fe40007810000 */
[----:B------:R-:W-:Y:S02]  /*6d10*/  FSEL R198, R28, -INF , P3 ;  /* 0xff8000001cc67808 */ /* 0x000fe40001800000 */
[----:B------:R-:W-:Y:S02]  /*6d20*/  FMNMX.FTZ R8, R194, R8, !PT ;  /* 0x00000008c2087209 */ /* 0x000fe40007810000 */
[----:B------:R-:W-:Y:S02]  /*6d30*/  ISETP.GT.AND P2, PT, R2, 0x31, PT ;  /* 0x000000310200780c */ /* 0x000fe40003f44270 */
[----:B------:R-:W-:Y:S02]  /*6d40*/  FMNMX.FTZ R8, R198, R8, !PT ;  /* 0x00000008c6087209 */ /* 0x000fe40007810000 */
[----:B------:R-:W-:Y:S02]  /*6d50*/  FSEL R197, R29, -INF , P2 ;  /* 0xff8000001dc57808 */ /* 0x000fe40001000000 */
[C---:B------:R-:W-:Y:S02]  /*6d60*/  ISETP.GT.AND P3, PT, R2.reuse, 0x38, PT ;  /* 0x000000380200780c */ /* 0x040fe40003f64270 */
[----:B------:R-:W-:Y:S02]  /*6d70*/  FMNMX.FTZ R4, R197, R8, !PT ;  /* 0x00000008c5047209 */ /* 0x000fe40007810000 */
[----:B------:R-:W-:Y:S02]  /*6d80*/  ISETP.GT.AND P2, PT, R2, 0x39, PT ;  /* 0x000000390200780c */ /* 0x000fe40003f44270 */
[----:B------:R-:W-:Y:S02]  /*6d90*/  FSEL R230, R32, -INF , P3 ;  /* 0xff80000020e67808 */ /* 0x000fe40001800000 */
[----:B------:R-:W-:Y:S02]  /*6da0*/  ISETP.GT.AND P3, PT, R2, 0x40, PT ;  /* 0x000000400200780c */ /* 0x000fe40003f64270 */
[----:B------:R-:W-:Y:S02]  /*6db0*/  FSEL R231, R33, -INF , P2 ;  /* 0xff80000021e77808 */ /* 0x000fe40001000000 */
[----:B------:R-:W-:Y:S02]  /*6dc0*/  FMNMX.FTZ R9, R157, R118, !PT ;  /* 0x000000769d097209 */ /* 0x000fe40007810000 */
[----:B------:R-:W-:Y:S02]  /*6dd0*/  FMNMX.FTZ R4, R230, R4, !PT ;  /* 0x00000004e6047209 */ /* 0x000fe40007810000 */
[----:B------:R-:W-:Y:S02]  /*6de0*/  FSEL R235, R36, -INF , P3 ;  /* 0xff80000024eb7808 */ /* 0x000fe40001800000 */
[C---:B------:R-:W-:Y:S02]  /*6df0*/  ISETP.GT.AND P2, PT, R2.reuse, 0x41, PT ;  /* 0x000000410200780c */ /* 0x040fe40003f44270 */
[----:B------:R-:W-:Y:S02]  /*6e00*/  FMNMX.FTZ R9, R159, R9, !PT ;  /* 0x000000099f097209 */ /* 0x000fe40007810000 */
[----:B------:R-:W-:Y:S02]  /*6e10*/  FMNMX.FTZ R4, R231, R4, !PT ;  /* 0x00000004e7047209 */ /* 0x000fe40007810000 */
[----:B------:R-:W-:Y:S02]  /*6e20*/  FSEL R236, R37, -INF , P2 ;  /* 0xff80000025ec7808 */ /* 0x000fe40001000000 */
[----:B------:R-:W-:Y:S02]  /*6e30*/  FMNMX.FTZ R9, R151, R9, !PT ;  /* 0x0000000997097209 */ /* 0x000fe40007810000 */
[----:B------:R-:W-:Y:S02]  /*6e40*/  ISETP.GT.AND P3, PT, R2, 0x48, PT ;  /* 0x000000480200780c */ /* 0x000fe40003f64270 */
[----:B------:R-:W-:Y:S02]  /*6e50*/  FMNMX.FTZ R4, R235, R4, !PT ;  /* 0x00000004eb047209 */ /* 0x000fe40007810000 */
[----:B------:R-:W-:Y:S02]  /*6e60*/  ISETP.GT.AND P0, PT, R0, 0x39, PT ;  /* 0x000000390000780c */ /* 0x000fe40003f04270 */
[----:B------:R-:W-:Y:S02]  /*6e70*/  FSEL R233, R34, -INF , P1 ;  /* 0xff80000022e97808 */ /* 0x000fe40000800000 */
[----:B------:R-:W-:Y:S02]  /*6e80*/  ISETP.GT.AND P1, PT, R0, 0x40, PT ;  /* 0x000000400000780c */ /* 0x000fe40003f24270 */
[----:B------:R-:W-:Y:S02]  /*6e90*/  ISETP.GT.AND P2, PT, R2, 0x49, PT ;  /* 0x000000490200780c */ /* 0x000fe40003f44270 */
[----:B------:R-:W-:Y:S02]  /*6ea0*/  FSEL R238, R40, -INF , P3 ;  /* 0xff80000028ee7808 */ /* 0x000fe40001800000 */
[----:B------:R-:W-:Y:S02]  /*6eb0*/  FMNMX.FTZ R9, R158, R9, !PT ;  /* 0x000000099e097209 */ /* 0x000fe40007810000 */
[----:B------:R-:W-:Y:S02]  /*6ec0*/  FMNMX.FTZ R117, R236, R4, !PT ;  /* 0x00000004ec757209 */ /* 0x000fe40007810000 */
[----:B------:R-:W-:Y:S02]  /*6ed0*/  FSEL R237, R38, -INF , P1 ;  /* 0xff80000026ed7808 */ /* 0x000fe40000800000 */
[----:B------:R-:W-:Y:S02]  /*6ee0*/  ISETP.GT.AND P1, PT, R0, 0x48, PT ;  /* 0x000000480000780c */ /* 0x000fe40003f24270 */
[----:B------:R-:W-:Y:S02]  /*6ef0*/  ISETP.GT.AND P3, PT, R2, 0x50, PT ;  /* 0x000000500200780c */ /* 0x000fe40003f64270 */
[----:B------:R-:W-:Y:S02]  /*6f00*/  FMNMX.FTZ R9, R160, R9, !PT ;  /* 0x00000009a0097209 */ /* 0x000fe40007810000 */
[----:B------:R-:W-:Y:S02]  /*6f10*/  FSEL R234, R35, -INF , P0 ;  /* 0xff80000023ea7808 */ /* 0x000fe40000000000 */
[----:B------:R-:W-:Y:S02]  /*6f20*/  ISETP.GT.AND P0, PT, R0, 0x41, PT ;  /* 0x000000410000780c */ /* 0x000fe40003f04270 */
[----:B------:R-:W-:Y:S02]  /*6f30*/  FSEL R239, R41, -INF , P2 ;  /* 0xff80000029ef7808 */ /* 0x000fe40001000000 */
[----:B------:R-:W-:Y:S02]  /*6f40*/  FMNMX.FTZ R117, R238, R117, !PT ;  /* 0x00000075ee757209 */ /* 0x000fe40007810000 */
[----:B------:R-:W-:Y:S02]  /*6f50*/  FSEL R240, R39, -INF , P0 ;  /* 0xff80000027f07808 */ /* 0x000fe40000000000 */
[----:B------:R-:W-:Y:S02]  /*6f60*/  FSEL R248, R44, -INF , P3 ;  /* 0xff8000002cf87808 */ /* 0x000fe40001800000 */
[----:B------:R-:W-:Y:S02]  /*6f70*/  FMNMX.FTZ R9, R161, R9, !PT ;  /* 0x00000009a1097209 */ /* 0x000fe40007810000 */
[----:B------:R-:W-:Y:S02]  /*6f80*/  ISETP.GT.AND P0, PT, R0, 0x49, PT ;  /* 0x000000490000780c */ /* 0x000fe40003f04270 */
[----:B------:R-:W-:Y:S02]  /*6f90*/  ISETP.GT.AND P2, PT, R2, 0x51, PT ;  /* 0x000000510200780c */ /* 0x000fe40003f44270 */
[----:B------:R-:W-:Y:S02]  /*6fa0*/  FSEL R241, R42, -INF , P1 ;  /* 0xff8000002af17808 */ /* 0x000fe40000800000 */
[----:B------:R-:W-:Y:S02]  /*6fb0*/  ISETP.GT.AND P1, PT, R0, 0x50, PT ;  /* 0x000000500000780c */ /* 0x000fe40003f24270 */
[----:B------:R-:W-:Y:S02]  /*6fc0*/  FMNMX.FTZ R117, R239, R117, !PT ;  /* 0x00000075ef757209 */ /* 0x000fe40007810000 */
[----:B------:R-:W-:Y:S02]  /*6fd0*/  FSEL R250, R45, -INF , P2 ;  /* 0xff8000002dfa7808 */ /* 0x000fe40001000000 */
[----:B------:R-:W-:Y:S02]  /*6fe0*/  FSEL R252, R46, -INF , P1 ;  /* 0xff8000002efc7808 */ /* 0x000fe40000800000 */
        /* <DEDUP_REMOVED lines=9> */
[----:B------:R-:W-:Y:S02]  /*7080*/  FMNMX.FTZ R117, R250, R117, !PT ;  /* 0x00000075fa757209 */ /* 0x000fe40007810000 */
[----:B------:R-:W-:Y:S02]  /*7090*/  FSEL R251, R49, -INF , P0 ;  /* 0xff80000031fb7808 */ /* 0x000fe40000000000 */
[----:B------:R-:W-:Y:S02]  /*70a0*/  FMNMX.FTZ R5, R170, R5, !PT ;  /* 0x00000005aa057209 */ /* 0x000fe40007810000 */
[----:B------:R-:W-:Y:S02]  /*70b0*/  FMNMX.FTZ R117, R245, R117, !PT ;  /* 0x00000075f5757209 */ /* 0x000fe40007810000 */
[----:B------:R-:W-:Y:S02]  /*70c0*/  ISETP.GT.AND P3, PT, R2, 0x61, PT ;  /* 0x000000610200780c */ /* 0x000fe40003f64270 */
[----:B------:R-:W-:Y:S02]  /*70d0*/  FSEL R40, R52, -INF , P5 ;  /* 0xff80000034287808 */ /* 0x000fe40002800000 */
[----:B------:R-:W-:Y:S02]  /*70e0*/  FMNMX.FTZ R117, R251, R117, !PT ;  /* 0x00000075fb757209 */ /* 0x000fe40007810000 */
[----:B------:R-:W-:Y:S02]  /*70f0*/  FMNMX.FTZ R5, R193, R5, !PT ;  /* 0x00000005c1057209 */ /* 0x000fe40007810000 */
[----:B------:R-:W-:Y:S02]  /*7100*/  FSEL R49, R53, -INF , P3 ;  /* 0xff80000035317808 */ /* 0x000fe40001800000 */
[----:B------:R-:W-:Y:S02]  /*7110*/  ISETP.GT.AND P2, PT, R2, 0x68, PT ;  /* 0x000000680200780c */ /* 0x000fe40003f44270 */
[----:B------:R-:W-:Y:S02]  /*7120*/  FMNMX.FTZ R117, R40, R117, !PT ;  /* 0x0000007528757209 */ /* 0x000fe40007810000 */
[----:B------:R-:W-:Y:S02]  /*7130*/  FMNMX.FTZ R4, R195, R5, !PT ;  /* 0x00000005c3047209 */ /* 0x000fe40007810000 */
[----:B------:R-:W-:Y:S02]  /*7140*/  ISETP.GT.AND P1, PT, R2, 0x69, PT ;  /* 0x000000690200780c */ /* 0x000fe40003f24270 */
        /* <DEDUP_REMOVED lines=11> */
[----:B------:R-:W-:Y:S02]  /*7200*/  FMNMX.FTZ R117, R60, R117, !PT ;  /* 0x000000753c757209 */ /* 0x000fe40007810000 */
[----:B------:R-:W-:Y:S02]  /*7210*/  FSEL R42, R61, -INF , P5 ;  /* 0xff8000003d2a7808 */ /* 0x000fe40002800000 */
[C---:B------:R-:W-:Y:S02]  /*7220*/  ISETP.GT.AND P3, PT, R2.reuse, 0x78, PT ;  /* 0x000000780200780c */ /* 0x040fe40003f64270 */
[----:B------:R-:W-:Y:S02]  /*7230*/  FMNMX.FTZ R4, R233, R4, !PT ;  /* 0x00000004e9047209 */ /* 0x000fe40007810000 */
[----:B------:R-:W-:Y:S02]  /*7240*/  ISETP.GT.AND P2, PT, R2, 0x79, PT ;  /* 0x000000790200780c */ /* 0x000fe40003f44270 */
[----:B------:R-:W-:Y:S02]  /*7250*/  FMNMX.FTZ R117, R42, R117, !PT ;  /* 0x000000752a757209 */ /* 0x000fe40007810000 */
[----:B------:R-:W-:Y:S01]  /*7260*/  FSEL R41, R64, -INF , P3 ;  /* 0xff80000040297808 */ /* 0x000fe20001800000 */
[----:B------:R-:W-:Y:S01]  /*7270*/  IMAD.MOV.U32 R64, RZ, RZ, R49 ;  /* 0x000000ffff407224 */ /* 0x000fe200078e0031 */
[----:B------:R-:W-:Y:S02]  /*7280*/  FMNMX.FTZ R4, R234, R4, !PT ;  /* 0x00000004ea047209 */ /* 0x000fe40007810000 */
[----:B------:R-:W-:Y:S02]  /*7290*/  FSEL R65, R65, -INF , P2 ;  /* 0xff80000041417808 */ /* 0x000fe40001000000 */
[----:B------:R-:W-:Y:S02]  /*72a0*/  FMNMX.FTZ R117, R41, R117, !PT ;  /* 0x0000007529757209 */ /* 0x000fe40007810000 */
[----:B------:R-:W-:Y:S02]  /*72b0*/  FMNMX.FTZ R4, R237, R4, !PT ;  /* 0x00000004ed047209 */ /* 0x000fe40007810000 */
[----:B------:R-:W-:Y:S02]  /*72c0*/  FMNMX.FTZ R117, R65, R117, !PT ;  /* 0x0000007541757209 */ /* 0x000fe40007810000 */
[----:B------:R-:W-:Y:S02]  /*72d0*/  FMNMX.FTZ R2, R240, R4, !PT ;  /* 0x00000004f0027209 */ /* 0x000fe40007810000 */
[C---:B------:R-:W-:Y:S01]  /*72e0*/  ISETP.GT.AND P1, PT, R0.reuse, 0x58, PT ;  /* 0x000000580000780c */ /* 0x040fe20003f24270 */
[----:B------:R-:W1:Y:S01]  /*72f0*/  SHFL.BFLY PT, R4, R117, 0x2, 0x1f ;  /* 0x0c401f0075047f89 */ /* 0x000e6200000e0000 */
[----:B------:R-:W-:Y:S02]  /*7300*/  FMNMX.FTZ R2, R241, R2, !PT ;  /* 0x00000002f1027209 */ /* 0x000fe40007810000 */
[----:B------:R-:W-:Y:S02]  /*7310*/  ISETP.GT.AND P0, PT, R0, 0x59, PT ;  /* 0x000000590000780c */ /* 0x000fe40003f04270 */
[----:B------:R-:W-:Y:S02]  /*7320*/  FMNMX.FTZ R2, R242, R2, !PT ;  /* 0x00000002f2027209 */ /* 0x000fe40007810000 */
        /* <DEDUP_REMOVED lines=9> */
[----:B------:R-:W-:Y:S02]  /*73c0*/  FSEL R13, R55, -INF , P1 ;  /* 0xff800000370d7808 */ /* 0x000fe40000800000 */
[C---:B------:R-:W-:Y:S02]  /*73d0*/  ISETP.GT.AND P1, PT, R0.reuse, 0x68, PT ;  /* 0x000000680000780c */ /* 0x040fe40003f24270 */
[----:B------:R-:W-:Y:S02]  /*73e0*/  FMNMX.FTZ R2, R43, R2, !PT ;  /* 0x000000022b027209 */ /* 0x000fe40007810000 */
[----:B-1----:R-:W-:Y:S02]  /*73f0*/  FMNMX.FTZ R117, R117, R4, !PT ;  /* 0x0000000475757209 */ /* 0x002fe40007810000 */
[----:B------:R-:W-:Y:S02]  /*7400*/  FMNMX.FTZ R2, R13, R2, !PT ;  /* 0x000000020d027209 */ /* 0x000fe40007810000 */
[----:B------:R-:W-:Y:S01]  /*7410*/  ISETP.GT.AND P0, PT, R0, 0x69, PT ;  /* 0x000000690000780c */ /* 0x000fe20003f04270 */
[----:B------:R-:W1:Y:S01]  /*7420*/  SHFL.BFLY PT, R4, R117, 0x1, 0x1f ;  /* 0x0c201f0075047f89 */ /* 0x000e6200000e0000 */
[----:B------:R-:W-:Y:S02]  /*7430*/  FSEL R58, R58, -INF , P1 ;  /* 0xff8000003a3a7808 */ /* 0x000fe40000800000 */
[----:B------:R-:W-:Y:S02]  /*7440*/  FSEL R59, R59, -INF , P0 ;  /* 0xff8000003b3b7808 */ /* 0x000fe40000000000 */
[----:B------:R-:W-:Y:S02]  /*7450*/  ISETP.GT.AND P1, PT, R0, 0x70, PT ;  /* 0x000000700000780c */ /* 0x000fe40003f24270 */
[----:B------:R-:W-:Y:S02]  /*7460*/  FMNMX.FTZ R2, R58, R2, !PT ;  /* 0x000000023a027209 */ /* 0x000fe40007810000 */
[----:B------:R-:W-:Y:S02]  /*7470*/  FSEL R62, R62, -INF , P1 ;  /* 0xff8000003e3e7808 */ /* 0x000fe40000800000 */
[----:B------:R-:W-:Y:S02]  /*7480*/  ISETP.GT.AND P0, PT, R0, 0x71, PT ;  /* 0x000000710000780c */ /* 0x000fe40003f04270 */
[----:B------:R-:W-:Y:S02]  /*7490*/  FMNMX.FTZ R2, R59, R2, !PT ;  /* 0x000000023b027209 */ /* 0x000fe40007810000 */
[----:B------:R-:W-:Y:S02]  /*74a0*/  FSEL R63, R63, -INF , P0 ;  /* 0xff8000003f3f7808 */ /* 0x000fe40000000000 */
[----:B------:R-:W-:Y:S02]  /*74b0*/  FMNMX.FTZ R2, R62, R2, !PT ;  /* 0x000000023e027209 */ /* 0x000fe40007810000 */
[C---:B------:R-:W-:Y:S02]  /*74c0*/  ISETP.GT.AND P1, PT, R0.reuse, 0x78, PT ;  /* 0x000000780000780c */ /* 0x040fe40003f24270 */
[----:B------:R-:W-:Y:S02]  /*74d0*/  ISETP.GT.AND P0, PT, R0, 0x79, PT ;  /* 0x000000790000780c */ /* 0x000fe40003f04270 */
[----:B------:R-:W-:Y:S02]  /*74e0*/  FMNMX.FTZ R0, R63, R2, !PT ;  /* 0x000000023f007209 */ /* 0x000fe40007810000 */
[----:B------:R-:W-:Y:S02]  /*74f0*/  FSEL R66, R66, -INF , P1 ;  /* 0xff80000042427808 */ /* 0x000fe40000800000 */
[----:B------:R-:W-:Y:S01]  /*7500*/  FSEL R119, R67, -INF , P0 ;  /* 0xff80000043777808 */ /* 0x000fe20000000000 */
[----:B------:R-:W-:Y:S01]  /*7510*/  IMAD.MOV.U32 R67, RZ, RZ, R60 ;  /* 0x000000ffff437224 */ /* 0x000fe200078e003c */
[----:B------:R-:W-:Y:S02]  /*7520*/  FMNMX.FTZ R0, R66, R0, !PT ;  /* 0x0000000042007209 */ /* 0x000fe40007810000 */
[----:B-1----:R-:W-:Y:S02]  /*7530*/  FMNMX.FTZ R117, R117, R4, !PT ;  /* 0x0000000475757209 */ /* 0x002fe40007810000 */
[----:B------:R-:W-:Y:S02]  /*7540*/  FMNMX.FTZ R0, R119, R0, !PT ;  /* 0x0000000077007209 */ /* 0x000fe40007810000 */
[C---:B------:R-:W-:Y:S01]  /*7550*/  FSETP.NEU.FTZ.AND P1, PT, R117.reuse, -INF , PT ;  /* 0xff8000007500780b */ /* 0x040fe20003f3d000 */
[----:B------:R-:W-:Y:S01]  /*7560*/  FMUL.FTZ R148, R117, c[0x0][0x2d0] ;  /* 0x0000b40075947a20 */ /* 0x000fe20000410000 */
[----:B------:R-:W-:Y:S01]  /*7570*/  ISETP.GE.AND P5, PT, R192, 0x1, PT ;  /* 0x00000001c000780c */ /* 0x000fe20003fa6270 */
[----:B------:R-:W1:Y:S03]  /*7580*/  SHFL.BFLY PT, R2, R0, 0x2, 0x1f ;  /* 0x0c401f0000027f89 */ /* 0x000e6600000e0000 */
[----:B------:R-:W-:Y:S05]  /*7590*/  FSEL R148, R148, RZ, P1 ;  /* 0x000000ff94947208 */ /* 0x000fea0000800000 */
[--C-:B------:R-:W-:Y:S02]  /*75a0*/  FFMA.FTZ R6, R156, c[0x0][0x2d0], -R148.reuse ;  /* 0x0000b4009c067a23 */ /* 0x100fe40000010894 */
[--C-:B------:R-:W-:Y:S02]  /*75b0*/  FFMA.FTZ R4, R116, c[0x0][0x2d0], -R148.reuse ;  /* 0x0000b40074047a23 */ /* 0x100fe40000010894 */
[----:B------:R4:W-:Y:S01]  /*75c0*/  MUFU.EX2 R246, R6 ;  /* 0x0000000600f67308 */ /* 0x0009e20000000800 */
[----:B------:R-:W-:Y:S01]  /*75d0*/  @P5 SHF.R.S32.HI R7, RZ, 0x1f, R229 ;  /* 0x0000001fff075819 */ /* 0x000fe200000114e5 */
[----:B------:R-:W-:Y:S04]  /*75e0*/  @P5 IMAD.MOV.U32 R10, RZ, RZ, c[0x0][0x1e0] ;  /* 0x00007800ff0a5624 */ /* 0x000fe800078e00ff */
[----:B------:R-:W-:Y:S02]  /*75f0*/  @P5 IMAD R7, R7, c[0x0][0x1e0], RZ ;  /* 0x0000780007075a24 */ /* 0x000fe400078e02ff */
[----:B------:R-:W-:Y:S02]  /*7600*/  @P5 IMAD.SHL.U32 R11, R10, 0x40, RZ ;  /* 0x000000400a0b5824 */ /* 0x000fe400078e00ff */
[----:B------:R5:W2:Y:S01]  /*7610*/  MUFU.EX2 R243, R4 ;  /* 0x0000000400f37308 */ /* 0x000aa20000000800 */
[----:B-1----:R-:W-:Y:S05]  /*7620*/  FMNMX.FTZ R0, R0, R2, !PT ;  /* 0x0000000200007209 */ /* 0x002fea0007810000 */
[----:B------:R-:W1:Y:S01]  /*7630*/  SHFL.BFLY PT, R2, R0, 0x1, 0x1f ;  /* 0x0c201f0000027f89 */ /* 0x000e6200000e0000 */
[----:B----4-:R-:W-:Y:S02]  /*7640*/  @P5 IMAD R6, R229, c[0x0][0x1e4], R7 ;  /* 0x00007900e5065a24 */ /* 0x010fe400078e0207 */
[----:B------:R-:W-:Y:S04]  /*7650*/  FFMA.FTZ R7, R149, c[0x0][0x2d0], -R148 ;  /* 0x0000b40095077a23 */ /* 0x000fe80000010894 */
[----:B------:R4:W-:Y:S01]  /*7660*/  MUFU.EX2 R52, R7 ;  /* 0x0000000700347308 */ /* 0x0009e20000000800 */
[----:B-----5:R-:W-:Y:S01]  /*7670*/  @P5 IMAD.WIDE.U32 R4, R229, c[0x0][0x1e0], RZ ;  /* 0x00007800e5045a25 */ /* 0x020fe200078e00ff */
[----:B--2---:R-:W-:Y:S03]  /*7680*/  F2FP.BF16.PACK_AB R144, R246, R243 ;  /* 0x000000f3f690723e */ /* 0x004fe600000010ff */
[----:B------:R-:W-:Y:S01]  /*7690*/  @P5 IMAD.SHL.U32 R8, R4, 0x80, RZ ;  /* 0x0000008004085824 */ /* 0x000fe200078e00ff */
[----:B-1----:R-:W-:Y:S01]  /*76a0*/  FMNMX.FTZ R116, R0, R2, !PT ;  /* 0x0000000200747209 */ /* 0x002fe20007810000 */
[----:B------:R-:W-:Y:S03]  /*76b0*/  @P5 IMAD.IADD R0, R5, 0x1, R6 ;  /* 0x0000000105005824 */ /* 0x000fe600078e0206 */
[----:B------:R-:W-:Y:S02]  /*76c0*/  @P5 IADD3 R2, P3, R8, R18, RZ ;  /* 0x0000001208025210 */ /* 0x000fe40007f7e0ff */
[C---:B------:R-:W-:Y:S01]  /*76d0*/  FSETP.NEU.FTZ.AND P0, PT, R116.reuse, -INF , PT ;  /* 0xff8000007400780b */ /* 0x040fe20003f1d000 */
[----:B------:R-:W-:Y:S01]  /*76e0*/  FMUL.FTZ R149, R116, c[0x0][0x2d0] ;  /* 0x0000b40074957a20 */ /* 0x000fe20000410000 */
[----:B------:R-:W-:Y:S01]  /*76f0*/  @P5 SHF.L.U64.HI R0, R4, 0x7, R0 ;  /* 0x0000000704005819 */ /* 0x000fe20000010200 */
[----:B------:R-:W-:Y:S01]  /*7700*/  FFMA.FTZ R4, R150, c[0x0][0x2d0], -R148 ;  /* 0x0000b40096047a23 */ /* 0x000fe20000010894 */
[----:B------:R-:W-:Y:S02]  /*7710*/  @P5 LEA R6, P2, R2, c[0x0][0x1c8], 0x1 ;  /* 0x0000720002065a11 */ /* 0x000fe400078408ff */
[----:B---3--:R-:W-:Y:S01]  /*7720*/  @P5 IADD3.X R5, R0, R16, RZ, P3, !PT ;  /* 0x0000001000055210 */ /* 0x008fe20001ffe4ff */
[----:B------:R-:W1:Y:S01]  /*7730*/  MUFU.EX2 R61, R4 ;  /* 0x00000004003d7308 */ /* 0x000e620000000800 */
[----:B------:R-:W-:Y:S02]  /*7740*/  FSEL R149, R149, RZ, P0 ;  /* 0x000000ff95957208 */ /* 0x000fe40000000000 */
[----:B----4-:R-:W-:Y:S01]  /*7750*/  @P5 LEA.HI.X R7, R2, c[0x0][0x1cc], R5, 0x1, P2 ;  /* 0x0000730002075a11 */ /* 0x010fe200010f0c05 */
[----:B------:R-:W-:Y:S01]  /*7760*/  @P5 IMAD.MOV.U32 R5, RZ, RZ, 0x6 ;  /* 0x00000006ff055424 */ /* 0x000fe200078e00ff */
[----:B------:R-:W-:Y:S04]  /*7770*/  @P5 IADD3 R2, P3, P2, R8, 0x40, R18 ;  /* 0x0000004008025810 */ /* 0x000fe80007a7e012 */
[----:B------:R-:W-:Y:S02]  /*7780*/  @P5 IADD3.X R0, R0, RZ, R16, P3, P2 ;  /* 0x000000ff00005210 */ /* 0x000fe40001fe4410 */
[----:B------:R-:W-:Y:S02]  /*7790*/  @P5 LEA R8, P3, R2, c[0x0][0x1c8], 0x1 ;  /* 0x0000720002085a11 */ /* 0x000fe400078608ff */
[----:B------:R-:W-:Y:S02]  /*77a0*/  @P5 ISETP.GE.AND P2, PT, R14, c[0x0][0x1d4], PT ;  /* 0x000075000e005a0c */ /* 0x000fe40003f46270 */
[----:B------:R-:W-:Y:S01]  /*77b0*/  @P5 LEA.HI.X R9, R2, c[0x0][0x1cc], R0, 0x1, P3 ;  /* 0x0000730002095a11 */ /* 0x000fe200018f0c00 */
[--C-:B------:R-:W-:Y:S01]  /*77c0*/  FFMA.FTZ R0, R151, c[0x0][0x2d0], -R149.reuse ;  /* 0x0000b40097007a23 */ /* 0x100fe20000010895 */
[----:B------:R-:W-:Y:S01]  /*77d0*/  @P5 SHF.L.U64.HI R10, R10, R5, c[0x0][0x1e4] ;  /* 0x000079000a0a5619 */ /* 0x000fe20000010205 */
[--C-:B------:R-:W-:Y:S02]  /*77e0*/  FFMA.FTZ R5, R159, c[0x0][0x2d0], -R149.reuse ;  /* 0x0000b4009f057a23 */ /* 0x100fe40000010895 */
[----:B------:R2:W-:Y:S01]  /*77f0*/  MUFU.EX2 R51, R0 ;  /* 0x0000000000337308 */ /* 0x0005e20000000800 */
[----:B------:R-:W-:Y:S02]  /*7800*/  FFMA.FTZ R2, R158, c[0x0][0x2d0], -R149 ;  /* 0x0000b4009e027a23 */ /* 0x000fe40000010895 */
[----:B------:R-:W-:Y:S01]  /*7810*/  IMAD.MOV.U32 R151, RZ, RZ, R13 ;  /* 0x000000ffff977224 */ /* 0x000fe200078e000d */
[----:B-1----:R-:W-:Y:S01]  /*7820*/  F2FP.BF16.PACK_AB R146, R61, R52 ;  /* 0x000000343d92723e */ /* 0x002fe200000010ff */
[----:B------:R-:W-:Y:S01]  /*7830*/  FFMA.FTZ R4, R157, c[0x0][0x2d0], -R149 ;  /* 0x0000b4009d047a23 */ /* 0x000fe20000010895 */
[----:B------:R1:W-:Y:S04]  /*7840*/  @P5 LDGSTS.E.BYPASS.LTC128B.128 [R228+0x8100], [R6.64], !P2 ;  /* 0x0810000006e45fae */ /* 0x0003e8000d101d46 */
[----:B------:R3:W-:Y:S04]  /*7850*/  MUFU.EX2 R150, R4 ;  /* 0x0000000400967308 */ /* 0x0007e80000000800 */
[----:B------:R4:W-:Y:S06]  /*7860*/  @P5 LDGSTS.E.BYPASS.LTC128B.128 [R228+0xc100], [R8.64], !P6 ;  /* 0x0c10000008e45fae */ /* 0x0009ec000f101d46 */
[----:B------:R5:W1:Y:S01]  /*7870*/  MUFU.EX2 R56, R5 ;  /* 0x0000000500387308 */ /* 0x000a620000000800 */
[----:B--2---:R-:W-:Y:S05]  /*7880*/  FSEL R0, R117, RZ, P1 ;  /* 0x000000ff75007208 */ /* 0x004fea0000800000 */
[----:B------:R-:W-:Y:S04]  /*7890*/  FADD.FTZ R0, -R0, R3 ;  /* 0x0000000300007221 */ /* 0x000fe80000010100 */
[----:B------:R2:W2:Y:S01]  /*78a0*/  MUFU.EX2 R50, R2 ;  /* 0x0000000200327308 */ /* 0x0004a20000000800 */
[----:B------:R-:W-:Y:S01]  /*78b0*/  FMUL.FTZ R0, R0, c[0x0][0x2d0] ;  /* 0x0000b40000007a20 */ /* 0x000fe20000410000 */
[-C--:B---3--:R-:W-:Y:S08]  /*78c0*/  @P5 IADD3 R4, P3, R6, R11.reuse, RZ ;  /* 0x0000000b06045210 */ /* 0x088ff00007f7e0ff */
[----:B------:R3:W3:Y:S01]  /*78d0*/  MUFU.EX2 R3, R0 ;  /* 0x0000000000037308 */ /* 0x0006e20000000800 */
[----:B-----5:R-:W-:Y:S01]  /*78e0*/  @P5 IMAD.X R5, R10, 0x1, R7, P3 ;  /* 0x000000010a055824 */ /* 0x020fe200018e0607 */
[-C--:B-1----:R-:W-:Y:S02]  /*78f0*/  @P5 IADD3 R6, P3, R4, R11.reuse, RZ ;  /* 0x0000000b04065210 */ /* 0x082fe40007f7e0ff */
[----:B------:R-:W-:Y:S02]  /*7900*/  F2FP.BF16.PACK_AB R145, R56, R150 ;  /* 0x000000963891723e */ /* 0x000fe400000010ff */
[----:B------:R1:W-:Y:S01]  /*7910*/  @P5 LDGSTS.E.BYPASS.LTC128B.128 [R228+0x9100], [R4.64], !P2 ;  /* 0x0910000004e45fae */ /* 0x0003e2000d101d46 */
[--C-:B------:R-:W-:Y:S01]  /*7920*/  @P5 IMAD.X R7, R5, 0x1, R10.reuse, P3 ;  /* 0x0000000105075824 */ /* 0x100fe200018e060a */
[----:B----4-:R-:W-:Y:S02]  /*7930*/  @P5 IADD3 R8, P1, R6, R11, RZ ;  /* 0x0000000b06085210 */ /* 0x010fe40007f3e0ff */
[----:B--2---:R-:W-:Y:S03]  /*7940*/  FSEL R2, R116, RZ, P0 ;  /* 0x000000ff74027208 */ /* 0x004fe60000000000 */
[----:B------:R-:W-:Y:S01]  /*7950*/  @P5 IMAD.X R9, R7, 0x1, R10, P1 ;  /* 0x0000000107095824 */ /* 0x000fe200008e060a */
[----:B------:R1:W-:Y:S01]  /*7960*/  @P5 LDGSTS.E.BYPASS.LTC128B.128 [R228+0xd100], [R4.64+0x80], !P6 ;  /* 0x0d10008004e45fae */ /* 0x0003e2000f101d46 */
[----:B------:R-:W-:Y:S01]  /*7970*/  F2FP.BF16.PACK_AB R147, R50, R51 ;  /* 0x000000333293723e */ /* 0x000fe200000010ff */
[----:B---3--:R-:W-:Y:S06]  /*7980*/  FADD.FTZ R0, -R2, R118 ;  /* 0x0000007602007221 */ /* 0x008fec0000010100 */
[----:B------:R2:W-:Y:S01]  /*7990*/  @P5 LDGSTS.E.BYPASS.LTC128B.128 [R228+0xa100], [R6.64], !P2 ;  /* 0x0a10000006e45fae */ /* 0x0005e2000d101d46 */
[----:B------:R-:W-:Y:S01]  /*79a0*/  FFMA.FTZ R2, R152, c[0x0][0x2d0], -R148 ;  /* 0x0000b40098027a23 */ /* 0x000fe20000010894 */
[----:B------:R-:W-:Y:S01]  /*79b0*/  MOV R118, R66 ;  /* 0x0000004200767202 */ /* 0x000fe20000000f00 */
[----:B------:R-:W-:Y:S02]  /*79c0*/  FMUL.FTZ R0, R0, c[0x0][0x2d0] ;  /* 0x0000b40000007a20 */ /* 0x000fe40000410000 */
[----:B------:R-:W-:Y:S02]  /*79d0*/  IMAD.MOV.U32 R66, RZ, RZ, R57 ;  /* 0x000000ffff427224 */ /* 0x000fe400078e0039 */
[----:B------:R-:W-:Y:S01]  /*79e0*/  IMAD.MOV.U32 R57, RZ, RZ, R40 ;  /* 0x000000ffff397224 */ /* 0x000fe200078e0028 */
[----:B------:R2:W-:Y:S01]  /*79f0*/  @P5 LDGSTS.E.BYPASS.LTC128B.128 [R228+0xe100], [R6.64+0x80], !P6 ;  /* 0x0e10008006e45fae */ /* 0x0005e2000f101d46 */
[----:B------:R-:W3:Y:S01]  /*7a00*/  MUFU.EX2 R0, R0 ;  /* 0x0000000000007308 */ /* 0x000ee20000000800 */
[C---:B------:R-:W-:Y:S02]  /*7a10*/  FMUL.FTZ R40, R3.reuse, R96 ;  /* 0x0000006003287220 */ /* 0x040fe40000410000 */
[----:B------:R-:W-:Y:S02]  /*7a20*/  IMAD.MOV.U32 R96, RZ, RZ, R41 ;  /* 0x000000ffff607224 */ /* 0x000fe400078e0029 */
[C---:B------:R-:W-:Y:S02]  /*7a30*/  FMUL.FTZ R41, R3.reuse, R97 ;  /* 0x0000006103297220 */ /* 0x040fe40000410000 */
[----:B------:R4:W-:Y:S01]  /*7a40*/  @P5 LDGSTS.E.BYPASS.LTC128B.128 [R228+0xb100], [R8.64], !P2 ;  /* 0x0b10000008e45fae */ /* 0x0009e2000d101d46 */
[----:B------:R-:W-:Y:S02]  /*7a50*/  IMAD.MOV.U32 R97, RZ, RZ, R42 ;  /* 0x000000ffff617224 */ /* 0x000fe400078e002a */
[C---:B-1----:R-:W-:Y:S02]  /*7a60*/  FMUL.FTZ R5, R3.reuse, R121 ;  /* 0x0000007903057220 */ /* 0x042fe40000410000 */
[C---:B------:R-:W-:Y:S02]  /*7a70*/  FMUL.FTZ R4, R3.reuse, R120 ;  /* 0x0000007803047220 */ /* 0x040fe40000410000 */
[C---:B------:R-:W-:Y:S01]  /*7a80*/  FMUL.FTZ R16, R3.reuse, R72 ;  /* 0x0000004803107220 */ /* 0x040fe20000410000 */
[----:B------:R4:W-:Y:S01]  /*7a90*/  @P5 LDGSTS.E.BYPASS.LTC128B.128 [R228+0xf100], [R8.64+0x80], !P6 ;  /* 0x0f10008008e45fae */ /* 0x0009e2000f101d46 */
[C---:B------:R-:W-:Y:S02]  /*7aa0*/  FMUL.FTZ R17, R3.reuse, R73 ;  /* 0x0000004903117220 */ /* 0x040fe40000410000 */
[C---:B------:R-:W-:Y:S02]  /*7ab0*/  FMUL.FTZ R49, R3.reuse, R101 ;  /* 0x0000006503317220 */ /* 0x040fe40000410000 */
[C---:B------:R-:W-:Y:S02]  /*7ac0*/  FMUL.FTZ R24, R3.reuse, R80 ;  /* 0x0000005003187220 */ /* 0x040fe40000410000 */
[C---:B------:R-:W-:Y:S01]  /*7ad0*/  FMUL.FTZ R25, R3.reuse, R81 ;  /* 0x0000005103197220 */ /* 0x040fe20000410000 */
[----:B------:R-:W1:Y:S01]  /*7ae0*/  LDSM.16.MT88.4 R12, [R200] ;  /* 0x00000000c80c783b */ /* 0x000e620000004200 */
[C---:B---3--:R-:W-:Y:S02]  /*7af0*/  FMUL.FTZ R42, R0.reuse, R98 ;  /* 0x00000062002a7220 */ /* 0x048fe40000410000 */
[C---:B--2---:R-:W-:Y:S02]  /*7b00*/  FMUL.FTZ R7, R0.reuse, R123 ;  /* 0x0000007b00077220 */ /* 0x044fe40000410000 */
[----:B------:R2:W-:Y:S01]  /*7b10*/  MUFU.EX2 R123, R2 ;  /* 0x00000002007b7308 */ /* 0x0005e20000000800 */
[C---:B------:R-:W-:Y:S02]  /*7b20*/  FMUL.FTZ R6, R0.reuse, R122 ;  /* 0x0000007a00067220 */ /* 0x040fe40000410000 */
[----:B------:R-:W3:Y:S01]  /*7b30*/  LDSM.16.MT88.4 R20, [R204] ;  /* 0x00000000cc14783b */ /* 0x000ee20000004200 */
[C---:B------:R-:W-:Y:S02]  /*7b40*/  FMUL.FTZ R18, R0.reuse, R74 ;  /* 0x0000004a00127220 */ /* 0x040fe40000410000 */
[C---:B------:R-:W-:Y:S02]  /*7b50*/  FMUL.FTZ R19, R0.reuse, R75 ;  /* 0x0000004b00137220 */ /* 0x040fe40000410000 */
[C---:B------:R-:W-:Y:S02]  /*7b60*/  FMUL.FTZ R26, R0.reuse, R82 ;  /* 0x00000052001a7220 */ /* 0x040fe40000410000 */
[C---:B------:R-:W-:Y:S01]  /*7b70*/  FMUL.FTZ R27, R0.reuse, R83 ;  /* 0x00000053001b7220 */ /* 0x040fe20000410000 */
[----:B------:R-:W5:Y:S01]  /*7b80*/  LDSM.16.MT88.4 R28, [R203] ;  /* 0x00000000cb1c783b */ /* 0x000f620000004200 */
[C---:B------:R-:W-:Y:S02]  /*7b90*/  FMUL.FTZ R10, R0.reuse, R126 ;  /* 0x0000007e000a7220 */ /* 0x040fe40000410000 */
[C---:B----4-:R-:W-:Y:S02]  /*7ba0*/  FMUL.FTZ R8, R3.reuse, R124 ;  /* 0x0000007c03087220 */ /* 0x050fe40000410000 */
[----:B------:R-:W-:Y:S02]  /*7bb0*/  IMAD.MOV.U32 R124, RZ, RZ, R50 ;  /* 0x000000ffff7c7224 */ /* 0x000fe400078e0032 */
[C---:B------:R-:W-:Y:S01]  /*7bc0*/  FMUL.FTZ R50, R0.reuse, R102 ;  /* 0x0000006600327220 */ /* 0x040fe20000410000 */
[----:B------:R-:W4:Y:S01]  /*7bd0*/  LDSM.16.MT88.4 R36, [R223] ;  /* 0x00000000df24783b */ /* 0x000f220000004200 */
[----:B------:R-:W-:Y:S02]  /*7be0*/  IMAD.MOV.U32 R126, RZ, RZ, R51 ;  /* 0x000000ffff7e7224 */ /* 0x000fe400078e0033 */
[----:B------:R-:W-:Y:S02]  /*7bf0*/  FMUL.FTZ R9, R3, R125 ;  /* 0x0000007d03097220 */ /* 0x000fe40000410000 */
[----:B--2---:R-:W-:Y:S02]  /*7c00*/  FFMA.FTZ R2, R153, c[0x0][0x2d0], -R148 ;  /* 0x0000b40099027a23 */ /* 0x004fe40000010894 */
[----:B------:R-:W-:Y:S01]  /*7c10*/  IMAD.MOV.U32 R153, RZ, RZ, R43 ;  /* 0x000000ffff997224 */ /* 0x000fe200078e002b */
[----:B------:R-:W2:Y:S01]  /*7c20*/  LDSM.16.MT88.4 R44, [R200+0x4000] ;  /* 0x00400000c82c783b */ /* 0x000ea20000004200 */
[----:B------:R3:W2:Y:S01]  /*7c30*/  MUFU.EX2 R122, R2 ;  /* 0x00000002007a7308 */ /* 0x0006a20000000800 */
[C---:B------:R-:W-:Y:S02]  /*7c40*/  FMUL.FTZ R43, R0.reuse, R99 ;  /* 0x00000063002b7220 */ /* 0x040fe40000410000 */
[----:B------:R-:W-:Y:S02]  /*7c50*/  IMAD.MOV.U32 R125, RZ, RZ, R61 ;  /* 0x000000ffff7d7224 */ /* 0x000fe400078e003d */
[C---:B------:R-:W-:Y:S01]  /*7c60*/  FMUL.FTZ R11, R0.reuse, R127 ;  /* 0x0000007f000b7220 */ /* 0x040fe20000410000 */
[C---:B-1----:R-:W-:Y:S01]  /*7c70*/  HMMA.16816.F32.BF16 R4, R144.reuse, R12, R4 ;  /* 0x0000000c9004723c */ /* 0x042fe20000041804 */
[----:B------:R-:W-:Y:S04]  /*7c80*/  LDSM.16.MT88.4 R72, [R200+0x800] ;  /* 0x00080000c848783b */ /* 0x000fe80000004200 */
[C---:B------:R-:W-:Y:S02]  /*7c90*/  FMUL.FTZ R51, R0.reuse, R103 ;  /* 0x0000006700337220 */ /* 0x040fe40000410000 */
[C---:B------:R-:W-:Y:S01]  /*7ca0*/  FMUL.FTZ R12, R3.reuse, R68 ;  /* 0x00000044030c7220 */ /* 0x040fe20000410000 */
[C---:B------:R-:W-:Y:S01]  /*7cb0*/  HMMA.16816.F32.BF16 R8, R144.reuse, R14, R8 ;  /* 0x0000000e9008723c */ /* 0x040fe20000041808 */
[----:B------:R-:W-:Y:S03]  /*7cc0*/  LDSM.16.MT88.4 R80, [R203+0x800] ;  /* 0x00080000cb50783b */ /* 0x000fe60000004200 */
[C---:B------:R-:W-:Y:S02]  /*7cd0*/  FMUL.FTZ R13, R3.reuse, R69 ;  /* 0x00000045030d7220 */ /* 0x040fe40000410000 */
[C---:B------:R-:W-:Y:S02]  /*7ce0*/  FMUL.FTZ R32, R3.reuse, R88 ;  /* 0x0000005803207220 */ /* 0x040fe40000410000 */
[----:B------:R-:W-:Y:S01]  /*7cf0*/  FMUL.FTZ R14, R0, R70 ;  /* 0x00000046000e7220 */ /* 0x000fe20000410000 */
[----:B------:R-:W0:Y:S03]  /*7d00*/  LDGDEPBAR ;  /* 0x00000000000079af */ /* 0x000e260000000000 */
[----:B---3--:R-:W-:Y:S02]  /*7d10*/  FFMA.FTZ R2, R160, c[0x0][0x2d0], -R149 ;  /* 0x0000b400a0027a23 */ /* 0x008fe40000010895 */
[C---:B------:R-:W-:Y:S02]  /*7d20*/  FMUL.FTZ R15, R0.reuse, R71 ;  /* 0x00000047000f7220 */ /* 0x040fe40000410000 */
[----:B------:R1:W-:Y:S01]  /*7d30*/  MUFU.EX2 R121, R2 ;  /* 0x0000000200797308 */ /* 0x0003e20000000800 */
[----:B------:R-:W-:Y:S01]  /*7d40*/  LDSM.16.MT88.4 R68, [R206+0x4000] ;  /* 0x00400000ce44783b */ /* 0x000fe20000004200 */
[----:B------:R-:W-:Y:S02]  /*7d50*/  IMAD.MOV.U32 R88, RZ, RZ, R58 ;  /* 0x000000ffff587224 */ /* 0x000fe400078e003a */
[----:B------:R-:W-:Y:S01]  /*7d60*/  IMAD.MOV.U32 R127, RZ, RZ, R63 ;  /* 0x000000ffff7f7224 */ /* 0x000fe200078e003f */
[C---:B------:R-:W-:Y:S03]  /*7d70*/  HMMA.16816.F32.BF16 R12, R144.reuse, R20, R12 ;  /* 0x00000014900c723c */ /* 0x040fe6000004180c */
[C---:B------:R-:W-:Y:S02]  /*7d80*/  FMUL.FTZ R33, R3.reuse, R89 ;  /* 0x0000005903217220 */ /* 0x040fe40000410000 */
[----:B------:R-:W-:Y:S02]  /*7d90*/  IMAD.MOV.U32 R89, RZ, RZ, R59 ;  /* 0x000000ffff597224 */ /* 0x000fe400078e003b */
[C---:B------:R-:W-:Y:S01]  /*7da0*/  FMUL.FTZ R20, R3.reuse, R76 ;  /* 0x0000004c03147220 */ /* 0x040fe20000410000 */
[C---:B------:R-:W-:Y:S04]  /*7db0*/  HMMA.16816.F32.BF16 R16, R144.reuse, R22, R16 ;  /* 0x000000169010723c */ /* 0x040fe80000041810 */
[----:B------:R-:W-:Y:S02]  /*7dc0*/  FMUL.FTZ R21, R3, R77 ;  /* 0x0000004d03157220 */ /* 0x000fe40000410000 */
[C---:B------:R-:W-:Y:S02]  /*7dd0*/  FMUL.FTZ R34, R0.reuse, R90 ;  /* 0x0000005a00227220 */ /* 0x040fe40000410000 */
[C---:B------:R-:W-:Y:S04]  /*7de0*/  FMUL.FTZ R22, R0.reuse, R78 ;  /* 0x0000004e00167220 */ /* 0x040fe80000410000 */
[----:B-1----:R-:W-:Y:S02]  /*7df0*/  FFMA.FTZ R2, R161, c[0x0][0x2d0], -R149 ;  /* 0x0000b400a1027a23 */ /* 0x002fe40000010895 */
[C---:B------:R-:W-:Y:S02]  /*7e00*/  FMUL.FTZ R23, R0.reuse, R79 ;  /* 0x0000004f00177220 */ /* 0x040fe40000410000 */
[----:B------:R1:W3:Y:S01]  /*7e10*/  MUFU.EX2 R120, R2 ;  /* 0x0000000200787308 */ /* 0x0002e20000000800 */
[----:B------:R-:W-:Y:S01]  /*7e20*/  LDSM.16.MT88.4 R76, [R204+0x800] ;  /* 0x00080000cc4c783b */ /* 0x000fe20000004200 */
[----:B------:R-:W-:Y:S02]  /*7e30*/  IMAD.MOV.U32 R90, RZ, RZ, R56 ;  /* 0x000000ffff5a7224 */ /* 0x000fe400078e0038 */
[C---:B------:R-:W-:Y:S01]  /*7e40*/  FMUL.FTZ R35, R0.reuse, R91 ;  /* 0x0000005b00237220 */ /* 0x040fe20000410000 */
[C---:B-----5:R-:W-:Y:S03]  /*7e50*/  HMMA.16816.F32.BF16 R20, R144.reuse, R28, R20 ;  /* 0x0000001c9014723c */ /* 0x060fe60000041814 */
[----:B------:R-:W-:Y:S02]  /*7e60*/  IMAD.MOV.U32 R91, RZ, RZ, R52 ;  /* 0x000000ffff5b7224 */ /* 0x000fe400078e0034 */
[----:B------:R-:W5:Y:S01]  /*7e70*/  LDSM.16.MT88.4 R52, [R204+0x4000] ;  /* 0x00400000cc34783b */ /* 0x000f620000004200 */
[----:B------:R-:W-:Y:S02]  /*7e80*/  IMAD.MOV.U32 R152, RZ, RZ, R65 ;  /* 0x000000ffff987224 */ /* 0x000fe400078e0041 */
[C---:B------:R-:W-:Y:S04]  /*7e90*/  HMMA.16816.F32.BF16 R24, R144.reuse, R30, R24 ;  /* 0x0000001e9018723c */ /* 0x040fe80000041818 */
[C---:B------:R-:W-:Y:S02]  /*7ea0*/  FMUL.FTZ R28, R3.reuse, R84 ;  /* 0x00000054031c7220 */ /* 0x040fe40000410000 */
[C---:B------:R-:W-:Y:S02]  /*7eb0*/  FMUL.FTZ R29, R3.reuse, R85 ;  /* 0x00000055031d7220 */ /* 0x040fe40000410000 */
[----:B------:R-:W-:Y:S04]  /*7ec0*/  FMUL.FTZ R30, R0, R86 ;  /* 0x00000056001e7220 */ /* 0x000fe80000410000 */
[----:B-1----:R-:W-:Y:S02]  /*7ed0*/  FFMA.FTZ R2, R154, c[0x0][0x2d0], -R148 ;  /* 0x0000b4009a027a23 */ /* 0x002fe40000010894 */
[C---:B------:R-:W-:Y:S02]  /*7ee0*/  FMUL.FTZ R31, R0.reuse, R87 ;  /* 0x00000057001f7220 */ /* 0x040fe40000410000 */
[----:B------:R1:W-:Y:S01]  /*7ef0*/  MUFU.EX2 R102, R2 ;  /* 0x0000000200667308 */ /* 0x0003e20000000800 */
[----:B------:R-:W-:Y:S01]  /*7f00*/  LDSM.16.MT88.4 R84, [R206+0x800] ;  /* 0x00080000ce54783b */ /* 0x000fe20000004200 */
[C---:B------:R-:W-:Y:S02]  /*7f10*/  FMUL.FTZ R59, R0.reuse, R111 ;  /* 0x0000006f003b7220 */ /* 0x040fe40000410000 */
[C---:B------:R-:W-:Y:S01]  /*7f20*/  FMUL.FTZ R58, R0.reuse, R110 ;  /* 0x0000006e003a7220 */ /* 0x040fe20000410000 */
[C---:B----4-:R-:W-:Y:S03]  /*7f30*/  HMMA.16816.F32.BF16 R28, R144.reuse, R36, R28 ;  /* 0x00000024901c723c */ /* 0x050fe6000004181c */
[C---:B------:R-:W-:Y:S02]  /*7f40*/  FMUL.FTZ R56, R3.reuse, R108 ;  /* 0x0000006c03387220 */ /* 0x040fe40000410000 */
[----:B------:R-:W-:Y:S02]  /*7f50*/  IMAD.MOV.U32 R65, RZ, RZ, R48 ;  /* 0x000000ffff417224 */ /* 0x000fe400078e0030 */
[C---:B------:R-:W-:Y:S01]  /*7f60*/  FMUL.FTZ R48, R3.reuse, R100 ;  /* 0x0000006403307220 */ /* 0x040fe20000410000 */
[C---:B------:R-:W-:Y:S04]  /*7f70*/  HMMA.16816.F32.BF16 R32, R144.reuse, R38, R32 ;  /* 0x000000269020723c */ /* 0x040fe80000041820 */
[C---:B------:R-:W-:Y:S02]  /*7f80*/  FMUL.FTZ R36, R3.reuse, R92 ;  /* 0x0000005c03247220 */ /* 0x040fe40000410000 */
[----:B------:R-:W-:Y:S01]  /*7f90*/  FMUL.FTZ R37, R3, R93 ;  /* 0x0000005d03257220 */ /* 0x000fe20000410000 */
[----:B------:R-:W-:Y:S01]  /*7fa0*/  MOV R93, R65 ;  /* 0x00000041005d7202 */ /* 0x000fe20000000f00 */
[C---:B------:R-:W-:Y:S04]  /*7fb0*/  FMUL.FTZ R39, R0.reuse, R95 ;  /* 0x0000005f00277220 */ /* 0x040fe80000410000 */
[----:B-1----:R-:W-:Y:S02]  /*7fc0*/  FFMA.FTZ R2, R155, c[0x0][0x2d0], -R148 ;  /* 0x0000b4009b027a23 */ /* 0x002fe40000010894 */
[----:B------:R-:W-:Y:S02]  /*7fd0*/  IMAD.MOV.U32 R155, RZ, RZ, R251 ;  /* 0x000000ffff9b7224 */ /* 0x000fe400078e00fb */
[----:B------:R1:W4:Y:S01]  /*7fe0*/  MUFU.EX2 R99, R2 ;  /* 0x0000000200637308 */ /* 0x0003220000000800 */
[----:B------:R-:W-:Y:S02]  /*7ff0*/  FMUL.FTZ R38, R0, R94 ;  /* 0x0000005e00267220 */ /* 0x000fe40000410000 */
[----:B------:R-:W-:Y:S02]  /*8000*/  IMAD.MOV.U32 R95, RZ, RZ, R62 ;  /* 0x000000ffff5f7224 */ /* 0x000fe400078e003e */
[----:B------:R-:W3:Y:S01]  /*8010*/  LDSM.16.MT88.4 R60, [R203+0x4000] ;  /* 0x00400000cb3c783b */ /* 0x000ee20000004200 */
[----:B------:R-:W-:Y:S02]  /*8020*/  FFMA.FTZ R93, R93, c[0x0][0x2d0], -R148 ;  /* 0x0000b4005d5d7a23 */ /* 0x000fe40000010894 */
[C---:B--2---:R-:W-:Y:S03]  /*8030*/  HMMA.16816.F32.BF16 R36, R144.reuse, R44, R36 ;  /* 0x0000002c9024723c */ /* 0x044fe60000041824 */
[----:B------:R-:W-:Y:S02]  /*8040*/  IMAD.MOV.U32 R94, RZ, RZ, R66 ;  /* 0x000000ffff5e7224 */ /* 0x000fe400078e0042 */
[----:B------:R-:W-:Y:S02]  /*8050*/  IMAD.MOV.U32 R92, RZ, RZ, R64 ;  /* 0x000000ffff5c7224 */ /* 0x000fe400078e0040 */
[C---:B------:R-:W-:Y:S01]  /*8060*/  FMUL.FTZ R64, R3.reuse, R112 ;  /* 0x0000007003407220 */ /* 0x040fe20000410000 */
[C---:B------:R-:W-:Y:S01]  /*8070*/  HMMA.16816.F32.BF16 R40, R144.reuse, R46, R40 ;  /* 0x0000002e9028723c */ /* 0x040fe20000041828 */
[----:B------:R-:W2:Y:S03]  /*8080*/  LDL.LU R112, [R1] ;  /* 0x0000000001707983 */ /* 0x000ea60000300800 */
[C---:B------:R-:W-:Y:S02]  /*8090*/  FMUL.FTZ R44, R3.reuse, R128 ;  /* 0x00000080032c7220 */ /* 0x040fe40000410000 */
[C---:B------:R-:W-:Y:S02]  /*80a0*/  FMUL.FTZ R45, R3.reuse, R129 ;  /* 0x00000081032d7220 */ /* 0x040fe40000410000 */
[----:B-1----:R-:W-:Y:S04]  /*80b0*/  FFMA.FTZ R2, R162, c[0x0][0x2d0], -R149 ;  /* 0x0000b400a2027a23 */ /* 0x002fe80000010895 */
[----:B------:R1:W-:Y:S01]  /*80c0*/  MUFU.EX2 R98, R2 ;  /* 0x0000000200627308 */ /* 0x0003e20000000800 */
[C---:B------:R-:W-:Y:S02]  /*80d0*/  FMUL.FTZ R46, R0.reuse, R130 ;  /* 0x00000082002e7220 */ /* 0x040fe40000410000 */
[----:B------:R-:W-:Y:S02]  /*80e0*/  FMUL.FTZ R47, R0, R131 ;  /* 0x00000083002f7220 */ /* 0x000fe40000410000 */
[--C-:B------:R-:W-:Y:S02]  /*80f0*/  FFMA.FTZ R92, R92, c[0x0][0x2d0], -R148.reuse ;  /* 0x0000b4005c5c7a23 */ /* 0x100fe40000010894 */
[----:B------:R-:W-:Y:S02]  /*8100*/  FFMA.FTZ R94, R94, c[0x0][0x2d0], -R148 ;  /* 0x0000b4005e5e7a23 */ /* 0x000fe40000010894 */
[C---:B------:R-:W-:Y:S01]  /*8110*/  FMUL.FTZ R65, R3.reuse, R113 ;  /* 0x0000007103417220 */ /* 0x040fe20000410000 */
[C---:B-----5:R-:W-:Y:S03]  /*8120*/  HMMA.16816.F32.BF16 R44, R144.reuse, R52, R44 ;  /* 0x00000034902c723c */ /* 0x060fe6000004182c */
[----:B------:R-:W-:Y:S02]  /*8130*/  IMAD.MOV.U32 R113, RZ, RZ, R90 ;  /* 0x000000ffff717224 */ /* 0x000fe400078e005a */
[C---:B------:R-:W-:Y:S02]  /*8140*/  FMUL.FTZ R66, R0.reuse, R114 ;  /* 0x0000007200427220 */ /* 0x040fe40000410000 */
[----:B------:R-:W-:Y:S01]  /*8150*/  FMUL.FTZ R53, R3, R105 ;  /* 0x0000006903357220 */ /* 0x000fe20000410000 */
[C---:B------:R-:W-:Y:S04]  /*8160*/  HMMA.16816.F32.BF16 R48, R144.reuse, R54, R48 ;  /* 0x000000369030723c */ /* 0x040fe80000041830 */
[----:B------:R-:W-:Y:S02]  /*8170*/  IMAD.MOV.U32 R105, RZ, RZ, R245 ;  /* 0x000000ffff697224 */ /* 0x000fe400078e00f5 */
[----:B-1----:R-:W-:Y:S02]  /*8180*/  FFMA.FTZ R2, R163, c[0x0][0x2d0], -R149 ;  /* 0x0000b400a3027a23 */ /* 0x002fe40000010895 */
[C---:B------:R-:W-:Y:S02]  /*8190*/  FMUL.FTZ R54, R0.reuse, R106 ;  /* 0x0000006a00367220 */ /* 0x040fe40000410000 */
[----:B------:R1:W5:Y:S02]  /*81a0*/  MUFU.EX2 R103, R2 ;  /* 0x0000000200677308 */ /* 0x0003640000000800 */
[----:B------:R-:W-:Y:S02]  /*81b0*/  IMAD.MOV.U32 R106, RZ, RZ, R244 ;  /* 0x000000ffff6a7224 */ /* 0x000fe400078e00f4 */
[C---:B------:R-:W-:Y:S02]  /*81c0*/  FMUL.FTZ R52, R3.reuse, R104 ;  /* 0x0000006803347220 */ /* 0x040fe40000410000 */
[----:B------:R-:W-:Y:S02]  /*81d0*/  IMAD.MOV.U32 R104, RZ, RZ, R57 ;  /* 0x000000ffff687224 */ /* 0x000fe400078e0039 */
[C---:B------:R-:W-:Y:S02]  /*81e0*/  FMUL.FTZ R57, R3.reuse, R109 ;  /* 0x0000006d03397220 */ /* 0x040fe40000410000 */
[----:B------:R-:W-:Y:S02]  /*81f0*/  FMUL.FTZ R55, R0, R107 ;  /* 0x0000006b00377220 */ /* 0x000fe40000410000 */
[----:B------:R-:W-:Y:S02]  /*8200*/  IMAD.MOV.U32 R114, RZ, RZ, R89 ;  /* 0x000000ffff727224 */ /* 0x000fe400078e0059 */
[----:B------:R-:W-:Y:S02]  /*8210*/  FFMA.FTZ R118, R118, c[0x0][0x2d0], -R149 ;  /* 0x0000b40076767a23 */ /* 0x000fe40000010895 */
[----:B------:R-:W-:Y:S01]  /*8220*/  IMAD.MOV.U32 R154, RZ, RZ, R67 ;  /* 0x000000ffff9a7224 */ /* 0x000fe200078e0043 */
[C---:B---3--:R-:W-:Y:S03]  /*8230*/  HMMA.16816.F32.BF16 R52, R144.reuse, R60, R52 ;  /* 0x0000003c9034723c */ /* 0x048fe60000041834 */
[----:B------:R-:W-:Y:S01]  /*8240*/  FMUL.FTZ R67, R0, R115 ;  /* 0x0000007300437220 */ /* 0x000fe20000410000 */
[----:B------:R-:W-:Y:S01]  /*8250*/  MUFU.EX2 R118, R118 ;  /* 0x0000007600767308 */ /* 0x000fe20000000800 */
[----:B-1----:R-:W-:Y:S03]  /*8260*/  FFMA.FTZ R2, R168, c[0x0][0x2d0], -R148 ;  /* 0x0000b400a8027a23 */ /* 0x002fe60000010894 */
[C---:B------:R-:W-:Y:S04]  /*8270*/  HMMA.16816.F32.BF16 R56, R144.reuse, R62, R56 ;  /* 0x0000003e9038723c */ /* 0x040fe80000041838 */
[C---:B------:R-:W-:Y:S02]  /*8280*/  FMUL.FTZ R60, R3.reuse, R132 ;  /* 0x00000084033c7220 */ /* 0x040fe40000410000 */
[----:B------:R1:W-:Y:S01]  /*8290*/  MUFU.EX2 R101, R2 ;  /* 0x0000000200657308 */ /* 0x0003e20000000800 */
[----:B------:R-:W-:Y:S02]  /*82a0*/  FMUL.FTZ R61, R3, R133 ;  /* 0x00000085033d7220 */ /* 0x000fe40000410000 */
[C---:B------:R-:W-:Y:S03]  /*82b0*/  FMUL.FTZ R62, R0.reuse, R134 ;  /* 0x00000086003e7220 */ /* 0x040fe60000410000 */
[----:B------:R-:W-:Y:S02]  /*82c0*/  FMUL.FTZ R63, R0, R135 ;  /* 0x00000087003f7220 */ /* 0x000fe40000410000 */
[----:B------:R-:W-:Y:S02]  /*82d0*/  IMAD.MOV.U32 R132, RZ, RZ, R97 ;  /* 0x000000ffff847224 */ /* 0x000fe400078e0061 */
[----:B------:R-:W-:Y:S01]  /*82e0*/  IMAD.MOV.U32 R97, RZ, RZ, R96 ;  /* 0x000000ffff617224 */ /* 0x000fe200078e0060 */
[----:B------:R-:W-:Y:S01]  /*82f0*/  MOV R96, R153 ;  /* 0x0000009900607202 */ /* 0x000fe20000000f00 */
[----:B------:R-:W-:Y:S01]  /*8300*/  IMAD.MOV.U32 R153, RZ, RZ, R95 ;  /* 0x000000ffff997224 */ /* 0x000fe200078e005f */
[C---:B------:R-:W-:Y:S01]  /*8310*/  HMMA.16816.F32.BF16 R60, R144.reuse, R68, R60 ;  /* 0x00000044903c723c */ /* 0x040fe2000004183c */
[----:B------:R-:W4:Y:S02]  /*8320*/  LDL.LU R95, [R1+0x10] ;  /* 0x00001000015f7983 */ /* 0x000f240000300800 */
[----:B------:R-:W-:Y:S02]  /*8330*/  FFMA.FTZ R97, R97, c[0x0][0x2d0], -R148 ;  /* 0x0000b40061617a23 */ /* 0x000fe40000010894 */
[----:B------:R-:W-:Y:S02]  /*8340*/  IMAD.MOV.U32 R134, RZ, RZ, R104 ;  /* 0x000000ffff867224 */ /* 0x000fe400078e0068 */
[----:B------:R-:W-:Y:S01]  /*8350*/  F2FP.BF16.PACK_AB R68, R122, R123 ;  /* 0x0000007b7a44723e */ /* 0x000fe200000010ff */
[----:B------:R-:W-:Y:S04]  /*8360*/  HMMA.16816.F32.BF16 R64, R144, R70, R64 ;  /* 0x000000469040723c */ /* 0x000fe80000041840 */
[----:B-1----:R-:W-:Y:S01]  /*8370*/  FFMA.FTZ R2, R169, c[0x0][0x2d0], -R148 ;  /* 0x0000b400a9027a23 */ /* 0x002fe20000010894 */
[----:B------:R-:W-:Y:S01]  /*8380*/  F2FP.BF16.PACK_AB R69, R120, R121 ;  /* 0x000000797845723e */ /* 0x000fe200000010ff */
[----:B------:R-:W-:Y:S01]  /*8390*/  IMAD.MOV.U32 R133, RZ, RZ, R154 ;  /* 0x000000ffff857224 */ /* 0x000fe200078e009a */
[----:B----4-:R-:W-:Y:S01]  /*83a0*/  F2FP.BF16.PACK_AB R70, R99, R102 ;  /* 0x000000666346723e */ /* 0x010fe200000010ff */
[----:B------:R1:W4:Y:S01]  /*83b0*/  MUFU.EX2 R251, R2 ;  /* 0x0000000200fb7308 */ /* 0x0003220000000800 */
[----:B-----5:R-:W-:Y:S03]  /*83c0*/  F2FP.BF16.PACK_AB R71, R103, R98 ;  /* 0x000000626747723e */ /* 0x020fe600000010ff */
[----:B------:R-:W-:Y:S02]  /*83d0*/  FFMA.FTZ R146, R132, c[0x0][0x2d0], -R148 ;  /* 0x0000b40084927a23 */ /* 0x000fe40000010894 */
[----:B------:R-:W-:Y:S02]  /*83e0*/  IMAD.MOV.U32 R132, RZ, RZ, R88 ;  /* 0x000000ffff847224 */ /* 0x000fe400078e0058 */
[C---:B------:R-:W-:Y:S02]  /*83f0*/  HMMA.16816.F32.BF16 R4, R68.reuse, R72, R4 ;  /* 0x000000484404723c */ /* 0x040fe40000041804 */
[----:B------:R-:W-:Y:S03]  /*8400*/  MUFU.EX2 R146, R146 ;  /* 0x0000009200927308 */ /* 0x000fe60000000800 */
[----:B------:R-:W-:Y:S02]  /*8410*/  FFMA.FTZ R147, R133, c[0x0][0x2d0], -R148 ;  /* 0x0000b40085937a23 */ /* 0x000fe40000010894 */
[----:B------:R-:W-:Y:S01]  /*8420*/  IMAD.MOV.U32 R133, RZ, RZ, R96 ;  /* 0x000000ffff857224 */ /* 0x000fe200078e0060 */
[C---:B------:R-:W-:Y:S01]  /*8430*/  HMMA.16816.F32.BF16 R8, R68.reuse, R74, R8 ;  /* 0x0000004a4408723c */ /* 0x040fe20000041808 */
[----:B------:R-:W5:Y:S03]  /*8440*/  LDSM.16.MT88.4 R72, [R200+0x4800] ;  /* 0x00480000c848783b */ /* 0x000f660000004200 */
[----:B------:R-:W-:Y:S01]  /*8450*/  IMAD.MOV.U32 R96, RZ, RZ, R153 ;  /* 0x000000ffff607224 */ /* 0x000fe200078e0099 */
[----:B------:R-:W-:Y:S03]  /*8460*/  MUFU.EX2 R147, R147 ;  /* 0x0000009300937308 */ /* 0x000fe60000000800 */
[C---:B------:R-:W-:Y:S04]  /*8470*/  HMMA.16816.F32.BF16 R12, R68.reuse, R76, R12 ;  /* 0x0000004c440c723c */ /* 0x040fe8000004180c */
[--C-:B-1----:R-:W-:Y:S04]  /*8480*/  FFMA.FTZ R2, R170, c[0x0][0x2d0], -R149.reuse ;  /* 0x0000b400aa027a23 */ /* 0x102fe80000010895 */
[C---:B------:R-:W-:Y:S01]  /*8490*/  HMMA.16816.F32.BF16 R16, R68.reuse, R78, R16 ;  /* 0x0000004e4410723c */ /* 0x040fe20000041810 */
[----:B------:R1:W-:Y:S01]  /*84a0*/  MUFU.EX2 R100, R2 ;  /* 0x0000000200647308 */ /* 0x0003e20000000800 */
[----:B------:R-:W4:Y:S06]  /*84b0*/  LDSM.16.MT88.4 R76, [R204+0x4800] ;  /* 0x00480000cc4c783b */ /* 0x000f2c0000004200 */
[C---:B------:R-:W-:Y:S08]  /*84c0*/  HMMA.16816.F32.BF16 R20, R68.reuse, R80, R20 ;  /* 0x000000504414723c */ /* 0x040ff00000041814 */
[C---:B------:R-:W-:Y:S01]  /*84d0*/  HMMA.16816.F32.BF16 R24, R68.reuse, R82, R24 ;  /* 0x000000524418723c */ /* 0x040fe20000041818 */
[----:B------:R-:W4:Y:S07]  /*84e0*/  LDSM.16.MT88.4 R80, [R203+0x4800] ;  /* 0x00480000cb50783b */ /* 0x000f2e0000004200 */
[C---:B------:R-:W-:Y:S04]  /*84f0*/  HMMA.16816.F32.BF16 R28, R68.reuse, R84, R28 ;  /* 0x00000054441c723c */ /* 0x040fe8000004181c */
[--C-:B-1----:R-:W-:Y:S04]  /*8500*/  FFMA.FTZ R2, R193, c[0x0][0x2d0], -R149.reuse ;  /* 0x0000b400c1027a23 */ /* 0x102fe80000010895 */
[C---:B------:R-:W-:Y:S01]  /*8510*/  HMMA.16816.F32.BF16 R32, R68.reuse, R86, R32 ;  /* 0x000000564420723c */ /* 0x040fe20000041820 */
[----:B------:R1:W1:Y:S01]  /*8520*/  MUFU.EX2 R245, R2 ;  /* 0x0000000200f57308 */ /* 0x0002620000000800 */
[----:B------:R-:W1:Y:S06]  /*8530*/  LDSM.16.MT88.4 R84, [R206+0x4800] ;  /* 0x00480000ce54783b */ /* 0x000e6c0000004200 */
[C---:B-----5:R-:W-:Y:S08]  /*8540*/  HMMA.16816.F32.BF16 R36, R68.reuse, R72, R36 ;  /* 0x000000484424723c */ /* 0x060ff00000041824 */
[C---:B------:R-:W-:Y:S01]  /*8550*/  HMMA.16816.F32.BF16 R40, R68.reuse, R74, R40 ;  /* 0x0000004a4428723c */ /* 0x040fe20000041828 */
[----:B------:R-:W5:Y:S07]  /*8560*/  LDSM.16.MT88.4 R72, [R200+0x1000] ;  /* 0x00100000c848783b */ /* 0x000f6e0000004200 */
[C---:B----4-:R-:W-:Y:S04]  /*8570*/  HMMA.16816.F32.BF16 R44, R68.reuse, R76, R44 ;  /* 0x0000004c442c723c */ /* 0x050fe8000004182c */
[--C-:B-1----:R-:W-:Y:S04]  /*8580*/  FFMA.FTZ R2, R171, c[0x0][0x2d0], -R148.reuse ;  /* 0x0000b400ab027a23 */ /* 0x102fe80000010894 */
[C---:B------:R-:W-:Y:S01]  /*8590*/  HMMA.16816.F32.BF16 R48, R68.reuse, R78, R48 ;  /* 0x0000004e4430723c */ /* 0x040fe20000041830 */
[----:B------:R1:W-:Y:S01]  /*85a0*/  MUFU.EX2 R244, R2 ;  /* 0x0000000200f47308 */ /* 0x0003e20000000800 */
[----:B------:R-:W4:Y:S06]  /*85b0*/  LDSM.16.MT88.4 R76, [R204+0x1000] ;  /* 0x00100000cc4c783b */ /* 0x000f2c0000004200 */
[C---:B------:R-:W-:Y:S08]  /*85c0*/  HMMA.16816.F32.BF16 R52, R68.reuse, R80, R52 ;  /* 0x000000504434723c */ /* 0x040ff00000041834 */
[C---:B------:R-:W-:Y:S01]  /*85d0*/  HMMA.16816.F32.BF16 R56, R68.reuse, R82, R56 ;  /* 0x000000524438723c */ /* 0x040fe20000041838 */
[----:B------:R-:W2:Y:S07]  /*85e0*/  LDSM.16.MT88.4 R80, [R203+0x1000] ;  /* 0x00100000cb50783b */ /* 0x000eae0000004200 */
[C---:B------:R-:W-:Y:S04]  /*85f0*/  HMMA.16816.F32.BF16 R60, R68.reuse, R84, R60 ;  /* 0x00000054443c723c */ /* 0x040fe8000004183c */
[--C-:B-1----:R-:W-:Y:S02]  /*8600*/  FFMA.FTZ R2, R194, c[0x0][0x2d0], -R148.reuse ;  /* 0x0000b400c2027a23 */ /* 0x102fe40000010894 */
[----:B------:R-:W3:Y:S02]  /*8610*/  LDL R194, [R1+0x2c] ;  /* 0x00002c0001c27983 */ /* 0x000ee40000100800 */
[----:B------:R-:W-:Y:S01]  /*8620*/  HMMA.16816.F32.BF16 R64, R68, R86, R64 ;  /* 0x000000564440723c */ /* 0x000fe20000041840 */
[----:B------:R1:W1:Y:S01]  /*8630*/  MUFU.EX2 R193, R2 ;  /* 0x0000000200c17308 */ /* 0x0002620000000800 */
[----:B------:R-:W2:Y:S05]  /*8640*/  LDSM.16.MT88.4 R84, [R206+0x1000] ;  /* 0x00100000ce54783b */ /* 0x000eaa0000004200 */
[----:B------:R-:W-:Y:S02]  /*8650*/  F2FP.BF16.PACK_AB R68, R251, R101 ;  /* 0x00000065fb44723e */ /* 0x000fe400000010ff */
[----:B------:R-:W-:Y:S03]  /*8660*/  F2FP.BF16.PACK_AB R69, R245, R100 ;  /* 0x00000064f545723e */ /* 0x000fe600000010ff */
[--C-:B-1----:R-:W-:Y:S01]  /*8670*/  FFMA.FTZ R2, R195, c[0x0][0x2d0], -R149.reuse ;  /* 0x0000b400c3027a23 */ /* 0x102fe20000010895 */
[----:B------:R-:W-:Y:S03]  /*8680*/  F2FP.BF16.PACK_AB R70, R193, R244 ;  /* 0x000000f4c146723e */ /* 0x000fe600000010ff */
[----:B------:R1:W-:Y:S02]  /*8690*/  MUFU.EX2 R111, R2 ;  /* 0x00000002006f7308 */ /* 0x0003e40000000800 */
[----:B-1----:R-:W-:Y:S08]  /*86a0*/  FFMA.FTZ R2, R196, c[0x0][0x2d0], -R149 ;  /* 0x0000b400c4027a23 */ /* 0x002ff00000010895 */
[----:B------:R1:W1:Y:S01]  /*86b0*/  MUFU.EX2 R110, R2 ;  /* 0x00000002006e7308 */ /* 0x0002620000000800 */
[----:B--2---:R-:W-:Y:S02]  /*86c0*/  FFMA.FTZ R3, R3, R112, R243 ;  /* 0x0000007003037223 */ /* 0x004fe400000100f3 */
[----:B------:R-:W-:Y:S02]  /*86d0*/  IMAD.MOV.U32 R112, RZ, RZ, R91 ;  /* 0x000000ffff707224 */ /* 0x000fe400078e005b */
[----:B------:R-:W-:Y:S01]  /*86e0*/  LDSM.16.MT88.4 R88, [R200+0x6800] ;  /* 0x00680000c858783b */ /* 0x000fe20000004200 */
[----:B------:R-:W-:Y:S02]  /*86f0*/  FADD.FTZ R3, R246, R3 ;  /* 0x00000003f6037221 */ /* 0x000fe40000010000 */
[--C-:B-1----:R-:W-:Y:S01]  /*8700*/  FFMA.FTZ R2, R198, c[0x0][0x2d0], -R148.reuse ;  /* 0x0000b400c6027a23 */ /* 0x102fe20000010894 */
[----:B------:R-:W-:Y:S03]  /*8710*/  F2FP.BF16.PACK_AB R71, R110, R111 ;  /* 0x0000006f6e47723e */ /* 0x000fe600000010ff */
[----:B------:R1:W-:Y:S04]  /*8720*/  MUFU.EX2 R109, R2 ;  /* 0x00000002006d7308 */ /* 0x0003e80000000800 */
[C---:B-----5:R-:W-:Y:S08]  /*8730*/  HMMA.16816.F32.BF16 R4, R68.reuse, R72, R4 ;  /* 0x000000484404723c */ /* 0x060ff00000041804 */
[C---:B------:R-:W-:Y:S01]  /*8740*/  HMMA.16816.F32.BF16 R8, R68.reuse, R74, R8 ;  /* 0x0000004a4408723c */ /* 0x040fe20000041808 */
[----:B------:R-:W2:Y:S07]  /*8750*/  LDSM.16.MT88.4 R72, [R200+0x5000] ;  /* 0x00500000c848783b */ /* 0x000eae0000004200 */
[C---:B----4-:R-:W-:Y:S04]  /*8760*/  HMMA.16816.F32.BF16 R12, R68.reuse, R76, R12 ;  /* 0x0000004c440c723c */ /* 0x050fe8000004180c */
[----:B-1----:R-:W-:Y:S04]  /*8770*/  FFMA.FTZ R2, R197, c[0x0][0x2d0], -R148 ;  /* 0x0000b400c5027a23 */ /* 0x002fe80000010894 */
[C---:B------:R-:W-:Y:S01]  /*8780*/  HMMA.16816.F32.BF16 R16, R68.reuse, R78, R16 ;  /* 0x0000004e4410723c */ /* 0x040fe20000041810 */
[----:B------:R1:W4:Y:S01]  /*8790*/  MUFU.EX2 R171, R2 ;  /* 0x0000000200ab7308 */ /* 0x0003220000000800 */
[----:B------:R-:W5:Y:S06]  /*87a0*/  LDSM.16.MT88.4 R76, [R204+0x5000] ;  /* 0x00500000cc4c783b */ /* 0x000f6c0000004200 */
[C---:B------:R-:W-:Y:S08]  /*87b0*/  HMMA.16816.F32.BF16 R20, R68.reuse, R80, R20 ;  /* 0x000000504414723c */ /* 0x040ff00000041814 */
[C---:B------:R-:W-:Y:S01]  /*87c0*/  HMMA.16816.F32.BF16 R24, R68.reuse, R82, R24 ;  /* 0x000000524418723c */ /* 0x040fe20000041818 */
[----:B------:R-:W4:Y:S07]  /*87d0*/  LDSM.16.MT88.4 R80, [R203+0x5000] ;  /* 0x00500000cb50783b */ /* 0x000f2e0000004200 */
[C---:B------:R-:W-:Y:S04]  /*87e0*/  HMMA.16816.F32.BF16 R28, R68.reuse, R84, R28 ;  /* 0x00000054441c723c */ /* 0x040fe8000004181c */
[--C-:B-1----:R-:W-:Y:S04]  /*87f0*/  FFMA.FTZ R2, R199, c[0x0][0x2d0], -R149.reuse ;  /* 0x0000b400c7027a23 */ /* 0x102fe80000010895 */
[C---:B------:R-:W-:Y:S01]  /*8800*/  HMMA.16816.F32.BF16 R32, R68.reuse, R86, R32 ;  /* 0x000000564420723c */ /* 0x040fe20000041820 */
[----:B------:R1:W-:Y:S01]  /*8810*/  MUFU.EX2 R108, R2 ;  /* 0x00000002006c7308 */ /* 0x0003e20000000800 */
[----:B------:R-:W4:Y:S06]  /*8820*/  LDSM.16.MT88.4 R84, [R206+0x5000] ;  /* 0x00500000ce54783b */ /* 0x000f2c0000004200 */
[C---:B--2---:R-:W-:Y:S04]  /*8830*/  HMMA.16816.F32.BF16 R36, R68.reuse, R72, R36 ;  /* 0x000000484424723c */ /* 0x044fe80000041824 */
[----:B------:R-:W-:Y:S02]  /*8840*/  FFMA.FTZ R95, R0, R95, R150 ;  /* 0x0000005f005f7223 */ /* 0x000fe40000010096 */
[--C-:B------:R-:W-:Y:S02]  /*8850*/  FFMA.FTZ R0, R133, c[0x0][0x2d0], -R149.reuse ;  /* 0x0000b40085007a23 */ /* 0x100fe40000010895 */
[C---:B------:R-:W-:Y:S01]  /*8860*/  HMMA.16816.F32.BF16 R40, R68.reuse, R74, R40 ;  /* 0x0000004a4428723c */ /* 0x040fe20000041828 */
[----:B------:R-:W2:Y:S01]  /*8870*/  LDSM.16.MT88.4 R72, [R200+0x1800] ;  /* 0x00180000c848783b */ /* 0x000ea20000004200 */
[----:B------:R-:W-:Y:S06]  /*8880*/  MUFU.EX2 R133, R93 ;  /* 0x0000005d00857308 */ /* 0x000fec0000000800 */
[C---:B-----5:R-:W-:Y:S04]  /*8890*/  HMMA.16816.F32.BF16 R44, R68.reuse, R76, R44 ;  /* 0x0000004c442c723c */ /* 0x060fe8000004182c */
[--C-:B-1----:R-:W-:Y:S01]  /*88a0*/  FFMA.FTZ R2, R232, c[0x0][0x2d0], -R149.reuse ;  /* 0x0000b400e8027a23 */ /* 0x102fe20000010895 */
[----:B------:R1:W-:Y:S03]  /*88b0*/  MUFU.EX2 R135, R0 ;  /* 0x0000000000877308 */ /* 0x0003e60000000800 */
[C---:B------:R-:W-:Y:S01]  /*88c0*/  HMMA.16816.F32.BF16 R48, R68.reuse, R78, R48 ;  /* 0x0000004e4430723c */ /* 0x040fe20000041830 */
[----:B------:R-:W5:Y:S06]  /*88d0*/  LDSM.16.MT88.4 R76, [R204+0x1800] ;  /* 0x00180000cc4c783b */ /* 0x000f6c0000004200 */
[----:B------:R2:W2:Y:S01]  /*88e0*/  MUFU.EX2 R170, R2 ;  /* 0x0000000200aa7308 */ /* 0x0004a20000000800 */
[C---:B----4-:R-:W-:Y:S08]  /*88f0*/  HMMA.16816.F32.BF16 R52, R68.reuse, R80, R52 ;  /* 0x000000504434723c */ /* 0x050ff00000041834 */
[C---:B------:R-:W-:Y:S01]  /*8900*/  HMMA.16816.F32.BF16 R56, R68.reuse, R82, R56 ;  /* 0x000000524438723c */ /* 0x040fe20000041838 */
[----:B------:R-:W4:Y:S03]  /*8910*/  LDSM.16.MT88.4 R80, [R203+0x1800] ;  /* 0x00180000cb50783b */ /* 0x000f260000004200 */
[--C-:B-1----:R-:W-:Y:S02]  /*8920*/  FFMA.FTZ R0, R151, c[0x0][0x2d0], -R149.reuse ;  /* 0x0000b40097007a23 */ /* 0x102fe40000010895 */
[----:B------:R-:W-:Y:S02]  /*8930*/  MUFU.EX2 R151, R94 ;  /* 0x0000005e00977308 */ /* 0x000fe40000000800 */
[C---:B------:R-:W-:Y:S04]  /*8940*/  HMMA.16816.F32.BF16 R60, R68.reuse, R84, R60 ;  /* 0x00000054443c723c */ /* 0x040fe8000004183c */
[--C-:B--2---:R-:W-:Y:S04]  /*8950*/  FFMA.FTZ R2, R230, c[0x0][0x2d0], -R148.reuse ;  /* 0x0000b400e6027a23 */ /* 0x104fe80000010894 */
[----:B------:R-:W-:Y:S01]  /*8960*/  HMMA.16816.F32.BF16 R64, R68, R86, R64 ;  /* 0x000000564440723c */ /* 0x000fe20000041840 */
[----:B------:R-:W1:Y:S01]  /*8970*/  LDSM.16.MT88.4 R84, [R206+0x1800] ;  /* 0x00180000ce54783b */ /* 0x000e620000004200 */
[----:B------:R2:W-:Y:S05]  /*8980*/  MUFU.EX2 R169, R2 ;  /* 0x0000000200a97308 */ /* 0x0005ea0000000800 */
[----:B------:R-:W-:Y:S02]  /*8990*/  F2FP.BF16.PACK_AB R68, R171, R109 ;  /* 0x0000006dab44723e */ /* 0x000fe400000010ff */
[----:B------:R-:W-:Y:S03]  /*89a0*/  F2FP.BF16.PACK_AB R69, R170, R108 ;  /* 0x0000006caa45723e */ /* 0x000fe600000010ff */
[--C-:B--2---:R-:W-:Y:S04]  /*89b0*/  FFMA.FTZ R2, R231, c[0x0][0x2d0], -R148.reuse ;  /* 0x0000b400e7027a23 */ /* 0x104fe80000010894 */
[----:B------:R2:W1:Y:S02]  /*89c0*/  MUFU.EX2 R168, R2 ;  /* 0x0000000200a87308 */ /* 0x0004640000000800 */
[--C-:B--2---:R-:W-:Y:S01]  /*89d0*/  FFMA.FTZ R2, R233, c[0x0][0x2d0], -R149.reuse ;  /* 0x0000b400e9027a23 */ /* 0x104fe20000010895 */
[----:B-1----:R-:W-:Y:S07]  /*89e0*/  F2FP.BF16.PACK_AB R70, R168, R169 ;  /* 0x000000a9a846723e */ /* 0x002fee00000010ff */
[----:B------:R1:W-:Y:S02]  /*89f0*/  MUFU.EX2 R163, R2 ;  /* 0x0000000200a37308 */ /* 0x0003e40000000800 */
[----:B-1----:R-:W-:Y:S08]  /*8a00*/  FFMA.FTZ R2, R234, c[0x0][0x2d0], -R149 ;  /* 0x0000b400ea027a23 */ /* 0x002ff00000010895 */
[----:B------:R1:W2:Y:S01]  /*8a10*/  MUFU.EX2 R162, R2 ;  /* 0x0000000200a27308 */ /* 0x0002a20000000800 */
[----:B---3--:R-:W-:Y:S01]  /*8a20*/  ISETP.GT.AND P0, PT, R192, R194, PT ;  /* 0x000000c2c000720c */ /* 0x008fe20003f04270 */
[----:B------:R-:W-:Y:S02]  /*8a30*/  IMAD.MOV.U32 R192, RZ, RZ, R229 ;  /* 0x000000ffffc07224 */ /* 0x000fe400078e00e5 */
[--C-:B-1----:R-:W-:Y:S01]  /*8a40*/  FFMA.FTZ R2, R235, c[0x0][0x2d0], -R148.reuse ;  /* 0x0000b400eb027a23 */ /* 0x102fe20000010894 */
[----:B--2---:R-:W-:Y:S05]  /*8a50*/  F2FP.BF16.PACK_AB R71, R162, R163 ;  /* 0x000000a3a247723e */ /* 0x004fea00000010ff */
[----:B------:R1:W-:Y:S02]  /*8a60*/  MUFU.EX2 R160, R2 ;  /* 0x0000000200a07308 */ /* 0x0003e40000000800 */
[C---:B------:R-:W-:Y:S08]  /*8a70*/  HMMA.16816.F32.BF16 R4, R68.reuse, R72, R4 ;  /* 0x000000484404723c */ /* 0x040ff00000041804 */
[C---:B------:R-:W-:Y:S01]  /*8a80*/  HMMA.16816.F32.BF16 R8, R68.reuse, R74, R8 ;  /* 0x0000004a4408723c */ /* 0x040fe20000041808 */
[----:B------:R-:W2:Y:S07]  /*8a90*/  LDSM.16.MT88.4 R72, [R200+0x5800] ;  /* 0x00580000c848783b */ /* 0x000eae0000004200 */
[C---:B-----5:R-:W-:Y:S04]  /*8aa0*/  HMMA.16816.F32.BF16 R12, R68.reuse, R76, R12 ;  /* 0x0000004c440c723c */ /* 0x060fe8000004180c */
[--C-:B-1----:R-:W-:Y:S04]  /*8ab0*/  FFMA.FTZ R2, R236, c[0x0][0x2d0], -R148.reuse ;  /* 0x0000b400ec027a23 */ /* 0x102fe80000010894 */
[C---:B------:R-:W-:Y:S01]  /*8ac0*/  HMMA.16816.F32.BF16 R16, R68.reuse, R78, R16 ;  /* 0x0000004e4410723c */ /* 0x040fe20000041810 */
[----:B------:R1:W3:Y:S01]  /*8ad0*/  MUFU.EX2 R161, R2 ;  /* 0x0000000200a17308 */ /* 0x0002e20000000800 */
[----:B------:R-:W5:Y:S06]  /*8ae0*/  LDSM.16.MT88.4 R76, [R204+0x5800] ;  /* 0x00580000cc4c783b */ /* 0x000f6c0000004200 */
[C---:B----4-:R-:W-:Y:S08]  /*8af0*/  HMMA.16816.F32.BF16 R20, R68.reuse, R80, R20 ;  /* 0x000000504414723c */ /* 0x050ff00000041814 */
[C---:B------:R-:W-:Y:S01]  /*8b00*/  HMMA.16816.F32.BF16 R24, R68.reuse, R82, R24 ;  /* 0x000000524418723c */ /* 0x040fe20000041818 */
[----:B------:R-:W4:Y:S07]  /*8b10*/  LDSM.16.MT88.4 R80, [R203+0x5800] ;  /* 0x00580000cb50783b */ /* 0x000f2e0000004200 */
[C---:B------:R-:W-:Y:S04]  /*8b20*/  HMMA.16816.F32.BF16 R28, R68.reuse, R84, R28 ;  /* 0x00000054441c723c */ /* 0x040fe8000004181c */
[--C-:B-1----:R-:W-:Y:S04]  /*8b30*/  FFMA.FTZ R2, R237, c[0x0][0x2d0], -R149.reuse ;  /* 0x0000b400ed027a23 */ /* 0x102fe80000010895 */
[C---:B------:R-:W-:Y:S01]  /*8b40*/  HMMA.16816.F32.BF16 R32, R68.reuse, R86, R32 ;  /* 0x000000564420723c */ /* 0x040fe20000041820 */
[----:B------:R1:W-:Y:S01]  /*8b50*/  MUFU.EX2 R130, R2 ;  /* 0x0000000200827308 */ /* 0x0003e20000000800 */
[----:B------:R-:W3:Y:S06]  /*8b60*/  LDSM.16.MT88.4 R84, [R206+0x5800] ;  /* 0x00580000ce54783b */ /* 0x000eec0000004200 */
[C---:B--2---:R-:W-:Y:S08]  /*8b70*/  HMMA.16816.F32.BF16 R36, R68.reuse, R72, R36 ;  /* 0x000000484424723c */ /* 0x044ff00000041824 */
[C---:B------:R-:W-:Y:S01]  /*8b80*/  HMMA.16816.F32.BF16 R40, R68.reuse, R74, R40 ;  /* 0x0000004a4428723c */ /* 0x040fe20000041828 */
[----:B------:R-:W2:Y:S07]  /*8b90*/  LDSM.16.MT88.4 R72, [R200+0x2000] ;  /* 0x00200000c848783b */ /* 0x000eae0000004200 */
[C---:B-----5:R-:W-:Y:S04]  /*8ba0*/  HMMA.16816.F32.BF16 R44, R68.reuse, R76, R44 ;  /* 0x0000004c442c723c */ /* 0x060fe8000004182c */
[--C-:B-1----:R-:W-:Y:S04]  /*8bb0*/  FFMA.FTZ R2, R240, c[0x0][0x2d0], -R149.reuse ;  /* 0x0000b400f0027a23 */ /* 0x102fe80000010895 */
[C---:B------:R-:W-:Y:S01]  /*8bc0*/  HMMA.16816.F32.BF16 R48, R68.reuse, R78, R48 ;  /* 0x0000004e4430723c */ /* 0x040fe20000041830 */
[----:B------:R1:W5:Y:S01]  /*8bd0*/  MUFU.EX2 R131, R2 ;  /* 0x0000000200837308 */ /* 0x0003620000000800 */
[----:B------:R-:W2:Y:S06]  /*8be0*/  LDSM.16.MT88.4 R76, [R204+0x2000] ;  /* 0x00200000cc4c783b */ /* 0x000eac0000004200 */
[C---:B----4-:R-:W-:Y:S08]  /*8bf0*/  HMMA.16816.F32.BF16 R52, R68.reuse, R80, R52 ;  /* 0x000000504434723c */ /* 0x050ff00000041834 */
[C---:B------:R-:W-:Y:S01]  /*8c00*/  HMMA.16816.F32.BF16 R56, R68.reuse, R82, R56 ;  /* 0x000000524438723c */ /* 0x040fe20000041838 */
[----:B------:R-:W4:Y:S07]  /*8c10*/  LDSM.16.MT88.4 R80, [R203+0x2000] ;  /* 0x00200000cb50783b */ /* 0x000f2e0000004200 */
[C---:B---3--:R-:W-:Y:S04]  /*8c20*/  HMMA.16816.F32.BF16 R60, R68.reuse, R84, R60 ;  /* 0x00000054443c723c */ /* 0x048fe8000004183c */
[--C-:B-1----:R-:W-:Y:S04]  /*8c30*/  FFMA.FTZ R2, R238, c[0x0][0x2d0], -R148.reuse ;  /* 0x0000b400ee027a23 */ /* 0x102fe80000010894 */
[----:B------:R-:W-:Y:S01]  /*8c40*/  HMMA.16816.F32.BF16 R64, R68, R86, R64 ;  /* 0x000000564440723c */ /* 0x000fe20000041840 */
[----:B------:R1:W-:Y:S01]  /*8c50*/  MUFU.EX2 R129, R2 ;  /* 0x0000000200817308 */ /* 0x0003e20000000800 */
[----:B------:R-:W3:Y:S05]  /*8c60*/  LDSM.16.MT88.4 R84, [R206+0x2000] ;  /* 0x00200000ce54783b */ /* 0x000eea0000004200 */
[----:B------:R-:W-:Y:S02]  /*8c70*/  F2FP.BF16.PACK_AB R68, R161, R160 ;  /* 0x000000a0a144723e */ /* 0x000fe400000010ff */
[----:B-----5:R-:W-:Y:S03]  /*8c80*/  F2FP.BF16.PACK_AB R69, R131, R130 ;  /* 0x000000828345723e */ /* 0x020fe600000010ff */
[--C-:B-1----:R-:W-:Y:S04]  /*8c90*/  FFMA.FTZ R2, R239, c[0x0][0x2d0], -R148.reuse ;  /* 0x0000b400ef027a23 */ /* 0x102fe80000010894 */
[----:B------:R1:W5:Y:S02]  /*8ca0*/  MUFU.EX2 R159, R2 ;  /* 0x00000002009f7308 */ /* 0x0003640000000800 */
[--C-:B-1----:R-:W-:Y:S01]  /*8cb0*/  FFMA.FTZ R2, R241, c[0x0][0x2d0], -R149.reuse ;  /* 0x0000b400f1027a23 */ /* 0x102fe20000010895 */
[----:B-----5:R-:W-:Y:S07]  /*8cc0*/  F2FP.BF16.PACK_AB R70, R159, R129 ;  /* 0x000000819f46723e */ /* 0x020fee00000010ff */
[----:B------:R1:W-:Y:S02]  /*8cd0*/  MUFU.EX2 R128, R2 ;  /* 0x0000000200807308 */ /* 0x0003e40000000800 */
[--C-:B-1----:R-:W-:Y:S08]  /*8ce0*/  FFMA.FTZ R2, R242, c[0x0][0x2d0], -R149.reuse ;  /* 0x0000b400f2027a23 */ /* 0x102ff00000010895 */
[----:B------:R1:W5:Y:S02]  /*8cf0*/  MUFU.EX2 R158, R2 ;  /* 0x00000002009e7308 */ /* 0x0003640000000800 */
[--C-:B-1----:R-:W-:Y:S01]  /*8d00*/  FFMA.FTZ R2, R248, c[0x0][0x2d0], -R148.reuse ;  /* 0x0000b400f8027a23 */ /* 0x102fe20000010894 */
[----:B-----5:R-:W-:Y:S07]  /*8d10*/  F2FP.BF16.PACK_AB R71, R158, R128 ;  /* 0x000000809e47723e */ /* 0x020fee00000010ff */
[----:B------:R1:W-:Y:S01]  /*8d20*/  MUFU.EX2 R156, R2 ;  /* 0x00000002009c7308 */ /* 0x0003e20000000800 */
[C---:B--2---:R-:W-:Y:S08]  /*8d30*/  HMMA.16816.F32.BF16 R4, R68.reuse, R72, R4 ;  /* 0x000000484404723c */ /* 0x044ff00000041804 */
[C---:B------:R-:W-:Y:S01]  /*8d40*/  HMMA.16816.F32.BF16 R8, R68.reuse, R74, R8 ;  /* 0x0000004a4408723c */ /* 0x040fe20000041808 */
[----:B------:R-:W2:Y:S07]  /*8d50*/  LDSM.16.MT88.4 R72, [R200+0x6000] ;  /* 0x00600000c848783b */ /* 0x000eae0000004200 */
[C---:B------:R-:W-:Y:S04]  /*8d60*/  HMMA.16816.F32.BF16 R12, R68.reuse, R76, R12 ;  /* 0x0000004c440c723c */ /* 0x040fe8000004180c */
[--C-:B-1----:R-:W-:Y:S04]  /*8d70*/  FFMA.FTZ R2, R250, c[0x0][0x2d0], -R148.reuse ;  /* 0x0000b400fa027a23 */ /* 0x102fe80000010894 */
[C---:B------:R-:W-:Y:S01]  /*8d80*/  HMMA.16816.F32.BF16 R16, R68.reuse, R78, R16 ;  /* 0x0000004e4410723c */ /* 0x040fe20000041810 */
[----:B------:R1:W5:Y:S01]  /*8d90*/  MUFU.EX2 R157, R2 ;  /* 0x00000002009d7308 */ /* 0x0003620000000800 */
[----:B------:R-:W5:Y:S06]  /*8da0*/  LDSM.16.MT88.4 R76, [R204+0x6000] ;  /* 0x00600000cc4c783b */ /* 0x000f6c0000004200 */
[C---:B----4-:R-:W-:Y:S08]  /*8db0*/  HMMA.16816.F32.BF16 R20, R68.reuse, R80, R20 ;  /* 0x000000504414723c */ /* 0x050ff00000041814 */
[C---:B------:R-:W-:Y:S01]  /*8dc0*/  HMMA.16816.F32.BF16 R24, R68.reuse, R82, R24 ;  /* 0x000000524418723c */ /* 0x040fe20000041818 */
[----:B------:R-:W4:Y:S07]  /*8dd0*/  LDSM.16.MT88.4 R80, [R203+0x6000] ;  /* 0x00600000cb50783b */ /* 0x000f2e0000004200 */
[C---:B---3--:R-:W-:Y:S04]  /*8de0*/  HMMA.16816.F32.BF16 R28, R68.reuse, R84, R28 ;  /* 0x00000054441c723c */ /* 0x048fe8000004181c */
        /* <DEDUP_REMOVED lines=28> */
[----:B------:R-:W1:Y:S02]  /*8fb0*/  MUFU.EX2 R154, R2 ;  /* 0x00000002009a7308 */ /* 0x000e640000000800 */
[----:B-1----:R-:W-:Y:S01]  /*8fc0*/  F2FP.BF16.PACK_AB R71, R154, R104 ;  /* 0x000000689a47723e */ /* 0x002fe200000010ff */
[--C-:B------:R-:W-:Y:S02]  /*8fd0*/  FFMA.FTZ R2, R134, c[0x0][0x2d0], -R148.reuse ;  /* 0x0000b40086027a23 */ /* 0x100fe40000010894 */
[----:B------:R-:W-:Y:S05]  /*8fe0*/  FFMA.FTZ R148, R152, c[0x0][0x2d0], -R148 ;  /* 0x0000b40098947a23 */ /* 0x000fea0000010894 */
[----:B------:R1:W-:Y:S01]  /*8ff0*/  MUFU.EX2 R134, R0 ;  /* 0x0000000000867308 */ /* 0x0003e20000000800 */
[C---:B--2---:R-:W-:Y:S09]  /*9000*/  HMMA.16816.F32.BF16 R4, R68.reuse, R72, R4 ;  /* 0x000000484404723c */ /* 0x044ff20000041804 */
[----:B------:R-:W-:Y:S01]  /*9010*/  MUFU.EX2 R152, R92 ;  /* 0x0000005c00987308 */ /* 0x000fe20000000800 */
[C---:B------:R-:W-:Y:S01]  /*9020*/  HMMA.16816.F32.BF16 R8, R68.reuse, R74, R8 ;  /* 0x0000004a4408723c */ /* 0x040fe20000041808 */
[----:B------:R-:W2:Y:S07]  /*9030*/  LDSM.16.MT88.4 R72, [R204+0x6800] ;  /* 0x00680000cc48783b */ /* 0x000eae0000004200 */
[C---:B------:R-:W-:Y:S01]  /*9040*/  HMMA.16816.F32.BF16 R12, R68.reuse, R76, R12 ;  /* 0x0000004c440c723c */ /* 0x040fe2000004180c */
[----:B------:R5:W2:Y:S03]  /*9050*/  MUFU.EX2 R153, R2 ;  /* 0x0000000200997308 */ /* 0x000aa60000000800 */
[----:B-1----:R-:W-:Y:S04]  /*9060*/  FFMA.FTZ R0, R132, c[0x0][0x2d0], -R149 ;  /* 0x0000b40084007a23 */ /* 0x002fe80000010895 */
[C---:B------:R-:W-:Y:S01]  /*9070*/  HMMA.16816.F32.BF16 R16, R68.reuse, R78, R16 ;  /* 0x0000004e4410723c */ /* 0x040fe20000041810 */
[----:B------:R-:W1:Y:S02]  /*9080*/  LDSM.16.MT88.4 R76, [R203+0x6800] ;  /* 0x00680000cb4c783b */ /* 0x000e640000004200 */
[----:B------:R-:W-:Y:S05]  /*9090*/  MUFU.EX2 R148, R148 ;  /* 0x0000009400947308 */ /* 0x000fea0000000800 */
[C---:B----4-:R-:W-:Y:S05]  /*90a0*/  HMMA.16816.F32.BF16 R20, R68.reuse, R80, R20 ;  /* 0x000000504414723c */ /* 0x050fea0000041814 */
[----:B------:R4:W-:Y:S03]  /*90b0*/  MUFU.EX2 R132, R0 ;  /* 0x0000000000847308 */ /* 0x0009e60000000800 */
[C---:B------:R-:W-:Y:S01]  /*90c0*/  HMMA.16816.F32.BF16 R24, R68.reuse, R82, R24 ;  /* 0x000000524418723c */ /* 0x040fe20000041818 */
[----:B------:R-:W1:Y:S03]  /*90d0*/  LDSM.16.MT88.4 R80, [R206+0x6800] ;  /* 0x00680000ce50783b */ /* 0x000e660000004200 */
[----:B-----5:R-:W-:Y:S04]  /*90e0*/  FADD.FTZ R2, R113, R95 ;  /* 0x0000005f71027221 */ /* 0x020fe80000010000 */
[C---:B---3--:R-:W-:Y:S01]  /*90f0*/  HMMA.16816.F32.BF16 R28, R68.reuse, R84, R28 ;  /* 0x00000054441c723c */ /* 0x048fe2000004181c */
[----:B------:R-:W-:Y:S03]  /*9100*/  LDSM.16.MT88.4 R92, [R204+0x7000] ;  /* 0x00700000cc5c783b */ /* 0x000fe60000004200 */
[----:B------:R-:W-:Y:S04]  /*9110*/  FADD.FTZ R2, R126, R2 ;  /* 0x000000027e027221 */ /* 0x000fe80000010000 */
[C---:B------:R-:W-:Y:S01]  /*9120*/  HMMA.16816.F32.BF16 R32, R68.reuse, R86, R32 ;  /* 0x000000564420723c */ /* 0x040fe20000041820 */
[----:B------:R-:W-:Y:S03]  /*9130*/  LDSM.16.MT88.4 R84, [R203+0x3000] ;  /* 0x00300000cb54783b */ /* 0x000fe60000004200 */
[----:B----4-:R-:W-:Y:S04]  /*9140*/  FFMA.FTZ R0, R114, c[0x0][0x2d0], -R149 ;  /* 0x0000b40072007a23 */ /* 0x010fe80000010895 */
[C---:B------:R-:W-:Y:S01]  /*9150*/  HMMA.16816.F32.BF16 R36, R68.reuse, R88, R36 ;  /* 0x000000584424723c */ /* 0x040fe20000041824 */
[----:B------:R3:W4:Y:S07]  /*9160*/  MUFU.EX2 R150, R0 ;  /* 0x0000000000967308 */ /* 0x00072e0000000800 */
[C---:B------:R-:W-:Y:S01]  /*9170*/  HMMA.16816.F32.BF16 R40, R68.reuse, R90, R40 ;  /* 0x0000005a4428723c */ /* 0x040fe20000041828 */
[----:B------:R-:W-:Y:S07]  /*9180*/  LDSM.16.MT88.4 R88, [R206+0x3000] ;  /* 0x00300000ce58783b */ /* 0x000fee0000004200 */
[C---:B--2---:R-:W-:Y:S08]  /*9190*/  HMMA.16816.F32.BF16 R44, R68.reuse, R72, R44 ;  /* 0x00000048442c723c */ /* 0x044ff0000004182c */
[C---:B------:R-:W-:Y:S01]  /*91a0*/  HMMA.16816.F32.BF16 R48, R68.reuse, R74, R48 ;  /* 0x0000004a4430723c */ /* 0x040fe20000041830 */
[----:B------:R-:W2:Y:S03]  /*91b0*/  LDSM.16.MT88.4 R72, [R200+0x3000] ;  /* 0x00300000c848783b */ /* 0x000ea60000004200 */
[----:B---3--:R-:W-:Y:S02]  /*91c0*/  FADD.FTZ R0, R112, R3 ;  /* 0x0000000370007221 */ /* 0x008fe40000010000 */
[----:B------:R-:W-:Y:S02]  /*91d0*/  IMAD.MOV.U32 R112, RZ, RZ, R124 ;  /* 0x000000ffff707224 */ /* 0x000fe400078e007c */
[C---:B-1----:R-:W-:Y:S04]  /*91e0*/  HMMA.16816.F32.BF16 R52, R68.reuse, R76, R52 ;  /* 0x0000004c4434723c */ /* 0x042fe80000041834 */
[----:B------:R-:W-:Y:S02]  /*91f0*/  FADD.FTZ R0, R125, R0 ;  /* 0x000000007d007221 */ /* 0x000fe40000010000 */
[--C-:B------:R-:W-:Y:S02]  /*9200*/  FFMA.FTZ R3, R96, c[0x0][0x2d0], -R149.reuse ;  /* 0x0000b40060037a23 */ /* 0x100fe40000010895 */
[C---:B------:R-:W-:Y:S01]  /*9210*/  HMMA.16816.F32.BF16 R56, R68.reuse, R78, R56 ;  /* 0x0000004e4438723c */ /* 0x040fe20000041838 */
[----:B------:R-:W1:Y:S01]  /*9220*/  LDSM.16.MT88.4 R76, [R204+0x3000] ;  /* 0x00300000cc4c783b */ /* 0x000e620000004200 */
[----:B------:R3:W-:Y:S02]  /*9230*/  MUFU.EX2 R145, R3 ;  /* 0x0000000300917308 */ /* 0x0007e40000000800 */
[--C-:B------:R-:W-:Y:S02]  /*9240*/  FFMA.FTZ R96, R127, c[0x0][0x2d0], -R149.reuse ;  /* 0x0000b4007f607a23 */ /* 0x100fe40000010895 */
[----:B------:R-:W-:Y:S02]  /*9250*/  FFMA.FTZ R149, R119, c[0x0][0x2d0], -R149 ;  /* 0x0000b40077957a23 */ /* 0x000fe40000010895 */
[C---:B------:R-:W-:Y:S01]  /*9260*/  HMMA.16816.F32.BF16 R60, R68.reuse, R80, R60 ;  /* 0x00000050443c723c */ /* 0x040fe2000004183c */
[----:B------:R-:W-:Y:S03]  /*9270*/  LDSM.16.MT88.4 R124, [R200+0x3800] ;  /* 0x00380000c87c783b */ /* 0x000fe60000004200 */
[----:B------:R-:W5:Y:S01]  /*9280*/  MUFU.EX2 R144, R96 ;  /* 0x0000006000907308 */ /* 0x000f620000000800 */
[----:B------:R-:W-:Y:S02]  /*9290*/  FADD.FTZ R0, R123, R0 ;  /* 0x000000007b007221 */ /* 0x000fe40000010000 */
[----:B------:R-:W-:Y:S01]  /*92a0*/  FADD.FTZ R2, R112, R2 ;  /* 0x0000000270027221 */ /* 0x000fe20000010000 */
[----:B------:R-:W-:Y:S01]  /*92b0*/  HMMA.16816.F32.BF16 R64, R68, R82, R64 ;  /* 0x000000524440723c */ /* 0x000fe20000041840 */
[----:B------:R-:W1:Y:S03]  /*92c0*/  LDSM.16.MT88.4 R80, [R200+0x7000] ;  /* 0x00700000c850783b */ /* 0x000e660000004200 */
[----:B------:R-:W-:Y:S02]  /*92d0*/  F2FP.BF16.PACK_AB R112, R146, R147 ;  /* 0x000000939270723e */ /* 0x000fe400000010ff */
[----:B------:R-:W1:Y:S01]  /*92e0*/  MUFU.EX2 R119, R97 ;  /* 0x0000006100777308 */ /* 0x000e620000000800 */
[----:B------:R-:W-:Y:S02]  /*92f0*/  F2FP.BF16.PACK_AB R68, R152, R153 ;  /* 0x000000999844723e */ /* 0x000fe400000010ff */
[----:B------:R-:W-:Y:S03]  /*9300*/  F2FP.BF16.PACK_AB R69, R134, R135 ;  /* 0x000000878645723e */ /* 0x000fe600000010ff */
[----:B------:R-:W-:Y:S01]  /*9310*/  F2FP.BF16.PACK_AB R70, R151, R133 ;  /* 0x000000859746723e */ /* 0x000fe200000010ff */
[----:B---3--:R-:W-:Y:S01]  /*9320*/  FADD.FTZ R3, R121, R2 ;  /* 0x0000000279037221 */ /* 0x008fe20000010000 */
[----:B----4-:R-:W-:Y:S01]  /*9330*/  F2FP.BF16.PACK_AB R71, R150, R132 ;  /* 0x000000849647723e */ /* 0x010fe200000010ff */
[----:B------:R-:W-:Y:S01]  /*9340*/  FADD.FTZ R2, R122, R0 ;  /* 0x000000007a027221 */ /* 0x000fe20000010000 */
[----:B------:R-:W3:Y:S01]  /*9350*/  MUFU.EX2 R149, R149 ;  /* 0x0000009500957308 */ /* 0x000ee20000000800 */
[----:B------:R-:W-:Y:S02]  /*9360*/  FADD.FTZ R0, R120, R3 ;  /* 0x0000000378007221 */ /* 0x000fe40000010000 */
[----:B------:R-:W-:Y:S01]  /*9370*/  FADD.FTZ R2, R102, R2 ;  /* 0x0000000266027221 */ /* 0x000fe20000010000 */
[----:B-----5:R-:W-:Y:S01]  /*9380*/  F2FP.BF16.PACK_AB R113, R144, R145 ;  /* 0x000000919071723e */ /* 0x020fe200000010ff */
[C---:B--2---:R-:W-:Y:S03]  /*9390*/  HMMA.16816.F32.BF16 R4, R68.reuse, R72, R4 ;  /* 0x000000484404723c */ /* 0x044fe60000041804 */
[----:B------:R-:W-:Y:S02]  /*93a0*/  FADD.FTZ R0, R98, R0 ;  /* 0x0000000062007221 */ /* 0x000fe40000010000 */
[----:B------:R-:W-:Y:S02]  /*93b0*/  FADD.FTZ R2, R99, R2 ;  /* 0x0000000263027221 */ /* 0x000fe40000010000 */
[----:B------:R-:W-:Y:S01]  /*93c0*/  FADD.FTZ R0, R103, R0 ;  /* 0x0000000067007221 */ /* 0x000fe20000010000 */
[C---:B------:R-:W-:Y:S01]  /*93d0*/  HMMA.16816.F32.BF16 R8, R68.reuse, R74, R8 ;  /* 0x0000004a4408723c */ /* 0x040fe20000041808 */
[----:B------:R-:W2:Y:S03]  /*93e0*/  LDSM.16.MT88.4 R72, [R203+0x7000] ;  /* 0x00700000cb48783b */ /* 0x000ea60000004200 */
[----:B------:R-:W-:Y:S01]  /*93f0*/  FADD.FTZ R2, R101, R2 ;  /* 0x0000000265027221 */ /* 0x000fe20000010000 */
[----:B-1----:R-:W-:Y:S01]  /*9400*/  F2FP.BF16.PACK_AB R114, R148, R119 ;  /* 0x000000779472723e */ /* 0x002fe200000010ff */
[----:B------:R-:W-:Y:S02]  /*9410*/  FADD.FTZ R0, R100, R0 ;  /* 0x0000000064007221 */ /* 0x000fe40000010000 */
[C---:B------:R-:W-:Y:S01]  /*9420*/  HMMA.16816.F32.BF16 R12, R68.reuse, R76, R12 ;  /* 0x0000004c440c723c */ /* 0x040fe2000004180c */
[----:B------:R-:W-:Y:S03]  /*9430*/  LDSM.16.MT88.4 R96, [R200+0x7800] ;  /* 0x00780000c860783b */ /* 0x000fe60000004200 */
[----:B---3--:R-:W-:Y:S01]  /*9440*/  F2FP.BF16.PACK_AB R115, R149, R118 ;  /* 0x000000769573723e */ /* 0x008fe200000010ff */
[----:B------:R-:W-:Y:S02]  /*9450*/  FADD.FTZ R0, R245, R0 ;  /* 0x00000000f5007221 */ /* 0x000fe40000010000 */
[----:B------:R-:W-:Y:S01]  /*9460*/  FADD.FTZ R2, R251, R2 ;  /* 0x00000002fb027221 */ /* 0x000fe20000010000 */
[C---:B------:R-:W-:Y:S01]  /*9470*/  HMMA.16816.F32.BF16 R16, R68.reuse, R78, R16 ;  /* 0x0000004e4410723c */ /* 0x040fe20000041810 */
[----:B------:R-:W1:Y:S03]  /*9480*/  LDSM.16.MT88.4 R76, [R206+0x7000] ;  /* 0x00700000ce4c783b */ /* 0x000e660000004200 */
[----:B------:R-:W-:Y:S02]  /*9490*/  FADD.FTZ R0, R111, R0 ;  /* 0x000000006f007221 */ /* 0x000fe40000010000 */
[----:B------:R-:W-:Y:S02]  /*94a0*/  FADD.FTZ R2, R244, R2 ;  /* 0x00000002f4027221 */ /* 0x000fe40000010000 */
[C---:B------:R-:W-:Y:S01]  /*94b0*/  HMMA.16816.F32.BF16 R20, R68.reuse, R84, R20 ;  /* 0x000000544414723c */ /* 0x040fe20000041814 */
[----:B------:R-:W-:Y:S03]  /*94c0*/  LDSM.16.MT88.4 R100, [R204+0x7800] ;  /* 0x00780000cc64783b */ /* 0x000fe60000004200 */
        /* <DEDUP_REMOVED lines=14> */
[C---:B------:R-:W-:Y:S04]  /*95b0*/  HMMA.16816.F32.BF16 R36, R68.reuse, R80, R36 ;  /* 0x000000504424723c */ /* 0x040fe80000041824 */
[----:B------:R-:W-:Y:S02]  /*95c0*/  FADD.FTZ R2, R168, R2 ;  /* 0x00000002a8027221 */ /* 0x000fe40000010000 */
[----:B------:R-:W-:Y:S02]  /*95d0*/  FADD.FTZ R0, R162, R0 ;  /* 0x00000000a2007221 */ /* 0x000fe40000010000 */
[C---:B------:R-:W-:Y:S01]  /*95e0*/  HMMA.16816.F32.BF16 R40, R68.reuse, R82, R40 ;  /* 0x000000524428723c */ /* 0x040fe20000041828 */
[----:B------:R-:W3:Y:S03]  /*95f0*/  LDSM.16.MT88.4 R80, [R204+0x3800] ;  /* 0x00380000cc50783b */ /* 0x000ee60000004200 */
[----:B------:R-:W-:Y:S02]  /*9600*/  FADD.FTZ R2, R160, R2 ;  /* 0x00000002a0027221 */ /* 0x000fe40000010000 */
[----:B------:R-:W-:Y:S02]  /*9610*/  FADD.FTZ R0, R130, R0 ;  /* 0x0000000082007221 */ /* 0x000fe40000010000 */
[C---:B------:R-:W-:Y:S04]  /*9620*/  HMMA.16816.F32.BF16 R44, R68.reuse, R92, R44 ;  /* 0x0000005c442c723c */ /* 0x040fe8000004182c */
[----:B------:R-:W-:Y:S02]  /*9630*/  FADD.FTZ R2, R161, R2 ;  /* 0x00000002a1027221 */ /* 0x000fe40000010000 */
[----:B------:R-:W-:Y:S02]  /*9640*/  FADD.FTZ R0, R131, R0 ;  /* 0x0000000083007221 */ /* 0x000fe40000010000 */
[C---:B------:R-:W-:Y:S04]  /*9650*/  HMMA.16816.F32.BF16 R48, R68.reuse, R94, R48 ;  /* 0x0000005e4430723c */ /* 0x040fe80000041830 */
[----:B------:R-:W-:Y:S02]  /*9660*/  FADD.FTZ R2, R129, R2 ;  /* 0x0000000281027221 */ /* 0x000fe40000010000 */
[----:B------:R-:W-:Y:S02]  /*9670*/  FADD.FTZ R0, R128, R0 ;  /* 0x0000000080007221 */ /* 0x000fe40000010000 */
[C---:B--2---:R-:W-:Y:S04]  /*9680*/  HMMA.16816.F32.BF16 R52, R68.reuse, R72, R52 ;  /* 0x000000484434723c */ /* 0x044fe80000041834 */
[----:B------:R-:W-:Y:S02]  /*9690*/  FADD.FTZ R2, R159, R2 ;  /* 0x000000029f027221 */ /* 0x000fe40000010000 */
[----:B------:R-:W-:Y:S02]  /*96a0*/  FADD.FTZ R0, R158, R0 ;  /* 0x000000009e007221 */ /* 0x000fe40000010000 */
[C---:B------:R-:W-:Y:S04]  /*96b0*/  HMMA.16816.F32.BF16 R56, R68.reuse, R74, R56 ;  /* 0x0000004a4438723c */ /* 0x040fe80000041838 */
[----:B------:R-:W-:Y:S02]  /*96c0*/  FADD.FTZ R2, R156, R2 ;  /* 0x000000029c027221 */ /* 0x000fe40000010000 */
[----:B------:R-:W-:Y:S02]  /*96d0*/  FADD.FTZ R0, R107, R0 ;  /* 0x000000006b007221 */ /* 0x000fe40000010000 */
[C---:B-1----:R-:W-:Y:S04]  /*96e0*/  HMMA.16816.F32.BF16 R60, R68.reuse, R76, R60 ;  /* 0x0000004c443c723c */ /* 0x042fe8000004183c */
[----:B------:R-:W-:Y:S02]  /*96f0*/  FADD.FTZ R2, R157, R2 ;  /* 0x000000029d027221 */ /* 0x000fe40000010000 */
[----:B------:R-:W-:Y:S02]  /*9700*/  FADD.FTZ R0, R106, R0 ;  /* 0x000000006a007221 */ /* 0x000fe40000010000 */
[----:B------:R-:W-:Y:S04]  /*9710*/  HMMA.16816.F32.BF16 R64, R68, R78, R64 ;  /* 0x0000004e4440723c */ /* 0x000fe80000041840 */
[----:B------:R-:W-:Y:S02]  /*9720*/  FADD.FTZ R2, R105, R2 ;  /* 0x0000000269027221 */ /* 0x000fe40000010000 */
[----:B------:R-:W-:Y:S02]  /*9730*/  FADD.FTZ R0, R104, R0 ;  /* 0x0000000068007221 */ /* 0x000fe40000010000 */
[C---:B------:R-:W-:Y:S01]  /*9740*/  HMMA.16816.F32.BF16 R120, R112.reuse, R124, R4 ;  /* 0x0000007c7078723c */ /* 0x040fe20000041804 */
[----:B------:R-:W1:Y:S04]  /*9750*/  LDSM.16.MT88.4 R4, [R206+0x7800] ;  /* 0x00780000ce04783b */ /* 0x000e680000004200 */
[----:B------:R-:W-:Y:S02]  /*9760*/  FADD.FTZ R2, R155, R2 ;  /* 0x000000029b027221 */ /* 0x000fe40000010000 */
[----:B------:R-:W-:Y:S01]  /*9770*/  FADD.FTZ R0, R154, R0 ;  /* 0x000000009a007221 */ /* 0x000fe20000010000 */
[C---:B------:R-:W-:Y:S04]  /*9780*/  HMMA.16816.F32.BF16 R124, R112.reuse, R126, R8 ;  /* 0x0000007e707c723c */ /* 0x040fe80000041808 */
[----:B------:R-:W-:Y:S02]  /*9790*/  FADD.FTZ R2, R153, R2 ;  /* 0x0000000299027221 */ /* 0x000fe40000010000 */
[----:B------:R-:W-:Y:S02]  /*97a0*/  FADD.FTZ R0, R135, R0 ;  /* 0x0000000087007221 */ /* 0x000fe40000010000 */
[C---:B---3--:R-:W-:Y:S04]  /*97b0*/  HMMA.16816.F32.BF16 R68, R112.reuse, R80, R12 ;  /* 0x000000507044723c */ /* 0x048fe8000004180c */
        /* <DEDUP_REMOVED lines=20> */
[C---:B------:R-:W-:Y:S01]  /*9900*/  HMMA.16816.F32.BF16 R96, R112.reuse, R98, R40 ;  /* 0x000000627060723c */ /* 0x040fe20000041828 */
[----:B------:R2:W-:Y:S03]  /*9910*/  STL [R1], R2 ;  /* 0x0000000201007387 */ /* 0x0005e60000100800 */
[----:B------:R-:W-:Y:S01]  /*9920*/  IMAD.MOV.U32 R118, RZ, RZ, R116 ;  /* 0x000000ffff767224 */ /* 0x000fe200078e0074 */
[----:B------:R2:W-:Y:S01]  /*9930*/  STL [R1+0x10], R0 ;  /* 0x0000100001007387 */ /* 0x0005e20000100800 */
[----:B------:R-:W-:Y:S02]  /*9940*/  IMAD.MOV.U32 R3, RZ, RZ, R117 ;  /* 0x000000ffff037224 */ /* 0x000fe400078e0075 */
[C---:B------:R-:W-:Y:S08]  /*9950*/  HMMA.16816.F32.BF16 R128, R112.reuse, R100, R44 ;  /* 0x000000647080723c */ /* 0x040ff0000004182c */
[C---:B------:R-:W-:Y:S08]  /*9960*/  HMMA.16816.F32.BF16 R100, R112.reuse, R102, R48 ;  /* 0x000000667064723c */ /* 0x040ff00000041830 */
[C---:B------:R-:W-:Y:S08]  /*9970*/  HMMA.16816.F32.BF16 R104, R112.reuse, R108, R52 ;  /* 0x0000006c7068723c */ /* 0x040ff00000041834 */
[C---:B------:R-:W-:Y:S08]  /*9980*/  HMMA.16816.F32.BF16 R108, R112.reuse, R110, R56 ;  /* 0x0000006e706c723c */ /* 0x040ff00000041838 */
[C---:B-1----:R-:W-:Y:S08]  /*9990*/  HMMA.16816.F32.BF16 R132, R112.reuse, R4, R60 ;  /* 0x000000047084723c */ /* 0x042ff0000004183c */
[----:B------:R-:W-:Y:S01]  /*99a0*/  HMMA.16816.F32.BF16 R112, R112, R6, R64 ;  /* 0x000000067070723c */ /* 0x000fe20000041840 */
[----:B--2---:R-:W-:-:S07]  /*99b0*/  @P0 BRA `(.L_x_444) ;  /* 0xffffbf1000000947 */ /* 0x004fce000383ffff */
.L_x_443:
[----:B--2---:R-:W-:-:S13]  /*99c0*/  ISETP.GE.AND P0, PT, R229, RZ, PT ;  /* 0x000000ffe500720c */ /* 0x004fda0003f06270 */
[----:B------:R-:W-:Y:S05]  /*99d0*/  @!P0 BRA `(.L_x_445) ;  /* 0x000034c000008947 */ /* 0x000fea0003800000 */
[----:B------:R-:W-:Y:S02]  /*99e0*/  MOV R119, R116 ;  /* 0x0000007400777202 */ /* 0x000fe40000000f00 */
[----:B------:R-:W-:Y:S02]  /*99f0*/  MOV R118, R117 ;  /* 0x0000007500767202 */ /* 0x000fe40000000f00 */
.L_x_446:
[----:B------:R-:W2:Y:S01]  /*9a00*/  LDL.64 R38, [R1+0x20] ;  /* 0x0000200001267983 */ /* 0x000ea20000100a00 */
[----:B------:R-:W-:Y:S04]  /*9a10*/  DEPBAR.LE SB0, 0x0 ;  /* 0x000080000000791a */ /* 0x000fe80000000000 */
[----:B------:R-:W-:Y:S01]  /*9a20*/  WARPSYNC 0xffffffff ;  /* 0xffffffff00007948 */ /* 0x000fe20003800000 */
[----:B------:R-:W3:Y:S01]  /*9a30*/  LDL R37, [R1+0x28] ;  /* 0x0000280001257983 */ /* 0x000ee20000100800 */
[----:B------:R-:W-:Y:S01]  /*9a40*/  SHF.R.S32.HI R0, RZ, 0x1f, R229 ;  /* 0x0000001fff007819 */ /* 0x000fe200000114e5 */
[C---:B------:R-:W-:Y:S01]  /*9a50*/  IMAD.WIDE.U32 R2, R229.reuse, c[0x0][0x208], RZ ;  /* 0x00008200e5027a25 */ /* 0x040fe200078e00ff */
[----:B------:R-:W-:Y:S01]  /*9a60*/  MOV R232, 0x6 ;  /* 0x0000000600e87802 */ /* 0x000fe20000000f00 */
[----:B------:R-:W4:Y:S02]  /*9a70*/  LDL.64 R46, [R1+0x8] ;  /* 0x00000800012e7983 */ /* 0x000f240000100a00 */
[----:B------:R-:W-:Y:S01]  /*9a80*/  IMAD R0, R0, c[0x0][0x208], RZ ;  /* 0x0000820000007a24 */ /* 0x000fe200078e02ff */
[C---:B------:R-:W-:Y:S03]  /*9a90*/  SHF.L.U32 R36, R2.reuse, 0x7, RZ ;  /* 0x0000000702247819 */ /* 0x040fe600000006ff */
[----:B------:R-:W-:Y:S01]  /*9aa0*/  BAR.SYNC.DEFER_BLOCKING 0x0 ;  /* 0x0000000000007b1d */ /* 0x000fe20000010000 */
[----:B------:R-:W-:Y:S05]  /*9ab0*/  IMAD R0, R229, c[0x0][0x20c], R0 ;  /* 0x00008300e5007a24 */ /* 0x000fea00078e0200 */
[----:B------:R-:W-:Y:S04]  /*9ac0*/  IADD3 R3, R3, R0, RZ ;  /* 0x0000000003037210 */ /* 0x000fe80007ffe0ff */
[----:B------:R-:W-:Y:S01]  /*9ad0*/  SHF.L.U64.HI R2, R2, 0x7, R3 ;  /* 0x0000000702027819 */ /* 0x000fe20000010203 */
[----:B------:R-:W1:Y:S08]  /*9ae0*/  LDSM.16.M88.4 R8, [R201] ;  /* 0x00000000c908783b */ /* 0x000e700000000200 */
[----:B------:R-:W5:Y:S08]  /*9af0*/  LDSM.16.M88.4 R16, [R201+0x800] ;  /* 0x00080000c910783b */ /* 0x000f700000000200 */
[----:B------:R-:W5:Y:S08]  /*9b00*/  LDSM.16.M88.4 R24, [R201+0x1000] ;  /* 0x00100000c918783b */ /* 0x000f700000000200 */
[----:B------:R-:W4:Y:S06]  /*9b10*/  LDL.64 R234, [R1+0x18] ;  /* 0x0000180001ea7983 */ /* 0x000f2c0000100a00 */
[----:B------:R-:W5:Y:S08]  /*9b20*/  LDSM.16.M88.4 R32, [R201+0x1800] ;  /* 0x00180000c920783b */ /* 0x000f700000000200 */
[----:B------:R-:W4:Y:S01]  /*9b30*/  LDL R233, [R1+0x14] ;  /* 0x0000140001e97983 */ /* 0x000f220000100800 */
[C---:B-1----:R-:W-:Y:S03]  /*9b40*/  HMMA.16816.F32.BF16 R4, R136.reuse, R8, RZ ;  /* 0x000000088804723c */ /* 0x042fe600000418ff */
[----:B------:R-:W1:Y:S05]  /*9b50*/  LDSM.16.M88.4 R40, [R201+0x2000] ;  /* 0x00200000c928783b */ /* 0x000e6a0000000200 */
[C---:B------:R-:W-:Y:S03]  /*9b60*/  HMMA.16816.F32.BF16 R8, R136.reuse, R10, RZ ;  /* 0x0000000a8808723c */ /* 0x040fe600000418ff */
[----:B------:R-:W1:Y:S05]  /*9b70*/  LDSM.16.M88.4 R48, [R201+0x2800] ;  /* 0x00280000c930783b */ /* 0x000e6a0000000200 */
[C---:B-----5:R-:W-:Y:S03]  /*9b80*/  HMMA.16816.F32.BF16 R12, R136.reuse, R16, RZ ;  /* 0x00000010880c723c */ /* 0x060fe600000418ff */
[----:B------:R-:W5:Y:S05]  /*9b90*/  LDSM.16.M88.4 R56, [R201+0x3000] ;  /* 0x00300000c938783b */ /* 0x000f6a0000000200 */
[C---:B------:R-:W-:Y:S03]  /*9ba0*/  HMMA.16816.F32.BF16 R16, R136.reuse, R18, RZ ;  /* 0x000000128810723c */ /* 0x040fe600000418ff */
[----:B------:R-:W1:Y:S05]  /*9bb0*/  LDSM.16.M88.4 R64, [R201+0x3800] ;  /* 0x00380000c940783b */ /* 0x000e6a0000000200 */
[C---:B------:R-:W-:Y:S03]  /*9bc0*/  HMMA.16816.F32.BF16 R20, R136.reuse, R24, RZ ;  /* 0x000000188814723c */ /* 0x040fe600000418ff */
[----:B------:R-:W1:Y:S05]  /*9bd0*/  LDSM.16.M88.4 R144, [R207] ;  /* 0x00000000cf90783b */ /* 0x000e6a0000000200 */
[C---:B------:R-:W-:Y:S03]  /*9be0*/  HMMA.16816.F32.BF16 R24, R136.reuse, R26, RZ ;  /* 0x0000001a8818723c */ /* 0x040fe600000418ff */
[----:B------:R-:W1:Y:S05]  /*9bf0*/  LDSM.16.M88.4 R148, [R222] ;  /* 0x00000000de94783b */ /* 0x000e6a0000000200 */
[C---:B------:R-:W-:Y:S03]  /*9c00*/  HMMA.16816.F32.BF16 R28, R136.reuse, R32, RZ ;  /* 0x00000020881c723c */ /* 0x040fe600000418ff */
[----:B------:R-:W1:Y:S05]  /*9c10*/  LDSM.16.M88.4 R152, [R221] ;  /* 0x00000000dd98783b */ /* 0x000e6a0000000200 */
[C---:B------:R-:W-:Y:S03]  /*9c20*/  HMMA.16816.F32.BF16 R32, R136.reuse, R34, RZ ;  /* 0x000000228820723c */ /* 0x040fe600000418ff */
[----:B------:R-:W1:Y:S08]  /*9c30*/  LDSM.16.M88.4 R156, [R220] ;  /* 0x00000000dc9c783b */ /* 0x000e700000000200 */
[----:B------:R-:W1:Y:S08]  /*9c40*/  LDSM.16.M88.4 R160, [R219] ;  /* 0x00000000dba0783b */ /* 0x000e700000000200 */
[----:B------:R-:W1:Y:S08]  /*9c50*/  LDSM.16.M88.4 R168, [R218] ;  /* 0x00000000daa8783b */ /* 0x000e700000000200 */
[----:B------:R-:W1:Y:S08]  /*9c60*/  LDSM.16.M88.4 R192, [R217] ;  /* 0x00000000d9c0783b */ /* 0x000e700000000200 */
[----:B------:R-:W1:Y:S01]  /*9c70*/  LDSM.16.M88.4 R196, [R216] ;  /* 0x00000000d8c4783b */ /* 0x000e620000000200 */
[----:B--2---:R-:W-:Y:S04]  /*9c80*/  IADD3 R0, P1, R36, R38, RZ ;  /* 0x0000002624007210 */ /* 0x004fe80007f3e0ff */
[----:B------:R-:W-:Y:S02]  /*9c90*/  LEA R44, P0, R0, c[0x0][0x1f8], 0x1 ;  /* 0x00007e00002c7a11 */ /* 0x000fe400078008ff */
[----:B---3--:R-:W-:Y:S04]  /*9ca0*/  IADD3.X R3, R2, R37, RZ, P1, !PT ;  /* 0x0000002502037210 */ /* 0x008fe80000ffe4ff */
[----:B------:R-:W-:Y:S02]  /*9cb0*/  LEA.HI.X R45, R0, c[0x0][0x1fc], R3, 0x1, P0 ;  /* 0x00007f00002d7a11 */ /* 0x000fe400000f0c03 */
[----:B----4-:R-:W-:Y:S02]  /*9cc0*/  ISETP.GE.AND P0, PT, R46, c[0x0][0x1d4], PT ;  /* 0x000075002e007a0c */ /* 0x010fe40003f06270 */
[----:B------:R-:W-:Y:S02]  /*9cd0*/  IADD3 R0, P3, P2, R36, 0x40, R38 ;  /* 0x0000004024007810 */ /* 0x000fe40007a7e026 */
[----:B------:R-:W-:Y:S02]  /*9ce0*/  MOV R3, c[0x0][0x208] ;  /* 0x0000820000037a02 */ /* 0x000fe40000000f00 */
[----:B------:R-:W-:Y:S02]  /*9cf0*/  LEA R54, P1, R0, c[0x0][0x1f8], 0x1 ;  /* 0x00007e0000367a11 */ /* 0x000fe400078208ff */
[----:B------:R-:W-:Y:S02]  /*9d00*/  IADD3.X R2, R2, RZ, R37, P3, P2 ;  /* 0x000000ff02027210 */ /* 0x000fe40001fe4425 */
[C---:B-1----:R-:W-:Y:S01]  /*9d10*/  HMMA.16816.F32.BF16 R36, R136.reuse, R40, RZ ;  /* 0x000000288824723c */ /* 0x042fe200000418ff */
[C---:B------:R-:W-:Y:S02]  /*9d20*/  SHF.L.U32 R60, R3.reuse, 0x6, RZ ;  /* 0x00000006033c7819 */ /* 0x040fe400000006ff */
[----:B------:R-:W-:Y:S01]  /*9d30*/  @!PT LDS RZ, [RZ] ;  /* 0x00000000fffff984 */ /* 0x000fe20000000800 */
[----:B------:R-:W-:Y:S01]  /*9d40*/  @!PT LDS RZ, [RZ] ;  /* 0x00000000fffff984 */ /* 0x000fe20000000800 */
[----:B------:R-:W-:Y:S01]  /*9d50*/  @!PT LDS RZ, [RZ] ;  /* 0x00000000fffff984 */ /* 0x000fe20000000800 */
[----:B------:R1:W-:Y:S01]  /*9d60*/  LDGSTS.E.BYPASS.LTC128B.128 [R228+0x100], [R44.64], !P0 ;  /* 0x001000002ce47fae */ /* 0x0003e2000c101d46 */
[----:B------:R-:W-:Y:S02]  /*9d70*/  LEA.HI.X R55, R0, c[0x0][0x1fc], R2, 0x1, P1 ;  /* 0x00007f0000377a11 */ /* 0x000fe400008f0c02 */
[----:B------:R-:W-:Y:S02]  /*9d80*/  IADD3 R2, P1, R44, R60, RZ ;  /* 0x0000003c2c027210 */ /* 0x000fe40007f3e0ff */
[C---:B------:R-:W-:Y:S01]  /*9d90*/  HMMA.16816.F32.BF16 R40, R136.reuse, R42, RZ ;  /* 0x0000002a8828723c */ /* 0x040fe200000418ff */
[----:B------:R-:W-:Y:S02]  /*9da0*/  SHF.L.U64.HI R0, R3, R232, c[0x0][0x20c] ;  /* 0x0000830003007619 */ /* 0x000fe400000102e8 */
[----:B------:R5:W-:Y:S01]  /*9db0*/  LDGSTS.E.BYPASS.LTC128B.128 [R228+0x4100], [R54.64], !P6 ;  /* 0x0410000036e47fae */ /* 0x000be2000f101d46 */
[----:B------:R-:W-:Y:S02]  /*9dc0*/  IADD3 R52, P2, R2, R60, RZ ;  /* 0x0000003c02347210 */ /* 0x000fe40007f5e0ff */
[----:B------:R-:W-:Y:S02]  /*9dd0*/  IADD3.X R3, R45, R0, RZ, P1, !PT ;  /* 0x000000002d037210 */ /* 0x000fe40000ffe4ff */
[----:B------:R-:W-:Y:S03]  /*9de0*/  IADD3 R60, P1, R52, R60, RZ ;  /* 0x0000003c343c7210 */ /* 0x000fe60007f3e0ff */
[----:B------:R2:W-:Y:S01]  /*9df0*/  LDGSTS.E.BYPASS.LTC128B.128 [R228+0x1100], [R2.64], !P0 ;  /* 0x0110000002e47fae */ /* 0x0005e2000c101d46 */
[-C--:B------:R-:W-:Y:S04]  /*9e00*/  IADD3.X R53, R3, R0.reuse, RZ, P2, !PT ;  /* 0x0000000003357210 */ /* 0x080fe800017fe4ff */
[----:B------:R-:W-:Y:S02]  /*9e10*/  IADD3.X R61, R53, R0, RZ, P1, !PT ;  /* 0x00000000353d7210 */ /* 0x000fe40000ffe4ff */
[C---:B------:R-:W-:Y:S01]  /*9e20*/  ISETP.GT.AND P1, PT, R229.reuse, RZ, PT ;  /* 0x000000ffe500720c */ /* 0x040fe20003f24270 */
[----:B------:R2:W-:Y:S01]  /*9e30*/  LDGSTS.E.BYPASS.LTC128B.128 [R228+0x5100], [R2.64+0x80], !P6 ;  /* 0x0510008002e47fae */ /* 0x0005e2000f101d46 */
[----:B------:R-:W-:Y:S01]  /*9e40*/  IADD3 R229, R229, -0x1, RZ ;  /* 0xffffffffe5e57810 */ /* 0x000fe20007ffe0ff */
[C---:B-1----:R-:W-:Y:S06]  /*9e50*/  HMMA.16816.F32.BF16 R44, R136.reuse, R48, RZ ;  /* 0x00000030882c723c */ /* 0x042fec00000418ff */
[----:B------:R5:W-:Y:S02]  /*9e60*/  LDGSTS.E.BYPASS.LTC128B.128 [R228+0x2100], [R52.64], !P0 ;  /* 0x0210000034e47fae */ /* 0x000be4000c101d46 */
[C---:B------:R-:W-:Y:S06]  /*9e70*/  HMMA.16816.F32.BF16 R48, R136.reuse, R50, RZ ;  /* 0x000000328830723c */ /* 0x040fec00000418ff */
[----:B------:R5:W-:Y:S08]  /*9e80*/  LDGSTS.E.BYPASS.LTC128B.128 [R228+0x6100], [R52.64+0x80], !P6 ;  /* 0x0610008034e47fae */ /* 0x000bf0000f101d46 */
[----:B------:R1:W-:Y:S08]  /*9e90*/  LDGSTS.E.BYPASS.LTC128B.128 [R228+0x3100], [R60.64], !P0 ;  /* 0x031000003ce47fae */ /* 0x0003f0000c101d46 */
[----:B------:R1:W-:Y:S08]  /*9ea0*/  LDGSTS.E.BYPASS.LTC128B.128 [R228+0x7100], [R60.64+0x80], !P6 ;  /* 0x071000803ce47fae */ /* 0x0003f0000f101d46 */
[----:B------:R-:W0:Y:S01]  /*9eb0*/  LDGDEPBAR ;  /* 0x00000000000079af */ /* 0x000e220000000000 */
[C---:B-----5:R-:W-:Y:S08]  /*9ec0*/  HMMA.16816.F32.BF16 R52, R136.reuse, R56, RZ ;  /* 0x000000388834723c */ /* 0x060ff000000418ff */
[C---:B------:R-:W-:Y:S08]  /*9ed0*/  HMMA.16816.F32.BF16 R56, R136.reuse, R58, RZ ;  /* 0x0000003a8838723c */ /* 0x040ff000000418ff */
[C---:B-1----:R-:W-:Y:S08]  /*9ee0*/  HMMA.16816.F32.BF16 R60, R136.reuse, R64, RZ ;  /* 0x00000040883c723c */ /* 0x042ff000000418ff */
[----:B------:R-:W-:Y:S08]  /*9ef0*/  HMMA.16816.F32.BF16 R64, R136, R66, RZ ;  /* 0x000000428840723c */ /* 0x000ff000000418ff */
[C---:B------:R-:W-:Y:S08]  /*9f00*/  HMMA.16816.F32.BF16 R4, R140.reuse, R144, R4 ;  /* 0x000000908c04723c */ /* 0x040ff00000041804 */
[C---:B------:R-:W-:Y:S01]  /*9f10*/  HMMA.16816.F32.BF16 R8, R140.reuse, R146, R8 ;  /* 0x000000928c08723c */ /* 0x040fe20000041808 */
[----:B------:R-:W1:Y:S07]  /*9f20*/  LDSM.16.M88.4 R144, [R205] ;  /* 0x00000000cd90783b */ /* 0x000e6e0000000200 */
        /* <DEDUP_REMOVED lines=14> */
[----:B------:R-:W2:Y:S07]  /*a010*/  LDSM.16.M88.4 R168, [R205+0x2800] ;  /* 0x00280000cda8783b */ /* 0x000eae0000000200 */
[C---:B------:R-:W-:Y:S08]  /*a020*/  HMMA.16816.F32.BF16 R52, R140.reuse, R192, R52 ;  /* 0x000000c08c34723c */ /* 0x040ff00000041834 */
[C---:B------:R-:W-:Y:S01]  /*a030*/  HMMA.16816.F32.BF16 R56, R140.reuse, R194, R56 ;  /* 0x000000c28c38723c */ /* 0x040fe20000041838 */
[----:B------:R-:W2:Y:S07]  /*a040*/  LDSM.16.M88.4 R192, [R205+0x3000] ;  /* 0x00300000cdc0783b */ /* 0x000eae0000000200 */
[C---:B------:R-:W-:Y:S08]  /*a050*/  HMMA.16816.F32.BF16 R60, R140.reuse, R196, R60 ;  /* 0x000000c48c3c723c */ /* 0x040ff0000004183c */
[----:B------:R-:W-:Y:S08]  /*a060*/  HMMA.16816.F32.BF16 R64, R140, R198, R64 ;  /* 0x000000c68c40723c */ /* 0x000ff00000041840 */
[C---:B-1----:R-:W-:Y:S08]  /*a070*/  HMMA.16816.F32.BF16 R4, R164.reuse, R144, R4 ;  /* 0x00000090a404723c */ /* 0x042ff00000041804 */
[C---:B------:R-:W-:Y:S01]  /*a080*/  HMMA.16816.F32.BF16 R8, R164.reuse, R146, R8 ;  /* 0x00000092a408723c */ /* 0x040fe20000041808 */
[----:B------:R-:W1:Y:S07]  /*a090*/  LDSM.16.M88.4 R144, [R205+0x3800] ;  /* 0x00380000cd90783b */ /* 0x000e6e0000000200 */
[C---:B---3--:R-:W-:Y:S08]  /*a0a0*/  HMMA.16816.F32.BF16 R12, R164.reuse, R148, R12 ;  /* 0x00000094a40c723c */ /* 0x048ff0000004180c */
[C---:B------:R-:W-:Y:S01]  /*a0b0*/  HMMA.16816.F32.BF16 R16, R164.reuse, R150, R16 ;  /* 0x00000096a410723c */ /* 0x040fe20000041810 */
[----:B------:R-:W3:Y:S07]  /*a0c0*/  LDSM.16.M88.4 R148, [R202] ;  /* 0x00000000ca94783b */ /* 0x000eee0000000200 */
        /* <DEDUP_REMOVED lines=8> */
[----:B------:R-:W3:Y:S07]  /*a150*/  LDSM.16.M88.4 R160, [R202+0x1800] ;  /* 0x00180000caa0783b */ /* 0x000eee0000000200 */
[C---:B--2---:R-:W-:Y:S08]  /*a160*/  HMMA.16816.F32.BF16 R44, R164.reuse, R168, R44 ;  /* 0x000000a8a42c723c */ /* 0x044ff0000004182c */
[C---:B------:R-:W-:Y:S01]  /*a170*/  HMMA.16816.F32.BF16 R48, R164.reuse, R170, R48 ;  /* 0x000000aaa430723c */ /* 0x040fe20000041830 */
[----:B------:R-:W2:Y:S07]  /*a180*/  LDSM.16.M88.4 R168, [R202+0x2000] ;  /* 0x00200000caa8783b */ /* 0x000eae0000000200 */
[C---:B------:R-:W-:Y:S08]  /*a190*/  HMMA.16816.F32.BF16 R52, R164.reuse, R192, R52 ;  /* 0x000000c0a434723c */ /* 0x040ff00000041834 */
        /* <DEDUP_REMOVED lines=22> */
[----:B------:R-:W-:Y:S07]  /*a300*/  LDSM.16.M88.4 R192, [R201+0x6800] ;  /* 0x00680000c9c0783b */ /* 0x000fee0000000200 */
[C---:B-1----:R-:W-:Y:S08]  /*a310*/  HMMA.16816.F32.BF16 R52, R172.reuse, R144, R52 ;  /* 0x00000090ac34723c */ /* 0x042ff00000041834 */
[C---:B------:R-:W-:Y:S01]  /*a320*/  HMMA.16816.F32.BF16 R56, R172.reuse, R146, R56 ;  /* 0x00000092ac38723c */ /* 0x040fe20000041838 */
[----:B------:R-:W1:Y:S07]  /*a330*/  LDSM.16.M88.4 R144, [R201+0x6000] ;  /* 0x00600000c990783b */ /* 0x000e6e0000000200 */
[C---:B---3--:R-:W-:Y:S08]  /*a340*/  HMMA.16816.F32.BF16 R60, R172.reuse, R148, R60 ;  /* 0x00000094ac3c723c */ /* 0x048ff0000004183c */
[----:B------:R-:W-:Y:S01]  /*a350*/  HMMA.16816.F32.BF16 R64, R172, R150, R64 ;  /* 0x00000096ac40723c */ /* 0x000fe20000041840 */
[----:B------:R-:W3:Y:S07]  /*a360*/  LDSM.16.M88.4 R148, [R201+0x7000] ;  /* 0x00700000c994783b */ /* 0x000eee0000000200 */
        /* <DEDUP_REMOVED lines=8> */
[----:B------:R-:W3:Y:S07]  /*a3f0*/  LDSM.16.M88.4 R160, [R214] ;  /* 0x00000000d6a0783b */ /* 0x000eee0000000200 */
[C---:B--2---:R-:W-:Y:S08]  /*a400*/  HMMA.16816.F32.BF16 R28, R176.reuse, R168, R28 ;  /* 0x000000a8b01c723c */ /* 0x044ff0000004181c */
[C---:B------:R-:W-:Y:S01]  /*a410*/  HMMA.16816.F32.BF16 R32, R176.reuse, R170, R32 ;  /* 0x000000aab020723c */ /* 0x040fe20000041820 */
[----:B------:R-:W-:Y:S07]  /*a420*/  LDSM.16.M88.4 R168, [R211] ;  /* 0x00000000d3a8783b */ /* 0x000fee0000000200 */
[C---:B-1----:R-:W-:Y:S08]  /*a430*/  HMMA.16816.F32.BF16 R36, R176.reuse, R144, R36 ;  /* 0x00000090b024723c */ /* 0x042ff00000041824 */
[C---:B------:R-:W-:Y:S01]  /*a440*/  HMMA.16816.F32.BF16 R40, R176.reuse, R146, R40 ;  /* 0x00000092b028723c */ /* 0x040fe20000041828 */
[----:B------:R-:W1:Y:S07]  /*a450*/  LDSM.16.M88.4 R144, [R213] ;  /* 0x00000000d590783b */ /* 0x000e6e0000000200 */
[C---:B------:R-:W-:Y:S08]  /*a460*/  HMMA.16816.F32.BF16 R44, R176.reuse, R192, R44 ;  /* 0x000000c0b02c723c */ /* 0x040ff0000004182c */
[C---:B------:R-:W-:Y:S01]  /*a470*/  HMMA.16816.F32.BF16 R48, R176.reuse, R194, R48 ;  /* 0x000000c2b030723c */ /* 0x040fe20000041830 */
[----:B------:R-:W-:Y:S07]  /*a480*/  LDSM.16.M88.4 R192, [R210] ;  /* 0x00000000d2c0783b */ /* 0x000fee0000000200 */
[C---:B---3--:R-:W-:Y:S08]  /*a490*/  HMMA.16816.F32.BF16 R52, R176.reuse, R148, R52 ;  /* 0x00000094b034723c */ /* 0x048ff00000041834 */
[C---:B------:R-:W-:Y:S01]  /*a4a0*/  HMMA.16816.F32.BF16 R56, R176.reuse, R150, R56 ;  /* 0x00000096b038723c */ /* 0x040fe20000041838 */
[----:B------:R-:W2:Y:S07]  /*a4b0*/  LDSM.16.M88.4 R148, [R212] ;  /* 0x00000000d494783b */ /* 0x000eae0000000200 */
[C---:B----4-:R-:W-:Y:S08]  /*a4c0*/  HMMA.16816.F32.BF16 R60, R176.reuse, R152, R60 ;  /* 0x00000098b03c723c */ /* 0x050ff0000004183c */
[----:B------:R-:W-:Y:S01]  /*a4d0*/  HMMA.16816.F32.BF16 R64, R176, R154, R64 ;  /* 0x0000009ab040723c */ /* 0x000fe20000041840 */
[----:B------:R-:W3:Y:S07]  /*a4e0*/  LDSM.16.M88.4 R152, [R209] ;  /* 0x00000000d198783b */ /* 0x000eee0000000200 */
[C---:B-----5:R-:W-:Y:S08]  /*a4f0*/  HMMA.16816.F32.BF16 R4, R180.reuse, R156, R4 ;  /* 0x0000009cb404723c */ /* 0x060ff00000041804 */
[C---:B------:R-:W-:Y:S01]  /*a500*/  HMMA.16816.F32.BF16 R8, R180.reuse, R158, R8 ;  /* 0x0000009eb408723c */ /* 0x040fe20000041808 */
[----:B------:R-:W4:Y:S07]  /*a510*/  LDSM.16.M88.4 R156, [R208] ;  /* 0x00000000d09c783b */ /* 0x000f2e0000000200 */
        /* <DEDUP_REMOVED lines=17> */
[----:B------:R-:W3:Y:S07]  /*a630*/  LDSM.16.M88.4 R152, [R205+0x5800] ;  /* 0x00580000cd98783b */ /* 0x000eee0000000200 */
[C---:B----4-:R-:W-:Y:S08]  /*a640*/  HMMA.16816.F32.BF16 R60, R180.reuse, R156, R60 ;  /* 0x0000009cb43c723c */ /* 0x050ff0000004183c */
[----:B------:R-:W-:Y:S01]  /*a650*/  HMMA.16816.F32.BF16 R64, R180, R158, R64 ;  /* 0x0000009eb440723c */ /* 0x000fe20000041840 */
[----:B------:R-:W4:Y:S07]  /*a660*/  LDSM.16.M88.4 R156, [R205+0x6000] ;  /* 0x00600000cd9c783b */ /* 0x000f2e0000000200 */
        /* <DEDUP_REMOVED lines=14> */
[----:B------:R-:W4:Y:S07]  /*a750*/  LDSM.16.M88.4 R156, [R202+0x5800] ;  /* 0x00580000ca9c783b */ /* 0x000f2e0000000200 */
[C---:B------:R-:W-:Y:S08]  /*a760*/  HMMA.16816.F32.BF16 R44, R184.reuse, R168, R44 ;  /* 0x000000a8b82c723c */ /* 0x040ff0000004182c */
[C---:B------:R-:W-:Y:S08]  /*a770*/  HMMA.16816.F32.BF16 R48, R184.reuse, R170, R48 ;  /* 0x000000aab830723c */ /* 0x040ff00000041830 */
[C---:B------:R-:W-:Y:S08]  /*a780*/  HMMA.16816.F32.BF16 R52, R184.reuse, R192, R52 ;  /* 0x000000c0b834723c */ /* 0x040ff00000041834 */
[C---:B------:R-:W-:Y:S08]  /*a790*/  HMMA.16816.F32.BF16 R56, R184.reuse, R194, R56 ;  /* 0x000000c2b838723c */ /* 0x040ff00000041838 */
[C---:B-----5:R-:W-:Y:S08]  /*a7a0*/  HMMA.16816.F32.BF16 R60, R184.reuse, R160, R60 ;  /* 0x000000a0b83c723c */ /* 0x060ff0000004183c */
[----:B------:R-:W-:Y:S08]  /*a7b0*/  HMMA.16816.F32.BF16 R64, R184, R162, R64 ;  /* 0x000000a2b840723c */ /* 0x000ff00000041840 */
[C---:B-1----:R-:W-:Y:S08]  /*a7c0*/  HMMA.16816.F32.BF16 R4, R188.reuse, R144, R4 ;  /* 0x00000090bc04723c */ /* 0x042ff00000041804 */
[C---:B------:R-:W-:Y:S01]  /*a7d0*/  HMMA.16816.F32.BF16 R8, R188.reuse, R146, R8 ;  /* 0x00000092bc08723c */ /* 0x040fe20000041808 */
[----:B------:R-:W1:Y:S07]  /*a7e0*/  LDSM.16.M88.4 R144, [R202+0x6000] ;  /* 0x00600000ca90783b */ /* 0x000e6e0000000200 */
[C---:B--2---:R-:W-:Y:S08]  /*a7f0*/  HMMA.16816.F32.BF16 R12, R188.reuse, R148, R12 ;  /* 0x00000094bc0c723c */ /* 0x044ff0000004180c */
[C---:B------:R-:W-:Y:S01]  /*a800*/  HMMA.16816.F32.BF16 R16, R188.reuse, R150, R16 ;  /* 0x00000096bc10723c */ /* 0x040fe20000041810 */
[----:B------:R-:W2:Y:S03]  /*a810*/  LDSM.16.M88.4 R148, [R202+0x6800] ;  /* 0x00680000ca94783b */ /* 0x000ea60000000200 */
[----:B------:R-:W-:Y:S02]  /*a820*/  FMNMX.FTZ R0, R4, R118, !PT ;  /* 0x0000007604007209 */ /* 0x000fe40007810000 */
[----:B------:R-:W-:Y:S02]  /*a830*/  FMNMX.FTZ R2, R6, R119, !PT ;  /* 0x0000007706027209 */ /* 0x000fe40007810000 */
[C---:B---3--:R-:W-:Y:S04]  /*a840*/  HMMA.16816.F32.BF16 R20, R188.reuse, R152, R20 ;  /* 0x00000098bc14723c */ /* 0x048fe80000041814 */
[----:B------:R-:W-:Y:S02]  /*a850*/  FMNMX.FTZ R0, R5, R0, !PT ;  /* 0x0000000005007209 */ /* 0x000fe40007810000 */
[----:B------:R-:W-:Y:S02]  /*a860*/  FMNMX.FTZ R2, R7, R2, !PT ;  /* 0x0000000207027209 */ /* 0x000fe40007810000 */
[C---:B------:R-:W-:Y:S01]  /*a870*/  HMMA.16816.F32.BF16 R24, R188.reuse, R154, R24 ;  /* 0x0000009abc18723c */ /* 0x040fe20000041818 */
[----:B------:R-:W3:Y:S03]  /*a880*/  LDSM.16.M88.4 R152, [R202+0x7000] ;  /* 0x00700000ca98783b */ /* 0x000ee60000000200 */
        /* <DEDUP_REMOVED lines=15> */
[C---:B--2---:R-:W-:Y:S01]  /*a980*/  HMMA.16816.F32.BF16 R44, R188.reuse, R148, R44 ;  /* 0x00000094bc2c723c */ /* 0x044fe2000004182c */
[----:B------:R-:W-:Y:S04]  /*a990*/  BAR.SYNC.DEFER_BLOCKING 0x0 ;  /* 0x0000000000007b1d */ /* 0x000fe80000010000 */
[----:B------:R-:W-:Y:S02]  /*a9a0*/  FMNMX.FTZ R0, R17, R0, !PT ;  /* 0x0000000011007209 */ /* 0x000fe40007810000 */
[----:B------:R-:W-:Y:S01]  /*a9b0*/  FMNMX.FTZ R2, R18, R2, !PT ;  /* 0x0000000212027209 */ /* 0x000fe20007810000 */
[C---:B------:R-:W-:Y:S04]  /*a9c0*/  HMMA.16816.F32.BF16 R48, R188.reuse, R150, R48 ;  /* 0x00000096bc30723c */ /* 0x040fe80000041830 */
        /* <DEDUP_REMOVED lines=8> */
[----:B------:R-:W-:Y:S01]  /*aa50*/  FMNMX.FTZ R0, R25, R0, !PT ;  /* 0x0000000019007209 */ /* 0x000fe20007810000 */
[C---:B-1----:R-:W-:Y:S03]  /*aa60*/  HMMA.16816.F32.BF16 R60, R188.reuse, R144, R60 ;  /* 0x00000090bc3c723c */ /* 0x042fe6000004183c */
[----:B------:R-:W-:Y:S02]  /*aa70*/  FMNMX.FTZ R0, R28, R0, !PT ;  /* 0x000000001c007209 */ /* 0x000fe40007810000 */
[----:B------:R-:W-:Y:S02]  /*aa80*/  FMNMX.FTZ R2, R26, R2, !PT ;  /* 0x000000021a027209 */ /* 0x000fe40007810000 */
[----:B------:R-:W-:Y:S01]  /*aa90*/  FMNMX.FTZ R0, R29, R0, !PT ;  /* 0x000000001d007209 */ /* 0x000fe20007810000 */
        /* <DEDUP_REMOVED lines=39> */
[----:B------:R-:W-:Y:S04]  /*ad10*/  FMNMX.FTZ R0, R66, R0, !PT ;  /* 0x0000000042007209 */ /* 0x000fe80007810000 */
[----:B------:R-:W-:Y:S05]  /*ad20*/  FMNMX.FTZ R0, R67, R0, !PT ;  /* 0x0000000043007209 */ /* 0x000fea0007810000 */
[----:B------:R-:W2:Y:S01]  /*ad30*/  SHFL.BFLY PT, R2, R0, 0x2, 0x1f ;  /* 0x0c401f0000027f89 */ /* 0x000ea200000e0000 */
[----:B-1----:R-:W-:Y:S07]  /*ad40*/  FMNMX.FTZ R117, R117, R3, !PT ;  /* 0x0000000375757209 */ /* 0x002fee0007810000 */
[----:B------:R-:W1:Y:S01]  /*ad50*/  SHFL.BFLY PT, R116, R117, 0x1, 0x1f ;  /* 0x0c201f0075747f89 */ /* 0x000e6200000e0000 */
[----:B--2---:R-:W-:Y:S07]  /*ad60*/  FMNMX.FTZ R0, R0, R2, !PT ;  /* 0x0000000200007209 */ /* 0x004fee0007810000 */
[----:B------:R-:W2:Y:S01]  /*ad70*/  SHFL.BFLY PT, R3, R0, 0x1, 0x1f ;  /* 0x0c201f0000037f89 */ /* 0x000ea200000e0000 */
[----:B-1----:R-:W-:Y:S05]  /*ad80*/  FMNMX.FTZ R117, R117, R116, !PT ;  /* 0x0000007475757209 */ /* 0x002fea0007810000 */
[C---:B------:R-:W-:Y:S02]  /*ad90*/  FMUL.FTZ R156, R117.reuse, c[0x0][0x2d0] ;  /* 0x0000b400759c7a20 */ /* 0x040fe40000410000 */
[----:B------:R-:W-:Y:S02]  /*ada0*/  FADD.FTZ R2, -R117, R118 ;  /* 0x0000007675027221 */ /* 0x000fe40000010100 */
[--C-:B------:R-:W-:Y:S01]  /*adb0*/  FFMA.FTZ R4, R4, c[0x0][0x2d0], -R156.reuse ;  /* 0x0000b40004047a23 */ /* 0x100fe2000001089c */
[----:B--2---:R-:W-:Y:S01]  /*adc0*/  FMNMX.FTZ R116, R0, R3, !PT ;  /* 0x0000000300747209 */ /* 0x004fe20007810000 */
[----:B------:R-:W-:Y:S01]  /*add0*/  FMUL.FTZ R0, R2, c[0x0][0x2d0] ;  /* 0x0000b40002007a20 */ /* 0x000fe20000410000 */
[----:B------:R-:W-:Y:S01]  /*ade0*/  @P1 SHF.R.S32.HI R3, RZ, 0x1f, R229 ;  /* 0x0000001fff031819 */ /* 0x000fe200000114e5 */
[----:B------:R1:W-:Y:S01]  /*adf0*/  MUFU.EX2 R230, R4 ;  /* 0x0000000400e67308 */ /* 0x0003e20000000800 */
[--C-:B------:R-:W-:Y:S02]  /*ae00*/  FFMA.FTZ R5, R5, c[0x0][0x2d0], -R156.reuse ;  /* 0x0000b40005057a23 */ /* 0x100fe4000001089c */
[--C-:B------:R-:W-:Y:S02]  /*ae10*/  FFMA.FTZ R9, R9, c[0x0][0x2d0], -R156.reuse ;  /* 0x0000b40009097a23 */ /* 0x100fe4000001089c */
[----:B------:R-:W-:Y:S02]  /*ae20*/  @P1 IMAD R3, R3, c[0x0][0x1e0], RZ ;  /* 0x0000780003031a24 */ /* 0x000fe400078e02ff */
[--C-:B------:R-:W-:Y:S02]  /*ae30*/  FFMA.FTZ R12, R12, c[0x0][0x2d0], -R156.reuse ;  /* 0x0000b4000c0c7a23 */ /* 0x100fe4000001089c */
[--C-:B------:R-:W-:Y:S01]  /*ae40*/  FFMA.FTZ R13, R13, c[0x0][0x2d0], -R156.reuse ;  /* 0x0000b4000d0d7a23 */ /* 0x100fe2000001089c */
[----:B------:R2:W3:Y:S01]  /*ae50*/  MUFU.EX2 R2, R0 ;  /* 0x0000000000027308 */ /* 0x0004e20000000800 */
[--C-:B------:R-:W-:Y:S02]  /*ae60*/  FFMA.FTZ R20, R20, c[0x0][0x2d0], -R156.reuse ;  /* 0x0000b40014147a23 */ /* 0x100fe4000001089c */
[--C-:B------:R-:W-:Y:S02]  /*ae70*/  FFMA.FTZ R21, R21, c[0x0][0x2d0], -R156.reuse ;  /* 0x0000b40015157a23 */ /* 0x100fe4000001089c */
[--C-:B------:R-:W-:Y:S02]  /*ae80*/  FFMA.FTZ R24, R24, c[0x0][0x2d0], -R156.reuse ;  /* 0x0000b40018187a23 */ /* 0x100fe4000001089c */
[--C-:B------:R-:W-:Y:S02]  /*ae90*/  FFMA.FTZ R25, R25, c[0x0][0x2d0], -R156.reuse ;  /* 0x0000b40019197a23 */ /* 0x100fe4000001089c */
[--C-:B------:R-:W-:Y:S01]  /*aea0*/  FFMA.FTZ R28, R28, c[0x0][0x2d0], -R156.reuse ;  /* 0x0000b4001c1c7a23 */ /* 0x100fe2000001089c */
[----:B------:R4:W-:Y:S01]  /*aeb0*/  MUFU.EX2 R231, R5 ;  /* 0x0000000500e77308 */ /* 0x0009e20000000800 */
[--C-:B------:R-:W-:Y:S02]  /*aec0*/  FFMA.FTZ R29, R29, c[0x0][0x2d0], -R156.reuse ;  /* 0x0000b4001d1d7a23 */ /* 0x100fe4000001089c */
[--C-:B------:R-:W-:Y:S02]  /*aed0*/  FFMA.FTZ R32, R32, c[0x0][0x2d0], -R156.reuse ;  /* 0x0000b40020207a23 */ /* 0x100fe4000001089c */
[----:B-1----:R-:W-:Y:S02]  /*aee0*/  @P1 IMAD R4, R229, c[0x0][0x1e4], R3 ;  /* 0x00007900e5041a24 */ /* 0x002fe400078e0203 */
[--C-:B------:R-:W-:Y:S02]  /*aef0*/  FFMA.FTZ R33, R33, c[0x0][0x2d0], -R156.reuse ;  /* 0x0000b40021217a23 */ /* 0x100fe4000001089c */
[--C-:B------:R-:W-:Y:S01]  /*af00*/  FFMA.FTZ R36, R36, c[0x0][0x2d0], -R156.reuse ;  /* 0x0000b40024247a23 */ /* 0x100fe2000001089c */
[----:B------:R-:W-:Y:S01]  /*af10*/  MUFU.EX2 R198, R12 ;  /* 0x0000000c00c67308 */ /* 0x000fe20000000800 */
[--C-:B------:R-:W-:Y:S02]  /*af20*/  FFMA.FTZ R37, R37, c[0x0][0x2d0], -R156.reuse ;  /* 0x0000b40025257a23 */ /* 0x100fe4000001089c */
[----:B------:R-:W-:Y:S02]  /*af30*/  FFMA.FTZ R40, R40, c[0x0][0x2d0], -R156 ;  /* 0x0000b40028287a23 */ /* 0x000fe4000001089c */
[----:B--2---:R-:W-:Y:S02]  /*af40*/  FADD.FTZ R0, -R116, R119 ;  /* 0x0000007774007221 */ /* 0x004fe40000010100 */
[----:B------:R-:W-:Y:S03]  /*af50*/  @P1 IMAD.WIDE.U32 R118, R229, c[0x0][0x1e0], RZ ;  /* 0x00007800e5761a25 */ /* 0x000fe600078e00ff */
[----:B------:R-:W-:Y:S01]  /*af60*/  MUFU.EX2 R197, R13 ;  /* 0x0000000d00c57308 */ /* 0x000fe20000000800 */
[----:B------:R-:W-:Y:S01]  /*af70*/  FMUL.FTZ R0, R0, c[0x0][0x2d0] ;  /* 0x0000b40000007a20 */ /* 0x000fe20000410000 */
[----:B------:R-:W-:Y:S01]  /*af80*/  @P1 IADD3 R4, R119, R4, RZ ;  /* 0x0000000477041210 */ /* 0x000fe20007ffe0ff */
[----:B---3--:R-:W-:Y:S01]  /*af90*/  FMUL.FTZ R68, R2, R68 ;  /* 0x0000004402447220 */ /* 0x008fe20000410000 */
[----:B------:R-:W-:Y:S01]  /*afa0*/  @P1 SHF.L.U32 R3, R118, 0x7, RZ ;  /* 0x0000000776031819 */ /* 0x000fe200000006ff */
[----:B------:R-:W-:Y:S01]  /*afb0*/  FMUL.FTZ R69, R2, R69 ;  /* 0x0000004502457220 */ /* 0x000fe20000410000 */
[----:B------:R-:W-:Y:S01]  /*afc0*/  @P1 SHF.L.U64.HI R119, R118, 0x7, R4 ;  /* 0x0000000776771819 */ /* 0x000fe20000010204 */
[----:B------:R-:W-:Y:S01]  /*afd0*/  FFMA.FTZ R118, R8, c[0x0][0x2d0], -R156 ;  /* 0x0000b40008767a23 */ /* 0x000fe2000001089c */
[----:B----4-:R-:W-:Y:S01]  /*afe0*/  @P1 IADD3 R5, P3, R3, R234, RZ ;  /* 0x000000ea03051210 */ /* 0x010fe20007f7e0ff */
[C---:B------:R-:W-:Y:S01]  /*aff0*/  FMUL.FTZ R72, R2.reuse, R72 ;  /* 0x0000004802487220 */ /* 0x040fe20000410000 */
[----:B------:R-:W1:Y:S01]  /*b000*/  MUFU.EX2 R0, R0 ;  /* 0x0000000000007308 */ /* 0x000e620000000800 */
[C---:B------:R-:W-:Y:S01]  /*b010*/  FMUL.FTZ R73, R2.reuse, R73 ;  /* 0x0000004902497220 */ /* 0x040fe20000410000 */
[----:B------:R-:W-:Y:S01]  /*b020*/  @P1 LEA R4, P2, R5, c[0x0][0x1c8], 0x1 ;  /* 0x0000720005041a11 */ /* 0x000fe200078408ff */
[C---:B------:R-:W-:Y:S01]  /*b030*/  FMUL.FTZ R76, R2.reuse, R76 ;  /* 0x0000004c024c7220 */ /* 0x040fe20000410000 */
[----:B------:R-:W-:Y:S01]  /*b040*/  @P1 IADD3.X R8, R119, R233, RZ, P3, !PT ;  /* 0x000000e977081210 */ /* 0x000fe20001ffe4ff */
[C---:B------:R-:W-:Y:S01]  /*b050*/  FMUL.FTZ R77, R2.reuse, R77 ;  /* 0x0000004d024d7220 */ /* 0x040fe20000410000 */
[----:B------:R-:W-:Y:S01]  /*b060*/  @P1 IADD3 R3, P4, P3, R3, 0x40, R234 ;  /* 0x0000004003031810 */ /* 0x000fe20007b9e0ea */
[C---:B------:R-:W-:Y:S01]  /*b070*/  FMUL.FTZ R80, R2.reuse, R80 ;  /* 0x0000005002507220 */ /* 0x040fe20000410000 */
[----:B------:R-:W-:Y:S01]  /*b080*/  @P1 LEA.HI.X R5, R5, c[0x0][0x1cc], R8, 0x1, P2 ;  /* 0x0000730005051a11 */ /* 0x000fe200010f0c08 */
[C---:B------:R-:W-:Y:S01]  /*b090*/  FMUL.FTZ R81, R2.reuse, R81 ;  /* 0x0000005102517220 */ /* 0x040fe20000410000 */
[----:B------:R2:W-:Y:S01]  /*b0a0*/  MUFU.EX2 R199, R118 ;  /* 0x0000007600c77308 */ /* 0x0005e20000000800 */
[----:B------:R-:W-:Y:S01]  /*b0b0*/  @P1 IADD3.X R8, R119, RZ, R233, P4, P3 ;  /* 0x000000ff77081210 */ /* 0x000fe200027e64e9 */
[C---:B------:R-:W-:Y:S01]  /*b0c0*/  FMUL.FTZ R84, R2.reuse, R84 ;  /* 0x0000005402547220 */ /* 0x040fe20000410000 */
[----:B------:R3:W-:Y:S01]  /*b0d0*/  @P1 LDGSTS.E.BYPASS.LTC128B.128 [R228+0x8100], [R4.64], !P0 ;  /* 0x0810000004e41fae */ /* 0x0007e2000c101d46 */
[C---:B------:R-:W-:Y:S01]  /*b0e0*/  @P1 LEA R144, P2, R3.reuse, c[0x0][0x1c8], 0x1 ;  /* 0x0000720003901a11 */ /* 0x040fe200078408ff */
[C---:B------:R-:W-:Y:S02]  /*b0f0*/  FMUL.FTZ R85, R2.reuse, R85 ;  /* 0x0000005502557220 */ /* 0x040fe40000410000 */
[----:B------:R-:W-:Y:S01]  /*b100*/  FMUL.FTZ R88, R2, R88 ;  /* 0x0000005802587220 */ /* 0x000fe20000410000 */
[----:B------:R-:W-:Y:S01]  /*b110*/  @P1 LEA.HI.X R145, R3, c[0x0][0x1cc], R8, 0x1, P2 ;  /* 0x0000730003911a11 */ /* 0x000fe200010f0c08 */
[----:B------:R-:W-:Y:S01]  /*b120*/  FMUL.FTZ R3, R116, c[0x0][0x2d0] ;  /* 0x0000b40074037a20 */ /* 0x000fe20000410000 */
[----:B------:R-:W-:Y:S01]  /*b130*/  MUFU.EX2 R194, R20 ;  /* 0x0000001400c27308 */ /* 0x000fe20000000800 */
[----:B------:R-:W-:Y:S01]  /*b140*/  FMUL.FTZ R89, R2, R89 ;  /* 0x0000005902597220 */ /* 0x000fe20000410000 */
[----:B------:R-:W4:Y:S01]  /*b150*/  LDL.LU R234, [R1] ;  /* 0x0000000001ea7983 */ /* 0x000f220000300800 */
[--C-:B------:R-:W-:Y:S02]  /*b160*/  FFMA.FTZ R6, R6, c[0x0][0x2d0], -R3.reuse ;  /* 0x0000b40006067a23 */ /* 0x100fe40000010803 */
[--C-:B------:R-:W-:Y:S01]  /*b170*/  FFMA.FTZ R7, R7, c[0x0][0x2d0], -R3.reuse ;  /* 0x0000b40007077a23 */ /* 0x100fe20000010803 */
[----:B------:R5:W-:Y:S01]  /*b180*/  @P1 LDGSTS.E.BYPASS.LTC128B.128 [R228+0xc100], [R144.64], !P6 ;  /* 0x0c10000090e41fae */ /* 0x000be2000f101d46 */
[--C-:B------:R-:W-:Y:S02]  /*b190*/  FFMA.FTZ R10, R10, c[0x0][0x2d0], -R3.reuse ;  /* 0x0000b4000a0a7a23 */ /* 0x100fe40000010803 */
[--C-:B------:R-:W-:Y:S01]  /*b1a0*/  FFMA.FTZ R11, R11, c[0x0][0x2d0], -R3.reuse ;  /* 0x0000b4000b0b7a23 */ /* 0x100fe20000010803 */
[----:B------:R-:W-:Y:S01]  /*b1b0*/  MUFU.EX2 R163, R6 ;  /* 0x0000000600a37308 */ /* 0x000fe20000000800 */
[C---:B-1----:R-:W-:Y:S02]  /*b1c0*/  FMUL.FTZ R70, R0.reuse, R70 ;  /* 0x0000004600467220 */ /* 0x042fe40000410000 */
[C---:B------:R-:W-:Y:S01]  /*b1d0*/  FMUL.FTZ R71, R0.reuse, R71 ;  /* 0x0000004700477220 */ /* 0x040fe20000410000 */
[----:B--2---:R-:W-:Y:S01]  /*b1e0*/  @P1 MOV R118, c[0x0][0x1e0] ;  /* 0x0000780000761a02 */ /* 0x004fe20000000f00 */
[C---:B------:R-:W-:Y:S01]  /*b1f0*/  FMUL.FTZ R74, R0.reuse, R74 ;  /* 0x0000004a004a7220 */ /* 0x040fe20000410000 */
[----:B------:R-:W2:Y:S01]  /*b200*/  LDL.LU R233, [R1+0x10] ;  /* 0x0000100001e97983 */ /* 0x000ea20000300800 */
[----:B------:R-:W-:Y:S01]  /*b210*/  FMUL.FTZ R75, R0, R75 ;  /* 0x0000004b004b7220 */ /* 0x000fe20000410000 */
[----:B------:R-:W-:Y:S01]  /*b220*/  @P1 SHF.L.U64.HI R119, R118, R232, c[0x0][0x1e4] ;  /* 0x0000790076771619 */ /* 0x000fe200000102e8 */
[----:B------:R-:W-:Y:S01]  /*b230*/  FMUL.FTZ R78, R0, R78 ;  /* 0x0000004e004e7220 */ /* 0x000fe20000410000 */
[----:B------:R1:W-:Y:S01]  /*b240*/  MUFU.EX2 R232, R9 ;  /* 0x0000000900e87308 */ /* 0x0003e20000000800 */
[----:B------:R-:W-:Y:S01]  /*b250*/  @P1 SHF.L.U32 R118, R118, 0x6, RZ ;  /* 0x0000000676761819 */ /* 0x000fe200000006ff */
[C---:B------:R-:W-:Y:S02]  /*b260*/  FMUL.FTZ R79, R0.reuse, R79 ;  /* 0x0000004f004f7220 */ /* 0x040fe40000410000 */
[----:B------:R-:W-:Y:S01]  /*b270*/  FMUL.FTZ R82, R0, R82 ;  /* 0x0000005200527220 */ /* 0x000fe20000410000 */
[----:B------:R-:W-:Y:S01]  /*b280*/  @P1 IADD3 R8, P2, R4, R118, RZ ;  /* 0x0000007604081210 */ /* 0x000fe20007f5e0ff */
[C---:B------:R-:W-:Y:S02]  /*b290*/  FMUL.FTZ R83, R0.reuse, R83 ;  /* 0x0000005300537220 */ /* 0x040fe40000410000 */
[----:B------:R-:W-:Y:S01]  /*b2a0*/  FMUL.FTZ R86, R0, R86 ;  /* 0x0000005600567220 */ /* 0x000fe20000410000 */
[----:B---3--:R-:W-:Y:S01]  /*b2b0*/  @P1 IADD3 R4, P3, R8, R118, RZ ;  /* 0x0000007608041210 */ /* 0x008fe20007f7e0ff */
[----:B------:R3:W3:Y:S01]  /*b2c0*/  MUFU.EX2 R162, R7 ;  /* 0x0000000700a27308 */ /* 0x0006e20000000800 */
[----:B------:R-:W-:Y:S02]  /*b2d0*/  FMUL.FTZ R87, R0, R87 ;  /* 0x0000005700577220 */ /* 0x000fe40000410000 */
[--C-:B------:R-:W-:Y:S02]  /*b2e0*/  FFMA.FTZ R14, R14, c[0x0][0x2d0], -R3.reuse ;  /* 0x0000b4000e0e7a23 */ /* 0x100fe40000010803 */
[--C-:B------:R-:W-:Y:S02]  /*b2f0*/  FFMA.FTZ R15, R15, c[0x0][0x2d0], -R3.reuse ;  /* 0x0000b4000f0f7a23 */ /* 0x100fe40000010803 */
[C---:B------:R-:W-:Y:S02]  /*b300*/  FMUL.FTZ R90, R0.reuse, R90 ;  /* 0x0000005a005a7220 */ /* 0x040fe40000410000 */
[----:B------:R-:W-:Y:S01]  /*b310*/  FMUL.FTZ R91, R0, R91 ;  /* 0x0000005b005b7220 */ /* 0x000fe20000410000 */
[----:B------:R5:W-:Y:S01]  /*b320*/  MUFU.EX2 R161, R10 ;  /* 0x0000000a00a17308 */ /* 0x000be20000000800 */
[C---:B------:R-:W-:Y:S02]  /*b330*/  FMUL.FTZ R12, R2.reuse, R128 ;  /* 0x00000080020c7220 */ /* 0x040fe40000410000 */
[----:B------:R-:W-:Y:S01]  /*b340*/  FMUL.FTZ R13, R2, R129 ;  /* 0x00000081020d7220 */ /* 0x000fe20000410000 */
[-C--:B-1----:R-:W-:Y:S01]  /*b350*/  @P1 IADD3.X R9, R5, R119.reuse, RZ, P2, !PT ;  /* 0x0000007705091210 */ /* 0x082fe200017fe4ff */
[--C-:B------:R-:W-:Y:S01]  /*b360*/  FFMA.FTZ R22, R22, c[0x0][0x2d0], -R3.reuse ;  /* 0x0000b40016167a23 */ /* 0x100fe20000010803 */
[----:B------:R-:W-:Y:S01]  /*b370*/  @P1 IADD3 R6, P2, R4, R118, RZ ;  /* 0x0000007604061210 */ /* 0x000fe20007f5e0ff */
[--C-:B------:R-:W-:Y:S01]  /*b380*/  FFMA.FTZ R23, R23, c[0x0][0x2d0], -R3.reuse ;  /* 0x0000b40017177a23 */ /* 0x100fe20000010803 */
[-C--:B------:R-:W-:Y:S01]  /*b390*/  @P1 IADD3.X R5, R9, R119.reuse, RZ, P3, !PT ;  /* 0x0000007709051210 */ /* 0x080fe20001ffe4ff */
[----:B------:R1:W-:Y:S01]  /*b3a0*/  @P1 LDGSTS.E.BYPASS.LTC128B.128 [R228+0x9100], [R8.64], !P0 ;  /* 0x0910000008e41fae */ /* 0x0003e2000c101d46 */
[----:B------:R1:W1:Y:S01]  /*b3b0*/  MUFU.EX2 R168, R11 ;  /* 0x0000000b00a87308 */ /* 0x0002620000000800 */
[--C-:B------:R-:W-:Y:S02]  /*b3c0*/  FFMA.FTZ R26, R26, c[0x0][0x2d0], -R3.reuse ;  /* 0x0000b4001a1a7a23 */ /* 0x100fe40000010803 */
[--C-:B------:R-:W-:Y:S01]  /*b3d0*/  FFMA.FTZ R27, R27, c[0x0][0x2d0], -R3.reuse ;  /* 0x0000b4001b1b7a23 */ /* 0x100fe20000010803 */
[----:B---3--:R-:W-:Y:S01]  /*b3e0*/  @P1 IADD3.X R7, R5, R119, RZ, P2, !PT ;  /* 0x0000007705071210 */ /* 0x008fe200017fe4ff */
[--C-:B------:R-:W-:Y:S02]  /*b3f0*/  FFMA.FTZ R30, R30, c[0x0][0x2d0], -R3.reuse ;  /* 0x0000b4001e1e7a23 */ /* 0x100fe40000010803 */
[----:B------:R3:W-:Y:S01]  /*b400*/  @P1 LDGSTS.E.BYPASS.LTC128B.128 [R228+0xd100], [R8.64+0x80], !P6 ;  /* 0x0d10008008e41fae */ /* 0x0007e2000f101d46 */
[--C-:B------:R-:W-:Y:S02]  /*b410*/  FFMA.FTZ R31, R31, c[0x0][0x2d0], -R3.reuse ;  /* 0x0000b4001f1f7a23 */ /* 0x100fe40000010803 */
[----:B------:R3:W-:Y:S01]  /*b420*/  MUFU.EX2 R160, R14 ;  /* 0x0000000e00a07308 */ /* 0x0007e20000000800 */
[--C-:B------:R-:W-:Y:S02]  /*b430*/  FFMA.FTZ R34, R34, c[0x0][0x2d0], -R3.reuse ;  /* 0x0000b40022227a23 */ /* 0x100fe40000010803 */
[--C-:B------:R-:W-:Y:S02]  /*b440*/  FFMA.FTZ R35, R35, c[0x0][0x2d0], -R3.reuse ;  /* 0x0000b40023237a23 */ /* 0x100fe40000010803 */
[----:B------:R3:W-:Y:S01]  /*b450*/  @P1 LDGSTS.E.BYPASS.LTC128B.128 [R228+0xa100], [R4.64], !P0 ;  /* 0x0a10000004e41fae */ /* 0x0007e2000c101d46 */
[----:B-----5:R-:W-:Y:S02]  /*b460*/  FMUL.FTZ R10, R0, R126 ;  /* 0x0000007e000a7220 */ /* 0x020fe40000410000 */
[--C-:B------:R-:W-:Y:S02]  /*b470*/  FFMA.FTZ R38, R38, c[0x0][0x2d0], -R3.reuse ;  /* 0x0000b40026267a23 */ /* 0x100fe40000010803 */
[----:B------:R5:W5:Y:S01]  /*b480*/  MUFU.EX2 R159, R15 ;  /* 0x0000000f009f7308 */ /* 0x000b620000000800 */
[--C-:B------:R-:W-:Y:S02]  /*b490*/  FFMA.FTZ R39, R39, c[0x0][0x2d0], -R3.reuse ;  /* 0x0000b40027277a23 */ /* 0x100fe40000010803 */
[----:B------:R5:W-:Y:S01]  /*b4a0*/  @P1 LDGSTS.E.BYPASS.LTC128B.128 [R228+0xe100], [R4.64+0x80], !P6 ;  /* 0x0e10008004e41fae */ /* 0x000be2000f101d46 */
[----:B-1----:R-:W-:Y:S02]  /*b4b0*/  FMUL.FTZ R11, R0, R127 ;  /* 0x0000007f000b7220 */ /* 0x002fe40000410000 */
[--C-:B------:R-:W-:Y:S02]  /*b4c0*/  FFMA.FTZ R41, R41, c[0x0][0x2d0], -R156.reuse ;  /* 0x0000b40029297a23 */ /* 0x100fe4000001089c */
[--C-:B------:R-:W-:Y:S02]  /*b4d0*/  FFMA.FTZ R42, R42, c[0x0][0x2d0], -R3.reuse ;  /* 0x0000b4002a2a7a23 */ /* 0x100fe40000010803 */
[----:B------:R-:W-:Y:S01]  /*b4e0*/  MUFU.EX2 R193, R21 ;  /* 0x0000001500c17308 */ /* 0x000fe20000000800 */
[----:B------:R1:W-:Y:S01]  /*b4f0*/  @P1 LDGSTS.E.BYPASS.LTC128B.128 [R228+0xb100], [R6.64], !P0 ;  /* 0x0b10000006e41fae */ /* 0x0003e2000c101d46 */
[--C-:B------:R-:W-:Y:S02]  /*b500*/  FFMA.FTZ R43, R43, c[0x0][0x2d0], -R3.reuse ;  /* 0x0000b4002b2b7a23 */ /* 0x100fe40000010803 */
[C---:B---3--:R-:W-:Y:S02]  /*b510*/  FMUL.FTZ R8, R2.reuse, R124 ;  /* 0x0000007c02087220 */ /* 0x048fe40000410000 */
[----:B------:R-:W-:Y:S02]  /*b520*/  FMUL.FTZ R9, R2, R125 ;  /* 0x0000007d02097220 */ /* 0x000fe40000410000 */
[----:B------:R-:W-:Y:S01]  /*b530*/  FMUL.FTZ R14, R0, R130 ;  /* 0x00000082000e7220 */ /* 0x000fe20000410000 */
[----:B------:R1:W-:Y:S01]  /*b540*/  @P1 LDGSTS.E.BYPASS.LTC128B.128 [R228+0xf100], [R6.64+0x80], !P6 ;  /* 0x0f10008006e41fae */ /* 0x0003e2000f101d46 */
[----:B------:R-:W-:Y:S01]  /*b550*/  MUFU.EX2 R192, R24 ;  /* 0x0000001800c07308 */ /* 0x000fe20000000800 */
[--C-:B------:R-:W-:Y:S02]  /*b560*/  FFMA.FTZ R44, R44, c[0x0][0x2d0], -R156.reuse ;  /* 0x0000b4002c2c7a23 */ /* 0x100fe4000001089c */
[--C-:B------:R-:W-:Y:S02]  /*b570*/  FFMA.FTZ R45, R45, c[0x0][0x2d0], -R156.reuse ;  /* 0x0000b4002d2d7a23 */ /* 0x100fe4000001089c */
[----:B-----5:R-:W-:Y:S02]  /*b580*/  FMUL.FTZ R15, R0, R131 ;  /* 0x00000083000f7220 */ /* 0x020fe40000410000 */
[----:B------:R-:W3:Y:S01]  /*b590*/  LDSM.16.MT88.4 R144, [R200] ;  /* 0x00000000c890783b */ /* 0x000ee20000004200 */
[--C-:B------:R-:W-:Y:S02]  /*b5a0*/  FFMA.FTZ R46, R46, c[0x0][0x2d0], -R3.reuse ;  /* 0x0000b4002e2e7a23 */ /* 0x100fe40000010803 */
[C---:B------:R-:W-:Y:S01]  /*b5b0*/  FMUL.FTZ R4, R2.reuse, R120 ;  /* 0x0000007802047220 */ /* 0x040fe20000410000 */
[----:B------:R-:W-:Y:S01]  /*b5c0*/  F2FP.BF16.PACK_AB R120, R231, R230 ;  /* 0x000000e6e778723e */ /* 0x000fe200000010ff */
[----:B------:R-:W-:Y:S01]  /*b5d0*/  FMUL.FTZ R5, R2, R121 ;  /* 0x0000007902057220 */ /* 0x000fe20000410000 */
[----:B------:R-:W-:Y:S01]  /*b5e0*/  F2FP.BF16.PACK_AB R121, R162, R163 ;  /* 0x000000a3a279723e */ /* 0x000fe200000010ff */
[----:B------:R-:W-:Y:S01]  /*b5f0*/  MUFU.EX2 R171, R25 ;  /* 0x0000001900ab7308 */ /* 0x000fe20000000800 */
[----:B------:R-:W5:Y:S01]  /*b600*/  LDSM.16.MT88.4 R148, [R204] ;  /* 0x00000000cc94783b */ /* 0x000f620000004200 */
[--C-:B------:R-:W-:Y:S02]  /*b610*/  FFMA.FTZ R47, R47, c[0x0][0x2d0], -R3.reuse ;  /* 0x0000b4002f2f7a23 */ /* 0x100fe40000010803 */
[C---:B------:R-:W-:Y:S02]  /*b620*/  FMUL.FTZ R92, R2.reuse, R92 ;  /* 0x0000005c025c7220 */ /* 0x040fe40000410000 */
[----:B------:R-:W-:Y:S02]  /*b630*/  FMUL.FTZ R93, R2, R93 ;  /* 0x0000005d025d7220 */ /* 0x000fe40000410000 */
[C---:B------:R-:W-:Y:S01]  /*b640*/  FMUL.FTZ R94, R0.reuse, R94 ;  /* 0x0000005e005e7220 */ /* 0x040fe20000410000 */
[----:B------:R-:W5:Y:S01]  /*b650*/  LDSM.16.MT88.4 R152, [R203] ;  /* 0x00000000cb98783b */ /* 0x000f620000004200 */
[----:B------:R-:W-:Y:S01]  /*b660*/  MUFU.EX2 R170, R28 ;  /* 0x0000001c00aa7308 */ /* 0x000fe20000000800 */
[C---:B------:R-:W-:Y:S02]  /*b670*/  FMUL.FTZ R95, R0.reuse, R95 ;  /* 0x0000005f005f7220 */ /* 0x040fe40000410000 */
[----:B-1----:R-:W-:Y:S01]  /*b680*/  FMUL.FTZ R6, R0, R122 ;  /* 0x0000007a00067220 */ /* 0x002fe20000410000 */
[----:B------:R-:W-:Y:S01]  /*b690*/  F2FP.BF16.PACK_AB R122, R232, R199 ;  /* 0x000000c7e87a723e */ /* 0x000fe200000010ff */
[----:B------:R-:W-:Y:S01]  /*b6a0*/  FMUL.FTZ R7, R0, R123 ;  /* 0x0000007b00077220 */ /* 0x000fe20000410000 */
[----:B------:R-:W-:Y:S01]  /*b6b0*/  F2FP.BF16.PACK_AB R123, R168, R161 ;  /* 0x000000a1a87b723e */ /* 0x000fe200000010ff */
[----:B------:R-:W1:Y:S01]  /*b6c0*/  LDSM.16.MT88.4 R124, [R223] ;  /* 0x00000000df7c783b */ /* 0x000e620000004200 */
[C---:B------:R-:W-:Y:S02]  /*b6d0*/  FMUL.FTZ R96, R2.reuse, R96 ;  /* 0x0000006002607220 */ /* 0x040fe40000410000 */
[----:B------:R-:W-:Y:S01]  /*b6e0*/  MUFU.EX2 R169, R29 ;  /* 0x0000001d00a97308 */ /* 0x000fe20000000800 */
[----:B------:R-:W-:Y:S02]  /*b6f0*/  FMUL.FTZ R97, R2, R97 ;  /* 0x0000006102617220 */ /* 0x000fe40000410000 */
[C---:B------:R-:W-:Y:S02]  /*b700*/  FMUL.FTZ R98, R0.reuse, R98 ;  /* 0x0000006200627220 */ /* 0x040fe40000410000 */
[----:B------:R-:W-:Y:S01]  /*b710*/  LDSM.16.MT88.4 R128, [R206+0x4000] ;  /* 0x00400000ce80783b */ /* 0x000fe20000004200 */
[----:B------:R-:W-:Y:S02]  /*b720*/  FMUL.FTZ R99, R0, R99 ;  /* 0x0000006300637220 */ /* 0x000fe40000410000 */
[--C-:B------:R-:W-:Y:S02]  /*b730*/  FFMA.FTZ R16, R16, c[0x0][0x2d0], -R156.reuse ;  /* 0x0000b40010107a23 */ /* 0x100fe4000001089c */
[----:B------:R-:W-:Y:S01]  /*b740*/  MUFU.EX2 R119, R46 ;  /* 0x0000002e00777308 */ /* 0x000fe20000000800 */
[--C-:B------:R-:W-:Y:S01]  /*b750*/  FFMA.FTZ R17, R17, c[0x0][0x2d0], -R156.reuse ;  /* 0x0000b40011117a23 */ /* 0x100fe2000001089c */
[C---:B---3--:R-:W-:Y:S01]  /*b760*/  HMMA.16816.F32.BF16 R4, R120.reuse, R144, R4 ;  /* 0x000000907804723c */ /* 0x048fe20000041804 */
[----:B------:R-:W0:Y:S04]  /*b770*/  LDGDEPBAR ;  /* 0x00000000000079af */ /* 0x000e280000000000 */
[--C-:B------:R-:W-:Y:S03]  /*b780*/  FFMA.FTZ R18, R18, c[0x0][0x2d0], -R3.reuse ;  /* 0x0000b40012127a23 */ /* 0x100fe60000010803 */
[----:B------:R-:W-:Y:S01]  /*b790*/  MUFU.EX2 R118, R47 ;  /* 0x0000002f00767308 */ /* 0x000fe20000000800 */
[C---:B------:R-:W-:Y:S01]  /*b7a0*/  HMMA.16816.F32.BF16 R8, R120.reuse, R146, R8 ;  /* 0x000000927808723c */ /* 0x040fe20000041808 */
[----:B------:R-:W3:Y:S02]  /*b7b0*/  LDSM.16.MT88.4 R144, [R200+0x4000] ;  /* 0x00400000c890783b */ /* 0x000ee40000004200 */
[--C-:B------:R-:W-:Y:S02]  /*b7c0*/  FFMA.FTZ R19, R19, c[0x0][0x2d0], -R3.reuse ;  /* 0x0000b40013137a23 */ /* 0x100fe40000010803 */
[C---:B------:R-:W-:Y:S03]  /*b7d0*/  FMUL.FTZ R100, R2.reuse, R100 ;  /* 0x0000006402647220 */ /* 0x040fe60000410000 */
[C---:B-----5:R-:W-:Y:S01]  /*b7e0*/  HMMA.16816.F32.BF16 R68, R120.reuse, R148, R68 ;  /* 0x000000947844723c */ /* 0x060fe20000041844 */
[----:B------:R5:W-:Y:S03]  /*b7f0*/  MUFU.EX2 R196, R16 ;  /* 0x0000001000c47308 */ /* 0x000be60000000800 */
[----:B------:R-:W-:Y:S02]  /*b800*/  FMUL.FTZ R101, R2, R101 ;  /* 0x0000006502657220 */ /* 0x000fe40000410000 */
[C---:B------:R-:W-:Y:S02]  /*b810*/  FMUL.FTZ R102, R0.reuse, R102 ;  /* 0x0000006600667220 */ /* 0x040fe40000410000 */
[C---:B------:R-:W-:Y:S01]  /*b820*/  HMMA.16816.F32.BF16 R72, R120.reuse, R150, R72 ;  /* 0x000000967848723c */ /* 0x040fe20000041848 */
[----:B------:R-:W3:Y:S02]  /*b830*/  LDSM.16.MT88.4 R148, [R204+0x4000] ;  /* 0x00400000cc94783b */ /* 0x000ee40000004200 */
[----:B------:R1:W1:Y:S01]  /*b840*/  MUFU.EX2 R195, R17 ;  /* 0x0000001100c37308 */ /* 0x0002620000000800 */
[----:B------:R-:W-:Y:S02]  /*b850*/  FMUL.FTZ R103, R0, R103 ;  /* 0x0000006700677220 */ /* 0x000fe40000410000 */
[C---:B------:R-:W-:Y:S02]  /*b860*/  FMUL.FTZ R104, R2.reuse, R104 ;  /* 0x0000006802687220 */ /* 0x040fe40000410000 */
[C---:B------:R-:W-:Y:S04]  /*b870*/  HMMA.16816.F32.BF16 R76, R120.reuse, R152, R76 ;  /* 0x00000098784c723c */ /* 0x040fe8000004184c */
[----:B------:R-:W-:Y:S01]  /*b880*/  FMUL.FTZ R105, R2, R105 ;  /* 0x0000006902697220 */ /* 0x000fe20000410000 */
[----:B------:R-:W-:Y:S01]  /*b890*/  MUFU.EX2 R153, R26 ;  /* 0x0000001a00997308 */ /* 0x000fe20000000800 */
[----:B------:R-:W-:Y:S02]  /*b8a0*/  FMUL.FTZ R106, R0, R106 ;  /* 0x0000006a006a7220 */ /* 0x000fe40000410000 */
[C---:B------:R-:W-:Y:S04]  /*b8b0*/  HMMA.16816.F32.BF16 R80, R120.reuse, R154, R80 ;  /* 0x0000009a7850723c */ /* 0x040fe80000041850 */
[----:B-----5:R-:W-:Y:S02]  /*b8c0*/  FMUL.FTZ R16, R2, R132 ;  /* 0x0000008402107220 */ /* 0x020fe40000410000 */
[----:B------:R-:W-:Y:S01]  /*b8d0*/  FMUL.FTZ R107, R0, R107 ;  /* 0x0000006b006b7220 */ /* 0x000fe20000410000 */
[----:B------:R-:W-:Y:S01]  /*b8e0*/  MUFU.EX2 R155, R22 ;  /* 0x00000016009b7308 */ /* 0x000fe20000000800 */
[C---:B-1----:R-:W-:Y:S04]  /*b8f0*/  HMMA.16816.F32.BF16 R84, R120.reuse, R124, R84 ;  /* 0x0000007c7854723c */ /* 0x042fe80000041854 */
[C---:B------:R-:W-:Y:S02]  /*b900*/  FMUL.FTZ R17, R2.reuse, R133 ;  /* 0x0000008502117220 */ /* 0x040fe40000410000 */
[C---:B------:R-:W-:Y:S02]  /*b910*/  FMUL.FTZ R108, R2.reuse, R108 ;  /* 0x0000006c026c7220 */ /* 0x040fe40000410000 */
[C---:B------:R-:W-:Y:S01]  /*b920*/  HMMA.16816.F32.BF16 R88, R120.reuse, R126, R88 ;  /* 0x0000007e7858723c */ /* 0x040fe20000041858 */
[----:B------:R-:W1:Y:S01]  /*b930*/  LDSM.16.MT88.4 R124, [R203+0x4000] ;  /* 0x00400000cb7c783b */ /* 0x000e620000004200 */
[----:B------:R5:W-:Y:S02]  /*b940*/  MUFU.EX2 R154, R23 ;  /* 0x00000017009a7308 */ /* 0x000be40000000800 */
[----:B------:R-:W-:Y:S02]  /*b950*/  FMUL.FTZ R109, R2, R109 ;  /* 0x0000006d026d7220 */ /* 0x000fe40000410000 */
[C---:B------:R-:W-:Y:S02]  /*b960*/  FMUL.FTZ R110, R0.reuse, R110 ;  /* 0x0000006e006e7220 */ /* 0x040fe40000410000 */
[C---:B---3--:R-:W-:Y:S04]  /*b970*/  HMMA.16816.F32.BF16 R92, R120.reuse, R144, R92 ;  /* 0x00000090785c723c */ /* 0x048fe8000004185c */
[----:B------:R3:W-:Y:S01]  /*b980*/  MUFU.EX2 R152, R27 ;  /* 0x0000001b00987308 */ /* 0x0007e20000000800 */
[----:B------:R-:W-:Y:S02]  /*b990*/  FMUL.FTZ R111, R0, R111 ;  /* 0x0000006f006f7220 */ /* 0x000fe40000410000 */
[C---:B------:R-:W-:Y:S01]  /*b9a0*/  FMUL.FTZ R112, R2.reuse, R112 ;  /* 0x0000007002707220 */ /* 0x040fe20000410000 */
[C---:B------:R-:W-:Y:S01]  /*b9b0*/  HMMA.16816.F32.BF16 R96, R120.reuse, R146, R96 ;  /* 0x000000927860723c */ /* 0x040fe20000041860 */
[----:B------:R-:W3:Y:S03]  /*b9c0*/  LDSM.16.MT88.4 R144, [R200+0x800] ;  /* 0x00080000c890783b */ /* 0x000ee60000004200 */
[----:B------:R-:W-:Y:S02]  /*b9d0*/  FMUL.FTZ R113, R2, R113 ;  /* 0x0000007102717220 */ /* 0x000fe40000410000 */
[----:B------:R3:W-:Y:S01]  /*b9e0*/  MUFU.EX2 R158, R18 ;  /* 0x00000012009e7308 */ /* 0x0007e20000000800 */
[C---:B------:R-:W-:Y:S01]  /*b9f0*/  FMUL.FTZ R114, R0.reuse, R114 ;  /* 0x0000007200727220 */ /* 0x040fe20000410000 */
[C---:B------:R-:W-:Y:S01]  /*ba00*/  HMMA.16816.F32.BF16 R12, R120.reuse, R148, R12 ;  /* 0x00000094780c723c */ /* 0x040fe2000004180c */
[----:B-----5:R-:W-:Y:S03]  /*ba10*/  LDSM.16.MT88.4 R20, [R204+0x4800] ;  /* 0x00480000cc14783b */ /* 0x020fe60000004200 */
[----:B------:R-:W-:Y:S02]  /*ba20*/  FMUL.FTZ R115, R0, R115 ;  /* 0x0000007300737220 */ /* 0x000fe40000410000 */
[--C-:B------:R-:W-:Y:S02]  /*ba30*/  FFMA.FTZ R48, R48, c[0x0][0x2d0], -R156.reuse ;  /* 0x0000b40030307a23 */ /* 0x100fe4000001089c */
[C---:B------:R-:W-:Y:S01]  /*ba40*/  HMMA.16816.F32.BF16 R100, R120.reuse, R150, R100 ;  /* 0x000000967864723c */ /* 0x040fe20000041864 */
[----:B------:R5:W3:Y:S01]  /*ba50*/  MUFU.EX2 R157, R19 ;  /* 0x00000013009d7308 */ /* 0x000ae20000000800 */
[----:B------:R-:W-:Y:S02]  /*ba60*/  LDSM.16.MT88.4 R148, [R206+0x4800] ;  /* 0x00480000ce94783b */ /* 0x000fe40000004200 */
[--C-:B------:R-:W-:Y:S02]  /*ba70*/  FFMA.FTZ R49, R49, c[0x0][0x2d0], -R156.reuse ;  /* 0x0000b40031317a23 */ /* 0x100fe4000001089c */
[--C-:B------:R-:W-:Y:S02]  /*ba80*/  FFMA.FTZ R50, R50, c[0x0][0x2d0], -R3.reuse ;  /* 0x0000b40032327a23 */ /* 0x100fe40000010803 */
[--C-:B------:R-:W-:Y:S01]  /*ba90*/  FFMA.FTZ R51, R51, c[0x0][0x2d0], -R3.reuse ;  /* 0x0000b40033337a23 */ /* 0x100fe20000010803 */
[C---:B-1----:R-:W-:Y:S01]  /*baa0*/  HMMA.16816.F32.BF16 R104, R120.reuse, R124, R104 ;  /* 0x0000007c7868723c */ /* 0x042fe20000041868 */
[----:B---3--:R-:W-:Y:S01]  /*bab0*/  LDSM.16.MT88.4 R24, [R204+0x1000] ;  /* 0x00100000cc18783b */ /* 0x008fe20000004200 */
[----:B------:R-:W-:Y:S01]  /*bac0*/  MUFU.EX2 R48, R48 ;  /* 0x0000003000307308 */ /* 0x000fe20000000800 */
[--C-:B------:R-:W-:Y:S02]  /*bad0*/  FFMA.FTZ R52, R52, c[0x0][0x2d0], -R156.reuse ;  /* 0x0000b40034347a23 */ /* 0x100fe4000001089c */
[----:B------:R-:W-:Y:S02]  /*bae0*/  FMUL.FTZ R18, R0, R134 ;  /* 0x0000008600127220 */ /* 0x000fe40000410000 */
[--C-:B------:R-:W-:Y:S01]  /*baf0*/  FFMA.FTZ R53, R53, c[0x0][0x2d0], -R156.reuse ;  /* 0x0000b40035357a23 */ /* 0x100fe2000001089c */
[C---:B------:R-:W-:Y:S01]  /*bb00*/  HMMA.16816.F32.BF16 R108, R120.reuse, R126, R108 ;  /* 0x0000007e786c723c */ /* 0x040fe2000004186c */
[----:B------:R-:W1:Y:S03]  /*bb10*/  LDSM.16.MT88.4 R124, [R204+0x800] ;  /* 0x00080000cc7c783b */ /* 0x000e660000004200 */
[----:B------:R-:W-:Y:S01]  /*bb20*/  MUFU.EX2 R49, R49 ;  /* 0x0000003100317308 */ /* 0x000fe20000000800 */
[--C-:B------:R-:W-:Y:S02]  /*bb30*/  FFMA.FTZ R54, R54, c[0x0][0x2d0], -R3.reuse ;  /* 0x0000b40036367a23 */ /* 0x100fe40000010803 */
[--C-:B------:R-:W-:Y:S02]  /*bb40*/  FFMA.FTZ R55, R55, c[0x0][0x2d0], -R3.reuse ;  /* 0x0000b40037377a23 */ /* 0x100fe40000010803 */
[----:B-----5:R-:W-:Y:S02]  /*bb50*/  FMUL.FTZ R19, R0, R135 ;  /* 0x0000008700137220 */ /* 0x020fe40000410000 */
[----:B------:R-:W3:Y:S01]  /*bb60*/  LDSM.16.MT88.4 R132, [R203+0x800] ;  /* 0x00080000cb84783b */ /* 0x000ee20000004200 */
[--C-:B------:R-:W-:Y:S02]  /*bb70*/  FFMA.FTZ R56, R56, c[0x0][0x2d0], -R156.reuse ;  /* 0x0000b40038387a23 */ /* 0x100fe4000001089c */
[----:B------:R-:W-:Y:S01]  /*bb80*/  MUFU.EX2 R50, R50 ;  /* 0x0000003200327308 */ /* 0x000fe20000000800 */
[--C-:B------:R-:W-:Y:S01]  /*bb90*/  FFMA.FTZ R57, R57, c[0x0][0x2d0], -R156.reuse ;  /* 0x0000b40039397a23 */ /* 0x100fe2000001089c */
[C---:B------:R-:W-:Y:S03]  /*bba0*/  HMMA.16816.F32.BF16 R16, R120.reuse, R128, R16 ;  /* 0x000000807810723c */ /* 0x040fe60000041810 */
[--C-:B------:R-:W-:Y:S02]  /*bbb0*/  FFMA.FTZ R58, R58, c[0x0][0x2d0], -R3.reuse ;  /* 0x0000b4003a3a7a23 */ /* 0x100fe40000010803 */
[--C-:B------:R-:W-:Y:S02]  /*bbc0*/  FFMA.FTZ R59, R59, c[0x0][0x2d0], -R3.reuse ;  /* 0x0000b4003b3b7a23 */ /* 0x100fe40000010803 */
[--C-:B------:R-:W-:Y:S01]  /*bbd0*/  FFMA.FTZ R60, R60, c[0x0][0x2d0], -R156.reuse ;  /* 0x0000b4003c3c7a23 */ /* 0x100fe2000001089c */
[----:B------:R-:W-:Y:S01]  /*bbe0*/  HMMA.16816.F32.BF16 R112, R120, R130, R112 ;  /* 0x000000827870723c */ /* 0x000fe20000041870 */
[----:B------:R-:W5:Y:S01]  /*bbf0*/  LDSM.16.MT88.4 R128, [R206+0x800] ;  /* 0x00080000ce80783b */ /* 0x000f620000004200 */
[----:B------:R-:W-:Y:S02]  /*bc00*/  MUFU.EX2 R51, R51 ;  /* 0x0000003300337308 */ /* 0x000fe40000000800 */
[--C-:B------:R-:W-:Y:S02]  /*bc10*/  FFMA.FTZ R61, R61, c[0x0][0x2d0], -R156.reuse ;  /* 0x0000b4003d3d7a23 */ /* 0x100fe4000001089c */
[--C-:B------:R-:W-:Y:S01]  /*bc20*/  FFMA.FTZ R64, R64, c[0x0][0x2d0], -R156.reuse ;  /* 0x0000b40040407a23 */ /* 0x100fe2000001089c */
[----:B------:R-:W-:Y:S01]  /*bc30*/  F2FP.BF16.PACK_AB R120, R197, R198 ;  /* 0x000000c6c578723e */ /* 0x000fe200000010ff */
[----:B------:R-:W-:Y:S01]  /*bc40*/  FFMA.FTZ R156, R65, c[0x0][0x2d0], -R156 ;  /* 0x0000b400419c7a23 */ /* 0x000fe2000001089c */
[----:B------:R-:W-:Y:S03]  /*bc50*/  F2FP.BF16.PACK_AB R121, R159, R160 ;  /* 0x000000a09f79723e */ /* 0x000fe600000010ff */
[----:B------:R-:W-:Y:S01]  /*bc60*/  F2FP.BF16.PACK_AB R122, R195, R196 ;  /* 0x000000c4c37a723e */ /* 0x000fe200000010ff */
[----:B------:R-:W-:Y:S01]  /*bc70*/  MUFU.EX2 R52, R52 ;  /* 0x0000003400347308 */ /* 0x000fe20000000800 */
[----:B------:R-:W-:Y:S01]  /*bc80*/  F2FP.BF16.PACK_AB R123, R157, R158 ;  /* 0x0000009e9d7b723e */ /* 0x000fe200000010ff */
[--C-:B------:R-:W-:Y:S02]  /*bc90*/  FFMA.FTZ R62, R62, c[0x0][0x2d0], -R3.reuse ;  /* 0x0000b4003e3e7a23 */ /* 0x100fe40000010803 */
[--C-:B------:R-:W-:Y:S02]  /*bca0*/  FFMA.FTZ R63, R63, c[0x0][0x2d0], -R3.reuse ;  /* 0x0000b4003f3f7a23 */ /* 0x100fe40000010803 */
[--C-:B------:R-:W-:Y:S02]  /*bcb0*/  FFMA.FTZ R66, R66, c[0x0][0x2d0], -R3.reuse ;  /* 0x0000b40042427a23 */ /* 0x100fe40000010803 */
[C---:B------:R-:W-:Y:S02]  /*bcc0*/  HMMA.16816.F32.BF16 R4, R120.reuse, R144, R4 ;  /* 0x000000907804723c */ /* 0x040fe40000041804 */
[----:B------:R-:W-:Y:S01]  /*bcd0*/  MUFU.EX2 R156, R156 ;  /* 0x0000009c009c7308 */ /* 0x000fe20000000800 */
[----:B------:R-:W-:Y:S05]  /*bce0*/  FFMA.FTZ R3, R67, c[0x0][0x2d0], -R3 ;  /* 0x0000b40043037a23 */ /* 0x000fea0000010803 */
[C---:B------:R-:W-:Y:S01]  /*bcf0*/  HMMA.16816.F32.BF16 R8, R120.reuse, R146, R8 ;  /* 0x000000927808723c */ /* 0x040fe20000041808 */
[----:B------:R-:W5:Y:S03]  /*bd00*/  LDSM.16.MT88.4 R144, [R200+0x4800] ;  /* 0x00480000c890783b */ /* 0x000f660000004200 */
[----:B------:R-:W-:Y:S01]  /*bd10*/  MUFU.EX2 R53, R53 ;  /* 0x0000003500357308 */ /* 0x000fe20000000800 */
[----:B----4-:R-:W-:Y:S03]  /*bd20*/  FFMA.FTZ R2, R2, R234, R230 ;  /* 0x000000ea02027223 */ /* 0x010fe600000100e6 */
[C---:B-1----:R-:W-:Y:S04]  /*bd30*/  HMMA.16816.F32.BF16 R68, R120.reuse, R124, R68 ;  /* 0x0000007c7844723c */ /* 0x042fe80000041844 */
[----:B------:R-:W-:Y:S02]  /*bd40*/  FADD.FTZ R2, R231, R2 ;  /* 0x00000002e7027221 */ /* 0x000fe40000010000 */
[----:B------:R-:W-:Y:S02]  /*bd50*/  MUFU.EX2 R54, R54 ;  /* 0x0000003600367308 */ /* 0x000fe40000000800 */
[C---:B------:R-:W-:Y:S01]  /*bd60*/  HMMA.16816.F32.BF16 R72, R120.reuse, R126, R72 ;  /* 0x0000007e7848723c */ /* 0x040fe20000041848 */
[----:B------:R-:W1:Y:S03]  /*bd70*/  LDSM.16.MT88.4 R124, [R203+0x4800] ;  /* 0x00480000cb7c783b */ /* 0x000e660000004200 */
[----:B------:R-:W-:Y:S02]  /*bd80*/  FADD.FTZ R2, R199, R2 ;  /* 0x00000002c7027221 */ /* 0x000fe40000010000 */
[----:B--2---:R-:W-:Y:S02]  /*bd90*/  FFMA.FTZ R0, R0, R233, R163 ;  /* 0x000000e900007223 */ /* 0x004fe400000100a3 */
[C---:B---3--:R-:W-:Y:S01]  /*bda0*/  HMMA.16816.F32.BF16 R76, R120.reuse, R132, R76 ;  /* 0x00000084784c723c */ /* 0x048fe2000004184c */
        /* <DEDUP_REMOVED lines=8> */
[C---:B-----5:R-:W-:Y:S04]  /*be30*/  HMMA.16816.F32.BF16 R84, R120.reuse, R128, R84 ;  /* 0x000000807854723c */ /* 0x060fe80000041854 */
        /* <DEDUP_REMOVED lines=12> */
[----:B------:R-:W3:Y:S03]  /*bf00*/  MUFU.EX2 R146, R30 ;  /* 0x0000001e00927308 */ /* 0x000ee60000000800 */
[----:B------:R-:W-:Y:S02]  /*bf10*/  FADD.FTZ R2, R194, R2 ;  /* 0x00000002c2027221 */ /* 0x000fe40000010000 */
[----:B------:R-:W-:Y:S02]  /*bf20*/  FADD.FTZ R0, R158, R0 ;  /* 0x000000009e007221 */ /* 0x000fe40000010000 */
[C---:B------:R-:W-:Y:S03]  /*bf30*/  HMMA.16816.F32.BF16 R12, R120.reuse, R20, R12 ;  /* 0x00000014780c723c */ /* 0x040fe6000004180c */
[----:B------:R4:W-:Y:S01]  /*bf40*/  MUFU.EX2 R145, R31 ;  /* 0x0000001f00917308 */ /* 0x0009e20000000800 */
[----:B------:R-:W-:Y:S02]  /*bf50*/  FADD.FTZ R2, R193, R2 ;  /* 0x00000002c1027221 */ /* 0x000fe40000010000 */
[----:B------:R-:W-:Y:S01]  /*bf60*/  FADD.FTZ R0, R157, R0 ;  /* 0x000000009d007221 */ /* 0x000fe20000010000 */
[----:B------:R-:W-:Y:S01]  /*bf70*/  F2FP.BF16.PACK_AB R20, R193, R194 ;  /* 0x000000c2c114723e */ /* 0x000fe200000010ff */
[C---:B------:R-:W-:Y:S04]  /*bf80*/  HMMA.16816.F32.BF16 R100, R120.reuse, R22, R100 ;  /* 0x000000167864723c */ /* 0x040fe80000041864 */
[----:B------:R-:W-:Y:S01]  /*bf90*/  F2FP.BF16.PACK_AB R21, R154, R155 ;  /* 0x0000009b9a15723e */ /* 0x000fe200000010ff */
[----:B------:R-:W-:Y:S01]  /*bfa0*/  MUFU.EX2 R144, R34 ;  /* 0x0000002200907308 */ /* 0x000fe20000000800 */
[----:B------:R-:W-:Y:S01]  /*bfb0*/  FADD.FTZ R2, R192, R2 ;  /* 0x00000002c0027221 */ /* 0x000fe20000010000 */
[C---:B------:R-:W-:Y:S01]  /*bfc0*/  F2FP.BF16.PACK_AB R22, R171.reuse, R192 ;  /* 0x000000c0ab16723e */ /* 0x040fe200000010ff */
[C---:B-1----:R-:W-:Y:S04]  /*bfd0*/  HMMA.16816.F32.BF16 R104, R120.reuse, R124, R104 ;  /* 0x0000007c7868723c */ /* 0x042fe80000041868 */
[----:B------:R-:W-:Y:S01]  /*bfe0*/  F2FP.BF16.PACK_AB R23, R152, R153 ;  /* 0x000000999817723e */ /* 0x000fe200000010ff */
[----:B------:R-:W-:Y:S02]  /*bff0*/  FADD.FTZ R2, R171, R2 ;  /* 0x00000002ab027221 */ /* 0x000fe40000010000 */
[----:B------:R-:W-:Y:S01]  /*c000*/  MUFU.EX2 R147, R41 ;  /* 0x0000002900937308 */ /* 0x000fe20000000800 */
[C---:B------:R-:W-:Y:S01]  /*c010*/  HMMA.16816.F32.BF16 R108, R120.reuse, R126, R108 ;  /* 0x0000007e786c723c */ /* 0x040fe2000004186c */
[----:B------:R-:W1:Y:S03]  /*c020*/  LDSM.16.MT88.4 R124, [R203+0x1000] ;  /* 0x00100000cb7c783b */ /* 0x000e660000004200 */
[----:B------:R-:W-:Y:S02]  /*c030*/  FADD.FTZ R2, R170, R2 ;  /* 0x00000002aa027221 */ /* 0x000fe40000010000 */
[----:B------:R-:W-:Y:S02]  /*c040*/  FADD.FTZ R0, R155, R0 ;  /* 0x000000009b007221 */ /* 0x000fe40000010000 */
[C---:B------:R-:W-:Y:S01]  /*c050*/  HMMA.16816.F32.BF16 R16, R120.reuse, R148, R16 ;  /* 0x000000947810723c */ /* 0x040fe20000041810 */
[----:B----4-:R-:W-:Y:S01]  /*c060*/  LDSM.16.MT88.4 R28, [R203+0x5000] ;  /* 0x00500000cb1c783b */ /* 0x010fe20000004200 */
[----:B------:R-:W-:Y:S02]  /*c070*/  MUFU.EX2 R149, R36 ;  /* 0x0000002400957308 */ /* 0x000fe40000000800 */
[----:B------:R-:W-:Y:S02]  /*c080*/  FADD.FTZ R2, R169, R2 ;  /* 0x00000002a9027221 */ /* 0x000fe40000010000 */
[----:B------:R-:W-:Y:S02]  /*c090*/  FADD.FTZ R0, R154, R0 ;  /* 0x000000009a007221 */ /* 0x000fe40000010000 */
[----:B------:R-:W-:Y:S01]  /*c0a0*/  HMMA.16816.F32.BF16 R112, R120, R150, R112 ;  /* 0x000000967870723c */ /* 0x000fe20000041870 */
[----:B------:R-:W4:Y:S03]  /*c0b0*/  LDSM.16.MT88.4 R120, [R206+0x1000] ;  /* 0x00100000ce78783b */ /* 0x000f260000004200 */
[----:B------:R-:W5:Y:S01]  /*c0c0*/  MUFU.EX2 R151, R32 ;  /* 0x0000002000977308 */ /* 0x000f620000000800 */
[----:B------:R-:W-:Y:S03]  /*c0d0*/  FADD.FTZ R0, R153, R0 ;  /* 0x0000000099007221 */ /* 0x000fe60000010000 */
[C---:B--2---:R-:W-:Y:S05]  /*c0e0*/  HMMA.16816.F32.BF16 R4, R20.reuse, R132, R4 ;  /* 0x000000841404723c */ /* 0x044fea0000041804 */
[----:B------:R-:W-:Y:S01]  /*c0f0*/  FADD.FTZ R0, R152, R0 ;  /* 0x0000000098007221 */ /* 0x000fe20000010000 */
[----:B------:R-:W2:Y:S02]  /*c100*/  MUFU.EX2 R150, R33 ;  /* 0x0000002100967308 */ /* 0x000ea40000000800 */
[C---:B------:R-:W-:Y:S01]  /*c110*/  HMMA.16816.F32.BF16 R8, R20.reuse, R134, R8 ;  /* 0x000000861408723c */ /* 0x040fe20000041808 */
[----:B------:R-:W-:Y:S03]  /*c120*/  LDSM.16.MT88.4 R132, [R204+0x1800] ;  /* 0x00180000cc84783b */ /* 0x000fe60000004200 */
[----:B---3--:R-:W-:Y:S04]  /*c130*/  FADD.FTZ R0, R146, R0 ;  /* 0x0000000092007221 */ /* 0x008fe80000010000 */
[C---:B------:R-:W-:Y:S01]  /*c140*/  HMMA.16816.F32.BF16 R68, R20.reuse, R24, R68 ;  /* 0x000000181444723c */ /* 0x040fe20000041844 */
[----:B------:R-:W-:Y:S03]  /*c150*/  MUFU.EX2 R148, R40 ;  /* 0x0000002800947308 */ /* 0x000fe60000000800 */
[----:B-----5:R-:W-:Y:S02]  /*c160*/  FADD.FTZ R2, R151, R2 ;  /* 0x0000000297027221 */ /* 0x020fe40000010000 */
[----:B------:R-:W-:Y:S02]  /*c170*/  FADD.FTZ R0, R145, R0 ;  /* 0x0000000091007221 */ /* 0x000fe40000010000 */
[C---:B------:R-:W-:Y:S01]  /*c180*/  HMMA.16816.F32.BF16 R72, R20.reuse, R26, R72 ;  /* 0x0000001a1448723c */ /* 0x040fe20000041848 */
[----:B------:R-:W3:Y:S02]  /*c190*/  LDSM.16.MT88.4 R24, [R204+0x5000] ;  /* 0x00500000cc18783b */ /* 0x000ee40000004200 */
[----:B------:R-:W-:Y:S01]  /*c1a0*/  MUFU.EX2 R59, R59 ;  /* 0x0000003b003b7308 */ /* 0x000fe20000000800 */
[----:B------:R-:W-:Y:S02]  /*c1b0*/  FADD.FTZ R0, R144, R0 ;  /* 0x0000000090007221 */ /* 0x000fe40000010000 */
[----:B--2---:R-:W-:Y:S02]  /*c1c0*/  FADD.FTZ R2, R150, R2 ;  /* 0x0000000296027221 */ /* 0x004fe40000010000 */
[C---:B-1----:R-:W-:Y:S04]  /*c1d0*/  HMMA.16816.F32.BF16 R76, R20.reuse, R124, R76 ;  /* 0x0000007c144c723c */ /* 0x042fe8000004184c */
[----:B------:R-:W-:Y:S01]  /*c1e0*/  FADD.FTZ R2, R149, R2 ;  /* 0x0000000295027221 */ /* 0x000fe20000010000 */
[----:B------:R-:W-:Y:S03]  /*c1f0*/  MUFU.EX2 R60, R60 ;  /* 0x0000003c003c7308 */ /* 0x000fe60000000800 */
[C---:B------:R-:W-:Y:S01]  /*c200*/  HMMA.16816.F32.BF16 R80, R20.reuse, R126, R80 ;  /* 0x0000007e1450723c */ /* 0x040fe20000041850 */
[----:B------:R-:W1:Y:S06]  /*c210*/  LDSM.16.MT88.4 R124, [R206+0x5000] ;  /* 0x00500000ce7c783b */ /* 0x000e6c0000004200 */
[----:B------:R-:W-:Y:S01]  /*c220*/  MUFU.EX2 R61, R61 ;  /* 0x0000003d003d7308 */ /* 0x000fe20000000800 */
[C---:B----4-:R-:W-:Y:S08]  /*c230*/  HMMA.16816.F32.BF16 R84, R20.reuse, R120, R84 ;  /* 0x000000781454723c */ /* 0x050ff00000041854 */
[C---:B------:R-:W-:Y:S01]  /*c240*/  HMMA.16816.F32.BF16 R88, R20.reuse, R122, R88 ;  /* 0x0000007a1458723c */ /* 0x040fe20000041858 */
[----:B------:R-:W2:Y:S01]  /*c250*/  LDSM.16.MT88.4 R120, [R200+0x1800] ;  /* 0x00180000c878783b */ /* 0x000ea20000004200 */
[----:B------:R-:W-:Y:S06]  /*c260*/  MUFU.EX2 R62, R62 ;  /* 0x0000003e003e7308 */ /* 0x000fec0000000800 */
[C---:B------:R-:W-:Y:S04]  /*c270*/  HMMA.16816.F32.BF16 R92, R20.reuse, R128, R92 ;  /* 0x00000080145c723c */ /* 0x040fe8000004185c */
[----:B------:R-:W-:Y:S04]  /*c280*/  MUFU.EX2 R129, R38 ;  /* 0x0000002600817308 */ /* 0x000fe80000000800 */
[C---:B------:R-:W-:Y:S06]  /*c290*/  HMMA.16816.F32.BF16 R96, R20.reuse, R130, R96 ;  /* 0x000000821460723c */ /* 0x040fec0000041860 */
[----:B------:R4:W5:Y:S02]  /*c2a0*/  MUFU.EX2 R130, R35 ;  /* 0x0000002300827308 */ /* 0x0009640000000800 */
[C---:B---3--:R-:W-:Y:S08]  /*c2b0*/  HMMA.16816.F32.BF16 R12, R20.reuse, R24, R12 ;  /* 0x00000018140c723c */ /* 0x048ff0000004180c */
[C---:B------:R-:W-:Y:S01]  /*c2c0*/  HMMA.16816.F32.BF16 R100, R20.reuse, R26, R100 ;  /* 0x0000001a1464723c */ /* 0x040fe20000041864 */
[----:B------:R-:W-:Y:S01]  /*c2d0*/  LDSM.16.MT88.4 R24, [R206+0x1800] ;  /* 0x00180000ce18783b */ /* 0x000fe20000004200 */
[----:B------:R-:W3:Y:S06]  /*c2e0*/  MUFU.EX2 R131, R37 ;  /* 0x0000002500837308 */ /* 0x000eec0000000800 */
[C---:B------:R-:W-:Y:S04]  /*c2f0*/  HMMA.16816.F32.BF16 R104, R20.reuse, R28, R104 ;  /* 0x0000001c1468723c */ /* 0x040fe80000041868 */
[----:B------:R-:W2:Y:S01]  /*c300*/  MUFU.EX2 R128, R39 ;  /* 0x0000002700807308 */ /* 0x000ea20000000800 */
[----:B----4-:R-:W4:Y:S01]  /*c310*/  LDSM.16.MT88.4 R32, [R203+0x1800] ;  /* 0x00180000cb20783b */ /* 0x010f220000004200 */
[----:B-----5:R-:W-:Y:S02]  /*c320*/  FADD.FTZ R0, R130, R0 ;  /* 0x0000000082007221 */ /* 0x020fe40000010000 */
[C---:B------:R-:W-:Y:S04]  /*c330*/  HMMA.16816.F32.BF16 R108, R20.reuse, R30, R108 ;  /* 0x0000001e146c723c */ /* 0x040fe8000004186c */
[----:B------:R-:W-:Y:S01]  /*c340*/  FADD.FTZ R0, R129, R0 ;  /* 0x0000000081007221 */ /* 0x000fe20000010000 */
[----:B------:R-:W5:Y:S01]  /*c350*/  LDSM.16.MT88.4 R28, [R200+0x5800] ;  /* 0x00580000c81c783b */ /* 0x000f620000004200 */
[----:B------:R-:W-:Y:S02]  /*c360*/  MUFU.EX2 R63, R63 ;  /* 0x0000003f003f7308 */ /* 0x000fe40000000800 */
[C---:B-1----:R-:W-:Y:S04]  /*c370*/  HMMA.16816.F32.BF16 R16, R20.reuse, R124, R16 ;  /* 0x0000007c1410723c */ /* 0x042fe80000041810 */
[----:B---3--:R-:W-:Y:S04]  /*c380*/  FADD.FTZ R2, R131, R2 ;  /* 0x0000000283027221 */ /* 0x008fe80000010000 */
[----:B------:R-:W-:Y:S01]  /*c390*/  HMMA.16816.F32.BF16 R112, R20, R126, R112 ;  /* 0x0000007e1470723c */ /* 0x000fe20000041870 */
[----:B------:R-:W-:Y:S01]  /*c3a0*/  LDSM.16.MT88.4 R124, [R200+0x3800] ;  /* 0x00380000c87c783b */ /* 0x000fe20000004200 */
[----:B------:R-:W-:Y:S02]  /*c3b0*/  MUFU.EX2 R64, R64 ;  /* 0x0000004000407308 */ /* 0x000fe40000000800 */
[----:B------:R-:W-:Y:S02]  /*c3c0*/  FADD.FTZ R2, R148, R2 ;  /* 0x0000000294027221 */ /* 0x000fe40000010000 */
[----:B--2---:R-:W-:Y:S01]  /*c3d0*/  FADD.FTZ R0, R128, R0 ;  /* 0x0000000080007221 */ /* 0x004fe20000010000 */
[----:B------:R-:W-:Y:S01]  /*c3e0*/  F2FP.BF16.PACK_AB R20, R169, R170 ;  /* 0x000000aaa914723e */ /* 0x000fe200000010ff */
[----:B------:R-:W-:Y:S01]  /*c3f0*/  FADD.FTZ R2, R147, R2 ;  /* 0x0000000293027221 */ /* 0x000fe20000010000 */
[----:B------:R-:W-:Y:S01]  /*c400*/  F2FP.BF16.PACK_AB R21, R145, R146 ;  /* 0x000000929115723e */ /* 0x000fe200000010ff */
[----:B------:R-:W-:Y:S02]  /*c410*/  LDSM.16.MT88.4 R36, [R204+0x2000] ;  /* 0x00200000cc24783b */ /* 0x000fe40000004200 */
[----:B------:R-:W-:Y:S02]  /*c420*/  F2FP.BF16.PACK_AB R22, R150, R151 ;  /* 0x000000979616723e */ /* 0x000fe400000010ff */
[----:B------:R-:W-:Y:S07]  /*c430*/  F2FP.BF16.PACK_AB R23, R130, R144 ;  /* 0x000000908217723e */ /* 0x000fee00000010ff */
[C---:B------:R-:W-:Y:S08]  /*c440*/  HMMA.16816.F32.BF16 R4, R20.reuse, R120, R4 ;  /* 0x000000781404723c */ /* 0x040ff00000041804 */
[C---:B------:R-:W-:Y:S01]  /*c450*/  HMMA.16816.F32.BF16 R8, R20.reuse, R122, R8 ;  /* 0x0000007a1408723c */ /* 0x040fe20000041808 */
[----:B------:R-:W1:Y:S07]  /*c460*/  LDSM.16.MT88.4 R120, [R204+0x5800] ;  /* 0x00580000cc78783b */ /* 0x000e6e0000004200 */
[C---:B------:R-:W-:Y:S01]  /*c470*/  HMMA.16816.F32.BF16 R68, R20.reuse, R132, R68 ;  /* 0x000000841444723c */ /* 0x040fe20000041844 */
[----:B------:R-:W2:Y:S07]  /*c480*/  MUFU.EX2 R133, R42 ;  /* 0x0000002a00857308 */ /* 0x000eae0000000800 */
[C---:B------:R-:W-:Y:S03]  /*c490*/  HMMA.16816.F32.BF16 R72, R20.reuse, R134, R72 ;  /* 0x000000861448723c */ /* 0x040fe60000041848 */
[----:B------:R3:W1:Y:S05]  /*c4a0*/  MUFU.EX2 R132, R43 ;  /* 0x0000002b00847308 */ /* 0x00066a0000000800 */
[C---:B----4-:R-:W-:Y:S05]  /*c4b0*/  HMMA.16816.F32.BF16 R76, R20.reuse, R32, R76 ;  /* 0x00000020144c723c */ /* 0x050fea000004184c */
[----:B------:R-:W4:Y:S03]  /*c4c0*/  MUFU.EX2 R135, R44 ;  /* 0x0000002c00877308 */ /* 0x000f260000000800 */
[C---:B------:R-:W-:Y:S01]  /*c4d0*/  HMMA.16816.F32.BF16 R80, R20.reuse, R34, R80 ;  /* 0x000000221450723c */ /* 0x040fe20000041850 */
[----:B------:R-:W5:Y:S03]  /*c4e0*/  LDSM.16.MT88.4 R32, [R203+0x5800] ;  /* 0x00580000cb20783b */ /* 0x000f660000004200 */
[----:B--2---:R-:W-:Y:S03]  /*c4f0*/  FADD.FTZ R0, R133, R0 ;  /* 0x0000000085007221 */ /* 0x004fe60000010000 */
[----:B------:R2:W2:Y:S01]  /*c500*/  MUFU.EX2 R134, R45 ;  /* 0x0000002d00867308 */ /* 0x0004a20000000800 */
[C---:B------:R-:W-:Y:S01]  /*c510*/  HMMA.16816.F32.BF16 R84, R20.reuse, R24, R84 ;  /* 0x000000181454723c */ /* 0x040fe20000041854 */
[----:B---3--:R-:W-:Y:S03]  /*c520*/  LDSM.16.MT88.4 R40, [R203+0x2000] ;  /* 0x00200000cb28783b */ /* 0x008fe60000004200 */
[----:B-1----:R-:W-:Y:S04]  /*c530*/  FADD.FTZ R0, R132, R0 ;  /* 0x0000000084007221 */ /* 0x002fe80000010000 */
[C---:B------:R-:W-:Y:S01]  /*c540*/  HMMA.16816.F32.BF16 R88, R20.reuse, R26, R88 ;  /* 0x0000001a1458723c */ /* 0x040fe20000041858 */
[----:B------:R-:W1:Y:S03]  /*c550*/  LDSM.16.MT88.4 R24, [R206+0x5800] ;  /* 0x00580000ce18783b */ /* 0x000e660000004200 */
[----:B------:R-:W-:Y:S02]  /*c560*/  FADD.FTZ R0, R119, R0 ;  /* 0x0000000077007221 */ /* 0x000fe40000010000 */
[----:B----4-:R-:W-:Y:S02]  /*c570*/  FADD.FTZ R2, R135, R2 ;  /* 0x0000000287027221 */ /* 0x010fe40000010000 */
[C---:B-----5:R-:W-:Y:S04]  /*c580*/  HMMA.16816.F32.BF16 R92, R20.reuse, R28, R92 ;  /* 0x0000001c145c723c */ /* 0x060fe8000004185c */
[----:B------:R-:W-:Y:S01]  /*c590*/  FADD.FTZ R0, R118, R0 ;  /* 0x0000000076007221 */ /* 0x000fe20000010000 */
[----:B--2---:R-:W-:Y:S03]  /*c5a0*/  LDSM.16.MT88.4 R44, [R203+0x2800] ;  /* 0x00280000cb2c783b */ /* 0x004fe60000004200 */
[C---:B------:R-:W-:Y:S04]  /*c5b0*/  HMMA.16816.F32.BF16 R96, R20.reuse, R30, R96 ;  /* 0x0000001e1460723c */ /* 0x040fe80000041860 */
[----:B------:R-:W-:Y:S02]  /*c5c0*/  FADD.FTZ R0, R50, R0 ;  /* 0x0000000032007221 */ /* 0x000fe40000010000 */
[----:B------:R-:W-:Y:S01]  /*c5d0*/  FADD.FTZ R2, R134, R2 ;  /* 0x0000000286027221 */ /* 0x000fe20000010000 */
[----:B------:R-:W2:Y:S01]  /*c5e0*/  LDSM.16.MT88.4 R28, [R200+0x2000] ;  /* 0x00200000c81c783b */ /* 0x000ea20000004200 */
        /* <DEDUP_REMOVED lines=10> */
[----:B------:R-:W-:Y:S03]  /*c690*/  LDSM.16.MT88.4 R32, [R204+0x6000] ;  /* 0x00600000cc20783b */ /* 0x000fe60000004200 */
[----:B------:R-:W-:Y:S02]  /*c6a0*/  FADD.FTZ R0, R58, R0 ;  /* 0x000000003a007221 */ /* 0x000fe40000010000 */
[----:B------:R-:W-:Y:S02]  /*c6b0*/  FADD.FTZ R2, R53, R2 ;  /* 0x0000000235027221 */ /* 0x000fe40000010000 */
[C---:B-1----:R-:W-:Y:S04]  /*c6c0*/  HMMA.16816.F32.BF16 R16, R20.reuse, R24, R16 ;  /* 0x000000181410723c */ /* 0x042fe80000041810 */
[----:B------:R-:W-:Y:S04]  /*c6d0*/  FADD.FTZ R2, R56, R2 ;  /* 0x0000000238027221 */ /* 0x000fe80000010000 */
[----:B------:R-:W-:Y:S01]  /*c6e0*/  HMMA.16816.F32.BF16 R112, R20, R26, R112 ;  /* 0x0000001a1470723c */ /* 0x000fe20000041870 */
[----:B------:R-:W1:Y:S03]  /*c6f0*/  LDSM.16.MT88.4 R24, [R206+0x2000] ;  /* 0x00200000ce18783b */ /* 0x000e660000004200 */
[----:B------:R-:W-:Y:S03]  /*c700*/  FADD.FTZ R2, R57, R2 ;  /* 0x0000000239027221 */ /* 0x000fe60000010000 */
[----:B------:R-:W-:Y:S02]  /*c710*/  F2FP.BF16.PACK_AB R20, R131, R149 ;  /* 0x000000958314723e */ /* 0x000fe400000010ff */
[----:B------:R-:W-:Y:S03]  /*c720*/  F2FP.BF16.PACK_AB R21, R128, R129 ;  /* 0x000000818015723e */ /* 0x000fe600000010ff */
[----:B------:R-:W-:Y:S02]  /*c730*/  F2FP.BF16.PACK_AB R22, R147, R148 ;  /* 0x000000949316723e */ /* 0x000fe400000010ff */
[----:B------:R-:W-:Y:S07]  /*c740*/  F2FP.BF16.PACK_AB R23, R132, R133 ;  /* 0x000000858417723e */ /* 0x000fee00000010ff */
[C---:B--2---:R-:W-:Y:S08]  /*c750*/  HMMA.16816.F32.BF16 R4, R20.reuse, R28, R4 ;  /* 0x0000001c1404723c */ /* 0x044ff00000041804 */
[C---:B------:R-:W-:Y:S01]  /*c760*/  HMMA.16816.F32.BF16 R8, R20.reuse, R30, R8 ;  /* 0x0000001e1408723c */ /* 0x040fe20000041808 */
[----:B------:R-:W2:Y:S07]  /*c770*/  LDSM.16.MT88.4 R28, [R200+0x6000] ;  /* 0x00600000c81c783b */ /* 0x000eae0000004200 */
[C---:B------:R-:W-:Y:S08]  /*c780*/  HMMA.16816.F32.BF16 R68, R20.reuse, R36, R68 ;  /* 0x000000241444723c */ /* 0x040ff00000041844 */
[C---:B------:R-:W-:Y:S01]  /*c790*/  HMMA.16816.F32.BF16 R72, R20.reuse, R38, R72 ;  /* 0x000000261448723c */ /* 0x040fe20000041848 */
[----:B------:R-:W3:Y:S07]  /*c7a0*/  LDSM.16.MT88.4 R36, [R203+0x6000] ;  /* 0x00600000cb24783b */ /* 0x000eee0000004200 */
[C---:B------:R-:W-:Y:S08]  /*c7b0*/  HMMA.16816.F32.BF16 R76, R20.reuse, R40, R76 ;  /* 0x00000028144c723c */ /* 0x040ff0000004184c */
        /* <DEDUP_REMOVED lines=10> */
[----:B------:R-:W5:Y:S07]  /*c860*/  LDSM.16.MT88.4 R32, [R206+0x2800] ;  /* 0x00280000ce20783b */ /* 0x000f6e0000004200 */
[C---:B---3--:R-:W-:Y:S08]  /*c870*/  HMMA.16816.F32.BF16 R104, R20.reuse, R36, R104 ;  /* 0x000000241468723c */ /* 0x048ff00000041868 */
[C---:B------:R-:W-:Y:S01]  /*c880*/  HMMA.16816.F32.BF16 R108, R20.reuse, R38, R108 ;  /* 0x00000026146c723c */ /* 0x040fe2000004186c */
[----:B------:R-:W3:Y:S07]  /*c890*/  LDSM.16.MT88.4 R36, [R200+0x6800] ;  /* 0x00680000c824783b */ /* 0x000eee0000004200 */
[C---:B----4-:R-:W-:Y:S08]  /*c8a0*/  HMMA.16816.F32.BF16 R16, R20.reuse, R40, R16 ;  /* 0x000000281410723c */ /* 0x050ff00000041810 */
[----:B------:R-:W-:Y:S01]  /*c8b0*/  HMMA.16816.F32.BF16 R112, R20, R42, R112 ;  /* 0x0000002a1470723c */ /* 0x000fe20000041870 */
[----:B------:R-:W-:Y:S06]  /*c8c0*/  LDSM.16.MT88.4 R40, [R206+0x3000] ;  /* 0x00300000ce28783b */ /* 0x000fec0000004200 */
[----:B------:R-:W-:Y:S02]  /*c8d0*/  F2FP.BF16.PACK_AB R20, R134, R135 ;  /* 0x000000878614723e */ /* 0x000fe400000010ff */
[----:B------:R-:W-:Y:S03]  /*c8e0*/  F2FP.BF16.PACK_AB R21, R118, R119 ;  /* 0x000000777615723e */ /* 0x000fe600000010ff */
[----:B------:R-:W-:Y:S02]  /*c8f0*/  F2FP.BF16.PACK_AB R22, R49, R48 ;  /* 0x000000303116723e */ /* 0x000fe400000010ff */
[----:B------:R-:W-:Y:S02]  /*c900*/  F2FP.BF16.PACK_AB R23, R51, R50 ;  /* 0x000000323317723e */ /* 0x000fe400000010ff */
[----:B------:R-:W-:Y:S02]  /*c910*/  MOV R119, R116 ;  /* 0x0000007400777202 */ /* 0x000fe40000000f00 */
[----:B------:R-:W-:Y:S03]  /*c920*/  MOV R118, R117 ;  /* 0x0000007500767202 */ /* 0x000fe60000000f00 */
        /* <DEDUP_REMOVED lines=9> */
[C---:B-----5:R-:W-:Y:S08]  /*c9c0*/  HMMA.16816.F32.BF16 R84, R20.reuse, R32, R84 ;  /* 0x000000201454723c */ /* 0x060ff00000041854 */
[C---:B------:R-:W-:Y:S01]  /*c9d0*/  HMMA.16816.F32.BF16 R88, R20.reuse, R34, R88 ;  /* 0x000000221458723c */ /* 0x040fe20000041858 */
[----:B------:R-:W4:Y:S07]  /*c9e0*/  LDSM.16.MT88.4 R32, [R206+0x6800] ;  /* 0x00680000ce20783b */ /* 0x000f2e0000004200 */
[C---:B---3--:R-:W-:Y:S08]  /*c9f0*/  HMMA.16816.F32.BF16 R92, R20.reuse, R36, R92 ;  /* 0x00000024145c723c */ /* 0x048ff0000004185c */
[C---:B------:R-:W-:Y:S01]  /*ca00*/  HMMA.16816.F32.BF16 R96, R20.reuse, R38, R96 ;  /* 0x000000261460723c */ /* 0x040fe20000041860 */
[----:B------:R-:W-:Y:S07]  /*ca10*/  LDSM.16.MT88.4 R36, [R203+0x3000] ;  /* 0x00300000cb24783b */ /* 0x000fee0000004200 */
[C---:B-1----:R-:W-:Y:S08]  /*ca20*/  HMMA.16816.F32.BF16 R12, R20.reuse, R24, R12 ;  /* 0x00000018140c723c */ /* 0x042ff0000004180c */
[C---:B------:R-:W-:Y:S01]  /*ca30*/  HMMA.16816.F32.BF16 R100, R20.reuse, R26, R100 ;  /* 0x0000001a1464723c */ /* 0x040fe20000041864 */
[----:B------:R-:W1:Y:S07]  /*ca40*/  LDSM.16.MT88.4 R24, [R200+0x3000] ;  /* 0x00300000c818783b */ /* 0x000e6e0000004200 */
[C---:B--2---:R-:W-:Y:S08]  /*ca50*/  HMMA.16816.F32.BF16 R104, R20.reuse, R28, R104 ;  /* 0x0000001c1468723c */ /* 0x044ff00000041868 */
[C---:B------:R-:W-:Y:S01]  /*ca60*/  HMMA.16816.F32.BF16 R108, R20.reuse, R30, R108 ;  /* 0x0000001e146c723c */ /* 0x040fe2000004186c */
[----:B------:R-:W2:Y:S07]  /*ca70*/  LDSM.16.MT88.4 R28, [R204+0x3000] ;  /* 0x00300000cc1c783b */ /* 0x000eae0000004200 */
[C---:B----4-:R-:W-:Y:S08]  /*ca80*/  HMMA.16816.F32.BF16 R16, R20.reuse, R32, R16 ;  /* 0x000000201410723c */ /* 0x050ff00000041810 */
[----:B------:R-:W-:Y:S01]  /*ca90*/  HMMA.16816.F32.BF16 R112, R20, R34, R112 ;  /* 0x000000221470723c */ /* 0x000fe20000041870 */
[----:B------:R-:W3:Y:S06]  /*caa0*/  LDSM.16.MT88.4 R32, [R200+0x7000] ;  /* 0x00700000c820783b */ /* 0x000eec0000004200 */
[----:B------:R-:W-:Y:S02]  /*cab0*/  F2FP.BF16.PACK_AB R20, R53, R52 ;  /* 0x000000343514723e */ /* 0x000fe400000010ff */
[----:B------:R-:W-:Y:S03]  /*cac0*/  F2FP.BF16.PACK_AB R21, R55, R54 ;  /* 0x000000363715723e */ /* 0x000fe600000010ff */
[----:B------:R-:W-:Y:S02]  /*cad0*/  F2FP.BF16.PACK_AB R22, R57, R56 ;  /* 0x000000383916723e */ /* 0x000fe400000010ff */
[C---:B------:R-:W-:Y:S07]  /*cae0*/  F2FP.BF16.PACK_AB R23, R59.reuse, R58 ;  /* 0x0000003a3b17723e */ /* 0x040fee00000010ff */
[C---:B-1----:R-:W-:Y:S08]  /*caf0*/  HMMA.16816.F32.BF16 R4, R20.reuse, R24, R4 ;  /* 0x000000181404723c */ /* 0x042ff00000041804 */
[C---:B------:R-:W-:Y:S01]  /*cb00*/  HMMA.16816.F32.BF16 R8, R20.reuse, R26, R8 ;  /* 0x0000001a1408723c */ /* 0x040fe20000041808 */
[----:B------:R-:W1:Y:S07]  /*cb10*/  LDSM.16.MT88.4 R24, [R203+0x7000] ;  /* 0x00700000cb18783b */ /* 0x000e6e0000004200 */
[C---:B--2---:R-:W-:Y:S08]  /*cb20*/  HMMA.16816.F32.BF16 R68, R20.reuse, R28, R68 ;  /* 0x0000001c1444723c */ /* 0x044ff00000041844 */
[C---:B------:R-:W-:Y:S01]  /*cb30*/  HMMA.16816.F32.BF16 R72, R20.reuse, R30, R72 ;  /* 0x0000001e1448723c */ /* 0x040fe20000041848 */
[----:B------:R-:W2:Y:S07]  /*cb40*/  LDSM.16.MT88.4 R28, [R206+0x7000] ;  /* 0x00700000ce1c783b */ /* 0x000eae0000004200 */
[C---:B------:R-:W-:Y:S01]  /*cb50*/  HMMA.16816.F32.BF16 R76, R20.reuse, R36, R76 ;  /* 0x00000024144c723c */ /* 0x040fe2000004184c */
[----:B------:R4:W-:Y:S07]  /*cb60*/  MUFU.EX2 R36, R3 ;  /* 0x0000000300247308 */ /* 0x0009ee0000000800 */
[C---:B------:R-:W-:Y:S03]  /*cb70*/  HMMA.16816.F32.BF16 R80, R20.reuse, R38, R80 ;  /* 0x000000261450723c */ /* 0x040fe60000041850 */
[----:B------:R-:W5:Y:S05]  /*cb80*/  MUFU.EX2 R37, R66 ;  /* 0x0000004200257308 */ /* 0x000f6a0000000800 */
[C---:B------:R-:W-:Y:S08]  /*cb90*/  HMMA.16816.F32.BF16 R84, R20.reuse, R40, R84 ;  /* 0x000000281454723c */ /* 0x040ff00000041854 */
[C---:B------:R-:W-:Y:S04]  /*cba0*/  HMMA.16816.F32.BF16 R88, R20.reuse, R42, R88 ;  /* 0x0000002a1458723c */ /* 0x040fe80000041858 */
[----:B----4-:R-:W-:Y:S02]  /*cbb0*/  FADD.FTZ R3, R59, R0 ;  /* 0x000000003b037221 */ /* 0x010fe40000010000 */
[----:B------:R-:W-:Y:S02]  /*cbc0*/  FADD.FTZ R0, R60, R2 ;  /* 0x000000023c007221 */ /* 0x000fe40000010000 */
[C---:B---3--:R-:W-:Y:S04]  /*cbd0*/  HMMA.16816.F32.BF16 R92, R20.reuse, R32, R92 ;  /* 0x00000020145c723c */ /* 0x048fe8000004185c */
        /* <DEDUP_REMOVED lines=8> */
[----:B-----5:R-:W-:Y:S02]  /*cc60*/  FADD.FTZ R0, R37, R3 ;  /* 0x0000000325007221 */ /* 0x020fe40000010000 */
[C---:B------:R-:W-:Y:S01]  /*cc70*/  HMMA.16816.F32.BF16 R100, R20.reuse, R46, R100 ;  /* 0x0000002e1464723c */ /* 0x040fe20000041864 */
[----:B------:R-:W-:Y:S03]  /*cc80*/  STL [R1], R2 ;  /* 0x0000000201007387 */ /* 0x000fe60000100800 */
[----:B------:R-:W-:Y:S04]  /*cc90*/  FADD.FTZ R0, R36, R0 ;  /* 0x0000000024007221 */ /* 0x000fe80000010000 */
[C---:B-1----:R-:W-:Y:S01]  /*cca0*/  HMMA.16816.F32.BF16 R104, R20.reuse, R24, R104 ;  /* 0x000000181468723c */ /* 0x042fe20000041868 */
[----:B------:R-:W-:Y:S07]  /*ccb0*/  STL [R1+0x10], R0 ;  /* 0x0000100001007387 */ /* 0x000fee0000100800 */
[C---:B------:R-:W-:Y:S01]  /*ccc0*/  HMMA.16816.F32.BF16 R108, R20.reuse, R26, R108 ;  /* 0x0000001a146c723c */ /* 0x040fe2000004186c */
[----:B------:R-:W1:Y:S07]  /*ccd0*/  LDSM.16.MT88.4 R24, [R203+0x3800] ;  /* 0x00380000cb18783b */ /* 0x000e6e0000004200 */
[C---:B--2---:R-:W-:Y:S08]  /*cce0*/  HMMA.16816.F32.BF16 R16, R20.reuse, R28, R16 ;  /* 0x0000001c1410723c */ /* 0x044ff00000041810 */
[----:B------:R-:W-:Y:S01]  /*ccf0*/  HMMA.16816.F32.BF16 R112, R20, R30, R112 ;  /* 0x0000001e1470723c */ /* 0x000fe20000041870 */
[----:B------:R-:W2:Y:S06]  /*cd00*/  LDSM.16.MT88.4 R28, [R206+0x3800] ;  /* 0x00380000ce1c783b */ /* 0x000eac0000004200 */
[----:B------:R-:W-:Y:S02]  /*cd10*/  F2FP.BF16.PACK_AB R20, R61, R60 ;  /* 0x0000003c3d14723e */ /* 0x000fe400000010ff */
[----:B------:R-:W-:Y:S03]  /*cd20*/  F2FP.BF16.PACK_AB R21, R63, R62 ;  /* 0x0000003e3f15723e */ /* 0x000fe600000010ff */
[----:B------:R-:W-:Y:S02]  /*cd30*/  F2FP.BF16.PACK_AB R22, R156, R64 ;  /* 0x000000409c16723e */ /* 0x000fe400000010ff */
[----:B------:R-:W-:Y:S07]  /*cd40*/  F2FP.BF16.PACK_AB R23, R36, R37 ;  /* 0x000000252417723e */ /* 0x000fee00000010ff */
[C---:B------:R-:W-:Y:S01]  /*cd50*/  HMMA.16816.F32.BF16 R120, R20.reuse, R124, R4 ;  /* 0x0000007c1478723c */ /* 0x040fe20000041804 */
[----:B------:R-:W4:Y:S07]  /*cd60*/  LDSM.16.MT88.4 R4, [R200+0x7800] ;  /* 0x00780000c804783b */ /* 0x000f2e0000004200 */
[C---:B------:R-:W-:Y:S01]  /*cd70*/  HMMA.16816.F32.BF16 R124, R20.reuse, R126, R8 ;  /* 0x0000007e147c723c */ /* 0x040fe20000041808 */
[----:B------:R-:W5:Y:S07]  /*cd80*/  LDSM.16.MT88.4 R8, [R204+0x7800] ;  /* 0x00780000cc08783b */ /* 0x000f6e0000004200 */
        /* <DEDUP_REMOVED lines=8> */
[C---:B------:R-:W-:Y:S01]  /*ce10*/  HMMA.16816.F32.BF16 R96, R20.reuse, R6, R96 ;  /* 0x000000061460723c */ /* 0x040fe20000041860 */
[----:B------:R-:W2:Y:S07]  /*ce20*/  LDSM.16.MT88.4 R4, [R206+0x7800] ;  /* 0x00780000ce04783b */ /* 0x000eae0000004200 */
[C---:B-----5:R-:W-:Y:S08]  /*ce30*/  HMMA.16816.F32.BF16 R128, R20.reuse, R8, R12 ;  /* 0x000000081480723c */ /* 0x060ff0000004180c */
[C---:B------:R-:W-:Y:S08]  /*ce40*/  HMMA.16816.F32.BF16 R100, R20.reuse, R10, R100 ;  /* 0x0000000a1464723c */ /* 0x040ff00000041864 */
[C---:B-1----:R-:W-:Y:S08]  /*ce50*/  HMMA.16816.F32.BF16 R104, R20.reuse, R24, R104 ;  /* 0x000000181468723c */ /* 0x042ff00000041868 */
[C---:B------:R-:W-:Y:S08]  /*ce60*/  HMMA.16816.F32.BF16 R108, R20.reuse, R26, R108 ;  /* 0x0000001a146c723c */ /* 0x040ff0000004186c */
[C---:B--2---:R-:W-:Y:S08]  /*ce70*/  HMMA.16816.F32.BF16 R132, R20.reuse, R4, R16 ;  /* 0x000000041484723c */ /* 0x044ff00000041810 */
[----:B------:R-:W-:Y:S01]  /*ce80*/  HMMA.16816.F32.BF16 R112, R20, R6, R112 ;  /* 0x000000061470723c */ /* 0x000fe20000041870 */
[----:B------:R-:W-:-:S07]  /*ce90*/  @P1 BRA `(.L_x_446) ;  /* 0xffffcb6000001947 */ /* 0x000fce000383ffff */
.L_x_445:
[----:B------:R-:W-:Y:S07]  /*cea0*/  @!UPT UIADD3 URZ, URZ, URZ, URZ ;  /* 0x0000003f3f3ff290 */ /* 0x000fee000fffe03f */
[----:B------:R-:W-:Y:S02]  /*ceb0*/  MOV R7, 0x1f ;  /* 0x0000001f00077802 */ /* 0x000fe40000000f00 */
[----:B------:R-:W-:Y:S01]  /*cec0*/  MOV R6, 0xffffffff ;  /* 0xffffffff00067802 */ /* 0x000fe20000000f00 */
[----:B------:R-:W-:Y:S06]  /*ced0*/  BRA.DIV ~URZ, `(.L_x_447) ;  /* 0x000021327f007947 */ /* 0x000fec000b800000 */
[----:B------:R-:W2:Y:S04]  /*cee0*/  LDL R0, [R1] ;  /* 0x0000000001007983 */ /* 0x000ea80000100800 */
[----:B--2---:R1:W2:Y:S02]  /*cef0*/  SHFL.BFLY PT, R4, R0, 0x2, 0x1f ;  /* 0x0c401f0000047f89 */ /* 0x0042a400000e0000 */
.L_x_479:
[----:B-1----:R-:W3:Y:S02]  /*cf00*/  LDL.LU R0, [R1] ;  /* 0x0000000001007983 */ /* 0x002ee40000300800 */
[----:B--23--:R-:W-:Y:S01]  /*cf10*/  FADD.FTZ R4, R4, R0 ;  /* 0x0000000004047221 */ /* 0x00cfe20000010000 */
[----:B------:R-:W-:Y:S05]  /*cf20*/  BRA.DIV ~URZ, `(.L_x_448) ;  /* 0x000021427f007947 */ /* 0x000fea000b800000 */
[----:B------:R-:W2:Y:S04]  /*cf30*/  LDL.LU R5, [R1+0x10] ;  /* 0x0000100001057983 */ /* 0x000ea80000300800 */
[----:B------:R-:W1:Y:S02]  /*cf40*/  SHFL.BFLY PT, R2, R4, 0x1, 0x1f ;  /* 0x0c201f0004027f89 */ /* 0x000e6400000e0000 */
[----:B-1----:R-:W-:-:S02]  /*cf50*/  FADD.FTZ R4, R4, R2 ;  /* 0x0000000204047221 */ /* 0x002fc40000010000 */
[----:B--2---:R-:W1:Y:S02]  /*cf60*/  SHFL.BFLY PT, R0, R5, 0x2, 0x1f ;  /* 0x0c401f0005007f89 */ /* 0x004e6400000e0000 */
[----:B-1----:R-:W-:-:S05]  /*cf70*/  FADD.FTZ R0, R0, R5 ;  /* 0x0000000500007221 */ /* 0x002fca0000010000 */
[----:B------:R1:W2:Y:S02]  /*cf80*/  SHFL.BFLY PT, R3, R0, 0x1, 0x1f ;  /* 0x0c201f0000037f89 */ /* 0x0002a400000e0000 */
.L_x_480:
[----:B------:R-:W-:Y:S01]  /*cf90*/  FSETP.NE.FTZ.AND P1, PT, R4, RZ, PT ;  /* 0x000000ff0400720b */ /* 0x000fe20003f35000 */
[----:B--2---:R-:W-:Y:S01]  /*cfa0*/  FADD.FTZ R3, R3, R0 ;  /* 0x0000000003037221 */ /* 0x004fe20000010000 */
[----:B------:R-:W-:Y:S02]  /*cfb0*/  MOV R2, RZ ;  /* 0x000000ff00027202 */ /* 0x000fe40000000f00 */
[----:B-1----:R-:W-:Y:S02]  /*cfc0*/  MOV R0, RZ ;  /* 0x000000ff00007202 */ /* 0x002fe40000000f00 */
[----:B------:R-:W-:Y:S02]  /*cfd0*/  FSETP.NE.FTZ.AND P0, PT, R3, RZ, PT ;  /* 0x000000ff0300720b */ /* 0x000fe40003f15000 */
[----:B------:R-:W-:Y:S02]  /*cfe0*/  MOV R35, 0x1 ;  /* 0x0000000100237802 */ /* 0x000fe40000000f00 */
[----:B------:R-:W-:-:S02]  /*cff0*/  MOV R34, 0xff800000 ;  /* 0xff80000000227802 */ /* 0x000fc40000000f00 */
[----:B------:R-:W-:Y:S01]  /*d000*/  MOV R33, 0xff800000 ;  /* 0xff80000000217802 */ /* 0x000fe20000000f00 */
[----:B------:R-:W1:Y:S01]  /*d010*/  @P1 MUFU.RCP R2, R4 ;  /* 0x0000000400021308 */ /* 0x000e620000001000 */
[----:B------:R-:W-:-:S05]  /*d020*/  @P1 MOV R5, 0x3f317218 ;  /* 0x3f31721800051802 */ /* 0x000fca0000000f00 */
[----:B------:R-:W-:Y:S02]  /*d030*/  @P1 FMUL.FTZ R5, R5, c[0x0][0x2d0] ;  /* 0x0000b40005051a20 */ /* 0x000fe40000410000 */
[----:B------:R-:W2:Y:S01]  /*d040*/  @P1 MUFU.LG2 R4, R4 ;  /* 0x0000000400041308 */ /* 0x000ea20000000c00 */
[----:B-1----:R-:W-:-:S07]  /*d050*/  FMUL.FTZ R120, R2, R120 ;  /* 0x0000007802787220 */ /* 0x002fce0000410000 */
[----:B------:R-:W1:Y:S01]  /*d060*/  @P0 MUFU.RCP R0, R3 ;  /* 0x0000000300000308 */ /* 0x000e620000001000 */
[C---:B------:R-:W-:Y:S02]  /*d070*/  FMUL.FTZ R32, R2.reuse, R121 ;  /* 0x0000007902207220 */ /* 0x040fe40000410000 */
[C---:B------:R-:W-:Y:S02]  /*d080*/  FMUL.FTZ R124, R2.reuse, R124 ;  /* 0x0000007c027c7220 */ /* 0x040fe40000410000 */
[----:B------:R-:W-:Y:S02]  /*d090*/  FMUL.FTZ R30, R2, R125 ;  /* 0x0000007d021e7220 */ /* 0x000fe40000410000 */
[----:B--2---:R-:W-:Y:S02]  /*d0a0*/  @P1 FMUL.FTZ R7, R4, 0.69314718246459960938 ;  /* 0x3f31721804071820 */ /* 0x004fe40000410000 */
        /* <DEDUP_REMOVED lines=27> */
[----:B------:R-:W-:Y:S02]  /*d260*/  FMUL.FTZ R113, R2, R113 ;  /* 0x0000007102717220 */ /* 0x000fe40000410000 */
[----:B------:R2:W3:Y:S01]  /*d270*/  @P0 MUFU.LG2 R2, R3 ;  /* 0x0000000300020308 */ /* 0x0004e20000000c00 */
[----:B------:R-:W-:Y:S02]  /*d280*/  @P1 FFMA.FTZ R34, R5, R117, R7 ;  /* 0x0000007505221223 */ /* 0x000fe40000010007 */
[C---:B-1----:R-:W-:Y:S02]  /*d290*/  FMUL.FTZ R122, R0.reuse, R122 ;  /* 0x0000007a007a7220 */ /* 0x042fe40000410000 */
[C---:B------:R-:W-:Y:S02]  /*d2a0*/  FMUL.FTZ R31, R0.reuse, R123 ;  /* 0x0000007b001f7220 */ /* 0x040fe40000410000 */
[----:B------:R-:W-:-:S02]  /*d2b0*/  FMUL.FTZ R126, R0, R126 ;  /* 0x0000007e007e7220 */ /* 0x000fc40000410000 */
[C---:B------:R-:W-:Y:S02]  /*d2c0*/  FMUL.FTZ R29, R0.reuse, R127 ;  /* 0x0000007f001d7220 */ /* 0x040fe40000410000 */
[C---:B------:R-:W-:Y:S02]  /*d2d0*/  FMUL.FTZ R70, R0.reuse, R70 ;  /* 0x0000004600467220 */ /* 0x040fe40000410000 */
[C---:B------:R-:W-:Y:S02]  /*d2e0*/  FMUL.FTZ R27, R0.reuse, R71 ;  /* 0x00000047001b7220 */ /* 0x040fe40000410000 */
[----:B------:R-:W-:Y:S01]  /*d2f0*/  FMUL.FTZ R74, R0, R74 ;  /* 0x0000004a004a7220 */ /* 0x000fe20000410000 */
[----:B--2---:R-:W-:Y:S01]  /*d300*/  @P0 MOV R3, 0x3f317218 ;  /* 0x3f31721800030802 */ /* 0x004fe20000000f00 */
[----:B---3--:R-:W-:Y:S02]  /*d310*/  @P0 FMUL.FTZ R2, R2, 0.69314718246459960938 ;  /* 0x3f31721802020820 */ /* 0x008fe40000410000 */
[----:B------:R-:W-:-:S02]  /*d320*/  FMUL.FTZ R25, R0, R75 ;  /* 0x0000004b00197220 */ /* 0x000fc40000410000 */
[----:B------:R-:W-:Y:S02]  /*d330*/  @P0 FMUL.FTZ R3, R3, c[0x0][0x2d0] ;  /* 0x0000b40003030a20 */ /* 0x000fe40000410000 */
        /* <DEDUP_REMOVED lines=24> */
[----:B------:R-:W-:Y:S01]  /*d4c0*/  PRMT R0, R35, 0x7610, R0 ;  /* 0x0000761023007816 */ /* 0x000fe20000000000 */
[----:B------:R-:W-:Y:S02]  /*d4d0*/  @P0 FFMA.FTZ R33, R3, R116, R2 ;  /* 0x0000007403210223 */ /* 0x000fe40000010002 */
.L_x_440:
[----:B-1----:R1:W5:Y:S01]  /*d4e0*/  LDL R39, [R1+0x4c] ;  /* 0x00004c0001277983 */ /* 0x0023620000100800 */
[----:B------:R-:W-:Y:S03]  /*d4f0*/  BSSY B0, `(.L_x_449) ;  /* 0x0000012000007945 */ /* 0x000fe60003800000 */
[----:B------:R-:W2:Y:S02]  /*d500*/  S2R R38, SR_TID.X ;  /* 0x0000000000267919 */ /* 0x000ea40000002100 */
[----:B--2---:R-:W-:-:S13]  /*d510*/  LOP3.LUT P4, RZ, R38, 0xff, RZ, 0xc0, !PT ;  /* 0x000000ff26ff7812 */ /* 0x004fda000788c0ff */
[----:B------:R-:W-:Y:S05]  /*d520*/  @P4 BRA `(.L_x_450) ;  /* 0x000000e000004947 */ /* 0x000fea0003800000 */
[----:B-1----:R-:W1:Y:S01]  /*d530*/  S2R R35, SR_LANEID ;  /* 0x0000000000237919 */ /* 0x002e620000000000 */
[----:B------:R-:W-:Y:S01]  /*d540*/  VOTEU.ANY UR4, UPT, PT ;  /* 0x0000000000047886 */ /* 0x000fe200038e0100 */
[----:B------:R-:W-:Y:S01]  /*d550*/  IMAD.MOV.U32 R36, RZ, RZ, c[0x0][0x580] ;  /* 0x00016000ff247624 */ /* 0x000fe200078e00ff */
[----:B------:R-:W1:Y:S01]  /*d560*/  FLO.U32 R3, UR4 ;  /* 0x0000000400037d00 */ /* 0x000e6200080e0000 */
[----:B------:R-:W-:-:S07]  /*d570*/  IMAD.MOV.U32 R37, RZ, RZ, c[0x0][0x584] ;  /* 0x00016100ff257624 */ /* 0x000fce00078e00ff */
[----:B------:R-:W2:Y:S01]  /*d580*/  POPC R2, UR4 ;  /* 0x0000000400027d09 */ /* 0x000ea20008000000 */
[----:B-1----:R-:W-:-:S13]  /*d590*/  ISETP.EQ.U32.AND P0, PT, R3, R35, PT ;  /* 0x000000230300720c */ /* 0x002fda0003f02070 */
[----:B--2---:R-:W2:Y:S04]  /*d5a0*/  @P0 ATOMG.E.ADD.STRONG.GPU PT, R2, [R36.64], R2 ;  /* 0x00000002240209a8 */ /* 0x004ea800081ee1c6 */
[----:B------:R-:W1:Y:S04]  /*d5b0*/  S2R R35, SR_LTMASK ;  /* 0x0000000000237919 */ /* 0x000e680000003900 */
[----:B--2---:R1:W2:Y:S02]  /*d5c0*/  SHFL.IDX PT, R3, R2, R3, 0x1f ;  /* 0x00001f0302037589 */ /* 0x0042a400000e0000 */
[----:B-1----:R-:W-:-:S06]  /*d5d0*/  LOP3.LUT R2, R35, UR4, RZ, 0xc0, !PT ;  /* 0x0000000423027c12 */ /* 0x002fcc000f8ec0ff */
[----:B------:R-:W2:Y:S02]  /*d5e0*/  POPC R2, R2 ;  /* 0x0000000200027309 */ /* 0x000ea40000000000 */
[----:B--2--5:R-:W-:-:S05]  /*d5f0*/  IADD3 R39, R3, c[0x0][0xc], R2 ;  /* 0x0000030003277a10 */ /* 0x024fca0007ffe002 */
[----:B------:R1:W-:Y:S02]  /*d600*/  STL [R1+0x4c], R39 ;  /* 0x00004c2701007387 */ /* 0x0003e40000100800 */
.L_x_450:
[----:B-1----:R-:W-:Y:S05]  /*d610*/  BSYNC B0 ;  /* 0x0000000000007941 */ /* 0x002fea0003800000 */
.L_x_449:
[----:B------:R-:W-:Y:S01]  /*d620*/  PRMT R0, R0, 0x9910, RZ ;  /* 0x0000991000007816 */ /* 0x000fe200000000ff */
[----:B------:R-:W-:Y:S01]  /*d630*/  BSSY B1, `(.L_x_451) ;  /* 0x0000189000017945 */ /* 0x000fe20003800000 */
[----:B-----5:R-:W-:Y:S02]  /*d640*/  IMAD.MOV.U32 R40, RZ, RZ, R39 ;  /* 0x000000ffff287224 */ /* 0x020fe400078e0027 */
[----:B------:R-:W-:Y:S01]  /*d650*/  ISETP.NE.AND P0, PT, R0, RZ, PT ;  /* 0x000000ff0000720c */ /* 0x000fe20003f05270 */
[----:B------:R-:W-:-:S12]  /*d660*/  IMAD.MOV.U32 R41, RZ, RZ, -0x1 ;  /* 0xffffffffff297424 */ /* 0x000fd800078e00ff */
[----:B------:R-:W-:Y:S05]  /*d670*/  @!P0 BRA `(.L_x_452) ;  /* 0x00000ed000008947 */ /* 0x000fea0003800000 */
[----:B------:R-:W2:Y:S04]  /*d680*/  LDL R45, [R1+0x50] ;  /* 0x00005000012d7983 */ /* 0x000ea80000100800 */
[----:B------:R-:W3:Y:S04]  /*d690*/  LDL R44, [R1+0x54] ;  /* 0x00005400012c7983 */ /* 0x000ee80000100800 */
[----:B------:R-:W4:Y:S04]  /*d6a0*/  LDL R43, [R1+0x5c] ;  /* 0x00005c00012b7983 */ /* 0x000f280000100800 */
[----:B------:R-:W5:Y:S04]  /*d6b0*/  LDL R42, [R1+0x58] ;  /* 0x00005800012a7983 */ /* 0x000f680000100800 */
[----:B------:R-:W4:Y:S04]  /*d6c0*/  LDL R39, [R1+0x6c] ;  /* 0x00006c0001277983 */ /* 0x000f280000100800 */
[----:B------:R-:W5:Y:S04]  /*d6d0*/  LDL R37, [R1+0x64] ;  /* 0x0000640001257983 */ /* 0x000f680000100800 */
[----:B------:R-:W5:Y:S04]  /*d6e0*/  LDL R36, [R1+0x68] ;  /* 0x0000680001247983 */ /* 0x000f680000100800 */
[----:B------:R-:W5:Y:S01]  /*d6f0*/  LDL R35, [R1+0x60] ;  /* 0x0000600001237983 */ /* 0x000f620000100800 */
[----:B------:R-:W-:Y:S01]  /*d700*/  WARPSYNC 0xffffffff ;  /* 0xffffffff00007948 */ /* 0x000fe20003800000 */
[----:B------:R-:W-:-:S02]  /*d710*/  F2FP.BF16.PACK_AB R32, R32, R120 ;  /* 0x000000782020723e */ /* 0x000fc400000010ff */
[----:B------:R-:W-:Y:S01]  /*d720*/  BAR.SYNC.DEFER_BLOCKING 0x1, 0x100 ;  /* 0x0044000000007b1d */ /* 0x000fe20000010000 */
        /* <DEDUP_REMOVED lines=30> */
[----:B------:R-:W-:Y:S01]  /*d910*/  F2FP.BF16.PACK_AB R0, R115, R114 ;  /* 0x000000727300723e */ /* 0x000fe200000010ff */
[----:B--2---:R1:W-:Y:S04]  /*d920*/  STS [R45], R32 ;  /* 0x000000202d007388 */ /* 0x0043e80000000800 */
[----:B------:R1:W-:Y:S04]  /*d930*/  STS [R45+0x400], R31 ;  /* 0x0004001f2d007388 */ /* 0x0003e80000000800 */
[----:B---3--:R1:W-:Y:S04]  /*d940*/  STS [R44], R30 ;  /* 0x0000001e2c007388 */ /* 0x0083e80000000800 */
[----:B------:R1:W-:Y:S04]  /*d950*/  STS [R44+0x400], R29 ;  /* 0x0004001d2c007388 */ /* 0x0003e80000000800 */
[----:B----4-:R1:W-:Y:S04]  /*d960*/  STS [R43], R28 ;  /* 0x0000001c2b007388 */ /* 0x0103e80000000800 */
[----:B------:R1:W-:Y:S04]  /*d970*/  STS [R43+0x400], R27 ;  /* 0x0004001b2b007388 */ /* 0x0003e80000000800 */
[----:B-----5:R1:W-:Y:S04]  /*d980*/  STS [R42], R26 ;  /* 0x0000001a2a007388 */ /* 0x0203e80000000800 */
[----:B------:R1:W-:Y:S04]  /*d990*/  STS [R42+0x400], R25 ;  /* 0x000400192a007388 */ /* 0x0003e80000000800 */
[----:B------:R1:W-:Y:S04]  /*d9a0*/  STS [R39], R24 ;  /* 0x0000001827007388 */ /* 0x0003e80000000800 */
[----:B------:R1:W-:Y:S04]  /*d9b0*/  STS [R39+0x400], R23 ;  /* 0x0004001727007388 */ /* 0x0003e80000000800 */
[----:B------:R1:W-:Y:S04]  /*d9c0*/  STS [R37], R22 ;  /* 0x0000001625007388 */ /* 0x0003e80000000800 */
[----:B------:R1:W-:Y:S04]  /*d9d0*/  STS [R37+0x400], R21 ;  /* 0x0004001525007388 */ /* 0x0003e80000000800 */
[----:B------:R1:W-:Y:S04]  /*d9e0*/  STS [R36], R20 ;  /* 0x0000001424007388 */ /* 0x0003e80000000800 */
[----:B------:R1:W-:Y:S04]  /*d9f0*/  STS [R36+0x400], R19 ;  /* 0x0004001324007388 */ /* 0x0003e80000000800 */
[----:B------:R1:W-:Y:S04]  /*da00*/  STS [R35], R18 ;  /* 0x0000001223007388 */ /* 0x0003e80000000800 */
[----:B------:R1:W-:Y:S04]  /*da10*/  STS [R35+0x400], R17 ;  /* 0x0004001123007388 */ /* 0x0003e80000000800 */
        /* <DEDUP_REMOVED lines=16> */
[----:B------:R-:W-:Y:S06]  /*db20*/  BAR.SYNC.DEFER_BLOCKING 0x1, 0x100 ;  /* 0x0044000000007b1d */ /* 0x000fec0000010000 */
[----:B------:R-:W-:Y:S05]  /*db30*/  BRA.CONV ~URZ, `(.L_x_453) ;  /* 0x000000737f007947 */ /* 0x000fea000b800000 */
[----:B-1----:R-:W-:Y:S01]  /*db40*/  SHF.R.S32.HI R8, RZ, 0x1f, R38 ;  /* 0x0000001fff087819 */ /* 0x002fe20000011426 */
[----:B------:R-:W-:Y:S01]  /*db50*/  IMAD.MOV.U32 R7, RZ, RZ, RZ ;  /* 0x000000ffff077224 */ /* 0x000fe200078e00ff */
[----:B------:R-:W-:Y:S01]  /*db60*/  MOV R9, 0xdbb0 ;  /* 0x0000dbb000097802 */ /* 0x000fe20000000f00 */
[----:B------:R-:W-:Y:S01]  /*db70*/  IMAD.MOV.U32 R4, RZ, RZ, 0x1f ;  /* 0x0000001fff047424 */ /* 0x000fe200078e00ff */
[----:B------:R-:W-:-:S04]  /*db80*/  LEA.HI R8, R8, R38, RZ, 0x7 ;  /* 0x0000002608087211 */ /* 0x000fc800078f38ff */
[----:B------:R-:W-:Y:S02]  /*db90*/  SHF.R.S32.HI R8, RZ, 0x7, R8 ;  /* 0x00000007ff087819 */ /* 0x000fe40000011408 */
[----:B------:R-:W-:Y:S05]  /*dba0*/  CALL.REL.NOINC `($__internal_1_$__cuda_sm70_shflsync_idx_p) ;  /* 0x000019a000007944 */ /* 0x000fea0003c00000 */
.L_x_453:
[----:B-1----:R-:W2:Y:S04]  /*dbb0*/  LDL R2, [R1+0x40] ;  /* 0x0000400001027983 */ /* 0x002ea80000100800 */
[----:B------:R-:W3:Y:S04]  /*dbc0*/  LDL R15, [R1+0x70] ;  /* 0x00007000010f7983 */ /* 0x000ee80000100800 */
[----:B------:R-:W4:Y:S04]  /*dbd0*/  LDL.LU R11, [R1+0x38] ;  /* 0x00003800010b7983 */ /* 0x000f280000300800 */
[----:B------:R-:W2:Y:S04]  /*dbe0*/  LDL.LU R12, [R1+0x3c] ;  /* 0x00003c00010c7983 */ /* 0x000ea80000300800 */
[----:B------:R-:W2:Y:S01]  /*dbf0*/  LDL.LU R14, [R1+0x34] ;  /* 0x00003400010e7983 */ /* 0x000ea20000300800 */
[----:B------:R-:W-:-:S03]  /*dc00*/  IMAD.MOV.U32 R0, RZ, RZ, 0x1 ;  /* 0x00000001ff007424 */ /* 0x000fc600078e00ff */
[----:B------:R-:W3:Y:S02]  /*dc10*/  LDL R13, [R1+0x78] ;  /* 0x00007800010d7983 */ /* 0x000ee40000100800 */
[----:B------:R-:W-:Y:S02]  /*dc20*/  ISETP.NE.AND P1, PT, R0, c[0x0][0x4e8], PT ;  /* 0x00013a0000007a0c */ /* 0x000fe40003f25270 */
[----:B------:R1:W5:Y:S04]  /*dc30*/  LDL.64 R44, [R1+0x8] ;  /* 0x00000800012c7983 */ /* 0x0003680000100a00 */
[----:B------:R1:W5:Y:S04]  /*dc40*/  LDL R43, [R1+0x48] ;  /* 0x00004800012b7983 */ /* 0x0003680000100800 */
[----:B------:R1:W5:Y:S04]  /*dc50*/  LDL R42, [R1+0x30] ;  /* 0x00003000012a7983 */ /* 0x0003680000100800 */
[----:B------:R-:W1:Y:S01]  /*dc60*/  S2R R16, SR_TID.X ;  /* 0x0000000000107919 */ /* 0x000e620000002100 */
[----:B------:R-:W-:-:S02]  /*dc70*/  ULDC UR5, c[0x0][0x4e8] ;  /* 0x00013a0000057ab9 */ /* 0x000fc40000000800 */
[----:B------:R-:W-:Y:S02]  /*dc80*/  ULDC UR4, c[0x0][0x388] ;  /* 0x0000e20000047ab9 */ /* 0x000fe40000000800 */
[----:B------:R-:W-:Y:S01]  /*dc90*/  UIMAD UR4, UR5, UR4, URZ ;  /* 0x00000004050472a4 */ /* 0x000fe2000f8e023f */
[----:B------:R-:W-:Y:S01]  /*dca0*/  BSSY B0, `(.L_x_454) ;  /* 0x000005d000007945 */ /* 0x000fe20003800000 */
[----:B----4-:R-:W-:Y:S02]  /*dcb0*/  SHF.R.S32.HI R5, RZ, 0x1f, R11 ;  /* 0x0000001fff057819 */ /* 0x010fe4000001140b */
[----:B--2---:R-:W-:-:S03]  /*dcc0*/  IADD3 R4, R2, R14, RZ ;  /* 0x0000000e02047210 */ /* 0x004fc60007ffe0ff */
[----:B------:R-:W-:Y:S02]  /*dcd0*/  IMAD R6, R5, c[0x0][0x490], RZ ;  /* 0x0001240005067a24 */ /* 0x000fe400078e02ff */
[----:B------:R-:W-:-:S04]  /*dce0*/  @P1 IMAD.HI.U32 R7, R4, c[0x0][0x4ec], RZ ;  /* 0x00013b0004071a27 */ /* 0x000fc800078e00ff */
[----:B------:R-:W-:-:S04]  /*dcf0*/  IMAD.WIDE.U32 R2, R11, c[0x0][0x490], RZ ;  /* 0x000124000b027a25 */ /* 0x000fc800078e00ff */
[----:B------:R-:W-:Y:S02]  /*dd00*/  IMAD R6, R11, c[0x0][0x494], R6 ;  /* 0x000125000b067a24 */ /* 0x000fe400078e0206 */
[----:B------:R-:W-:Y:S01]  /*dd10*/  IMAD.MOV.U32 R0, RZ, RZ, R4 ;  /* 0x000000ffff007224 */ /* 0x000fe200078e0004 */
[----:B------:R-:W-:Y:S02]  /*dd20*/  @P1 SHF.R.U32.HI R0, RZ, c[0x0][0x4f0], R7 ;  /* 0x00013c00ff001a19 */ /* 0x000fe40000011607 */
[----:B------:R-:W-:Y:S02]  /*dd30*/  IADD3 R3, R3, R6, RZ ;  /* 0x0000000603037210 */ /* 0x000fe40007ffe0ff */
[----:B------:R-:W-:Y:S01]  /*dd40*/  SHF.R.S32.HI R10, RZ, 0x1f, R12 ;  /* 0x0000001fff0a7819 */ /* 0x000fe2000001140c */
[----:B------:R-:W-:Y:S02]  /*dd50*/  IMAD.MOV R8, RZ, RZ, -R0 ;  /* 0x000000ffff087224 */ /* 0x000fe400078e0a00 */
[----:B------:R-:W-:-:S04]  /*dd60*/  IMAD.WIDE.U32 R6, R12, c[0x0][0x498], R2 ;  /* 0x000126000c067a25 */ /* 0x000fc800078e0002 */
[----:B------:R-:W-:Y:S02]  /*dd70*/  IMAD R9, R10, c[0x0][0x498], RZ ;  /* 0x000126000a097a24 */ /* 0x000fe400078e02ff */
[----:B------:R-:W-:Y:S01]  /*dd80*/  IMAD R2, R8, c[0x0][0x4e8], R4 ;  /* 0x00013a0008027a24 */ /* 0x000fe200078e0204 */
[----:B------:R-:W-:Y:S01]  /*dd90*/  SHF.R.S32.HI R8, RZ, 0x1f, R0 ;  /* 0x0000001fff087819 */ /* 0x000fe20000011400 */
[----:B------:R-:W-:Y:S01]  /*dda0*/  IMAD R3, R12, c[0x0][0x49c], R9 ;  /* 0x000127000c037a24 */ /* 0x000fe200078e0209 */
[----:B------:R-:W-:Y:S02]  /*ddb0*/  IADD3 R4, P0, R0, R6, RZ ;  /* 0x0000000600047210 */ /* 0x000fe40007f1e0ff */
[----:B------:R-:W-:Y:S01]  /*ddc0*/  SHF.R.S32.HI R9, RZ, 0x1f, R2 ;  /* 0x0000001fff097819 */ /* 0x000fe20000011402 */
[----:B------:R-:W-:Y:S01]  /*ddd0*/  IMAD R0, R5, c[0x0][0x3e8], RZ ;  /* 0x0000fa0005007a24 */ /* 0x000fe200078e02ff */
[----:B------:R-:W-:Y:S02]  /*dde0*/  IADD3.X R5, R8, R7, R3, P0, !PT ;  /* 0x0000000708057210 */ /* 0x000fe400007fe403 */
[----:B---3--:R-:W-:Y:S01]  /*ddf0*/  IADD3 R6, R15, R14, RZ ;  /* 0x0000000e0f067210 */ /* 0x008fe20007ffe0ff */
[----:B------:R-:W-:-:S02]  /*de00*/  IMAD R3, R9, c[0x0][0x488], RZ ;  /* 0x0001220009037a24 */ /* 0x000fc400078e02ff */
[C---:B------:R-:W-:Y:S02]  /*de10*/  IMAD R7, R11.reuse, c[0x0][0x3ec], R0 ;  /* 0x0000fb000b077a24 */ /* 0x040fe400078e0200 */
[----:B------:R-:W-:Y:S01]  /*de20*/  IMAD.WIDE.U32 R8, R11, c[0x0][0x3e8], RZ ;  /* 0x0000fa000b087a25 */ /* 0x000fe200078e00ff */
[----:B-1----:R-:W-:-:S03]  /*de30*/  SHF.R.S32.HI R15, RZ, 0x1f, R16 ;  /* 0x0000001fff0f7819 */ /* 0x002fc60000011410 */
[C---:B------:R-:W-:Y:S02]  /*de40*/  IMAD R11, R2.reuse, c[0x0][0x48c], R3 ;  /* 0x00012300020b7a24 */ /* 0x040fe400078e0203 */
[----:B------:R-:W-:Y:S01]  /*de50*/  IMAD.WIDE.U32 R4, R2, c[0x0][0x488], R4 ;  /* 0x0001220002047a25 */ /* 0x000fe200078e0004 */
[----:B------:R-:W-:-:S03]  /*de60*/  IADD3 R3, R9, R7, RZ ;  /* 0x0000000709037210 */ /* 0x000fc60007ffe0ff */
[----:B------:R-:W-:Y:S01]  /*de70*/  @P1 IMAD.HI.U32 R2, R6, c[0x0][0x4ec], RZ ;  /* 0x00013b0006021a27 */ /* 0x000fe200078e00ff */
[----:B------:R-:W-:Y:S02]  /*de80*/  LEA R9, P0, R4, c[0x0][0x450], 0x2 ;  /* 0x0001140004097a11 */ /* 0x000fe400078010ff */
[----:B------:R-:W-:Y:S01]  /*de90*/  LEA.HI R15, R15, R16, RZ, 0x5 ;  /* 0x000000100f0f7211 */ /* 0x000fe200078f28ff */
[----:B------:R-:W-:Y:S02]  /*dea0*/  IMAD.IADD R5, R5, 0x1, R11 ;  /* 0x0000000105057824 */ /* 0x000fe400078e020b */
[----:B------:R-:W-:Y:S01]  /*deb0*/  IMAD.MOV.U32 R0, RZ, RZ, R6 ;  /* 0x000000ffff007224 */ /* 0x000fe200078e0006 */
[----:B------:R-:W-:Y:S01]  /*dec0*/  @P1 SHF.R.U32.HI R0, RZ, c[0x0][0x4f0], R2 ;  /* 0x00013c00ff001a19 */ /* 0x000fe20000011602 */
[----:B------:R-:W-:Y:S01]  /*ded0*/  IMAD R10, R10, c[0x0][0x3f0], RZ ;  /* 0x0000fc000a0a7a24 */ /* 0x000fe200078e02ff */
[----:B------:R-:W-:Y:S02]  /*dee0*/  MOV R2, R8 ;  /* 0x0000000800027202 */ /* 0x000fe40000000f00 */
[----:B------:R-:W-:-:S02]  /*def0*/  LEA.HI.X R4, R4, c[0x0][0x454], R5, 0x2, P0 ;  /* 0x0001150004047a11 */ /* 0x000fc400000f1405 */
[----:B------:R-:W-:Y:S01]  /*df00*/  LOP3.LUT R15, R15, 0xffffffe0, RZ, 0xc0, !PT ;  /* 0xffffffe00f0f7812 */ /* 0x000fe200078ec0ff */
[C---:B------:R-:W-:Y:S01]  /*df10*/  IMAD R5, R12.reuse, c[0x0][0x3f4], R10 ;  /* 0x0000fd000c057a24 */ /* 0x040fe200078e020a */
[----:B------:R-:W-:Y:S01]  /*df20*/  SHFL.IDX PT, R8, R9, 0x1, 0x1c1f ;  /* 0x003c1f0009087f89 */ /* 0x000fe200000e0000 */
[----:B------:R-:W-:Y:S01]  /*df30*/  IMAD.WIDE.U32 R2, R12, c[0x0][0x3f0], R2 ;  /* 0x0000fc000c027a25 */ /* 0x000fe200078e0002 */
[----:B------:R-:W-:Y:S02]  /*df40*/  IADD3 R15, -R15, R16, RZ ;  /* 0x000000100f0f7210 */ /* 0x000fe40007ffe1ff */
[----:B------:R-:W-:Y:S01]  /*df50*/  SHFL.IDX PT, R10, R9, RZ, 0x1c1f ;  /* 0x001c1fff090a7589 */ /* 0x000fe200000e0000 */
[----:B------:R-:W-:-:S03]  /*df60*/  IMAD.MOV R7, RZ, RZ, -R0 ;  /* 0x000000ffff077224 */ /* 0x000fc600078e0a00 */
[----:B------:R-:W1:Y:S01]  /*df70*/  SHFL.IDX PT, R11, R4, RZ, 0x1c1f ;  /* 0x001c1fff040b7589 */ /* 0x000e6200000e0000 */
[----:B------:R-:W-:-:S03]  /*df80*/  IMAD.IADD R3, R3, 0x1, R5 ;  /* 0x0000000103037824 */ /* 0x000fc600078e0205 */
[----:B------:R2:W3:Y:S01]  /*df90*/  SHFL.IDX PT, R9, R4, 0x1, 0x1c1f ;  /* 0x003c1f0004097f89 */ /* 0x0004e200000e0000 */
[----:B------:R-:W-:Y:S02]  /*dfa0*/  LOP3.LUT P0, RZ, R15, 0x3, RZ, 0xc0, !PT ;  /* 0x000000030fff7812 */ /* 0x000fe4000780c0ff */
[----:B------:R-:W-:Y:S01]  /*dfb0*/  IADD3 R5, R13, R14, RZ ;  /* 0x0000000e0d057210 */ /* 0x000fe20007ffe0ff */
[----:B------:R-:W4:Y:S01]  /*dfc0*/  S2R R15, SR_TID.X ;  /* 0x00000000000f7919 */ /* 0x000f220000002100 */
[----:B------:R-:W-:Y:S02]  /*dfd0*/  SHF.R.S32.HI R12, RZ, 0x1f, R0 ;  /* 0x0000001fff0c7819 */ /* 0x000fe40000011400 */
[----:B------:R-:W-:Y:S01]  /*dfe0*/  ISETP.GE.OR P1, PT, R5, UR4, P0 ;  /* 0x0000000405007c0c */ /* 0x000fe20008726670 */
[----:B------:R-:W-:-:S04]  /*dff0*/  IMAD.WIDE.U32 R2, R0, c[0x0][0x3e0], R2 ;  /* 0x0000f80000027a25 */ /* 0x000fc800078e0002 */
[----:B--2---:R-:W-:Y:S01]  /*e000*/  IMAD R4, R7, c[0x0][0x4e8], R6 ;  /* 0x00013a0007047a24 */ /* 0x004fe200078e0206 */
[----:B------:R-:W-:-:S04]  /*e010*/  IADD3 R7, R5, 0x8, RZ ;  /* 0x0000000805077810 */ /* 0x000fc80007ffe0ff */
[----:B------:R-:W-:Y:S01]  /*e020*/  ISETP.GE.OR P0, PT, R7, UR4, P0 ;  /* 0x0000000407007c0c */ /* 0x000fe20008706670 */
[----:B------:R-:W-:Y:S02]  /*e030*/  IMAD R6, R12, c[0x0][0x3e0], RZ ;  /* 0x0000f8000c067a24 */ /* 0x000fe400078e02ff */
[----:B-1----:R1:W-:Y:S02]  /*e040*/  @!P1 ST.E [R10.64], R34 ;  /* 0x000000220a009985 */ /* 0x0023e4000c101906 */
[----:B------:R-:W-:Y:S01]  /*e050*/  IMAD R5, R0, c[0x0][0x3e4], R6 ;  /* 0x0000f90000057a24 */ /* 0x000fe200078e0206 */
[----:B------:R-:W-:-:S03]  /*e060*/  SHF.R.S32.HI R0, RZ, 0x1f, R4 ;  /* 0x0000001fff007819 */ /* 0x000fc60000011404 */
[----:B------:R-:W-:Y:S02]  /*e070*/  IMAD.IADD R3, R3, 0x1, R5 ;  /* 0x0000000103037824 */ /* 0x000fe400078e0205 */
[----:B------:R-:W-:Y:S02]  /*e080*/  IMAD R0, R0, c[0x0][0x3d8], RZ ;  /* 0x0000f60000007a24 */ /* 0x000fe400078e02ff */
[----:B---3--:R1:W-:Y:S01]  /*e090*/  @!P0 ST.E [R8.64], R33 ;  /* 0x0000002108008985 */ /* 0x0083e2000c101906 */
[----:B----4-:R-:W-:-:S03]  /*e0a0*/  SHF.R.S32.HI R13, RZ, 0x1f, R15 ;  /* 0x0000001fff0d7819 */ /* 0x010fc6000001140f */
[----:B------:R1:W2:Y:S04]  /*e0b0*/  LDS.128 R20, [R228+0x1080] ;  /* 0x00108000e4147984 */ /* 0x0002a80000000c00 */
[----:B------:R1:W3:Y:S04]  /*e0c0*/  LDS.128 R28, [R228+0x2080] ;  /* 0x00208000e41c7984 */ /* 0x0002e80000000c00 */
[----:B------:R1:W4:Y:S04]  /*e0d0*/  LDS.128 R32, [R228+0x3080] ;  /* 0x00308000e4207984 */ /* 0x0003280000000c00 */
[----:B------:R1:W1:Y:S04]  /*e0e0*/  LDS.128 R16, [R228+0x5080] ;  /* 0x00508000e4107984 */ /* 0x0002680000000c00 */
[----:B------:R1:W1:Y:S04]  /*e0f0*/  LDS.128 R24, [R228+0x6080] ;  /* 0x00608000e4187984 */ /* 0x0002680000000c00 */
[----:B------:R1:W1:Y:S01]  /*e100*/  LDS.128 R36, [R228+0x7080] ;  /* 0x00708000e4247984 */ /* 0x0002620000000c00 */
[----:B------:R-:W-:-:S02]  /*e110*/  IMAD R0, R4, c[0x0][0x3dc], R0 ;  /* 0x0000f70004007a24 */ /* 0x000fc400078e0200 */
[----:B------:R-:W-:Y:S01]  /*e120*/  IMAD.WIDE.U32 R2, R4, c[0x0][0x3d8], R2 ;  /* 0x0000f60004027a25 */ /* 0x000fe200078e0002 */
[----:B------:R-:W-:-:S04]  /*e130*/  LEA.HI R13, R13, R15, RZ, 0x3 ;  /* 0x0000000f0d0d7211 */ /* 0x000fc800078f18ff */
[----:B------:R-:W-:Y:S02]  /*e140*/  IADD3 R0, R3, R0, RZ ;  /* 0x0000000003007210 */ /* 0x000fe40007ffe0ff */
[C---:B------:R-:W-:Y:S02]  /*e150*/  LEA R3, P0, R2.reuse, c[0x0][0x380], 0x1 ;  /* 0x0000e00002037a11 */ /* 0x040fe400078008ff */
[----:B------:R-:W-:Y:S02]  /*e160*/  SHF.R.S32.HI R13, RZ, 0x3, R13 ;  /* 0x00000003ff0d7819 */ /* 0x000fe4000001140d */
[----:B------:R-:W-:-:S03]  /*e170*/  LEA.HI.X R2, R2, c[0x0][0x384], R0, 0x1, P0 ;  /* 0x0000e10002027a11 */ /* 0x000fc600000f0c00 */
[----:B------:R-:W-:-:S05]  /*e180*/  IMAD.IADD R0, R13, 0x1, R14 ;  /* 0x000000010d007824 */ /* 0x000fca00078e020e */
[----:B------:R-:W-:Y:S01]  /*e190*/  ISETP.GE.AND P0, PT, R0, UR4, PT ;  /* 0x0000000400007c0c */ /* 0x000fe2000bf06270 */
[----:B------:R1:W1:Y:S04]  /*e1a0*/  SHFL.IDX PT, R4, R3, RZ, 0x181f ;  /* 0x00181fff03047589 */ /* 0x00026800000e0000 */
[----:B------:R1:W1:Y:S08]  /*e1b0*/  SHFL.IDX PT, R5, R2, RZ, 0x181f ;  /* 0x00181fff02057589 */ /* 0x00027000000e0000 */
[----:B------:R-:W-:Y:S05]  /*e1c0*/  @P0 BRA `(.L_x_455) ;  /* 0x000000a000000947 */ /* 0x000fea0003800000 */
[----:B--234-:R-:W2:Y:S01]  /*e1d0*/  LDS.128 R12, [R228+0x80] ;  /* 0x00008000e40c7984 */ /* 0x01cea20000000c00 */
[----:B-----5:R-:W-:-:S02]  /*e1e0*/  ISETP.GE.AND P3, PT, R44, c[0x0][0x3c8], PT ;  /* 0x0000f2002c007a0c */ /* 0x020fc40003f66270 */
[----:B------:R-:W-:Y:S01]  /*e1f0*/  ISETP.GE.AND P2, PT, R42, c[0x0][0x3c8], PT ;  /* 0x0000f2002a007a0c */ /* 0x000fe20003f46270 */
[----:B-1----:R-:W1:Y:S10]  /*e200*/  LDS.128 R8, [R228+0x4080] ;  /* 0x00408000e4087984 */ /* 0x002e740000000c00 */
[----:B------:R-:W-:-:S02]  /*e210*/  @!P3 LEA R6, P1, R44, R4, 0x1 ;  /* 0x000000042c06b211 */ /* 0x000fc400078208ff */
[----:B------:R-:W-:Y:S02]  /*e220*/  @!P2 LEA R4, P0, R42, R4, 0x1 ;  /* 0x000000042a04a211 */ /* 0x000fe400078008ff */
[-C--:B------:R-:W-:Y:S02]  /*e230*/  @!P3 LEA.HI.X R7, R44, R5.reuse, R45, 0x1, P1 ;  /* 0x000000052c07b211 */ /* 0x080fe400008f0c2d */
[----:B------:R-:W-:-:S03]  /*e240*/  @!P2 LEA.HI.X R5, R42, R5, R43, 0x1, P0 ;  /* 0x000000052a05a211 */ /* 0x000fc600000f0c2b */
[----:B--2---:R2:W-:Y:S04]  /*e250*/  @!P3 ST.E.128 [R6.64], R12 ;  /* 0x0000000c0600b985 */ /* 0x0045e8000c101d06 */
[----:B-1----:R2:W-:Y:S02]  /*e260*/  @!P2 ST.E.128 [R4.64], R8 ;  /* 0x000000080400a985 */ /* 0x0025e4000c101d06 */
.L_x_455:
[----:B--234-:R-:W-:Y:S05]  /*e270*/  BSYNC B0 ;  /* 0x0000000000007941 */ /* 0x01cfea0003800000 */
.L_x_454:
[----:B------:R-:W-:Y:S01]  /*e280*/  IADD3 R6, R0, 0x20, RZ ;  /* 0x0000002000067810 */ /* 0x000fe20007ffe0ff */
[----:B-1----:R1:W2:Y:S01]  /*e290*/  SHFL.IDX PT, R5, R2, 0x1, 0x181f ;  /* 0x00381f0002057f89 */ /* 0x0022a200000e0000 */
[----:B------:R-:W-:Y:S02]  /*e2a0*/  BSSY B0, `(.L_x_456) ;  /* 0x000000c000007945 */ /* 0x000fe40003800000 */
[----:B------:R-:W-:Y:S01]  /*e2b0*/  ISETP.GE.AND P0, PT, R6, UR4, PT ;  /* 0x0000000406007c0c */ /* 0x000fe2000bf06270 */
[----:B------:R1:W3:-:S12]  /*e2c0*/  SHFL.IDX PT, R4, R3, 0x1, 0x181f ;  /* 0x00381f0003047f89 */ /* 0x0002d800000e0000 */
[----:B------:R-:W-:Y:S05]  /*e2d0*/  @P0 BRA `(.L_x_457) ;  /* 0x0000008000000947 */ /* 0x000fea0003800000 */
[----:B-----5:R-:W-:Y:S02]  /*e2e0*/  ISETP.GE.AND P1, PT, R44, c[0x0][0x3c8], PT ;  /* 0x0000f2002c007a0c */ /* 0x020fe40003f26270 */
[----:B------:R-:W-:-:S11]  /*e2f0*/  ISETP.GE.AND P0, PT, R42, c[0x0][0x3c8], PT ;  /* 0x0000f2002a007a0c */ /* 0x000fd60003f06270 */
[-C--:B---3--:R-:W-:Y:S02]  /*e300*/  @!P1 LEA R6, P3, R44, R4.reuse, 0x1 ;  /* 0x000000042c069211 */ /* 0x088fe400078608ff */
[----:B------:R-:W-:Y:S02]  /*e310*/  @!P0 LEA R4, P2, R42, R4, 0x1 ;  /* 0x000000042a048211 */ /* 0x000fe400078408ff */
[-C--:B--2---:R-:W-:Y:S02]  /*e320*/  @!P1 LEA.HI.X R7, R44, R5.reuse, R45, 0x1, P3 ;  /* 0x000000052c079211 */ /* 0x084fe400018f0c2d */
[----:B------:R-:W-:-:S03]  /*e330*/  @!P0 LEA.HI.X R5, R42, R5, R43, 0x1, P2 ;  /* 0x000000052a058211 */ /* 0x000fc600010f0c2b */
[----:B------:R2:W-:Y:S04]  /*e340*/  @!P1 ST.E.128 [R6.64], R20 ;  /* 0x0000001406009985 */ /* 0x0005e8000c101d06 */
[----:B------:R2:W-:Y:S02]  /*e350*/  @!P0 ST.E.128 [R4.64], R16 ;  /* 0x0000001004008985 */ /* 0x0005e4000c101d06 */
.L_x_457:
[----:B------:R-:W-:Y:S05]  /*e360*/  BSYNC B0 ;  /* 0x0000000000007941 */ /* 0x000fea0003800000 */
.L_x_456:
[----:B--2---:R-:W-:Y:S01]  /*e370*/  IADD3 R6, R0, 0x40, RZ ;  /* 0x0000004000067810 */ /* 0x004fe20007ffe0ff */
[----:B------:R2:W4:Y:S01]  /*e380*/  SHFL.IDX PT, R5, R2, 0x2, 0x181f ;  /* 0x00581f0002057f89 */ /* 0x00052200000e0000 */
[----:B------:R-:W-:Y:S02]  /*e390*/  BSSY B0, `(.L_x_458) ;  /* 0x000000c000007945 */ /* 0x000fe40003800000 */
[----:B------:R-:W-:Y:S01]  /*e3a0*/  ISETP.GE.AND P0, PT, R6, UR4, PT ;  /* 0x0000000406007c0c */ /* 0x000fe2000bf06270 */
[----:B---3--:R2:W3:-:S12]  /*e3b0*/  SHFL.IDX PT, R4, R3, 0x2, 0x181f ;  /* 0x00581f0003047f89 */ /* 0x0084d800000e0000 */
[----:B------:R-:W-:Y:S05]  /*e3c0*/  @P0 BRA `(.L_x_459) ;  /* 0x0000008000000947 */ /* 0x000fea0003800000 */
[----:B-----5:R-:W-:Y:S02]  /*e3d0*/  ISETP.GE.AND P1, PT, R44, c[0x0][0x3c8], PT ;  /* 0x0000f2002c007a0c */ /* 0x020fe40003f26270 */
[----:B------:R-:W-:-:S11]  /*e3e0*/  ISETP.GE.AND P0, PT, R42, c[0x0][0x3c8], PT ;  /* 0x0000f2002a007a0c */ /* 0x000fd60003f06270 */
[-C--:B---3--:R-:W-:Y:S02]  /*e3f0*/  @!P1 LEA R6, P3, R44, R4.reuse, 0x1 ;  /* 0x000000042c069211 */ /* 0x088fe400078608ff */
[----:B------:R-:W-:Y:S02]  /*e400*/  @!P0 LEA R4, P2, R42, R4, 0x1 ;  /* 0x000000042a048211 */ /* 0x000fe400078408ff */
[-C--:B----4-:R-:W-:Y:S02]  /*e410*/  @!P1 LEA.HI.X R7, R44, R5.reuse, R45, 0x1, P3 ;  /* 0x000000052c079211 */ /* 0x090fe400018f0c2d */
[----:B------:R-:W-:-:S03]  /*e420*/  @!P0 LEA.HI.X R5, R42, R5, R43, 0x1, P2 ;  /* 0x000000052a058211 */ /* 0x000fc600010f0c2b */
[----:B------:R3:W-:Y:S04]  /*e430*/  @!P1 ST.E.128 [R6.64], R28 ;  /* 0x0000001c06009985 */ /* 0x0007e8000c101d06 */
[----:B------:R3:W-:Y:S02]  /*e440*/  @!P0 ST.E.128 [R4.64], R24 ;  /* 0x0000001804008985 */ /* 0x0007e4000c101d06 */
.L_x_459:
[----:B------:R-:W-:Y:S05]  /*e450*/  BSYNC B0 ;  /* 0x0000000000007941 */ /* 0x000fea0003800000 */
.L_x_458:
[----:B------:R-:W-:Y:S01]  /*e460*/  IADD3 R0, R0, 0x60, RZ ;  /* 0x0000006000007810 */ /* 0x000fe20007ffe0ff */
[----:B---34-:R3:W4:Y:S03]  /*e470*/  SHFL.IDX PT, R5, R2, 0x3, 0x181f ;  /* 0x00781f0002057f89 */ /* 0x01872600000e0000 */
[----:B------:R-:W-:Y:S01]  /*e480*/  ISETP.GE.AND P0, PT, R0, UR4, PT ;  /* 0x0000000400007c0c */ /* 0x000fe2000bf06270 */
[----:B------:R3:W1:-:S12]  /*e490*/  SHFL.IDX PT, R4, R3, 0x3, 0x181f ;  /* 0x00781f0003047f89 */ /* 0x00065800000e0000 */
[----:B------:R-:W-:Y:S05]  /*e4a0*/  @P0 BRA `(.L_x_460) ;  /* 0x00000a1000000947 */ /* 0x000fea0003800000 */
[----:B-----5:R-:W-:-:S13]  /*e4b0*/  ISETP.GE.AND P0, PT, R44, c[0x0][0x3c8], PT ;  /* 0x0000f2002c007a0c */ /* 0x020fda0003f06270 */
[----:B-123--:R-:W-:-:S04]  /*e4c0*/  @!P0 LEA R2, P1, R44, R4, 0x1 ;  /* 0x000000042c028211 */ /* 0x00efc800078208ff */
[----:B----4-:R-:W-:-:S05]  /*e4d0*/  @!P0 LEA.HI.X R3, R44, R5, R45, 0x1, P1 ;  /* 0x000000052c038211 */ /* 0x010fca00008f0c2d */
[----:B------:R1:W-:Y:S01]  /*e4e0*/  @!P0 ST.E.128 [R2.64], R32 ;  /* 0x0000002002008985 */ /* 0x0003e2000c101d06 */
[----:B------:R-:W-:-:S13]  /*e4f0*/  ISETP.GE.AND P0, PT, R42, c[0x0][0x3c8], PT ;  /* 0x0000f2002a007a0c */ /* 0x000fda0003f06270 */
[----:B------:R-:W-:Y:S05]  /*e500*/  @P0 BRA `(.L_x_460) ;  /* 0x000009b000000947 */ /* 0x000fea0003800000 */
[----:B-1----:R-:W-:-:S04]  /*e510*/  LEA R2, P0, R42, R4, 0x1 ;  /* 0x000000042a027211 */ /* 0x002fc800078008ff */
[----:B------:R-:W-:-:S05]  /*e520*/  LEA.HI.X R3, R42, R5, R43, 0x1, P0 ;  /* 0x000000052a037211 */ /* 0x000fca00000f0c2b */
[----:B------:R1:W-:Y:S01]  /*e530*/  ST.E.128 [R2.64], R36 ;  /* 0x0000002402007985 */ /* 0x0003e2000c101d06 */
[----:B------:R-:W-:Y:S05]  /*e540*/  BRA `(.L_x_460) ;  /* 0x0000097000007947 */ /* 0x000fea0003800000 */
.L_x_452:
[----:B------:R-:W2:Y:S04]  /*e550*/  LDL R0, [R1+0x34] ;  /* 0x0000340001007983 */ /* 0x000ea80000100800 */
[----:B------:R-:W3:Y:S04]  /*e560*/  LDL R14, [R1+0x38] ;  /* 0x00003800010e7983 */ /* 0x000ee80000100800 */
[----:B------:R-:W4:Y:S01]  /*e570*/  LDL R13, [R1+0x3c] ;  /* 0x00003c00010d7983 */ /* 0x000f220000100800 */
[----:B------:R-:W-:Y:S03]  /*e580*/  BSSY B0, `(.L_x_461) ;  /* 0x0000025000007945 */ /* 0x000fe60003800000 */
[----:B------:R-:W1:Y:S02]  /*e590*/  S2R R12, SR_TID.X ;  /* 0x00000000000c7919 */ /* 0x000e640000002100 */
[----:B-1----:R-:W-:Y:S01]  /*e5a0*/  ISETP.GE.AND P0, PT, R12, 0x80, PT ;  /* 0x000000800c00780c */ /* 0x002fe20003f06270 */
[----:B--2---:R-:W-:Y:S01]  /*e5b0*/  IMAD.MOV.U32 R11, RZ, RZ, R0 ;  /* 0x000000ffff0b7224 */ /* 0x004fe200078e0000 */
[----:B---3--:R-:W-:-:S02]  /*e5c0*/  SHF.R.S32.HI R7, RZ, 0x1f, R14 ;  /* 0x0000001fff077819 */ /* 0x008fc4000001140e */
[----:B----4-:R-:W-:-:S09]  /*e5d0*/  SHF.R.S32.HI R8, RZ, 0x1f, R13 ;  /* 0x0000001fff087819 */ /* 0x010fd2000001140d */
[----:B------:R-:W-:Y:S05]  /*e5e0*/  @P0 BRA `(.L_x_462) ;  /* 0x000001e000000947 */ /* 0x000fea0003800000 */
[----:B------:R-:W-:Y:S02]  /*e5f0*/  MOV R2, c[0x0][0x4e8] ;  /* 0x00013a0000027a02 */ /* 0x000fe40000000f00 */
[----:B------:R-:W-:-:S03]  /*e600*/  IADD3 R6, R11, R12, RZ ;  /* 0x0000000c0b067210 */ /* 0x000fc60007ffe0ff */
[----:B------:R-:W-:-:S05]  /*e610*/  IMAD R0, R2, c[0x0][0x388], RZ ;  /* 0x0000e20002007a24 */ /* 0x000fca00078e02ff */
[----:B------:R-:W-:-:S13]  /*e620*/  ISETP.GE.AND P0, PT, R6, R0, PT ;  /* 0x000000000600720c */ /* 0x000fda0003f06270 */
[----:B------:R-:W-:Y:S05]  /*e630*/  @P0 BRA `(.L_x_462) ;  /* 0x0000019000000947 */ /* 0x000fea0003800000 */
[----:B------:R-:W-:Y:S01]  /*e640*/  ISETP.NE.AND P0, PT, R2, 0x1, PT ;  /* 0x000000010200780c */ /* 0x000fe20003f05270 */
[----:B------:R-:W-:Y:S01]  /*e650*/  IMAD R4, R7, c[0x0][0x490], RZ ;  /* 0x0001240007047a24 */ /* 0x000fe200078e02ff */
[----:B------:R-:W-:Y:S01]  /*e660*/  MOV R0, R6 ;  /* 0x0000000600007202 */ /* 0x000fe20000000f00 */
[----:B------:R-:W-:-:S04]  /*e670*/  IMAD.WIDE.U32 R2, R14, c[0x0][0x490], RZ ;  /* 0x000124000e027a25 */ /* 0x000fc800078e00ff */
[----:B------:R-:W-:Y:S02]  /*e680*/  IMAD R4, R14, c[0x0][0x494], R4 ;  /* 0x000125000e047a24 */ /* 0x000fe400078e0204 */
[----:B------:R-:W-:-:S03]  /*e690*/  IMAD R10, R8, c[0x0][0x498], RZ ;  /* 0x00012600080a7a24 */ /* 0x000fc600078e02ff */
[----:B------:R-:W-:Y:S01]  /*e6a0*/  IADD3 R3, R3, R4, RZ ;  /* 0x0000000403037210 */ /* 0x000fe20007ffe0ff */
[----:B------:R-:W-:-:S05]  /*e6b0*/  @P0 IMAD.HI.U32 R5, R6, c[0x0][0x4ec], RZ ;  /* 0x00013b0006050a27 */ /* 0x000fca00078e00ff */
[----:B------:R-:W-:Y:S01]  /*e6c0*/  @P0 SHF.R.U32.HI R0, RZ, c[0x0][0x4f0], R5 ;  /* 0x00013c00ff000a19 */ /* 0x000fe20000011605 */
[----:B------:R-:W-:-:S03]  /*e6d0*/  IMAD.WIDE.U32 R4, R13, c[0x0][0x498], R2 ;  /* 0x000126000d047a25 */ /* 0x000fc600078e0002 */
[C---:B------:R-:W-:Y:S01]  /*e6e0*/  IADD3 R9, -R0.reuse, RZ, RZ ;  /* 0x000000ff00097210 */ /* 0x040fe20007ffe1ff */
[----:B------:R-:W-:Y:S01]  /*e6f0*/  IMAD R3, R13, c[0x0][0x49c], R10 ;  /* 0x000127000d037a24 */ /* 0x000fe200078e020a */
[----:B------:R-:W-:-:S03]  /*e700*/  IADD3 R4, P0, R0, R4, RZ ;  /* 0x0000000400047210 */ /* 0x000fc60007f1e0ff */
[----:B------:R-:W-:Y:S01]  /*e710*/  IMAD R2, R9, c[0x0][0x4e8], R6 ;  /* 0x00013a0009027a24 */ /* 0x000fe200078e0206 */
[----:B------:R-:W-:-:S04]  /*e720*/  SHF.R.S32.HI R6, RZ, 0x1f, R0 ;  /* 0x0000001fff067819 */ /* 0x000fc80000011400 */
[----:B------:R-:W-:Y:S02]  /*e730*/  SHF.R.S32.HI R0, RZ, 0x1f, R2 ;  /* 0x0000001fff007819 */ /* 0x000fe40000011402 */
[----:B------:R-:W-:-:S03]  /*e740*/  IADD3.X R5, R6, R5, R3, P0, !PT ;  /* 0x0000000506057210 */ /* 0x000fc600007fe403 */
[----:B------:R-:W-:-:S04]  /*e750*/  IMAD R0, R0, c[0x0][0x488], RZ ;  /* 0x0001220000007a24 */ /* 0x000fc800078e02ff */
[C---:B------:R-:W-:Y:S02]  /*e760*/  IMAD R0, R2.reuse, c[0x0][0x48c], R0 ;  /* 0x0001230002007a24 */ /* 0x040fe400078e0200 */
[----:B------:R-:W-:-:S05]  /*e770*/  IMAD.WIDE.U32 R2, R2, c[0x0][0x488], R4 ;  /* 0x0001220002027a25 */ /* 0x000fca00078e0004 */
[----:B------:R-:W-:Y:S02]  /*e780*/  IADD3 R0, R3, R0, RZ ;  /* 0x0000000003007210 */ /* 0x000fe40007ffe0ff */
[----:B------:R-:W-:-:S04]  /*e790*/  LEA R4, P0, R2, c[0x0][0x450], 0x2 ;  /* 0x0001140002047a11 */ /* 0x000fc800078010ff */
[----:B------:R-:W-:Y:S02]  /*e7a0*/  LEA.HI.X R5, R2, c[0x0][0x454], R0, 0x2, P0 ;  /* 0x0001150002057a11 */ /* 0x000fe400000f1400 */
[----:B------:R-:W-:-:S05]  /*e7b0*/  MOV R0, 0xff800000 ;  /* 0xff80000000007802 */ /* 0x000fca0000000f00 */
[----:B------:R1:W-:Y:S02]  /*e7c0*/  STG.E [R4.64], R0 ;  /* 0x0000000004007986 */ /* 0x0003e4000c101906 */
.L_x_462:
[----:B------:R-:W-:Y:S05]  /*e7d0*/  BSYNC B0 ;  /* 0x0000000000007941 */ /* 0x000fea0003800000 */
.L_x_461:
[----:B------:R-:W2:Y:S01]  /*e7e0*/  LDL R2, [R1+0x70] ;  /* 0x0000700001027983 */ /* 0x000ea20000100800 */
[----:B-1----:R-:W-:Y:S01]  /*e7f0*/  MOV R0, c[0x0][0x4e8] ;  /* 0x00013a0000007a02 */ /* 0x002fe20000000f00 */
[----:B------:R-:W-:Y:S01]  /*e800*/  IMAD R7, R7, c[0x0][0x3e8], RZ ;  /* 0x0000fa0007077a24 */ /* 0x000fe200078e02ff */
[----:B------:R-:W-:Y:S01]  /*e810*/  SHF.R.S32.HI R9, RZ, 0x1f, R12 ;  /* 0x0000001fff097819 */ /* 0x000fe2000001140c */
[----:B------:R-:W-:Y:S01]  /*e820*/  IMAD R5, R8, c[0x0][0x3f0], RZ ;  /* 0x0000fc0008057a24 */ /* 0x000fe200078e02ff */
[----:B------:R-:W-:Y:S01]  /*e830*/  ISETP.NE.AND P0, PT, R0, 0x1, PT ;  /* 0x000000010000780c */ /* 0x000fe20003f05270 */
[----:B------:R-:W-:Y:S01]  /*e840*/  IMAD R7, R14, c[0x0][0x3ec], R7 ;  /* 0x0000fb000e077a24 */ /* 0x000fe200078e0207 */
[----:B------:R-:W-:-:S04]  /*e850*/  LEA.HI R9, R9, R12, RZ, 0x3 ;  /* 0x0000000c09097211 */ /* 0x000fc800078f18ff */
[----:B------:R-:W-:Y:S02]  /*e860*/  SHF.R.S32.HI R9, RZ, 0x3, R9 ;  /* 0x00000003ff097819 */ /* 0x000fe40000011409 */
[----:B--2---:R-:W-:Y:S01]  /*e870*/  IADD3 R4, R2, R11, RZ ;  /* 0x0000000b02047210 */ /* 0x004fe20007ffe0ff */
[----:B------:R-:W-:-:S03]  /*e880*/  IMAD.WIDE.U32 R2, R14, c[0x0][0x3e8], RZ ;  /* 0x0000fa000e027a25 */ /* 0x000fc600078e00ff */
[----:B------:R-:W-:Y:S01]  /*e890*/  MOV R0, R4 ;  /* 0x0000000400007202 */ /* 0x000fe20000000f00 */
[----:B------:R-:W-:-:S04]  /*e8a0*/  @P0 IMAD.HI.U32 R6, R4, c[0x0][0x4ec], RZ ;  /* 0x00013b0004060a27 */ /* 0x000fc800078e00ff */
[----:B------:R-:W-:Y:S01]  /*e8b0*/  IMAD.IADD R3, R3, 0x1, R7 ;  /* 0x0000000103037824 */ /* 0x000fe200078e0207 */
[----:B------:R-:W-:Y:S01]  /*e8c0*/  @P0 SHF.R.U32.HI R0, RZ, c[0x0][0x4f0], R6 ;  /* 0x00013c00ff000a19 */ /* 0x000fe20000011606 */
[C---:B------:R-:W-:Y:S02]  /*e8d0*/  IMAD R7, R13.reuse, c[0x0][0x3f4], R5 ;  /* 0x0000fd000d077a24 */ /* 0x040fe400078e0205 */
[----:B------:R-:W-:Y:S01]  /*e8e0*/  IMAD.WIDE.U32 R2, R13, c[0x0][0x3f0], R2 ;  /* 0x0000fc000d027a25 */ /* 0x000fe200078e0002 */
[----:B------:R-:W-:Y:S02]  /*e8f0*/  SHF.R.S32.HI R5, RZ, 0x1f, R0 ;  /* 0x0000001fff057819 */ /* 0x000fe40000011400 */
[----:B------:R-:W-:Y:S02]  /*e900*/  IADD3 R6, -R0, RZ, RZ ;  /* 0x000000ff00067210 */ /* 0x000fe40007ffe1ff */
[----:B------:R-:W-:Y:S01]  /*e910*/  IADD3 R3, R3, R7, RZ ;  /* 0x0000000703037210 */ /* 0x000fe20007ffe0ff */
[----:B------:R-:W-:-:S02]  /*e920*/  IMAD R5, R5, c[0x0][0x3e0], RZ ;  /* 0x0000f80005057a24 */ /* 0x000fc400078e02ff */
[----:B------:R-:W-:Y:S02]  /*e930*/  IMAD R6, R6, c[0x0][0x4e8], R4 ;  /* 0x00013a0006067a24 */ /* 0x000fe400078e0204 */
[C---:B------:R-:W-:Y:S02]  /*e940*/  IMAD R4, R0.reuse, c[0x0][0x3e4], R5 ;  /* 0x0000f90000047a24 */ /* 0x040fe400078e0205 */
[----:B------:R-:W-:Y:S01]  /*e950*/  IMAD.WIDE.U32 R2, R0, c[0x0][0x3e0], R2 ;  /* 0x0000f80000027a25 */ /* 0x000fe200078e0002 */
[----:B------:R-:W-:-:S03]  /*e960*/  SHF.R.S32.HI R0, RZ, 0x1f, R6 ;  /* 0x0000001fff007819 */ /* 0x000fc60000011406 */
[----:B------:R-:W-:Y:S02]  /*e970*/  IMAD.IADD R3, R3, 0x1, R4 ;  /* 0x0000000103037824 */ /* 0x000fe400078e0204 */
[----:B------:R-:W-:Y:S02]  /*e980*/  IMAD R0, R0, c[0x0][0x3d8], RZ ;  /* 0x0000f60000007a24 */ /* 0x000fe400078e02ff */
[----:B------:R-:W-:-:S04]  /*e990*/  IMAD.WIDE.U32 R4, R6, c[0x0][0x3d8], R2 ;  /* 0x0000f60006047a25 */ /* 0x000fc800078e0002 */
[----:B------:R-:W-:Y:S01]  /*e9a0*/  IMAD R6, R6, c[0x0][0x3dc], R0 ;  /* 0x0000f70006067a24 */ /* 0x000fe200078e0200 */
[----:B------:R-:W-:Y:S02]  /*e9b0*/  LEA R3, P0, R4, c[0x0][0x380], 0x1 ;  /* 0x0000e00004037a11 */ /* 0x000fe400078008ff */
[----:B------:R-:W-:Y:S02]  /*e9c0*/  IADD3 R0, R9, R11, RZ ;  /* 0x0000000b09007210 */ /* 0x000fe40007ffe0ff */
[----:B------:R-:W-:-:S04]  /*e9d0*/  IADD3 R2, R5, R6, RZ ;  /* 0x0000000605027210 */ /* 0x000fc80007ffe0ff */
[----:B------:R-:W-:Y:S01]  /*e9e0*/  LEA.HI.X R2, R4, c[0x0][0x384], R2, 0x1, P0 ;  /* 0x0000e10004027a11 */ /* 0x000fe200000f0c02 */
[----:B------:R-:W-:Y:S05]  /*e9f0*/  BRA.DIV ~URZ, `(.L_x_463) ;  /* 0x000007727f007947 */ /* 0x000fea000b800000 */
[----:B------:R1:W2:Y:S02]  /*ea00*/  SHFL.IDX PT, R5, R2, RZ, 0x181f ;  /* 0x00181fff02057589 */ /* 0x0002a400000e0000 */
.L_x_481:
[----:B------:R-:W-:Y:S05]  /*ea10*/  BRA.DIV ~URZ, `(.L_x_464) ;  /* 0x000007c27f007947 */ /* 0x000fea000b800000 */
[----:B------:R3:W4:Y:S02]  /*ea20*/  SHFL.IDX PT, R4, R3, RZ, 0x181f ;  /* 0x00181fff03047589 */ /* 0x00072400000e0000 */
.L_x_482:
[----:B------:R-:W-:Y:S01]  /*ea30*/  MOV R10, c[0x0][0x4e8] ;  /* 0x00013a00000a7a02 */ /* 0x000fe20000000f00 */
[----:B------:R-:W-:Y:S04]  /*ea40*/  BSSY B0, `(.L_x_465) ;  /* 0x000000f000007945 */ /* 0x000fe80003800000 */
[----:B------:R-:W-:-:S05]  /*ea50*/  IMAD R10, R10, c[0x0][0x388], RZ ;  /* 0x0000e2000a0a7a24 */ /* 0x000fca00078e02ff */
[----:B------:R-:W-:-:S13]  /*ea60*/  ISETP.GE.AND P0, PT, R0, R10, PT ;  /* 0x0000000a0000720c */ /* 0x000fda0003f06270 */
[----:B------:R-:W-:Y:S05]  /*ea70*/  @P0 BRA `(.L_x_466) ;  /* 0x000000b000000947 */ /* 0x000fea0003800000 */
[----:B------:R-:W5:Y:S04]  /*ea80*/  LDL.64 R12, [R1+0x8] ;  /* 0x00000800010c7983 */ /* 0x000f680000100a00 */
[----:B---3--:R-:W3:Y:S04]  /*ea90*/  LDL R8, [R1+0x30] ;  /* 0x0000300001087983 */ /* 0x008ee80000100800 */
[----:B----4-:R-:W4:Y:S01]  /*eaa0*/  LDL R9, [R1+0x48] ;  /* 0x0000480001097983 */ /* 0x010f220000100800 */
[----:B-----5:R-:W-:Y:S02]  /*eab0*/  ISETP.GE.AND P1, PT, R12, c[0x0][0x3c8], PT ;  /* 0x0000f2000c007a0c */ /* 0x020fe40003f26270 */
[----:B---3--:R-:W-:-:S11]  /*eac0*/  ISETP.GE.AND P0, PT, R8, c[0x0][0x3c8], PT ;  /* 0x0000f20008007a0c */ /* 0x008fd60003f06270 */
[-C--:B------:R-:W-:Y:S02]  /*ead0*/  @!P1 LEA R6, P3, R12, R4.reuse, 0x1 ;  /* 0x000000040c069211 */ /* 0x080fe400078608ff */
[----:B------:R-:W-:Y:S02]  /*eae0*/  @!P0 LEA R4, P2, R8, R4, 0x1 ;  /* 0x0000000408048211 */ /* 0x000fe400078408ff */
[-C--:B--2---:R-:W-:Y:S02]  /*eaf0*/  @!P1 LEA.HI.X R7, R12, R5.reuse, R13, 0x1, P3 ;  /* 0x000000050c079211 */ /* 0x084fe400018f0c0d */
[----:B----4-:R-:W-:-:S03]  /*eb00*/  @!P0 LEA.HI.X R5, R8, R5, R9, 0x1, P2 ;  /* 0x0000000508058211 */ /* 0x010fc600010f0c09 */
[----:B------:R2:W-:Y:S04]  /*eb10*/  @!P1 ST.E.128 [R6.64], RZ ;  /* 0x000000ff06009985 */ /* 0x0005e8000c101d06 */
[----:B------:R2:W-:Y:S02]  /*eb20*/  @!P0 ST.E.128 [R4.64], RZ ;  /* 0x000000ff04008985 */ /* 0x0005e4000c101d06 */
.L_x_466:
[----:B------:R-:W-:Y:S05]  /*eb30*/  BSYNC B0 ;  /* 0x0000000000007941 */ /* 0x000fea0003800000 */
.L_x_465:
[----:B------:R-:W-:Y:S05]  /*eb40*/  BRA.DIV ~URZ, `(.L_x_467) ;  /* 0x000006f27f007947 */ /* 0x000fea000b800000 */
[----:B--2---:R2:W1:Y:S04]  /*eb50*/  SHFL.IDX PT, R5, R2, 0x1, 0x181f ;  /* 0x00381f0002057f89 */ /* 0x00446800000e0000 */
[----:B----4-:R2:W4:Y:S02]  /*eb60*/  SHFL.IDX PT, R4, R3, 0x1, 0x181f ;  /* 0x00381f0003047f89 */ /* 0x01052400000e0000 */
.L_x_483:
[----:B------:R-:W-:Y:S01]  /*eb70*/  IADD3 R6, R0, 0x20, RZ ;  /* 0x0000002000067810 */ /* 0x000fe20007ffe0ff */
[----:B------:R-:W-:Y:S03]  /*eb80*/  BSSY B0, `(.L_x_468) ;  /* 0x000000e000007945 */ /* 0x000fe60003800000 */
[----:B------:R-:W-:-:S13]  /*eb90*/  ISETP.GE.AND P0, PT, R6, R10, PT ;  /* 0x0000000a0600720c */ /* 0x000fda0003f06270 */
[----:B------:R-:W-:Y:S05]  /*eba0*/  @P0 BRA `(.L_x_469) ;  /* 0x000000b000000947 */ /* 0x000fea0003800000 */
[----:B------:R-:W5:Y:S04]  /*ebb0*/  LDL.64 R12, [R1+0x8] ;  /* 0x00000800010c7983 */ /* 0x000f680000100a00 */
[----:B--2---:R-:W2:Y:S04]  /*ebc0*/  LDL R8, [R1+0x30] ;  /* 0x0000300001087983 */ /* 0x004ea80000100800 */
[----:B---3--:R-:W3:Y:S01]  /*ebd0*/  LDL R9, [R1+0x48] ;  /* 0x0000480001097983 */ /* 0x008ee20000100800 */
[----:B-----5:R-:W-:Y:S02]  /*ebe0*/  ISETP.GE.AND P1, PT, R12, c[0x0][0x3c8], PT ;  /* 0x0000f2000c007a0c */ /* 0x020fe40003f26270 */
[----:B--2---:R-:W-:-:S11]  /*ebf0*/  ISETP.GE.AND P0, PT, R8, c[0x0][0x3c8], PT ;  /* 0x0000f20008007a0c */ /* 0x004fd60003f06270 */
[-C--:B----4-:R-:W-:Y:S02]  /*ec00*/  @!P1 LEA R6, P3, R12, R4.reuse, 0x1 ;  /* 0x000000040c069211 */ /* 0x090fe400078608ff */
[----:B------:R-:W-:Y:S02]  /*ec10*/  @!P0 LEA R4, P2, R8, R4, 0x1 ;  /* 0x0000000408048211 */ /* 0x000fe400078408ff */
[-C--:B-1----:R-:W-:Y:S02]  /*ec20*/  @!P1 LEA.HI.X R7, R12, R5.reuse, R13, 0x1, P3 ;  /* 0x000000050c079211 */ /* 0x082fe400018f0c0d */
[----:B---3--:R-:W-:-:S03]  /*ec30*/  @!P0 LEA.HI.X R5, R8, R5, R9, 0x1, P2 ;  /* 0x0000000508058211 */ /* 0x008fc600010f0c09 */
[----:B------:R1:W-:Y:S04]  /*ec40*/  @!P1 ST.E.128 [R6.64], RZ ;  /* 0x000000ff06009985 */ /* 0x0003e8000c101d06 */
[----:B------:R1:W-:Y:S02]  /*ec50*/  @!P0 ST.E.128 [R4.64], RZ ;  /* 0x000000ff04008985 */ /* 0x0003e4000c101d06 */
.L_x_469:
[----:B------:R-:W-:Y:S05]  /*ec60*/  BSYNC B0 ;  /* 0x0000000000007941 */ /* 0x000fea0003800000 */
.L_x_468:
[----:B------:R-:W-:Y:S05]  /*ec70*/  BRA.DIV ~URZ, `(.L_x_470) ;  /* 0x000006827f007947 */ /* 0x000fea000b800000 */
[----:B-1----:R1:W2:Y:S02]  /*ec80*/  SHFL.IDX PT, R5, R2, 0x2, 0x181f ;  /* 0x00581f0002057f89 */ /* 0x0022a400000e0000 */
.L_x_484:
[----:B------:R-:W-:Y:S05]  /*ec90*/  BRA.DIV ~URZ, `(.L_x_471) ;  /* 0x000006d27f007947 */ /* 0x000fea000b800000 */
[----:B----4-:R4:W1:Y:S02]  /*eca0*/  SHFL.IDX PT, R4, R3, 0x2, 0x181f ;  /* 0x00581f0003047f89 */ /* 0x01086400000e0000 */
.L_x_485:
[----:B------:R-:W-:Y:S01]  /*ecb0*/  IADD3 R6, R0, 0x40, RZ ;  /* 0x0000004000067810 */ /* 0x000fe20007ffe0ff */
[----:B------:R-:W-:Y:S03]  /*ecc0*/  BSSY B0, `(.L_x_472) ;  /* 0x000000e000007945 */ /* 0x000fe60003800000 */
[----:B------:R-:W-:-:S13]  /*ecd0*/  ISETP.GE.AND P0, PT, R6, R10, PT ;  /* 0x0000000a0600720c */ /* 0x000fda0003f06270 */
[----:B------:R-:W-:Y:S05]  /*ece0*/  @P0 BRA `(.L_x_473) ;  /* 0x000000b000000947 */ /* 0x000fea0003800000 */
[----:B------:R-:W5:Y:S04]  /*ecf0*/  LDL.64 R12, [R1+0x8] ;  /* 0x00000800010c7983 */ /* 0x000f680000100a00 */
[----:B---3--:R-:W3:Y:S04]  /*ed00*/  LDL R8, [R1+0x30] ;  /* 0x0000300001087983 */ /* 0x008ee80000100800 */
[----:B----4-:R-:W4:Y:S01]  /*ed10*/  LDL R9, [R1+0x48] ;  /* 0x0000480001097983 */ /* 0x010f220000100800 */
[----:B-----5:R-:W-:Y:S02]  /*ed20*/  ISETP.GE.AND P1, PT, R12, c[0x0][0x3c8], PT ;  /* 0x0000f2000c007a0c */ /* 0x020fe40003f26270 */
[----:B---3--:R-:W-:-:S11]  /*ed30*/  ISETP.GE.AND P0, PT, R8, c[0x0][0x3c8], PT ;  /* 0x0000f20008007a0c */ /* 0x008fd60003f06270 */
[-C--:B-1----:R-:W-:Y:S02]  /*ed40*/  @!P1 LEA R6, P3, R12, R4.reuse, 0x1 ;  /* 0x000000040c069211 */ /* 0x082fe400078608ff */
[----:B------:R-:W-:Y:S02]  /*ed50*/  @!P0 LEA R4, P2, R8, R4, 0x1 ;  /* 0x0000000408048211 */ /* 0x000fe400078408ff */
[-C--:B--2---:R-:W-:Y:S02]  /*ed60*/  @!P1 LEA.HI.X R7, R12, R5.reuse, R13, 0x1, P3 ;  /* 0x000000050c079211 */ /* 0x084fe400018f0c0d */
[----:B----4-:R-:W-:-:S03]  /*ed70*/  @!P0 LEA.HI.X R5, R8, R5, R9, 0x1, P2 ;  /* 0x0000000508058211 */ /* 0x010fc600010f0c09 */
[----:B------:R1:W-:Y:S04]  /*ed80*/  @!P1 ST.E.128 [R6.64], RZ ;  /* 0x000000ff06009985 */ /* 0x0003e8000c101d06 */
[----:B------:R1:W-:Y:S02]  /*ed90*/  @!P0 ST.E.128 [R4.64], RZ ;  /* 0x000000ff04008985 */ /* 0x0003e4000c101d06 */
.L_x_473:
[----:B------:R-:W-:Y:S05]  /*eda0*/  BSYNC B0 ;  /* 0x0000000000007941 */ /* 0x000fea0003800000 */
.L_x_472:
[----:B------:R-:W-:Y:S05]  /*edb0*/  BRA.DIV ~URZ, `(.L_x_474) ;  /* 0x000006127f007947 */ /* 0x000fea000b800000 */
[----:B-1----:R1:W3:Y:S04]  /*edc0*/  SHFL.IDX PT, R6, R2, 0x3, 0x181f ;  /* 0x00781f0002067f89 */ /* 0x0022e800000e0000 */
[----:B--234-:R-:W2:Y:S02]  /*edd0*/  SHFL.IDX PT, R3, R3, 0x3, 0x181f ;  /* 0x00781f0003037f89 */ /* 0x01cea400000e0000 */
.L_x_486:
[----:B------:R-:W-:-:S04]  /*ede0*/  IADD3 R0, R0, 0x60, RZ ;  /* 0x0000006000007810 */ /* 0x000fc80007ffe0ff */
[----:B------:R-:W-:-:S13]  /*edf0*/  ISETP.GE.AND P0, PT, R0, R10, PT ;  /* 0x0000000a0000720c */ /* 0x000fda0003f06270 */
[----:B------:R-:W-:Y:S05]  /*ee00*/  @P0 BRA `(.L_x_460) ;  /* 0x000000b000000947 */ /* 0x000fea0003800000 */
[----:B------:R-:W3:Y:S04]  /*ee10*/  LDL.64 R12, [R1+0x8] ;  /* 0x00000800010c7983 */ /* 0x000ee80000100a00 */
[----:B------:R-:W4:Y:S04]  /*ee20*/  LDL R7, [R1+0x30] ;  /* 0x0000300001077983 */ /* 0x000f280000100800 */
[----:B------:R-:W5:Y:S01]  /*ee30*/  LDL R8, [R1+0x48] ;  /* 0x0000480001087983 */ /* 0x000f620000100800 */
[----:B---3--:R-:W-:Y:S02]  /*ee40*/  ISETP.GE.AND P1, PT, R12, c[0x0][0x3c8], PT ;  /* 0x0000f2000c007a0c */ /* 0x008fe40003f26270 */
[----:B----4-:R-:W-:-:S11]  /*ee50*/  ISETP.GE.AND P0, PT, R7, c[0x0][0x3c8], PT ;  /* 0x0000f20007007a0c */ /* 0x010fd60003f06270 */
[CC--:B--2---:R-:W-:Y:S02]  /*ee60*/  @!P1 LEA R4, P3, R12.reuse, R3.reuse, 0x1 ;  /* 0x000000030c049211 */ /* 0x0c4fe400078608ff */
[C---:B-1----:R-:W-:Y:S02]  /*ee70*/  @!P0 LEA R2, P2, R7.reuse, R3, 0x1 ;  /* 0x0000000307028211 */ /* 0x042fe400078408ff */
[-C--:B------:R-:W-:Y:S02]  /*ee80*/  @!P1 LEA.HI.X R5, R12, R6.reuse, R13, 0x1, P3 ;  /* 0x000000060c059211 */ /* 0x080fe400018f0c0d */
[----:B-----5:R-:W-:-:S03]  /*ee90*/  @!P0 LEA.HI.X R3, R7, R6, R8, 0x1, P2 ;  /* 0x0000000607038211 */ /* 0x020fc600010f0c08 */
[----:B------:R1:W-:Y:S04]  /*eea0*/  @!P1 ST.E.128 [R4.64], RZ ;  /* 0x000000ff04009985 */ /* 0x0003e8000c101d06 */
[----:B------:R1:W-:Y:S02]  /*eeb0*/  @!P0 ST.E.128 [R2.64], RZ ;  /* 0x000000ff02008985 */ /* 0x0003e4000c101d06 */
.L_x_460:
[----:B------:R-:W-:Y:S05]  /*eec0*/  BSYNC B1 ;  /* 0x0000000000017941 */ /* 0x000fea0003800000 */
.L_x_451:
[----:B---3--:R-:W3:Y:S02]  /*eed0*/  LDL R0, [R1+0x74] ;  /* 0x0000740001007983 */ /* 0x008ee40000100800 */
[----:B---3--:R-:W-:-:S13]  /*eee0*/  ISETP.NE.AND P0, PT, R0, RZ, PT ;  /* 0x000000ff0000720c */ /* 0x008fda0003f05270 */
[----:B------:R-:W-:Y:S01]  /*eef0*/  @P0 WARPSYNC 0xffffffff ;  /* 0xffffffff00000948 */ /* 0x000fe20003800000 */
[----:B------:R-:W-:Y:S06]  /*ef00*/  @P0 BAR.SYNC.DEFER_BLOCKING 0x5, 0x100 ;  /* 0x0144000000000b1d */ /* 0x000fec0000010000 */
[----:B------:R-:W3:Y:S04]  /*ef10*/  @P0 LDS R0, [0x10100] ;  /* 0x01010000ff000984 */ /* 0x000ee80000000800 */
[----:B---3--:R3:W-:Y:S04]  /*ef20*/  @P0 STL [R1+0x4c], R0 ;  /* 0x00004c0001000387 */ /* 0x0087e80000100800 */
[----:B------:R-:W-:Y:S06]  /*ef30*/  @P0 BAR.ARV 0x4, 0x100 ;  /* 0x0104000000000b1d */ /* 0x000fec0000002000 */
[----:B------:R-:W-:Y:S05]  /*ef40*/  @P0 BRA `(.L_x_475) ;  /* 0x0000007000000947 */ /* 0x000fea0003800000 */
[----:B------:R-:W-:Y:S05]  /*ef50*/  BRA.DIV ~URZ, `(.L_x_476) ;  /* 0x000005427f007947 */ /* 0x000fea000b800000 */
[----:B---3--:R3:W4:Y:S02]  /*ef60*/  SHFL.IDX PT, R0, R40, RZ, 0x1f ;  /* 0x00001fff28007589 */ /* 0x00872400000e0000 */
.L_x_487:
[----:B------:R-:W-:Y:S01]  /*ef70*/  WARPSYNC 0xffffffff ;  /* 0xffffffff00007948 */ /* 0x000fe20003800000 */
[----:B------:R-:W-:Y:S06]  /*ef80*/  BAR.SYNC.DEFER_BLOCKING 0x4, 0x100 ;  /* 0x0104000000007b1d */ /* 0x000fec0000010000 */
[----:B----4-:R4:W-:Y:S04]  /*ef90*/  STL [R1+0x4c], R0 ;  /* 0x00004c0001007387 */ /* 0x0109e80000100800 */
[----:B------:R4:W-:Y:S04]  /*efa0*/  @!P4 STS [0x10100], R40 ;  /* 0x01010028ff00c388 */ /* 0x0009e80000000800 */
[----:B------:R-:W-:Y:S06]  /*efb0*/  BAR.ARV 0x5, 0x100 ;  /* 0x0144000000007b1d */ /* 0x000fec0000002000 */
.L_x_475:
[----:B---34-:R-:W3:Y:S02]  /*efc0*/  LDL R0, [R1+0x4c] ;  /* 0x00004c0001007983 */ /* 0x018ee40000100800 */
[----:B---3--:R-:W-:-:S13]  /*efd0*/  ISETP.GE.AND P0, PT, R0, c[0x0][0x538], PT ;  /* 0x00014e0000007a0c */ /* 0x008fda0003f06270 */
[----:B-12--5:R-:W-:Y:S01]  /*efe0*/  @P0 CALL.REL.NOINC `(.L_x_477) ;  /* 0x0000001000000944 */ /* 0x026fe20003c00000 */
[----:B------:R-:W-:Y:S05]  /*eff0*/  BRA `(.L_x_478) ;  /* 0xffff1a0000007947 */ /* 0x000fea000383ffff */
.L_x_477:
[----:B------:R-:W-:Y:S05]  /*f000*/  EXIT ;  /* 0x000000000000794d */ /* 0x000fea0003800000 */
.L_x_447:
[----:B------:R1:W5:Y:S01]  /*f010*/  LDL R0, [R1] ;  /* 0x0000000001007983 */ /* 0x0003620000100800 */
[----:B------:R-:W-:Y:S02]  /*f020*/  MOV R3, 0x2 ;  /* 0x0000000200037802 */ /* 0x000fe40000000f00 */
[----:B------:R-:W-:Y:S02]  /*f030*/  MOV R2, 0xf050 ;  /* 0x0000f05000027802 */ /* 0x000fe40000000f00 */
[----:B-1---5:R-:W-:Y:S05]  /*f040*/  CALL.REL.NOINC `($__internal_0_$__cuda_sm70_shflsync_bfly_p) ;  /* 0x000004c000007944 */ /* 0x022fea0003c00000 */
[----:B------:R-:W-:Y:S01]  /*f050*/  MOV R4, R5 ;  /* 0x0000000500047202 */ /* 0x000fe20000000f00 */
[----:B------:R-:W-:Y:S05]  /*f060*/  BRA `(.L_x_479) ;  /* 0xffffde9000007947 */ /* 0x000fea000383ffff */
.L_x_448:
[----:B------:R-:W-:Y:S01]  /*f070*/  IMAD.MOV.U32 R0, RZ, RZ, R4 ;  /* 0x000000ffff007224 */ /* 0x000fe200078e0004 */
[----:B------:R-:W-:Y:S02]  /*f080*/  MOV R3, 0x1 ;  /* 0x0000000100037802 */ /* 0x000fe40000000f00 */
[----:B------:R-:W-:Y:S02]  /*f090*/  MOV R2, 0xf0b0 ;  /* 0x0000f0b000027802 */ /* 0x000fe40000000f00 */
[----:B------:R-:W-:Y:S05]  /*f0a0*/  CALL.REL.NOINC `($__internal_0_$__cuda_sm70_shflsync_bfly_p) ;  /* 0x0000046000007944 */ /* 0x000fea0003c00000 */
[----:B------:R1:W5:Y:S01]  /*f0b0*/  LDL R0, [R1+0x10] ;  /* 0x0000100001007983 */ /* 0x0003620000100800 */
[----:B------:R-:W-:Y:S01]  /*f0c0*/  FADD.FTZ R4, R4, R5 ;  /* 0x0000000504047221 */ /* 0x000fe20000010000 */
[----:B------:R-:W-:Y:S02]  /*f0d0*/  MOV R3, 0x2 ;  /* 0x0000000200037802 */ /* 0x000fe40000000f00 */
[----:B------:R-:W-:-:S02]  /*f0e0*/  MOV R2, 0xf100 ;  /* 0x0000f10000027802 */ /* 0x000fc40000000f00 */
[----:B-1---5:R-:W-:Y:S05]  /*f0f0*/  CALL.REL.NOINC `($__internal_0_$__cuda_sm70_shflsync_bfly_p) ;  /* 0x0000041000007944 */ /* 0x022fea0003c00000 */
[----:B------:R-:W2:Y:S01]  /*f100*/  LDL.LU R0, [R1+0x10] ;  /* 0x0000100001007983 */ /* 0x000ea20000300800 */
[----:B------:R-:W-:-:S02]  /*f110*/  MOV R3, 0x1 ;  /* 0x0000000100037802 */ /* 0x000fc40000000f00 */
[----:B------:R-:W-:Y:S01]  /*f120*/  MOV R2, 0xf150 ;  /* 0x0000f15000027802 */ /* 0x000fe20000000f00 */
[----:B--2---:R-:W-:Y:S02]  /*f130*/  FADD.FTZ R0, R0, R5 ;  /* 0x0000000500007221 */ /* 0x004fe40000010000 */
[----:B------:R-:W-:Y:S05]  /*f140*/  CALL.REL.NOINC `($__internal_0_$__cuda_sm70_shflsync_bfly_p) ;  /* 0x000003c000007944 */ /* 0x000fea0003c00000 */
[----:B------:R-:W-:Y:S01]  /*f150*/  MOV R3, R5 ;  /* 0x0000000500037202 */ /* 0x000fe20000000f00 */
[----:B------:R-:W-:Y:S05]  /*f160*/  BRA `(.L_x_480) ;  /* 0xffffde2000007947 */ /* 0x000fea000383ffff */
.L_x_463:
[----:B------:R-:W-:Y:S01]  /*f170*/  IMAD.MOV.U32 R8, RZ, RZ, R2 ;  /* 0x000000ffff087224 */ /* 0x000fe200078e0002 */
[----:B------:R-:W-:Y:S01]  /*f180*/  MOV R7, RZ ;  /* 0x000000ff00077202 */ /* 0x000fe20000000f00 */
[----:B------:R-:W-:Y:S01]  /*f190*/  IMAD.MOV.U32 R4, RZ, RZ, 0x181f ;  /* 0x0000181fff047424 */ /* 0x000fe200078e00ff */
[----:B------:R-:W-:Y:S02]  /*f1a0*/  MOV R9, 0xf1c0 ;  /* 0x0000f1c000097802 */ /* 0x000fe40000000f00 */
[----:B------:R-:W-:Y:S05]  /*f1b0*/  CALL.REL.NOINC `($__internal_1_$__cuda_sm70_shflsync_idx_p) ;  /* 0x0000039000007944 */ /* 0x000fea0003c00000 */
[----:B------:R-:W-:Y:S01]  /*f1c0*/  MOV R5, R4 ;  /* 0x0000000400057202 */ /* 0x000fe20000000f00 */
[----:B------:R-:W-:Y:S05]  /*f1d0*/  BRA `(.L_x_481) ;  /* 0xfffff83000007947 */ /* 0x000fea000383ffff */
.L_x_464:
[----:B------:R-:W-:Y:S01]  /*f1e0*/  IMAD.MOV.U32 R8, RZ, RZ, R3 ;  /* 0x000000ffff087224 */ /* 0x000fe200078e0003 */
[----:B------:R-:W-:Y:S01]  /*f1f0*/  MOV R7, RZ ;  /* 0x000000ff00077202 */ /* 0x000fe20000000f00 */
[----:B------:R-:W-:Y:S01]  /*f200*/  IMAD.MOV.U32 R4, RZ, RZ, 0x181f ;  /* 0x0000181fff047424 */ /* 0x000fe200078e00ff */
[----:B------:R-:W-:Y:S02]  /*f210*/  MOV R9, 0xf230 ;  /* 0x0000f23000097802 */ /* 0x000fe40000000f00 */
[----:B-12---:R-:W-:Y:S05]  /*f220*/  CALL.REL.NOINC `($__internal_1_$__cuda_sm70_shflsync_idx_p) ;  /* 0x0000032000007944 */ /* 0x006fea0003c00000 */
[----:B------:R-:W-:Y:S05]  /*f230*/  BRA `(.L_x_482) ;  /* 0xfffff7f000007947 */ /* 0x000fea000383ffff */
.L_x_467:
[----:B------:R-:W-:Y:S01]  /*f240*/  IMAD.MOV.U32 R8, RZ, RZ, R2 ;  /* 0x000000ffff087224 */ /* 0x000fe200078e0002 */
[----:B--2---:R-:W-:Y:S01]  /*f250*/  MOV R7, 0x1 ;  /* 0x0000000100077802 */ /* 0x004fe20000000f00 */
[----:B----4-:R-:W-:Y:S01]  /*f260*/  IMAD.MOV.U32 R4, RZ, RZ, 0x181f ;  /* 0x0000181fff047424 */ /* 0x010fe200078e00ff */
[----:B------:R-:W-:-:S02]  /*f270*/  MOV R9, 0xf290 ;  /* 0x0000f29000097802 */ /* 0x000fc40000000f00 */
[----:B-1-3--:R-:W-:Y:S05]  /*f280*/  CALL.REL.NOINC `($__internal_1_$__cuda_sm70_shflsync_idx_p) ;  /* 0x000002c000007944 */ /* 0x00afea0003c00000 */
[----:B------:R-:W-:Y:S01]  /*f290*/  IMAD.MOV.U32 R5, RZ, RZ, R4 ;  /* 0x000000ffff057224 */ /* 0x000fe200078e0004 */
[----:B------:R-:W-:Y:S01]  /*f2a0*/  MOV R7, 0x1 ;  /* 0x0000000100077802 */ /* 0x000fe20000000f00 */
[----:B------:R-:W-:Y:S01]  /*f2b0*/  IMAD.MOV.U32 R8, RZ, RZ, R3 ;  /* 0x000000ffff087224 */ /* 0x000fe200078e0003 */
[----:B------:R-:W-:-:S02]  /*f2c0*/  MOV R4, 0x181f ;  /* 0x0000181f00047802 */ /* 0x000fc40000000f00 */
[----:B------:R-:W-:Y:S02]  /*f2d0*/  MOV R9, 0xf2f0 ;  /* 0x0000f2f000097802 */ /* 0x000fe40000000f00 */
[----:B------:R-:W-:Y:S05]  /*f2e0*/  CALL.REL.NOINC `($__internal_1_$__cuda_sm70_shflsync_idx_p) ;  /* 0x0000026000007944 */ /* 0x000fea0003c00000 */
[----:B------:R-:W-:Y:S05]  /*f2f0*/  BRA `(.L_x_483) ;  /* 0xfffff87000007947 */ /* 0x000fea000383ffff */
.L_x_470:
[----:B------:R-:W-:Y:S01]  /*f300*/  IMAD.MOV.U32 R8, RZ, RZ, R2 ;  /* 0x000000ffff087224 */ /* 0x000fe200078e0002 */
[----:B-1----:R-:W-:Y:S01]  /*f310*/  MOV R7, 0x2 ;  /* 0x0000000200077802 */ /* 0x002fe20000000f00 */
[----:B----4-:R-:W-:Y:S01]  /*f320*/  IMAD.MOV.U32 R4, RZ, RZ, 0x181f ;  /* 0x0000181fff047424 */ /* 0x010fe200078e00ff */
[----:B------:R-:W-:Y:S02]  /*f330*/  MOV R9, 0xf350 ;  /* 0x0000f35000097802 */ /* 0x000fe40000000f00 */
[----:B--23--:R-:W-:Y:S05]  /*f340*/  CALL.REL.NOINC `($__internal_1_$__cuda_sm70_shflsync_idx_p) ;  /* 0x0000020000007944 */ /* 0x00cfea0003c00000 */
[----:B------:R-:W-:Y:S01]  /*f350*/  MOV R5, R4 ;  /* 0x0000000400057202 */ /* 0x000fe20000000f00 */
[----:B------:R-:W-:Y:S05]  /*f360*/  BRA `(.L_x_484) ;  /* 0xfffff92000007947 */ /* 0x000fea000383ffff */
.L_x_471:
[----:B------:R-:W-:Y:S01]  /*f370*/  IMAD.MOV.U32 R8, RZ, RZ, R3 ;  /* 0x000000ffff087224 */ /* 0x000fe200078e0003 */
[----:B------:R-:W-:Y:S01]  /*f380*/  MOV R7, 0x2 ;  /* 0x0000000200077802 */ /* 0x000fe20000000f00 */
[----:B----4-:R-:W-:Y:S01]  /*f390*/  IMAD.MOV.U32 R4, RZ, RZ, 0x181f ;  /* 0x0000181fff047424 */ /* 0x010fe200078e00ff */
[----:B------:R-:W-:Y:S02]  /*f3a0*/  MOV R9, 0xf3c0 ;  /* 0x0000f3c000097802 */ /* 0x000fe40000000f00 */
[----:B-123--:R-:W-:Y:S05]  /*f3b0*/  CALL.REL.NOINC `($__internal_1_$__cuda_sm70_shflsync_idx_p) ;  /* 0x0000019000007944 */ /* 0x00efea0003c00000 */
[----:B------:R-:W-:Y:S05]  /*f3c0*/  BRA `(.L_x_485) ;  /* 0xfffff8e000007947 */ /* 0x000fea000383ffff */
.L_x_474:
[----:B------:R-:W-:Y:S01]  /*f3d0*/  IMAD.MOV.U32 R8, RZ, RZ, R2 ;  /* 0x000000ffff087224 */ /* 0x000fe200078e0002 */
[----:B-1----:R-:W-:Y:S01]  /*f3e0*/  MOV R7, 0x3 ;  /* 0x0000000300077802 */ /* 0x002fe20000000f00 */
[----:B------:R-:W-:Y:S01]  /*f3f0*/  IMAD.MOV.U32 R4, RZ, RZ, 0x181f ;  /* 0x0000181fff047424 */ /* 0x000fe200078e00ff */
[----:B------:R-:W-:-:S02]  /*f400*/  MOV R9, 0xf420 ;  /* 0x0000f42000097802 */ /* 0x000fc40000000f00 */
[----:B--234-:R-:W-:Y:S05]  /*f410*/  CALL.REL.NOINC `($__internal_1_$__cuda_sm70_shflsync_idx_p) ;  /* 0x0000013000007944 */ /* 0x01cfea0003c00000 */
[----:B------:R-:W-:Y:S01]  /*f420*/  IMAD.MOV.U32 R6, RZ, RZ, R4 ;  /* 0x000000ffff067224 */ /* 0x000fe200078e0004 */
[----:B------:R-:W-:Y:S01]  /*f430*/  MOV R7, 0x3 ;  /* 0x0000000300077802 */ /* 0x000fe20000000f00 */
[----:B------:R-:W-:Y:S01]  /*f440*/  IMAD.MOV.U32 R8, RZ, RZ, R3 ;  /* 0x000000ffff087224 */ /* 0x000fe200078e0003 */
[----:B------:R-:W-:-:S02]  /*f450*/  MOV R4, 0x181f ;  /* 0x0000181f00047802 */ /* 0x000fc40000000f00 */
[----:B------:R-:W-:Y:S02]  /*f460*/  MOV R9, 0xf480 ;  /* 0x0000f48000097802 */ /* 0x000fe40000000f00 */
[----:B------:R-:W-:Y:S05]  /*f470*/  CALL.REL.NOINC `($__internal_1_$__cuda_sm70_shflsync_idx_p) ;  /* 0x000000d000007944 */ /* 0x000fea0003c00000 */
[----:B------:R-:W-:Y:S01]  /*f480*/  MOV R3, R4 ;  /* 0x0000000400037202 */ /* 0x000fe20000000f00 */
[----:B------:R-:W-:Y:S05]  /*f490*/  BRA `(.L_x_486) ;  /* 0xfffff94000007947 */ /* 0x000fea000383ffff */
.L_x_476:
[----:B------:R-:W-:Y:S01]  /*f4a0*/  IMAD.MOV.U32 R8, RZ, RZ, R40 ;  /* 0x000000ffff087224 */ /* 0x000fe200078e0028 */
[----:B------:R-:W-:Y:S01]  /*f4b0*/  MOV R7, RZ ;  /* 0x000000ff00077202 */ /* 0x000fe20000000f00 */
[----:B-1----:R-:W-:Y:S01]  /*f4c0*/  IMAD.MOV.U32 R4, RZ, RZ, 0x1f ;  /* 0x0000001fff047424 */ /* 0x002fe200078e00ff */
[----:B------:R-:W-:Y:S02]  /*f4d0*/  MOV R9, 0xf4f0 ;  /* 0x0000f4f000097802 */ /* 0x000fe40000000f00 */
[----:B--2345:R-:W-:Y:S05]  /*f4e0*/  CALL.REL.NOINC `($__internal_1_$__cuda_sm70_shflsync_idx_p) ;  /* 0x0000006000007944 */ /* 0x03cfea0003c00000 */
[----:B------:R-:W-:Y:S01]  /*f4f0*/  MOV R0, R4 ;  /* 0x0000000400007202 */ /* 0x000fe20000000f00 */
[----:B------:R-:W-:Y:S05]  /*f500*/  BRA `(.L_x_487) ;  /* 0xfffffa6000007947 */ /* 0x000fea000383ffff */
        .weak           $__internal_0_$__cuda_sm70_shflsync_bfly_p
        .type           $__internal_0_$__cuda_sm70_shflsync_bfly_p,@function
        .size           $__internal_0_$__cuda_sm70_shflsync_bfly_p,($__internal_1_$__cuda_sm70_shflsync_idx_p - $__internal_0_$__cuda_sm70_shflsync_bfly_p)
$__internal_0_$__cuda_sm70_shflsync_bfly_p:
[----:B------:R-:W-:Y:S04]  /*f510*/  WARPSYNC R6 ;  /* 0x0000000600007348 */ /* 0x000fe80003800000 */
[----:B------:R1:W2:Y:S02]  /*f520*/  SHFL.BFLY PT, R5, R0, R3, R7 ;  /* 0x0c00000300057389 */ /* 0x0002a400000e0007 */
[----:B-1----:R-:W-:-:S04]  /*f530*/  MOV R3, 0x0 ;  /* 0x0000000000037802 */ /* 0x002fc80000000f00 */
[----:B--2---:R-:W-:Y:S05]  /*f540*/  RET.REL.NODEC R2 `(_ZN7cutlass13device_kernelIN5flash19enable_sm80_to_sm89INS1_16FlashAttnFwdSm80INS1_25CollectiveMainloopFwdSm80ILi8ELi1ELb1EN4cute5tupleIJNS5_1CILi128EEES8_S8_EEELi128ENS_10bfloat16_tEfNS_4arch4Sm80ELb1ELb0ELb0ELb0ELb0ELb0ELb1ELb0EEENS1_21CollectiveEpilogueFwdIS9_NS6_IJNS7_ILi1EEESF_SF_EEESA_SC_Li256ELb0ELb1ELb0ELb0EEENS1_30DynamicPersistentTileSchedulerILi256ELi256ELb0ELb1ELb0EEEEEEEEEvNT_6ParamsE) ;  /* 0xffff0ab002007950 */ /* 0x004fea0003c3ffff */
        .weak           $__internal_1_$__cuda_sm70_shflsync_idx_p
        .type           $__internal_1_$__cuda_sm70_shflsync_idx_p,@function
        .size           $__internal_1_$__cuda_sm70_shflsync_idx_p,(.L_x_1830 - $__internal_1_$__cuda_sm70_shflsync_idx_p)
$__internal_1_$__cuda_sm70_shflsync_idx_p:
[----:B------:R-:W-:Y:S04]  /*f550*/  WARPSYNC R41 ;  /* 0x0000002900007348 */ /* 0x000fe80003800000 */
[----:B------:R1:W2:Y:S02]  /*f560*/  SHFL.IDX PT, R4, R8, R7, R4 ;  /* 0x0000000708047389 */ /* 0x0002a400000e0004 */
[----:B-1----:R-:W-:Y:S02]  /*f570*/  MOV R8, R9 ;  /* 0x0000000900087202 */ /* 0x002fe40000000f00 */
[----:B------:R-:W-:-:S04]  /*f580*/  MOV R9, 0x0 ;  /* 0x0000000000097802 */ /* 0x000fc80000000f00 */
[----:B--2---:R-:W-:Y:S05]  /*f590*/  RET.REL.NODEC R8 `(_ZN7cutlass13device_kernelIN5flash19enable_sm80_to_sm89INS1_16FlashAttnFwdSm80INS1_25CollectiveMainloopFwdSm80ILi8ELi1ELb1EN4cute5tupleIJNS5_1CILi128EEES8_S8_EEELi128ENS_10bfloat16_tEfNS_4arch4Sm80ELb1ELb0ELb0ELb0ELb0ELb0ELb1ELb0EEENS1_21CollectiveEpilogueFwdIS9_NS6_IJNS7_ILi1EEESF_SF_EEESA_SC_Li256ELb0ELb1ELb0ELb0EEENS1_30DynamicPersistentTileSchedulerILi256ELi256ELb0ELb1ELb0EEEEEEEEEvNT_6ParamsE) ;  /* 0xffff0a6008007950 */ /* 0x004fea0003c3ffff */
.L_x_488:
        /* <DEDUP_REMOVED lines=14> */
.L_x_1830:


//--------------------- .text._ZN7cutlass13device_kernelIN5flash19enable_sm80_to_sm89INS1_16FlashAttnFwdSm80INS1_25CollectiveMainloopFwdSm80ILi8ELi1ELb1EN4cute5tupleIJNS5_1CILi128EEES8_S8_EEELi128ENS_10bfloat16_tEfNS_4arch4Sm80ELb1ELb0ELb0ELb1ELb0ELb0ELb1ELb0EEENS1_21CollectiveEpilogueFwdIS9_NS6_IJNS7_ILi1EEESF_SF_EEESA_SC_Li256ELb1ELb1ELb0ELb0EEENS1_19SingleTileSchedulerILb1ELb0ELb1ELi128EEEEEEEEEvNT_6ParamsE --------------------------
	.section	.text._ZN7cutlass13device_kernelIN5flash19enable_sm80_to_sm89INS1_16FlashAttnFwdSm80INS1_25CollectiveMainloopFwdSm80ILi8ELi1ELb1EN4cute5tupleIJNS5_1CILi128EEES8_S8_EEELi128ENS_10bfloat16_tEfNS_4arch4Sm80ELb1ELb0ELb0ELb1ELb0ELb0ELb1ELb0EEENS1_21CollectiveEpilogueFwdIS9_NS6_IJNS7_ILi1EEESF_SF_EEESA_SC_Li256ELb1ELb1ELb0ELb0EEENS1_19SingleTileSchedulerILb1ELb0ELb1ELi128EEEEEEEEEvNT_6ParamsE,"ax",@progbits
	.sectioninfo	@"SHI_REGISTERS=255"
	.align	128
.text._ZN7cutlass13device_kernelIN5flash19enable_sm80_to_sm89INS1_16FlashAttnFwdSm80INS1_25CollectiveMainloopFwdSm80ILi8ELi1ELb1EN4cute5tupleIJNS5_1CILi128EEES8_S8_EEELi128ENS_10bfloat16_tEfNS_4arch4Sm80ELb1ELb0ELb0ELb1ELb0ELb0ELb1ELb0EEENS1_21CollectiveEpilogueFwdIS9_NS6_IJNS7_ILi1EEESF_SF_EEESA_SC_Li256ELb1ELb1ELb0ELb0EEENS1_19SingleTileSchedulerILb1ELb0ELb1ELi128EEEEEEEEEvNT_6ParamsE:
        .type           _ZN7cutlass13device_kernelIN5flash19enable_sm80_to_sm89INS1_16FlashAttnFwdSm80INS1_25CollectiveMainloopFwdSm80ILi8ELi1ELb1EN4cute5tupleIJNS5_1CILi128EEES8_S8_EEELi128ENS_10bfloat16_tEfNS_4arch4Sm80ELb1ELb0ELb0ELb1ELb0ELb0ELb1ELb0EEENS1_21CollectiveEpilogueFwdIS9_NS6_IJNS7_ILi1EEESF_SF_EEESA_SC_Li256ELb1ELb1ELb0ELb0EEENS1_19SingleTileSchedulerILb1ELb0ELb1ELi128EEEEEEEEEvNT_6ParamsE,@function
        .size           _ZN7cutlass13device_kernelIN5flash19enable_sm80_to_sm89INS1_16FlashAttnFwdSm80INS1_25CollectiveMainloopFwdSm80ILi8ELi1ELb1EN4cute5tupleIJNS5_1CILi128EEES8_S8_EEELi128ENS_10bfloat16_tEfNS_4arch4Sm80ELb1ELb0ELb0ELb1ELb0ELb0ELb1ELb0EEENS1_21CollectiveEpilogueFwdIS9_NS6_IJNS7_ILi1EEESF_SF_EEESA_SC_Li256ELb1ELb1ELb0ELb0EEENS1_19SingleTileSchedulerILb1ELb0ELb1ELi128EEEEEEEEEvNT_6ParamsE,(.L_x_1833 - _ZN7cutlass13device_kernelIN5flash19enable_sm80_to_sm89INS1_16FlashAttnFwdSm80INS1_25CollectiveMainloopFwdSm80ILi8ELi1ELb1EN4cute5tupleIJNS5_1CILi128EEES8_S8_EEELi128ENS_10bfloat16_tEfNS_4arch4Sm80ELb1ELb0ELb0ELb1ELb0ELb0ELb1ELb0EEENS1_21CollectiveEpilogueFwdIS9_NS6_IJNS7_ILi1EEESF_SF_EEESA_SC_Li256ELb1ELb1ELb0ELb0EEENS1_19SingleTileSchedulerILb1ELb0ELb1ELi128EEEEEEEEEvNT_6ParamsE)
        .other          _ZN7cutlass13device_kernelIN5flash19enable_sm80_to_sm89INS1_16FlashAttnFwdSm80INS1_25CollectiveMainloopFwdSm80ILi8ELi1ELb1EN4cute5tupleIJNS5_1CILi128EEES8_S8_EEELi128ENS_10bfloat16_tEfNS_4arch4Sm80ELb1ELb0ELb0ELb1ELb0ELb0ELb1ELb0EEENS1_21CollectiveEpilogueFwdIS9_NS6_IJNS7_ILi1EEESF_SF_EEESA_SC_Li256ELb1ELb1ELb0ELb0EEENS1_19SingleTileSchedulerILb1ELb0ELb1ELi128EEEEEEEEEvNT_6ParamsE,@"STO_CUDA_ENTRY STV_DEFAULT"
_ZN7cutlass13device_kernelIN5flash19enable_sm80_to_sm89INS1_16FlashAttnFwdSm80INS1_25CollectiveMainloopFwdSm80ILi8ELi1ELb1EN4cute5tupleIJNS5_1CILi128EEES8_S8_EEELi128ENS_10bfloat16_tEfNS_4arch4Sm80ELb1ELb0ELb0ELb1ELb0ELb0ELb1ELb0EEENS1_21CollectiveEpilogueFwdIS9_NS6_IJNS7_ILi1EEESF_SF_EEESA_SC_Li256ELb1ELb1ELb0ELb0EEENS1_19SingleTileSchedulerILb1ELb0ELb1ELi128EEEEEEEEEvNT_6ParamsE:
        /* <DEDUP_REMOVED lines=16> */
.L_x_490:
        /* <DEDUP_REMOVED lines=8> */
.L_x_492:
[----:B------:R-:W-:-:S04]  /*0180*/  MOV R3, c[0x0][0x54c] ;  /* 0x0001530000037a02 */ /* 0x000fc80000000f00 */
.L_x_491:
[----:B------:R-:W-:Y:S01]  /*0190*/  USHF.L.U32 UR4, UR4, 0x7, URZ ;  /* 0x0000000704047899 */ /* 0x000fe2000800063f */
[----:B-----5:R-:W-:-:S05]  /*01a0*/  IMAD R3, R3, c[0x0][0x548], RZ ;  /* 0x0001520003037a24 */ /* 0x020fca00078e02ff */
[----:B------:R-:W-:-:S04]  /*01b0*/  MOV R36, UR4 ;  /* 0x0000000400247c02 */ /* 0x000fc80008000f00 */
[----:B------:R-:W-:-:S04]  /*01c0*/  ISETP.GE.AND P0, PT, R36, R3, PT ;  /* 0x000000032400720c */ /* 0x000fc80003f06270 */
[----:B------:R-:W-:Y:S01]  /*01d0*/  SEL R228, R228, 0xffffffff, !P0 ;  /* 0xffffffffe4e47807 */ /* 0x000fe20004000000 */
[----:B------:R-:W-:Y:S05]  /*01e0*/  BRA `(.L_x_493) ;  /* 0x0000013000007947 */ /* 0x000fea0003800000 */
.L_x_489:
[----:B------:R-:W-:-:S04]  /*01f0*/  ISETP.NE.U32.AND P0, PT, RZ, c[0x0][0x568], PT ;  /* 0x00015a00ff007a0c */ /* 0x000fc80003f05070 */
[----:B------:R-:W-:-:S13]  /*0200*/  ISETP.NE.AND.EX P0, PT, RZ, c[0x0][0x56c], PT, P0 ;  /* 0x00015b00ff007a0c */ /* 0x000fda0003f05300 */
[----:B------:R-:W-:Y:S05]  /*0210*/  @!P0 BRA `(.L_x_494) ;  /* 0x0000002000008947 */ /* 0x000fea0003800000 */
[----:B------:R1:W5:Y:S01]  /*0220*/  LDG.E R3, [R2.64] ;  /* 0x0000001202037981 */ /* 0x000362000c1e1900 */
[----:B------:R-:W-:Y:S05]  /*0230*/  BRA `(.L_x_495) ;  /* 0x0000009000007947 */ /* 0x000fea0003800000 */
.L_x_494:
        /* <DEDUP_REMOVED lines=8> */
.L_x_496:
[----:B------:R-:W-:-:S04]  /*02c0*/  MOV R3, c[0x0][0x54c] ;  /* 0x0001530000037a02 */ /* 0x000fc80000000f00 */
.L_x_495:
[----:B------:R-:W-:Y:S01]  /*02d0*/  USHF.L.U32 UR4, UR4, 0x7, URZ ;  /* 0x0000000704047899 */ /* 0x000fe2000800063f */
[----:B-----5:R-:W-:-:S05]  /*02e0*/  IMAD R3, R3, c[0x0][0x548], RZ ;  /* 0x0001520003037a24 */ /* 0x020fca00078e02ff */
[----:B------:R-:W-:-:S04]  /*02f0*/  MOV R36, UR4 ;  /* 0x0000000400247c02 */ /* 0x000fc80008000f00 */
[----:B------:R-:W-:-:S04]  /*0300*/  ISETP.GE.AND P0, PT, R36, R3, PT ;  /* 0x000000032400720c */ /* 0x000fc80003f06270 */
[----:B------:R-:W-:-:S04]  /*0310*/  SEL R228, R228, 0xffffffff, !P0 ;  /* 0xffffffffe4e47807 */ /* 0x000fc80004000000 */
.L_x_493:
        /* <DEDUP_REMOVED lines=10> */
[----:B------:R-:W-:-:S04]  /*03c0*/  @P2 IMAD.WIDE R12, R228, R5, c[0x0][0x370] ;  /* 0x0000dc00e40c2625 */ /* 0x000fc800078e0205 */
[----:B------:R-:W-:Y:S01]  /*03d0*/  @P1 IMAD.WIDE R10, R228, R5, c[0x0][0x360] ;  /* 0x0000d800e40a1625 */ /* 0x000fe200078e0205 */
[----:B------:R-:W2:Y:S01]  /*03e0*/  @P2 LDG.E R4, [R12.64] ;  /* 0x000000120c042981 */ /* 0x000ea2000c1e1900 */
[----:B-1----:R-:W-:-:S03]  /*03f0*/  CS2R R2, SRZ ;  /* 0x0000000000027805 */ /* 0x002fc6000001ff00 */
[----:B------:R-:W3:Y:S01]  /*0400*/  @P1 LDG.E R0, [R10.64] ;  /* 0x000000120a001981 */ /* 0x000ee2000c1e1900 */
[----:B------:R-:W-:-:S04]  /*0410*/  IMAD.WIDE R8, R228, R5, c[0x0][0x348] ;  /* 0x0000d200e4087625 */ /* 0x000fc800078e0205 */
[----:B------:R-:W-:Y:S01]  /*0420*/  IMAD.WIDE R6, R228, R5, c[0x0][0x350] ;  /* 0x0000d400e4067625 */ /* 0x000fe200078e0205 */
[----:B------:R1:W5:Y:S04]  /*0430*/  @P0 LDG.E R2, [R8.64] ;  /* 0x0000001208020981 */ /* 0x000368000c1e1900 */
[----:B------:R1:W5:Y:S01]  /*0440*/  @P6 LDG.E R3, [R6.64] ;  /* 0x0000001206036981 */ /* 0x000362000c1e1900 */
[----:B------:R-:W-:Y:S02]  /*0450*/  UMOV UR4, URZ ;  /* 0x0000003f00047c82 */ /* 0x000fe40008000000 */
[----:B------:R-:W-:Y:S02]  /*0460*/  ULDC UR11, c[0x0][0x168] ;  /* 0x00005a00000b7ab9 */ /* 0x000fe40000000800 */
[----:B------:R-:W-:Y:S01]  /*0470*/  ULDC UR8, c[0x0][0x1d0] ;  /* 0x0000740000087ab9 */ /* 0x000fe20000000800 */
[----:B--2---:R1:W2:Y:S08]  /*0480*/  @P2 R2UR UR4, R4 ;  /* 0x00000000040423c2 */ /* 0x0042b000000e0000 */
[----:B---3--:R1:W3:Y:S02]  /*0490*/  @P1 R2UR UR11, R0 ;  /* 0x00000000000b13c2 */ /* 0x0082e400000e0000 */
[----:B-123--:R-:W-:Y:S05]  /*04a0*/  @P1 BRA `(.L_x_497) ;  /* 0x0000006000001947 */ /* 0x00efea0003800000 */
[----:B------:R-:W-:Y:S05]  /*04b0*/  @!P0 BRA `(.L_x_497) ;  /* 0x0000005000008947 */ /* 0x000fea0003800000 */
[----:B------:R-:W2:Y:S04]  /*04c0*/  LDG.E R0, [R8.64] ;  /* 0x0000001208007981 */ /* 0x000ea8000c1e1900 */
[----:B------:R-:W3:Y:S01]  /*04d0*/  LDG.E R4, [R8.64+0x4] ;  /* 0x0000041208047981 */ /* 0x000ee2000c1e1900 */
[----:B--2---:R-:W1:Y:S08]  /*04e0*/  R2UR UR11, R0 ;  /* 0x00000000000b73c2 */ /* 0x004e7000000e0000 */
[----:B---3--:R-:W1:Y:S02]  /*04f0*/  R2UR UR5, R4 ;  /* 0x00000000040573c2 */ /* 0x008e6400000e0000 */
[----:B-1----:R-:W-:-:S06]  /*0500*/  UIADD3 UR11, -UR11, UR5, URZ ;  /* 0x000000050b0b7290 */ /* 0x002fcc000fffe13f */
.L_x_497:
[----:B------:R-:W-:-:S04]  /*0510*/  ISETP.NE.U32.AND P1, PT, RZ, c[0x0][0x368], PT ;  /* 0x0000da00ff007a0c */ /* 0x000fc80003f25070 */
[----:B------:R-:W-:-:S13]  /*0520*/  ISETP.NE.AND.EX P1, PT, RZ, c[0x0][0x36c], PT, P1 ;  /* 0x0000db00ff007a0c */ /* 0x000fda0003f25310 */
[----:B------:R-:W-:Y:S05]  /*0530*/  @!P1 BRA `(.L_x_498) ;  /* 0x0000004000009947 */ /* 0x000fea0003800000 */
[----:B------:R-:W-:-:S05]  /*0540*/  IMAD.WIDE R6, R228, R5, c[0x0][0x368] ;  /* 0x0000da00e4067625 */ /* 0x000fca00078e0205 */
[----:B------:R-:W2:Y:S02]  /*0550*/  LDG.E R0, [R6.64] ;  /* 0x0000001206007981 */ /* 0x000ea4000c1e1900 */
[----:B--2---:R1:W2:Y:S02]  /*0560*/  R2UR UR8, R0 ;  /* 0x00000000000873c2 */ /* 0x0042a400000e0000 */
[----:B-12---:R-:W-:Y:S05]  /*0570*/  BRA `(.L_x_499) ;  /* 0x0000006000007947 */ /* 0x006fea0003800000 */
.L_x_498:
[----:B------:R-:W-:Y:S05]  /*0580*/  @!P6 BRA `(.L_x_499) ;  /* 0x000000500000e947 */ /* 0x000fea0003800000 */
[----:B------:R-:W2:Y:S04]  /*0590*/  LDG.E R0, [R6.64] ;  /* 0x0000001206007981 */ /* 0x000ea8000c1e1900 */
[----:B------:R-:W3:Y:S01]  /*05a0*/  LDG.E R4, [R6.64+0x4] ;  /* 0x0000041206047981 */ /* 0x000ee2000c1e1900 */
[----:B--2---:R-:W1:Y:S08]  /*05b0*/  R2UR UR8, R0 ;  /* 0x00000000000873c2 */ /* 0x004e7000000e0000 */
[----:B---3--:R-:W1:Y:S02]  /*05c0*/  R2UR UR5, R4 ;  /* 0x00000000040573c2 */ /* 0x008e6400000e0000 */
[----:B-1----:R-:W-:-:S06]  /*05d0*/  UIADD3 UR8, -UR8, UR5, URZ ;  /* 0x0000000508087290 */ /* 0x002fcc000fffe13f */
.L_x_499:
[----:B------:R-:W1:Y:S01]  /*05e0*/  R2UR UR23, R36 ;  /* 0x00000000241773c2 */ /* 0x000e6200000e0000 */
[----:B------:R-:W-:Y:S01]  /*05f0*/  ULDC UR5, c[0x0][0x2c4] ;  /* 0x0000b10000057ab9 */ /* 0x000fe20000000800 */
[----:B------:R-:W-:Y:S01]  /*0600*/  PLOP3.LUT P2, PT, PT, PT, PT, 0x80, 0x0 ;  /* 0x000000000000781c */ /* 0x000fe20003f4f070 */
[----:B------:R-:W-:Y:S01]  /*0610*/  UISETP.NE.AND UP0, UPT, UR5, 0x1, UPT ;  /* 0x000000010500788c */ /* 0x000fe2000bf05270 */
[----:B------:R-:W-:Y:S01]  /*0620*/  IMAD.MOV.U32 R114, RZ, RZ, RZ ;  /* 0x000000ffff727224 */ /* 0x000fe200078e00ff */
[----:B------:R-:W-:Y:S01]  /*0630*/  ULDC UR12, c[0x0][0x2c8] ;  /* 0x0000b200000c7ab9 */ /* 0x000fe20000000800 */
[----:B------:R-:W-:Y:S01]  /*0640*/  CS2R R112, SRZ ;  /* 0x0000000000707805 */ /* 0x000fe2000001ff00 */
[----:B------:R-:W-:Y:S01]  /*0650*/  UIADD3 UR8, -UR4, UR8, URZ ;  /* 0x0000000804087290 */ /* 0x000fe2000fffe13f */
[----:B------:R-:W2:Y:S01]  /*0660*/  R2UR UR6, R36 ;  /* 0x00000000240673c2 */ /* 0x000ea200000e0000 */
[----:B------:R-:W-:Y:S01]  /*0670*/  PLOP3.LUT P3, PT, PT, PT, UP0, 0x80, 0x0 ;  /* 0x000000000000781c */ /* 0x000fe20003f6f008 */
[----:B------:R-:W-:Y:S01]  /*0680*/  CS2R R118, SRZ ;  /* 0x0000000000767805 */ /* 0x000fe2000001ff00 */
[----:B------:R-:W-:Y:S01]  /*0690*/  PLOP3.LUT P1, PT, PT, PT, UP0, 0x80, 0x0 ;  /* 0x000000000000781c */ /* 0x000fe20003f2f008 */
[----:B------:R-:W-:Y:S01]  /*06a0*/  UIADD3 UR5, UR8, 0x80, -UR11 ;  /* 0x0000008008057890 */ /* 0x000fe2000fffe80b */
        /* <DEDUP_REMOVED lines=11> */
[----:B-1----:R-:W-:Y:S01]  /*0760*/  IMAD.U32 R0, RZ, RZ, UR23 ;  /* 0x00000017ff007e24 */ /* 0x002fe2000f8e00ff */
[----:B------:R-:W-:Y:S01]  /*0770*/  CS2R R94, SRZ ;  /* 0x00000000005e7805 */ /* 0x000fe2000001ff00 */
[----:B------:R-:W-:Y:S01]  /*0780*/  CS2R R92, SRZ ;  /* 0x00000000005c7805 */ /* 0x000fe2000001ff00 */
[----:B------:R-:W-:Y:S01]  /*0790*/  CS2R R90, SRZ ;  /* 0x00000000005a7805 */ /* 0x000fe2000001ff00 */
[----:B------:R-:W-:Y:S01]  /*07a0*/  CS2R R88, SRZ ;  /* 0x0000000000587805 */ /* 0x000fe2000001ff00 */
[----:B------:R-:W-:Y:S01]  /*07b0*/  @P3 IADD3 R4, R0, 0x7f, RZ ;  /* 0x0000007f00043810 */ /* 0x000fe20007ffe0ff */
[----:B------:R-:W-:Y:S01]  /*07c0*/  CS2R R86, SRZ ;  /* 0x0000000000567805 */ /* 0x000fe2000001ff00 */
[----:B-----5:R-:W-:Y:S01]  /*07d0*/  IADD3 R0, R3, UR4, RZ ;  /* 0x0000000403007c10 */ /* 0x020fe2000fffe0ff */
[----:B------:R-:W-:Y:S01]  /*07e0*/  ULDC UR4, c[0x0][0x2cc] ;  /* 0x0000b30000047ab9 */ /* 0x000fe20000000800 */
[----:B------:R1:W3:Y:S01]  /*07f0*/  @P1 R2UR UR13, R4 ;  /* 0x00000000040d13c2 */ /* 0x0002e200000e0000 */
[----:B--2---:R-:W-:Y:S01]  /*0800*/  UIADD3 UR6, UR6, 0x7f, URZ ;  /* 0x0000007f06067890 */ /* 0x004fe2000fffe03f */
        /* <DEDUP_REMOVED lines=14> */
[----:B------:R-:W-:-:S02]  /*08f0*/  IMAD.MOV.U32 R6, RZ, RZ, RZ ;  /* 0x000000ffff067224 */ /* 0x000fc400078e00ff */
[----:B-1----:R-:W-:Y:S01]  /*0900*/  IMAD.MOV.U32 R4, RZ, RZ, RZ ;  /* 0x000000ffff047224 */ /* 0x002fe200078e00ff */
[----:B---3--:R-:W-:-:S04]  /*0910*/  UIMAD.WIDE.U32 UR12, UR13, UR12, URZ ;  /* 0x0000000c0d0c72a5 */ /* 0x008fc8000f8e003f */
[----:B------:R-:W-:Y:S02]  /*0920*/  @UP0 USHF.R.U32.HI UR6, URZ, UR4, UR13 ;  /* 0x000000043f060299 */ /* 0x000fe4000801160d */
[----:B------:R-:W-:Y:S02]  /*0930*/  UIADD3 UR4, UR8, 0x7f, URZ ;  /* 0x0000007f08047890 */ /* 0x000fe4000fffe03f */
[----:B------:R-:W-:Y:S02]  /*0940*/  UIADD3 UR6, UR5, UR6, URZ ;  /* 0x0000000605067290 */ /* 0x000fe4000fffe03f */
[----:B------:R-:W-:Y:S02]  /*0950*/  USHF.R.S32.HI UR7, URZ, 0x1f, UR4 ;  /* 0x0000001f3f077899 */ /* 0x000fe40008011404 */
[----:B------:R-:W-:Y:S02]  /*0960*/  USHF.R.S32.HI UR5, URZ, 0x1f, UR6 ;  /* 0x0000001f3f057899 */ /* 0x000fe40008011406 */
[----:B------:R-:W-:-:S02]  /*0970*/  ULEA.HI UR7, UR7, UR4, URZ, 0x7 ;  /* 0x0000000407077291 */ /* 0x000fc4000f8f383f */
[----:B------:R-:W-:Y:S02]  /*0980*/  ULEA.HI UR5, UR5, UR6, URZ, 0x7 ;  /* 0x0000000605057291 */ /* 0x000fe4000f8f383f */
[----:B------:R-:W-:Y:S02]  /*0990*/  USHF.R.S32.HI UR7, URZ, 0x7, UR7 ;  /* 0x000000073f077899 */ /* 0x000fe40008011407 */
[----:B------:R-:W-:-:S04]  /*09a0*/  USHF.R.S32.HI UR5, URZ, 0x7, UR5 ;  /* 0x000000073f057899 */ /* 0x000fc80008011405 */
[----:B------:R-:W-:-:S04]  /*09b0*/  UISETP.LT.AND UP0, UPT, UR7, UR5, UPT ;  /* 0x000000050700728c */ /* 0x000fc8000bf01270 */
[----:B------:R-:W-:-:S04]  /*09c0*/  USEL UR25, UR7, UR5, UP0 ;  /* 0x0000000507197287 */ /* 0x000fc80008000000 */
[----:B------:R-:W-:-:S06]  /*09d0*/  UISETP.GE.AND UP0, UPT, UR25, 0x1, UPT ;  /* 0x000000011900788c */ /* 0x000fcc000bf06270 */
[----:B------:R-:W-:-:S13]  /*09e0*/  PLOP3.LUT P1, PT, PT, PT, UP0, 0x80, 0x0 ;  /* 0x000000000000781c */ /* 0x000fda0003f2f008 */
[----:B------:R-:W-:Y:S05]  /*09f0*/  @!P1 BRA `(.L_x_500) ;  /* 0x0000cae000009947 */ /* 0x000fea0003800000 */
[----:B------:R-:W-:Y:S01]  /*0a00*/  ISETP.NE.U32.AND P1, PT, RZ, c[0x0][0x340], PT ;  /* 0x0000d000ff007a0c */ /* 0x000fe20003f25070 */
[----:B------:R-:W1:Y:S01]  /*0a10*/  S2R R54, SR_CTAID.Y ;  /* 0x0000000000367919 */ /* 0x000e620000002600 */
[----:B------:R-:W-:Y:S02]  /*0a20*/  SHF.R.S32.HI R128, RZ, 0x1f, R37 ;  /* 0x0000001fff807819 */ /* 0x000fe40000011425 */
[----:B------:R-:W-:Y:S01]  /*0a30*/  SHF.R.S32.HI R3, RZ, 0x1f, R2 ;  /* 0x0000001fff037819 */ /* 0x000fe20000011402 */
[----:B------:R-:W-:Y:S01]  /*0a40*/  IMAD.WIDE.U32 R12, R2, c[0x0][0x178], RZ ;  /* 0x00005e00020c7a25 */ /* 0x000fe200078e00ff */
[----:B------:R-:W-:Y:S01]  /*0a50*/  ISETP.NE.AND.EX P1, PT, RZ, c[0x0][0x344], PT, P1 ;  /* 0x0000d100ff007a0c */ /* 0x000fe20003f25310 */
[----:B------:R-:W-:Y:S01]  /*0a60*/  ULDC UR4, c[0x0][0x2c4] ;  /* 0x0000b10000047ab9 */ /* 0x000fe20000000800 */
[----:B------:R-:W-:Y:S01]  /*0a70*/  SHF.R.S32.HI R60, RZ, 0x1f, R0 ;  /* 0x0000001fff3c7819 */ /* 0x000fe20000011400 */
[----:B------:R-:W-:Y:S02]  /*0a80*/  UIADD3 UR20, UR25, -0x1, URZ ;  /* 0xffffffff19147890 */ /* 0x000fe4000fffe03f */
[----:B------:R-:W-:-:S02]  /*0a90*/  UMOV UR21, 0x7 ;  /* 0x0000000700157882 */ /* 0x000fc40000000000 */
[----:B------:R-:W-:-:S06]  /*0aa0*/  ULDC.64 UR6, c[0x0][0x1e0] ;  /* 0x0000780000067ab9 */ /* 0x000fcc0000000a00 */
[----:B------:R-:W-:-:S06]  /*0ab0*/  @P1 IMAD.WIDE R8, R228, R5, c[0x0][0x340] ;  /* 0x0000d000e4081625 */ /* 0x000fcc00078e0205 */
[----:B------:R2:W3:Y:S01]  /*0ac0*/  @P1 LDG.E R8, [R8.64] ;  /* 0x0000001208081981 */ /* 0x0004e2000c1e1900 */
[----:B------:R-:W-:Y:S01]  /*0ad0*/  LEA.HI R57, R128, R37, RZ, 0x3 ;  /* 0x0000002580397211 */ /* 0x000fe200078f18ff */
[----:B------:R-:W-:Y:S01]  /*0ae0*/  IMAD R3, R3, c[0x0][0x178], RZ ;  /* 0x00005e0003037a24 */ /* 0x000fe200078e02ff */
[----:B-1----:R-:W-:Y:S01]  /*0af0*/  SHF.R.S32.HI R53, RZ, 0x1f, R54 ;  /* 0x0000001fff357819 */ /* 0x002fe20000011436 */
[----:B------:R-:W-:Y:S01]  /*0b00*/  UIMAD UR4, UR11, UR4, URZ ;  /* 0x000000040b0472a4 */ /* 0x000fe2000f8e023f */
[----:B------:R-:W-:Y:S01]  /*0b10*/  LOP3.LUT R56, R57, 0xfffffff8, RZ, 0xc0, !PT ;  /* 0xfffffff839387812 */ /* 0x000fe200078ec0ff */
[----:B------:R-:W-:Y:S01]  /*0b20*/  IMAD R3, R2, c[0x0][0x17c], R3 ;  /* 0x00005f0002037a24 */ /* 0x000fe200078e0203 */
[----:B------:R-:W-:Y:S01]  /*0b30*/  SHF.R.S32.HI R57, RZ, 0x3, R57 ;  /* 0x00000003ff397819 */ /* 0x000fe20000011439 */
[----:B------:R-:W-:Y:S01]  /*0b40*/  IMAD R7, R53, c[0x0][0x1b8], RZ ;  /* 0x00006e0035077a24 */ /* 0x000fe200078e02ff */
[----:B------:R-:W-:Y:S01]  /*0b50*/  SEL R5, R228, RZ, !P0 ;  /* 0x000000ffe4057207 */ /* 0x000fe20004000000 */
[----:B------:R-:W-:Y:S01]  /*0b60*/  IMAD.IADD R56, R37, 0x1, -R56 ;  /* 0x0000000125387824 */ /* 0x000fe200078e0a38 */
[----:B------:R-:W-:Y:S01]  /*0b70*/  USHF.L.U64.HI UR21, UR6, UR21, UR7 ;  /* 0x0000001506157299 */ /* 0x000fe20008010207 */
[----:B------:R-:W-:Y:S01]  /*0b80*/  IMAD.IADD R13, R13, 0x1, R3 ;  /* 0x000000010d0d7824 */ /* 0x000fe200078e0203 */
[----:B------:R-:W-:Y:S01]  /*0b90*/  SHF.R.S32.HI R3, RZ, 0x1f, R228 ;  /* 0x0000001fff037819 */ /* 0x000fe200000114e4 */
[----:B------:R-:W-:Y:S01]  /*0ba0*/  IMAD R10, R56, 0x20, R57 ;  /* 0x00000020380a7824 */ /* 0x000fe200078e0239 */
[----:B------:R-:W-:Y:S01]  /*0bb0*/  USHF.L.U32 UR22, UR6, 0x7, URZ ;  /* 0x0000000706167899 */ /* 0x000fe2000800063f */
[C---:B------:R-:W-:Y:S01]  /*0bc0*/  IMAD R7, R54.reuse, c[0x0][0x1bc], R7 ;  /* 0x00006f0036077a24 */ /* 0x040fe200078e0207 */
[----:B------:R-:W-:Y:S01]  /*0bd0*/  SEL R4, R3, RZ, !P0 ;  /* 0x000000ff03047207 */ /* 0x000fe20004000000 */
[----:B------:R-:W-:Y:S01]  /*0be0*/  IMAD.WIDE.U32 R12, R54, c[0x0][0x1b8], R12 ;  /* 0x00006e00360c7a25 */ /* 0x000fe200078e000c */
[----:B------:R-:W-:Y:S01]  /*0bf0*/  IADD3 R10, R10, UR23, RZ ;  /* 0x000000170a0a7c10 */ /* 0x000fe2000fffe0ff */
[----:B------:R-:W-:Y:S01]  /*0c00*/  USHF.R.S32.HI UR10, URZ, 0x1f, UR20 ;  /* 0x0000001f3f0a7899 */ /* 0x000fe20008011414 */
[----:B------:R-:W-:Y:S01]  /*0c10*/  IADD3 R55, P0, R0, R57, RZ ;  /* 0x0000003900377210 */ /* 0x000fe20007f1e0ff */
[----:B------:R-:W-:Y:S01]  /*0c20*/  IMAD.IADD R13, R13, 0x1, R7 ;  /* 0x000000010d0d7824 */ /* 0x000fe200078e0207 */
[-C--:B------:R-:W-:Y:S01]  /*0c30*/  LEA.HI R226, R128, R37.reuse, RZ, 0x4 ;  /* 0x0000002580e27211 */ /* 0x080fe200078f20ff */
[----:B------:R-:W-:Y:S01]  /*0c40*/  @P3 IMAD.HI.U32 R6, R10, c[0x0][0x2c8], RZ ;  /* 0x0000b2000a063a27 */ /* 0x000fe200078e00ff */
[C---:B------:R-:W-:Y:S01]  /*0c50*/  LEA.HI.X.SX32 R60, R57.reuse, R60, 0x1, P0 ;  /* 0x0000003c393c7211 */ /* 0x040fe200000f0eff */
[----:B------:R-:W-:Y:S01]  /*0c60*/  UIMAD.WIDE.U32 UR12, UR6, 0x40, URZ ;  /* 0x00000040060c78a5 */ /* 0x000fe2000f8e003f */
[----:B--2---:R-:W-:Y:S01]  /*0c70*/  IADD3 R9, -R57, UR8, RZ ;  /* 0x0000000839097c10 */ /* 0x004fe2000fffe1ff */
[----:B------:R-:W-:Y:S01]  /*0c80*/  IMAD.MOV.U32 R2, RZ, RZ, R10 ;  /* 0x000000ffff027224 */ /* 0x000fe200078e000a */
[----:B------:R-:W-:Y:S01]  /*0c90*/  @P3 SHF.R.U32.HI R2, RZ, c[0x0][0x2cc], R6 ;  /* 0x0000b300ff023a19 */ /* 0x000fe20000011606 */
[----:B------:R-:W-:Y:S01]  /*0ca0*/  IMAD R4, R4, c[0x0][0x1c0], RZ ;  /* 0x0000700004047a24 */ /* 0x000fe200078e02ff */
[----:B------:R-:W-:Y:S01]  /*0cb0*/  USHF.L.U32 UR9, UR7, 0x6, URZ ;  /* 0x0000000607097899 */ /* 0x000fe2000800063f */
[----:B------:R-:W-:Y:S01]  /*0cc0*/  IMAD.WIDE.U32 R6, R5, c[0x0][0x1c0], R12 ;  /* 0x0000700005067a25 */ /* 0x000fe200078e000c */
[----:B------:R-:W-:Y:S01]  /*0cd0*/  LEA.HI R38, R128, R37, RZ, 0x5 ;  /* 0x0000002580267211 */ /* 0x000fe200078f28ff */
[----:B------:R-:W-:-:S02]  /*0ce0*/  UIMAD UR17, UR20, -0x80, UR8 ;  /* 0xffffff80141178a4 */ /* 0x000fc4000f8e0208 */
[----:B------:R-:W-:Y:S01]  /*0cf0*/  IMAD R4, R5, c[0x0][0x1c4], R4 ;  /* 0x0000710005047a24 */ /* 0x000fe200078e0204 */
[----:B------:R-:W-:Y:S01]  /*0d00*/  SHF.R.S32.HI R5, RZ, 0x1f, R2 ;  /* 0x0000001fff057819 */ /* 0x000fe20000011402 */
[----:B------:R-:W-:Y:S01]  /*0d10*/  IMAD.SHL.U32 R227, R57, 0x40, RZ ;  /* 0x0000004039e37824 */ /* 0x000fe200078e00ff */
[----:B------:R-:W-:Y:S01]  /*0d20*/  UIADD3 UR9, UR13, UR9, URZ ;  /* 0x000000090d097290 */ /* 0x000fe2000fffe03f */
[----:B------:R-:W-:Y:S01]  /*0d30*/  IMAD.IADD R7, R7, 0x1, R4 ;  /* 0x0000000107077824 */ /* 0x000fe200078e0204 */
[----:B------:R-:W-:Y:S01]  /*0d40*/  SHF.R.S32.HI R39, RZ, 0x5, R38 ;  /* 0x00000005ff277819 */ /* 0x000fe20000011426 */
[----:B------:R-:W-:Y:S01]  /*0d50*/  IMAD R5, R5, c[0x0][0x1b0], RZ ;  /* 0x00006c0005057a24 */ /* 0x000fe200078e02ff */
[----:B------:R-:W-:Y:S01]  /*0d60*/  LOP3.LUT R227, R227, 0x1c0, RZ, 0xc0, !PT ;  /* 0x000001c0e3e37812 */ /* 0x000fe200078ec0ff */
[----:B------:R-:W-:-:S04]  /*0d70*/  IMAD.WIDE.U32 R6, R2, c[0x0][0x1b0], R6 ;  /* 0x00006c0002067a25 */ /* 0x000fc800078e0006 */
[----:B------:R-:W-:Y:S02]  /*0d80*/  IMAD R11, R2, c[0x0][0x1b4], R5 ;  /* 0x00006d00020b7a24 */ /* 0x000fe400078e0205 */
[----:B------:R-:W-:Y:S01]  /*0d90*/  IMAD.MOV R5, RZ, RZ, -R2 ;  /* 0x000000ffff057224 */ /* 0x000fe200078e0a02 */
[----:B------:R-:W-:Y:S01]  /*0da0*/  IADD3 R2, R57, UR23, RZ ;  /* 0x0000001739027c10 */ /* 0x000fe2000fffe0ff */
[----:B------:R-:W-:Y:S02]  /*0db0*/  IMAD.IADD R7, R7, 0x1, R11 ;  /* 0x0000000107077824 */ /* 0x000fe400078e020b */
[----:B------:R-:W-:Y:S01]  /*0dc0*/  IMAD R10, R5, c[0x0][0x2c4], R10 ;  /* 0x0000b100050a7a24 */ /* 0x000fe200078e020a */
[----:B------:R-:W-:Y:S01]  /*0dd0*/  IADD3 R5, R2, 0x20, RZ ;  /* 0x0000002002057810 */ /* 0x000fe20007ffe0ff */
[----:B------:R-:W-:Y:S01]  /*0de0*/  IMAD.SHL.U32 R58, R56, 0x8, RZ ;  /* 0x00000008383a7824 */ /* 0x000fe200078e00ff */
[----:B------:R-:W-:Y:S01]  /*0df0*/  IADD3 R0, R2, 0x40, RZ ;  /* 0x0000004002007810 */ /* 0x000fe20007ffe0ff */
[----:B------:R-:W-:Y:S01]  /*0e00*/  IMAD R16, R60, c[0x0][0x1e0], RZ ;  /* 0x000078003c107a24 */ /* 0x000fe200078e02ff */
[----:B------:R-:W-:Y:S01]  /*0e10*/  BAR.SYNC.DEFER_BLOCKING 0x0 ;  /* 0x0000000000007b1d */ /* 0x000fe20000010000 */
[----:B------:R-:W-:Y:S01]  /*0e20*/  ISETP.GE.AND P5, PT, R5, UR4, PT ;  /* 0x0000000405007c0c */ /* 0x000fe2000bfa6270 */
[----:B------:R-:W-:Y:S01]  /*0e30*/  IMAD.U32 R4, RZ, RZ, UR20 ;  /* 0x00000014ff047e24 */ /* 0x000fe2000f8e00ff */
[----:B------:R-:W-:Y:S01]  /*0e40*/  SHF.R.S32.HI R5, RZ, 0x1f, R10 ;  /* 0x0000001fff057819 */ /* 0x000fe2000001140a */
[----:B------:R-:W-:Y:S01]  /*0e50*/  IMAD R16, R55, c[0x0][0x1e4], R16 ;  /* 0x0000790037107a24 */ /* 0x000fe200078e0210 */
[----:B------:R-:W-:Y:S01]  /*0e60*/  ISETP.GE.AND P4, PT, R0, UR4, PT ;  /* 0x0000000400007c0c */ /* 0x000fe2000bf86270 */
[----:B------:R-:W-:Y:S01]  /*0e70*/  IMAD R4, R4, -0x80, R9 ;  /* 0xffffff8004047824 */ /* 0x000fe200078e0209 */
[--C-:B------:R-:W-:Y:S01]  /*0e80*/  LOP3.LUT R0, R227, 0x38, R58.reuse, 0xf8, !PT ;  /* 0x00000038e3007812 */ /* 0x100fe200078ef83a */
[----:B------:R-:W-:Y:S01]  /*0e90*/  IMAD R5, R5, c[0x0][0x1a8], RZ ;  /* 0x00006a0005057a24 */ /* 0x000fe200078e02ff */
[----:B------:R-:W-:Y:S01]  /*0ea0*/  SHF.R.U32.HI R227, RZ, 0x3, R227 ;  /* 0x00000003ffe37819 */ /* 0x000fe200000116e3 */
[----:B------:R-:W-:Y:S01]  /*0eb0*/  IMAD R60, R60, c[0x0][0x208], RZ ;  /* 0x000082003c3c7a24 */ /* 0x000fe200078e02ff */
[----:B------:R-:W-:Y:S01]  /*0ec0*/  SHF.R.S32.HI R59, RZ, 0x1f, R58 ;  /* 0x0000001fff3b7819 */ /* 0x000fe2000001143a */
[----:B------:R-:W-:Y:S01]  /*0ed0*/  IMAD R5, R10, c[0x0][0x1ac], R5 ;  /* 0x00006b000a057a24 */ /* 0x000fe200078e0205 */
[----:B------:R-:W-:Y:S01]  /*0ee0*/  LOP3.LUT R227, R0, R227, RZ, 0x3c, !PT ;  /* 0x000000e300e37212 */ /* 0x000fe200078e3cff */
[----:B------:R-:W-:Y:S01]  /*0ef0*/  IMAD.WIDE.U32 R10, R10, c[0x0][0x1a8], R6 ;  /* 0x00006a000a0a7a25 */ /* 0x000fe200078e0006 */
[----:B------:R-:W-:-:S03]  /*0f00*/  LEA.HI R0, R128, R37, RZ, 0x6 ;  /* 0x0000002580007211 */ /* 0x000fc600078f30ff */
[----:B------:R-:W-:Y:S01]  /*0f10*/  IMAD.IADD R5, R11, 0x1, R5 ;  /* 0x000000010b057824 */ /* 0x000fe200078e0205 */
[----:B------:R-:W-:Y:S01]  /*0f20*/  LEA R6, P0, R10, c[0x0][0x160], 0x1 ;  /* 0x000058000a067a11 */ /* 0x000fe200078008ff */
[----:B------:R-:W-:Y:S02]  /*0f30*/  IMAD.SHL.U32 R0, R0, 0x8, RZ ;  /* 0x0000000800007824 */ /* 0x000fe400078e00ff */
[----:B------:R-:W-:Y:S01]  /*0f40*/  IMAD R7, R53, c[0x0][0x1e8], RZ ;  /* 0x00007a0035077a24 */ /* 0x000fe200078e02ff */
[----:B------:R-:W-:Y:S01]  /*0f50*/  LEA.HI.X R5, R10, c[0x0][0x164], R5, 0x1, P0 ;  /* 0x000059000a057a11 */ /* 0x000fe200000f0c05 */
[----:B------:R-:W-:Y:S01]  /*0f60*/  SHFL.IDX PT, R14, R6, RZ, 0x181f ;  /* 0x00181fff060e7589 */ /* 0x000fe200000e0000 */
[----:B------:R-:W-:Y:S01]  /*0f70*/  ISETP.GE.AND P0, PT, R2, UR4, PT ;  /* 0x0000000402007c0c */ /* 0x000fe2000bf06270 */
[----:B------:R-:W-:Y:S01]  /*0f80*/  IMAD.WIDE.U32 R10, R55, c[0x0][0x1e0], R58 ;  /* 0x00007800370a7a25 */ /* 0x000fe200078e003a */
[----:B------:R-:W-:Y:S01]  /*0f90*/  LOP3.LUT R227, R227, 0xfffffe00, R0, 0xf8, !PT ;  /* 0xfffffe00e3e37812 */ /* 0x000fe200078ef800 */
[----:B------:R-:W-:Y:S01]  /*0fa0*/  SHFL.IDX PT, R15, R5, RZ, 0x181f ;  /* 0x00181fff050f7589 */ /* 0x000fe200000e0000 */
[----:B------:R-:W-:Y:S01]  /*0fb0*/  IADD3 R0, R58, 0x40, RZ ;  /* 0x000000403a007810 */ /* 0x000fe20007ffe0ff */
[----:B------:R-:W-:Y:S01]  /*0fc0*/  IMAD.IADD R17, R11, 0x1, R16 ;  /* 0x000000010b117824 */ /* 0x000fe200078e0210 */
[----:B------:R-:W-:Y:S01]  /*0fd0*/  IADD3 R2, R2, 0x60, RZ ;  /* 0x0000006002027810 */ /* 0x000fe20007ffe0ff */
[----:B------:R-:W-:Y:S01]  /*0fe0*/  IMAD.MOV.U32 R16, RZ, RZ, R10 ;  /* 0x000000ffff107224 */ /* 0x000fe200078e000a */
[----:B------:R-:W-:Y:S01]  /*0ff0*/  SHFL.IDX PT, R11, R5, 0x1, 0x181f ;  /* 0x00381f00050b7f89 */ /* 0x000fe200000e0000 */
[C---:B------:R-:W-:Y:S01]  /*1000*/  IMAD R230, R54.reuse, c[0x0][0x1ec], R7 ;  /* 0x00007b0036e67a24 */ /* 0x040fe200078e0207 */
[----:B------:R-:W-:Y:S01]  /*1010*/  @!P5 SHF.R.S32.HI R7, RZ, 0x1f, R0 ;  /* 0x0000001fff07d819 */ /* 0x000fe20000011400 */
[----:B------:R-:W-:Y:S01]  /*1020*/  IMAD.WIDE.U32 R16, R54, c[0x0][0x1e8], R16 ;  /* 0x00007a0036107a25 */ /* 0x000fe200078e0010 */
[----:B------:R-:W1:Y:S01]  /*1030*/  SHFL.IDX PT, R10, R6, 0x1, 0x181f ;  /* 0x00381f00060a7f89 */ /* 0x000e6200000e0000 */
[----:B------:R-:W-:Y:S01]  /*1040*/  ISETP.GE.AND P2, PT, R2, UR4, PT ;  /* 0x0000000402007c0c */ /* 0x000fe2000bf46270 */
[----:B------:R-:W-:Y:S01]  /*1050*/  UIMAD UR4, UR21, UR20, URZ ;  /* 0x00000014150472a4 */ /* 0x000fe2000f8e023f */
[----:B------:R-:W-:Y:S01]  /*1060*/  @!P5 LEA.HI R2, R7, R0, RZ, 0x3 ;  /* 0x000000000702d211 */ /* 0x000fe200078f18ff */
[----:B------:R-:W-:Y:S01]  /*1070*/  IMAD.SHL.U32 R227, R227, 0x2, RZ ;  /* 0x00000002e3e37824 */ /* 0x000fe200078e00ff */
[----:B------:R-:W-:Y:S01]  /*1080*/  SHFL.IDX PT, R18, R6, 0x3, 0x181f ;  /* 0x00781f0006127f89 */ /* 0x000fe200000e0000 */
[----:B------:R-:W-:Y:S01]  /*1090*/  IMAD.IADD R231, R17, 0x1, R230 ;  /* 0x0000000111e77824 */ /* 0x000fe200078e02e6 */
[----:B------:R-:W-:Y:S01]  /*10a0*/  @!P5 LOP3.LUT R2, R2, 0xfffffff8, RZ, 0xc0, !PT ;  /* 0xfffffff80202d812 */ /* 0x000fe200078ec0ff */
[----:B------:R-:W-:Y:S01]  /*10b0*/  IMAD.MOV.U32 R230, RZ, RZ, R16 ;  /* 0x000000ffffe67224 */ /* 0x000fe200078e0010 */
[----:B------:R-:W-:Y:S01]  /*10c0*/  SHFL.IDX PT, R19, R5, 0x3, 0x181f ;  /* 0x00781f0005137f89 */ /* 0x000fe200000e0000 */
[----:B------:R-:W-:Y:S01]  /*10d0*/  UIMAD UR4, UR10, UR22, UR4 ;  /* 0x000000160a0472a4 */ /* 0x000fe2000f8e0204 */
[----:B------:R-:W-:Y:S01]  /*10e0*/  SHF.R.S32.HI R7, RZ, 0x4, R226 ;  /* 0x00000004ff077819 */ /* 0x000fe200000114e2 */
[----:B------:R-:W-:-:S02]  /*10f0*/  IMAD R60, R55, c[0x0][0x20c], R60 ;  /* 0x00008300373c7a24 */ /* 0x000fc400078e023c */
[----:B------:R-:W-:Y:S02]  /*1100*/  IMAD R53, R53, c[0x0][0x210], RZ ;  /* 0x0000840035357a24 */ /* 0x000fe400078e02ff */
[----:B-1----:R-:W-:Y:S01]  /*1110*/  @!P5 IMAD.WIDE R16, R2, 0x2, R10 ;  /* 0x000000020210d825 */ /* 0x002fe200078e020a */
[----:B---3--:R-:W-:-:S03]  /*1120*/  @P1 SHF.R.S32.HI R9, RZ, 0x1f, R8 ;  /* 0x0000001fff091819 */ /* 0x008fc60000011408 */
[----:B------:R-:W-:Y:S02]  /*1130*/  @!P1 IMAD.MOV.U32 R8, RZ, RZ, R228 ;  /* 0x000000ffff089224 */ /* 0x000fe400078e00e4 */
[----:B------:R-:W-:Y:S01]  /*1140*/  @!P1 IMAD.MOV.U32 R9, RZ, RZ, R3 ;  /* 0x000000ffff099224 */ /* 0x000fe200078e0003 */
[----:B------:R-:W-:Y:S02]  /*1150*/  @!P0 SHF.R.S32.HI R3, RZ, 0x1f, R0 ;  /* 0x0000001fff038819 */ /* 0x000fe40000011400 */
[----:B------:R-:W-:Y:S02]  /*1160*/  SEL R240, R8, RZ, !P6 ;  /* 0x000000ff08f07207 */ /* 0x000fe40007000000 */
[----:B------:R-:W-:Y:S01]  /*1170*/  SEL R52, R9, RZ, !P6 ;  /* 0x000000ff09347207 */ /* 0x000fe20007000000 */
[----:B------:R-:W1:Y:S01]  /*1180*/  SHFL.IDX PT, R8, R6, 0x2, 0x181f ;  /* 0x00581f0006087f89 */ /* 0x000e6200000e0000 */
[----:B------:R-:W-:Y:S01]  /*1190*/  @!P0 LEA R12, P6, R58, R14, 0x1 ;  /* 0x0000000e3a0c8211 */ /* 0x000fe200078c08ff */
[----:B------:R-:W-:Y:S01]  /*11a0*/  IMAD.WIDE.U32 R230, R240, c[0x0][0x1f0], R230 ;  /* 0x00007c00f0e67a25 */ /* 0x000fe200078e00e6 */
[----:B------:R-:W-:Y:S01]  /*11b0*/  ISETP.GE.AND P1, PT, R58, c[0x0][0x198], PT ;  /* 0x000066003a007a0c */ /* 0x000fe20003f26270 */
[----:B------:R2:W3:Y:S01]  /*11c0*/  SHFL.IDX PT, R9, R5, 0x2, 0x181f ;  /* 0x00581f0005097f89 */ /* 0x0004e200000e0000 */
[----:B------:R-:W-:Y:S01]  /*11d0*/  @!P0 LEA.HI R3, R3, R0, RZ, 0x3 ;  /* 0x0000000003038211 */ /* 0x000fe200078f18ff */
[----:B------:R-:W-:Y:S01]  /*11e0*/  IMAD R233, R52, c[0x0][0x1f0], RZ ;  /* 0x00007c0034e97a24 */ /* 0x000fe200078e02ff */
[----:B------:R-:W-:Y:S01]  /*11f0*/  @!P0 LEA.HI.X R13, R58, R15, R59, 0x1, P6 ;  /* 0x0000000f3a0d8211 */ /* 0x000fe200030f0c3b */
[----:B------:R-:W-:Y:S01]  /*1200*/  IMAD.MOV.U32 R232, RZ, RZ, R230 ;  /* 0x000000ffffe87224 */ /* 0x000fe200078e00e6 */
[----:B------:R-:W-:Y:S01]  /*1210*/  ISETP.GE.AND P6, PT, R0, c[0x0][0x198], PT ;  /* 0x0000660000007a0c */ /* 0x000fe20003fc6270 */
[----:B------:R-:W-:Y:S01]  /*1220*/  IMAD R233, R240, c[0x0][0x1f4], R233 ;  /* 0x00007d00f0e97a24 */ /* 0x000fe200078e02e9 */
[----:B------:R-:W-:Y:S01]  /*1230*/  @!P0 LOP3.LUT R3, R3, 0xfffffff8, RZ, 0xc0, !PT ;  /* 0xfffffff803038812 */ /* 0x000fe200078ec0ff */
[----:B------:R-:W-:-:S02]  /*1240*/  IMAD R235, R52, c[0x0][0x218], RZ ;  /* 0x0000860034eb7a24 */ /* 0x000fc400078e02ff */
[----:B------:R-:W-:Y:S02]  /*1250*/  IMAD.IADD R233, R231, 0x1, R233 ;  /* 0x00000001e7e97824 */ /* 0x000fe400078e02e9 */
[----:B------:R-:W-:Y:S01]  /*1260*/  @!P0 IMAD.WIDE R14, R3, 0x2, R14 ;  /* 0x00000002030e8825 */ /* 0x000fe200078e020e */
[----:B------:R-:W-:Y:S01]  /*1270*/  @!P4 SHF.R.S32.HI R3, RZ, 0x1f, R0 ;  /* 0x0000001fff03c819 */ /* 0x000fe20000011400 */
[----:B------:R4:W-:Y:S02]  /*1280*/  @!P0 LDGSTS.E.BYPASS.LTC128B.128 [R227+0x100], [R12.64], !P1 ;  /* 0x001000000ce38fae */ /* 0x0009e4000c901d52 */
[----:B------:R-:W-:Y:S01]  /*1290*/  IMAD R235, R240, c[0x0][0x21c], R235 ;  /* 0x00008700f0eb7a24 */ /* 0x000fe200078e02eb */
[----:B------:R-:W-:Y:S01]  /*12a0*/  @!P4 LEA.HI R3, R3, R0, RZ, 0x3 ;  /* 0x000000000303c211 */ /* 0x000fe200078f18ff */
[----:B------:R5:W-:Y:S01]  /*12b0*/  @!P0 LDGSTS.E.BYPASS.LTC128B.128 [R227+0x4100], [R14.64], !P6 ;  /* 0x041000000ee38fae */ /* 0x000be2000f101d52 */
[----:B------:R-:W-:Y:S02]  /*12c0*/  @!P5 LEA R10, P0, R58, R10, 0x1 ;  /* 0x0000000a3a0ad211 */ /* 0x000fe400078008ff */
[----:B------:R-:W-:-:S02]  /*12d0*/  @!P4 LOP3.LUT R3, R3, 0xfffffff8, RZ, 0xc0, !PT ;  /* 0xfffffff80303c812 */ /* 0x000fc400078ec0ff */
[C---:B------:R-:W-:Y:S01]  /*12e0*/  @!P5 LEA.HI.X R11, R58.reuse, R11, R59, 0x1, P0 ;  /* 0x0000000b3a0bd211 */ /* 0x040fe200000f0c3b */
[----:B--2---:R-:W-:Y:S01]  /*12f0*/  IMAD.U32 R5, RZ, RZ, UR6 ;  /* 0x00000006ff057e24 */ /* 0x004fe2000f8e00ff */
[----:B-1----:R-:W-:Y:S01]  /*1300*/  @!P4 LEA R2, P0, R58, R8, 0x1 ;  /* 0x000000083a02c211 */ /* 0x002fe200078008ff */
[----:B---3--:R-:W-:Y:S01]  /*1310*/  @!P4 IMAD.WIDE R20, R3, 0x2, R8 ;  /* 0x000000020314c825 */ /* 0x008fe200078e0208 */
[----:B------:R-:W-:Y:S01]  /*1320*/  LOP3.LUT R6, R226, 0xfffffff0, RZ, 0xc0, !PT ;  /* 0xfffffff0e2067812 */ /* 0x000fe200078ec0ff */
[----:B------:R1:W-:Y:S01]  /*1330*/  @!P5 LDGSTS.E.BYPASS.LTC128B.128 [R227+0x1100], [R10.64], !P1 ;  /* 0x011000000ae3dfae */ /* 0x0003e2000c901d52 */
[----:B------:R-:W-:Y:S01]  /*1340*/  @!P4 LEA.HI.X R3, R58, R9, R59, 0x1, P0 ;  /* 0x000000093a03c211 */ /* 0x000fe200000f0c3b */
[----:B------:R-:W-:Y:S01]  /*1350*/  IMAD.U32 R9, RZ, RZ, UR20 ;  /* 0x00000014ff097e24 */ /* 0x000fe2000f8e00ff */
[----:B------:R-:W-:Y:S01]  /*1360*/  ISETP.GE.AND P0, PT, R4, 0x1, PT ;  /* 0x000000010400780c */ /* 0x000fe20003f06270 */
[----:B------:R2:W-:Y:S01]  /*1370*/  @!P5 LDGSTS.E.BYPASS.LTC128B.128 [R227+0x5100], [R16.64], !P6 ;  /* 0x0510000010e3dfae */ /* 0x0005e2000f101d52 */
[----:B------:R-:W-:Y:S01]  /*1380*/  ISETP.GE.AND P5, PT, R58, c[0x0][0x1d4], PT ;  /* 0x000075003a007a0c */ /* 0x000fe20003fa6270 */
[----:B------:R-:W-:Y:S01]  /*1390*/  IMAD.WIDE.U32 R8, R9, UR22, R232 ;  /* 0x0000001609087c25 */ /* 0x000fe2000f8e00e8 */
[----:B------:R-:W-:Y:S01]  /*13a0*/  LEA.HI R226, R226, R7, RZ, 0x1 ;  /* 0x00000007e2e27211 */ /* 0x000fe200078f08ff */
[----:B------:R3:W-:Y:S02]  /*13b0*/  @!P4 LDGSTS.E.BYPASS.LTC128B.128 [R227+0x2100], [R2.64], !P1 ;  /* 0x0210000002e3cfae */ /* 0x0007e4000c901d52 */
[----:B------:R-:W-:Y:S01]  /*13c0*/  IMAD.IADD R6, R37, 0x1, -R6 ;  /* 0x0000000125067824 */ /* 0x000fe200078e0a06 */
[----:B------:R-:W-:Y:S01]  /*13d0*/  IADD3 R9, R9, UR4, RZ ;  /* 0x0000000409097c10 */ /* 0x000fe2000fffe0ff */
[----:B------:R2:W-:Y:S01]  /*13e0*/  @!P4 LDGSTS.E.BYPASS.LTC128B.128 [R227+0x6100], [R20.64], !P6 ;  /* 0x0610000014e3cfae */ /* 0x0005e2000f101d52 */
[----:B------:R-:W-:-:S05]  /*13f0*/  LOP3.LUT R226, R226, 0xfffffffe, RZ, 0xc0, !PT ;  /* 0xfffffffee2e27812 */ /* 0x000fca00078ec0ff */
[----:B------:R-:W-:Y:S01]  /*1400*/  IMAD.IADD R226, R7, 0x1, -R226 ;  /* 0x0000000107e27824 */ /* 0x000fe200078e0ae2 */
[----:B-1----:R-:W-:-:S04]  /*1410*/  @!P2 LEA R10, P4, R58, R18, 0x1 ;  /* 0x000000123a0aa211 */ /* 0x002fc800078808ff */
[----:B------:R-:W-:Y:S02]  /*1420*/  @!P2 LEA.HI.X R11, R58, R19, R59, 0x1, P4 ;  /* 0x000000133a0ba211 */ /* 0x000fe400020f0c3b */
[----:B------:R-:W-:Y:S02]  /*1430*/  ISETP.GE.AND P4, PT, R0, c[0x0][0x1d4], PT ;  /* 0x0000750000007a0c */ /* 0x000fe40003f86270 */
[----:B---3--:R-:W-:Y:S01]  /*1440*/  @!P2 SHF.R.S32.HI R3, RZ, 0x1f, R0 ;  /* 0x0000001fff03a819 */ /* 0x008fe20000011400 */
[----:B------:R1:W-:Y:S01]  /*1450*/  @!P2 LDGSTS.E.BYPASS.LTC128B.128 [R227+0x3100], [R10.64], !P1 ;  /* 0x031000000ae3afae */ /* 0x0003e2000c901d52 */
[C---:B----4-:R-:W-:Y:S01]  /*1460*/  @P0 LEA R12, P1, R8.reuse, c[0x0][0x1c8], 0x1 ;  /* 0x00007200080c0a11 */ /* 0x050fe200078208ff */
[----:B------:R-:W-:Y:S01]  /*1470*/  IMAD.U32 R2, RZ, RZ, UR7 ;  /* 0x00000007ff027e24 */ /* 0x000fe2000f8e00ff */
[----:B------:R-:W-:Y:S02]  /*1480*/  @!P2 LEA.HI R3, R3, R0, RZ, 0x3 ;  /* 0x000000000303a211 */ /* 0x000fe400078f18ff */
[----:B------:R-:W-:-:S02]  /*1490*/  @P0 LEA.HI.X R13, R8, c[0x0][0x1cc], R9, 0x1, P1 ;  /* 0x00007300080d0a11 */ /* 0x000fc400008f0c09 */
[----:B------:R-:W-:Y:S02]  /*14a0*/  @!P2 LOP3.LUT R3, R3, 0xfffffff8, RZ, 0xc0, !PT ;  /* 0xfffffff80303a812 */ /* 0x000fe400078ec0ff */
[----:B------:R-:W-:-:S03]  /*14b0*/  ISETP.GE.AND P1, PT, R4, 0x61, PT ;  /* 0x000000610400780c */ /* 0x000fc60003f26270 */
[----:B------:R-:W-:-:S04]  /*14c0*/  @!P2 IMAD.WIDE R18, R3, 0x2, R18 ;  /* 0x000000020312a825 */ /* 0x000fc800078e0212 */
[----:B------:R-:W-:Y:S01]  /*14d0*/  IMAD.U32 R3, RZ, RZ, UR6 ;  /* 0x00000006ff037e24 */ /* 0x000fe2000f8e00ff */
[----:B------:R2:W-:Y:S01]  /*14e0*/  @!P2 LDGSTS.E.BYPASS.LTC128B.128 [R227+0x7100], [R18.64], !P6 ;  /* 0x0710000012e3afae */ /* 0x0005e2000f101d52 */
[C---:B------:R-:W-:Y:S02]  /*14f0*/  ISETP.GE.AND P6, PT, R4.reuse, 0x21, PT ;  /* 0x000000210400780c */ /* 0x040fe40003fc6270 */
[----:B------:R-:W-:Y:S01]  /*1500*/  ISETP.GE.AND P2, PT, R4, 0x41, PT ;  /* 0x000000410400780c */ /* 0x000fe20003f46270 */
[----:B------:R-:W0:Y:S01]  /*1510*/  LDGDEPBAR ;  /* 0x00000000000079af */ /* 0x000e220000000000 */
[----:B------:R-:W-:Y:S01]  /*1520*/  VOTEU.ANY UP0, P1 ;  /* 0x00000000003f7886 */ /* 0x000fe20000800100 */
[----:B------:R-:W-:Y:S02]  /*1530*/  IMAD.SHL.U32 R4, R226, 0x8, RZ ;  /* 0x00000008e2047824 */ /* 0x000fe400078e00ff */
[----:B------:R3:W-:Y:S01]  /*1540*/  @P0 LDGSTS.E.BYPASS.LTC128B.128 [R227+0x8100], [R12.64], !P5 ;  /* 0x081000000ce30fae */ /* 0x0007e2000e901d52 */
[----:B-1----:R-:W-:Y:S01]  /*1550*/  SHF.R.S32.HI R11, RZ, 0x1f, R6 ;  /* 0x0000001fff0b7819 */ /* 0x002fe20000011406 */
[----:B------:R-:W-:-:S02]  /*1560*/  @UP0 UIMAD UR4, UR7, 0x60, URZ ;  /* 0x00000060070408a4 */ /* 0x000fc4000f8e023f */
[----:B------:R3:W-:Y:S01]  /*1570*/  @P0 LDGSTS.E.BYPASS.LTC128B.128 [R227+0xc100], [R12.64+0x80], !P4 ;  /* 0x0c1000800ce30fae */ /* 0x0007e2000e101d52 */
[----:B------:R-:W-:Y:S02]  /*1580*/  LEA.HI R0, R11, R6, RZ, 0x3 ;  /* 0x000000060b007211 */ /* 0x000fe400078f18ff */
[----:B------:R-:W-:Y:S02]  /*1590*/  @P6 LEA R5, P0, R5, R8, 0x5 ;  /* 0x0000000805056211 */ /* 0x000fe400078028ff */
[----:B------:R-:W-:Y:S02]  /*15a0*/  LOP3.LUT R7, R0, 0xfffffff8, RZ, 0xc0, !PT ;  /* 0xfffffff800077812 */ /* 0x000fe400078ec0ff */
[----:B------:R-:W-:Y:S02]  /*15b0*/  @P6 LEA.HI.X R2, R3, R9, R2, 0x5, P0 ;  /* 0x0000000903026211 */ /* 0x000fe400000f2c02 */
[----:B------:R-:W-:Y:S01]  /*15c0*/  @P6 LEA R10, P0, R5, c[0x0][0x1c8], 0x1 ;  /* 0x00007200050a6a11 */ /* 0x000fe200078008ff */
[----:B------:R-:W-:-:S03]  /*15d0*/  IMAD.IADD R6, R6, 0x1, -R7 ;  /* 0x0000000106067824 */ /* 0x000fc600078e0a07 */
[----:B------:R-:W-:Y:S01]  /*15e0*/  @P6 LEA.HI.X R11, R5, c[0x0][0x1cc], R2, 0x1, P0 ;  /* 0x00007300050b6a11 */ /* 0x000fe200000f0c02 */
[----:B------:R-:W-:Y:S01]  /*15f0*/  IMAD.SHL.U32 R5, R6, 0x40, RZ ;  /* 0x0000004006057824 */ /* 0x000fe200078e00ff */
[----:B------:R-:W-:-:S03]  /*1600*/  @P2 IADD3 R2, P0, R8, UR12, RZ ;  /* 0x0000000c08022c10 */ /* 0x000fc6000ff1e0ff */
[----:B------:R1:W-:Y:S01]  /*1610*/  @P6 LDGSTS.E.BYPASS.LTC128B.128 [R227+0x9100], [R10.64], !P5 ;  /* 0x091000000ae36fae */ /* 0x0003e2000e901d52 */
[----:B------:R-:W-:Y:S01]  /*1620*/  @P2 IADD3.X R7, R9, UR9, RZ, P0, !PT ;  /* 0x0000000909072c10 */ /* 0x000fe200087fe4ff */
[----:B------:R-:W-:Y:S01]  /*1630*/  @P1 IMAD.WIDE.U32 R8, R3, 0x60, R8 ;  /* 0x0000006003081825 */ /* 0x000fe200078e0008 */
[----:B------:R-:W-:Y:S01]  /*1640*/  LOP3.LUT R5, R5, 0x1c0, RZ, 0xc0, !PT ;  /* 0x000001c005057812 */ /* 0x000fe200078ec0ff */
[----:B------:R1:W-:Y:S03]  /*1650*/  @P6 LDGSTS.E.BYPASS.LTC128B.128 [R227+0xd100], [R10.64+0x80], !P4 ;  /* 0x0d1000800ae36fae */ /* 0x0003e6000e101d52 */
[----:B------:R-:W-:Y:S01]  /*1660*/  @P1 IADD3 R3, R9, UR4, RZ ;  /* 0x0000000409031c10 */ /* 0x000fe2000fffe0ff */
[C---:B------:R-:W-:Y:S01]  /*1670*/  IMAD.SHL.U32 R9, R57.reuse, 0x8, RZ ;  /* 0x0000000839097824 */ /* 0x040fe200078e00ff */
[C---:B---3--:R-:W-:Y:S01]  /*1680*/  @P2 LEA R12, P0, R2.reuse, c[0x0][0x1c8], 0x1 ;  /* 0x00007200020c2a11 */ /* 0x048fe200078008ff */
[----:B------:R-:W-:Y:S01]  /*1690*/  ULDC.64 UR4, c[0x0][0x208] ;  /* 0x0000820000047ab9 */ /* 0x000fe20000000a00 */
[----:B------:R-:W-:Y:S01]  /*16a0*/  IADD3 R57, -R57, UR17, RZ ;  /* 0x0000001139397c10 */ /* 0x000fe2000fffe1ff */
[----:B------:R-:W-:Y:S01]  /*16b0*/  UIMAD UR10, UR10, UR4, URZ ;  /* 0x000000040a0a72a4 */ /* 0x000fe2000f8e023f */
[----:B------:R-:W-:Y:S01]  /*16c0*/  @P2 LEA.HI.X R13, R2, c[0x0][0x1cc], R7, 0x1, P0 ;  /* 0x00007300020d2a11 */ /* 0x000fe200000f0c07 */
[----:B------:R-:W-:Y:S01]  /*16d0*/  IMAD.SHL.U32 R7, R0, 0x40, RZ ;  /* 0x0000004000077824 */ /* 0x000fe200078e00ff */
[----:B------:R-:W-:Y:S01]  /*16e0*/  LOP3.LUT R2, R5, 0x8, R4, 0xf8, !PT ;  /* 0x0000000805027812 */ /* 0x000fe200078ef804 */
[----:B------:R-:W-:Y:S01]  /*16f0*/  UIMAD.WIDE.U32 UR14, UR20, UR4, URZ ;  /* 0x00000004140e72a5 */ /* 0x000fe2000f8e003f */
[----:B------:R-:W-:Y:S01]  /*1700*/  SHF.R.U32.HI R5, RZ, 0x3, R5 ;  /* 0x00000003ff057819 */ /* 0x000fe20000011605 */
[----:B------:R5:W-:Y:S01]  /*1710*/  @P2 LDGSTS.E.BYPASS.LTC128B.128 [R227+0xa100], [R12.64], !P5 ;  /* 0x0a1000000ce32fae */ /* 0x000be2000e901d52 */
[----:B------:R-:W-:Y:S01]  /*1720*/  @P1 LEA R4, P0, R8, c[0x0][0x1c8], 0x1 ;  /* 0x0000720008041a11 */ /* 0x000fe200078008ff */
[----:B------:R-:W-:Y:S01]  /*1730*/  UIMAD UR10, UR20, UR5, UR10 ;  /* 0x00000005140a72a4 */ /* 0x000fe2000f8e020a */
[----:B------:R-:W-:Y:S01]  /*1740*/  LOP3.LUT R2, R2, R5, RZ, 0x3c, !PT ;  /* 0x0000000502027212 */ /* 0x000fe200078e3cff */
[----:B------:R5:W-:Y:S01]  /*1750*/  @P2 LDGSTS.E.BYPASS.LTC128B.128 [R227+0xe100], [R12.64+0x80], !P4 ;  /* 0x0e1000800ce32fae */ /* 0x000be2000e101d52 */
[----:B------:R-:W-:Y:S01]  /*1760*/  @P1 LEA.HI.X R5, R8, c[0x0][0x1cc], R3, 0x1, P0 ;  /* 0x0000730008051a11 */ /* 0x000fe200000f0c03 */
[----:B------:R-:W-:Y:S01]  /*1770*/  IMAD.SHL.U32 R3, R56, 0x40, RZ ;  /* 0x0000004038037824 */ /* 0x000fe200078e00ff */
[----:B------:R-:W-:Y:S01]  /*1780*/  LOP3.LUT R2, R2, 0xfffffe00, R7, 0xf8, !PT ;  /* 0xfffffe0002027812 */ /* 0x000fe200078ef807 */
[----:B------:R-:W-:-:S02]  /*1790*/  UIADD3 UR10, UR15, UR10, URZ ;  /* 0x0000000a0f0a7290 */ /* 0x000fc4000fffe03f */
[----:B------:R3:W-:Y:S01]  /*17a0*/  @P1 LDGSTS.E.BYPASS.LTC128B.128 [R227+0xb100], [R4.64], !P5 ;  /* 0x0b10000004e31fae */ /* 0x0007e2000e901d52 */
[----:B------:R-:W-:Y:S01]  /*17b0*/  LOP3.LUT R0, R3, 0x1c0, RZ, 0xc0, !PT ;  /* 0x000001c003007812 */ /* 0x000fe200078ec0ff */
[----:B------:R-:W-:Y:S02]  /*17c0*/  IMAD R7, R39, 0x400, R2 ;  /* 0x0000040027077824 */ /* 0x000fe400078e0202 */
[----:B------:R3:W-:Y:S01]  /*17d0*/  @P1 LDGSTS.E.BYPASS.LTC128B.128 [R227+0xf100], [R4.64+0x80], !P4 ;  /* 0x0f10008004e31fae */ /* 0x0007e2000e101d52 */
[----:B------:R-:W-:Y:S01]  /*17e0*/  R2P PR, R6, 0x6 ;  /* 0x0000000606007804 */ /* 0x000fe20000000000 */
[----:B------:R-:W-:Y:S01]  /*17f0*/  IMAD.MOV.U32 R3, RZ, RZ, 0x20 ;  /* 0x00000020ff037424 */ /* 0x000fe200078e00ff */
[----:B------:R-:W-:Y:S01]  /*1800*/  LOP3.LUT R9, R0, 0x8, R9, 0xf8, !PT ;  /* 0x0000000800097812 */ /* 0x000fe200078ef809 */
[----:B------:R-:W0:Y:S01]  /*1810*/  LDGDEPBAR ;  /* 0x00000000000079af */ /* 0x000e220000000000 */
[----:B------:R-:W-:Y:S02]  /*1820*/  SHF.R.U32.HI R0, RZ, 0x3, R0 ;  /* 0x00000003ff007819 */ /* 0x000fe40000011600 */
[----:B------:R-:W-:-:S02]  /*1830*/  SEL R3, R3, 0xffffffe0, !P2 ;  /* 0xffffffe003037807 */ /* 0x000fc40005000000 */
[----:B------:R-:W-:Y:S02]  /*1840*/  LOP3.LUT R9, R9, R0, RZ, 0x3c, !PT ;  /* 0x0000000009097212 */ /* 0x000fe400078e3cff */
[----:B------:R-:W-:Y:S02]  /*1850*/  LOP3.LUT P0, RZ, R56, 0x2, RZ, 0xc0, !PT ;  /* 0x0000000238ff7812 */ /* 0x000fe4000780c0ff */
[----:B------:R-:W-:Y:S01]  /*1860*/  ISETP.LT.OR P6, PT, R57, 0x1, P5 ;  /* 0x000000013900780c */ /* 0x000fe20002fc1670 */
[----:B------:R-:W-:-:S04]  /*1870*/  IMAD R226, R226, 0x200, R9 ;  /* 0x00000200e2e27824 */ /* 0x000fc800078e0209 */
[----:B------:R-:W-:-:S05]  /*1880*/  IMAD.SHL.U32 R226, R226, 0x2, RZ ;  /* 0x00000002e2e27824 */ /* 0x000fca00078e00ff */
[----:B------:R-:W-:Y:S01]  /*1890*/  IADD3 R225, R226, 0x8120, RZ ;  /* 0x00008120e2e17810 */ /* 0x000fe20007ffe0ff */
[----:B---3--:R-:W-:Y:S01]  /*18a0*/  IMAD.MOV.U32 R5, RZ, RZ, 0x10 ;  /* 0x00000010ff057424 */ /* 0x008fe200078e00ff */
[----:B------:R-:W-:-:S04]  /*18b0*/  DEPBAR.LE SB0, 0x1 ;  /* 0x000080400000791a */ /* 0x000fc80000000000 */
[----:B------:R-:W-:Y:S02]  /*18c0*/  SEL R5, R5, 0xfffffff0, !P1 ;  /* 0xfffffff005057807 */ /* 0x000fe40004800000 */
[C---:B------:R-:W-:Y:S01]  /*18d0*/  LEA R4, R7.reuse, 0x100, 0x1 ;  /* 0x0000010007047811 */ /* 0x040fe200078e08ff */
[----:B------:R-:W-:Y:S01]  /*18e0*/  IMAD.SHL.U32 R7, R7, 0x2, RZ ;  /* 0x0000000207077824 */ /* 0x000fe200078e00ff */
[----:B------:R-:W-:Y:S03]  /*18f0*/  BAR.SYNC.DEFER_BLOCKING 0x0 ;  /* 0x0000000000007b1d */ /* 0x000fe60000010000 */
[--C-:B------:R-:W-:Y:S02]  /*1900*/  IMAD R6, R5, 0x2, R4.reuse ;  /* 0x0000000205067824 */ /* 0x100fe400078e0204 */
        /* <DEDUP_REMOVED lines=11> */
[----:B---3--:R-:W-:-:S04]  /*19c0*/  IADD3 R6, R226, 0x8100, RZ ;  /* 0x00008100e2067810 */ /* 0x008fc80007ffe0ff */
[----:B------:R-:W-:Y:S01]  /*19d0*/  @P0 IADD3 R225, R6, -0x20, RZ ;  /* 0xffffffe006e10810 */ /* 0x000fe20007ffe0ff */
[----:B------:R-:W-:-:S03]  /*19e0*/  IMAD.WIDE.U32 R6, R55, c[0x0][0x208], R58 ;  /* 0x0000820037067a25 */ /* 0x000fc600078e003a */
[----:B------:R-:W-:Y:S01]  /*19f0*/  IADD3 R219, R225, 0x800, RZ ;  /* 0x00000800e1db7810 */ /* 0x000fe20007ffe0ff */
[----:B------:R-:W-:Y:S01]  /*1a00*/  IMAD.IADD R7, R7, 0x1, R60 ;  /* 0x0000000107077824 */ /* 0x000fe200078e023c */
[C---:B------:R-:W-:Y:S02]  /*1a10*/  IADD3 R218, R225.reuse, 0x1000, RZ ;  /* 0x00001000e1da7810 */ /* 0x040fe40007ffe0ff */
[C---:B------:R-:W-:Y:S02]  /*1a20*/  IADD3 R217, R225.reuse, 0x1800, RZ ;  /* 0x00001800e1d97810 */ /* 0x040fe40007ffe0ff */
[C---:B------:R-:W-:Y:S01]  /*1a30*/  IADD3 R216, R225.reuse, 0x2000, RZ ;  /* 0x00002000e1d87810 */ /* 0x040fe20007ffe0ff */
[C---:B----4-:R-:W-:Y:S01]  /*1a40*/  IMAD R0, R54.reuse, c[0x0][0x214], R53 ;  /* 0x0000850036007a24 */ /* 0x050fe200078e0235 */
[C---:B------:R-:W-:Y:S01]  /*1a50*/  IADD3 R215, R225.reuse, 0x2800, RZ ;  /* 0x00002800e1d77810 */ /* 0x040fe20007ffe0ff */
[----:B------:R-:W-:Y:S01]  /*1a60*/  IMAD.WIDE.U32 R54, R54, c[0x0][0x210], R6 ;  /* 0x0000840036367a25 */ /* 0x000fe200078e0006 */
[----:B------:R-:W-:Y:S01]  /*1a70*/  IADD3 R214, R225, 0x3000, RZ ;  /* 0x00003000e1d67810 */ /* 0x000fe20007ffe0ff */
[----:B------:R-:W-:-:S04]  /*1a80*/  DEPBAR.LE SB0, 0x0 ;  /* 0x000080000000791a */ /* 0x000fc80000000000 */
[----:B------:R-:W-:Y:S01]  /*1a90*/  BAR.SYNC.DEFER_BLOCKING 0x0 ;  /* 0x0000000000007b1d */ /* 0x000fe20000010000 */
[----:B------:R-:W-:Y:S01]  /*1aa0*/  IMAD.IADD R55, R55, 0x1, R0 ;  /* 0x0000000137377824 */ /* 0x000fe200078e0200 */
[C---:B------:R-:W-:Y:S01]  /*1ab0*/  IADD3 R213, R225.reuse, 0x3800, RZ ;  /* 0x00003800e1d57810 */ /* 0x040fe20007ffe0ff */
[----:B------:R-:W-:Y:S01]  /*1ac0*/  IMAD.U32 R6, RZ, RZ, UR14 ;  /* 0x0000000eff067e24 */ /* 0x000fe2000f8e00ff */
[C---:B------:R-:W-:Y:S01]  /*1ad0*/  IADD3 R211, R225.reuse, 0x4000, RZ ;  /* 0x00004000e1d37810 */ /* 0x040fe20007ffe0ff */
[----:B------:R-:W-:Y:S01]  /*1ae0*/  IMAD.WIDE.U32 R240, R240, c[0x0][0x218], R54 ;  /* 0x00008600f0f07a25 */ /* 0x000fe200078e0036 */
[----:B------:R-:W-:Y:S01]  /*1af0*/  UMOV UR14, 0x6 ;  /* 0x00000006000e7882 */ /* 0x000fe20000000000 */
[----:B------:R-:W-:Y:S01]  /*1b00*/  IADD3 R210, R225, 0x4800, RZ ;  /* 0x00004800e1d27810 */ /* 0x000fe20007ffe0ff */
[----:B------:R-:W-:Y:S01]  /*1b10*/  USHF.L.U64.HI UR14, UR4, UR14, UR5 ;  /* 0x0000000e040e7299 */ /* 0x000fe20008010205 */
[----:B------:R-:W-:Y:S01]  /*1b20*/  IMAD.U32 R7, RZ, RZ, UR15 ;  /* 0x0000000fff077e24 */ /* 0x000fe2000f8e00ff */
[----:B------:R-:W-:Y:S01]  /*1b30*/  LEA R7, P0, R6, R240, 0x7 ;  /* 0x000000f006077211 */ /* 0x000fe200078038ff */
[----:B------:R-:W-:Y:S01]  /*1b40*/  IMAD.IADD R235, R241, 0x1, R235 ;  /* 0x00000001f1eb7824 */ /* 0x000fe200078e02eb */
[----:B------:R-:W-:-:S02]  /*1b50*/  IADD3 R209, R225, 0x5000, RZ ;  /* 0x00005000e1d17810 */ /* 0x000fc40007ffe0ff */
[C---:B------:R-:W-:Y:S02]  /*1b60*/  IADD3 R208, R225.reuse, 0x5800, RZ ;  /* 0x00005800e1d07810 */ /* 0x040fe40007ffe0ff */
[C---:B------:R-:W-:Y:S02]  /*1b70*/  IADD3 R207, R225.reuse, 0x6000, RZ ;  /* 0x00006000e1cf7810 */ /* 0x040fe40007ffe0ff */
[C---:B------:R-:W-:Y:S02]  /*1b80*/  IADD3 R206, R225.reuse, 0x6800, RZ ;  /* 0x00006800e1ce7810 */ /* 0x040fe40007ffe0ff */
[C---:B------:R-:W-:Y:S02]  /*1b90*/  IADD3 R205, R225.reuse, 0x7000, RZ ;  /* 0x00007000e1cd7810 */ /* 0x040fe40007ffe0ff */
[----:B------:R-:W-:Y:S01]  /*1ba0*/  IADD3 R204, R225, 0x7800, RZ ;  /* 0x00007800e1cc7810 */ /* 0x000fe20007ffe0ff */
[----:B-1----:R-:W5:Y:S04]  /*1bb0*/  LDSM.16.M88.4 R8, [R226+0x9100] ;  /* 0x00910000e208783b */ /* 0x002f680000000200 */
[----:B------:R-:W-:Y:S04]  /*1bc0*/  LDSM.16.M88.4 R32, [R225+0x1000] ;  /* 0x00100000e120783b */ /* 0x000fe80000000200 */
[----:B------:R-:W1:Y:S04]  /*1bd0*/  LDSM.16.M88.4 R92, [R226+0xa100] ;  /* 0x00a10000e25c783b */ /* 0x000e680000000200 */
[----:B------:R-:W3:Y:S04]  /*1be0*/  LDSM.16.M88.4 R24, [R226+0x8100] ;  /* 0x00810000e218783b */ /* 0x000ee80000000200 */
[----:B--2---:R-:W2:Y:S04]  /*1bf0*/  LDSM.16.M88.4 R16, [R226+0x8900] ;  /* 0x00890000e210783b */ /* 0x004ea80000000200 */
[----:B------:R-:W4:Y:S04]  /*1c00*/  LDSM.16.M88.4 R100, [R226+0x9900] ;  /* 0x00990000e264783b */ /* 0x000f280000000200 */
[----:B------:R-:W-:Y:S04]  /*1c10*/  LDSM.16.M88.4 R48, [R225] ;  /* 0x00000000e130783b */ /* 0x000fe80000000200 */
[----:B------:R-:W-:Y:S04]  /*1c20*/  LDSM.16.M88.4 R44, [R225+0x800] ;  /* 0x00080000e12c783b */ /* 0x000fe80000000200 */
[----:B------:R-:W-:Y:S04]  /*1c30*/  LDSM.16.M88.4 R40, [R225+0x1800] ;  /* 0x00180000e128783b */ /* 0x000fe80000000200 */
[----:B------:R-:W-:Y:S01]  /*1c40*/  LDSM.16.M88.4 R76, [R226+0xb100] ;  /* 0x00b10000e24c783b */ /* 0x000fe20000000200 */
[C---:B-----5:R-:W-:Y:S03]  /*1c50*/  HMMA.16816.F32.BF16 R12, R140.reuse, R8, RZ ;  /* 0x000000088c0c723c */ /* 0x060fe600000418ff */
[----:B------:R-:W-:Y:S04]  /*1c60*/  LDSM.16.M88.4 R68, [R226+0xb900] ;  /* 0x00b90000e244783b */ /* 0x000fe80000000200 */
[----:B------:R-:W-:Y:S01]  /*1c70*/  LDSM.16.M88.4 R84, [R226+0xa900] ;  /* 0x00a90000e254783b */ /* 0x000fe20000000200 */
[C---:B------:R-:W-:Y:S03]  /*1c80*/  HMMA.16816.F32.BF16 R8, R140.reuse, R10, RZ ;  /* 0x0000000a8c08723c */ /* 0x040fe600000418ff */
[----:B------:R-:W-:Y:S05]  /*1c90*/  LDSM.16.M88.4 R52, [R225+0x2800] ;  /* 0x00280000e134783b */ /* 0x000fea0000000200 */
[----:B-1----:R-:W-:Y:S08]  /*1ca0*/  HMMA.16816.F32.BF16 R96, R140, R92, RZ ;  /* 0x0000005c8c60723c */ /* 0x002ff000000418ff */
[C---:B------:R-:W-:Y:S08]  /*1cb0*/  HMMA.16816.F32.BF16 R12, R168.reuse, R32, R12 ;  /* 0x00000020a80c723c */ /* 0x040ff0000004180c */
[----:B------:R-:W-:Y:S01]  /*1cc0*/  HMMA.16816.F32.BF16 R8, R168, R34, R8 ;  /* 0x00000022a808723c */ /* 0x000fe20000041808 */
[----:B------:R-:W1:Y:S07]  /*1cd0*/  LDSM.16.M88.4 R32, [R225+0x2000] ;  /* 0x00200000e120783b */ /* 0x000e6e0000000200 */
[C---:B---3--:R-:W-:Y:S08]  /*1ce0*/  HMMA.16816.F32.BF16 R28, R140.reuse, R24, RZ ;  /* 0x000000188c1c723c */ /* 0x048ff000000418ff */
[C---:B------:R-:W-:Y:S08]  /*1cf0*/  HMMA.16816.F32.BF16 R24, R140.reuse, R26, RZ ;  /* 0x0000001a8c18723c */ /* 0x040ff000000418ff */
[C---:B--2---:R-:W-:Y:S08]  /*1d00*/  HMMA.16816.F32.BF16 R20, R140.reuse, R16, RZ ;  /* 0x000000108c14723c */ /* 0x044ff000000418ff */
[C---:B------:R-:W-:Y:S08]  /*1d10*/  HMMA.16816.F32.BF16 R16, R140.reuse, R18, RZ ;  /* 0x000000128c10723c */ /* 0x040ff000000418ff */
[C---:B----4-:R-:W-:Y:S08]  /*1d20*/  HMMA.16816.F32.BF16 R104, R140.reuse, R100, RZ ;  /* 0x000000648c68723c */ /* 0x050ff000000418ff */
[C---:B------:R-:W-:Y:S08]  /*1d30*/  HMMA.16816.F32.BF16 R100, R140.reuse, R102, RZ ;  /* 0x000000668c64723c */ /* 0x040ff000000418ff */
[----:B------:R-:W-:Y:S08]  /*1d40*/  HMMA.16816.F32.BF16 R92, R140, R94, RZ ;  /* 0x0000005e8c5c723c */ /* 0x000ff000000418ff */
[C---:B-1----:R-:W-:Y:S07]  /*1d50*/  HMMA.16816.F32.BF16 R96, R168.reuse, R32, R96 ;  /* 0x00000020a860723c */ /* 0x042fee0000041860 */
[----:B------:R-:W-:Y:S01]  /*1d60*/  IMAD.U32 R33, RZ, RZ, UR10 ;  /* 0x0000000aff217e24 */ /* 0x000fe2000f8e00ff */
[----:B------:R-:W-:Y:S01]  /*1d70*/  USHF.L.U32 UR10, UR4, 0x6, URZ ;  /* 0x00000006040a7899 */ /* 0x000fe2000800063f */
[----:B------:R-:W-:Y:S03]  /*1d80*/  HMMA.16816.F32.BF16 R28, R168, R48, R28 ;  /* 0x00000030a81c723c */ /* 0x000fe6000004181c */
[----:B------:R-:W-:Y:S01]  /*1d90*/  LEA.HI.X R0, R6, R235, R33, 0x7, P0 ;  /* 0x000000eb06007211 */ /* 0x000fe200000f3c21 */
[----:B------:R-:W-:-:S03]  /*1da0*/  UIADD3 UR16, UP0, UR10, 0x80, URZ ;  /* 0x000000800a107890 */ /* 0x000fc6000ff1e03f */
[C---:B------:R-:W-:Y:S01]  /*1db0*/  LEA R48, P0, R7.reuse, c[0x0][0x1f8], 0x1 ;  /* 0x00007e0007307a11 */ /* 0x040fe200078008ff */
[C---:B------:R-:W-:Y:S01]  /*1dc0*/  HMMA.16816.F32.BF16 R24, R168.reuse, R50, R24 ;  /* 0x00000032a818723c */ /* 0x040fe20000041818 */
[----:B------:R-:W-:Y:S02]  /*1dd0*/  UIADD3.X UR15, URZ, UR14, URZ, UP0, !UPT ;  /* 0x0000000e3f0f7290 */ /* 0x000fe400087fe43f */
[----:B------:R-:W-:Y:S01]  /*1de0*/  LEA.HI.X R49, R7, c[0x0][0x1fc], R0, 0x1, P0 ;  /* 0x00007f0007317a11 */ /* 0x000fe200000f0c00 */
[----:B------:R-:W-:Y:S01]  /*1df0*/  IMAD.MOV.U32 R0, RZ, RZ, 0x40 ;  /* 0x00000040ff007424 */ /* 0x000fe200078e00ff */
[----:B------:R-:W-:Y:S02]  /*1e00*/  UISETP.GE.AND UP0, UPT, UR25, 0x2, UPT ;  /* 0x000000021900788c */ /* 0x000fe4000bf06270 */
[----:B------:R-:W-:Y:S01]  /*1e10*/  IADD3 R50, P2, R48, UR10, RZ ;  /* 0x0000000a30327c10 */ /* 0x000fe2000ff5e0ff */
[----:B------:R-:W-:Y:S03]  /*1e20*/  HMMA.16816.F32.BF16 R16, R168, R46, R16 ;  /* 0x0000002ea810723c */ /* 0x000fe60000041810 */
[----:B------:R-:W-:-:S02]  /*1e30*/  IADD3.X R51, R49, UR14, RZ, P2, !PT ;  /* 0x0000000e31337c10 */ /* 0x000fc400097fe4ff */
[----:B------:R-:W-:Y:S02]  /*1e40*/  ISETP.LT.OR P2, PT, R57, 0x1, P4 ;  /* 0x000000013900780c */ /* 0x000fe40002741670 */
[----:B------:R-:W-:Y:S01]  /*1e50*/  IMAD.U32 R47, RZ, RZ, UR10 ;  /* 0x0000000aff2f7e24 */ /* 0x000fe2000f8e00ff */
[----:B------:R-:W-:Y:S04]  /*1e60*/  HMMA.16816.F32.BF16 R20, R168, R44, R20 ;  /* 0x0000002ca814723c */ /* 0x000fe80000041814 */
[----:B------:R-:W-:-:S04]  /*1e70*/  IADD3 R46, P1, P0, R47, 0x80, R48 ;  /* 0x000000802f2e7810 */ /* 0x000fc8000783e030 */
[----:B------:R-:W-:Y:S01]  /*1e80*/  IADD3.X R47, RZ, UR14, R49, P1, P0 ;  /* 0x0000000eff2f7c10 */ /* 0x000fe20008fe0431 */
[C---:B------:R-:W-:Y:S01]  /*1e90*/  HMMA.16816.F32.BF16 R104, R168.reuse, R40, R104 ;  /* 0x00000028a868723c */ /* 0x040fe20000041868 */
[C---:B------:R-:W-:Y:S02]  /*1ea0*/  IADD3 R44, P0, R50.reuse, UR10, RZ ;  /* 0x0000000a322c7c10 */ /* 0x040fe4000ff1e0ff */
[----:B------:R-:W-:Y:S02]  /*1eb0*/  ISETP.LT.OR P1, PT, R57, 0x21, P5 ;  /* 0x000000213900780c */ /* 0x000fe40002f21670 */
[C---:B------:R-:W-:Y:S02]  /*1ec0*/  IADD3.X R45, R51.reuse, UR14, RZ, P0, !PT ;  /* 0x0000000e332d7c10 */ /* 0x040fe400087fe4ff */
[----:B------:R-:W-:Y:S01]  /*1ed0*/  IADD3 R6, P0, R50, UR16, RZ ;  /* 0x0000001032067c10 */ /* 0x000fe2000ff1e0ff */
[----:B------:R-:W-:Y:S01]  /*1ee0*/  HMMA.16816.F32.BF16 R100, R168, R42, R100 ;  /* 0x0000002aa864723c */ /* 0x000fe20000041864 */
[----:B------:R-:W1:Y:S02]  /*1ef0*/  LDSM.16.M88.4 R40, [R225+0x3000] ;  /* 0x00300000e128783b */ /* 0x000e640000000200 */
[----:B------:R-:W-:-:S02]  /*1f00*/  IADD3.X R7, R51, UR15, RZ, P0, !PT ;  /* 0x0000000f33077c10 */ /* 0x000fc400087fe4ff */
[----:B------:R-:W-:-:S03]  /*1f10*/  IADD3 R60, P0, R44, UR10, RZ ;  /* 0x0000000a2c3c7c10 */ /* 0x000fc6000ff1e0ff */
[----:B------:R-:W-:Y:S01]  /*1f20*/  HMMA.16816.F32.BF16 R92, R168, R34, R92 ;  /* 0x00000022a85c723c */ /* 0x000fe2000004185c */
[----:B------:R-:W2:Y:S01]  /*1f30*/  LDSM.16.M88.4 R32, [R225+0x3800] ;  /* 0x00380000e120783b */ /* 0x000ea20000000200 */
[----:B------:R-:W-:Y:S02]  /*1f40*/  IADD3.X R61, R45, UR14, RZ, P0, !PT ;  /* 0x0000000e2d3d7c10 */ /* 0x000fe400087fe4ff */
[----:B------:R-:W-:Y:S01]  /*1f50*/  IADD3 R58, P0, R44, UR16, RZ ;  /* 0x000000102c3a7c10 */ /* 0x000fe2000ff1e0ff */
[----:B------:R-:W-:Y:S01]  /*1f60*/  @!PT LDS RZ, [RZ] ;  /* 0x00000000fffff984 */ /* 0x000fe20000000800 */
[----:B------:R-:W-:Y:S01]  /*1f70*/  @!PT LDS RZ, [RZ] ;  /* 0x00000000fffff984 */ /* 0x000fe20000000800 */
[----:B------:R-:W-:Y:S01]  /*1f80*/  @!PT LDS RZ, [RZ] ;  /* 0x00000000fffff984 */ /* 0x000fe20000000800 */
[----:B------:R3:W-:Y:S01]  /*1f90*/  LDGSTS.E.BYPASS.LTC128B.128 [R227+0x100], [R48.64], !P6 ;  /* 0x0010000030e37fae */ /* 0x0007e2000f101d52 */
[C---:B------:R-:W-:Y:S02]  /*1fa0*/  ISETP.LT.OR P6, PT, R57.reuse, 0x21, P4 ;  /* 0x000000213900780c */ /* 0x040fe400027c1670 */
[----:B------:R-:W-:Y:S01]  /*1fb0*/  HMMA.16816.F32.BF16 R80, R140, R76, RZ ;  /* 0x0000004c8c50723c */ /* 0x000fe200000418ff */
[----:B------:R3:W-:Y:S01]  /*1fc0*/  LDGSTS.E.BYPASS.LTC128B.128 [R227+0x4100], [R48.64+0x80], !P2 ;  /* 0x0410008030e37fae */ /* 0x0007e2000d101d52 */
[----:B------:R-:W-:-:S02]  /*1fd0*/  ISETP.LT.OR P2, PT, R57, 0x41, P5 ;  /* 0x000000413900780c */ /* 0x000fc40002f41670 */
[----:B------:R-:W-:Y:S01]  /*1fe0*/  IADD3.X R59, R45, UR15, RZ, P0, !PT ;  /* 0x0000000f2d3b7c10 */ /* 0x000fe200087fe4ff */
[----:B------:R3:W-:Y:S01]  /*1ff0*/  LDGSTS.E.BYPASS.LTC128B.128 [R227+0x1100], [R50.64], !P1 ;  /* 0x0110000032e37fae */ /* 0x0007e2000c901d52 */
[C---:B------:R-:W-:Y:S02]  /*2000*/  ISETP.LT.OR P0, PT, R57.reuse, 0x61, P5 ;  /* 0x000000613900780c */ /* 0x040fe40002f01670 */
[C---:B------:R-:W-:Y:S01]  /*2010*/  HMMA.16816.F32.BF16 R72, R140.reuse, R68, RZ ;  /* 0x000000448c48723c */ /* 0x040fe200000418ff */
[----:B------:R-:W-:Y:S02]  /*2020*/  LOP3.LUT P1, RZ, R56, 0x4, RZ, 0xc0, !PT ;  /* 0x0000000438ff7812 */ /* 0x000fe4000782c0ff */
[----:B------:R4:W-:Y:S01]  /*2030*/  LDGSTS.E.BYPASS.LTC128B.128 [R227+0x5100], [R46.64], !P6 ;  /* 0x051000002ee37fae */ /* 0x0009e2000f101d52 */
[C---:B------:R-:W-:Y:S02]  /*2040*/  ISETP.LT.OR P6, PT, R57.reuse, 0x41, P4 ;  /* 0x000000413900780c */ /* 0x040fe400027c1670 */
[----:B------:R-:W-:Y:S01]  /*2050*/  SEL R0, R0, 0xffffffc0, !P1 ;  /* 0xffffffc000007807 */ /* 0x000fe20004800000 */
[----:B------:R4:W-:Y:S01]  /*2060*/  LDGSTS.E.BYPASS.LTC128B.128 [R227+0x2100], [R44.64], !P2 ;  /* 0x021000002ce37fae */ /* 0x0009e2000d101d52 */
[----:B------:R-:W-:Y:S01]  /*2070*/  HMMA.16816.F32.BF16 R76, R140, R78, RZ ;  /* 0x0000004e8c4c723c */ /* 0x000fe200000418ff */
[----:B------:R-:W-:-:S02]  /*2080*/  ISETP.LT.OR P2, PT, R57, 0x61, P4 ;  /* 0x000000613900780c */ /* 0x000fc40002741670 */
[----:B------:R-:W-:Y:S02]  /*2090*/  IMAD.IADD R223, R226, 0x1, R0 ;  /* 0x00000001e2df7824 */ /* 0x000fe400078e0200 */
[----:B------:R-:W-:-:S03]  /*20a0*/  IMAD.IADD R212, R0, 0x1, R225 ;  /* 0x0000000100d47824 */ /* 0x000fc600078e02e1 */
[C---:B------:R-:W-:Y:S01]  /*20b0*/  HMMA.16816.F32.BF16 R68, R140.reuse, R70, RZ ;  /* 0x000000468c44723c */ /* 0x040fe200000418ff */
[----:B------:R2:W-:Y:S04]  /*20c0*/  LDGSTS.E.BYPASS.LTC128B.128 [R227+0x6100], [R6.64], !P6 ;  /* 0x0610000006e37fae */ /* 0x0005e8000f101d52 */
[----:B------:R5:W-:Y:S01]  /*20d0*/  LDGSTS.E.BYPASS.LTC128B.128 [R227+0x3100], [R60.64], !P0 ;  /* 0x031000003ce37fae */ /* 0x000be2000c101d52 */
[----:B------:R-:W-:Y:S02]  /*20e0*/  PLOP3.LUT P0, PT, PT, PT, UP0, 0x80, 0x0 ;  /* 0x000000000000781c */ /* 0x000fe40003f0f008 */
[C---:B------:R-:W-:Y:S01]  /*20f0*/  HMMA.16816.F32.BF16 R88, R140.reuse, R84, RZ ;  /* 0x000000548c58723c */ /* 0x040fe200000418ff */
[----:B------:R2:W-:Y:S04]  /*2100*/  LDGSTS.E.BYPASS.LTC128B.128 [R227+0x7100], [R58.64], !P2 ;  /* 0x071000003ae37fae */ /* 0x0005e8000d101d52 */
[----:B---3--:R-:W3:Y:S03]  /*2110*/  LDSM.16.M88.4 R48, [R223+0x8100] ;  /* 0x00810000df30783b */ /* 0x008ee60000000200 */
[----:B------:R-:W-:Y:S01]  /*2120*/  HMMA.16816.F32.BF16 R84, R140, R86, RZ ;  /* 0x000000568c54723c */ /* 0x000fe200000418ff */
[----:B------:R-:W-:Y:S04]  /*2130*/  LDSM.16.M88.4 R116, [R226+0xf100] ;  /* 0x00f10000e274783b */ /* 0x000fe80000000200 */
[----:B----4-:R-:W4:Y:S03]  /*2140*/  LDSM.16.M88.4 R44, [R223+0x8900] ;  /* 0x00890000df2c783b */ /* 0x010f260000000200 */
[C---:B-1----:R-:W-:Y:S01]  /*2150*/  HMMA.16816.F32.BF16 R80, R168.reuse, R40, R80 ;  /* 0x00000028a850723c */ /* 0x042fe20000041850 */
[----:B------:R-:W-:Y:S04]  /*2160*/  LDSM.16.M88.4 R112, [R226+0xf900] ;  /* 0x00f90000e270783b */ /* 0x000fe80000000200 */
[----:B------:R-:W-:Y:S03]  /*2170*/  LDSM.16.M88.4 R108, [R225+0x4000] ;  /* 0x00400000e16c783b */ /* 0x000fe60000000200 */
[C---:B------:R-:W-:Y:S01]  /*2180*/  HMMA.16816.F32.BF16 R76, R168.reuse, R42, R76 ;  /* 0x0000002aa84c723c */ /* 0x040fe2000004184c */
[----:B------:R-:W1:Y:S04]  /*2190*/  LDSM.16.M88.4 R40, [R223+0x9900] ;  /* 0x00990000df28783b */ /* 0x000e680000000200 */
[----:B------:R-:W-:Y:S03]  /*21a0*/  LDSM.16.M88.4 R64, [R225+0x5800] ;  /* 0x00580000e140783b */ /* 0x000fe60000000200 */
[C---:B--2---:R-:W-:Y:S01]  /*21b0*/  HMMA.16816.F32.BF16 R72, R168.reuse, R32, R72 ;  /* 0x00000020a848723c */ /* 0x044fe20000041848 */
[----:B-----5:R-:W-:Y:S04]  /*21c0*/  LDSM.16.M88.4 R60, [R225+0x6000] ;  /* 0x00600000e13c783b */ /* 0x020fe80000000200 */
[----:B------:R-:W-:Y:S03]  /*21d0*/  LDSM.16.M88.4 R56, [R225+0x6800] ;  /* 0x00680000e138783b */ /* 0x000fe60000000200 */
[C---:B------:R-:W-:Y:S01]  /*21e0*/  HMMA.16816.F32.BF16 R68, R168.reuse, R34, R68 ;  /* 0x00000022a844723c */ /* 0x040fe20000041844 */
[----:B------:R-:W2:Y:S04]  /*21f0*/  LDSM.16.M88.4 R32, [R223+0xa100] ;  /* 0x00a10000df20783b */ /* 0x000ea80000000200 */
[----:B------:R-:W-:Y:S03]  /*2200*/  LDSM.16.M88.4 R124, [R223+0xd900] ;  /* 0x00d90000df7c783b */ /* 0x000fe60000000200 */
[C---:B------:R-:W-:Y:S01]  /*2210*/  HMMA.16816.F32.BF16 R88, R168.reuse, R52, R88 ;  /* 0x00000034a858723c */ /* 0x040fe20000041858 */
[----:B------:R-:W-:Y:S04]  /*2220*/  LDSM.16.M88.4 R120, [R223+0xe100] ;  /* 0x00e10000df78783b */ /* 0x000fe80000000200 */
[----:B------:R-:W0:Y:S03]  /*2230*/  LDGDEPBAR ;  /* 0x00000000000079af */ /* 0x000e260000000000 */
[----:B------:R-:W-:Y:S01]  /*2240*/  HMMA.16816.F32.BF16 R84, R168, R54, R84 ;  /* 0x00000036a854723c */ /* 0x000fe20000041854 */
[----:B------:R-:W5:Y:S07]  /*2250*/  LDSM.16.M88.4 R52, [R223+0x9100] ;  /* 0x00910000df34783b */ /* 0x000f6e0000000200 */
        /* <DEDUP_REMOVED lines=8> */
[----:B------:R-:W1:Y:S07]  /*22e0*/  LDSM.16.M88.4 R40, [R212] ;  /* 0x00000000d428783b */ /* 0x000e6e0000000200 */
[C---:B--2---:R-:W-:Y:S08]  /*22f0*/  HMMA.16816.F32.BF16 R96, R172.reuse, R32, R96 ;  /* 0x00000020ac60723c */ /* 0x044ff00000041860 */
        /* <DEDUP_REMOVED lines=8> */
[C---:B----4-:R-:W-:Y:S08]  /*2380*/  HMMA.16816.F32.BF16 R80, R172.reuse, R44, R80 ;  /* 0x0000002cac50723c */ /* 0x050ff00000041850 */
[----:B------:R-:W-:Y:S01]  /*2390*/  HMMA.16816.F32.BF16 R76, R172, R46, R76 ;  /* 0x0000002eac4c723c */ /* 0x000fe2000004184c */
[----:B------:R-:W4:Y:S07]  /*23a0*/  LDSM.16.M88.4 R44, [R212+0x1800] ;  /* 0x00180000d42c783b */ /* 0x000f2e0000000200 */
[C---:B-1----:R-:W-:Y:S08]  /*23b0*/  HMMA.16816.F32.BF16 R28, R184.reuse, R40, R28 ;  /* 0x00000028b81c723c */ /* 0x042ff0000004181c */
[C---:B------:R-:W-:Y:S01]  /*23c0*/  HMMA.16816.F32.BF16 R24, R184.reuse, R42, R24 ;  /* 0x0000002ab818723c */ /* 0x040fe20000041818 */
[----:B------:R-:W1:Y:S07]  /*23d0*/  LDSM.16.M88.4 R40, [R212+0x2800] ;  /* 0x00280000d428783b */ /* 0x000e6e0000000200 */
[C---:B--2---:R-:W-:Y:S08]  /*23e0*/  HMMA.16816.F32.BF16 R20, R184.reuse, R32, R20 ;  /* 0x00000020b814723c */ /* 0x044ff00000041814 */
[----:B------:R-:W-:Y:S01]  /*23f0*/  HMMA.16816.F32.BF16 R16, R184, R34, R16 ;  /* 0x00000022b810723c */ /* 0x000fe20000041810 */
[----:B------:R-:W2:Y:S07]  /*2400*/  LDSM.16.M88.4 R32, [R212+0x3000] ;  /* 0x00300000d420783b */ /* 0x000eae0000000200 */
[C---:B-----5:R-:W-:Y:S08]  /*2410*/  HMMA.16816.F32.BF16 R72, R172.reuse, R52, R72 ;  /* 0x00000034ac48723c */ /* 0x060ff00000041848 */
        /* <DEDUP_REMOVED lines=16> */
[----:B------:R-:W5:Y:S07]  /*2520*/  LDSM.16.M88.4 R52, [R226+0xc900] ;  /* 0x00c90000e234783b */ /* 0x000f6e0000000200 */
[C---:B---3--:R-:W-:Y:S08]  /*2530*/  HMMA.16816.F32.BF16 R72, R184.reuse, R48, R72 ;  /* 0x00000030b848723c */ /* 0x048ff00000041848 */
[----:B------:R-:W-:Y:S01]  /*2540*/  HMMA.16816.F32.BF16 R68, R184, R50, R68 ;  /* 0x00000032b844723c */ /* 0x000fe20000041844 */
        /* <DEDUP_REMOVED lines=75> */
[C---:B-----5:R-:W-:Y:S08]  /*2a00*/  HMMA.16816.F32.BF16 R104, R200.reuse, R52, R104 ;  /* 0x00000034c868723c */ /* 0x060ff00000041868 */
[C---:B------:R-:W-:Y:S08]  /*2a10*/  HMMA.16816.F32.BF16 R100, R200.reuse, R54, R100 ;  /* 0x00000036c864723c */ /* 0x040ff00000041864 */
[C---:B---3--:R-:W-:Y:S08]  /*2a20*/  HMMA.16816.F32.BF16 R96, R200.reuse, R48, R96 ;  /* 0x00000030c860723c */ /* 0x048ff00000041860 */
[C---:B------:R-:W-:Y:S08]  /*2a30*/  HMMA.16816.F32.BF16 R92, R200.reuse, R50, R92 ;  /* 0x00000032c85c723c */ /* 0x040ff0000004185c */
[C---:B----4-:R-:W-:Y:S08]  /*2a40*/  HMMA.16816.F32.BF16 R88, R200.reuse, R44, R88 ;  /* 0x0000002cc858723c */ /* 0x050ff00000041858 */
[C---:B------:R-:W-:Y:S08]  /*2a50*/  HMMA.16816.F32.BF16 R84, R200.reuse, R46, R84 ;  /* 0x0000002ec854723c */ /* 0x040ff00000041854 */
[C---:B-1----:R-:W-:Y:S08]  /*2a60*/  HMMA.16816.F32.BF16 R80, R200.reuse, R40, R80 ;  /* 0x00000028c850723c */ /* 0x042ff00000041850 */
[C---:B------:R-:W-:Y:S08]  /*2a70*/  HMMA.16816.F32.BF16 R76, R200.reuse, R42, R76 ;  /* 0x0000002ac84c723c */ /* 0x040ff0000004184c */
[C---:B--2---:R-:W-:Y:S08]  /*2a80*/  HMMA.16816.F32.BF16 R72, R200.reuse, R32, R72 ;  /* 0x00000020c848723c */ /* 0x044ff00000041848 */
[----:B------:R-:W-:Y:S01]  /*2a90*/  HMMA.16816.F32.BF16 R68, R200, R34, R68 ;  /* 0x00000022c844723c */ /* 0x000fe20000041844 */
[----:B------:R-:W-:Y:S06]  /*2aa0*/  BAR.SYNC.DEFER_BLOCKING 0x0 ;  /* 0x0000000000007b1d */ /* 0x000fec0000010000 */
[----:B------:R-:W-:Y:S05]  /*2ab0*/  @!P0 BRA `(.L_x_501) ;  /* 0x0000025000008947 */ /* 0x000fea0003800000 */
[----:B------:R-:W-:-:S04]  /*2ac0*/  UIADD3 UR5, UR25, -0x2, URZ ;  /* 0xfffffffe19057890 */ /* 0x000fc8000fffe03f */
        /* <DEDUP_REMOVED lines=36> */
.L_x_501:
[----:B-1----:R-:W-:Y:S01]  /*2d10*/  LOP3.LUT R6, R38, 0xffffffe0, RZ, 0xc0, !PT ;  /* 0xffffffe026067812 */ /* 0x002fe200078ec0ff */
[----:B------:R-:W-:Y:S01]  /*2d20*/  UMOV UR4, 0xffffff80 ;  /* 0xffffff8000047882 */ /* 0x000fe20000000000 */
[----:B------:R-:W-:Y:S01]  /*2d30*/  LEA.HI R0, R128, R37, RZ, 0x2 ;  /* 0x0000002580007211 */ /* 0x000fe200078f10ff */
[----:B------:R-:W-:Y:S01]  /*2d40*/  UIMAD UR4, UR20, UR4, 0x1 ;  /* 0x00000001140474a4 */ /* 0x000fe2000f8e0204 */
[----:B------:R-:W-:Y:S01]  /*2d50*/  SHF.R.S32.HI R4, RZ, 0x1f, R39 ;  /* 0x0000001fff047819 */ /* 0x000fe20000011427 */
[C---:B------:R-:W-:Y:S01]  /*2d60*/  IMAD.IADD R6, R37.reuse, 0x1, -R6 ;  /* 0x0000000125067824 */ /* 0x040fe200078e0a06 */
[----:B------:R-:W-:Y:S01]  /*2d70*/  LOP3.LUT R0, R0, 0xfffffffc, RZ, 0xc0, !PT ;  /* 0xfffffffc00007812 */ /* 0x000fe200078ec0ff */
[----:B------:R-:W-:Y:S01]  /*2d80*/  IMAD.SHL.U32 R224, R2, 0x2, RZ ;  /* 0x0000000202e07824 */ /* 0x000fe200078e00ff */
[----:B------:R-:W-:Y:S01]  /*2d90*/  LEA.HI R4, R4, R39, RZ, 0x3 ;  /* 0x0000002704047211 */ /* 0x000fe200078f18ff */
[----:B------:R-:W-:Y:S01]  /*2da0*/  UIADD3 UR25, UR25, -0x2, URZ ;  /* 0xfffffffe19197890 */ /* 0x000fe2000fffe03f */
[----:B------:R-:W-:Y:S01]  /*2db0*/  SHF.R.S32.HI R7, RZ, 0x1f, R6 ;  /* 0x0000001fff077819 */ /* 0x000fe20000011406 */
[----:B------:R-:W-:Y:S01]  /*2dc0*/  IMAD.IADD R37, R37, 0x1, -R0 ;  /* 0x0000000125257824 */ /* 0x000fe200078e0a00 */
[----:B------:R-:W-:Y:S01]  /*2dd0*/  LOP3.LUT R4, R4, 0xffffff8, RZ, 0xc0, !PT ;  /* 0x0ffffff804047812 */ /* 0x000fe200078ec0ff */
[--C-:B------:R-:W-:Y:S01]  /*2de0*/  IMAD R222, R5, 0x2, R224.reuse ;  /* 0x0000000205de7824 */ /* 0x100fe200078e02e0 */
[----:B------:R-:W-:Y:S01]  /*2df0*/  LEA.HI R7, R7, R6, RZ, 0x2 ;  /* 0x0000000607077211 */ /* 0x000fe200078f10ff */
[----:B------:R-:W-:Y:S01]  /*2e00*/  IMAD R221, R3, 0x2, R224 ;  /* 0x0000000203dd7824 */ /* 0x000fe200078e02e0 */
[----:B------:R-:W-:Y:S01]  /*2e10*/  LEA.HI R0, R37, R37, RZ, 0x1 ;  /* 0x0000002525007211 */ /* 0x000fe200078f08ff */
[----:B------:R-:W-:Y:S01]  /*2e20*/  IMAD.IADD R39, R39, 0x1, -R4 ;  /* 0x0000000127277824 */ /* 0x000fe200078e0a04 */
[----:B------:R-:W-:Y:S01]  /*2e30*/  LEA.HI.SX32 R4, R7, UR23, 0x1e ;  /* 0x0000001707047c11 */ /* 0x000fe2000f8ff2ff */
[----:B------:R-:W-:Y:S01]  /*2e40*/  IMAD R220, R3, 0x2, R222 ;  /* 0x0000000203dc7824 */ /* 0x000fe200078e02de */
[----:B------:R-:W-:Y:S01]  /*2e50*/  LOP3.LUT R0, R0, 0x1ffffffe, RZ, 0xc0, !PT ;  /* 0x1ffffffe00007812 */ /* 0x000fe200078ec0ff */
[----:B------:R-:W-:Y:S01]  /*2e60*/  LDSM.16.MT88.4 R124, [R224+0x100] ;  /* 0x00010000e07c783b */ /* 0x000fe20000004200 */
[----:B------:R-:W-:Y:S01]  /*2e70*/  LOP3.LUT R7, R7, 0x7ffffffc, RZ, 0xc0, !PT ;  /* 0x7ffffffc07077812 */ /* 0x000fe200078ec0ff */
[----:B------:R-:W-:-:S02]  /*2e80*/  IMAD R4, R39, 0x10, R4 ;  /* 0x0000001027047824 */ /* 0x000fc400078e0204 */
[----:B------:R-:W-:Y:S01]  /*2e90*/  IMAD.IADD R237, R37, 0x1, -R0 ;  /* 0x0000000125ed7824 */ /* 0x000fe200078e0a00 */
[----:B------:R-:W-:Y:S01]  /*2ea0*/  LDSM.16.MT88.4 R108, [R221+0x4100] ;  /* 0x00410000dd6c783b */ /* 0x000fe20000004200 */
[----:B------:R-:W-:Y:S02]  /*2eb0*/  IMAD.IADD R238, R6, 0x1, -R7 ;  /* 0x0000000106ee7824 */ /* 0x000fe400078e0a07 */
[----:B------:R-:W-:Y:S01]  /*2ec0*/  IMAD R237, R237, 0x8, R4 ;  /* 0x00000008eded7824 */ /* 0x000fe200078e0204 */
[----:B------:R-:W0:Y:S01]  /*2ed0*/  LDGDEPBAR ;  /* 0x00000000000079af */ /* 0x000e220000000000 */
[----:B------:R-:W-:Y:S02]  /*2ee0*/  IMAD.U32 R7, RZ, RZ, UR4 ;  /* 0x00000004ff077e24 */ /* 0x000fe4000f8e00ff */
[----:B------:R-:W-:-:S04]  /*2ef0*/  @P3 IMAD.HI.U32 R0, R237, c[0x0][0x2c8], RZ ;  /* 0x0000b200ed003a27 */ /* 0x000fc800078e00ff */
[----:B------:R-:W-:Y:S01]  /*2f00*/  IMAD.MOV.U32 R32, RZ, RZ, R237 ;  /* 0x000000ffff207224 */ /* 0x000fe200078e00ed */
[----:B------:R-:W-:Y:S01]  /*2f10*/  @P3 SHF.R.U32.HI R32, RZ, c[0x0][0x2cc], R0 ;  /* 0x0000b300ff203a19 */ /* 0x000fe20000011600 */
[----:B------:R-:W-:-:S04]  /*2f20*/  IMAD.SHL.U32 R238, R238, 0x2, RZ ;  /* 0x00000002eeee7824 */ /* 0x000fc800078e00ff */
[----:B------:R-:W1:Y:S01]  /*2f30*/  SHFL.IDX PT, R4, R32, RZ, 0x1c1f ;  /* 0x001c1fff20047589 */ /* 0x000e6200000e0000 */
[----:B------:R-:W-:-:S03]  /*2f40*/  IADD3 R7, -R238, UR8, R7 ;  /* 0x00000008ee077c10 */ /* 0x000fc6000fffe107 */
[----:B------:R-:W2:Y:S01]  /*2f50*/  SHFL.IDX PT, R0, R32, 0x1, 0x1c1f ;  /* 0x003c1f0020007f89 */ /* 0x000ea200000e0000 */
[----:B------:R-:W-:Y:S02]  /*2f60*/  IADD3 R33, R7, -UR11, RZ ;  /* 0x8000000b07217c10 */ /* 0x000fe4000fffe0ff */
[----:B------:R-:W-:-:S03]  /*2f70*/  IADD3 R7, -R238, UR17, RZ ;  /* 0x00000011ee077c10 */ /* 0x000fc6000fffe1ff */
[C---:B-1----:R-:W-:Y:S02]  /*2f80*/  IMAD.IADD R4, R33.reuse, 0x1, R4 ;  /* 0x0000000121047824 */ /* 0x042fe400078e0204 */
[----:B--2---:R-:W-:-:S03]  /*2f90*/  IMAD.IADD R0, R33, 0x1, R0 ;  /* 0x0000000121007824 */ /* 0x004fc600078e0200 */
[C---:B------:R-:W-:Y:S02]  /*2fa0*/  IMNMX R35, R7.reuse, R4, PT ;  /* 0x0000000407237217 */ /* 0x040fe40003800200 */
[----:B------:R-:W-:Y:S02]  /*2fb0*/  IMNMX R0, R7, R0, PT ;  /* 0x0000000007007217 */ /* 0x000fe40003800200 */
[----:B------:R-:W-:Y:S02]  /*2fc0*/  ISETP.GT.AND P2, PT, R35, RZ, PT ;  /* 0x000000ff2300720c */ /* 0x000fe40003f44270 */
[C---:B------:R-:W-:Y:S02]  /*2fd0*/  ISETP.GT.AND P1, PT, R0.reuse, RZ, PT ;  /* 0x000000ff0000720c */ /* 0x040fe40003f24270 */
[----:B------:R-:W-:Y:S02]  /*2fe0*/  ISETP.GT.AND P0, PT, R0, 0x1, PT ;  /* 0x000000010000780c */ /* 0x000fe40003f04270 */
[----:B------:R-:W-:-:S02]  /*2ff0*/  FSEL R33, R28, -INF , P2 ;  /* 0xff8000001c217808 */ /* 0x000fc40001000000 */
[C---:B------:R-:W-:Y:S02]  /*3000*/  ISETP.GT.AND P2, PT, R35.reuse, 0x8, PT ;  /* 0x000000082300780c */ /* 0x040fe40003f44270 */
[----:B------:R-:W-:Y:S02]  /*3010*/  FSEL R7, R30, -INF , P1 ;  /* 0xff8000001e077808 */ /* 0x000fe40000800000 */
[----:B------:R-:W-:Y:S02]  /*3020*/  ISETP.GT.AND P1, PT, R35, 0x9, PT ;  /* 0x000000092300780c */ /* 0x000fe40003f24270 */
[----:B------:R-:W-:Y:S02]  /*3030*/  FSEL R44, R31, -INF , P0 ;  /* 0xff8000001f2c7808 */ /* 0x000fe40000000000 */
[----:B------:R-:W-:Y:S02]  /*3040*/  ISETP.GT.AND P0, PT, R0, 0x8, PT ;  /* 0x000000080000780c */ /* 0x000fe40003f04270 */
[----:B------:R-:W-:-:S02]  /*3050*/  FSEL R50, R24, -INF , P2 ;  /* 0xff80000018327808 */ /* 0x000fc40001000000 */
[----:B------:R-:W-:Y:S02]  /*3060*/  ISETP.GT.AND P2, PT, R0, 0x9, PT ;  /* 0x000000090000780c */ /* 0x000fe40003f44270 */
[----:B------:R-:W-:Y:S02]  /*3070*/  FSEL R48, R25, -INF , P1 ;  /* 0xff80000019307808 */ /* 0x000fe40000800000 */
[----:B------:R-:W-:Y:S02]  /*3080*/  ISETP.GT.AND P1, PT, R35, 0x10, PT ;  /* 0x000000102300780c */ /* 0x000fe40003f24270 */
[----:B------:R-:W-:Y:S02]  /*3090*/  FSEL R42, R26, -INF , P0 ;  /* 0xff8000001a2a7808 */ /* 0x000fe40000000000 */
[----:B------:R-:W-:Y:S02]  /*30a0*/  FSEL R26, R27, -INF , P2 ;  /* 0xff8000001b1a7808 */ /* 0x000fe40001000000 */
[----:B------:R-:W-:-:S02]  /*30b0*/  ISETP.GT.AND P2, PT, R35, 0x11, PT ;  /* 0x000000112300780c */ /* 0x000fc40003f44270 */
[----:B------:R-:W-:Y:S02]  /*30c0*/  FSEL R24, R20, -INF , P1 ;  /* 0xff80000014187808 */ /* 0x000fe40000800000 */
[----:B------:R-:W-:Y:S02]  /*30d0*/  ISETP.GT.AND P1, PT, R0, 0x11, PT ;  /* 0x000000110000780c */ /* 0x000fe40003f24270 */
[----:B------:R-:W-:Y:S02]  /*30e0*/  FSEL R4, R21, -INF , P2 ;  /* 0xff80000015047808 */ /* 0x000fe40001000000 */
[----:B------:R-:W-:Y:S02]  /*30f0*/  ISETP.GT.AND P2, PT, R35, 0x18, PT ;  /* 0x000000182300780c */ /* 0x000fe40003f44270 */
[----:B------:R-:W-:Y:S02]  /*3100*/  FSEL R20, R23, -INF , P1 ;  /* 0xff80000017147808 */ /* 0x000fe40000800000 */
[----:B------:R-:W-:-:S02]  /*3110*/  ISETP.GT.AND P1, PT, R35, 0x19, PT ;  /* 0x000000192300780c */ /* 0x000fc40003f24270 */
[----:B------:R-:W-:Y:S02]  /*3120*/  FSEL R6, R16, -INF , P2 ;  /* 0xff80000010067808 */ /* 0x000fe40001000000 */
[----:B------:R-:W-:Y:S02]  /*3130*/  FSEL R16, R17, -INF , P1 ;  /* 0xff80000011107808 */ /* 0x000fe40000800000 */
[C---:B------:R-:W-:Y:S02]  /*3140*/  ISETP.GT.AND P1, PT, R35.reuse, 0x20, PT ;  /* 0x000000202300780c */ /* 0x040fe40003f24270 */
[----:B------:R-:W-:Y:S02]  /*3150*/  ISETP.GT.AND P6, PT, R35, 0x1, PT ;  /* 0x000000012300780c */ /* 0x000fe40003fc4270 */
[----:B------:R-:W-:Y:S02]  /*3160*/  FSEL R40, R12, -INF , P1 ;  /* 0xff8000000c287808 */ /* 0x000fe40000800000 */
[----:B------:R-:W-:-:S02]  /*3170*/  ISETP.GT.AND P1, PT, R0, 0x21, PT ;  /* 0x000000210000780c */ /* 0x000fc40003f24270 */
[----:B------:R-:W-:Y:S02]  /*3180*/  FSEL R46, R29, -INF , P6 ;  /* 0xff8000001d2e7808 */ /* 0x000fe40003000000 */
[----:B------:R-:W-:Y:S02]  /*3190*/  FSEL R38, R15, -INF , P1 ;  /* 0xff8000000f267808 */ /* 0x000fe40000800000 */
[----:B------:R-:W-:Y:S02]  /*31a0*/  ISETP.GT.AND P1, PT, R35, 0x29, PT ;  /* 0x000000292300780c */ /* 0x000fe40003f24270 */
[----:B------:R-:W-:Y:S02]  /*31b0*/  ISETP.GT.AND P2, PT, R0, 0x19, PT ;  /* 0x000000190000780c */ /* 0x000fe40003f44270 */
[----:B------:R-:W-:Y:S02]  /*31c0*/  FSEL R37, R9, -INF , P1 ;  /* 0xff80000009257808 */ /* 0x000fe40000800000 */
[----:B------:R-:W-:-:S02]  /*31d0*/  FMNMX.FTZ R9, R33, R46, !PT ;  /* 0x0000002e21097209 */ /* 0x000fc40007810000 */
[----:B------:R-:W-:Y:S02]  /*31e0*/  FSEL R32, R19, -INF , P2 ;  /* 0xff80000013207808 */ /* 0x000fe40001000000 */
[----:B------:R-:W-:Y:S02]  /*31f0*/  FMNMX.FTZ R9, R50, R9, !PT ;  /* 0x0000000932097209 */ /* 0x000fe40007810000 */
[----:B------:R-:W-:Y:S02]  /*3200*/  ISETP.GT.AND P2, PT, R35, 0x21, PT ;  /* 0x000000212300780c */ /* 0x000fe40003f44270 */
[----:B------:R-:W-:Y:S02]  /*3210*/  FMNMX.FTZ R9, R48, R9, !PT ;  /* 0x0000000930097209 */ /* 0x000fe40007810000 */
[----:B------:R-:W-:Y:S02]  /*3220*/  ISETP.GT.AND P0, PT, R0, 0x10, PT ;  /* 0x000000100000780c */ /* 0x000fe40003f04270 */
[----:B------:R-:W-:-:S02]  /*3230*/  FSEL R28, R13, -INF , P2 ;  /* 0xff8000000d1c7808 */ /* 0x000fc40001000000 */
[----:B------:R-:W-:Y:S02]  /*3240*/  FMNMX.FTZ R9, R24, R9, !PT ;  /* 0x0000000918097209 */ /* 0x000fe40007810000 */
[----:B------:R-:W-:Y:S02]  /*3250*/  ISETP.GT.AND P2, PT, R35, 0x28, PT ;  /* 0x000000282300780c */ /* 0x000fe40003f44270 */
[----:B------:R-:W-:Y:S02]  /*3260*/  FSEL R22, R22, -INF , P0 ;  /* 0xff80000016167808 */ /* 0x000fe40000000000 */
[----:B------:R-:W-:Y:S02]  /*3270*/  ISETP.GT.AND P0, PT, R0, 0x18, PT ;  /* 0x000000180000780c */ /* 0x000fe40003f04270 */
[----:B------:R-:W-:Y:S02]  /*3280*/  FMNMX.FTZ R9, R4, R9, !PT ;  /* 0x0000000904097209 */ /* 0x000fe40007810000 */
[----:B------:R-:W-:-:S02]  /*3290*/  FSEL R30, R8, -INF , P2 ;  /* 0xff800000081e7808 */ /* 0x000fc40001000000 */
[----:B------:R-:W-:Y:S02]  /*32a0*/  ISETP.GT.AND P2, PT, R0, 0x29, PT ;  /* 0x000000290000780c */ /* 0x000fe40003f44270 */
[----:B------:R-:W-:Y:S02]  /*32b0*/  FSEL R34, R18, -INF , P0 ;  /* 0xff80000012227808 */ /* 0x000fe40000000000 */
[----:B------:R-:W-:Y:S02]  /*32c0*/  FMNMX.FTZ R9, R6, R9, !PT ;  /* 0x0000000906097209 */ /* 0x000fe40007810000 */
[----:B------:R-:W-:Y:S02]  /*32d0*/  ISETP.GT.AND P0, PT, R0, 0x20, PT ;  /* 0x000000200000780c */ /* 0x000fe40003f04270 */
[----:B------:R-:W-:Y:S02]  /*32e0*/  FSEL R151, R11, -INF , P2 ;  /* 0xff8000000b977808 */ /* 0x000fe40001000000 */
[----:B------:R-:W-:-:S02]  /*32f0*/  FMNMX.FTZ R11, R7, R44, !PT ;  /* 0x0000002c070b7209 */ /* 0x000fc40007810000 */
[----:B------:R-:W-:Y:S02]  /*3300*/  FMNMX.FTZ R9, R16, R9, !PT ;  /* 0x0000000910097209 */ /* 0x000fe40007810000 */
[----:B------:R-:W-:Y:S02]  /*3310*/  FSEL R39, R14, -INF , P0 ;  /* 0xff8000000e277808 */ /* 0x000fe40000000000 */
[----:B------:R-:W-:Y:S02]  /*3320*/  ISETP.GT.AND P0, PT, R0, 0x28, PT ;  /* 0x000000280000780c */ /* 0x000fe40003f04270 */
[----:B------:R-:W-:Y:S02]  /*3330*/  FMNMX.FTZ R13, R42, R11, !PT ;  /* 0x0000000b2a0d7209 */ /* 0x000fe40007810000 */
[----:B------:R-:W-:Y:S02]  /*3340*/  FMNMX.FTZ R11, R40, R9, !PT ;  /* 0x00000009280b7209 */ /* 0x000fe40007810000 */
[----:B------:R-:W-:-:S02]  /*3350*/  FSEL R153, R10, -INF , P0 ;  /* 0xff8000000a997808 */ /* 0x000fc40000000000 */
[----:B------:R-:W-:Y:S02]  /*3360*/  ISETP.GT.AND P0, PT, R0, 0x30, PT ;  /* 0x000000300000780c */ /* 0x000fe40003f04270 */
[----:B------:R-:W-:Y:S02]  /*3370*/  FMNMX.FTZ R9, R26, R13, !PT ;  /* 0x0000000d1a097209 */ /* 0x000fe40007810000 */
[----:B------:R-:W-:Y:S01]  /*3380*/  FMNMX.FTZ R11, R28, R11, !PT ;  /* 0x0000000b1c0b7209 */ /* 0x000fe20007810000 */
[----:B------:R-:W-:Y:S01]  /*3390*/  LDSM.16.MT88.4 R12, [R220+0x900] ;  /* 0x00090000dc0c783b */ /* 0x000fe20000004200 */
[----:B------:R-:W-:Y:S02]  /*33a0*/  FSEL R67, R106, -INF , P0 ;  /* 0xff8000006a437808 */ /* 0x000fe40000000000 */
[----:B------:R-:W-:Y:S02]  /*33b0*/  FMNMX.FTZ R9, R22, R9, !PT ;  /* 0x0000000916097209 */ /* 0x000fe40007810000 */
[----:B------:R-:W-:-:S02]  /*33c0*/  ISETP.GT.AND P1, PT, R35, 0x30, PT ;  /* 0x000000302300780c */ /* 0x000fc40003f24270 */
[C---:B------:R-:W-:Y:S02]  /*33d0*/  ISETP.GT.AND P0, PT, R35.reuse, 0x38, PT ;  /* 0x000000382300780c */ /* 0x040fe40003f04270 */
[----:B------:R-:W-:Y:S02]  /*33e0*/  FMNMX.FTZ R8, R30, R11, !PT ;  /* 0x0000000b1e087209 */ /* 0x000fe40007810000 */
[----:B------:R-:W-:Y:S02]  /*33f0*/  FMNMX.FTZ R9, R20, R9, !PT ;  /* 0x0000000914097209 */ /* 0x000fe40007810000 */
[----:B------:R-:W-:Y:S02]  /*3400*/  ISETP.GT.AND P2, PT, R35, 0x31, PT ;  /* 0x000000312300780c */ /* 0x000fe40003f44270 */
[----:B------:R-:W-:Y:S02]  /*3410*/  FSEL R63, R104, -INF , P1 ;  /* 0xff800000683f7808 */ /* 0x000fe40000800000 */
[----:B------:R-:W-:-:S02]  /*3420*/  FSEL R148, R100, -INF , P0 ;  /* 0xff80000064947808 */ /* 0x000fc40000000000 */
[----:B------:R-:W-:Y:S02]  /*3430*/  FMNMX.FTZ R8, R37, R8, !PT ;  /* 0x0000000825087209 */ /* 0x000fe40007810000 */
[----:B------:R-:W-:Y:S02]  /*3440*/  ISETP.GT.AND P0, PT, R0, 0x39, PT ;  /* 0x000000390000780c */ /* 0x000fe40003f04270 */
[----:B------:R-:W-:Y:S02]  /*3450*/  FMNMX.FTZ R9, R34, R9, !PT ;  /* 0x0000000922097209 */ /* 0x000fe40007810000 */
[----:B------:R-:W-:Y:S02]  /*3460*/  FSEL R146, R105, -INF , P2 ;  /* 0xff80000069927808 */ /* 0x000fe40001000000 */
[----:B------:R-:W-:Y:S02]  /*3470*/  FMNMX.FTZ R11, R63, R8, !PT ;  /* 0x000000083f0b7209 */ /* 0x000fe40007810000 */
[----:B------:R-:W-:-:S02]  /*3480*/  FSEL R147, R103, -INF , P0 ;  /* 0xff80000067937808 */ /* 0x000fc40000000000 */
[C---:B------:R-:W-:Y:S02]  /*3490*/  ISETP.GT.AND P0, PT, R35.reuse, 0x40, PT ;  /* 0x000000402300780c */ /* 0x040fe40003f04270 */
[----:B------:R-:W-:Y:S02]  /*34a0*/  FMNMX.FTZ R8, R32, R9, !PT ;  /* 0x0000000920087209 */ /* 0x000fe40007810000 */
[----:B------:R-:W-:Y:S02]  /*34b0*/  ISETP.GT.AND P2, PT, R35, 0x39, PT ;  /* 0x000000392300780c */ /* 0x000fe40003f44270 */
[----:B------:R-:W-:Y:S02]  /*34c0*/  FMNMX.FTZ R11, R146, R11, !PT ;  /* 0x0000000b920b7209 */ /* 0x000fe40007810000 */
[----:B------:R-:W-:Y:S02]  /*34d0*/  FSEL R145, R96, -INF , P0 ;  /* 0xff80000060917808 */ /* 0x000fe40000000000 */
[----:B------:R-:W-:-:S02]  /*34e0*/  ISETP.GT.AND P0, PT, R0, 0x41, PT ;  /* 0x000000410000780c */ /* 0x000fc40003f04270 */
[----:B------:R-:W-:Y:S02]  /*34f0*/  FMNMX.FTZ R9, R39, R8, !PT ;  /* 0x0000000827097209 */ /* 0x000fe40007810000 */
[----:B------:R-:W-:Y:S02]  /*3500*/  FSEL R65, R101, -INF , P2 ;  /* 0xff80000065417808 */ /* 0x000fe40001000000 */
[----:B------:R-:W-:Y:S02]  /*3510*/  FMNMX.FTZ R8, R148, R11, !PT ;  /* 0x0000000b94087209 */ /* 0x000fe40007810000 */
[----:B------:R-:W-:Y:S02]  /*3520*/  ISETP.GT.AND P1, PT, R0, 0x31, PT ;  /* 0x000000310000780c */ /* 0x000fe40003f24270 */
[----:B------:R-:W-:Y:S02]  /*3530*/  FSEL R178, R99, -INF , P0 ;  /* 0xff80000063b27808 */ /* 0x000fe40000000000 */
[----:B------:R-:W-:-:S02]  /*3540*/  FMNMX.FTZ R10, R38, R9, !PT ;  /* 0x00000009260a7209 */ /* 0x000fc40007810000 */
[C---:B------:R-:W-:Y:S02]  /*3550*/  ISETP.GT.AND P2, PT, R35.reuse, 0x41, PT ;  /* 0x000000412300780c */ /* 0x040fe40003f44270 */
[----:B------:R-:W-:Y:S02]  /*3560*/  ISETP.GT.AND P0, PT, R35, 0x48, PT ;  /* 0x000000482300780c */ /* 0x000fe40003f04270 */
[----:B------:R-:W-:Y:S02]  /*3570*/  FMNMX.FTZ R8, R65, R8, !PT ;  /* 0x0000000841087209 */ /* 0x000fe40007810000 */
[----:B------:R-:W-:Y:S02]  /*3580*/  FSEL R154, R107, -INF , P1 ;  /* 0xff8000006b9a7808 */ /* 0x000fe40000800000 */
[----:B------:R-:W-:Y:S01]  /*3590*/  FMNMX.FTZ R10, R153, R10, !PT ;  /* 0x0000000a990a7209 */ /* 0x000fe20007810000 */
[----:B------:R-:W-:Y:S01]  /*35a0*/  LDSM.16.MT88.4 R104, [R222+0x4100] ;  /* 0x00410000de68783b */ /* 0x000fe20000004200 */
[----:B------:R-:W-:-:S02]  /*35b0*/  ISETP.GT.AND P1, PT, R0, 0x38, PT ;  /* 0x000000380000780c */ /* 0x000fc40003f24270 */
[----:B------:R-:W-:Y:S02]  /*35c0*/  FSEL R176, R97, -INF , P2 ;  /* 0xff80000061b07808 */ /* 0x000fe40001000000 */
[----:B------:R-:W-:Y:S02]  /*35d0*/  FSEL R139, R92, -INF , P0 ;  /* 0xff8000005c8b7808 */ /* 0x000fe40000000000 */
[----:B------:R-:W-:Y:S02]  /*35e0*/  FMNMX.FTZ R9, R145, R8, !PT ;  /* 0x0000000891097209 */ /* 0x000fe40007810000 */
[----:B------:R-:W-:Y:S02]  /*35f0*/  ISETP.GT.AND P0, PT, R0, 0x49, PT ;  /* 0x000000490000780c */ /* 0x000fe40003f04270 */
[----:B------:R-:W-:Y:S02]  /*3600*/  FMNMX.FTZ R8, R151, R10, !PT ;  /* 0x0000000a97087209 */ /* 0x000fe40007810000 */
[----:B------:R-:W-:-:S02]  /*3610*/  FSEL R149, R102, -INF , P1 ;  /* 0xff80000066957808 */ /* 0x000fc40000800000 */
[----:B------:R-:W-:Y:S02]  /*3620*/  ISETP.GT.AND P2, PT, R35, 0x49, PT ;  /* 0x000000492300780c */ /* 0x000fe40003f44270 */
[----:B------:R-:W-:Y:S02]  /*3630*/  FMNMX.FTZ R10, R176, R9, !PT ;  /* 0x00000009b00a7209 */ /* 0x000fe40007810000 */
[----:B------:R-:W-:Y:S02]  /*3640*/  ISETP.GT.AND P1, PT, R0, 0x40, PT ;  /* 0x000000400000780c */ /* 0x000fe40003f24270 */
[----:B------:R-:W-:Y:S02]  /*3650*/  FSEL R182, R95, -INF , P0 ;  /* 0xff8000005fb67808 */ /* 0x000fe40000000000 */
[----:B------:R-:W-:Y:S02]  /*3660*/  ISETP.GT.AND P0, PT, R35, 0x50, PT ;  /* 0x000000502300780c */ /* 0x000fe40003f04270 */
[----:B------:R-:W-:-:S02]  /*3670*/  FMNMX.FTZ R9, R67, R8, !PT ;  /* 0x0000000843097209 */ /* 0x000fc40007810000 */
[----:B------:R-:W-:Y:S02]  /*3680*/  FSEL R133, R93, -INF , P2 ;  /* 0xff8000005d857808 */ /* 0x000fe40001000000 */
[----:B------:R-:W-:Y:S02]  /*3690*/  FMNMX.FTZ R10, R139, R10, !PT ;  /* 0x0000000a8b0a7209 */ /* 0x000fe40007810000 */
[----:B------:R-:W-:Y:S02]  /*36a0*/  FSEL R135, R98, -INF , P1 ;  /* 0xff80000062877808 */ /* 0x000fe40000800000 */
[----:B------:R-:W-:Y:S01]  /*36b0*/  ISETP.GT.AND P1, PT, R0, 0x48, PT ;  /* 0x000000480000780c */ /* 0x000fe20003f24270 */
[----:B------:R-:W-:Y:S01]  /*36c0*/  LDSM.16.MT88.4 R96, [R224+0x4100] ;  /* 0x00410000e060783b */ /* 0x000fe20000004200 */
[----:B------:R-:W-:Y:S02]  /*36d0*/  FSEL R252, R88, -INF , P0 ;  /* 0xff80000058fc7808 */ /* 0x000fe40000000000 */
[----:B------:R-:W-:-:S02]  /*36e0*/  ISETP.GT.AND P0, PT, R0, 0x51, PT ;  /* 0x000000510000780c */ /* 0x000fc40003f04270 */
[----:B------:R-:W-:Y:S02]  /*36f0*/  FMNMX.FTZ R8, R154, R9, !PT ;  /* 0x000000099a087209 */ /* 0x000fe40007810000 */
[----:B------:R-:W-:Y:S02]  /*3700*/  ISETP.GT.AND P2, PT, R35, 0x51, PT ;  /* 0x000000512300780c */ /* 0x000fe40003f44270 */
[----:B------:R-:W-:Y:S02]  /*3710*/  FMNMX.FTZ R9, R133, R10, !PT ;  /* 0x0000000a85097209 */ /* 0x000fe40007810000 */
[----:B------:R-:W-:Y:S02]  /*3720*/  FSEL R137, R94, -INF , P1 ;  /* 0xff8000005e897808 */ /* 0x000fe40000800000 */
[----:B------:R-:W-:Y:S02]  /*3730*/  ISETP.GT.AND P1, PT, R0, 0x50, PT ;  /* 0x000000500000780c */ /* 0x000fe40003f24270 */
        /* <DEDUP_REMOVED lines=11> */
[----:B------:R-:W-:Y:S02]  /*37f0*/  ISETP.GT.AND P2, PT, R35, 0x60, PT ;  /* 0x000000602300780c */ /* 0x000fe40003f44270 */
[----:B------:R-:W-:Y:S02]  /*3800*/  FSEL R246, R85, -INF , P1 ;  /* 0xff80000055f67808 */ /* 0x000fe40000800000 */
[----:B------:R-:W-:Y:S02]  /*3810*/  FMNMX.FTZ R9, R248, R9, !PT ;  /* 0x00000009f8097209 */ /* 0x000fe40007810000 */
[----:B------:R-:W-:-:S02]  /*3820*/  FMNMX.FTZ R11, R135, R8, !PT ;  /* 0x00000008870b7209 */ /* 0x000fc40007810000 */
[C---:B------:R-:W-:Y:S02]  /*3830*/  ISETP.GT.AND P0, PT, R35.reuse, 0x61, PT ;  /* 0x000000612300780c */ /* 0x040fe40003f04270 */
[----:B------:R-:W-:Y:S02]  /*3840*/  FSEL R166, R80, -INF , P2 ;  /* 0xff80000050a67808 */ /* 0x000fe40001000000 */
[----:B------:R-:W-:Y:S02]  /*3850*/  FMNMX.FTZ R9, R246, R9, !PT ;  /* 0x00000009f6097209 */ /* 0x000fe40007810000 */
[----:B------:R-:W-:Y:S02]  /*3860*/  FMNMX.FTZ R8, R178, R11, !PT ;  /* 0x0000000bb2087209 */ /* 0x000fe40007810000 */
[----:B------:R-:W-:Y:S02]  /*3870*/  ISETP.GT.AND P1, PT, R35, 0x68, PT ;  /* 0x000000682300780c */ /* 0x000fe40003f24270 */
[----:B------:R-:W-:-:S02]  /*3880*/  FSEL R164, R81, -INF , P0 ;  /* 0xff80000051a47808 */ /* 0x000fc40000000000 */
[----:B------:R-:W-:Y:S02]  /*3890*/  FMNMX.FTZ R9, R166, R9, !PT ;  /* 0x00000009a6097209 */ /* 0x000fe40007810000 */
[----:B------:R-:W-:Y:S02]  /*38a0*/  FMNMX.FTZ R11, R137, R8, !PT ;  /* 0x00000008890b7209 */ /* 0x000fe40007810000 */
[----:B------:R-:W-:Y:S02]  /*38b0*/  ISETP.GT.AND P2, PT, R35, 0x69, PT ;  /* 0x000000692300780c */ /* 0x000fe40003f44270 */
[----:B------:R-:W-:Y:S02]  /*38c0*/  FSEL R162, R76, -INF , P1 ;  /* 0xff8000004ca27808 */ /* 0x000fe40000800000 */
[----:B------:R-:W-:Y:S02]  /*38d0*/  FMNMX.FTZ R9, R164, R9, !PT ;  /* 0x00000009a4097209 */ /* 0x000fe40007810000 */
[----:B------:R-:W-:-:S02]  /*38e0*/  FMNMX.FTZ R11, R182, R11, !PT ;  /* 0x0000000bb60b7209 */ /* 0x000fc40007810000 */
[----:B------:R-:W-:Y:S02]  /*38f0*/  ISETP.GT.AND P0, PT, R35, 0x70, PT ;  /* 0x000000702300780c */ /* 0x000fe40003f04270 */
[----:B------:R-:W-:Y:S02]  /*3900*/  FSEL R160, R77, -INF , P2 ;  /* 0xff8000004da07808 */ /* 0x000fe40001000000 */
[----:B------:R-:W-:Y:S02]  /*3910*/  FMNMX.FTZ R9, R162, R9, !PT ;  /* 0x00000009a2097209 */ /* 0x000fe40007810000 */
[----:B------:R-:W-:Y:S02]  /*3920*/  ISETP.GT.AND P2, PT, R0, 0x58, PT ;  /* 0x000000580000780c */ /* 0x000fe40003f44270 */
[----:B------:R-:W-:Y:S02]  /*3930*/  FMNMX.FTZ R11, R244, R11, !PT ;  /* 0x0000000bf40b7209 */ /* 0x000fe40007810000 */
[----:B------:R-:W-:-:S02]  /*3940*/  ISETP.GT.AND P1, PT, R35, 0x71, PT ;  /* 0x000000712300780c */ /* 0x000fc40003f24270 */
[----:B------:R-:W-:Y:S02]  /*3950*/  FSEL R144, R72, -INF , P0 ;  /* 0xff80000048907808 */ /* 0x000fe40000000000 */
[----:B------:R-:W-:Y:S02]  /*3960*/  FMNMX.FTZ R9, R160, R9, !PT ;  /* 0x00000009a0097209 */ /* 0x000fe40007810000 */
        /* <DEDUP_REMOVED lines=8> */
[----:B------:R-:W-:Y:S02]  /*39f0*/  FMNMX.FTZ R11, R236, R11, !PT ;  /* 0x0000000bec0b7209 */ /* 0x000fe40007810000 */
[----:B------:R-:W-:-:S02]  /*3a00*/  ISETP.GT.AND P2, PT, R35, 0x79, PT ;  /* 0x000000792300780c */ /* 0x000fc40003f44270 */
[----:B------:R-:W-:Y:S02]  /*3a10*/  ISETP.GT.AND P0, PT, R0, 0x61, PT ;  /* 0x000000610000780c */ /* 0x000fe40003f04270 */
[----:B------:R-:W-:Y:S02]  /*3a20*/  FSEL R136, R68, -INF , P6 ;  /* 0xff80000044887808 */ /* 0x000fe40003000000 */
[----:B------:R-:W-:Y:S02]  /*3a30*/  FMNMX.FTZ R9, R138, R9, !PT ;  /* 0x000000098a097209 */ /* 0x000fe40007810000 */
[----:B------:R-:W-:Y:S02]  /*3a40*/  FSEL R158, R82, -INF , P1 ;  /* 0xff800000529e7808 */ /* 0x000fe40000800000 */
[----:B------:R-:W-:Y:S02]  /*3a50*/  FMNMX.FTZ R11, R180, R11, !PT ;  /* 0x0000000bb40b7209 */ /* 0x000fe40007810000 */
[----:B------:R-:W-:-:S02]  /*3a60*/  FSEL R156, R83, -INF , P0 ;  /* 0xff800000539c7808 */ /* 0x000fc40000000000 */
[----:B------:R-:W-:Y:S01]  /*3a70*/  FSEL R134, R69, -INF , P2 ;  /* 0xff80000045867808 */ /* 0x000fe20001000000 */
[----:B------:R-:W-:Y:S01]  /*3a80*/  LDSM.16.MT88.4 R80, [R221+0x100] ;  /* 0x00010000dd50783b */ /* 0x000fe20000004200 */
[----:B------:R-:W-:Y:S02]  /*3a90*/  FMNMX.FTZ R9, R136, R9, !PT ;  /* 0x0000000988097209 */ /* 0x000fe40007810000 */
[----:B------:R-:W-:Y:S02]  /*3aa0*/  ISETP.GT.AND P0, PT, R0, 0x68, PT ;  /* 0x000000680000780c */ /* 0x000fe40003f04270 */
[----:B------:R-:W-:Y:S02]  /*3ab0*/  FMNMX.FTZ R11, R158, R11, !PT ;  /* 0x0000000b9e0b7209 */ /* 0x000fe40007810000 */
[----:B------:R-:W-:Y:S02]  /*3ac0*/  ISETP.GT.AND P1, PT, R0, 0x69, PT ;  /* 0x000000690000780c */ /* 0x000fe40003f24270 */
[----:B------:R-:W-:-:S02]  /*3ad0*/  FMNMX.FTZ R8, R134, R9, !PT ;  /* 0x0000000986087209 */ /* 0x000fc40007810000 */
[----:B------:R-:W-:Y:S02]  /*3ae0*/  FSEL R152, R78, -INF , P0 ;  /* 0xff8000004e987808 */ /* 0x000fe40000000000 */
[----:B------:R-:W-:Y:S01]  /*3af0*/  FMNMX.FTZ R11, R156, R11, !PT ;  /* 0x0000000b9c0b7209 */ /* 0x000fe20007810000 */
[----:B------:R-:W1:Y:S01]  /*3b00*/  SHFL.BFLY PT, R9, R8, 0x2, 0x1f ;  /* 0x0c401f0008097f89 */ /* 0x000e6200000e0000 */
[----:B------:R-:W-:Y:S02]  /*3b10*/  FSEL R150, R79, -INF , P1 ;  /* 0xff8000004f967808 */ /* 0x000fe40000800000 */
[----:B------:R-:W-:Y:S02]  /*3b20*/  ISETP.GT.AND P1, PT, R0, 0x70, PT ;  /* 0x000000700000780c */ /* 0x000fe40003f24270 */
[----:B------:R-:W-:Y:S02]  /*3b30*/  FMNMX.FTZ R11, R152, R11, !PT ;  /* 0x0000000b980b7209 */ /* 0x000fe40007810000 */
[----:B------:R-:W-:-:S02]  /*3b40*/  ISETP.GT.AND P0, PT, R0, 0x71, PT ;  /* 0x000000710000780c */ /* 0x000fc40003f04270 */
[----:B------:R-:W-:Y:S02]  /*3b50*/  FSEL R66, R74, -INF , P1 ;  /* 0xff8000004a427808 */ /* 0x000fe40000800000 */
[----:B------:R-:W-:Y:S02]  /*3b60*/  FMNMX.FTZ R11, R150, R11, !PT ;  /* 0x0000000b960b7209 */ /* 0x000fe40007810000 */
[----:B------:R-:W-:Y:S02]  /*3b70*/  FSEL R64, R75, -INF , P0 ;  /* 0xff8000004b407808 */ /* 0x000fe40000000000 */
[----:B------:R-:W-:Y:S01]  /*3b80*/  ISETP.GT.AND P1, PT, R0, 0x78, PT ;  /* 0x000000780000780c */ /* 0x000fe20003f24270 */
[----:B------:R-:W-:Y:S01]  /*3b90*/  LDSM.16.MT88.4 R72, [R222+0x100] ;  /* 0x00010000de48783b */ /* 0x000fe20000004200 */
[----:B------:R-:W-:Y:S02]  /*3ba0*/  FMNMX.FTZ R11, R66, R11, !PT ;  /* 0x0000000b420b7209 */ /* 0x000fe40007810000 */
[----:B------:R-:W-:-:S02]  /*3bb0*/  ISETP.GT.AND P0, PT, R0, 0x79, PT ;  /* 0x000000790000780c */ /* 0x000fc40003f04270 */
[----:B------:R-:W-:Y:S02]  /*3bc0*/  FSEL R62, R70, -INF , P1 ;  /* 0xff800000463e7808 */ /* 0x000fe40000800000 */
[----:B------:R-:W-:Y:S02]  /*3bd0*/  FMNMX.FTZ R11, R64, R11, !PT ;  /* 0x0000000b400b7209 */ /* 0x000fe40007810000 */
[----:B------:R-:W-:Y:S02]  /*3be0*/  FSEL R60, R71, -INF , P0 ;  /* 0xff800000473c7808 */ /* 0x000fe40000000000 */
        /* <DEDUP_REMOVED lines=19> */
[----:B------:R-:W-:Y:S01]  /*3d20*/  LDSM.16.MT88.4 R8, [R224+0x4900] ;  /* 0x00490000e008783b */ /* 0x000fe20000004200 */
[--C-:B------:R-:W-:Y:S01]  /*3d30*/  FFMA.FTZ R54, R24, c[0x0][0x2d0], -R61.reuse ;  /* 0x0000b40018367a23 */ /* 0x100fe2000001083d */
[C---:B------:R-:W-:Y:S01]  /*3d40*/  FSETP.NEU.FTZ.AND P0, PT, R132.reuse, -INF , PT ;  /* 0xff8000008400780b */ /* 0x040fe20003f1d000 */
[----:B------:R-:W-:Y:S01]  /*3d50*/  FMUL.FTZ R59, R132, c[0x0][0x2d0] ;  /* 0x0000b400843b7a20 */ /* 0x000fe20000410000 */
[----:B------:R-:W-:Y:S01]  /*3d60*/  MUFU.EX2 R56, R56 ;  /* 0x0000003800387308 */ /* 0x000fe20000000800 */
[----:B------:R-:W-:-:S02]  /*3d70*/  FFMA.FTZ R45, R16, c[0x0][0x2d0], -R61 ;  /* 0x0000b400102d7a23 */ /* 0x000fc4000001083d */
[----:B------:R-:W-:Y:S01]  /*3d80*/  LDSM.16.MT88.4 R16, [R221+0x900] ;  /* 0x00090000dd10783b */ /* 0x000fe20000004200 */
[----:B------:R-:W-:Y:S01]  /*3d90*/  FSEL R59, R59, RZ, P0 ;  /* 0x000000ff3b3b7208 */ /* 0x000fe20000000000 */
[--C-:B------:R-:W-:Y:S02]  /*3da0*/  FFMA.FTZ R41, R28, c[0x0][0x2d0], -R61.reuse ;  /* 0x0000b4001c297a23 */ /* 0x100fe4000001083d */
[----:B------:R-:W-:Y:S01]  /*3db0*/  FFMA.FTZ R37, R37, c[0x0][0x2d0], -R61 ;  /* 0x0000b40025257a23 */ /* 0x000fe2000001083d */
[----:B------:R-:W1:Y:S01]  /*3dc0*/  MUFU.EX2 R55, R55 ;  /* 0x0000003700377308 */ /* 0x000e620000000800 */
[--C-:B------:R-:W-:Y:S02]  /*3dd0*/  FFMA.FTZ R58, R7, c[0x0][0x2d0], -R59.reuse ;  /* 0x0000b400073a7a23 */ /* 0x100fe4000001083b */
[--C-:B------:R-:W-:Y:S01]  /*3de0*/  FFMA.FTZ R57, R44, c[0x0][0x2d0], -R59.reuse ;  /* 0x0000b4002c397a23 */ /* 0x100fe2000001083b */
[----:B------:R-:W2:Y:S01]  /*3df0*/  LDSM.16.MT88.4 R4, [R220+0x4100] ;  /* 0x00410000dc04783b */ /* 0x000ea20000004200 */
[----:B------:R-:W-:-:S02]  /*3e00*/  FFMA.FTZ R52, R42, c[0x0][0x2d0], -R59 ;  /* 0x0000b4002a347a23 */ /* 0x000fc4000001083b */
[--C-:B------:R-:W-:Y:S01]  /*3e10*/  FFMA.FTZ R51, R26, c[0x0][0x2d0], -R59.reuse ;  /* 0x0000b4001a337a23 */ /* 0x100fe2000001083b */
[----:B------:R-:W3:Y:S01]  /*3e20*/  MUFU.EX2 R50, R50 ;  /* 0x0000003200327308 */ /* 0x000ee20000000800 */
[--C-:B------:R-:W-:Y:S01]  /*3e30*/  FFMA.FTZ R47, R22, c[0x0][0x2d0], -R59.reuse ;  /* 0x0000b400162f7a23 */ /* 0x100fe2000001083b */
[----:B------:R-:W-:Y:S01]  /*3e40*/  LDSM.16.MT88.4 R24, [R224+0x900] ;  /* 0x00090000e018783b */ /* 0x000fe20000004200 */
[--C-:B------:R-:W-:Y:S02]  /*3e50*/  FFMA.FTZ R46, R20, c[0x0][0x2d0], -R59.reuse ;  /* 0x0000b400142e7a23 */ /* 0x100fe4000001083b */
[--C-:B------:R-:W-:Y:S01]  /*3e60*/  FFMA.FTZ R43, R34, c[0x0][0x2d0], -R59.reuse ;  /* 0x0000b400222b7a23 */ /* 0x100fe2000001083b */
[----:B------:R-:W-:Y:S01]  /*3e70*/  LDSM.16.MT88.4 R20, [R222+0x900] ;  /* 0x00090000de14783b */ /* 0x000fe20000004200 */
[----:B------:R-:W-:Y:S01]  /*3e80*/  FFMA.FTZ R42, R32, c[0x0][0x2d0], -R59 ;  /* 0x0000b400202a7a23 */ /* 0x000fe2000001083b */
[----:B------:R-:W-:Y:S01]  /*3e90*/  MUFU.EX2 R58, R58 ;  /* 0x0000003a003a7308 */ /* 0x000fe20000000800 */
[----:B-1----:R-:W-:Y:S01]  /*3ea0*/  F2FP.BF16.PACK_AB R112, R55, R56 ;  /* 0x000000383770723e */ /* 0x002fe200000010ff */
[----:B------:R-:W1:Y:S01]  /*3eb0*/  LDSM.16.MT88.4 R32, [R222+0x4900] ;  /* 0x00490000de20783b */ /* 0x000e620000004200 */
[----:B------:R-:W-:-:S02]  /*3ec0*/  FFMA.FTZ R44, R40, c[0x0][0x2d0], -R61 ;  /* 0x0000b400282c7a23 */ /* 0x000fc4000001083d */
[----:B------:R-:W-:Y:S02]  /*3ed0*/  FFMA.FTZ R40, R30, c[0x0][0x2d0], -R61 ;  /* 0x0000b4001e287a23 */ /* 0x000fe4000001083d */
[----:B------:R-:W-:Y:S01]  /*3ee0*/  LDSM.16.MT88.4 R28, [R221+0x4900] ;  /* 0x00490000dd1c783b */ /* 0x000fe20000004200 */
[----:B------:R-:W4:Y:S01]  /*3ef0*/  MUFU.EX2 R57, R57 ;  /* 0x0000003900397308 */ /* 0x000f220000000800 */
[----:B---3--:R-:W-:Y:S01]  /*3f00*/  F2FP.BF16.PACK_AB R114, R50, R53 ;  /* 0x000000353272723e */ /* 0x008fe200000010ff */
[--C-:B------:R-:W-:Y:S02]  /*3f10*/  FFMA.FTZ R39, R39, c[0x0][0x2d0], -R59.reuse ;  /* 0x0000b40027277a23 */ /* 0x100fe4000001083b */
[--C-:B------:R-:W-:Y:S02]  /*3f20*/  FFMA.FTZ R38, R38, c[0x0][0x2d0], -R59.reuse ;  /* 0x0000b40026267a23 */ /* 0x100fe4000001083b */
[--C-:B------:R-:W-:Y:S02]  /*3f30*/  FFMA.FTZ R3, R153, c[0x0][0x2d0], -R59.reuse ;  /* 0x0000b40099037a23 */ /* 0x100fe4000001083b */
[----:B------:R-:W-:Y:S01]  /*3f40*/  MUFU.EX2 R52, R52 ;  /* 0x0000003400347308 */ /* 0x000fe20000000800 */
[----:B------:R-:W-:-:S02]  /*3f50*/  FFMA.FTZ R2, R151, c[0x0][0x2d0], -R59 ;  /* 0x0000b40097027a23 */ /* 0x000fc4000001083b */
[--C-:B------:R-:W-:Y:S02]  /*3f60*/  FFMA.FTZ R63, R63, c[0x0][0x2d0], -R61.reuse ;  /* 0x0000b4003f3f7a23 */ /* 0x100fe4000001083d */
[--C-:B------:R-:W-:Y:S02]  /*3f70*/  FFMA.FTZ R146, R146, c[0x0][0x2d0], -R61.reuse ;  /* 0x0000b40092927a23 */ /* 0x100fe4000001083d */
[--C-:B------:R-:W-:Y:S01]  /*3f80*/  FFMA.FTZ R148, R148, c[0x0][0x2d0], -R61.reuse ;  /* 0x0000b40094947a23 */ /* 0x100fe2000001083d */
[----:B------:R-:W3:Y:S01]  /*3f90*/  MUFU.EX2 R51, R51 ;  /* 0x0000003300337308 */ /* 0x000ee20000000800 */
[----:B----4-:R-:W-:Y:S01]  /*3fa0*/  F2FP.BF16.PACK_AB R113, R57, R58 ;  /* 0x0000003a3971723e */ /* 0x010fe200000010ff */
[----:B------:R-:W-:Y:S02]  /*3fb0*/  FFMA.FTZ R65, R65, c[0x0][0x2d0], -R61 ;  /* 0x0000b40041417a23 */ /* 0x000fe4000001083d */
[--C-:B------:R-:W-:Y:S02]  /*3fc0*/  FFMA.FTZ R67, R67, c[0x0][0x2d0], -R59.reuse ;  /* 0x0000b40043437a23 */ /* 0x100fe4000001083b */
[----:B------:R-:W-:-:S02]  /*3fd0*/  FFMA.FTZ R154, R154, c[0x0][0x2d0], -R59 ;  /* 0x0000b4009a9a7a23 */ /* 0x000fc4000001083b */
[----:B------:R-:W-:Y:S01]  /*3fe0*/  MUFU.EX2 R54, R54 ;  /* 0x0000003600367308 */ /* 0x000fe20000000800 */
[----:B------:R-:W-:Y:S02]  /*3ff0*/  FFMA.FTZ R149, R149, c[0x0][0x2d0], -R59 ;  /* 0x0000b40095957a23 */ /* 0x000fe4000001083b */
[----:B------:R-:W-:Y:S02]  /*4000*/  FFMA.FTZ R133, R133, c[0x0][0x2d0], -R61 ;  /* 0x0000b40085857a23 */ /* 0x000fe4000001083d */
[--C-:B------:R-:W-:Y:S02]  /*4010*/  FFMA.FTZ R135, R135, c[0x0][0x2d0], -R59.reuse ;  /* 0x0000b40087877a23 */ /* 0x100fe4000001083b */
[--C-:B------:R-:W-:Y:S01]  /*4020*/  FFMA.FTZ R178, R178, c[0x0][0x2d0], -R59.reuse ;  /* 0x0000b400b2b27a23 */ /* 0x100fe2000001083b */
[----:B---3--:R-:W-:Y:S01]  /*4030*/  F2FP.BF16.PACK_AB R115, R51, R52 ;  /* 0x000000343373723e */ /* 0x008fe200000010ff */
[----:B------:R-:W3:Y:S01]  /*4040*/  MUFU.EX2 R49, R49 ;  /* 0x0000003100317308 */ /* 0x000ee20000000800 */
[----:B------:R-:W-:-:S02]  /*4050*/  FFMA.FTZ R137, R137, c[0x0][0x2d0], -R59 ;  /* 0x0000b40089897a23 */ /* 0x000fc4000001083b */
[----:B------:R-:W-:Y:S02]  /*4060*/  FFMA.FTZ R182, R182, c[0x0][0x2d0], -R59 ;  /* 0x0000b400b6b67a23 */ /* 0x000fe4000001083b */
[--C-:B------:R-:W-:Y:S01]  /*4070*/  FFMA.FTZ R250, R250, c[0x0][0x2d0], -R61.reuse ;  /* 0x0000b400fafa7a23 */ /* 0x100fe2000001083d */
[C---:B------:R-:W-:Y:S01]  /*4080*/  HMMA.16816.F32.BF16 R84, R112.reuse, R88, RZ ;  /* 0x000000587054723c */ /* 0x040fe200000418ff */
[----:B------:R-:W-:Y:S01]  /*4090*/  FFMA.FTZ R246, R246, c[0x0][0x2d0], -R61 ;  /* 0x0000b400f6f67a23 */ /* 0x000fe2000001083d */
[----:B------:R-:W-:Y:S01]  /*40a0*/  MUFU.EX2 R48, R48 ;  /* 0x0000003000307308 */ /* 0x000fe20000000800 */
[--C-:B------:R-:W-:Y:S02]  /*40b0*/  FFMA.FTZ R242, R242, c[0x0][0x2d0], -R59.reuse ;  /* 0x0000b400f2f27a23 */ /* 0x100fe4000001083b */
[----:B------:R-:W-:Y:S02]  /*40c0*/  FFMA.FTZ R180, R180, c[0x0][0x2d0], -R59 ;  /* 0x0000b400b4b47a23 */ /* 0x000fe4000001083b */
[--C-:B------:R-:W-:Y:S01]  /*40d0*/  FFMA.FTZ R151, R166, c[0x0][0x2d0], -R61.reuse ;  /* 0x0000b400a6977a23 */ /* 0x100fe2000001083d */
[----:B------:R-:W-:Y:S01]  /*40e0*/  HMMA.16816.F32.BF16 R88, R112, R90, RZ ;  /* 0x0000005a7058723c */ /* 0x000fe200000418ff */
[--C-:B------:R-:W-:Y:S01]  /*40f0*/  FFMA.FTZ R164, R164, c[0x0][0x2d0], -R61.reuse ;  /* 0x0000b400a4a47a23 */ /* 0x100fe2000001083d */
[----:B------:R-:W-:Y:S01]  /*4100*/  MUFU.EX2 R45, R45 ;  /* 0x0000002d002d7308 */ /* 0x000fe20000000800 */
[----:B------:R-:W-:-:S02]  /*4110*/  FFMA.FTZ R153, R162, c[0x0][0x2d0], -R61 ;  /* 0x0000b400a2997a23 */ /* 0x000fc4000001083d */
[----:B------:R-:W-:Y:S02]  /*4120*/  FFMA.FTZ R160, R160, c[0x0][0x2d0], -R61 ;  /* 0x0000b400a0a07a23 */ /* 0x000fe4000001083d */
[--C-:B------:R-:W-:Y:S01]  /*4130*/  FFMA.FTZ R155, R158, c[0x0][0x2d0], -R59.reuse ;  /* 0x0000b4009e9b7a23 */ /* 0x100fe2000001083b */
[C---:B------:R-:W-:Y:S01]  /*4140*/  HMMA.16816.F32.BF16 R128, R112.reuse, R124, RZ ;  /* 0x0000007c7080723c */ /* 0x040fe200000418ff */
[--C-:B------:R-:W-:Y:S01]  /*4150*/  FFMA.FTZ R156, R156, c[0x0][0x2d0], -R59.reuse ;  /* 0x0000b4009c9c7a23 */ /* 0x100fe2000001083b */
[----:B------:R-:W-:Y:S01]  /*4160*/  MUFU.EX2 R47, R47 ;  /* 0x0000002f002f7308 */ /* 0x000fe20000000800 */
[--C-:B------:R-:W-:Y:S02]  /*4170*/  FFMA.FTZ R152, R152, c[0x0][0x2d0], -R59.reuse ;  /* 0x0000b40098987a23 */ /* 0x100fe4000001083b */
[--C-:B------:R-:W-:Y:S02]  /*4180*/  FFMA.FTZ R157, R150, c[0x0][0x2d0], -R59.reuse ;  /* 0x0000b400969d7a23 */ /* 0x100fe4000001083b */
[----:B------:R-:W-:Y:S01]  /*4190*/  FFMA.FTZ R229, R60, c[0x0][0x2d0], -R59 ;  /* 0x0000b4003ce57a23 */ /* 0x000fe2000001083b */
[----:B------:R-:W-:Y:S01]  /*41a0*/  HMMA.16816.F32.BF16 R68, R112, R72, RZ ;  /* 0x000000487044723c */ /* 0x000fe200000418ff */
[----:B------:R-:W-:Y:S01]  /*41b0*/  FADD.FTZ R57, R58, R57 ;  /* 0x000000393a397221 */ /* 0x000fe20000010000 */
[----:B------:R-:W4:Y:S01]  /*41c0*/  MUFU.EX2 R46, R46 ;  /* 0x0000002e002e7308 */ /* 0x000f220000000800 */
[----:B------:R-:W-:-:S04]  /*41d0*/  FADD.FTZ R56, R56, R55 ;  /* 0x0000003738387221 */ /* 0x000fc80000010000 */
[----:B------:R-:W-:Y:S01]  /*41e0*/  FADD.FTZ R53, R53, R56 ;  /* 0x0000003835357221 */ /* 0x000fe20000010000 */
[----:B------:R-:W-:Y:S02]  /*41f0*/  HMMA.16816.F32.BF16 R76, R112, R80, RZ ;  /* 0x00000050704c723c */ /* 0x000fe400000418ff */
[----:B------:R-:W-:Y:S01]  /*4200*/  MUFU.EX2 R43, R43 ;  /* 0x0000002b002b7308 */ /* 0x000fe20000000800 */
[----:B------:R-:W-:-:S05]  /*4210*/  FADD.FTZ R53, R50, R53 ;  /* 0x0000003532357221 */ /* 0x000fca0000010000 */
[C---:B------:R-:W-:Y:S02]  /*4220*/  HMMA.16816.F32.BF16 R92, R112.reuse, R96, RZ ;  /* 0x00000060705c723c */ /* 0x040fe400000418ff */
[----:B------:R-:W5:Y:S06]  /*4230*/  MUFU.EX2 R42, R42 ;  /* 0x0000002a002a7308 */ /* 0x000f6c0000000800 */
[C---:B------:R-:W-:Y:S02]  /*4240*/  HMMA.16816.F32.BF16 R100, R112.reuse, R104, RZ ;  /* 0x000000687064723c */ /* 0x040fe400000418ff */
[----:B------:R-:W-:Y:S06]  /*4250*/  MUFU.EX2 R44, R44 ;  /* 0x0000002c002c7308 */ /* 0x000fec0000000800 */
[C---:B------:R-:W-:Y:S02]  /*4260*/  HMMA.16816.F32.BF16 R120, R112.reuse, R108, RZ ;  /* 0x0000006c7078723c */ /* 0x040fe400000418ff */
[----:B------:R-:W1:Y:S06]  /*4270*/  MUFU.EX2 R41, R41 ;  /* 0x0000002900297308 */ /* 0x000e6c0000000800 */
[C---:B------:R-:W-:Y:S02]  /*4280*/  HMMA.16816.F32.BF16 R124, R112.reuse, R126, RZ ;  /* 0x0000007e707c723c */ /* 0x040fe400000418ff */
[----:B------:R-:W-:Y:S06]  /*4290*/  MUFU.EX2 R40, R40 ;  /* 0x0000002800287308 */ /* 0x000fec0000000800 */
[C---:B------:R-:W-:Y:S02]  /*42a0*/  HMMA.16816.F32.BF16 R72, R112.reuse, R74, RZ ;  /* 0x0000004a7048723c */ /* 0x040fe400000418ff */
[----:B------:R-:W-:Y:S06]  /*42b0*/  MUFU.EX2 R37, R37 ;  /* 0x0000002500257308 */ /* 0x000fec0000000800 */
        /* <DEDUP_REMOVED lines=8> */
[C---:B--2---:R-:W-:Y:S02]  /*4340*/  HMMA.16816.F32.BF16 R116, R112.reuse, R4, RZ ;  /* 0x000000047074723c */ /* 0x044fe400000418ff */
[----:B------:R-:W-:Y:S05]  /*4350*/  MUFU.EX2 R63, R63 ;  /* 0x0000003f003f7308 */ /* 0x000fea0000000800 */
[----:B---3--:R-:W-:Y:S01]  /*4360*/  F2FP.BF16.PACK_AB R4, R49, R54 ;  /* 0x000000363104723e */ /* 0x008fe200000010ff */
[----:B------:R-:W-:Y:S01]  /*4370*/  HMMA.16816.F32.BF16 R112, R112, R6, RZ ;  /* 0x000000067070723c */ /* 0x000fe200000418ff */
[----:B----4-:R-:W-:Y:S01]  /*4380*/  F2FP.BF16.PACK_AB R5, R46, R47 ;  /* 0x0000002f2e05723e */ /* 0x010fe200000010ff */
[----:B------:R-:W2:Y:S01]  /*4390*/  MUFU.EX2 R146, R146 ;  /* 0x0000009200927308 */ /* 0x000ea20000000800 */
[----:B------:R-:W-:-:S04]  /*43a0*/  FADD.FTZ R54, R54, R53 ;  /* 0x0000003536367221 */ /* 0x000fc80000010000 */
[----:B------:R-:W-:Y:S01]  /*43b0*/  F2FP.BF16.PACK_AB R6, R45, R48 ;  /* 0x000000302d06723e */ /* 0x000fe200000010ff */
[----:B------:R-:W-:Y:S01]  /*43c0*/  FADD.FTZ R49, R49, R54 ;  /* 0x0000003631317221 */ /* 0x000fe20000010000 */
[----:B-----5:R-:W-:Y:S01]  /*43d0*/  F2FP.BF16.PACK_AB R7, R42, R43 ;  /* 0x0000002b2a07723e */ /* 0x020fe200000010ff */
[----:B------:R-:W-:Y:S02]  /*43e0*/  MUFU.EX2 R148, R148 ;  /* 0x0000009400947308 */ /* 0x000fe40000000800 */
[----:B------:R-:W-:-:S04]  /*43f0*/  FADD.FTZ R48, R48, R49 ;  /* 0x0000003130307221 */ /* 0x000fc80000010000 */
[C---:B------:R-:W-:Y:S01]  /*4400*/  HMMA.16816.F32.BF16 R84, R4.reuse, R12, R84 ;  /* 0x0000000c0454723c */ /* 0x040fe20000041854 */
[----:B------:R-:W-:Y:S01]  /*4410*/  FADD.FTZ R45, R45, R48 ;  /* 0x000000302d2d7221 */ /* 0x000fe20000010000 */
[----:B------:R-:W-:Y:S06]  /*4420*/  MUFU.EX2 R65, R65 ;  /* 0x0000004100417308 */ /* 0x000fec0000000800 */
[C---:B------:R-:W-:Y:S01]  /*4430*/  HMMA.16816.F32.BF16 R88, R4.reuse, R14, R88 ;  /* 0x0000000e0458723c */ /* 0x040fe20000041858 */
[----:B------:R-:W3:Y:S01]  /*4440*/  LDSM.16.MT88.4 R12, [R220+0x4900] ;  /* 0x00490000dc0c783b */ /* 0x000ee20000004200 */
[----:B------:R-:W-:Y:S06]  /*4450*/  MUFU.EX2 R67, R67 ;  /* 0x0000004300437308 */ /* 0x000fec0000000800 */
[C---:B------:R-:W-:Y:S02]  /*4460*/  HMMA.16816.F32.BF16 R92, R4.reuse, R8, R92 ;  /* 0x00000008045c723c */ /* 0x040fe4000004185c */
[----:B------:R-:W4:Y:S06]  /*4470*/  MUFU.EX2 R154, R154 ;  /* 0x0000009a009a7308 */ /* 0x000f2c0000000800 */
[C---:B------:R-:W-:Y:S01]  /*4480*/  HMMA.16816.F32.BF16 R96, R4.reuse, R10, R96 ;  /* 0x0000000a0460723c */ /* 0x040fe20000041860 */
[----:B------:R-:W5:Y:S01]  /*4490*/  LDSM.16.MT88.4 R8, [R220+0x1100] ;  /* 0x00110000dc08783b */ /* 0x000f620000004200 */
[----:B------:R-:W-:Y:S06]  /*44a0*/  MUFU.EX2 R133, R133 ;  /* 0x0000008500857308 */ /* 0x000fec0000000800 */
[C---:B------:R-:W-:Y:S02]  /*44b0*/  HMMA.16816.F32.BF16 R76, R4.reuse, R16, R76 ;  /* 0x00000010044c723c */ /* 0x040fe4000004184c */
[----:B------:R-:W-:Y:S06]  /*44c0*/  MUFU.EX2 R135, R135 ;  /* 0x0000008700877308 */ /* 0x000fec0000000800 */
[C---:B------:R-:W-:Y:S01]  /*44d0*/  HMMA.16816.F32.BF16 R80, R4.reuse, R18, R80 ;  /* 0x000000120450723c */ /* 0x040fe20000041850 */
[----:B------:R-:W2:Y:S01]  /*44e0*/  LDSM.16.MT88.4 R16, [R221+0x1100] ;  /* 0x00110000dd10783b */ /* 0x000ea20000004200 */
[----:B------:R-:W-:Y:S06]  /*44f0*/  MUFU.EX2 R178, R178 ;  /* 0x000000b200b27308 */ /* 0x000fec0000000800 */
[C---:B-1----:R-:W-:Y:S02]  /*4500*/  HMMA.16816.F32.BF16 R100, R4.reuse, R32, R100 ;  /* 0x000000200464723c */ /* 0x042fe40000041864 */
[----:B------:R-:W-:Y:S06]  /*4510*/  MUFU.EX2 R137, R137 ;  /* 0x0000008900897308 */ /* 0x000fec0000000800 */
[C---:B---3--:R-:W-:Y:S02]  /*4520*/  HMMA.16816.F32.BF16 R116, R4.reuse, R12, R116 ;  /* 0x0000000c0474723c */ /* 0x048fe40000041874 */
[----:B------:R-:W-:Y:S06]  /*4530*/  MUFU.EX2 R182, R182 ;  /* 0x000000b600b67308 */ /* 0x000fec0000000800 */
[C---:B------:R-:W-:Y:S01]  /*4540*/  HMMA.16816.F32.BF16 R112, R4.reuse, R14, R112 ;  /* 0x0000000e0470723c */ /* 0x040fe20000041870 */
[----:B------:R-:W1:Y:S01]  /*4550*/  LDSM.16.MT88.4 R12, [R224+0x5100] ;  /* 0x00510000e00c783b */ /* 0x000e620000004200 */
[----:B------:R-:W-:Y:S06]  /*4560*/  MUFU.EX2 R250, R250 ;  /* 0x000000fa00fa7308 */ /* 0x000fec0000000800 */
[C---:B------:R-:W-:Y:S01]  /*4570*/  HMMA.16816.F32.BF16 R104, R4.reuse, R34, R104 ;  /* 0x000000220468723c */ /* 0x040fe20000041868 */
[----:B------:R-:W3:Y:S01]  /*4580*/  LDSM.16.MT88.4 R32, [R222+0x5100] ;  /* 0x00510000de20783b */ /* 0x000ee20000004200 */
[----:B------:R-:W-:Y:S06]  /*4590*/  MUFU.EX2 R246, R246 ;  /* 0x000000f600f67308 */ /* 0x000fec0000000800 */
[C---:B------:R-:W-:Y:S02]  /*45a0*/  HMMA.16816.F32.BF16 R128, R4.reuse, R24, R128 ;  /* 0x000000180480723c */ /* 0x040fe40000041880 */
[----:B------:R-:W-:Y:S06]  /*45b0*/  MUFU.EX2 R242, R242 ;  /* 0x000000f200f27308 */ /* 0x000fec0000000800 */
[C---:B------:R-:W-:Y:S01]  /*45c0*/  HMMA.16816.F32.BF16 R124, R4.reuse, R26, R124 ;  /* 0x0000001a047c723c */ /* 0x040fe2000004187c */
[----:B------:R-:W1:Y:S01]  /*45d0*/  LDSM.16.MT88.4 R24, [R224+0x1100] ;  /* 0x00110000e018783b */ /* 0x000e620000004200 */
        /* <DEDUP_REMOVED lines=17> */
[----:B------:R-:W-:-:S03]  /*46f0*/  F2FP.BF16.PACK_AB R7, R2, R3 ;  /* 0x000000030207723e */ /* 0x000fc600000010ff */
[----:B------:R-:W-:Y:S02]  /*4700*/  FADD.FTZ R40, R40, R41 ;  /* 0x0000002928287221 */ /* 0x000fe40000010000 */
[----:B------:R-:W-:Y:S02]  /*4710*/  MUFU.EX2 R156, R156 ;  /* 0x0000009c009c7308 */ /* 0x000fe40000000800 */
[----:B-----5:R-:W-:Y:S01]  /*4720*/  HMMA.16816.F32.BF16 R84, R4, R8, R84 ;  /* 0x000000080454723c */ /* 0x020fe20000041854 */
[----:B------:R-:W-:-:S05]  /*4730*/  FADD.FTZ R40, R37, R40 ;  /* 0x0000002825287221 */ /* 0x000fca0000010000 */
[----:B------:R-:W-:Y:S02]  /*4740*/  MUFU.EX2 R152, R152 ;  /* 0x0000009800987308 */ /* 0x000fe40000000800 */
[C---:B------:R-:W-:Y:S01]  /*4750*/  HMMA.16816.F32.BF16 R88, R4.reuse, R10, R88 ;  /* 0x0000000a0458723c */ /* 0x040fe20000041858 */
[----:B------:R-:W5:Y:S05]  /*4760*/  LDSM.16.MT88.4 R8, [R220+0x5100] ;  /* 0x00510000dc08783b */ /* 0x000f6a0000004200 */
[----:B------:R-:W-:Y:S02]  /*4770*/  MUFU.EX2 R157, R157 ;  /* 0x0000009d009d7308 */ /* 0x000fe40000000800 */
[C---:B--2---:R-:W-:Y:S06]  /*4780*/  HMMA.16816.F32.BF16 R76, R4.reuse, R16, R76 ;  /* 0x00000010044c723c */ /* 0x044fec000004184c */
[----:B------:R-:W-:Y:S02]  /*4790*/  MUFU.EX2 R229, R229 ;  /* 0x000000e500e57308 */ /* 0x000fe40000000800 */
[C---:B------:R-:W-:Y:S01]  /*47a0*/  HMMA.16816.F32.BF16 R80, R4.reuse, R18, R80 ;  /* 0x000000120450723c */ /* 0x040fe20000041850 */
[----:B------:R-:W2:Y:S07]  /*47b0*/  LDSM.16.MT88.4 R16, [R221+0x1900] ;  /* 0x00190000dd10783b */ /* 0x000eae0000004200 */
[C---:B-1----:R-:W-:Y:S08]  /*47c0*/  HMMA.16816.F32.BF16 R92, R4.reuse, R12, R92 ;  /* 0x0000000c045c723c */ /* 0x042ff0000004185c */
[C---:B------:R-:W-:Y:S01]  /*47d0*/  HMMA.16816.F32.BF16 R96, R4.reuse, R14, R96 ;  /* 0x0000000e0460723c */ /* 0x040fe20000041860 */
[----:B------:R-:W1:Y:S07]  /*47e0*/  LDSM.16.MT88.4 R12, [R220+0x1900] ;  /* 0x00190000dc0c783b */ /* 0x000e6e0000004200 */
[C---:B---3--:R-:W-:Y:S01]  /*47f0*/  HMMA.16816.F32.BF16 R100, R4.reuse, R32, R100 ;  /* 0x000000200464723c */ /* 0x048fe20000041864 */
[----:B------:R3:W-:Y:S06]  /*4800*/  MUFU.EX2 R32, R149 ;  /* 0x0000009500207308 */ /* 0x0007ec0000000800 */
[--C-:B------:R-:W-:Y:S01]  /*4810*/  FFMA.FTZ R33, R147, c[0x0][0x2d0], -R59.reuse ;  /* 0x0000b40093217a23 */ /* 0x100fe2000001083b */
[----:B------:R-:W-:Y:S01]  /*4820*/  HMMA.16816.F32.BF16 R128, R4, R24, R128 ;  /* 0x000000180480723c */ /* 0x000fe20000041880 */
[----:B------:R-:W-:-:S04]  /*4830*/  FFMA.FTZ R147, R244, c[0x0][0x2d0], -R59 ;  /* 0x0000b400f4937a23 */ /* 0x000fc8000001083b */
[----:B------:R-:W1:Y:S03]  /*4840*/  MUFU.EX2 R33, R33 ;  /* 0x0000002100217308 */ /* 0x000e660000000800 */
[----:B------:R-:W-:Y:S01]  /*4850*/  HMMA.16816.F32.BF16 R124, R4, R26, R124 ;  /* 0x0000001a047c723c */ /* 0x000fe2000004187c */
[----:B------:R-:W-:Y:S01]  /*4860*/  LDSM.16.MT88.4 R24, [R224+0x1900] ;  /* 0x00190000e018783b */ /* 0x000fe20000004200 */
[----:B---3--:R-:W-:-:S03]  /*4870*/  FFMA.FTZ R149, R236, c[0x0][0x2d0], -R59 ;  /* 0x0000b400ec957a23 */ /* 0x008fc6000001083b */
[----:B------:R-:W-:Y:S03]  /*4880*/  MUFU.EX2 R147, R147 ;  /* 0x0000009300937308 */ /* 0x000fe60000000800 */
[C---:B------:R-:W-:Y:S05]  /*4890*/  HMMA.16816.F32.BF16 R68, R4.reuse, R20, R68 ;  /* 0x000000140444723c */ /* 0x040fea0000041844 */
[----:B------:R-:W-:Y:S03]  /*48a0*/  MUFU.EX2 R149, R149 ;  /* 0x0000009500957308 */ /* 0x000fe60000000800 */
[C---:B------:R-:W-:Y:S01]  /*48b0*/  HMMA.16816.F32.BF16 R72, R4.reuse, R22, R72 ;  /* 0x000000160448723c */ /* 0x040fe20000041848 */
[----:B------:R-:W3:Y:S07]  /*48c0*/  LDSM.16.MT88.4 R20, [R222+0x1900] ;  /* 0x00190000de14783b */ /* 0x000eee0000004200 */
[C---:B------:R-:W-:Y:S07]  /*48d0*/  HMMA.16816.F32.BF16 R104, R4.reuse, R34, R104 ;  /* 0x000000220468723c */ /* 0x040fee0000041868 */
[--C-:B------:R-:W-:Y:S01]  /*48e0*/  FFMA.FTZ R35, R176, c[0x0][0x2d0], -R61.reuse ;  /* 0x0000b400b0237a23 */ /* 0x100fe2000001083d */
[----:B------:R-:W-:Y:S01]  /*48f0*/  HMMA.16816.F32.BF16 R120, R4, R28, R120 ;  /* 0x0000001c0478723c */ /* 0x000fe20000041878 */
[----:B------:R-:W-:-:S02]  /*4900*/  FFMA.FTZ R34, R145, c[0x0][0x2d0], -R61 ;  /* 0x0000b40091227a23 */ /* 0x000fc4000001083d */
[--C-:B------:R-:W-:Y:S02]  /*4910*/  FFMA.FTZ R176, R139, c[0x0][0x2d0], -R61.reuse ;  /* 0x0000b4008bb07a23 */ /* 0x100fe4000001083d */
[----:B------:R-:W-:Y:S01]  /*4920*/  MUFU.EX2 R35, R35 ;  /* 0x0000002300237308 */ /* 0x000fe20000000800 */
[--C-:B------:R-:W-:Y:S02]  /*4930*/  FFMA.FTZ R139, R252, c[0x0][0x2d0], -R61.reuse ;  /* 0x0000b400fc8b7a23 */ /* 0x100fe4000001083d */
[----:B------:R-:W-:Y:S01]  /*4940*/  HMMA.16816.F32.BF16 R108, R4, R30, R108 ;  /* 0x0000001e046c723c */ /* 0x000fe2000004186c */
[----:B------:R-:W-:Y:S01]  /*4950*/  LDSM.16.MT88.4 R28, [R221+0x5900] ;  /* 0x00590000dd1c783b */ /* 0x000fe20000004200 */
[----:B------:R-:W-:-:S03]  /*4960*/  FFMA.FTZ R145, R248, c[0x0][0x2d0], -R61 ;  /* 0x0000b400f8917a23 */ /* 0x000fc6000001083d */
[----:B------:R-:W1:Y:S03]  /*4970*/  MUFU.EX2 R34, R34 ;  /* 0x0000002200227308 */ /* 0x000e660000000800 */
[C---:B-----5:R-:W-:Y:S05]  /*4980*/  HMMA.16816.F32.BF16 R116, R4.reuse, R8, R116 ;  /* 0x000000080474723c */ /* 0x060fea0000041874 */
[----:B------:R-:W5:Y:S03]  /*4990*/  MUFU.EX2 R176, R176 ;  /* 0x000000b000b07308 */ /* 0x000f660000000800 */
[----:B------:R-:W-:Y:S01]  /*49a0*/  HMMA.16816.F32.BF16 R112, R4, R10, R112 ;  /* 0x0000000a0470723c */ /* 0x000fe20000041870 */
[----:B------:R-:W3:Y:S04]  /*49b0*/  LDSM.16.MT88.4 R8, [R224+0x5900] ;  /* 0x00590000e008783b */ /* 0x000ee80000004200 */
[----:B------:R-:W3:Y:S02]  /*49c0*/  MUFU.EX2 R139, R139 ;  /* 0x0000008b008b7308 */ /* 0x000ee40000000800 */
[----:B------:R-:W-:Y:S01]  /*49d0*/  F2FP.BF16.PACK_AB R4, R146, R63 ;  /* 0x0000003f9204723e */ /* 0x000fe200000010ff */
[----:B------:R-:W-:Y:S01]  /*49e0*/  FADD.FTZ R63, R63, R40 ;  /* 0x000000283f3f7221 */ /* 0x000fe20000010000 */
[----:B----4-:R-:W-:-:S02]  /*49f0*/  F2FP.BF16.PACK_AB R5, R154, R67 ;  /* 0x000000439a05723e */ /* 0x010fc400000010ff */
[----:B------:R-:W-:Y:S01]  /*4a00*/  F2FP.BF16.PACK_AB R6, R65, R148 ;  /* 0x000000944106723e */ /* 0x000fe200000010ff */
[----:B------:R-:W-:Y:S01]  /*4a10*/  FADD.FTZ R63, R146, R63 ;  /* 0x0000003f923f7221 */ /* 0x000fe20000010000 */
[----:B-1----:R-:W-:Y:S01]  /*4a20*/  F2FP.BF16.PACK_AB R7, R33, R32 ;  /* 0x000000202107723e */ /* 0x002fe200000010ff */
[----:B------:R-:W1:Y:S02]  /*4a30*/  MUFU.EX2 R145, R145 ;  /* 0x0000009100917308 */ /* 0x000e640000000800 */
[----:B------:R-:W-:-:S04]  /*4a40*/  FADD.FTZ R148, R148, R63 ;  /* 0x0000003f94947221 */ /* 0x000fc80000010000 */
[----:B--2---:R-:W-:Y:S01]  /*4a50*/  HMMA.16816.F32.BF16 R76, R4, R16, R76 ;  /* 0x00000010044c723c */ /* 0x004fe2000004184c */
[----:B------:R-:W-:-:S07]  /*4a60*/  FADD.FTZ R65, R65, R148 ;  /* 0x0000009441417221 */ /* 0x000fce0000010000 */
[C---:B------:R-:W-:Y:S01]  /*4a70*/  HMMA.16816.F32.BF16 R80, R4.reuse, R18, R80 ;  /* 0x000000120450723c */ /* 0x040fe20000041850 */
[----:B------:R-:W2:Y:S07]  /*4a80*/  LDSM.16.MT88.4 R16, [R222+0x5900] ;  /* 0x00590000de10783b */ /* 0x000eae0000004200 */
[C---:B------:R-:W-:Y:S08]  /*4a90*/  HMMA.16816.F32.BF16 R84, R4.reuse, R12, R84 ;  /* 0x0000000c0454723c */ /* 0x040ff00000041854 */
[C---:B------:R-:W-:Y:S01]  /*4aa0*/  HMMA.16816.F32.BF16 R88, R4.reuse, R14, R88 ;  /* 0x0000000e0458723c */ /* 0x040fe20000041858 */
[----:B------:R-:W4:Y:S07]  /*4ab0*/  LDSM.16.MT88.4 R12, [R220+0x5900] ;  /* 0x00590000dc0c783b */ /* 0x000f2e0000004200 */
[C---:B---3--:R-:W-:Y:S08]  /*4ac0*/  HMMA.16816.F32.BF16 R68, R4.reuse, R20, R68 ;  /* 0x000000140444723c */ /* 0x048ff00000041844 */
[C---:B------:R-:W-:Y:S01]  /*4ad0*/  HMMA.16816.F32.BF16 R72, R4.reuse, R22, R72 ;  /* 0x000000160448723c */ /* 0x040fe20000041848 */
[----:B------:R-:W-:Y:S07]  /*4ae0*/  LDSM.16.MT88.4 R20, [R221+0x2100] ;  /* 0x00210000dd14783b */ /* 0x000fee0000004200 */
[C---:B------:R-:W-:Y:S08]  /*4af0*/  HMMA.16816.F32.BF16 R92, R4.reuse, R8, R92 ;  /* 0x00000008045c723c */ /* 0x040ff0000004185c */
        /* <DEDUP_REMOVED lines=8> */
[C---:B------:R-:W-:Y:S08]  /*4b80*/  HMMA.16816.F32.BF16 R128, R4.reuse, R24, R128 ;  /* 0x000000180480723c */ /* 0x040ff00000041880 */
[C---:B------:R-:W-:Y:S01]  /*4b90*/  HMMA.16816.F32.BF16 R124, R4.reuse, R26, R124 ;  /* 0x0000001a047c723c */ /* 0x040fe2000004187c */
[----:B------:R-:W1:Y:S07]  /*4ba0*/  LDSM.16.MT88.4 R24, [R224+0x2100] ;  /* 0x00210000e018783b */ /* 0x000e6e0000004200 */
[C---:B------:R-:W-:Y:S08]  /*4bb0*/  HMMA.16816.F32.BF16 R120, R4.reuse, R28, R120 ;  /* 0x0000001c0478723c */ /* 0x040ff00000041878 */
[----:B------:R-:W-:Y:S01]  /*4bc0*/  HMMA.16816.F32.BF16 R108, R4, R30, R108 ;  /* 0x0000001e046c723c */ /* 0x000fe2000004186c */
[----:B------:R-:W-:Y:S06]  /*4bd0*/  LDSM.16.MT88.4 R28, [R221+0x6100] ;  /* 0x00610000dd1c783b */ /* 0x000fec0000004200 */
[----:B------:R-:W-:Y:S01]  /*4be0*/  F2FP.BF16.PACK_AB R4, R35, R34 ;  /* 0x000000222304723e */ /* 0x000fe200000010ff */
[----:B------:R-:W-:Y:S01]  /*4bf0*/  FADD.FTZ R34, R34, R65 ;  /* 0x0000004122227221 */ /* 0x000fe20000010000 */
[----:B------:R-:W-:-:S02]  /*4c00*/  F2FP.BF16.PACK_AB R5, R178, R135 ;  /* 0x00000087b205723e */ /* 0x000fc400000010ff */
[----:B-----5:R-:W-:Y:S01]  /*4c10*/  F2FP.BF16.PACK_AB R6, R133, R176 ;  /* 0x000000b08506723e */ /* 0x020fe200000010ff */
[----:B------:R-:W-:Y:S01]  /*4c20*/  FADD.FTZ R35, R35, R34 ;  /* 0x0000002223237221 */ /* 0x000fe20000010000 */
[----:B------:R-:W-:-:S03]  /*4c30*/  F2FP.BF16.PACK_AB R7, R182, R137 ;  /* 0x00000089b607723e */ /* 0x000fc600000010ff */
[----:B------:R-:W-:-:S04]  /*4c40*/  FADD.FTZ R176, R176, R35 ;  /* 0x00000023b0b07221 */ /* 0x000fc80000010000 */
[----:B---3--:R-:W-:Y:S01]  /*4c50*/  HMMA.16816.F32.BF16 R68, R4, R8, R68 ;  /* 0x000000080444723c */ /* 0x008fe20000041844 */
[----:B------:R-:W-:-:S07]  /*4c60*/  FADD.FTZ R176, R133, R176 ;  /* 0x000000b085b07221 */ /* 0x000fce0000010000 */
[C---:B------:R-:W-:Y:S01]  /*4c70*/  HMMA.16816.F32.BF16 R72, R4.reuse, R10, R72 ;  /* 0x0000000a0448723c */ /* 0x040fe20000041848 */
[----:B------:R-:W3:Y:S07]  /*4c80*/  LDSM.16.MT88.4 R8, [R222+0x6100] ;  /* 0x00610000de08783b */ /* 0x000eee0000004200 */
[C---:B------:R-:W-:Y:S08]  /*4c90*/  HMMA.16816.F32.BF16 R76, R4.reuse, R20, R76 ;  /* 0x00000014044c723c */ /* 0x040ff0000004184c */
[C---:B------:R-:W-:Y:S01]  /*4ca0*/  HMMA.16816.F32.BF16 R80, R4.reuse, R22, R80 ;  /* 0x000000160450723c */ /* 0x040fe20000041850 */
[----:B------:R-:W5:Y:S07]  /*4cb0*/  LDSM.16.MT88.4 R20, [R220+0x6100] ;  /* 0x00610000dc14783b */ /* 0x000f6e0000004200 */
        /* <DEDUP_REMOVED lines=8> */
[----:B------:R-:W-:Y:S07]  /*4d40*/  LDSM.16.MT88.4 R24, [R222+0x2900] ;  /* 0x00290000de18783b */ /* 0x000fee0000004200 */
[C---:B---3--:R-:W-:Y:S08]  /*4d50*/  HMMA.16816.F32.BF16 R100, R4.reuse, R8, R100 ;  /* 0x000000080464723c */ /* 0x048ff00000041864 */
[C---:B------:R-:W-:Y:S01]  /*4d60*/  HMMA.16816.F32.BF16 R104, R4.reuse, R10, R104 ;  /* 0x0000000a0468723c */ /* 0x040fe20000041868 */
[----:B------:R-:W1:Y:S07]  /*4d70*/  LDSM.16.MT88.4 R8, [R220+0x2900] ;  /* 0x00290000dc08783b */ /* 0x000e6e0000004200 */
[C---:B------:R-:W-:Y:S08]  /*4d80*/  HMMA.16816.F32.BF16 R120, R4.reuse, R28, R120 ;  /* 0x0000001c0478723c */ /* 0x040ff00000041878 */
[C---:B------:R-:W-:Y:S01]  /*4d90*/  HMMA.16816.F32.BF16 R108, R4.reuse, R30, R108 ;  /* 0x0000001e046c723c */ /* 0x040fe2000004186c */
[----:B------:R-:W-:Y:S07]  /*4da0*/  LDSM.16.MT88.4 R28, [R224+0x3100] ;  /* 0x00310000e01c783b */ /* 0x000fee0000004200 */
[C---:B-----5:R-:W-:Y:S08]  /*4db0*/  HMMA.16816.F32.BF16 R116, R4.reuse, R20, R116 ;  /* 0x000000140474723c */ /* 0x060ff00000041874 */
        /* <DEDUP_REMOVED lines=9> */
[----:B--2---:R-:W-:Y:S01]  /*4e50*/  HMMA.16816.F32.BF16 R128, R4, R16, R128 ;  /* 0x000000100480723c */ /* 0x004fe20000041880 */
[----:B------:R-:W-:-:S07]  /*4e60*/  FADD.FTZ R246, R246, R145 ;  /* 0x00000091f6f67221 */ /* 0x000fce0000010000 */
        /* <DEDUP_REMOVED lines=9> */
[C---:B--2---:R-:W-:Y:S08]  /*4f00*/  HMMA.16816.F32.BF16 R100, R4.reuse, R16, R100 ;  /* 0x000000100464723c */ /* 0x044ff00000041864 */
[C---:B------:R-:W-:Y:S01]  /*4f10*/  HMMA.16816.F32.BF16 R104, R4.reuse, R18, R104 ;  /* 0x000000120468723c */ /* 0x040fe20000041868 */
[----:B------:R-:W2:Y:S07]  /*4f20*/  LDSM.16.MT88.4 R16, [R220+0x3100] ;  /* 0x00310000dc10783b */ /* 0x000eae0000004200 */
[C---:B----4-:R-:W-:Y:S08]  /*4f30*/  HMMA.16816.F32.BF16 R120, R4.reuse, R12, R120 ;  /* 0x0000000c0478723c */ /* 0x050ff00000041878 */
[C---:B------:R-:W-:Y:S01]  /*4f40*/  HMMA.16816.F32.BF16 R108, R4.reuse, R14, R108 ;  /* 0x0000000e046c723c */ /* 0x040fe2000004186c */
[----:B------:R-:W3:Y:S07]  /*4f50*/  LDSM.16.MT88.4 R12, [R224+0x7100] ;  /* 0x00710000e00c783b */ /* 0x000eee0000004200 */
[C---:B------:R-:W-:Y:S01]  /*4f60*/  HMMA.16816.F32.BF16 R96, R4.reuse, R22, R96 ;  /* 0x000000160460723c */ /* 0x040fe20000041860 */
[----:B------:R-:W4:Y:S07]  /*4f70*/  LDSM.16.MT88.4 R20, [R221+0x3100] ;  /* 0x00310000dd14783b */ /* 0x000f2e0000004200 */
[C---:B------:R-:W-:Y:S08]  /*4f80*/  HMMA.16816.F32.BF16 R68, R4.reuse, R24, R68 ;  /* 0x000000180444723c */ /* 0x040ff00000041844 */
[C---:B------:R-:W-:Y:S01]  /*4f90*/  HMMA.16816.F32.BF16 R72, R4.reuse, R26, R72 ;  /* 0x0000001a0448723c */ /* 0x040fe20000041848 */
[----:B------:R-:W5:Y:S07]  /*4fa0*/  LDSM.16.MT88.4 R24, [R222+0x3100] ;  /* 0x00310000de18783b */ /* 0x000f6e0000004200 */
[C---:B-1----:R-:W-:Y:S08]  /*4fb0*/  HMMA.16816.F32.BF16 R116, R4.reuse, R8, R116 ;  /* 0x000000080474723c */ /* 0x042ff00000041874 */
[----:B------:R-:W-:Y:S01]  /*4fc0*/  HMMA.16816.F32.BF16 R112, R4, R10, R112 ;  /* 0x0000000a0470723c */ /* 0x000fe20000041870 */
[----:B------:R-:W1:Y:S06]  /*4fd0*/  LDSM.16.MT88.4 R8, [R222+0x7100] ;  /* 0x00710000de08783b */ /* 0x000e6c0000004200 */
        /* <DEDUP_REMOVED lines=11> */
[C---:B---3--:R-:W-:Y:S08]  /*5090*/  HMMA.16816.F32.BF16 R92, R4.reuse, R12, R92 ;  /* 0x0000000c045c723c */ /* 0x048ff0000004185c */
[C---:B------:R-:W-:Y:S01]  /*50a0*/  HMMA.16816.F32.BF16 R96, R4.reuse, R14, R96 ;  /* 0x0000000e0460723c */ /* 0x040fe20000041860 */
[----:B------:R-:W3:Y:S07]  /*50b0*/  LDSM.16.MT88.4 R12, [R220+0x7100] ;  /* 0x00710000dc0c783b */ /* 0x000eee0000004200 */
[C---:B----4-:R-:W-:Y:S08]  /*50c0*/  HMMA.16816.F32.BF16 R76, R4.reuse, R20, R76 ;  /* 0x00000014044c723c */ /* 0x050ff0000004184c */
[C---:B------:R-:W-:Y:S01]  /*50d0*/  HMMA.16816.F32.BF16 R80, R4.reuse, R22, R80 ;  /* 0x000000160450723c */ /* 0x040fe20000041850 */
[----:B------:R-:W4:Y:S07]  /*50e0*/  LDSM.16.MT88.4 R20, [R224+0x3900] ;  /* 0x00390000e014783b */ /* 0x000f2e0000004200 */
        /* <DEDUP_REMOVED lines=12> */
[--C-:B------:R-:W-:Y:S01]  /*51b0*/  FFMA.FTZ R26, R136, c[0x0][0x2d0], -R61.reuse ;  /* 0x0000b400881a7a23 */ /* 0x100fe2000001083d */
[----:B-1----:R-:W-:Y:S01]  /*51c0*/  HMMA.16816.F32.BF16 R100, R4, R8, R100 ;  /* 0x000000080464723c */ /* 0x002fe20000041864 */
[----:B------:R-:W-:-:S04]  /*51d0*/  FFMA.FTZ R27, R134, c[0x0][0x2d0], -R61 ;  /* 0x0000b400861b7a23 */ /* 0x000fc8000001083d */
[----:B------:R-:W1:Y:S03]  /*51e0*/  MUFU.EX2 R25, R25 ;  /* 0x0000001900197308 */ /* 0x000e660000000800 */
[C---:B------:R-:W-:Y:S01]  /*51f0*/  HMMA.16816.F32.BF16 R104, R4.reuse, R10, R104 ;  /* 0x0000000a0468723c */ /* 0x040fe20000041868 */
[----:B------:R-:W5:Y:S04]  /*5200*/  LDSM.16.MT88.4 R8, [R222+0x3900] ;  /* 0x00390000de08783b */ /* 0x000f680000004200 */
[----:B------:R-:W-:Y:S03]  /*5210*/  MUFU.EX2 R26, R26 ;  /* 0x0000001a001a7308 */ /* 0x000fe60000000800 */
[C---:B--2---:R-:W-:Y:S05]  /*5220*/  HMMA.16816.F32.BF16 R120, R4.reuse, R16, R120 ;  /* 0x000000100478723c */ /* 0x044fea0000041878 */
[----:B------:R-:W2:Y:S03]  /*5230*/  MUFU.EX2 R27, R27 ;  /* 0x0000001b001b7308 */ /* 0x000ea60000000800 */
[C---:B------:R-:W-:Y:S01]  /*5240*/  HMMA.16816.F32.BF16 R108, R4.reuse, R18, R108 ;  /* 0x00000012046c723c */ /* 0x040fe2000004186c */
[----:B------:R-:W5:Y:S04]  /*5250*/  LDSM.16.MT88.4 R16, [R221+0x3900] ;  /* 0x00390000dd10783b */ /* 0x000f680000004200 */
[----:B------:R-:W1:Y:S03]  /*5260*/  MUFU.EX2 R30, R30 ;  /* 0x0000001e001e7308 */ /* 0x000e660000000800 */
[C---:B---3--:R-:W-:Y:S08]  /*5270*/  HMMA.16816.F32.BF16 R116, R4.reuse, R12, R116 ;  /* 0x0000000c0474723c */ /* 0x048ff00000041874 */
[----:B------:R-:W-:Y:S01]  /*5280*/  HMMA.16816.F32.BF16 R112, R4, R14, R112 ;  /* 0x0000000e0470723c */ /* 0x000fe20000041870 */
[----:B------:R-:W3:Y:S06]  /*5290*/  LDSM.16.MT88.4 R12, [R220+0x3900] ;  /* 0x00390000dc0c783b */ /* 0x000eec0000004200 */
[----:B-1----:R-:W-:Y:S01]  /*52a0*/  F2FP.BF16.PACK_AB R4, R25, R24 ;  /* 0x000000181904723e */ /* 0x002fe200000010ff */
[----:B------:R-:W-:Y:S01]  /*52b0*/  FADD.FTZ R24, R24, R153 ;  /* 0x0000009918187221 */ /* 0x000fe20000010000 */
[----:B------:R-:W-:-:S02]  /*52c0*/  F2FP.BF16.PACK_AB R5, R29, R28 ;  /* 0x0000001c1d05723e */ /* 0x000fc400000010ff */
[----:B--2---:R-:W-:Y:S01]  /*52d0*/  F2FP.BF16.PACK_AB R6, R27, R26 ;  /* 0x0000001a1b06723e */ /* 0x004fe200000010ff */
[----:B------:R-:W-:Y:S01]  /*52e0*/  FADD.FTZ R25, R25, R24 ;  /* 0x0000001819197221 */ /* 0x000fe20000010000 */
[----:B------:R-:W-:-:S03]  /*52f0*/  F2FP.BF16.PACK_AB R7, R229, R30 ;  /* 0x0000001ee507723e */ /* 0x000fc600000010ff */
[----:B------:R-:W-:-:S04]  /*5300*/  FADD.FTZ R26, R26, R25 ;  /* 0x000000191a1a7221 */ /* 0x000fc80000010000 */
[----:B----4-:R-:W-:Y:S01]  /*5310*/  HMMA.16816.F32.BF16 R128, R4, R20, R128 ;  /* 0x000000140480723c */ /* 0x010fe20000041880 */
[----:B------:R-:W-:-:S06]  /*5320*/  FADD.FTZ R236, R27, R26 ;  /* 0x0000001a1bec7221 */ /* 0x000fcc0000010000 */
[----:B------:R-:W-:Y:S01]  /*5330*/  FADD.FTZ R20, R52, R57 ;  /* 0x0000003934147221 */ /* 0x000fe20000010000 */
[----:B-----5:R-:W-:Y:S03]  /*5340*/  HMMA.16816.F32.BF16 R68, R4, R8, R68 ;  /* 0x000000080444723c */ /* 0x020fe60000041844 */
[----:B------:R-:W-:-:S04]  /*5350*/  FADD.FTZ R20, R51, R20 ;  /* 0x0000001433147221 */ /* 0x000fc80000010000 */
[----:B------:R-:W-:Y:S01]  /*5360*/  FADD.FTZ R47, R47, R20 ;  /* 0x000000142f2f7221 */ /* 0x000fe20000010000 */
[----:B------:R-:W-:Y:S01]  /*5370*/  HMMA.16816.F32.BF16 R72, R4, R10, R72 ;  /* 0x0000000a0448723c */ /* 0x000fe20000041848 */
[----:B------:R-:W1:Y:S02]  /*5380*/  LDSM.16.MT88.4 R8, [R224+0x7900] ;  /* 0x00790000e008783b */ /* 0x000e640000004200 */
[----:B------:R-:W-:-:S04]  /*5390*/  FADD.FTZ R46, R46, R47 ;  /* 0x0000002f2e2e7221 */ /* 0x000fc80000010000 */
[----:B------:R-:W-:Y:S01]  /*53a0*/  FADD.FTZ R43, R43, R46 ;  /* 0x0000002e2b2b7221 */ /* 0x000fe20000010000 */
[----:B------:R-:W-:Y:S03]  /*53b0*/  HMMA.16816.F32.BF16 R76, R4, R16, R76 ;  /* 0x00000010044c723c */ /* 0x000fe6000004184c */
[----:B------:R-:W-:-:S04]  /*53c0*/  FADD.FTZ R42, R42, R43 ;  /* 0x0000002b2a2a7221 */ /* 0x000fc80000010000 */
[----:B------:R-:W-:Y:S01]  /*53d0*/  FADD.FTZ R39, R39, R42 ;  /* 0x0000002a27277221 */ /* 0x000fe20000010000 */
[----:B------:R-:W-:Y:S01]  /*53e0*/  HMMA.16816.F32.BF16 R80, R4, R18, R80 ;  /* 0x000000120450723c */ /* 0x000fe20000041850 */
[----:B------:R-:W2:Y:S02]  /*53f0*/  LDSM.16.MT88.4 R16, [R222+0x7900] ;  /* 0x00790000de10783b */ /* 0x000ea40000004200 */
[----:B------:R-:W-:-:S04]  /*5400*/  FADD.FTZ R38, R38, R39 ;  /* 0x0000002726267221 */ /* 0x000fc80000010000 */
[----:B------:R-:W-:Y:S01]  /*5410*/  FADD.FTZ R3, R3, R38 ;  /* 0x0000002603037221 */ /* 0x000fe20000010000 */
[----:B---3--:R-:W-:Y:S03]  /*5420*/  HMMA.16816.F32.BF16 R84, R4, R12, R84 ;  /* 0x0000000c0454723c */ /* 0x008fe60000041854 */
[----:B------:R-:W-:-:S04]  /*5430*/  FADD.FTZ R2, R2, R3 ;  /* 0x0000000302027221 */ /* 0x000fc80000010000 */
[----:B------:R-:W-:Y:S01]  /*5440*/  FADD.FTZ R3, R67, R2 ;  /* 0x0000000243037221 */ /* 0x000fe20000010000 */
[C---:B------:R-:W-:Y:S01]  /*5450*/  HMMA.16816.F32.BF16 R88, R4.reuse, R14, R88 ;  /* 0x0000000e0458723c */ /* 0x040fe20000041858 */
[----:B------:R-:W-:Y:S01]  /*5460*/  @P3 IMAD.HI.U32 R2, R36, c[0x0][0x2c8], RZ ;  /* 0x0000b20024023a27 */ /* 0x000fe200078e00ff */
[----:B------:R-:W3:Y:S03]  /*5470*/  LDSM.16.MT88.4 R12, [R221+0x7900] ;  /* 0x00790000dd0c783b */ /* 0x000ee60000004200 */
[----:B------:R-:W-:Y:S01]  /*5480*/  FADD.FTZ R3, R154, R3 ;  /* 0x000000039a037221 */ /* 0x000fe20000010000 */
[----:B------:R-:W-:Y:S02]  /*5490*/  @P3 SHF.R.U32.HI R2, RZ, c[0x0][0x2cc], R2 ;  /* 0x0000b300ff023a19 */ /* 0x000fe40000011602 */
[----:B------:R-:W-:Y:S01]  /*54a0*/  HMMA.16816.F32.BF16 R124, R4, R22, R124 ;  /* 0x00000016047c723c */ /* 0x000fe2000004187c */
[----:B------:R-:W-:Y:S01]  /*54b0*/  FADD.FTZ R32, R32, R3 ;  /* 0x0000000320207221 */ /* 0x000fe20000010000 */
[----:B------:R-:W4:Y:S03]  /*54c0*/  @P3 R2UR UR23, R2 ;  /* 0x00000000021733c2 */ /* 0x000f2600000e0000 */
[----:B------:R-:W-:-:S03]  /*54d0*/  FADD.FTZ R32, R33, R32 ;  /* 0x0000002021207221 */ /* 0x000fc60000010000 */
[----:B-1----:R-:W-:Y:S01]  /*54e0*/  HMMA.16816.F32.BF16 R92, R4, R8, R92 ;  /* 0x00000008045c723c */ /* 0x002fe2000004185c */
[----:B------:R-:W-:-:S04]  /*54f0*/  FADD.FTZ R135, R135, R32 ;  /* 0x0000002087877221 */ /* 0x000fc80000010000 */
[----:B------:R-:W-:-:S03]  /*5500*/  FADD.FTZ R178, R178, R135 ;  /* 0x00000087b2b27221 */ /* 0x000fc60000010000 */
[----:B------:R-:W-:Y:S01]  /*5510*/  HMMA.16816.F32.BF16 R96, R4, R10, R96 ;  /* 0x0000000a0460723c */ /* 0x000fe20000041860 */
[----:B------:R-:W-:Y:S01]  /*5520*/  FADD.FTZ R137, R137, R178 ;  /* 0x000000b289897221 */ /* 0x000fe20000010000 */
[----:B------:R-:W1:Y:S03]  /*5530*/  LDSM.16.MT88.4 R8, [R220+0x7900] ;  /* 0x00790000dc08783b */ /* 0x000e660000004200 */
[----:B------:R-:W-:-:S03]  /*5540*/  FADD.FTZ R182, R182, R137 ;  /* 0x00000089b6b67221 */ /* 0x000fc60000010000 */
[----:B--2---:R-:W-:Y:S01]  /*5550*/  HMMA.16816.F32.BF16 R100, R4, R16, R100 ;  /* 0x000000100464723c */ /* 0x004fe20000041864 */
[----:B------:R-:W-:Y:S01]  /*5560*/  FADD.FTZ R147, R147, R182 ;  /* 0x000000b693937221 */ /* 0x000fe20000010000 */
[----:B----4-:R-:W-:-:S03]  /*5570*/  UIADD3 UR23, UR23, UR8, -UR11 ;  /* 0x0000000817177290 */ /* 0x010fc6000fffe80b */
[----:B------:R-:W-:Y:S01]  /*5580*/  FADD.FTZ R242, R242, R147 ;  /* 0x00000093f2f27221 */ /* 0x000fe20000010000 */
[----:B------:R-:W-:Y:S02]  /*5590*/  USHF.R.S32.HI UR4, URZ, 0x1f, UR23 ;  /* 0x0000001f3f047899 */ /* 0x000fe40008011417 */
[----:B------:R-:W-:Y:S01]  /*55a0*/  HMMA.16816.F32.BF16 R104, R4, R18, R104 ;  /* 0x000000120468723c */ /* 0x000fe20000041868 */
[----:B------:R-:W-:Y:S01]  /*55b0*/  FADD.FTZ R149, R149, R242 ;  /* 0x000000f295957221 */ /* 0x000fe20000010000 */
[----:B------:R-:W-:-:S03]  /*55c0*/  ULEA.HI UR4, UR4, UR23, URZ, 0x7 ;  /* 0x0000001704047291 */ /* 0x000fc6000f8f383f */
[----:B------:R-:W-:Y:S01]  /*55d0*/  FADD.FTZ R180, R180, R149 ;  /* 0x00000095b4b47221 */ /* 0x000fe20000010000 */
[----:B------:R-:W-:Y:S02]  /*55e0*/  USHF.R.S32.HI UR24, URZ, 0x7, UR4 ;  /* 0x000000073f187899 */ /* 0x000fe40008011404 */
[----:B---3--:R-:W-:Y:S01]  /*55f0*/  HMMA.16816.F32.BF16 R120, R4, R12, R120 ;  /* 0x0000000c0478723c */ /* 0x008fe20000041878 */
[----:B------:R-:W-:Y:S01]  /*5600*/  FADD.FTZ R155, R155, R180 ;  /* 0x000000b49b9b7221 */ /* 0x000fe20000010000 */
[----:B------:R-:W-:-:S03]  /*5610*/  UISETP.LT.AND UP0, UPT, URZ, UR24, UPT ;  /* 0x000000183f00728c */ /* 0x000fc6000bf01270 */
[----:B------:R-:W-:Y:S01]  /*5620*/  FADD.FTZ R155, R156, R155 ;  /* 0x0000009b9c9b7221 */ /* 0x000fe20000010000 */
[----:B------:R-:W-:Y:S02]  /*5630*/  USEL UR24, URZ, UR24, !UP0 ;  /* 0x000000183f187287 */ /* 0x000fe4000c000000 */
[----:B------:R-:W-:Y:S01]  /*5640*/  HMMA.16816.F32.BF16 R108, R4, R14, R108 ;  /* 0x0000000e046c723c */ /* 0x000fe2000004186c */
[----:B------:R-:W-:Y:S01]  /*5650*/  FADD.FTZ R152, R152, R155 ;  /* 0x0000009b98987221 */ /* 0x000fe20000010000 */
[----:B------:R-:W-:-:S03]  /*5660*/  UISETP.GE.AND UP0, UPT, UR25, UR24, UPT ;  /* 0x000000181900728c */ /* 0x000fc6000bf06270 */
[----:B------:R-:W-:-:S03]  /*5670*/  FADD.FTZ R157, R157, R152 ;  /* 0x000000989d9d7221 */ /* 0x000fc60000010000 */
[----:B------:R-:W-:Y:S01]  /*5680*/  PLOP3.LUT P0, PT, PT, PT, UP0, 0x80, 0x0 ;  /* 0x000000000000781c */ /* 0x000fe20003f0f008 */
[----:B------:R-:W-:Y:S01]  /*5690*/  FADD.FTZ R28, R28, R157 ;  /* 0x0000009d1c1c7221 */ /* 0x000fe20000010000 */
[----:B-1----:R-:W-:Y:S03]  /*56a0*/  HMMA.16816.F32.BF16 R116, R4, R8, R116 ;  /* 0x000000080474723c */ /* 0x002fe60000041874 */
[----:B------:R-:W-:-:S04]  /*56b0*/  FADD.FTZ R29, R29, R28 ;  /* 0x0000001c1d1d7221 */ /* 0x000fc80000010000 */
[----:B------:R-:W-:Y:S01]  /*56c0*/  FADD.FTZ R30, R30, R29 ;  /* 0x0000001d1e1e7221 */ /* 0x000fe20000010000 */
[----:B------:R-:W-:Y:S03]  /*56d0*/  HMMA.16816.F32.BF16 R112, R4, R10, R112 ;  /* 0x0000000a0470723c */ /* 0x000fe60000041870 */
[----:B------:R-:W-:Y:S01]  /*56e0*/  FADD.FTZ R229, R229, R30 ;  /* 0x0000001ee5e57221 */ /* 0x000fe20000010000 */
[----:B------:R-:W-:Y:S05]  /*56f0*/  @!P0 BRA `(.L_x_502) ;  /* 0x0000432000008947 */ /* 0x000fea0003800000 */
[----:B------:R-:W-:Y:S01]  /*5700*/  @P3 IMAD.HI.U32 R239, R237, c[0x0][0x2c8], RZ ;  /* 0x0000b200edef3a27 */ /* 0x000fe200078e00ff */
[----:B------:R-:W-:Y:S01]  /*5710*/  IADD3 R243, P0, R230, 0x40, RZ ;  /* 0x00000040e6f37810 */ /* 0x000fe20007f1e0ff */
[----:B------:R-:W-:Y:S01]  /*5720*/  UMOV UR26, UR25 ;  /* 0x00000019001a7c82 */ /* 0x000fe20008000000 */
[----:B------:R-:W-:Y:S01]  /*5730*/  IADD3 R245, P1, R240, 0x40, RZ ;  /* 0x00000040f0f57810 */ /* 0x000fe20007f3e0ff */
[----:B------:R-:W-:Y:S01]  /*5740*/  IMAD.MOV.U32 R2, RZ, RZ, R132 ;  /* 0x000000ffff027224 */ /* 0x000fe200078e0084 */
[----:B------:R-:W-:Y:S01]  /*5750*/  @P3 SHF.R.U32.HI R239, RZ, c[0x0][0x2cc], R239 ;  /* 0x0000b300ffef3a19 */ /* 0x000fe200000116ef */
[----:B------:R-:W-:Y:S01]  /*5760*/  IMAD.MOV.U32 R3, RZ, RZ, R0 ;  /* 0x000000ffff037224 */ /* 0x000fe200078e0000 */
[----:B------:R-:W-:Y:S01]  /*5770*/  IADD3.X R244, RZ, R235, RZ, P1, !PT ;  /* 0x000000ebfff47210 */ /* 0x000fe20000ffe4ff */
[----:B------:R-:W-:Y:S01]  /*5780*/  IMAD.X R242, RZ, RZ, R233, P0 ;  /* 0x000000fffff27224 */ /* 0x000fe200000e06e9 */
[----:B------:R-:W-:-:S02]  /*5790*/  UMOV UR17, 0xffffff80 ;  /* 0xffffff8000117882 */ /* 0x000fc40000000000 */
[----:B------:R-:W-:Y:S02]  /*57a0*/  ULDC.64 UR6, c[0x0][0x208] ;  /* 0x0000820000067ab9 */ /* 0x000fe40000000a00 */
[----:B------:R-:W-:Y:S02]  /*57b0*/  ULDC.64 UR4, c[0x0][0x1e0] ;  /* 0x0000780000047ab9 */ /* 0x000fe40000000a00 */
.L_x_503:
[----:B------:R-:W-:Y:S04]  /*57c0*/  DEPBAR.LE SB0, 0x0 ;  /* 0x000080000000791a */ /* 0x000fe80000000000 */
[----:B------:R-:W-:Y:S01]  /*57d0*/  BAR.SYNC.DEFER_BLOCKING 0x0 ;  /* 0x0000000000007b1d */ /* 0x000fe20000010000 */
[----:B------:R-:W-:Y:S02]  /*57e0*/  UISETP.GE.AND UP0, UPT, UR26, URZ, UPT ;  /* 0x0000003f1a00728c */ /* 0x000fe4000bf06270 */
[----:B------:R-:W-:Y:S02]  /*57f0*/  UISETP.GE.AND UP1, UPT, UR26, 0x1, UPT ;  /* 0x000000011a00788c */ /* 0x000fe4000bf26270 */
[----:B------:R-:W-:Y:S02]  /*5800*/  UIADD3 UR25, UR26, -0x1, URZ ;  /* 0xffffffff1a197890 */ /* 0x000fe4000fffe03f */
[----:B------:R-:W-:Y:S05]  /*5810*/  PLOP3.LUT P0, PT, PT, PT, UP0, 0x80, 0x0 ;  /* 0x000000000000781c */ /* 0x000fea0003f0f008 */
[----:B------:R-:W-:Y:S02]  /*5820*/  @UP0 USHF.R.S32.HI UR20, URZ, 0x1f, UR26 ;  /* 0x0000001f3f140899 */ /* 0x000fe4000801141a */
[----:B------:R-:W-:Y:S02]  /*5830*/  @UP0 UIMAD.WIDE.U32 UR22, UR26, UR6, URZ ;  /* 0x000000061a1602a5 */ /* 0x000fe4000f8e003f */
[----:B------:R-:W-:Y:S02]  /*5840*/  @UP0 UIMAD UR20, UR20, UR6, URZ ;  /* 0x00000006141402a4 */ /* 0x000fe4000f8e023f */
[----:B------:R-:W-:Y:S02]  /*5850*/  @UP0 USHF.L.U32 UR21, UR22, 0x7, URZ ;  /* 0x0000000716150899 */ /* 0x000fe4000800063f */
[----:B------:R-:W-:Y:S01]  /*5860*/  @UP0 UIMAD UR20, UR26, UR7, UR20 ;  /* 0x000000071a1402a4 */ /* 0x000fe2000f8e0214 */
[----:B------:R-:W1:Y:S03]  /*5870*/  LDSM.16.M88.4 R136, [R226+0x8100] ;  /* 0x00810000e288783b */ /* 0x000e660000000200 */
[----:B------:R-:W-:Y:S01]  /*5880*/  @P0 IADD3 R0, P1, R240, UR21, RZ ;  /* 0x00000015f0000c10 */ /* 0x000fe2000ff3e0ff */
[----:B------:R-:W-:Y:S01]  /*5890*/  @UP0 UIADD3 UR20, UR23, UR20, URZ ;  /* 0x0000001417140290 */ /* 0x000fe2000fffe03f */
[----:B------:R-:W-:Y:S02]  /*58a0*/  @P0 IADD3 R177, P2, R245, UR21, RZ ;  /* 0x00000015f5b10c10 */ /* 0x000fe4000ff5e0ff */
[C---:B------:R-:W-:Y:S01]  /*58b0*/  @P0 LEA R178, P6, R0.reuse, c[0x0][0x1f8], 0x1 ;  /* 0x00007e0000b20a11 */ /* 0x040fe200078c08ff */
[----:B------:R-:W-:Y:S01]  /*58c0*/  @UP0 USHF.L.U64.HI UR20, UR22, 0x7, UR20 ;  /* 0x0000000716140899 */ /* 0x000fe20008010214 */
[----:B------:R-:W2:Y:S01]  /*58d0*/  LDSM.16.M88.4 R144, [R226+0x8900] ;  /* 0x00890000e290783b */ /* 0x000ea20000000200 */
[----:B------:R-:W-:Y:S04]  /*58e0*/  @UP1 UIMAD.WIDE.U32 UR22, UR25, UR4, URZ ;  /* 0x00000004191612a5 */ /* 0x000fe8000f8e003f */
[----:B------:R-:W-:Y:S01]  /*58f0*/  @P0 IADD3.X R179, R235, UR20, RZ, P1, !PT ;  /* 0x00000014ebb30c10 */ /* 0x000fe20008ffe4ff */
[----:B------:R-:W-:Y:S01]  /*5900*/  @UP1 USHF.L.U32 UR21, UR22, 0x7, URZ ;  /* 0x0000000716151899 */ /* 0x000fe2000800063f */
[C---:B------:R-:W-:Y:S01]  /*5910*/  @P0 LEA R176, P1, R177.reuse, c[0x0][0x1f8], 0x1 ;  /* 0x00007e00b1b00a11 */ /* 0x040fe200078208ff */
[----:B------:R-:W3:Y:S01]  /*5920*/  LDSM.16.M88.4 R148, [R226+0x9100] ;  /* 0x00910000e294783b */ /* 0x000ee20000000200 */
[----:B------:R-:W-:Y:S02]  /*5930*/  @P0 LEA.HI.X R179, R0, c[0x0][0x1fc], R179, 0x1, P6 ;  /* 0x00007f0000b30a11 */ /* 0x000fe400030f0cb3 */
[----:B------:R-:W-:Y:S01]  /*5940*/  @P0 IADD3.X R180, R244, UR20, RZ, P2, !PT ;  /* 0x00000014f4b40c10 */ /* 0x000fe200097fe4ff */
[----:B------:R-:W-:Y:S03]  /*5950*/  UIMAD UR20, UR26, UR17, 0x1 ;  /* 0x000000011a1474a4 */ /* 0x000fe6000f8e0211 */
[----:B------:R-:W-:Y:S01]  /*5960*/  @P0 LEA.HI.X R177, R177, c[0x0][0x1fc], R180, 0x1, P1 ;  /* 0x00007f00b1b10a11 */ /* 0x000fe200008f0cb4 */
        /* <DEDUP_REMOVED lines=18> */
[C---:B-----5:R-:W-:Y:S08]  /*5a90*/  HMMA.16816.F32.BF16 R36, R140.reuse, R156, RZ ;  /* 0x0000009c8c24723c */ /* 0x060ff000000418ff */
[C---:B------:R-:W-:Y:S01]  /*5aa0*/  HMMA.16816.F32.BF16 R40, R140.reuse, R158, RZ ;  /* 0x0000009e8c28723c */ /* 0x040fe200000418ff */
[----:B------:R-:W5:Y:S07]  /*5ab0*/  LDSM.16.M88.4 R156, [R215] ;  /* 0x00000000d79c783b */ /* 0x000f6e0000000200 */
[C---:B-1----:R-:W-:Y:S08]  /*5ac0*/  HMMA.16816.F32.BF16 R44, R140.reuse, R160, RZ ;  /* 0x000000a08c2c723c */ /* 0x042ff000000418ff */
[C---:B------:R-:W-:Y:S01]  /*5ad0*/  HMMA.16816.F32.BF16 R48, R140.reuse, R162, RZ ;  /* 0x000000a28c30723c */ /* 0x040fe200000418ff */
[----:B------:R-:W1:Y:S07]  /*5ae0*/  LDSM.16.M88.4 R160, [R214] ;  /* 0x00000000d6a0783b */ /* 0x000e6e0000000200 */
[C---:B------:R-:W-:Y:S08]  /*5af0*/  HMMA.16816.F32.BF16 R52, R140.reuse, R164, RZ ;  /* 0x000000a48c34723c */ /* 0x040ff000000418ff */
[C---:B------:R-:W-:Y:S01]  /*5b00*/  HMMA.16816.F32.BF16 R56, R140.reuse, R166, RZ ;  /* 0x000000a68c38723c */ /* 0x040fe200000418ff */
[----:B------:R-:W1:Y:S07]  /*5b10*/  LDSM.16.M88.4 R164, [R213] ;  /* 0x00000000d5a4783b */ /* 0x000e6e0000000200 */
[C---:B--2---:R-:W-:Y:S01]  /*5b20*/  HMMA.16816.F32.BF16 R60, R140.reuse, R64, RZ ;  /* 0x000000408c3c723c */ /* 0x044fe200000418ff */
[----:B------:R-:W-:Y:S01]  /*5b30*/  @!PT LDS RZ, [RZ] ;  /* 0x00000000fffff984 */ /* 0x000fe20000000800 */
[----:B------:R-:W-:Y:S01]  /*5b40*/  @!PT LDS RZ, [RZ] ;  /* 0x00000000fffff984 */ /* 0x000fe20000000800 */
[----:B------:R-:W-:Y:S01]  /*5b50*/  @!PT LDS RZ, [RZ] ;  /* 0x00000000fffff984 */ /* 0x000fe20000000800 */
[----:B------:R2:W-:Y:S07]  /*5b60*/  @P0 LDGSTS.E.BYPASS.LTC128B.128 [R227+0x100], [R178.64], !P5 ;  /* 0x00100000b2e30fae */ /* 0x0005ee000e901d52 */
[----:B------:R-:W-:Y:S01]  /*5b70*/  HMMA.16816.F32.BF16 R64, R140, R66, RZ ;  /* 0x000000428c40723c */ /* 0x000fe200000418ff */
[----:B------:R2:W-:Y:S07]  /*5b80*/  @P0 LDGSTS.E.BYPASS.LTC128B.128 [R227+0x4100], [R176.64], !P4 ;  /* 0x04100000b0e30fae */ /* 0x0005ee000e101d52 */
[C---:B------:R-:W-:Y:S07]  /*5b90*/  HMMA.16816.F32.BF16 R4, R168.reuse, R132, R4 ;  /* 0x00000084a804723c */ /* 0x040fee0000041804 */
[----:B------:R-:W-:Y:S01]  /*5ba0*/  @P0 IADD3 R132, P1, R178, UR10, RZ ;  /* 0x0000000ab2840c10 */ /* 0x000fe2000ff3e0ff */
[C---:B------:R-:W-:Y:S04]  /*5bb0*/  HMMA.16816.F32.BF16 R8, R168.reuse, R134, R8 ;  /* 0x00000086a808723c */ /* 0x040fe80000041808 */
[----:B------:R-:W-:Y:S02]  /*5bc0*/  @P0 IADD3.X R133, R179, UR14, RZ, P1, !PT ;  /* 0x0000000eb3850c10 */ /* 0x000fe40008ffe4ff */
[C---:B------:R-:W-:Y:S02]  /*5bd0*/  @P0 IADD3 R180, P1, R132.reuse, UR10, RZ ;  /* 0x0000000a84b40c10 */ /* 0x040fe4000ff3e0ff */
[C---:B---3--:R-:W-:Y:S01]  /*5be0*/  HMMA.16816.F32.BF16 R12, R168.reuse, R136, R12 ;  /* 0x00000088a80c723c */ /* 0x048fe2000004180c */
[----:B------:R3:W-:Y:S03]  /*5bf0*/  @P0 LDGSTS.E.BYPASS.LTC128B.128 [R227+0x1100], [R132.64], !P5 ;  /* 0x0110000084e30fae */ /* 0x0007e6000e901d52 */
[C---:B------:R-:W-:Y:S02]  /*5c00*/  @P0 IADD3.X R181, R133.reuse, UR14, RZ, P1, !PT ;  /* 0x0000000e85b50c10 */ /* 0x040fe40008ffe4ff */
[----:B------:R-:W-:Y:S02]  /*5c10*/  @P0 IADD3 R182, P6, R132, UR16, RZ ;  /* 0x0000001084b60c10 */ /* 0x000fe4000ffde0ff */
[C---:B------:R-:W-:Y:S01]  /*5c20*/  HMMA.16816.F32.BF16 R16, R168.reuse, R138, R16 ;  /* 0x0000008aa810723c */ /* 0x040fe20000041810 */
[----:B------:R3:W-:Y:S03]  /*5c30*/  @P0 LDGSTS.E.BYPASS.LTC128B.128 [R227+0x5100], [R132.64+0x80], !P4 ;  /* 0x0510008084e30fae */ /* 0x0007e6000e101d52 */
[----:B------:R-:W-:Y:S02]  /*5c40*/  @P0 IADD3.X R183, R133, UR15, RZ, P6, !PT ;  /* 0x0000000f85b70c10 */ /* 0x000fe4000b7fe4ff */
[C---:B------:R-:W-:Y:S02]  /*5c50*/  @P0 IADD3 R248, P2, R180.reuse, UR10, RZ ;  /* 0x0000000ab4f80c10 */ /* 0x040fe4000ff5e0ff */
[C---:B------:R-:W-:Y:S01]  /*5c60*/  HMMA.16816.F32.BF16 R20, R168.reuse, R144, R20 ;  /* 0x00000090a814723c */ /* 0x040fe20000041814 */
[----:B------:R1:W-:Y:S03]  /*5c70*/  @P0 LDGSTS.E.BYPASS.LTC128B.128 [R227+0x2100], [R180.64], !P5 ;  /* 0x02100000b4e30fae */ /* 0x0003e6000e901d52 */
[C---:B------:R-:W-:Y:S02]  /*5c80*/  @P0 IADD3.X R249, R181.reuse, UR14, RZ, P2, !PT ;  /* 0x0000000eb5f90c10 */ /* 0x040fe400097fe4ff */
[----:B------:R-:W-:Y:S02]  /*5c90*/  @P0 IADD3 R246, P1, R180, UR16, RZ ;  /* 0x00000010b4f60c10 */ /* 0x000fe4000ff3e0ff */
[C---:B------:R-:W-:Y:S01]  /*5ca0*/  HMMA.16816.F32.BF16 R24, R168.reuse, R146, R24 ;  /* 0x00000092a818723c */ /* 0x040fe20000041818 */
[----:B------:R1:W-:Y:S03]  /*5cb0*/  @P0 LDGSTS.E.BYPASS.LTC128B.128 [R227+0x6100], [R182.64], !P4 ;  /* 0x06100000b6e30fae */ /* 0x0003e6000e101d52 */
[----:B------:R-:W-:Y:S04]  /*5cc0*/  @P0 IADD3.X R247, R181, UR15, RZ, P1, !PT ;  /* 0x0000000fb5f70c10 */ /* 0x000fe80008ffe4ff */
[C---:B----4-:R-:W-:Y:S01]  /*5cd0*/  HMMA.16816.F32.BF16 R28, R168.reuse, R148, R28 ;  /* 0x00000094a81c723c */ /* 0x050fe2000004181c */
[----:B------:R4:W-:Y:S07]  /*5ce0*/  @P0 LDGSTS.E.BYPASS.LTC128B.128 [R227+0x3100], [R248.64], !P5 ;  /* 0x03100000f8e30fae */ /* 0x0009ee000e901d52 */
[C---:B------:R-:W-:Y:S01]  /*5cf0*/  HMMA.16816.F32.BF16 R32, R168.reuse, R150, R32 ;  /* 0x00000096a820723c */ /* 0x040fe20000041820 */
[----:B------:R1:W-:Y:S07]  /*5d00*/  @P0 LDGSTS.E.BYPASS.LTC128B.128 [R227+0x7100], [R246.64], !P4 ;  /* 0x07100000f6e30fae */ /* 0x0003ee000e101d52 */
[C---:B------:R-:W-:Y:S01]  /*5d10*/  HMMA.16816.F32.BF16 R36, R168.reuse, R152, R36 ;  /* 0x00000098a824723c */ /* 0x040fe20000041824 */
[----:B---3--:R-:W3:Y:S07]  /*5d20*/  LDSM.16.M88.4 R132, [R223+0x8100] ;  /* 0x00810000df84783b */ /* 0x008eee0000000200 */
[C---:B------:R-:W-:Y:S01]  /*5d30*/  HMMA.16816.F32.BF16 R40, R168.reuse, R154, R40 ;  /* 0x0000009aa828723c */ /* 0x040fe20000041828 */
[----:B------:R-:W0:Y:S07]  /*5d40*/  LDGDEPBAR ;  /* 0x00000000000079af */ /* 0x000e2e0000000000 */
[C---:B-----5:R-:W-:Y:S01]  /*5d50*/  HMMA.16816.F32.BF16 R44, R168.reuse, R156, R44 ;  /* 0x0000009ca82c723c */ /* 0x060fe2000004182c */
[----:B------:R-:W5:Y:S07]  /*5d60*/  LDSM.16.M88.4 R136, [R223+0x8900] ;  /* 0x00890000df88783b */ /* 0x000f6e0000000200 */
[C---:B------:R-:W-:Y:S01]  /*5d70*/  HMMA.16816.F32.BF16 R48, R168.reuse, R158, R48 ;  /* 0x0000009ea830723c */ /* 0x040fe20000041830 */
[----:B------:R-:W4:Y:S07]  /*5d80*/  LDSM.16.M88.4 R144, [R223+0x9100] ;  /* 0x00910000df90783b */ /* 0x000f2e0000000200 */
[C---:B-1----:R-:W-:Y:S01]  /*5d90*/  HMMA.16816.F32.BF16 R52, R168.reuse, R160, R52 ;  /* 0x000000a0a834723c */ /* 0x042fe20000041834 */
[----:B--2---:R-:W1:Y:S07]  /*5da0*/  LDSM.16.M88.4 R176, [R223+0x9900] ;  /* 0x00990000dfb0783b */ /* 0x004e6e0000000200 */
[C---:B------:R-:W-:Y:S01]  /*5db0*/  HMMA.16816.F32.BF16 R56, R168.reuse, R162, R56 ;  /* 0x000000a2a838723c */ /* 0x040fe20000041838 */
[----:B------:R-:W2:Y:S07]  /*5dc0*/  LDSM.16.M88.4 R180, [R223+0xa100] ;  /* 0x00a10000dfb4783b */ /* 0x000eae0000000200 */
[C---:B------:R-:W-:Y:S01]  /*5dd0*/  HMMA.16816.F32.BF16 R60, R168.reuse, R164, R60 ;  /* 0x000000a4a83c723c */ /* 0x040fe2000004183c */
[----:B------:R-:W1:Y:S07]  /*5de0*/  LDSM.16.M88.4 R148, [R223+0xa900] ;  /* 0x00a90000df94783b */ /* 0x000e6e0000000200 */
[----:B------:R-:W-:Y:S01]  /*5df0*/  HMMA.16816.F32.BF16 R64, R168, R166, R64 ;  /* 0x000000a6a840723c */ /* 0x000fe20000041840 */
[----:B------:R-:W1:Y:S07]  /*5e00*/  LDSM.16.M88.4 R152, [R223+0xb100] ;  /* 0x00b10000df98783b */ /* 0x000e6e0000000200 */
[C---:B---3--:R-:W-:Y:S01]  /*5e10*/  HMMA.16816.F32.BF16 R4, R172.reuse, R132, R4 ;  /* 0x00000084ac04723c */ /* 0x048fe20000041804 */
[----:B------:R-:W3:Y:S07]  /*5e20*/  LDSM.16.M88.4 R156, [R223+0xb900] ;  /* 0x00b90000df9c783b */ /* 0x000eee0000000200 */
[C---:B------:R-:W-:Y:S01]  /*5e30*/  HMMA.16816.F32.BF16 R8, R172.reuse, R134, R8 ;  /* 0x00000086ac08723c */ /* 0x040fe20000041808 */
[----:B------:R-:W2:Y:S07]  /*5e40*/  LDSM.16.M88.4 R132, [R212] ;  /* 0x00000000d484783b */ /* 0x000eae0000000200 */
[C---:B-----5:R-:W-:Y:S01]  /*5e50*/  HMMA.16816.F32.BF16 R12, R172.reuse, R136, R12 ;  /* 0x00000088ac0c723c */ /* 0x060fe2000004180c */
[----:B------:R-:W-:Y:S07]  /*5e60*/  LDSM.16.M88.4 R160, [R212+0x2800] ;  /* 0x00280000d4a0783b */ /* 0x000fee0000000200 */
[C---:B------:R-:W-:Y:S01]  /*5e70*/  HMMA.16816.F32.BF16 R16, R172.reuse, R138, R16 ;  /* 0x0000008aac10723c */ /* 0x040fe20000041810 */
[----:B------:R-:W5:Y:S07]  /*5e80*/  LDSM.16.M88.4 R136, [R212+0x800] ;  /* 0x00080000d488783b */ /* 0x000f6e0000000200 */
[C---:B----4-:R-:W-:Y:S01]  /*5e90*/  HMMA.16816.F32.BF16 R20, R172.reuse, R144, R20 ;  /* 0x00000090ac14723c */ /* 0x050fe20000041814 */
[----:B------:R-:W-:Y:S07]  /*5ea0*/  LDSM.16.M88.4 R164, [R226+0xc100] ;  /* 0x00c10000e2a4783b */ /* 0x000fee0000000200 */
[C---:B------:R-:W-:Y:S01]  /*5eb0*/  HMMA.16816.F32.BF16 R24, R172.reuse, R146, R24 ;  /* 0x00000092ac18723c */ /* 0x040fe20000041818 */
[----:B------:R-:W4:Y:S07]  /*5ec0*/  LDSM.16.M88.4 R144, [R212+0x1000] ;  /* 0x00100000d490783b */ /* 0x000f2e0000000200 */
[C---:B-1----:R-:W-:Y:S08]  /*5ed0*/  HMMA.16816.F32.BF16 R28, R172.reuse, R176, R28 ;  /* 0x000000b0ac1c723c */ /* 0x042ff0000004181c */
[C---:B------:R-:W-:Y:S01]  /*5ee0*/  HMMA.16816.F32.BF16 R32, R172.reuse, R178, R32 ;  /* 0x000000b2ac20723c */ /* 0x040fe20000041820 */
[----:B------:R-:W-:Y:S07]  /*5ef0*/  LDSM.16.M88.4 R176, [R226+0xc900] ;  /* 0x00c90000e2b0783b */ /* 0x000fee0000000200 */
[C---:B--2---:R-:W-:Y:S08]  /*5f00*/  HMMA.16816.F32.BF16 R36, R172.reuse, R180, R36 ;  /* 0x000000b4ac24723c */ /* 0x044ff00000041824 */
[C---:B------:R-:W-:Y:S01]  /*5f10*/  HMMA.16816.F32.BF16 R40, R172.reuse, R182, R40 ;  /* 0x000000b6ac28723c */ /* 0x040fe20000041828 */
[----:B------:R-:W-:Y:S07]  /*5f20*/  LDSM.16.M88.4 R180, [R226+0xd100] ;  /* 0x00d10000e2b4783b */ /* 0x000fee0000000200 */
[C---:B------:R-:W-:Y:S08]  /*5f30*/  HMMA.16816.F32.BF16 R44, R172.reuse, R148, R44 ;  /* 0x00000094ac2c723c */ /* 0x040ff0000004182c */
[C---:B------:R-:W-:Y:S01]  /*5f40*/  HMMA.16816.F32.BF16 R48, R172.reuse, R150, R48 ;  /* 0x00000096ac30723c */ /* 0x040fe20000041830 */
[----:B------:R-:W1:Y:S07]  /*5f50*/  LDSM.16.M88.4 R148, [R212+0x1800] ;  /* 0x00180000d494783b */ /* 0x000e6e0000000200 */
[C---:B------:R-:W-:Y:S08]  /*5f60*/  HMMA.16816.F32.BF16 R52, R172.reuse, R152, R52 ;  /* 0x00000098ac34723c */ /* 0x040ff00000041834 */
[C---:B------:R-:W-:Y:S01]  /*5f70*/  HMMA.16816.F32.BF16 R56, R172.reuse, R154, R56 ;  /* 0x0000009aac38723c */ /* 0x040fe20000041838 */
[----:B------:R-:W2:Y:S07]  /*5f80*/  LDSM.16.M88.4 R152, [R212+0x2000] ;  /* 0x00200000d498783b */ /* 0x000eae0000000200 */
[C---:B---3--:R-:W-:Y:S08]  /*5f90*/  HMMA.16816.F32.BF16 R60, R172.reuse, R156, R60 ;  /* 0x0000009cac3c723c */ /* 0x048ff0000004183c */
[----:B------:R-:W-:Y:S01]  /*5fa0*/  HMMA.16816.F32.BF16 R64, R172, R158, R64 ;  /* 0x0000009eac40723c */ /* 0x000fe20000041840 */
[----:B------:R-:W3:Y:S07]  /*5fb0*/  LDSM.16.M88.4 R156, [R212+0x3000] ;  /* 0x00300000d49c783b */ /* 0x000eee0000000200 */
[C---:B------:R-:W-:Y:S08]  /*5fc0*/  HMMA.16816.F32.BF16 R4, R184.reuse, R132, R4 ;  /* 0x00000084b804723c */ /* 0x040ff00000041804 */
[C---:B------:R-:W-:Y:S01]  /*5fd0*/  HMMA.16816.F32.BF16 R8, R184.reuse, R134, R8 ;  /* 0x00000086b808723c */ /* 0x040fe20000041808 */
[----:B------:R-:W2:Y:S07]  /*5fe0*/  LDSM.16.M88.4 R132, [R212+0x3800] ;  /* 0x00380000d484783b */ /* 0x000eae0000000200 */
[C---:B-----5:R-:W-:Y:S08]  /*5ff0*/  HMMA.16816.F32.BF16 R12, R184.reuse, R136, R12 ;  /* 0x00000088b80c723c */ /* 0x060ff0000004180c */
[C---:B------:R-:W-:Y:S01]  /*6000*/  HMMA.16816.F32.BF16 R16, R184.reuse, R138, R16 ;  /* 0x0000008ab810723c */ /* 0x040fe20000041810 */
[----:B------:R-:W5:Y:S07]  /*6010*/  LDSM.16.M88.4 R136, [R226+0xd900] ;  /* 0x00d90000e288783b */ /* 0x000f6e0000000200 */
        /* <DEDUP_REMOVED lines=12> */
[C---:B---3--:R-:W-:Y:S08]  /*60e0*/  HMMA.16816.F32.BF16 R52, R184.reuse, R156, R52 ;  /* 0x0000009cb834723c */ /* 0x048ff00000041834 */
[C---:B------:R-:W-:Y:S01]  /*60f0*/  HMMA.16816.F32.BF16 R56, R184.reuse, R158, R56 ;  /* 0x0000009eb838723c */ /* 0x040fe20000041838 */
[----:B------:R-:W-:Y:S07]  /*6100*/  LDSM.16.M88.4 R156, [R210] ;  /* 0x00000000d29c783b */ /* 0x000fee0000000200 */
[C---:B------:R-:W-:Y:S08]  /*6110*/  HMMA.16816.F32.BF16 R60, R184.reuse, R132, R60 ;  /* 0x00000084b83c723c */ /* 0x040ff0000004183c */
[----:B------:R-:W-:Y:S01]  /*6120*/  HMMA.16816.F32.BF16 R64, R184, R134, R64 ;  /* 0x00000086b840723c */ /* 0x000fe20000041840 */
[----:B------:R-:W3:Y:S07]  /*6130*/  LDSM.16.M88.4 R132, [R211] ;  /* 0x00000000d384783b */ /* 0x000eee0000000200 */
[C---:B------:R-:W-:Y:S08]  /*6140*/  HMMA.16816.F32.BF16 R4, R188.reuse, R164, R4 ;  /* 0x000000a4bc04723c */ /* 0x040ff00000041804 */
[C---:B------:R-:W-:Y:S01]  /*6150*/  HMMA.16816.F32.BF16 R8, R188.reuse, R166, R8 ;  /* 0x000000a6bc08723c */ /* 0x040fe20000041808 */
[----:B------:R-:W1:Y:S07]  /*6160*/  LDSM.16.M88.4 R164, [R209] ;  /* 0x00000000d1a4783b */ /* 0x000e6e0000000200 */
[C---:B------:R-:W-:Y:S08]  /*6170*/  HMMA.16816.F32.BF16 R12, R188.reuse, R176, R12 ;  /* 0x000000b0bc0c723c */ /* 0x040ff0000004180c */
[C---:B------:R-:W-:Y:S01]  /*6180*/  HMMA.16816.F32.BF16 R16, R188.reuse, R178, R16 ;  /* 0x000000b2bc10723c */ /* 0x040fe20000041810 */
[----:B------:R-:W1:Y:S07]  /*6190*/  LDSM.16.M88.4 R176, [R208] ;  /* 0x00000000d0b0783b */ /* 0x000e6e0000000200 */
[C---:B------:R-:W-:Y:S08]  /*61a0*/  HMMA.16816.F32.BF16 R20, R188.reuse, R180, R20 ;  /* 0x000000b4bc14723c */ /* 0x040ff00000041814 */
[C---:B------:R-:W-:Y:S01]  /*61b0*/  HMMA.16816.F32.BF16 R24, R188.reuse, R182, R24 ;  /* 0x000000b6bc18723c */ /* 0x040fe20000041818 */
[----:B------:R-:W2:Y:S07]  /*61c0*/  LDSM.16.M88.4 R180, [R207] ;  /* 0x00000000cfb4783b */ /* 0x000eae0000000200 */
[C---:B-----5:R-:W-:Y:S08]  /*61d0*/  HMMA.16816.F32.BF16 R28, R188.reuse, R136, R28 ;  /* 0x00000088bc1c723c */ /* 0x060ff0000004181c */
[C---:B------:R-:W-:Y:S01]  /*61e0*/  HMMA.16816.F32.BF16 R32, R188.reuse, R138, R32 ;  /* 0x0000008abc20723c */ /* 0x040fe20000041820 */
[----:B------:R-:W5:Y:S07]  /*61f0*/  LDSM.16.M88.4 R136, [R206] ;  /* 0x00000000ce88783b */ /* 0x000f6e0000000200 */
[C---:B----4-:R-:W-:Y:S08]  /*6200*/  HMMA.16816.F32.BF16 R36, R188.reuse, R144, R36 ;  /* 0x00000090bc24723c */ /* 0x050ff00000041824 */
[C---:B------:R-:W-:Y:S01]  /*6210*/  HMMA.16816.F32.BF16 R40, R188.reuse, R146, R40 ;  /* 0x00000092bc28723c */ /* 0x040fe20000041828 */
[----:B------:R-:W4:Y:S07]  /*6220*/  LDSM.16.M88.4 R144, [R205] ;  /* 0x00000000cd90783b */ /* 0x000f2e0000000200 */
[C---:B-1----:R-:W-:Y:S08]  /*6230*/  HMMA.16816.F32.BF16 R44, R188.reuse, R148, R44 ;  /* 0x00000094bc2c723c */ /* 0x042ff0000004182c */
[C---:B------:R-:W-:Y:S01]  /*6240*/  HMMA.16816.F32.BF16 R48, R188.reuse, R150, R48 ;  /* 0x00000096bc30723c */ /* 0x040fe20000041830 */
[----:B------:R-:W-:Y:S07]  /*6250*/  LDSM.16.M88.4 R148, [R223+0xc100] ;  /* 0x00c10000df94783b */ /* 0x000fee0000000200 */
[C---:B--2---:R-:W-:Y:S08]  /*6260*/  HMMA.16816.F32.BF16 R52, R188.reuse, R152, R52 ;  /* 0x00000098bc34723c */ /* 0x044ff00000041834 */
[C---:B------:R-:W-:Y:S01]  /*6270*/  HMMA.16816.F32.BF16 R56, R188.reuse, R154, R56 ;  /* 0x0000009abc38723c */ /* 0x040fe20000041838 */
[----:B------:R-:W-:Y:S07]  /*6280*/  LDSM.16.M88.4 R152, [R223+0xc900] ;  /* 0x00c90000df98783b */ /* 0x000fee0000000200 */
[C---:B------:R-:W-:Y:S08]  /*6290*/  HMMA.16816.F32.BF16 R60, R188.reuse, R160, R60 ;  /* 0x000000a0bc3c723c */ /* 0x040ff0000004183c */
[----:B------:R-:W-:Y:S01]  /*62a0*/  HMMA.16816.F32.BF16 R64, R188, R162, R64 ;  /* 0x000000a2bc40723c */ /* 0x000fe20000041840 */
[----:B------:R-:W-:Y:S07]  /*62b0*/  LDSM.16.M88.4 R160, [R223+0xd900] ;  /* 0x00d90000dfa0783b */ /* 0x000fee0000000200 */
[C---:B---3--:R-:W-:Y:S08]  /*62c0*/  HMMA.16816.F32.BF16 R4, R192.reuse, R132, R4 ;  /* 0x00000084c004723c */ /* 0x048ff00000041804 */
[C---:B------:R-:W-:Y:S01]  /*62d0*/  HMMA.16816.F32.BF16 R8, R192.reuse, R134, R8 ;  /* 0x00000086c008723c */ /* 0x040fe20000041808 */
[----:B------:R-:W1:Y:S07]  /*62e0*/  LDSM.16.M88.4 R132, [R204] ;  /* 0x00000000cc84783b */ /* 0x000e6e0000000200 */
[C---:B------:R-:W-:Y:S08]  /*62f0*/  HMMA.16816.F32.BF16 R12, R192.reuse, R156, R12 ;  /* 0x0000009cc00c723c */ /* 0x040ff0000004180c */
        /* <DEDUP_REMOVED lines=28> */
[C---:B---3--:R-:W-:Y:S08]  /*64c0*/  HMMA.16816.F32.BF16 R36, R196.reuse, R136, R36 ;  /* 0x00000088c424723c */ /* 0x048ff00000041824 */
[C---:B------:R-:W-:Y:S01]  /*64d0*/  HMMA.16816.F32.BF16 R40, R196.reuse, R138, R40 ;  /* 0x0000008ac428723c */ /* 0x040fe20000041828 */
[----:B------:R-:W2:Y:S07]  /*64e0*/  LDSM.16.M88.4 R136, [R212+0x5000] ;  /* 0x00500000d488783b */ /* 0x000eae0000000200 */
[C---:B------:R-:W-:Y:S08]  /*64f0*/  HMMA.16816.F32.BF16 R44, R196.reuse, R164, R44 ;  /* 0x000000a4c42c723c */ /* 0x040ff0000004182c */
[C---:B------:R-:W-:Y:S08]  /*6500*/  HMMA.16816.F32.BF16 R48, R196.reuse, R166, R48 ;  /* 0x000000a6c430723c */ /* 0x040ff00000041830 */
[C---:B------:R-:W-:Y:S07]  /*6510*/  HMMA.16816.F32.BF16 R52, R196.reuse, R176, R52 ;  /* 0x000000b0c434723c */ /* 0x040fee0000041834 */
[----:B------:R-:W-:Y:S01]  /*6520*/  IMAD.MOV.U32 R176, RZ, RZ, R237 ;  /* 0x000000ffffb07224 */ /* 0x000fe200078e00ed */
[C---:B------:R-:W-:Y:S04]  /*6530*/  HMMA.16816.F32.BF16 R56, R196.reuse, R178, R56 ;  /* 0x000000b2c438723c */ /* 0x040fe80000041838 */
[----:B------:R-:W-:Y:S04]  /*6540*/  @P3 IMAD.MOV.U32 R176, RZ, RZ, R239 ;  /* 0x000000ffffb03224 */ /* 0x000fe800078e00ef */
[C---:B------:R-:W-:Y:S01]  /*6550*/  HMMA.16816.F32.BF16 R60, R196.reuse, R180, R60 ;  /* 0x000000b4c43c723c */ /* 0x040fe2000004183c */
[----:B------:R-:W3:Y:S07]  /*6560*/  SHFL.IDX PT, R181, R176, RZ, 0x1c1f ;  /* 0x001c1fffb0b57589 */ /* 0x000eee00000e0000 */
[----:B------:R-:W-:Y:S01]  /*6570*/  HMMA.16816.F32.BF16 R64, R196, R182, R64 ;  /* 0x000000b6c440723c */ /* 0x000fe20000041840 */
[----:B------:R-:W5:Y:S07]  /*6580*/  SHFL.IDX PT, R0, R176, 0x1, 0x1c1f ;  /* 0x003c1f00b0007f89 */ /* 0x000f6e00000e0000 */
[C---:B----4-:R-:W-:Y:S08]  /*6590*/  HMMA.16816.F32.BF16 R4, R200.reuse, R144, R4 ;  /* 0x00000090c804723c */ /* 0x050ff00000041804 */
[C---:B------:R-:W-:Y:S01]  /*65a0*/  HMMA.16816.F32.BF16 R8, R200.reuse, R146, R8 ;  /* 0x00000092c808723c */ /* 0x040fe20000041808 */
[----:B------:R-:W4:Y:S07]  /*65b0*/  LDSM.16.M88.4 R144, [R212+0x5800] ;  /* 0x00580000d490783b */ /* 0x000f2e0000000200 */
[C---:B-1----:R-:W-:Y:S07]  /*65c0*/  HMMA.16816.F32.BF16 R12, R200.reuse, R132, R12 ;  /* 0x00000084c80c723c */ /* 0x042fee000004180c */
[----:B------:R-:W-:Y:S01]  /*65d0*/  IMAD.U32 R133, RZ, RZ, UR8 ;  /* 0x00000008ff857e24 */ /* 0x000fe2000f8e00ff */
[C---:B------:R-:W-:Y:S04]  /*65e0*/  HMMA.16816.F32.BF16 R16, R200.reuse, R134, R16 ;  /* 0x00000086c810723c */ /* 0x040fe80000041810 */
[----:B------:R-:W-:Y:S01]  /*65f0*/  IADD3 R132, R133, UR20, -R238 ;  /* 0x0000001485847c10 */ /* 0x000fe2000fffe8ee */
[----:B------:R-:W-:Y:S03]  /*6600*/  @UP1 USHF.R.S32.HI UR20, URZ, 0x1f, UR25 ;  /* 0x0000001f3f141899 */ /* 0x000fe60008011419 */
[C---:B--2---:R-:W-:Y:S01]  /*6610*/  HMMA.16816.F32.BF16 R20, R200.reuse, R136, R20 ;  /* 0x00000088c814723c */ /* 0x044fe20000041814 */
[----:B------:R-:W-:Y:S03]  /*6620*/  @UP1 UIMAD UR20, UR20, UR4, URZ ;  /* 0x00000004141412a4 */ /* 0x000fe6000f8e023f */
[----:B------:R-:W-:Y:S01]  /*6630*/  IADD3 R177, R132, -UR11, RZ ;  /* 0x8000000b84b17c10 */ /* 0x000fe2000fffe0ff */
[----:B------:R-:W-:Y:S01]  /*6640*/  @UP1 UIMAD UR20, UR25, UR5, UR20 ;  /* 0x00000005191412a4 */ /* 0x000fe2000f8e0214 */
[----:B------:R-:W1:Y:S02]  /*6650*/  LDSM.16.M88.4 R132, [R212+0x6000] ;  /* 0x00600000d484783b */ /* 0x000e640000000200 */
[C---:B------:R-:W-:Y:S01]  /*6660*/  HMMA.16816.F32.BF16 R24, R200.reuse, R138, R24 ;  /* 0x0000008ac818723c */ /* 0x040fe20000041818 */
[----:B------:R-:W-:Y:S02]  /*6670*/  @UP1 UIADD3 UR20, UR23, UR20, URZ ;  /* 0x0000001417141290 */ /* 0x000fe4000fffe03f */
[----:B------:R-:W-:Y:S01]  /*6680*/  @UP1 USHF.L.U64.HI UR23, UR4, 0x6, UR5 ;  /* 0x0000000604171899 */ /* 0x000fe20008010205 */
[C---:B---3--:R-:W-:Y:S01]  /*6690*/  IMAD.IADD R181, R177.reuse, 0x1, R181 ;  /* 0x00000001b1b57824 */ /* 0x048fe200078e02b5 */
[----:B------:R-:W-:Y:S01]  /*66a0*/  @UP1 USHF.L.U64.HI UR20, UR22, 0x7, UR20 ;  /* 0x0000000716141899 */ /* 0x000fe20008010214 */
[----:B------:R-:W2:Y:S01]  /*66b0*/  LDSM.16.M88.4 R136, [R212+0x6800] ;  /* 0x00680000d488783b */ /* 0x000ea20000000200 */
[----:B-----5:R-:W-:Y:S01]  /*66c0*/  IMAD.IADD R0, R177, 0x1, R0 ;  /* 0x00000001b1007824 */ /* 0x020fe200078e0200 */
[----:B------:R-:W-:Y:S01]  /*66d0*/  @UP1 USHF.L.U32 UR22, UR4, 0x6, URZ ;  /* 0x0000000604161899 */ /* 0x000fe2000800063f */
[C---:B----4-:R-:W-:Y:S03]  /*66e0*/  HMMA.16816.F32.BF16 R28, R200.reuse, R144, R28 ;  /* 0x00000090c81c723c */ /* 0x050fe6000004181c */
[C---:B------:R-:W-:Y:S02]  /*66f0*/  ISETP.GT.AND P1, PT, R0.reuse, RZ, PT ;  /* 0x000000ff0000720c */ /* 0x040fe40003f24270 */
[C---:B------:R-:W-:Y:S02]  /*6700*/  ISETP.GT.AND P6, PT, R181.reuse, RZ, PT ;  /* 0x000000ffb500720c */ /* 0x040fe40003fc4270 */
[----:B------:R-:W-:Y:S01]  /*6710*/  ISETP.GT.AND P0, PT, R0, 0x1, PT ;  /* 0x000000010000780c */ /* 0x000fe20003f04270 */
[C---:B------:R-:W-:Y:S03]  /*6720*/  HMMA.16816.F32.BF16 R32, R200.reuse, R146, R32 ;  /* 0x00000092c820723c */ /* 0x040fe60000041820 */
[----:B------:R-:W-:Y:S02]  /*6730*/  ISETP.GT.AND P2, PT, R181, 0x1, PT ;  /* 0x00000001b500780c */ /* 0x000fe40003f44270 */
[----:B------:R-:W-:Y:S02]  /*6740*/  FSEL R178, R4, -INF , P6 ;  /* 0xff80000004b27808 */ /* 0x000fe40003000000 */
[----:B------:R-:W-:Y:S02]  /*6750*/  FSEL R179, R5, -INF , P2 ;  /* 0xff80000005b37808 */ /* 0x000fe40001000000 */
[----:B------:R-:W-:Y:S02]  /*6760*/  FSEL R176, R6, -INF , P1 ;  /* 0xff80000006b07808 */ /* 0x000fe40000800000 */
[C---:B------:R-:W-:Y:S02]  /*6770*/  ISETP.GT.AND P6, PT, R181.reuse, 0x8, PT ;  /* 0x00000008b500780c */ /* 0x040fe40003fc4270 */
[----:B------:R-:W-:Y:S02]  /*6780*/  ISETP.GT.AND P2, PT, R181, 0x9, PT ;  /* 0x00000009b500780c */ /* 0x000fe40003f44270 */
[C---:B------:R-:W-:Y:S02]  /*6790*/  ISETP.GT.AND P1, PT, R0.reuse, 0x8, PT ;  /* 0x000000080000780c */ /* 0x040fe40003f24270 */
[----:B------:R-:W-:Y:S02]  /*67a0*/  FSEL R177, R7, -INF , P0 ;  /* 0xff80000007b17808 */ /* 0x000fe40000000000 */
[----:B------:R-:W-:Y:S01]  /*67b0*/  ISETP.GT.AND P0, PT, R0, 0x9, PT ;  /* 0x000000090000780c */ /* 0x000fe20003f04270 */
[C---:B-1----:R-:W-:Y:S03]  /*67c0*/  HMMA.16816.F32.BF16 R36, R200.reuse, R132, R36 ;  /* 0x00000084c824723c */ /* 0x042fe60000041824 */
[----:B------:R-:W-:Y:S02]  /*67d0*/  FSEL R182, R8, -INF , P6 ;  /* 0xff80000008b67808 */ /* 0x000fe40003000000 */
[----:B------:R-:W-:Y:S02]  /*67e0*/  FSEL R180, R9, -INF , P2 ;  /* 0xff80000009b47808 */ /* 0x000fe40001000000 */
[----:B------:R-:W-:Y:S01]  /*67f0*/  FSEL R149, R10, -INF , P1 ;  /* 0xff8000000a957808 */ /* 0x000fe20000800000 */
[C---:B------:R-:W-:Y:S03]  /*6800*/  HMMA.16816.F32.BF16 R40, R200.reuse, R134, R40 ;  /* 0x00000086c828723c */ /* 0x040fe60000041828 */
[----:B------:R-:W-:Y:S02]  /*6810*/  ISETP.GT.AND P6, PT, R181, 0x10, PT ;  /* 0x00000010b500780c */ /* 0x000fe40003fc4270 */
[----:B------:R-:W-:Y:S02]  /*6820*/  FSEL R6, R11, -INF , P0 ;  /* 0xff8000000b067808 */ /* 0x000fe40000000000 */
[----:B------:R-:W1:Y:S01]  /*6830*/  LDSM.16.M88.4 R8, [R212+0x7000] ;  /* 0x00700000d408783b */ /* 0x000e620000000200 */
[C---:B--2---:R-:W-:Y:S03]  /*6840*/  HMMA.16816.F32.BF16 R44, R200.reuse, R136, R44 ;  /* 0x00000088c82c723c */ /* 0x044fe6000004182c */
[----:B------:R-:W-:Y:S02]  /*6850*/  ISETP.GT.AND P2, PT, R181, 0x11, PT ;  /* 0x00000011b500780c */ /* 0x000fe40003f44270 */
[----:B------:R-:W-:Y:S02]  /*6860*/  FSEL R246, R12, -INF , P6 ;  /* 0xff8000000cf67808 */ /* 0x000fe40003000000 */
[----:B------:R-:W-:Y:S01]  /*6870*/  FMNMX.FTZ R12, R178, R3, !PT ;  /* 0x00000003b20c7209 */ /* 0x000fe20007810000 */
[C---:B------:R-:W-:Y:S03]  /*6880*/  HMMA.16816.F32.BF16 R48, R200.reuse, R138, R48 ;  /* 0x0000008ac830723c */ /* 0x040fe60000041830 */
[----:B------:R-:W-:Y:S02]  /*6890*/  ISETP.GT.AND P1, PT, R0, 0x10, PT ;  /* 0x000000100000780c */ /* 0x000fe40003f24270 */
[----:B------:R-:W-:Y:S02]  /*68a0*/  FSEL R249, R13, -INF , P2 ;  /* 0xff8000000df97808 */ /* 0x000fe40001000000 */
[----:B------:R-:W-:Y:S02]  /*68b0*/  FMNMX.FTZ R13, R179, R12, !PT ;  /* 0x0000000cb30d7209 */ /* 0x000fe40007810000 */
[----:B------:R-:W-:Y:S02]  /*68c0*/  FSEL R250, R14, -INF , P1 ;  /* 0xff8000000efa7808 */ /* 0x000fe40000800000 */
[----:B------:R-:W-:Y:S02]  /*68d0*/  ISETP.GT.AND P1, PT, R0, 0x18, PT ;  /* 0x000000180000780c */ /* 0x000fe40003f24270 */
[C---:B------:R-:W-:Y:S02]  /*68e0*/  ISETP.GT.AND P6, PT, R181.reuse, 0x18, PT ;  /* 0x00000018b500780c */ /* 0x040fe40003fc4270 */
[----:B------:R-:W-:Y:S02]  /*68f0*/  ISETP.GT.AND P2, PT, R181, 0x19, PT ;  /* 0x00000019b500780c */ /* 0x000fe40003f44270 */
[----:B------:R-:W-:Y:S02]  /*6900*/  FMNMX.FTZ R13, R182, R13, !PT ;  /* 0x0000000db60d7209 */ /* 0x000fe40007810000 */
[----:B------:R-:W-:Y:S02]  /*6910*/  FSEL R151, R17, -INF , P2 ;  /* 0xff80000011977808 */ /* 0x000fe40001000000 */
[----:B------:R-:W-:Y:S02]  /*6920*/  FSEL R150, R18, -INF , P1 ;  /* 0xff80000012967808 */ /* 0x000fe40000800000 */
[----:B------:R-:W-:Y:S02]  /*6930*/  FSEL R153, R16, -INF , P6 ;  /* 0xff80000010997808 */ /* 0x000fe40003000000 */
[C---:B------:R-:W-:Y:S02]  /*6940*/  ISETP.GT.AND P6, PT, R181.reuse, 0x20, PT ;  /* 0x00000020b500780c */ /* 0x040fe40003fc4270 */
[----:B------:R-:W-:Y:S02]  /*6950*/  ISETP.GT.AND P1, PT, R0, 0x20, PT ;  /* 0x000000200000780c */ /* 0x000fe40003f24270 */
[----:B------:R-:W-:Y:S01]  /*6960*/  ISETP.GT.AND P2, PT, R181, 0x21, PT ;  /* 0x00000021b500780c */ /* 0x000fe20003f44270 */
[C---:B-1----:R-:W-:Y:S03]  /*6970*/  HMMA.16816.F32.BF16 R52, R200.reuse, R8, R52 ;  /* 0x00000008c834723c */ /* 0x042fe60000041834 */
[----:B------:R-:W-:Y:S02]  /*6980*/  FMNMX.FTZ R17, R180, R13, !PT ;  /* 0x0000000db4117209 */ /* 0x000fe40007810000 */
[----:B------:R-:W-:Y:S02]  /*6990*/  FSEL R20, R20, -INF , P6 ;  /* 0xff80000014147808 */ /* 0x000fe40003000000 */
[----:B------:R-:W-:Y:S01]  /*69a0*/  FSEL R248, R21, -INF , P2 ;  /* 0xff80000015f87808 */ /* 0x000fe20001000000 */
[C---:B------:R-:W-:Y:S03]  /*69b0*/  HMMA.16816.F32.BF16 R56, R200.reuse, R10, R56 ;  /* 0x0000000ac838723c */ /* 0x040fe60000041838 */
[C---:B------:R-:W-:Y:S02]  /*69c0*/  ISETP.GT.AND P2, PT, R181.reuse, 0x29, PT ;  /* 0x00000029b500780c */ /* 0x040fe40003f44270 */
[----:B------:R-:W-:Y:S02]  /*69d0*/  FSEL R148, R22, -INF , P1 ;  /* 0xff80000016947808 */ /* 0x000fe40000800000 */
[----:B------:R-:W-:Y:S02]  /*69e0*/  ISETP.GT.AND P6, PT, R181, 0x28, PT ;  /* 0x00000028b500780c */ /* 0x000fe40003fc4270 */
[C---:B------:R-:W-:Y:S02]  /*69f0*/  ISETP.GT.AND P1, PT, R0.reuse, 0x28, PT ;  /* 0x000000280000780c */ /* 0x040fe40003f24270 */
[----:B------:R-:W-:Y:S02]  /*6a00*/  ISETP.GT.AND P0, PT, R0, 0x11, PT ;  /* 0x000000110000780c */ /* 0x000fe40003f04270 */
[----:B------:R-:W-:Y:S02]  /*6a10*/  FMNMX.FTZ R16, R246, R17, !PT ;  /* 0x00000011f6107209 */ /* 0x000fe40007810000 */
[----:B------:R-:W-:Y:S01]  /*6a20*/  FSEL R22, R25, -INF , P2 ;  /* 0xff80000019167808 */ /* 0x000fe20001000000 */
[----:B------:R-:W-:Y:S01]  /*6a30*/  IMAD.MOV.U32 R25, RZ, RZ, R150 ;  /* 0x000000ffff197224 */ /* 0x000fe200078e0096 */
[----:B------:R-:W-:Y:S01]  /*6a40*/  FSEL R18, R24, -INF , P6 ;  /* 0xff80000018127808 */ /* 0x000fe20003000000 */
[----:B------:R-:W-:Y:S01]  /*6a50*/  IMAD.MOV.U32 R24, RZ, RZ, R153 ;  /* 0x000000ffff187224 */ /* 0x000fe200078e0099 */
[----:B------:R-:W-:Y:S02]  /*6a60*/  ISETP.GT.AND P2, PT, R181, 0x31, PT ;  /* 0x00000031b500780c */ /* 0x000fe40003f44270 */
[----:B------:R-:W-:Y:S01]  /*6a70*/  FSEL R4, R26, -INF , P1 ;  /* 0xff8000001a047808 */ /* 0x000fe20000800000 */
[----:B------:R-:W-:Y:S01]  /*6a80*/  IMAD.MOV.U32 R26, RZ, RZ, R151 ;  /* 0x000000ffff1a7224 */ /* 0x000fe200078e0097 */
[----:B------:R-:W-:Y:S02]  /*6a90*/  ISETP.GT.AND P1, PT, R0, 0x30, PT ;  /* 0x000000300000780c */ /* 0x000fe40003f24270 */
[----:B------:R-:W-:Y:S02]  /*6aa0*/  FMNMX.FTZ R8, R249, R16, !PT ;  /* 0x00000010f9087209 */ /* 0x000fe40007810000 */
[----:B------:R-:W-:Y:S02]  /*6ab0*/  ISETP.GT.AND P6, PT, R181, 0x30, PT ;  /* 0x00000030b500780c */ /* 0x000fe40003fc4270 */
[----:B------:R-:W-:Y:S02]  /*6ac0*/  FSEL R252, R15, -INF , P0 ;  /* 0xff8000000ffc7808 */ /* 0x000fe40000000000 */
[----:B------:R-:W-:Y:S01]  /*6ad0*/  FSEL R21, R29, -INF , P2 ;  /* 0xff8000001d157808 */ /* 0x000fe20001000000 */
[----:B------:R-:W1:Y:S01]  /*6ae0*/  LDSM.16.M88.4 R12, [R212+0x7800] ;  /* 0x00780000d40c783b */ /* 0x000e620000000200 */
[----:B------:R-:W-:Y:S01]  /*6af0*/  FSEL R5, R30, -INF , P1 ;  /* 0xff8000001e057808 */ /* 0x000fe20000800000 */
[----:B------:R-:W-:Y:S06]  /*6b00*/  DEPBAR.LE SB0, 0x0 ;  /* 0x000080000000791a */ /* 0x000fec0000000000 */
[----:B------:R-:W-:Y:S01]  /*6b10*/  BAR.SYNC.DEFER_BLOCKING 0x0 ;  /* 0x0000000000007b1d */ /* 0x000fe20000010000 */
[C---:B------:R-:W-:Y:S02]  /*6b20*/  ISETP.GT.AND P0, PT, R0.reuse, 0x19, PT ;  /* 0x000000190000780c */ /* 0x040fe40003f04270 */
[----:B------:R-:W-:Y:S02]  /*6b30*/  ISETP.GT.AND P2, PT, R181, 0x39, PT ;  /* 0x00000039b500780c */ /* 0x000fe40003f44270 */
[----:B------:R-:W-:Y:S02]  /*6b40*/  ISETP.GT.AND P1, PT, R0, 0x38, PT ;  /* 0x000000380000780c */ /* 0x000fe40003f24270 */
[----:B------:R-:W-:Y:S02]  /*6b50*/  FMNMX.FTZ R8, R24, R8, !PT ;  /* 0x0000000818087209 */ /* 0x000fe40007810000 */
[----:B------:R-:W-:Y:S02]  /*6b60*/  FSEL R7, R28, -INF , P6 ;  /* 0xff8000001c077808 */ /* 0x000fe40003000000 */
[----:B------:R-:W-:Y:S02]  /*6b70*/  FSEL R247, R19, -INF , P0 ;  /* 0xff80000013f77808 */ /* 0x000fe40000000000 */
[----:B------:R-:W-:Y:S01]  /*6b80*/  FSEL R19, R33, -INF , P2 ;  /* 0xff80000021137808 */ /* 0x000fe20001000000 */
[----:B------:R-:W-:Y:S01]  /*6b90*/  IMAD.MOV.U32 R33, RZ, RZ, R4 ;  /* 0x000000ffff217224 */ /* 0x000fe200078e0004 */
[----:B------:R-:W-:Y:S01]  /*6ba0*/  FSEL R4, R34, -INF , P1 ;  /* 0xff80000022047808 */ /* 0x000fe20000800000 */
[----:B------:R-:W-:Y:S01]  /*6bb0*/  IMAD.MOV.U32 R34, RZ, RZ, R7 ;  /* 0x000000ffff227224 */ /* 0x000fe200078e0007 */
[C---:B------:R-:W-:Y:S02]  /*6bc0*/  ISETP.GT.AND P0, PT, R0.reuse, 0x21, PT ;  /* 0x000000210000780c */ /* 0x040fe40003f04270 */
[----:B------:R-:W-:Y:S02]  /*6bd0*/  ISETP.GT.AND P1, PT, R0, 0x40, PT ;  /* 0x000000400000780c */ /* 0x000fe40003f24270 */
[----:B------:R-:W-:Y:S02]  /*6be0*/  FMNMX.FTZ R8, R26, R8, !PT ;  /* 0x000000081a087209 */ /* 0x000fe40007810000 */
[----:B------:R-:W-:Y:S02]  /*6bf0*/  FMNMX.FTZ R16, R176, R2, !PT ;  /* 0x00000002b0107209 */ /* 0x000fe40007810000 */
[----:B------:R-:W-:Y:S01]  /*6c00*/  FSEL R251, R23, -INF , P0 ;  /* 0xff80000017fb7808 */ /* 0x000fe20000000000 */
[----:B------:R-:W-:Y:S01]  /*6c10*/  IMAD.MOV.U32 R23, RZ, RZ, R149 ;  /* 0x000000ffff177224 */ /* 0x000fe200078e0095 */
[----:B------:R-:W-:Y:S01]  /*6c20*/  FSEL R7, R38, -INF , P1 ;  /* 0xff80000026077808 */ /* 0x000fe20000800000 */
[----:B------:R-:W-:Y:S01]  /*6c30*/  IMAD.MOV.U32 R38, RZ, RZ, R248 ;  /* 0x000000ffff267224 */ /* 0x000fe200078e00f8 */
[----:B------:R-:W-:Y:S02]  /*6c40*/  FMNMX.FTZ R8, R20, R8, !PT ;  /* 0x0000000814087209 */ /* 0x000fe40007810000 */
[----:B------:R-:W-:Y:S01]  /*6c50*/  FMNMX.FTZ R9, R177, R16, !PT ;  /* 0x00000010b1097209 */ /* 0x000fe20007810000 */
[C---:B-1----:R-:W-:Y:S05]  /*6c60*/  HMMA.16816.F32.BF16 R60, R200.reuse, R12, R60 ;  /* 0x0000000cc83c723c */ /* 0x042fea000004183c */
[----:B------:R-:W-:Y:S02]  /*6c70*/  FMNMX.FTZ R9, R23, R9, !PT ;  /* 0x0000000917097209 */ /* 0x000fe40007810000 */
[----:B------:R-:W-:Y:S01]  /*6c80*/  FMNMX.FTZ R8, R38, R8, !PT ;  /* 0x0000000826087209 */ /* 0x000fe20007810000 */
[----:B------:R-:W-:Y:S03]  /*6c90*/  HMMA.16816.F32.BF16 R64, R200, R14, R64 ;  /* 0x0000000ec840723c */ /* 0x000fe60000041840 */
[----:B------:R-:W-:Y:S02]  /*6ca0*/  ISETP.GT.AND P0, PT, R0, 0x29, PT ;  /* 0x000000290000780c */ /* 0x000fe40003f04270 */
[----:B------:R-:W-:Y:S02]  /*6cb0*/  FMNMX.FTZ R11, R6, R9, !PT ;  /* 0x00000009060b7209 */ /* 0x000fe40007810000 */
[----:B------:R-:W-:Y:S02]  /*6cc0*/  FMNMX.FTZ R9, R18, R8, !PT ;  /* 0x0000000812097209 */ /* 0x000fe40007810000 */
[C---:B------:R-:W-:Y:S02]  /*6cd0*/  ISETP.GT.AND P6, PT, R181.reuse, 0x38, PT ;  /* 0x00000038b500780c */ /* 0x040fe40003fc4270 */
[----:B------:R-:W-:Y:S02]  /*6ce0*/  ISETP.GT.AND P2, PT, R181, 0x41, PT ;  /* 0x00000041b500780c */ /* 0x000fe40003f44270 */
[----:B------:R-:W-:Y:S02]  /*6cf0*/  FMNMX.FTZ R9, R22, R9, !PT ;  /* 0x0000000916097209 */ /* 0x000fe40007810000 */
[----:B------:R-:W-:Y:S01]  /*6d00*/  FSEL R132, R27, -INF , P0 ;  /* 0xff8000001b847808 */ /* 0x000fe20000000000 */
[----:B------:R-:W-:Y:S01]  /*6d10*/  IMAD.MOV.U32 R27, RZ, RZ, R148 ;  /* 0x000000ffff1b7224 */ /* 0x000fe200078e0094 */
[----:B------:R-:W-:Y:S02]  /*6d20*/  ISETP.GT.AND P0, PT, R0, 0x31, PT ;  /* 0x000000310000780c */ /* 0x000fe40003f04270 */
[----:B------:R-:W-:Y:S02]  /*6d30*/  FMNMX.FTZ R11, R250, R11, !PT ;  /* 0x0000000bfa0b7209 */ /* 0x000fe40007810000 */
[----:B------:R-:W-:Y:S02]  /*6d40*/  FMNMX.FTZ R9, R34, R9, !PT ;  /* 0x0000000922097209 */ /* 0x000fe40007810000 */
[----:B------:R-:W-:Y:S02]  /*6d50*/  FSEL R32, R32, -INF , P6 ;  /* 0xff80000020207808 */ /* 0x000fe40003000000 */
[----:B------:R-:W-:Y:S02]  /*6d60*/  ISETP.GT.AND P6, PT, R181, 0x40, PT ;  /* 0x00000040b500780c */ /* 0x000fe40003fc4270 */
[----:B------:R-:W-:Y:S02]  /*6d70*/  FSEL R31, R31, -INF , P0 ;  /* 0xff8000001f1f7808 */ /* 0x000fe40000000000 */
[----:B------:R-:W-:Y:S02]  /*6d80*/  ISETP.GT.AND P0, PT, R0, 0x39, PT ;  /* 0x000000390000780c */ /* 0x000fe40003f04270 */
[----:B------:R-:W-:Y:S02]  /*6d90*/  FMNMX.FTZ R9, R21, R9, !PT ;  /* 0x0000000915097209 */ /* 0x000fe40007810000 */
[----:B------:R-:W-:Y:S02]  /*6da0*/  FMNMX.FTZ R8, R252, R11, !PT ;  /* 0x0000000bfc087209 */ /* 0x000fe40007810000 */
[----:B------:R-:W-:Y:S02]  /*6db0*/  FSEL R28, R36, -INF , P6 ;  /* 0xff800000241c7808 */ /* 0x000fe40003000000 */
[----:B------:R-:W-:Y:S01]  /*6dc0*/  FSEL R17, R35, -INF , P0 ;  /* 0xff80000023117808 */ /* 0x000fe20000000000 */
[----:B------:R-:W-:Y:S01]  /*6dd0*/  IMAD.MOV.U32 R35, RZ, RZ, R247 ;  /* 0x000000ffff237224 */ /* 0x000fe200078e00f7 */
[----:B------:R-:W-:Y:S02]  /*6de0*/  ISETP.GT.AND P1, PT, R0, 0x48, PT ;  /* 0x000000480000780c */ /* 0x000fe40003f24270 */
[----:B------:R-:W-:Y:S02]  /*6df0*/  FMNMX.FTZ R10, R25, R8, !PT ;  /* 0x00000008190a7209 */ /* 0x000fe40007810000 */
[----:B------:R-:W-:Y:S02]  /*6e00*/  FMNMX.FTZ R8, R32, R9, !PT ;  /* 0x0000000920087209 */ /* 0x000fe40007810000 */
[----:B------:R-:W-:Y:S01]  /*6e10*/  FSEL R29, R37, -INF , P2 ;  /* 0xff800000251d7808 */ /* 0x000fe20001000000 */
[----:B------:R-:W-:Y:S01]  /*6e20*/  IMAD.MOV.U32 R37, RZ, RZ, R132 ;  /* 0x000000ffff257224 */ /* 0x000fe200078e0084 */
[C---:B------:R-:W-:Y:S02]  /*6e30*/  ISETP.GT.AND P6, PT, R181.reuse, 0x48, PT ;  /* 0x00000048b500780c */ /* 0x040fe40003fc4270 */
[----:B------:R-:W-:Y:S01]  /*6e40*/  FSEL R156, R42, -INF , P1 ;  /* 0xff8000002a9c7808 */ /* 0x000fe20000800000 */
[----:B------:R-:W-:Y:S01]  /*6e50*/  IMAD.MOV.U32 R42, RZ, RZ, R28 ;  /* 0x000000ffff2a7224 */ /* 0x000fe200078e001c */
        /* <DEDUP_REMOVED lines=8> */
[----:B------:R-:W-:Y:S02]  /*6ee0*/  FMNMX.FTZ R8, R42, R8, !PT ;  /* 0x000000082a087209 */ /* 0x000fe40007810000 */
[----:B------:R-:W-:Y:S02]  /*6ef0*/  FMNMX.FTZ R9, R40, R9, !PT ;  /* 0x0000000928097209 */ /* 0x000fe40007810000 */
[----:B------:R-:W-:Y:S02]  /*6f00*/  FMNMX.FTZ R8, R41, R8, !PT ;  /* 0x0000000829087209 */ /* 0x000fe40007810000 */
[----:B------:R-:W-:Y:S02]  /*6f10*/  ISETP.GT.AND P0, PT, R0, 0x41, PT ;  /* 0x000000410000780c */ /* 0x000fe40003f04270 */
[----:B------:R-:W-:Y:S02]  /*6f20*/  FMNMX.FTZ R11, R36, R8, !PT ;  /* 0x00000008240b7209 */ /* 0x000fe40007810000 */
[----:B------:R-:W-:Y:S02]  /*6f30*/  FMNMX.FTZ R9, R33, R9, !PT ;  /* 0x0000000921097209 */ /* 0x000fe40007810000 */
[C---:B------:R-:W-:Y:S02]  /*6f40*/  ISETP.GT.AND P1, PT, R0.reuse, 0x50, PT ;  /* 0x000000500000780c */ /* 0x040fe40003f24270 */
[----:B------:R-:W-:Y:S02]  /*6f50*/  ISETP.GT.AND P6, PT, R181, 0x50, PT ;  /* 0x00000050b500780c */ /* 0x000fe40003fc4270 */
[----:B------:R-:W-:Y:S02]  /*6f60*/  FSEL R164, R39, -INF , P0 ;  /* 0xff80000027a47808 */ /* 0x000fe40000000000 */
[----:B------:R-:W-:Y:S02]  /*6f70*/  ISETP.GT.AND P0, PT, R0, 0x49, PT ;  /* 0x000000490000780c */ /* 0x000fe40003f04270 */
[----:B------:R-:W-:Y:S02]  /*6f80*/  FMNMX.FTZ R9, R37, R9, !PT ;  /* 0x0000000925097209 */ /* 0x000fe40007810000 */
[----:B------:R-:W-:Y:S01]  /*6f90*/  FSEL R148, R44, -INF , P6 ;  /* 0xff8000002c947808 */ /* 0x000fe20003000000 */
[----:B------:R-:W-:Y:S01]  /*6fa0*/  IMAD.MOV.U32 R44, RZ, RZ, R19 ;  /* 0x000000ffff2c7224 */ /* 0x000fe200078e0013 */
[----:B------:R-:W-:Y:S02]  /*6fb0*/  FSEL R162, R46, -INF , P1 ;  /* 0xff8000002ea27808 */ /* 0x000fe40000800000 */
[----:B------:R-:W-:Y:S02]  /*6fc0*/  MOV R46, R5 ;  /* 0x00000005002e7202 */ /* 0x000fe40000000f00 */
[----:B------:R-:W-:Y:S02]  /*6fd0*/  FMNMX.FTZ R11, R160, R11, !PT ;  /* 0x0000000ba00b7209 */ /* 0x000fe40007810000 */
[----:B------:R-:W-:Y:S02]  /*6fe0*/  ISETP.GT.AND P2, PT, R181, 0x51, PT ;  /* 0x00000051b500780c */ /* 0x000fe40003f44270 */
[----:B------:R-:W-:Y:S01]  /*6ff0*/  FSEL R152, R43, -INF , P0 ;  /* 0xff8000002b987808 */ /* 0x000fe20000000000 */
[----:B------:R-:W-:Y:S01]  /*7000*/  IMAD.MOV.U32 R43, RZ, RZ, R31 ;  /* 0x000000ffff2b7224 */ /* 0x000fe200078e001f */
[----:B------:R-:W-:Y:S02]  /*7010*/  ISETP.GT.AND P0, PT, R0, 0x51, PT ;  /* 0x000000510000780c */ /* 0x000fe40003f04270 */
[----:B------:R-:W-:Y:S02]  /*7020*/  FMNMX.FTZ R9, R46, R9, !PT ;  /* 0x000000092e097209 */ /* 0x000fe40007810000 */
[----:B------:R-:W-:Y:S01]  /*7030*/  FSEL R144, R45, -INF , P2 ;  /* 0xff8000002d907808 */ /* 0x000fe20001000000 */
[----:B------:R-:W-:Y:S01]  /*7040*/  IMAD.MOV.U32 R45, RZ, RZ, R7 ;  /* 0x000000ffff2d7224 */ /* 0x000fe200078e0007 */
[----:B------:R-:W-:Y:S02]  /*7050*/  FMNMX.FTZ R11, R148, R11, !PT ;  /* 0x0000000b940b7209 */ /* 0x000fe40007810000 */
[----:B------:R-:W-:Y:S02]  /*7060*/  ISETP.GT.AND P6, PT, R181, 0x58, PT ;  /* 0x00000058b500780c */ /* 0x000fe40003fc4270 */
[----:B------:R-:W-:Y:S01]  /*7070*/  FSEL R158, R47, -INF , P0 ;  /* 0xff8000002f9e7808 */ /* 0x000fe20000000000 */
[----:B------:R-:W-:Y:S01]  /*7080*/  IMAD.MOV.U32 R47, RZ, RZ, R4 ;  /* 0x000000ffff2f7224 */ /* 0x000fe200078e0004 */
[----:B------:R-:W-:Y:S01]  /*7090*/  FSEL R166, R48, -INF , P6 ;  /* 0xff80000030a67808 */ /* 0x000fe20003000000 */
[----:B------:R-:W-:Y:S01]  /*70a0*/  IMAD.MOV.U32 R48, RZ, RZ, R20 ;  /* 0x000000ffff307224 */ /* 0x000fe200078e0014 */
[----:B------:R-:W-:Y:S02]  /*70b0*/  FMNMX.FTZ R9, R43, R9, !PT ;  /* 0x000000092b097209 */ /* 0x000fe40007810000 */
[----:B------:R-:W-:Y:S02]  /*70c0*/  FMNMX.FTZ R11, R144, R11, !PT ;  /* 0x0000000b900b7209 */ /* 0x000fe40007810000 */
[----:B------:R-:W-:Y:S02]  /*70d0*/  ISETP.GT.AND P2, PT, R181, 0x59, PT ;  /* 0x00000059b500780c */ /* 0x000fe40003f44270 */
[----:B------:R-:W-:Y:S02]  /*70e0*/  FMNMX.FTZ R9, R47, R9, !PT ;  /* 0x000000092f097209 */ /* 0x000fe40007810000 */
[----:B------:R-:W-:Y:S02]  /*70f0*/  FMNMX.FTZ R11, R166, R11, !PT ;  /* 0x0000000ba60b7209 */ /* 0x000fe40007810000 */
[----:B------:R-:W-:Y:S02]  /*7100*/  ISETP.GT.AND P0, PT, R181, 0x60, PT ;  /* 0x00000060b500780c */ /* 0x000fe40003f04270 */
[----:B------:R-:W-:Y:S01]  /*7110*/  FSEL R154, R49, -INF , P2 ;  /* 0xff800000319a7808 */ /* 0x000fe20001000000 */
[----:B------:R-:W-:Y:S01]  /*7120*/  IMAD.MOV.U32 R49, RZ, RZ, R18 ;  /* 0x000000ffff317224 */ /* 0x000fe200078e0012 */
[----:B------:R-:W-:Y:S02]  /*7130*/  FSEL R167, R52, -INF , P0 ;  /* 0xff80000034a77808 */ /* 0x000fe40000000000 */
[----:B------:R-:W-:Y:S02]  /*7140*/  FMNMX.FTZ R9, R17, R9, !PT ;  /* 0x0000000911097209 */ /* 0x000fe40007810000 */
[----:B------:R-:W-:Y:S02]  /*7150*/  ISETP.GT.AND P6, PT, R181, 0x61, PT ;  /* 0x00000061b500780c */ /* 0x000fe40003fc4270 */
[----:B------:R-:W-:Y:S02]  /*7160*/  FMNMX.FTZ R8, R154, R11, !PT ;  /* 0x0000000b9a087209 */ /* 0x000fe40007810000 */
[----:B------:R-:W-:Y:S02]  /*7170*/  FSEL R165, R53, -INF , P6 ;  /* 0xff80000035a57808 */ /* 0x000fe40003000000 */
[----:B------:R-:W-:Y:S02]  /*7180*/  FMNMX.FTZ R9, R45, R9, !PT ;  /* 0x000000092d097209 */ /* 0x000fe40007810000 */
[----:B------:R-:W-:Y:S02]  /*7190*/  ISETP.GT.AND P1, PT, R0, 0x58, PT ;  /* 0x000000580000780c */ /* 0x000fe40003f24270 */
[----:B------:R-:W-:Y:S02]  /*71a0*/  FMNMX.FTZ R8, R167, R8, !PT ;  /* 0x00000008a7087209 */ /* 0x000fe40007810000 */
[----:B------:R-:W-:Y:S02]  /*71b0*/  ISETP.GT.AND P2, PT, R181, 0x68, PT ;  /* 0x00000068b500780c */ /* 0x000fe40003f44270 */
[----:B------:R-:W-:Y:S02]  /*71c0*/  FMNMX.FTZ R8, R165, R8, !PT ;  /* 0x00000008a5087209 */ /* 0x000fe40007810000 */
[----:B------:R-:W-:Y:S02]  /*71d0*/  FSEL R157, R56, -INF , P2 ;  /* 0xff800000389d7808 */ /* 0x000fe40001000000 */
[----:B------:R-:W-:Y:S02]  /*71e0*/  FSEL R150, R50, -INF , P1 ;  /* 0xff80000032967808 */ /* 0x000fe40000800000 */
[----:B------:R-:W-:Y:S02]  /*71f0*/  FMNMX.FTZ R9, R164, R9, !PT ;  /* 0x00000009a4097209 */ /* 0x000fe40007810000 */
[C---:B------:R-:W-:Y:S02]  /*7200*/  ISETP.GT.AND P1, PT, R181.reuse, 0x69, PT ;  /* 0x00000069b500780c */ /* 0x040fe40003f24270 */
[----:B------:R-:W-:Y:S02]  /*7210*/  ISETP.GT.AND P0, PT, R181, 0x70, PT ;  /* 0x00000070b500780c */ /* 0x000fe40003f04270 */
[----:B------:R-:W-:Y:S02]  /*7220*/  FMNMX.FTZ R9, R156, R9, !PT ;  /* 0x000000099c097209 */ /* 0x000fe40007810000 */
[----:B------:R-:W-:Y:S01]  /*7230*/  FSEL R155, R57, -INF , P1 ;  /* 0xff800000399b7808 */ /* 0x000fe20000800000 */
[----:B------:R-:W-:Y:S01]  /*7240*/  IMAD.MOV.U32 R57, RZ, RZ, R17 ;  /* 0x000000ffff397224 */ /* 0x000fe200078e0011 */
[----:B------:R-:W-:Y:S02]  /*7250*/  FMNMX.FTZ R8, R157, R8, !PT ;  /* 0x000000089d087209 */ /* 0x000fe40007810000 */
[----:B------:R-:W-:Y:S02]  /*7260*/  FSEL R149, R60, -INF , P0 ;  /* 0xff8000003c957808 */ /* 0x000fe40000000000 */
[----:B------:R-:W-:Y:S02]  /*7270*/  ISETP.GT.AND P6, PT, R181, 0x71, PT ;  /* 0x00000071b500780c */ /* 0x000fe40003fc4270 */
[----:B------:R-:W-:Y:S02]  /*7280*/  FMNMX.FTZ R9, R152, R9, !PT ;  /* 0x0000000998097209 */ /* 0x000fe40007810000 */
[----:B------:R-:W-:Y:S02]  /*7290*/  FMNMX.FTZ R8, R155, R8, !PT ;  /* 0x000000089b087209 */ /* 0x000fe40007810000 */
[----:B------:R-:W-:Y:S02]  /*72a0*/  FSEL R151, R61, -INF , P6 ;  /* 0xff8000003d977808 */ /* 0x000fe40003000000 */
[----:B------:R-:W-:Y:S02]  /*72b0*/  ISETP.GT.AND P2, PT, R181, 0x78, PT ;  /* 0x00000078b500780c */ /* 0x000fe40003f44270 */
[----:B------:R-:W-:Y:S02]  /*72c0*/  FMNMX.FTZ R12, R149, R8, !PT ;  /* 0x00000008950c7209 */ /* 0x000fe40007810000 */
[----:B------:R-:W-:Y:S02]  /*72d0*/  FMNMX.FTZ R9, R162, R9, !PT ;  /* 0x00000009a2097209 */ /* 0x000fe40007810000 */
[----:B------:R-:W-:Y:S01]  /*72e0*/  FSEL R251, R64, -INF , P2 ;  /* 0xff80000040fb7808 */ /* 0x000fe20001000000 */
[----:B------:R-:W-:Y:S01]  /*72f0*/  IMAD.MOV.U32 R64, RZ, RZ, R27 ;  /* 0x000000ffff407224 */ /* 0x000fe200078e001b */
[----:B------:R-:W-:Y:S02]  /*7300*/  FMNMX.FTZ R9, R158, R9, !PT ;  /* 0x000000099e097209 */ /* 0x000fe40007810000 */
[----:B------:R-:W-:Y:S02]  /*7310*/  FMNMX.FTZ R12, R151, R12, !PT ;  /* 0x0000000c970c7209 */ /* 0x000fe40007810000 */
[C---:B------:R-:W-:Y:S02]  /*7320*/  ISETP.GT.AND P0, PT, R0.reuse, 0x59, PT ;  /* 0x000000590000780c */ /* 0x040fe40003f04270 */
[----:B------:R-:W-:Y:S02]  /*7330*/  ISETP.GT.AND P1, PT, R181, 0x79, PT ;  /* 0x00000079b500780c */ /* 0x000fe40003f24270 */
[----:B------:R-:W-:Y:S02]  /*7340*/  FMNMX.FTZ R12, R251, R12, !PT ;  /* 0x0000000cfb0c7209 */ /* 0x000fe40007810000 */
[----:B------:R-:W-:Y:S02]  /*7350*/  FSEL R146, R51, -INF , P0 ;  /* 0xff80000033927808 */ /* 0x000fe40000000000 */
[----:B------:R-:W-:Y:S02]  /*7360*/  ISETP.GT.AND P0, PT, R0, 0x60, PT ;  /* 0x000000600000780c */ /* 0x000fe40003f04270 */
[----:B------:R-:W-:Y:S01]  /*7370*/  FSEL R183, R65, -INF , P1 ;  /* 0xff80000041b77808 */ /* 0x000fe20000800000 */
[----:B------:R-:W-:Y:S01]  /*7380*/  IMAD.MOV.U32 R65, RZ, RZ, R32 ;  /* 0x000000ffff417224 */ /* 0x000fe200078e0020 */
[----:B------:R-:W-:Y:S02]  /*7390*/  FMNMX.FTZ R9, R150, R9, !PT ;  /* 0x0000000996097209 */ /* 0x000fe40007810000 */
[----:B------:R-:W-:Y:S02]  /*73a0*/  FSEL R163, R54, -INF , P0 ;  /* 0xff80000036a37808 */ /* 0x000fe40000000000 */
[----:B------:R-:W-:Y:S02]  /*73b0*/  FMNMX.FTZ R8, R183, R12, !PT ;  /* 0x0000000cb7087209 */ /* 0x000fe40007810000 */
[----:B------:R-:W-:Y:S02]  /*73c0*/  ISETP.GT.AND P1, PT, R0, 0x61, PT ;  /* 0x000000610000780c */ /* 0x000fe40003f24270 */
[----:B------:R-:W-:Y:S02]  /*73d0*/  FMNMX.FTZ R10, R146, R9, !PT ;  /* 0x00000009920a7209 */ /* 0x000fe40007810000 */
[----:B------:R-:W-:Y:S01]  /*73e0*/  FSEL R161, R55, -INF , P1 ;  /* 0xff80000037a17808 */ /* 0x000fe20000800000 */
[----:B------:R-:W1:Y:S01]  /*73f0*/  SHFL.BFLY PT, R9, R8, 0x2, 0x1f ;  /* 0x0c401f0008097f89 */ /* 0x000e6200000e0000 */
[----:B------:R-:W-:Y:S02]  /*7400*/  ISETP.GT.AND P1, PT, R0, 0x68, PT ;  /* 0x000000680000780c */ /* 0x000fe40003f24270 */
[----:B------:R-:W-:Y:S02]  /*7410*/  FMNMX.FTZ R10, R163, R10, !PT ;  /* 0x0000000aa30a7209 */ /* 0x000fe40007810000 */
[----:B------:R-:W-:Y:S01]  /*7420*/  FSEL R159, R58, -INF , P1 ;  /* 0xff8000003a9f7808 */ /* 0x000fe20000800000 */
[----:B------:R-:W-:Y:S01]  /*7430*/  IMAD.MOV.U32 R58, RZ, RZ, R22 ;  /* 0x000000ffff3a7224 */ /* 0x000fe200078e0016 */
[----:B------:R-:W-:Y:S02]  /*7440*/  FMNMX.FTZ R10, R161, R10, !PT ;  /* 0x0000000aa10a7209 */ /* 0x000fe40007810000 */
[C---:B------:R-:W-:Y:S02]  /*7450*/  ISETP.GT.AND P0, PT, R0.reuse, 0x69, PT ;  /* 0x000000690000780c */ /* 0x040fe40003f04270 */
[----:B------:R-:W-:Y:S02]  /*7460*/  ISETP.GT.AND P1, PT, R0, 0x70, PT ;  /* 0x000000700000780c */ /* 0x000fe40003f24270 */
[----:B------:R-:W-:Y:S01]  /*7470*/  FSEL R153, R59, -INF , P0 ;  /* 0xff8000003b997808 */ /* 0x000fe20000000000 */
[----:B------:R-:W-:Y:S01]  /*7480*/  IMAD.MOV.U32 R59, RZ, RZ, R21 ;  /* 0x000000ffff3b7224 */ /* 0x000fe200078e0015 */
[----:B------:R-:W-:Y:S02]  /*7490*/  FMNMX.FTZ R10, R159, R10, !PT ;  /* 0x0000000a9f0a7209 */ /* 0x000fe40007810000 */
[----:B------:R-:W-:Y:S02]  /*74a0*/  FSEL R147, R62, -INF , P1 ;  /* 0xff8000003e937808 */ /* 0x000fe40000800000 */
[C---:B------:R-:W-:Y:S02]  /*74b0*/  ISETP.GT.AND P0, PT, R0.reuse, 0x71, PT ;  /* 0x000000710000780c */ /* 0x040fe40003f04270 */
[----:B------:R-:W-:Y:S02]  /*74c0*/  FMNMX.FTZ R10, R153, R10, !PT ;  /* 0x0000000a990a7209 */ /* 0x000fe40007810000 */
[----:B------:R-:W-:Y:S02]  /*74d0*/  FSEL R145, R63, -INF , P0 ;  /* 0xff8000003f917808 */ /* 0x000fe40000000000 */
[----:B------:R-:W-:Y:S02]  /*74e0*/  FMNMX.FTZ R10, R147, R10, !PT ;  /* 0x0000000a930a7209 */ /* 0x000fe40007810000 */
[C---:B------:R-:W-:Y:S02]  /*74f0*/  ISETP.GT.AND P1, PT, R0.reuse, 0x78, PT ;  /* 0x000000780000780c */ /* 0x040fe40003f24270 */
[----:B------:R-:W-:Y:S02]  /*7500*/  ISETP.GT.AND P0, PT, R0, 0x79, PT ;  /* 0x000000790000780c */ /* 0x000fe40003f04270 */
[----:B------:R-:W-:Y:S02]  /*7510*/  FMNMX.FTZ R0, R145, R10, !PT ;  /* 0x0000000a91007209 */ /* 0x000fe40007810000 */
[----:B------:R-:W-:Y:S01]  /*7520*/  FSEL R247, R66, -INF , P1 ;  /* 0xff80000042f77808 */ /* 0x000fe20000800000 */
[----:B------:R-:W-:Y:S01]  /*7530*/  IMAD.MOV.U32 R66, RZ, RZ, R33 ;  /* 0x000000ffff427224 */ /* 0x000fe200078e0021 */
[----:B------:R-:W-:Y:S01]  /*7540*/  FSEL R133, R67, -INF , P0 ;  /* 0xff80000043857808 */ /* 0x000fe20000000000 */
[----:B------:R-:W-:Y:S01]  /*7550*/  IMAD.MOV.U32 R67, RZ, RZ, R34 ;  /* 0x000000ffff437224 */ /* 0x000fe200078e0022 */
[----:B------:R-:W-:Y:S02]  /*7560*/  FMNMX.FTZ R0, R247, R0, !PT ;  /* 0x00000000f7007209 */ /* 0x000fe40007810000 */
[----:B-1----:R-:W-:Y:S02]  /*7570*/  FMNMX.FTZ R9, R8, R9, !PT ;  /* 0x0000000908097209 */ /* 0x002fe40007810000 */
[----:B------:R-:W-:Y:S02]  /*7580*/  FMNMX.FTZ R7, R133, R0, !PT ;  /* 0x0000000085077209 */ /* 0x000fe40007810000 */
[----:B------:R-:W-:Y:S01]  /*7590*/  PLOP3.LUT P2, PT, PT, PT, UP1, 0x80, 0x0 ;  /* 0x000000000000781c */ /* 0x000fe20003f4f018 */
[----:B------:R-:W1:Y:S08]  /*75a0*/  SHFL.BFLY PT, R0, R9, 0x1, 0x1f ;  /* 0x0c201f0009007f89 */ /* 0x000e7000000e0000 */
[----:B------:R-:W2:Y:S04]  /*75b0*/  SHFL.BFLY PT, R4, R7, 0x2, 0x1f ;  /* 0x0c401f0007047f89 */ /* 0x000ea800000e0000 */
[----:B------:R-:W-:Y:S04]  /*75c0*/  @P2 IADD3 R8, P6, R230, UR21, RZ ;  /* 0x00000015e6082c10 */ /* 0x000fe8000ffde0ff */
[----:B------:R-:W-:Y:S02]  /*75d0*/  @P2 LEA R10, P0, R8, c[0x0][0x1c8], 0x1 ;  /* 0x00007200080a2a11 */ /* 0x000fe400078008ff */
[----:B-1----:R-:W-:Y:S02]  /*75e0*/  FMNMX.FTZ R0, R9, R0, !PT ;  /* 0x0000000009007209 */ /* 0x002fe40007810000 */
[----:B------:R-:W-:Y:S02]  /*75f0*/  @P2 IADD3.X R9, R233, UR20, RZ, P6, !PT ;  /* 0x00000014e9092c10 */ /* 0x000fe4000b7fe4ff */
[C---:B------:R-:W-:Y:S01]  /*7600*/  FSETP.NEU.FTZ.AND P1, PT, R0.reuse, -INF , PT ;  /* 0xff8000000000780b */ /* 0x040fe20003f3d000 */
[----:B------:R-:W-:Y:S01]  /*7610*/  FMUL.FTZ R248, R0, c[0x0][0x2d0] ;  /* 0x0000b40000f87a20 */ /* 0x000fe20000410000 */
[----:B------:R-:W-:Y:S02]  /*7620*/  @P2 LEA.HI.X R11, R8, c[0x0][0x1cc], R9, 0x1, P0 ;  /* 0x00007300080b2a11 */ /* 0x000fe400000f0c09 */
[----:B------:R-:W-:Y:S01]  /*7630*/  @P2 IADD3 R8, P6, R243, UR21, RZ ;  /* 0x00000015f3082c10 */ /* 0x000fe2000ffde0ff */
[----:B------:R-:W-:Y:S01]  /*7640*/  @UP1 UIADD3 UR21, UP0, UR12, 0x80, URZ ;  /* 0x000000800c151890 */ /* 0x000fe2000ff1e03f */
[----:B--2---:R-:W-:Y:S01]  /*7650*/  FMNMX.FTZ R5, R7, R4, !PT ;  /* 0x0000000407057209 */ /* 0x004fe20007810000 */
[----:B------:R1:W-:Y:S01]  /*7660*/  @P2 LDGSTS.E.BYPASS.LTC128B.128 [R227+0x8100], [R10.64], !P5 ;  /* 0x081000000ae32fae */ /* 0x0003e2000e901d52 */
[----:B------:R-:W-:Y:S01]  /*7670*/  @P2 IADD3.X R9, R242, UR20, RZ, P6, !PT ;  /* 0x00000014f2092c10 */ /* 0x000fe2000b7fe4ff */
[----:B------:R-:W-:Y:S01]  /*7680*/  @UP1 UIADD3.X UR20, URZ, UR9, URZ, UP0, !UPT ;  /* 0x000000093f141290 */ /* 0x000fe200087fe43f */
[----:B------:R-:W-:Y:S01]  /*7690*/  @P2 LEA R12, P6, R8, c[0x0][0x1c8], 0x1 ;  /* 0x00007200080c2a11 */ /* 0x000fe200078c08ff */
[----:B------:R-:W-:Y:S01]  /*76a0*/  UISETP.GT.AND UP0, UPT, UR26, UR24, UPT ;  /* 0x000000181a00728c */ /* 0x000fe2000bf04270 */
[----:B------:R-:W-:Y:S02]  /*76b0*/  FSEL R248, R248, RZ, P1 ;  /* 0x000000fff8f87208 */ /* 0x000fe40000800000 */
[----:B------:R-:W-:Y:S01]  /*76c0*/  @P2 LEA.HI.X R13, R8, c[0x0][0x1cc], R9, 0x1, P6 ;  /* 0x00007300080d2a11 */ /* 0x000fe200030f0c09 */
[----:B------:R-:W2:Y:S01]  /*76d0*/  SHFL.BFLY PT, R4, R5, 0x1, 0x1f ;  /* 0x0c201f0005047f89 */ /* 0x000ea200000e0000 */
[----:B------:R-:W-:Y:S01]  /*76e0*/  @P2 IADD3 R14, P6, R10, UR22, RZ ;  /* 0x000000160a0e2c10 */ /* 0x000fe2000ffde0ff */
[--C-:B------:R-:W-:Y:S01]  /*76f0*/  FFMA.FTZ R134, R179, c[0x0][0x2d0], -R248.reuse ;  /* 0x0000b400b3867a23 */ /* 0x100fe200000108f8 */
[----:B------:R-:W-:Y:S01]  /*7700*/  UMOV UR26, UR25 ;  /* 0x00000019001a7c82 */ /* 0x000fe20008000000 */
[--C-:B------:R-:W-:Y:S01]  /*7710*/  FFMA.FTZ R179, R182, c[0x0][0x2d0], -R248.reuse ;  /* 0x0000b400b6b37a23 */ /* 0x100fe200000108f8 */
[----:B------:R-:W-:Y:S01]  /*7720*/  @P2 IADD3.X R15, R11, UR23, RZ, P6, !PT ;  /* 0x000000170b0f2c10 */ /* 0x000fe2000b7fe4ff */
[--C-:B------:R-:W-:Y:S01]  /*7730*/  FFMA.FTZ R181, R178, c[0x0][0x2d0], -R248.reuse ;  /* 0x0000b400b2b57a23 */ /* 0x100fe200000108f8 */
[----:B------:R-:W-:Y:S01]  /*7740*/  @P2 IADD3 R8, P6, R14, UR22, RZ ;  /* 0x000000160e082c10 */ /* 0x000fe2000ffde0ff */
[----:B------:R3:W-:Y:S01]  /*7750*/  @P2 LDGSTS.E.BYPASS.LTC128B.128 [R227+0xc100], [R12.64], !P4 ;  /* 0x0c1000000ce32fae */ /* 0x0007e2000e101d52 */
[--C-:B------:R-:W-:Y:S01]  /*7760*/  FFMA.FTZ R178, R180, c[0x0][0x2d0], -R248.reuse ;  /* 0x0000b400b4b27a23 */ /* 0x100fe200000108f8 */
[----:B------:R-:W-:Y:S01]  /*7770*/  MUFU.EX2 R134, R134 ;  /* 0x0000008600867308 */ /* 0x000fe20000000800 */
[----:B------:R-:W-:Y:S01]  /*7780*/  @P2 IADD3.X R9, R15, UR23, RZ, P6, !PT ;  /* 0x000000170f092c10 */ /* 0x000fe2000b7fe4ff */
[--C-:B------:R-:W-:Y:S01]  /*7790*/  FFMA.FTZ R246, R246, c[0x0][0x2d0], -R248.reuse ;  /* 0x0000b400f6f67a23 */ /* 0x100fe200000108f8 */
[----:B------:R-:W-:Y:S01]  /*77a0*/  @P2 IADD3 R18, P6, R14, UR21, RZ ;  /* 0x000000150e122c10 */ /* 0x000fe2000ffde0ff */
[--C-:B------:R-:W-:Y:S02]  /*77b0*/  FFMA.FTZ R249, R249, c[0x0][0x2d0], -R248.reuse ;  /* 0x0000b400f9f97a23 */ /* 0x100fe400000108f8 */
[----:B------:R3:W-:Y:S01]  /*77c0*/  @P2 LDGSTS.E.BYPASS.LTC128B.128 [R227+0x9100], [R14.64], !P5 ;  /* 0x091000000ee32fae */ /* 0x0007e2000e901d52 */
[----:B------:R-:W-:Y:S01]  /*77d0*/  @P2 IADD3.X R19, R15, UR20, RZ, P6, !PT ;  /* 0x000000140f132c10 */ /* 0x000fe2000b7fe4ff */
[----:B------:R-:W-:Y:S01]  /*77e0*/  FFMA.FTZ R251, R251, c[0x0][0x2d0], -R248 ;  /* 0x0000b400fbfb7a23 */ /* 0x000fe200000108f8 */
[----:B-1----:R-:W-:Y:S01]  /*77f0*/  @P2 IADD3 R10, P6, R8, UR22, RZ ;  /* 0x00000016080a2c10 */ /* 0x002fe2000ffde0ff */
[----:B------:R-:W1:Y:S03]  /*7800*/  MUFU.EX2 R181, R181 ;  /* 0x000000b500b57308 */ /* 0x000e660000000800 */
[----:B------:R-:W-:Y:S01]  /*7810*/  @P2 IADD3.X R11, R9, UR23, RZ, P6, !PT ;  /* 0x00000017090b2c10 */ /* 0x000fe2000b7fe4ff */
[----:B------:R3:W-:Y:S01]  /*7820*/  @P2 LDGSTS.E.BYPASS.LTC128B.128 [R227+0xd100], [R14.64+0x80], !P4 ;  /* 0x0d1000800ee32fae */ /* 0x0007e2000e101d52 */
[----:B--2---:R-:W-:Y:S02]  /*7830*/  FMNMX.FTZ R132, R5, R4, !PT ;  /* 0x0000000405847209 */ /* 0x004fe40007810000 */
[----:B------:R-:W-:Y:S02]  /*7840*/  FSEL R4, R0, RZ, P1 ;  /* 0x000000ff00047208 */ /* 0x000fe40000800000 */
[----:B------:R-:W-:Y:S01]  /*7850*/  @P2 IADD3 R16, P1, R8, UR21, RZ ;  /* 0x0000001508102c10 */ /* 0x000fe2000ff3e0ff */
[C---:B------:R-:W-:Y:S01]  /*7860*/  FMUL.FTZ R182, R132.reuse, c[0x0][0x2d0] ;  /* 0x0000b40084b67a20 */ /* 0x040fe20000410000 */
[----:B------:R-:W-:Y:S01]  /*7870*/  FSETP.NEU.FTZ.AND P0, PT, R132, -INF , PT ;  /* 0xff8000008400780b */ /* 0x000fe20003f1d000 */
[----:B------:R2:W-:Y:S01]  /*7880*/  @P2 LDGSTS.E.BYPASS.LTC128B.128 [R227+0xa100], [R8.64], !P5 ;  /* 0x0a10000008e32fae */ /* 0x0005e2000e901d52 */
[----:B------:R-:W-:Y:S01]  /*7890*/  @P2 IADD3.X R17, R9, UR20, RZ, P1, !PT ;  /* 0x0000001409112c10 */ /* 0x000fe20008ffe4ff */
[----:B------:R-:W-:Y:S01]  /*78a0*/  FADD.FTZ R4, -R4, R3 ;  /* 0x0000000304047221 */ /* 0x000fe20000010100 */
[----:B------:R-:W-:Y:S01]  /*78b0*/  FSEL R5, R132, RZ, P0 ;  /* 0x000000ff84057208 */ /* 0x000fe20000000000 */
[----:B------:R-:W-:Y:S01]  /*78c0*/  MUFU.EX2 R179, R179 ;  /* 0x000000b300b37308 */ /* 0x000fe20000000800 */
[----:B------:R-:W-:Y:S01]  /*78d0*/  FSEL R182, R182, RZ, P0 ;  /* 0x000000ffb6b67208 */ /* 0x000fe20000000000 */
[----:B------:R-:W-:Y:S01]  /*78e0*/  FMUL.FTZ R3, R4, c[0x0][0x2d0] ;  /* 0x0000b40004037a20 */ /* 0x000fe20000410000 */
[----:B------:R-:W-:Y:S01]  /*78f0*/  PLOP3.LUT P0, PT, PT, PT, UP0, 0x80, 0x0 ;  /* 0x000000000000781c */ /* 0x000fe20003f0f008 */
[----:B------:R4:W-:Y:S01]  /*7900*/  @P2 LDGSTS.E.BYPASS.LTC128B.128 [R227+0xe100], [R18.64], !P4 ;  /* 0x0e10000012e32fae */ /* 0x0009e2000e101d52 */
[----:B------:R-:W-:Y:S02]  /*7910*/  FADD.FTZ R5, -R5, R2 ;  /* 0x0000000205057221 */ /* 0x000fe40000010100 */
[--C-:B------:R-:W-:Y:S01]  /*7920*/  FFMA.FTZ R180, R176, c[0x0][0x2d0], -R182.reuse ;  /* 0x0000b400b0b47a23 */ /* 0x100fe200000108b6 */
[----:B-1----:R-:W-:Y:S01]  /*7930*/  F2FP.BF16.PACK_AB R136, R134, R181 ;  /* 0x000000b58688723e */ /* 0x002fe200000010ff */
[--C-:B------:R-:W-:Y:S01]  /*7940*/  FFMA.FTZ R176, R23, c[0x0][0x2d0], -R182.reuse ;  /* 0x0000b40017b07a23 */ /* 0x100fe200000108b6 */
[----:B------:R-:W1:Y:S01]  /*7950*/  MUFU.EX2 R3, R3 ;  /* 0x0000000300037308 */ /* 0x000e620000000800 */
[--C-:B------:R-:W-:Y:S01]  /*7960*/  FFMA.FTZ R177, R177, c[0x0][0x2d0], -R182.reuse ;  /* 0x0000b400b1b17a23 */ /* 0x100fe200000108b6 */
[----:B------:R5:W-:Y:S01]  /*7970*/  @P2 LDGSTS.E.BYPASS.LTC128B.128 [R227+0xb100], [R10.64], !P5 ;  /* 0x0b1000000ae32fae */ /* 0x000be2000e901d52 */
[--C-:B------:R-:W-:Y:S02]  /*7980*/  FFMA.FTZ R135, R6, c[0x0][0x2d0], -R182.reuse ;  /* 0x0000b40006877a23 */ /* 0x100fe400000108b6 */
[----:B------:R-:W-:Y:S02]  /*7990*/  FMUL.FTZ R2, R5, c[0x0][0x2d0] ;  /* 0x0000b40005027a20 */ /* 0x000fe40000410000 */
[--C-:B------:R-:W-:Y:S02]  /*79a0*/  FFMA.FTZ R250, R250, c[0x0][0x2d0], -R182.reuse ;  /* 0x0000b400fafa7a23 */ /* 0x100fe400000108b6 */
[----:B------:R-:W-:Y:S01]  /*79b0*/  FFMA.FTZ R252, R252, c[0x0][0x2d0], -R182 ;  /* 0x0000b400fcfc7a23 */ /* 0x000fe200000108b6 */
[----:B------:R4:W-:Y:S01]  /*79c0*/  @P2 LDGSTS.E.BYPASS.LTC128B.128 [R227+0xf100], [R16.64], !P4 ;  /* 0x0f10000010e32fae */ /* 0x0009e2000e101d52 */
[----:B------:R-:W5:Y:S07]  /*79d0*/  MUFU.EX2 R2, R2 ;  /* 0x0000000200027308 */ /* 0x000f6e0000000800 */
[----:B---3--:R-:W3:Y:S03]  /*79e0*/  LDSM.16.MT88.4 R12, [R224+0x100] ;  /* 0x00010000e00c783b */ /* 0x008ee60000004200 */
[----:B------:R-:W-:Y:S01]  /*79f0*/  MUFU.EX2 R180, R180 ;  /* 0x000000b400b47308 */ /* 0x000fe20000000800 */
[C---:B-1----:R-:W-:Y:S04]  /*7a00*/  FMUL.FTZ R4, R3.reuse, R128 ;  /* 0x0000008003047220 */ /* 0x042fe80000410000 */
[----:B------:R-:W1:Y:S01]  /*7a10*/  LDSM.16.MT88.4 R20, [R222+0x100] ;  /* 0x00010000de14783b */ /* 0x000e620000004200 */
[C---:B------:R-:W-:Y:S02]  /*7a20*/  FMUL.FTZ R5, R3.reuse, R129 ;  /* 0x0000008103057220 */ /* 0x040fe40000410000 */
[C---:B--2---:R-:W-:Y:S02]  /*7a30*/  FMUL.FTZ R8, R3.reuse, R124 ;  /* 0x0000007c03087220 */ /* 0x044fe40000410000 */
[----:B------:R-:W2:Y:S01]  /*7a40*/  MUFU.EX2 R177, R177 ;  /* 0x000000b100b17308 */ /* 0x000ea20000000800 */
[C---:B------:R-:W-:Y:S02]  /*7a50*/  FMUL.FTZ R9, R3.reuse, R125 ;  /* 0x0000007d03097220 */ /* 0x040fe40000410000 */
[----:B------:R-:W1:Y:S01]  /*7a60*/  LDSM.16.MT88.4 R28, [R221+0x100] ;  /* 0x00010000dd1c783b */ /* 0x000e620000004200 */
[C---:B-----5:R-:W-:Y:S02]  /*7a70*/  FMUL.FTZ R6, R2.reuse, R130 ;  /* 0x0000008202067220 */ /* 0x060fe40000410000 */
[C---:B------:R-:W-:Y:S02]  /*7a80*/  FMUL.FTZ R7, R2.reuse, R131 ;  /* 0x0000008302077220 */ /* 0x040fe40000410000 */
[C---:B------:R-:W-:Y:S01]  /*7a90*/  FMUL.FTZ R10, R2.reuse, R126 ;  /* 0x0000007e020a7220 */ /* 0x040fe20000410000 */
[----:B------:R-:W-:Y:S01]  /*7aa0*/  MOV R126, R44 ;  /* 0x0000002c007e7202 */ /* 0x000fe20000000f00 */
[----:B------:R-:W-:Y:S01]  /*7ab0*/  MUFU.EX2 R176, R176 ;  /* 0x000000b000b07308 */ /* 0x000fe20000000800 */
[C---:B------:R-:W-:Y:S01]  /*7ac0*/  FMUL.FTZ R11, R2.reuse, R127 ;  /* 0x0000007f020b7220 */ /* 0x040fe20000410000 */
[----:B------:R-:W-:Y:S01]  /*7ad0*/  LDSM.16.MT88.4 R52, [R222+0x4100] ;  /* 0x00410000de34783b */ /* 0x000fe20000004200 */
[C---:B----4-:R-:W-:Y:S02]  /*7ae0*/  FMUL.FTZ R16, R3.reuse, R72 ;  /* 0x0000004803107220 */ /* 0x050fe40000410000 */
[----:B------:R-:W-:Y:S02]  /*7af0*/  FMUL.FTZ R17, R3, R73 ;  /* 0x0000004903117220 */ /* 0x000fe40000410000 */
[C---:B------:R-:W-:Y:S02]  /*7b00*/  FMUL.FTZ R18, R2.reuse, R74 ;  /* 0x0000004a02127220 */ /* 0x040fe40000410000 */
[C---:B------:R-:W-:Y:S01]  /*7b10*/  FMUL.FTZ R19, R2.reuse, R75 ;  /* 0x0000004b02137220 */ /* 0x040fe20000410000 */
[----:B------:R-:W4:Y:S01]  /*7b20*/  MUFU.EX2 R135, R135 ;  /* 0x0000008700877308 */ /* 0x000f220000000800 */
[----:B------:R-:W-:Y:S01]  /*7b30*/  IMAD.MOV.U32 R124, RZ, RZ, R38 ;  /* 0x000000ffff7c7224 */ /* 0x000fe200078e0026 */
[----:B------:R-:W-:Y:S01]  /*7b40*/  LDSM.16.MT88.4 R60, [R221+0x4100] ;  /* 0x00410000dd3c783b */ /* 0x000fe20000004200 */
[----:B------:R-:W-:Y:S01]  /*7b50*/  IMAD.MOV.U32 R127, RZ, RZ, R37 ;  /* 0x000000ffff7f7224 */ /* 0x000fe200078e0025 */
[----:B--2---:R-:W-:Y:S01]  /*7b60*/  F2FP.BF16.PACK_AB R137, R177, R180 ;  /* 0x000000b4b189723e */ /* 0x004fe200000010ff */
[----:B------:R-:W-:Y:S02]  /*7b70*/  IMAD.MOV.U32 R128, RZ, RZ, R36 ;  /* 0x000000ffff807224 */ /* 0x000fe400078e0024 */
[----:B------:R-:W-:Y:S02]  /*7b80*/  IMAD.MOV.U32 R72, RZ, RZ, R49 ;  /* 0x000000ffff487224 */ /* 0x000fe400078e0031 */
[----:B------:R-:W-:Y:S01]  /*7b90*/  IMAD.MOV.U32 R73, RZ, RZ, R48 ;  /* 0x000000ffff497224 */ /* 0x000fe200078e0030 */
[----:B------:R-:W2:Y:S01]  /*7ba0*/  MUFU.EX2 R178, R178 ;  /* 0x000000b200b27308 */ /* 0x000ea20000000800 */
[----:B------:R-:W5:Y:S01]  /*7bb0*/  LDSM.16.MT88.4 R36, [R220+0x100] ;  /* 0x00010000dc24783b */ /* 0x000f620000004200 */
[----:B------:R-:W-:Y:S02]  /*7bc0*/  FMUL.FTZ R27, R2, R83 ;  /* 0x00000053021b7220 */ /* 0x000fe40000410000 */
[----:B------:R-:W-:Y:S02]  /*7bd0*/  IMAD.MOV.U32 R48, RZ, RZ, R25 ;  /* 0x000000ffff307224 */ /* 0x000fe400078e0019 */
[C---:B------:R-:W-:Y:S02]  /*7be0*/  FMUL.FTZ R25, R3.reuse, R81 ;  /* 0x0000005103197220 */ /* 0x040fe40000410000 */
[----:B------:R-:W-:Y:S01]  /*7bf0*/  IMAD.MOV.U32 R49, RZ, RZ, R24 ;  /* 0x000000ffff317224 */ /* 0x000fe200078e0018 */
[----:B------:R-:W0:Y:S01]  /*7c00*/  LDGDEPBAR ;  /* 0x00000000000079af */ /* 0x000e220000000000 */
[----:B------:R-:W-:Y:S01]  /*7c10*/  FMUL.FTZ R24, R3, R80 ;  /* 0x0000005003187220 */ /* 0x000fe20000410000 */
[----:B------:R-:W-:Y:S01]  /*7c20*/  MUFU.EX2 R246, R246 ;  /* 0x000000f600f67308 */ /* 0x000fe20000000800 */
[----:B------:R-:W-:Y:S01]  /*7c30*/  IMAD.MOV.U32 R125, RZ, RZ, R47 ;  /* 0x000000ffff7d7224 */ /* 0x000fe200078e002f */
[----:B----4-:R-:W-:Y:S01]  /*7c40*/  F2FP.BF16.PACK_AB R139, R135, R176 ;  /* 0x000000b0878b723e */ /* 0x010fe200000010ff */
[----:B------:R-:W-:Y:S02]  /*7c50*/  IMAD.MOV.U32 R74, RZ, RZ, R46 ;  /* 0x000000ffff4a7224 */ /* 0x000fe400078e002e */
[----:B------:R-:W-:Y:S02]  /*7c60*/  IMAD.MOV.U32 R129, RZ, RZ, R45 ;  /* 0x000000ffff817224 */ /* 0x000fe400078e002d */
[----:B------:R-:W4:Y:S01]  /*7c70*/  LDSM.16.MT88.4 R44, [R224+0x4100] ;  /* 0x00410000e02c783b */ /* 0x000f220000004200 */
[C---:B------:R-:W-:Y:S02]  /*7c80*/  FMUL.FTZ R32, R3.reuse, R88 ;  /* 0x0000005803207220 */ /* 0x040fe40000410000 */
[----:B------:R-:W1:Y:S01]  /*7c90*/  MUFU.EX2 R249, R249 ;  /* 0x000000f900f97308 */ /* 0x000e620000000800 */
[C---:B------:R-:W-:Y:S01]  /*7ca0*/  FMUL.FTZ R33, R3.reuse, R89 ;  /* 0x0000005903217220 */ /* 0x040fe20000410000 */
[----:B--2---:R-:W-:Y:S01]  /*7cb0*/  F2FP.BF16.PACK_AB R138, R178, R179 ;  /* 0x000000b3b28a723e */ /* 0x004fe200000010ff */
[----:B------:R-:W-:Y:S02]  /*7cc0*/  IMAD.MOV.U32 R75, RZ, RZ, R43 ;  /* 0x000000ffff4b7224 */ /* 0x000fe400078e002b */
[----:B------:R-:W-:Y:S02]  /*7cd0*/  IMAD.MOV.U32 R81, RZ, RZ, R74 ;  /* 0x000000ffff517224 */ /* 0x000fe400078e004a */
[----:B------:R-:W-:Y:S02]  /*7ce0*/  IMAD.MOV.U32 R80, RZ, RZ, R73 ;  /* 0x000000ffff507224 */ /* 0x000fe400078e0049 */
[C---:B---3--:R-:W-:Y:S01]  /*7cf0*/  HMMA.16816.F32.BF16 R4, R136.reuse, R12, R4 ;  /* 0x0000000c8804723c */ /* 0x048fe20000041804 */
[----:B------:R-:W-:Y:S04]  /*7d00*/  MUFU.EX2 R250, R250 ;  /* 0x000000fa00fa7308 */ /* 0x000fe80000000800 */
[C---:B------:R-:W-:Y:S02]  /*7d10*/  FMUL.FTZ R34, R2.reuse, R90 ;  /* 0x0000005a02227220 */ /* 0x040fe40000410000 */
[C---:B------:R-:W-:Y:S01]  /*7d20*/  FMUL.FTZ R12, R3.reuse, R68 ;  /* 0x00000044030c7220 */ /* 0x040fe20000410000 */
[C---:B------:R-:W-:Y:S03]  /*7d30*/  HMMA.16816.F32.BF16 R8, R136.reuse, R14, R8 ;  /* 0x0000000e8808723c */ /* 0x040fe60000041808 */
[----:B------:R-:W2:Y:S01]  /*7d40*/  MUFU.EX2 R252, R252 ;  /* 0x000000fc00fc7308 */ /* 0x000ea20000000800 */
[C---:B------:R-:W-:Y:S02]  /*7d50*/  FMUL.FTZ R13, R3.reuse, R69 ;  /* 0x00000045030d7220 */ /* 0x040fe40000410000 */
[----:B------:R-:W-:Y:S02]  /*7d60*/  IMAD.MOV.U32 R131, RZ, RZ, R42 ;  /* 0x000000ffff837224 */ /* 0x000fe400078e002a */
[C---:B------:R-:W-:Y:S04]  /*7d70*/  FMUL.FTZ R14, R2.reuse, R70 ;  /* 0x00000046020e7220 */ /* 0x040fe80000410000 */
[C---:B------:R-:W-:Y:S01]  /*7d80*/  FMUL.FTZ R15, R2.reuse, R71 ;  /* 0x00000047020f7220 */ /* 0x040fe20000410000 */
[----:B------:R-:W-:Y:S01]  /*7d90*/  MUFU.EX2 R251, R251 ;  /* 0x000000fb00fb7308 */ /* 0x000fe20000000800 */
[----:B------:R-:W3:Y:S01]  /*7da0*/  LDSM.16.MT88.4 R68, [R220+0x4100] ;  /* 0x00410000dc44783b */ /* 0x000ee20000004200 */
[----:B------:R-:W-:Y:S02]  /*7db0*/  IMAD.MOV.U32 R130, RZ, RZ, R41 ;  /* 0x000000ffff827224 */ /* 0x000fe400078e0029 */
[C---:B------:R-:W-:Y:S02]  /*7dc0*/  FMUL.FTZ R42, R2.reuse, R98 ;  /* 0x00000062022a7220 */ /* 0x040fe40000410000 */
[C---:B-1----:R-:W-:Y:S03]  /*7dd0*/  HMMA.16816.F32.BF16 R12, R136.reuse, R20, R12 ;  /* 0x00000014880c723c */ /* 0x042fe6000004180c */
[C---:B------:R-:W-:Y:S02]  /*7de0*/  FMUL.FTZ R43, R2.reuse, R99 ;  /* 0x00000063022b7220 */ /* 0x040fe40000410000 */
[----:B------:R-:W-:Y:S02]  /*7df0*/  IMAD.MOV.U32 R99, RZ, RZ, R80 ;  /* 0x000000ffff637224 */ /* 0x000fe400078e0050 */
[C---:B------:R-:W-:Y:S01]  /*7e00*/  FMUL.FTZ R50, R2.reuse, R106 ;  /* 0x0000006a02327220 */ /* 0x040fe20000410000 */
[C---:B------:R-:W-:Y:S04]  /*7e10*/  HMMA.16816.F32.BF16 R16, R136.reuse, R22, R16 ;  /* 0x000000168810723c */ /* 0x040fe80000041810 */
[C---:B------:R-:W-:Y:S02]  /*7e20*/  FMUL.FTZ R20, R3.reuse, R76 ;  /* 0x0000004c03147220 */ /* 0x040fe40000410000 */
[----:B------:R-:W-:Y:S02]  /*7e30*/  FMUL.FTZ R21, R3, R77 ;  /* 0x0000004d03157220 */ /* 0x000fe40000410000 */
[C---:B------:R-:W-:Y:S04]  /*7e40*/  FMUL.FTZ R22, R2.reuse, R78 ;  /* 0x0000004e02167220 */ /* 0x040fe80000410000 */
[C---:B------:R-:W-:Y:S02]  /*7e50*/  FMUL.FTZ R23, R2.reuse, R79 ;  /* 0x0000004f02177220 */ /* 0x040fe40000410000 */
[----:B------:R-:W-:Y:S02]  /*7e60*/  IMAD.MOV.U32 R79, RZ, RZ, R72 ;  /* 0x000000ffff4f7224 */ /* 0x000fe400078e0048 */
[----:B------:R-:W-:Y:S02]  /*7e70*/  FFMA.FTZ R106, R145, c[0x0][0x2d0], -R182 ;  /* 0x0000b400916a7a23 */ /* 0x000fe400000108b6 */
[----:B------:R-:W-:Y:S01]  /*7e80*/  IMAD.MOV.U32 R88, RZ, RZ, R79 ;  /* 0x000000ffff587224 */ /* 0x000fe200078e004f */
[C---:B------:R-:W-:Y:S01]  /*7e90*/  HMMA.16816.F32.BF16 R20, R136.reuse, R28, R20 ;  /* 0x0000001c8814723c */ /* 0x040fe20000041814 */
[----:B------:R-:W-:Y:S02]  /*7ea0*/  MUFU.EX2 R145, R106 ;  /* 0x0000006a00917308 */ /* 0x000fe40000000800 */
[----:B------:R-:W-:Y:S02]  /*7eb0*/  IMAD.MOV.U32 R78, RZ, RZ, R26 ;  /* 0x000000ffff4e7224 */ /* 0x000fe400078e001a */
[C---:B------:R-:W-:Y:S01]  /*7ec0*/  FMUL.FTZ R26, R2.reuse, R82 ;  /* 0x00000052021a7220 */ /* 0x040fe20000410000 */
[----:B------:R-:W-:Y:S01]  /*7ed0*/  MOV R82, R75 ;  /* 0x0000004b00527202 */ /* 0x000fe20000000f00 */
[C---:B------:R-:W-:Y:S01]  /*7ee0*/  FMUL.FTZ R29, R3.reuse, R85 ;  /* 0x00000055031d7220 */ /* 0x040fe20000410000 */
[----:B------:R-:W1:Y:S01]  /*7ef0*/  LDSM.16.MT88.4 R72, [R224+0x900] ;  /* 0x00090000e048783b */ /* 0x000e620000004200 */
[C---:B------:R-:W-:Y:S03]  /*7f00*/  FMUL.FTZ R28, R3.reuse, R84 ;  /* 0x00000054031c7220 */ /* 0x040fe60000410000 */
[C---:B------:R-:W-:Y:S03]  /*7f10*/  HMMA.16816.F32.BF16 R24, R136.reuse, R30, R24 ;  /* 0x0000001e8818723c */ /* 0x040fe60000041818 */
[----:B------:R-:W-:Y:S02]  /*7f20*/  IMAD.MOV.U32 R77, RZ, RZ, R35 ;  /* 0x000000ffff4d7224 */ /* 0x000fe400078e0023 */
[C---:B------:R-:W-:Y:S02]  /*7f30*/  FMUL.FTZ R35, R2.reuse, R91 ;  /* 0x0000005b02237220 */ /* 0x040fe40000410000 */
[C---:B------:R-:W-:Y:S02]  /*7f40*/  FMUL.FTZ R30, R2.reuse, R86 ;  /* 0x00000056021e7220 */ /* 0x040fe40000410000 */
[C---:B------:R-:W-:Y:S03]  /*7f50*/  FMUL.FTZ R31, R2.reuse, R87 ;  /* 0x00000057021f7220 */ /* 0x040fe60000410000 */
[----:B------:R-:W-:Y:S02]  /*7f60*/  IMAD.MOV.U32 R84, RZ, RZ, R77 ;  /* 0x000000ffff547224 */ /* 0x000fe400078e004d */
[----:B------:R-:W-:Y:S02]  /*7f70*/  IMAD.MOV.U32 R77, RZ, RZ, R124 ;  /* 0x000000ffff4d7224 */ /* 0x000fe400078e007c */
[C---:B-----5:R-:W-:Y:S03]  /*7f80*/  HMMA.16816.F32.BF16 R28, R136.reuse, R36, R28 ;  /* 0x00000024881c723c */ /* 0x060fe6000004181c */
[----:B------:R-:W-:Y:S02]  /*7f90*/  IMAD.MOV.U32 R124, RZ, RZ, R57 ;  /* 0x000000ffff7c7224 */ /* 0x000fe400078e0039 */
[----:B------:R-:W-:Y:S02]  /*7fa0*/  IMAD.MOV.U32 R98, RZ, RZ, R77 ;  /* 0x000000ffff627224 */ /* 0x000fe400078e004d */
[----:B------:R-:W-:Y:S01]  /*7fb0*/  IMAD.MOV.U32 R90, RZ, RZ, R82 ;  /* 0x000000ffff5a7224 */ /* 0x000fe200078e0052 */
[C---:B------:R-:W-:Y:S04]  /*7fc0*/  HMMA.16816.F32.BF16 R32, R136.reuse, R38, R32 ;  /* 0x000000268820723c */ /* 0x040fe80000041820 */
[C---:B------:R-:W-:Y:S02]  /*7fd0*/  FMUL.FTZ R36, R3.reuse, R92 ;  /* 0x0000005c03247220 */ /* 0x040fe40000410000 */
[C---:B------:R-:W-:Y:S02]  /*7fe0*/  FMUL.FTZ R37, R3.reuse, R93 ;  /* 0x0000005d03257220 */ /* 0x040fe40000410000 */
[C---:B------:R-:W-:Y:S04]  /*7ff0*/  FMUL.FTZ R38, R2.reuse, R94 ;  /* 0x0000005e02267220 */ /* 0x040fe80000410000 */
[C---:B------:R-:W-:Y:S02]  /*8000*/  FMUL.FTZ R39, R2.reuse, R95 ;  /* 0x0000005f02277220 */ /* 0x040fe40000410000 */
[----:B------:R-:W-:Y:S02]  /*8010*/  IMAD.MOV.U32 R95, RZ, RZ, R67 ;  /* 0x000000ffff5f7224 */ /* 0x000fe400078e0043 */
[----:B------:R-:W-:Y:S02]  /*8020*/  IMAD.MOV.U32 R91, RZ, RZ, R81 ;  /* 0x000000ffff5b7224 */ /* 0x000fe400078e0051 */
[----:B------:R-:W-:Y:S01]  /*8030*/  IMAD.MOV.U32 R76, RZ, RZ, R40 ;  /* 0x000000ffff4c7224 */ /* 0x000fe200078e0028 */
[C---:B----4-:R-:W-:Y:S03]  /*8040*/  HMMA.16816.F32.BF16 R36, R136.reuse, R44, R36 ;  /* 0x0000002c8824723c */ /* 0x050fe60000041824 */
[C---:B------:R-:W-:Y:S02]  /*8050*/  FMUL.FTZ R40, R3.reuse, R96 ;  /* 0x0000006003287220 */ /* 0x040fe40000410000 */
[C---:B------:R-:W-:Y:S02]  /*8060*/  FMUL.FTZ R41, R3.reuse, R97 ;  /* 0x0000006103297220 */ /* 0x040fe40000410000 */
[----:B------:R-:W-:Y:S02]  /*8070*/  IMAD.MOV.U32 R83, RZ, RZ, R76 ;  /* 0x000000ffff537224 */ /* 0x000fe400078e004c */
[----:B------:R-:W-:Y:S03]  /*8080*/  IMAD.MOV.U32 R76, RZ, RZ, R59 ;  /* 0x000000ffff4c7224 */ /* 0x000fe600078e003b */
[C---:B------:R-:W-:Y:S03]  /*8090*/  HMMA.16816.F32.BF16 R40, R136.reuse, R46, R40 ;  /* 0x0000002e8828723c */ /* 0x040fe60000041828 */
[C---:B------:R-:W-:Y:S01]  /*80a0*/  FMUL.FTZ R44, R3.reuse, R100 ;  /* 0x00000064032c7220 */ /* 0x040fe20000410000 */
[----:B------:R-:W-:Y:S01]  /*80b0*/  MOV R94, R76 ;  /* 0x0000004c005e7202 */ /* 0x000fe20000000f00 */
[C---:B------:R-:W-:Y:S02]  /*80c0*/  FMUL.FTZ R45, R3.reuse, R101 ;  /* 0x00000065032d7220 */ /* 0x040fe40000410000 */
[C---:B------:R-:W-:Y:S02]  /*80d0*/  FMUL.FTZ R46, R2.reuse, R102 ;  /* 0x00000066022e7220 */ /* 0x040fe40000410000 */
[----:B------:R-:W-:Y:S03]  /*80e0*/  FMUL.FTZ R47, R2, R103 ;  /* 0x00000067022f7220 */ /* 0x000fe60000410000 */
[----:B------:R-:W-:Y:S02]  /*80f0*/  FFMA.FTZ R103, R84, c[0x0][0x2d0], -R182 ;  /* 0x0000b40054677a23 */ /* 0x000fe400000108b6 */
[----:B------:R-:W-:Y:S01]  /*8100*/  LDSM.16.MT88.4 R84, [R220+0x900] ;  /* 0x00090000dc54783b */ /* 0x000fe20000004200 */
[----:B------:R-:W-:Y:S01]  /*8110*/  IMAD.MOV.U32 R89, RZ, RZ, R83 ;  /* 0x000000ffff597224 */ /* 0x000fe200078e0053 */
[C---:B------:R-:W-:Y:S02]  /*8120*/  HMMA.16816.F32.BF16 R44, R136.reuse, R52, R44 ;  /* 0x00000034882c723c */ /* 0x040fe4000004182c */
[----:B------:R-:W-:Y:S01]  /*8130*/  MUFU.EX2 R103, R103 ;  /* 0x0000006700677308 */ /* 0x000fe20000000800 */
[----:B------:R-:W-:Y:S02]  /*8140*/  FMUL.FTZ R51, R2, R107 ;  /* 0x0000006b02337220 */ /* 0x000fe40000410000 */
[----:B------:R-:W-:Y:S01]  /*8150*/  IMAD.MOV.U32 R56, RZ, RZ, R48 ;  /* 0x000000ffff387224 */ /* 0x000fe200078e0030 */
[----:B------:R-:W-:Y:S01]  /*8160*/  LDSM.16.MT88.4 R80, [R221+0x900] ;  /* 0x00090000dd50783b */ /* 0x000fe20000004200 */
[----:B------:R-:W-:Y:S02]  /*8170*/  FMUL.FTZ R48, R3, R104 ;  /* 0x0000006803307220 */ /* 0x000fe40000410000 */
[--C-:B------:R-:W-:Y:S03]  /*8180*/  FFMA.FTZ R100, R49, c[0x0][0x2d0], -R248.reuse ;  /* 0x0000b40031647a23 */ /* 0x100fe600000108f8 */
[C---:B------:R-:W-:Y:S02]  /*8190*/  FMUL.FTZ R49, R3.reuse, R105 ;  /* 0x0000006903317220 */ /* 0x040fe40000410000 */
[C---:B------:R-:W-:Y:S01]  /*81a0*/  FMUL.FTZ R52, R3.reuse, R120 ;  /* 0x0000007803347220 */ /* 0x040fe20000410000 */
[----:B------:R-:W-:Y:S01]  /*81b0*/  MUFU.EX2 R100, R100 ;  /* 0x0000006400647308 */ /* 0x000fe20000000800 */
[C---:B------:R-:W-:Y:S02]  /*81c0*/  FMUL.FTZ R53, R3.reuse, R121 ;  /* 0x0000007903357220 */ /* 0x040fe40000410000 */
[----:B------:R-:W-:Y:S01]  /*81d0*/  FFMA.FTZ R101, R78, c[0x0][0x2d0], -R248 ;  /* 0x0000b4004e657a23 */ /* 0x000fe200000108f8 */
[C---:B------:R-:W-:Y:S03]  /*81e0*/  HMMA.16816.F32.BF16 R48, R136.reuse, R54, R48 ;  /* 0x000000368830723c */ /* 0x040fe60000041830 */
[----:B------:R-:W-:Y:S02]  /*81f0*/  IMAD.MOV.U32 R78, RZ, RZ, R127 ;  /* 0x000000ffff4e7224 */ /* 0x000fe400078e007f */
[----:B------:R-:W-:Y:S01]  /*8200*/  IMAD.MOV.U32 R127, RZ, RZ, R58 ;  /* 0x000000ffff7f7224 */ /* 0x000fe200078e003a */
[----:B------:R-:W4:Y:S01]  /*8210*/  MUFU.EX2 R101, R101 ;  /* 0x0000006500657308 */ /* 0x000f220000000800 */
[C---:B------:R-:W-:Y:S02]  /*8220*/  FMUL.FTZ R54, R2.reuse, R122 ;  /* 0x0000007a02367220 */ /* 0x040fe40000410000 */
[----:B------:R-:W-:Y:S03]  /*8230*/  FMUL.FTZ R55, R2, R123 ;  /* 0x0000007b02377220 */ /* 0x000fe60000410000 */
[----:B------:R-:W-:Y:S02]  /*8240*/  IMAD.MOV.U32 R92, RZ, RZ, R78 ;  /* 0x000000ffff5c7224 */ /* 0x000fe400078e004e */
[----:B------:R-:W5:Y:S01]  /*8250*/  LDSM.16.MT88.4 R76, [R222+0x900] ;  /* 0x00090000de4c783b */ /* 0x000f620000004200 */
[----:B------:R-:W-:Y:S01]  /*8260*/  FFMA.FTZ R123, R126, c[0x0][0x2d0], -R248 ;  /* 0x0000b4007e7b7a23 */ /* 0x000fe200000108f8 */
[C---:B------:R-:W-:Y:S03]  /*8270*/  HMMA.16816.F32.BF16 R52, R136.reuse, R60, R52 ;  /* 0x0000003c8834723c */ /* 0x040fe60000041834 */
[C---:B------:R-:W-:Y:S02]  /*8280*/  FMUL.FTZ R58, R2.reuse, R110 ;  /* 0x0000006e023a7220 */ /* 0x040fe40000410000 */
[----:B------:R-:W-:Y:S01]  /*8290*/  FMUL.FTZ R59, R2, R111 ;  /* 0x0000006f023b7220 */ /* 0x000fe20000410000 */
[----:B------:R-:W-:Y:S01]  /*82a0*/  MUFU.EX2 R123, R123 ;  /* 0x0000007b007b7308 */ /* 0x000fe20000000800 */
[--C-:B------:R-:W-:Y:S02]  /*82b0*/  FFMA.FTZ R102, R56, c[0x0][0x2d0], -R182.reuse ;  /* 0x0000b40038667a23 */ /* 0x100fe400000108b6 */
[C---:B------:R-:W-:Y:S03]  /*82c0*/  FMUL.FTZ R56, R3.reuse, R108 ;  /* 0x0000006c03387220 */ /* 0x040fe60000410000 */
[----:B------:R-:W-:Y:S02]  /*82d0*/  FMUL.FTZ R57, R3, R109 ;  /* 0x0000006d03397220 */ /* 0x000fe40000410000 */
[----:B------:R-:W-:Y:S02]  /*82e0*/  FFMA.FTZ R108, R89, c[0x0][0x2d0], -R182 ;  /* 0x0000b400596c7a23 */ /* 0x000fe400000108b6 */
[--C-:B------:R-:W-:Y:S01]  /*82f0*/  FFMA.FTZ R110, R88, c[0x0][0x2d0], -R248.reuse ;  /* 0x0000b400586e7a23 */ /* 0x100fe200000108f8 */
[----:B------:R-:W1:Y:S01]  /*8300*/  MUFU.EX2 R102, R102 ;  /* 0x0000006600667308 */ /* 0x000e620000000800 */
[----:B------:R-:W-:Y:S01]  /*8310*/  IMAD.MOV.U32 R97, RZ, RZ, R127 ;  /* 0x000000ffff617224 */ /* 0x000fe200078e007f */
[C---:B------:R-:W-:Y:S03]  /*8320*/  HMMA.16816.F32.BF16 R56, R136.reuse, R62, R56 ;  /* 0x0000003e8838723c */ /* 0x040fe60000041838 */
[C---:B------:R-:W-:Y:S02]  /*8330*/  FMUL.FTZ R60, R3.reuse, R116 ;  /* 0x00000074033c7220 */ /* 0x040fe40000410000 */
[----:B------:R-:W-:Y:S02]  /*8340*/  FMUL.FTZ R61, R3, R117 ;  /* 0x00000075033d7220 */ /* 0x000fe40000410000 */
[C---:B------:R-:W-:Y:S01]  /*8350*/  FMUL.FTZ R62, R2.reuse, R118 ;  /* 0x00000076023e7220 */ /* 0x040fe20000410000 */
[----:B------:R-:W-:Y:S01]  /*8360*/  MUFU.EX2 R108, R108 ;  /* 0x0000006c006c7308 */ /* 0x000fe20000000800 */
[C---:B------:R-:W-:Y:S03]  /*8370*/  FMUL.FTZ R63, R2.reuse, R119 ;  /* 0x00000077023f7220 */ /* 0x040fe60000410000 */
[----:B------:R-:W-:Y:S02]  /*8380*/  IMAD.MOV.U32 R127, RZ, RZ, R65 ;  /* 0x000000ffff7f7224 */ /* 0x000fe400078e0041 */
[----:B------:R-:W-:Y:S02]  /*8390*/  FFMA.FTZ R119, R95, c[0x0][0x2d0], -R248 ;  /* 0x0000b4005f777a23 */ /* 0x000fe400000108f8 */
[C---:B---3--:R-:W-:Y:S02]  /*83a0*/  HMMA.16816.F32.BF16 R60, R136.reuse, R68, R60 ;  /* 0x00000044883c723c */ /* 0x048fe4000004183c */
[----:B------:R-:W-:Y:S01]  /*83b0*/  MUFU.EX2 R110, R110 ;  /* 0x0000006e006e7308 */ /* 0x000fe20000000800 */
[----:B------:R-:W-:Y:S02]  /*83c0*/  IMAD.MOV.U32 R93, RZ, RZ, R64 ;  /* 0x000000ffff5d7224 */ /* 0x000fe400078e0040 */
[----:B------:R-:W-:Y:S02]  /*83d0*/  FMUL.FTZ R64, R3, R112 ;  /* 0x0000007003407220 */ /* 0x000fe40000410000 */
[C---:B------:R-:W-:Y:S01]  /*83e0*/  FMUL.FTZ R67, R2.reuse, R115 ;  /* 0x0000007302437220 */ /* 0x040fe20000410000 */
[----:B------:R-:W-:Y:S01]  /*83f0*/  F2FP.BF16.PACK_AB R68, R249, R246 ;  /* 0x000000f6f944723e */ /* 0x000fe200000010ff */
[----:B------:R-:W-:Y:S03]  /*8400*/  IMAD.MOV.U32 R96, RZ, RZ, R66 ;  /* 0x000000ffff607224 */ /* 0x000fe600078e0042 */
[----:B------:R-:W-:Y:S01]  /*8410*/  FMUL.FTZ R66, R2, R114 ;  /* 0x0000007202427220 */ /* 0x000fe20000410000 */
[----:B--2---:R-:W-:Y:S01]  /*8420*/  F2FP.BF16.PACK_AB R69, R252, R250 ;  /* 0x000000fafc45723e */ /* 0x004fe200000010ff */
[----:B------:R-:W-:Y:S01]  /*8430*/  FMUL.FTZ R65, R3, R113 ;  /* 0x0000007103417220 */ /* 0x000fe20000410000 */
[----:B------:R-:W-:Y:S01]  /*8440*/  MUFU.EX2 R119, R119 ;  /* 0x0000007700777308 */ /* 0x000fe20000000800 */
[--C-:B------:R-:W-:Y:S02]  /*8450*/  FFMA.FTZ R118, R94, c[0x0][0x2d0], -R248.reuse ;  /* 0x0000b4005e767a23 */ /* 0x100fe400000108f8 */
[----:B------:R-:W-:Y:S02]  /*8460*/  FFMA.FTZ R122, R127, c[0x0][0x2d0], -R248 ;  /* 0x0000b4007f7a7a23 */ /* 0x000fe400000108f8 */
[----:B------:R-:W-:Y:S01]  /*8470*/  FFMA.FTZ R105, R93, c[0x0][0x2d0], -R182 ;  /* 0x0000b4005d697a23 */ /* 0x000fe200000108b6 */
[----:B------:R-:W-:Y:S03]  /*8480*/  HMMA.16816.F32.BF16 R64, R136, R70, R64 ;  /* 0x000000468840723c */ /* 0x000fe60000041840 */
[----:B------:R-:W-:Y:S01]  /*8490*/  IMAD.MOV.U32 R93, RZ, RZ, R91 ;  /* 0x000000ffff5d7224 */ /* 0x000fe200078e005b */
[----:B------:R-:W-:Y:S01]  /*84a0*/  MUFU.EX2 R118, R118 ;  /* 0x0000007600767308 */ /* 0x000fe20000000800 */
[----:B------:R-:W-:Y:S02]  /*84b0*/  FFMA.FTZ R104, R99, c[0x0][0x2d0], -R248 ;  /* 0x0000b40063687a23 */ /* 0x000fe400000108f8 */
[----:B----4-:R-:W-:Y:S01]  /*84c0*/  F2FP.BF16.PACK_AB R70, R101, R100 ;  /* 0x000000646546723e */ /* 0x010fe200000010ff */
[--C-:B------:R-:W-:Y:S01]  /*84d0*/  FFMA.FTZ R121, R93, c[0x0][0x2d0], -R182.reuse ;  /* 0x0000b4005d797a23 */ /* 0x100fe200000108b6 */
[----:B-1----:R-:W-:Y:S03]  /*84e0*/  F2FP.BF16.PACK_AB R71, R103, R102 ;  /* 0x000000666747723e */ /* 0x002fe600000010ff */
[----:B------:R-:W-:Y:S02]  /*84f0*/  FFMA.FTZ R99, R158, c[0x0][0x2d0], -R182 ;  /* 0x0000b4009e637a23 */ /* 0x000fe400000108b6 */
[----:B------:R-:W-:Y:S01]  /*8500*/  MUFU.EX2 R104, R104 ;  /* 0x0000006800687308 */ /* 0x000fe20000000800 */
[----:B------:R-:W-:Y:S01]  /*8510*/  FFMA.FTZ R180, R2, R229, R180 ;  /* 0x000000e502b47223 */ /* 0x000fe200000100b4 */
[C---:B------:R-:W-:Y:S05]  /*8520*/  HMMA.16816.F32.BF16 R4, R68.reuse, R72, R4 ;  /* 0x000000484404723c */ /* 0x040fea0000041804 */
[----:B------:R-:W-:Y:S02]  /*8530*/  FFMA.FTZ R109, R98, c[0x0][0x2d0], -R248 ;  /* 0x0000b400626d7a23 */ /* 0x000fe400000108f8 */
[----:B------:R-:W-:Y:S01]  /*8540*/  IMAD.MOV.U32 R98, RZ, RZ, R97 ;  /* 0x000000ffff627224 */ /* 0x000fe200078e0061 */
[C---:B------:R-:W-:Y:S01]  /*8550*/  HMMA.16816.F32.BF16 R8, R68.reuse, R74, R8 ;  /* 0x0000004a4408723c */ /* 0x040fe20000041808 */
[----:B------:R-:W1:Y:S01]  /*8560*/  LDSM.16.MT88.4 R72, [R224+0x4900] ;  /* 0x00490000e048783b */ /* 0x000e620000004200 */
[----:B------:R-:W2:Y:S02]  /*8570*/  MUFU.EX2 R105, R105 ;  /* 0x0000006900697308 */ /* 0x000ea40000000800 */
[----:B------:R-:W-:Y:S02]  /*8580*/  IMAD.MOV.U32 R97, RZ, RZ, R96 ;  /* 0x000000ffff617224 */ /* 0x000fe400078e0060 */
[----:B------:R-:W-:Y:S02]  /*8590*/  IMAD.MOV.U32 R96, RZ, RZ, R92 ;  /* 0x000000ffff607224 */ /* 0x000fe400078e005c */
[C---:B-----5:R-:W-:Y:S04]  /*85a0*/  HMMA.16816.F32.BF16 R12, R68.reuse, R76, R12 ;  /* 0x0000004c440c723c */ /* 0x060fe8000004180c */
[----:B------:R-:W-:Y:S01]  /*85b0*/  IMAD.MOV.U32 R92, RZ, RZ, R90 ;  /* 0x000000ffff5c7224 */ /* 0x000fe200078e005a */
[----:B------:R-:W-:Y:S01]  /*85c0*/  MUFU.EX2 R158, R99 ;  /* 0x00000063009e7308 */ /* 0x000fe20000000800 */
[----:B------:R-:W-:Y:S01]  /*85d0*/  LDSM.16.MT88.4 R88, [R220+0x4900] ;  /* 0x00490000dc58783b */ /* 0x000fe20000004200 */
[----:B------:R-:W-:Y:S01]  /*85e0*/  FFMA.FTZ R111, R98, c[0x0][0x2d0], -R248 ;  /* 0x0000b400626f7a23 */ /* 0x000fe200000108f8 */
[C---:B------:R-:W-:Y:S04]  /*85f0*/  HMMA.16816.F32.BF16 R16, R68.reuse, R78, R16 ;  /* 0x0000004e4410723c */ /* 0x040fe80000041810 */
[--C-:B------:R-:W-:Y:S02]  /*8600*/  FFMA.FTZ R120, R92, c[0x0][0x2d0], -R182.reuse ;  /* 0x0000b4005c787a23 */ /* 0x100fe400000108b6 */
[----:B------:R-:W3:Y:S01]  /*8610*/  LDSM.16.MT88.4 R76, [R222+0x4900] ;  /* 0x00490000de4c783b */ /* 0x000ee20000004200 */
[----:B------:R-:W-:Y:S01]  /*8620*/  MUFU.EX2 R111, R111 ;  /* 0x0000006f006f7308 */ /* 0x000fe20000000800 */
[C---:B------:R-:W-:Y:S04]  /*8630*/  HMMA.16816.F32.BF16 R20, R68.reuse, R80, R20 ;  /* 0x000000504414723c */ /* 0x040fe80000041814 */
[----:B------:R-:W-:Y:S02]  /*8640*/  FFMA.FTZ R116, R97, c[0x0][0x2d0], -R182 ;  /* 0x0000b40061747a23 */ /* 0x000fe400000108b6 */
[----:B------:R-:W-:Y:S01]  /*8650*/  LDSM.16.MT88.4 R92, [R220+0x5100] ;  /* 0x00510000dc5c783b */ /* 0x000fe20000004200 */
[----:B------:R-:W-:Y:S01]  /*8660*/  FFMA.FTZ R97, R154, c[0x0][0x2d0], -R248 ;  /* 0x0000b4009a617a23 */ /* 0x000fe200000108f8 */
[C---:B------:R-:W-:Y:S01]  /*8670*/  HMMA.16816.F32.BF16 R24, R68.reuse, R82, R24 ;  /* 0x000000524418723c */ /* 0x040fe20000041818 */
[----:B------:R-:W4:Y:S03]  /*8680*/  MUFU.EX2 R109, R109 ;  /* 0x0000006d006d7308 */ /* 0x000f260000000800 */
[--C-:B------:R-:W-:Y:S02]  /*8690*/  FFMA.FTZ R117, R96, c[0x0][0x2d0], -R182.reuse ;  /* 0x0000b40060757a23 */ /* 0x100fe400000108b6 */
[----:B------:R-:W5:Y:S01]  /*86a0*/  LDSM.16.MT88.4 R80, [R221+0x4900] ;  /* 0x00490000dd50783b */ /* 0x000f620000004200 */
[----:B------:R-:W-:Y:S01]  /*86b0*/  FFMA.FTZ R96, R125, c[0x0][0x2d0], -R182 ;  /* 0x0000b4007d607a23 */ /* 0x000fe200000108b6 */
[C---:B------:R-:W-:Y:S03]  /*86c0*/  HMMA.16816.F32.BF16 R28, R68.reuse, R84, R28 ;  /* 0x00000054441c723c */ /* 0x040fe6000004181c */
[----:B------:R-:W-:Y:S01]  /*86d0*/  MUFU.EX2 R154, R97 ;  /* 0x00000061009a7308 */ /* 0x000fe20000000800 */
[----:B------:R-:W-:Y:S02]  /*86e0*/  FFMA.FTZ R98, R166, c[0x0][0x2d0], -R248 ;  /* 0x0000b400a6627a23 */ /* 0x000fe400000108f8 */
[----:B------:R-:W-:Y:S02]  /*86f0*/  FFMA.FTZ R181, R3, R236, R181 ;  /* 0x000000ec03b57223 */ /* 0x000fe400000100b5 */
[C---:B------:R-:W-:Y:S01]  /*8700*/  HMMA.16816.F32.BF16 R32, R68.reuse, R86, R32 ;  /* 0x000000564420723c */ /* 0x040fe20000041820 */
[----:B------:R-:W2:Y:S03]  /*8710*/  LDSM.16.MT88.4 R84, [R224+0x1100] ;  /* 0x00110000e054783b */ /* 0x000ea60000004200 */
[----:B------:R-:W-:Y:S01]  /*8720*/  FADD.FTZ R177, R177, R180 ;  /* 0x000000b4b1b17221 */ /* 0x000fe20000010000 */
[----:B------:R4:W-:Y:S01]  /*8730*/  MUFU.EX2 R166, R98 ;  /* 0x0000006200a67308 */ /* 0x0009e20000000800 */
[----:B------:R-:W-:Y:S02]  /*8740*/  FADD.FTZ R134, R134, R181 ;  /* 0x000000b586867221 */ /* 0x000fe40000010000 */
[C---:B-1----:R-:W-:Y:S04]  /*8750*/  HMMA.16816.F32.BF16 R36, R68.reuse, R72, R36 ;  /* 0x000000484424723c */ /* 0x042fe80000041824 */
[----:B------:R-:W-:Y:S02]  /*8760*/  FADD.FTZ R176, R176, R177 ;  /* 0x000000b1b0b07221 */ /* 0x000fe40000010000 */
[----:B------:R-:W-:Y:S01]  /*8770*/  FADD.FTZ R179, R179, R134 ;  /* 0x00000086b3b37221 */ /* 0x000fe20000010000 */
[----:B------:R-:W-:Y:S01]  /*8780*/  MUFU.EX2 R116, R116 ;  /* 0x0000007400747308 */ /* 0x000fe20000000800 */
[C---:B------:R-:W-:Y:S01]  /*8790*/  HMMA.16816.F32.BF16 R40, R68.reuse, R74, R40 ;  /* 0x0000004a4428723c */ /* 0x040fe20000041828 */
[----:B------:R-:W1:Y:S03]  /*87a0*/  LDSM.16.MT88.4 R72, [R222+0x1100] ;  /* 0x00110000de48783b */ /* 0x000e660000004200 */
[----:B------:R-:W-:Y:S02]  /*87b0*/  FADD.FTZ R3, R135, R176 ;  /* 0x000000b087037221 */ /* 0x000fe40000010000 */
[----:B------:R-:W-:Y:S02]  /*87c0*/  FADD.FTZ R179, R178, R179 ;  /* 0x000000b3b2b37221 */ /* 0x000fe40000010000 */
[C---:B---3--:R-:W-:Y:S01]  /*87d0*/  HMMA.16816.F32.BF16 R44, R68.reuse, R76, R44 ;  /* 0x0000004c442c723c */ /* 0x048fe2000004182c */
[----:B------:R-:W3:Y:S03]  /*87e0*/  MUFU.EX2 R117, R117 ;  /* 0x0000007500757308 */ /* 0x000ee60000000800 */
[----:B------:R-:W-:Y:S02]  /*87f0*/  FADD.FTZ R3, R250, R3 ;  /* 0x00000003fa037221 */ /* 0x000fe40000010000 */
[----:B----4-:R-:W-:Y:S02]  /*8800*/  FFMA.FTZ R98, R146, c[0x0][0x2d0], -R182 ;  /* 0x0000b40092627a23 */ /* 0x010fe400000108b6 */
[C---:B------:R-:W-:Y:S01]  /*8810*/  HMMA.16816.F32.BF16 R48, R68.reuse, R78, R48 ;  /* 0x0000004e4430723c */ /* 0x040fe20000041830 */
[----:B------:R-:W4:Y:S02]  /*8820*/  LDSM.16.MT88.4 R76, [R221+0x1100] ;  /* 0x00110000dd4c783b */ /* 0x000f240000004200 */
        /* <DEDUP_REMOVED lines=8> */
[----:B------:R-:W5:Y:S03]  /*88b0*/  LDSM.16.MT88.4 R80, [R220+0x1100] ;  /* 0x00110000dc50783b */ /* 0x000f660000004200 */
[----:B------:R-:W-:Y:S02]  /*88c0*/  FADD.FTZ R102, R103, R102 ;  /* 0x0000006667667221 */ /* 0x000fe40000010000 */
[----:B------:R-:W-:Y:S01]  /*88d0*/  FADD.FTZ R100, R100, R249 ;  /* 0x000000f964647221 */ /* 0x000fe20000010000 */
[----:B------:R-:W-:Y:S01]  /*88e0*/  MUFU.EX2 R120, R120 ;  /* 0x0000007800787308 */ /* 0x000fe20000000800 */
[C---:B------:R-:W-:Y:S04]  /*88f0*/  HMMA.16816.F32.BF16 R60, R68.reuse, R88, R60 ;  /* 0x00000058443c723c */ /* 0x040fe8000004183c */
[----:B--2---:R-:W-:Y:S02]  /*8900*/  FADD.FTZ R3, R105, R102 ;  /* 0x0000006669037221 */ /* 0x004fe40000010000 */
[----:B------:R-:W-:Y:S02]  /*8910*/  FADD.FTZ R101, R101, R100 ;  /* 0x0000006465657221 */ /* 0x000fe40000010000 */
[----:B------:R-:W-:Y:S01]  /*8920*/  HMMA.16816.F32.BF16 R64, R68, R90, R64 ;  /* 0x0000005a4440723c */ /* 0x000fe20000041840 */
[----:B------:R-:W-:Y:S01]  /*8930*/  LDSM.16.MT88.4 R88, [R221+0x5100] ;  /* 0x00510000dd58783b */ /* 0x000fe20000004200 */
[----:B------:R-:W-:Y:S02]  /*8940*/  MUFU.EX2 R122, R122 ;  /* 0x0000007a007a7308 */ /* 0x000fe40000000800 */
[----:B------:R-:W-:Y:S02]  /*8950*/  FADD.FTZ R2, R104, R101 ;  /* 0x0000006568027221 */ /* 0x000fe40000010000 */
[C---:B------:R-:W-:Y:S01]  /*8960*/  FADD.FTZ R3, R108.reuse, R3 ;  /* 0x000000036c037221 */ /* 0x040fe20000010000 */
[C---:B------:R-:W-:Y:S01]  /*8970*/  F2FP.BF16.PACK_AB R68, R109.reuse, R104 ;  /* 0x000000686d44723e */ /* 0x040fe200000010ff */
[----:B------:R-:W-:Y:S01]  /*8980*/  FADD.FTZ R109, R109, R2 ;  /* 0x000000026d6d7221 */ /* 0x000fe20000010000 */
[----:B------:R-:W-:Y:S03]  /*8990*/  F2FP.BF16.PACK_AB R69, R108, R105 ;  /* 0x000000696c45723e */ /* 0x000fe600000010ff */
[----:B------:R-:W-:Y:S01]  /*89a0*/  F2FP.BF16.PACK_AB R70, R111, R110 ;  /* 0x0000006e6f46723e */ /* 0x000fe200000010ff */
[----:B------:R-:W-:Y:S01]  /*89b0*/  FADD.FTZ R110, R110, R109 ;  /* 0x0000006d6e6e7221 */ /* 0x000fe20000010000 */
[----:B---3--:R-:W-:Y:S01]  /*89c0*/  F2FP.BF16.PACK_AB R71, R117, R116 ;  /* 0x000000747547723e */ /* 0x008fe200000010ff */
[----:B------:R2:W-:Y:S01]  /*89d0*/  MUFU.EX2 R138, R96 ;  /* 0x00000060008a7308 */ /* 0x0005e20000000800 */
[----:B------:R-:W-:Y:S02]  /*89e0*/  FADD.FTZ R116, R116, R3 ;  /* 0x0000000374747221 */ /* 0x000fe40000010000 */
[----:B------:R-:W-:Y:S02]  /*89f0*/  FADD.FTZ R110, R111, R110 ;  /* 0x0000006e6f6e7221 */ /* 0x000fe40000010000 */
[----:B------:R-:W-:Y:S01]  /*8a00*/  FADD.FTZ R116, R117, R116 ;  /* 0x0000007475747221 */ /* 0x000fe20000010000 */
[C---:B------:R-:W-:Y:S08]  /*8a10*/  HMMA.16816.F32.BF16 R4, R68.reuse, R84, R4 ;  /* 0x000000544404723c */ /* 0x040ff00000041804 */
[C---:B------:R-:W-:Y:S01]  /*8a20*/  HMMA.16816.F32.BF16 R8, R68.reuse, R86, R8 ;  /* 0x000000564408723c */ /* 0x040fe20000041808 */
[----:B------:R-:W3:Y:S07]  /*8a30*/  LDSM.16.MT88.4 R84, [R224+0x5100] ;  /* 0x00510000e054783b */ /* 0x000eee0000004200 */
[C---:B-1----:R-:W-:Y:S04]  /*8a40*/  HMMA.16816.F32.BF16 R12, R68.reuse, R72, R12 ;  /* 0x00000048440c723c */ /* 0x042fe8000004180c */
[--C-:B--2---:R-:W-:Y:S04]  /*8a50*/  FFMA.FTZ R96, R162, c[0x0][0x2d0], -R182.reuse ;  /* 0x0000b400a2607a23 */ /* 0x104fe800000108b6 */
[C---:B------:R-:W-:Y:S01]  /*8a60*/  HMMA.16816.F32.BF16 R16, R68.reuse, R74, R16 ;  /* 0x0000004a4410723c */ /* 0x040fe20000041810 */
[----:B------:R-:W1:Y:S01]  /*8a70*/  LDSM.16.MT88.4 R72, [R222+0x5100] ;  /* 0x00510000de48783b */ /* 0x000e620000004200 */
[----:B------:R2:W-:Y:S06]  /*8a80*/  MUFU.EX2 R162, R96 ;  /* 0x0000006000a27308 */ /* 0x0005ec0000000800 */
[C---:B----4-:R-:W-:Y:S08]  /*8a90*/  HMMA.16816.F32.BF16 R20, R68.reuse, R76, R20 ;  /* 0x0000004c4414723c */ /* 0x050ff00000041814 */
[C---:B------:R-:W-:Y:S01]  /*8aa0*/  HMMA.16816.F32.BF16 R24, R68.reuse, R78, R24 ;  /* 0x0000004e4418723c */ /* 0x040fe20000041818 */
[----:B------:R-:W4:Y:S07]  /*8ab0*/  LDSM.16.MT88.4 R76, [R224+0x1900] ;  /* 0x00190000e04c783b */ /* 0x000f2e0000004200 */
[C---:B-----5:R-:W-:Y:S04]  /*8ac0*/  HMMA.16816.F32.BF16 R28, R68.reuse, R80, R28 ;  /* 0x00000050441c723c */ /* 0x060fe8000004181c */
[--C-:B--2---:R-:W-:Y:S04]  /*8ad0*/  FFMA.FTZ R96, R150, c[0x0][0x2d0], -R182.reuse ;  /* 0x0000b40096607a23 */ /* 0x104fe800000108b6 */
[C---:B------:R-:W-:Y:S01]  /*8ae0*/  HMMA.16816.F32.BF16 R32, R68.reuse, R82, R32 ;  /* 0x000000524420723c */ /* 0x040fe20000041820 */
[----:B------:R-:W2:Y:S01]  /*8af0*/  LDSM.16.MT88.4 R80, [R222+0x1900] ;  /* 0x00190000de50783b */ /* 0x000ea20000004200 */
[----:B------:R5:W-:Y:S06]  /*8b00*/  MUFU.EX2 R150, R96 ;  /* 0x0000006000967308 */ /* 0x000bec0000000800 */
[C---:B---3--:R-:W-:Y:S07]  /*8b10*/  HMMA.16816.F32.BF16 R36, R68.reuse, R84, R36 ;  /* 0x000000544424723c */ /* 0x048fee0000041824 */
[--C-:B------:R-:W-:Y:S01]  /*8b20*/  FFMA.FTZ R84, R124, c[0x0][0x2d0], -R182.reuse ;  /* 0x0000b4007c547a23 */ /* 0x100fe200000108b6 */
[C---:B------:R-:W-:Y:S01]  /*8b30*/  HMMA.16816.F32.BF16 R40, R68.reuse, R86, R40 ;  /* 0x000000564428723c */ /* 0x040fe20000041828 */
[----:B------:R-:W-:Y:S02]  /*8b40*/  LDSM.16.MT88.4 R124, [R224+0x3900] ;  /* 0x00390000e07c783b */ /* 0x000fe40000004200 */
[----:B------:R3:W-:Y:S05]  /*8b50*/  MUFU.EX2 R139, R84 ;  /* 0x00000054008b7308 */ /* 0x0007ea0000000800 */
[C---:B-1----:R-:W-:Y:S04]  /*8b60*/  HMMA.16816.F32.BF16 R44, R68.reuse, R72, R44 ;  /* 0x00000048442c723c */ /* 0x042fe8000004182c */
[----:B-----5:R-:W-:Y:S04]  /*8b70*/  FFMA.FTZ R96, R147, c[0x0][0x2d0], -R182 ;  /* 0x0000b40093607a23 */ /* 0x020fe800000108b6 */
[C---:B------:R-:W-:Y:S01]  /*8b80*/  HMMA.16816.F32.BF16 R48, R68.reuse, R74, R48 ;  /* 0x0000004a4430723c */ /* 0x040fe20000041830 */
[----:B------:R-:W1:Y:S01]  /*8b90*/  LDSM.16.MT88.4 R72, [R221+0x1900] ;  /* 0x00190000dd48783b */ /* 0x000e620000004200 */
[----:B------:R5:W2:Y:S06]  /*8ba0*/  MUFU.EX2 R147, R96 ;  /* 0x0000006000937308 */ /* 0x000aac0000000800 */
[C---:B------:R-:W-:Y:S01]  /*8bb0*/  HMMA.16816.F32.BF16 R52, R68.reuse, R88, R52 ;  /* 0x000000584434723c */ /* 0x040fe20000041834 */
[----:B---3--:R-:W3:Y:S06]  /*8bc0*/  LDSM.16.MT88.4 R84, [R220+0x1900] ;  /* 0x00190000dc54783b */ /* 0x008eec0000004200 */
[--C-:B------:R-:W-:Y:S01]  /*8bd0*/  FFMA.FTZ R88, R131, c[0x0][0x2d0], -R248.reuse ;  /* 0x0000b40083587a23 */ /* 0x100fe200000108f8 */
[C---:B------:R-:W-:Y:S03]  /*8be0*/  HMMA.16816.F32.BF16 R56, R68.reuse, R90, R56 ;  /* 0x0000005a4438723c */ /* 0x040fe60000041838 */
[----:B------:R-:W1:Y:S01]  /*8bf0*/  MUFU.EX2 R136, R88 ;  /* 0x0000005800887308 */ /* 0x000e620000000800 */
[----:B------:R-:W-:Y:S04]  /*8c00*/  FFMA.FTZ R89, R130, c[0x0][0x2d0], -R248 ;  /* 0x0000b40082597a23 */ /* 0x000fe800000108f8 */
[C---:B------:R-:W-:Y:S01]  /*8c10*/  HMMA.16816.F32.BF16 R60, R68.reuse, R92, R60 ;  /* 0x0000005c443c723c */ /* 0x040fe2000004183c */
[----:B-----5:R-:W-:Y:S03]  /*8c20*/  LDSM.16.MT88.4 R96, [R220+0x7100] ;  /* 0x00710000dc60783b */ /* 0x020fe60000004200 */
[----:B--2---:R-:W-:Y:S01]  /*8c30*/  F2FP.BF16.PACK_AB R113, R145, R147 ;  /* 0x000000939171723e */ /* 0x004fe200000010ff */
[----:B------:R2:W5:Y:S02]  /*8c40*/  MUFU.EX2 R137, R89 ;  /* 0x0000005900897308 */ /* 0x0005640000000800 */
[--C-:B------:R-:W-:Y:S01]  /*8c50*/  FFMA.FTZ R92, R129, c[0x0][0x2d0], -R182.reuse ;  /* 0x0000b400815c7a23 */ /* 0x100fe200000108b6 */
[----:B------:R-:W-:Y:S04]  /*8c60*/  HMMA.16816.F32.BF16 R64, R68, R94, R64 ;  /* 0x0000005e4440723c */ /* 0x000fe80000041840 */
[----:B------:R-:W-:Y:S03]  /*8c70*/  FFMA.FTZ R93, R164, c[0x0][0x2d0], -R182 ;  /* 0x0000b400a45d7a23 */ /* 0x000fe600000108b6 */
[----:B------:R-:W-:Y:S01]  /*8c80*/  F2FP.BF16.PACK_AB R68, R118, R119 ;  /* 0x000000777644723e */ /* 0x000fe200000010ff */
[----:B------:R1:W-:Y:S01]  /*8c90*/  MUFU.EX2 R107, R92 ;  /* 0x0000005c006b7308 */ /* 0x0003e20000000800 */
[----:B------:R-:W-:Y:S03]  /*8ca0*/  F2FP.BF16.PACK_AB R69, R120, R121 ;  /* 0x000000797845723e */ /* 0x000fe600000010ff */
[----:B------:R-:W-:Y:S01]  /*8cb0*/  F2FP.BF16.PACK_AB R70, R123, R122 ;  /* 0x0000007a7b46723e */ /* 0x000fe200000010ff */
[--C-:B------:R-:W-:Y:S01]  /*8cc0*/  FFMA.FTZ R95, R128, c[0x0][0x2d0], -R248.reuse ;  /* 0x0000b400805f7a23 */ /* 0x100fe200000108f8 */
[----:B------:R-:W-:Y:S01]  /*8cd0*/  F2FP.BF16.PACK_AB R71, R139, R138 ;  /* 0x0000008a8b47723e */ /* 0x000fe200000010ff */
[----:B------:R-:W-:Y:S02]  /*8ce0*/  FFMA.FTZ R94, R160, c[0x0][0x2d0], -R248 ;  /* 0x0000b400a05e7a23 */ /* 0x000fe400000108f8 */
[----:B------:R-:W-:Y:S01]  /*8cf0*/  FADD.FTZ R119, R119, R110 ;  /* 0x0000006e77777221 */ /* 0x000fe20000010000 */
[----:B------:R-:W-:Y:S01]  /*8d00*/  MUFU.EX2 R112, R95 ;  /* 0x0000005f00707308 */ /* 0x000fe20000000800 */
[----:B------:R-:W-:Y:S01]  /*8d10*/  LDSM.16.MT88.4 R108, [R221+0x7900] ;  /* 0x00790000dd6c783b */ /* 0x000fe20000004200 */
[----:B------:R-:W-:Y:S01]  /*8d20*/  FADD.FTZ R121, R121, R116 ;  /* 0x0000007479797221 */ /* 0x000fe20000010000 */
[C---:B----4-:R-:W-:Y:S03]  /*8d30*/  HMMA.16816.F32.BF16 R4, R68.reuse, R76, R4 ;  /* 0x0000004c4404723c */ /* 0x050fe60000041804 */
[----:B------:R-:W-:Y:S02]  /*8d40*/  FADD.FTZ R119, R118, R119 ;  /* 0x0000007776777221 */ /* 0x000fe40000010000 */
[----:B------:R-:W-:Y:S01]  /*8d50*/  FADD.FTZ R121, R120, R121 ;  /* 0x0000007978797221 */ /* 0x000fe20000010000 */
[----:B--2---:R-:W-:Y:S01]  /*8d60*/  LDSM.16.MT88.4 R88, [R221+0x5900] ;  /* 0x00590000dd58783b */ /* 0x004fe20000004200 */
[----:B------:R-:W-:Y:S01]  /*8d70*/  MUFU.EX2 R160, R94 ;  /* 0x0000005e00a07308 */ /* 0x000fe20000000800 */
[C---:B------:R-:W-:Y:S04]  /*8d80*/  HMMA.16816.F32.BF16 R8, R68.reuse, R78, R8 ;  /* 0x0000004e4408723c */ /* 0x040fe80000041808 */
[----:B-1----:R-:W-:Y:S02]  /*8d90*/  FFMA.FTZ R92, R152, c[0x0][0x2d0], -R182 ;  /* 0x0000b400985c7a23 */ /* 0x002fe400000108b6 */
[----:B------:R-:W1:Y:S01]  /*8da0*/  LDSM.16.MT88.4 R76, [R224+0x5900] ;  /* 0x00590000e04c783b */ /* 0x000e620000004200 */
[----:B------:R-:W-:Y:S01]  /*8db0*/  FADD.FTZ R122, R122, R119 ;  /* 0x000000777a7a7221 */ /* 0x000fe20000010000 */
[C---:B------:R-:W-:Y:S01]  /*8dc0*/  HMMA.16816.F32.BF16 R12, R68.reuse, R80, R12 ;  /* 0x00000050440c723c */ /* 0x040fe2000004180c */
[----:B------:R-:W-:Y:S03]  /*8dd0*/  MUFU.EX2 R152, R92 ;  /* 0x0000005c00987308 */ /* 0x000fe60000000800 */
[----:B------:R-:W-:Y:S02]  /*8de0*/  FADD.FTZ R2, R138, R121 ;  /* 0x000000798a027221 */ /* 0x000fe40000010000 */
[----:B------:R-:W-:Y:S02]  /*8df0*/  FADD.FTZ R123, R123, R122 ;  /* 0x0000007a7b7b7221 */ /* 0x000fe40000010000 */
[C---:B------:R-:W-:Y:S01]  /*8e00*/  HMMA.16816.F32.BF16 R16, R68.reuse, R82, R16 ;  /* 0x000000524410723c */ /* 0x040fe20000041810 */
[----:B------:R-:W2:Y:S02]  /*8e10*/  LDSM.16.MT88.4 R80, [R222+0x5900] ;  /* 0x00590000de50783b */ /* 0x000ea40000004200 */
[----:B------:R4:W1:Y:S01]  /*8e20*/  MUFU.EX2 R164, R93 ;  /* 0x0000005d00a47308 */ /* 0x0008620000000800 */
[----:B------:R-:W-:Y:S02]  /*8e30*/  FADD.FTZ R3, R139, R2 ;  /* 0x000000028b037221 */ /* 0x000fe40000010000 */
[----:B------:R-:W-:Y:S02]  /*8e40*/  FADD.FTZ R2, R136, R123 ;  /* 0x0000007b88027221 */ /* 0x000fe40000010000 */
[C---:B------:R-:W-:Y:S04]  /*8e50*/  HMMA.16816.F32.BF16 R20, R68.reuse, R72, R20 ;  /* 0x000000484414723c */ /* 0x040fe80000041814 */
[C---:B-----5:R-:W-:Y:S04]  /*8e60*/  FADD.FTZ R2, R137.reuse, R2 ;  /* 0x0000000289027221 */ /* 0x060fe80000010000 */
[C---:B------:R-:W-:Y:S01]  /*8e70*/  HMMA.16816.F32.BF16 R24, R68.reuse, R74, R24 ;  /* 0x0000004a4418723c */ /* 0x040fe20000041818 */
[----:B------:R-:W5:Y:S07]  /*8e80*/  LDSM.16.MT88.4 R72, [R220+0x5900] ;  /* 0x00590000dc48783b */ /* 0x000f6e0000004200 */
[C---:B---3--:R-:W-:Y:S04]  /*8e90*/  HMMA.16816.F32.BF16 R28, R68.reuse, R84, R28 ;  /* 0x00000054441c723c */ /* 0x048fe8000004181c */
[----:B----4-:R-:W-:Y:S04]  /*8ea0*/  FFMA.FTZ R93, R156, c[0x0][0x2d0], -R182 ;  /* 0x0000b4009c5d7a23 */ /* 0x010fe800000108b6 */
[C---:B------:R-:W-:Y:S01]  /*8eb0*/  HMMA.16816.F32.BF16 R32, R68.reuse, R86, R32 ;  /* 0x000000564420723c */ /* 0x040fe20000041820 */
[----:B------:R-:W3:Y:S01]  /*8ec0*/  LDSM.16.MT88.4 R84, [R224+0x2100] ;  /* 0x00210000e054783b */ /* 0x000ee20000004200 */
[----:B------:R4:W3:Y:S06]  /*8ed0*/  MUFU.EX2 R156, R93 ;  /* 0x0000005d009c7308 */ /* 0x0008ec0000000800 */
[C---:B-1----:R-:W-:Y:S08]  /*8ee0*/  HMMA.16816.F32.BF16 R36, R68.reuse, R76, R36 ;  /* 0x0000004c4424723c */ /* 0x042ff00000041824 */
[C---:B------:R-:W-:Y:S01]  /*8ef0*/  HMMA.16816.F32.BF16 R40, R68.reuse, R78, R40 ;  /* 0x0000004e4428723c */ /* 0x040fe20000041828 */
[----:B------:R-:W1:Y:S07]  /*8f00*/  LDSM.16.MT88.4 R76, [R222+0x2100] ;  /* 0x00210000de4c783b */ /* 0x000e6e0000004200 */
[C---:B--2---:R-:W-:Y:S01]  /*8f10*/  HMMA.16816.F32.BF16 R44, R68.reuse, R80, R44 ;  /* 0x00000050442c723c */ /* 0x044fe2000004182c */
[----:B----4-:R-:W-:Y:S07]  /*8f20*/  LDSM.16.MT88.4 R92, [R220+0x6100] ;  /* 0x00610000dc5c783b */ /* 0x010fee0000004200 */
[C---:B------:R-:W-:Y:S01]  /*8f30*/  HMMA.16816.F32.BF16 R48, R68.reuse, R82, R48 ;  /* 0x000000524430723c */ /* 0x040fe20000041830 */
[----:B------:R-:W-:Y:S07]  /*8f40*/  LDSM.16.MT88.4 R80, [R220+0x2100] ;  /* 0x00210000dc50783b */ /* 0x000fee0000004200 */
[C---:B------:R-:W-:Y:S07]  /*8f50*/  HMMA.16816.F32.BF16 R52, R68.reuse, R88, R52 ;  /* 0x000000584434723c */ /* 0x040fee0000041834 */
[--C-:B------:R-:W-:Y:S01]  /*8f60*/  FFMA.FTZ R89, R148, c[0x0][0x2d0], -R248.reuse ;  /* 0x0000b40094597a23 */ /* 0x100fe200000108f8 */
[C---:B------:R-:W-:Y:S03]  /*8f70*/  HMMA.16816.F32.BF16 R56, R68.reuse, R90, R56 ;  /* 0x0000005a4438723c */ /* 0x040fe60000041838 */
[----:B------:R-:W-:Y:S01]  /*8f80*/  MUFU.EX2 R148, R89 ;  /* 0x0000005900947308 */ /* 0x000fe20000000800 */
[--C-:B------:R-:W-:Y:S04]  /*8f90*/  FFMA.FTZ R88, R144, c[0x0][0x2d0], -R248.reuse ;  /* 0x0000b40090587a23 */ /* 0x100fe800000108f8 */
[C---:B-----5:R-:W-:Y:S05]  /*8fa0*/  HMMA.16816.F32.BF16 R60, R68.reuse, R72, R60 ;  /* 0x00000048443c723c */ /* 0x060fea000004183c */
[----:B------:R2:W4:Y:S03]  /*8fb0*/  MUFU.EX2 R144, R88 ;  /* 0x0000005800907308 */ /* 0x0005260000000800 */
[----:B------:R-:W-:Y:S01]  /*8fc0*/  HMMA.16816.F32.BF16 R64, R68, R74, R64 ;  /* 0x0000004a4440723c */ /* 0x000fe20000041840 */
[----:B------:R-:W5:Y:S06]  /*8fd0*/  LDSM.16.MT88.4 R72, [R221+0x2100] ;  /* 0x00210000dd48783b */ /* 0x000f6c0000004200 */
[----:B------:R-:W-:Y:S02]  /*8fe0*/  F2FP.BF16.PACK_AB R69, R164, R107 ;  /* 0x0000006ba445723e */ /* 0x000fe400000010ff */
[----:B------:R-:W-:Y:S03]  /*8ff0*/  F2FP.BF16.PACK_AB R68, R137, R136 ;  /* 0x000000888944723e */ /* 0x000fe600000010ff */
[----:B------:R-:W-:Y:S02]  /*9000*/  F2FP.BF16.PACK_AB R70, R160, R112 ;  /* 0x00000070a046723e */ /* 0x000fe400000010ff */
[----:B---3--:R-:W-:Y:S07]  /*9010*/  F2FP.BF16.PACK_AB R71, R152, R156 ;  /* 0x0000009c9847723e */ /* 0x008fee00000010ff */
[C---:B------:R-:W-:Y:S01]  /*9020*/  HMMA.16816.F32.BF16 R4, R68.reuse, R84, R4 ;  /* 0x000000544404723c */ /* 0x040fe20000041804 */
[----:B--2---:R-:W-:Y:S07]  /*9030*/  LDSM.16.MT88.4 R88, [R221+0x6100] ;  /* 0x00610000dd58783b */ /* 0x004fee0000004200 */
[C---:B------:R-:W-:Y:S01]  /*9040*/  HMMA.16816.F32.BF16 R8, R68.reuse, R86, R8 ;  /* 0x000000564408723c */ /* 0x040fe20000041808 */
[----:B------:R-:W2:Y:S07]  /*9050*/  LDSM.16.MT88.4 R84, [R224+0x6100] ;  /* 0x00610000e054783b */ /* 0x000eae0000004200 */
[C---:B-1----:R-:W-:Y:S08]  /*9060*/  HMMA.16816.F32.BF16 R12, R68.reuse, R76, R12 ;  /* 0x0000004c440c723c */ /* 0x042ff0000004180c */
[C---:B------:R-:W-:Y:S01]  /*9070*/  HMMA.16816.F32.BF16 R16, R68.reuse, R78, R16 ;  /* 0x0000004e4410723c */ /* 0x040fe20000041810 */
[----:B------:R-:W1:Y:S07]  /*9080*/  LDSM.16.MT88.4 R76, [R222+0x6100] ;  /* 0x00610000de4c783b */ /* 0x000e6e0000004200 */
[C---:B-----5:R-:W-:Y:S08]  /*9090*/  HMMA.16816.F32.BF16 R20, R68.reuse, R72, R20 ;  /* 0x000000484414723c */ /* 0x060ff00000041814 */
        /* <DEDUP_REMOVED lines=13> */
[----:B------:R-:W1:Y:S07]  /*9170*/  LDSM.16.MT88.4 R88, [R224+0x6900] ;  /* 0x00690000e058783b */ /* 0x000e6e0000004200 */
[C---:B------:R-:W-:Y:S07]  /*9180*/  HMMA.16816.F32.BF16 R60, R68.reuse, R92, R60 ;  /* 0x0000005c443c723c */ /* 0x040fee000004183c */
[--C-:B------:R-:W-:Y:S01]  /*9190*/  FFMA.FTZ R92, R165, c[0x0][0x2d0], -R248.reuse ;  /* 0x0000b400a55c7a23 */ /* 0x100fe200000108f8 */
[----:B------:R-:W-:Y:S03]  /*91a0*/  HMMA.16816.F32.BF16 R64, R68, R94, R64 ;  /* 0x0000005e4440723c */ /* 0x000fe60000041840 */
[----:B------:R1:W-:Y:S04]  /*91b0*/  MUFU.EX2 R165, R92 ;  /* 0x0000005c00a57308 */ /* 0x0003e80000000800 */
[----:B----4-:R-:W-:Y:S02]  /*91c0*/  F2FP.BF16.PACK_AB R68, R144, R148 ;  /* 0x000000949044723e */ /* 0x010fe400000010ff */
[----:B------:R-:W-:Y:S03]  /*91d0*/  F2FP.BF16.PACK_AB R69, R158, R162 ;  /* 0x000000a29e45723e */ /* 0x000fe600000010ff */
[----:B------:R-:W-:Y:S02]  /*91e0*/  F2FP.BF16.PACK_AB R70, R154, R166 ;  /* 0x000000a69a46723e */ /* 0x000fe400000010ff */
[----:B------:R-:W-:Y:S07]  /*91f0*/  F2FP.BF16.PACK_AB R71, R146, R150 ;  /* 0x000000969247723e */ /* 0x000fee00000010ff */
[C---:B---3--:R-:W-:Y:S01]  /*9200*/  HMMA.16816.F32.BF16 R4, R68.reuse, R72, R4 ;  /* 0x000000484404723c */ /* 0x048fe20000041804 */
[----:B-1----:R-:W-:Y:S07]  /*9210*/  LDSM.16.MT88.4 R92, [R221+0x7100] ;  /* 0x00710000dd5c783b */ /* 0x002fee0000004200 */
[C---:B------:R-:W-:Y:S01]  /*9220*/  HMMA.16816.F32.BF16 R8, R68.reuse, R74, R8 ;  /* 0x0000004a4408723c */ /* 0x040fe20000041808 */
[----:B------:R-:W1:Y:S07]  /*9230*/  LDSM.16.MT88.4 R72, [R222+0x6900] ;  /* 0x00690000de48783b */ /* 0x000e6e0000004200 */
[C---:B-----5:R-:W-:Y:S08]  /*9240*/  HMMA.16816.F32.BF16 R12, R68.reuse, R80, R12 ;  /* 0x00000050440c723c */ /* 0x060ff0000004180c */
[C---:B------:R-:W-:Y:S01]  /*9250*/  HMMA.16816.F32.BF16 R16, R68.reuse, R82, R16 ;  /* 0x000000524410723c */ /* 0x040fe20000041810 */
[----:B------:R-:W3:Y:S07]  /*9260*/  LDSM.16.MT88.4 R80, [R221+0x6900] ;  /* 0x00690000dd50783b */ /* 0x000eee0000004200 */
[C---:B--2---:R-:W-:Y:S07]  /*9270*/  HMMA.16816.F32.BF16 R20, R68.reuse, R84, R20 ;  /* 0x000000544414723c */ /* 0x044fee0000041814 */
[----:B------:R-:W-:Y:S01]  /*9280*/  FFMA.FTZ R85, R167, c[0x0][0x2d0], -R248 ;  /* 0x0000b400a7557a23 */ /* 0x000fe200000108f8 */
[C---:B------:R-:W-:Y:S03]  /*9290*/  HMMA.16816.F32.BF16 R24, R68.reuse, R86, R24 ;  /* 0x000000564418723c */ /* 0x040fe60000041818 */
[----:B------:R2:W4:Y:S01]  /*92a0*/  MUFU.EX2 R167, R85 ;  /* 0x0000005500a77308 */ /* 0x0005220000000800 */
[--C-:B------:R-:W-:Y:S03]  /*92b0*/  FFMA.FTZ R84, R163, c[0x0][0x2d0], -R182.reuse ;  /* 0x0000b400a3547a23 */ /* 0x100fe600000108b6 */
[----:B------:R-:W-:Y:S01]  /*92c0*/  FFMA.FTZ R87, R161, c[0x0][0x2d0], -R182 ;  /* 0x0000b400a1577a23 */ /* 0x000fe200000108b6 */
[C---:B------:R-:W-:Y:S04]  /*92d0*/  HMMA.16816.F32.BF16 R28, R68.reuse, R76, R28 ;  /* 0x0000004c441c723c */ /* 0x040fe8000004181c */
[----:B------:R-:W-:Y:S01]  /*92e0*/  FFMA.FTZ R86, R157, c[0x0][0x2d0], -R248 ;  /* 0x0000b4009d567a23 */ /* 0x000fe200000108f8 */
[----:B------:R-:W-:Y:S03]  /*92f0*/  MUFU.EX2 R161, R87 ;  /* 0x0000005700a17308 */ /* 0x000fe60000000800 */
[C---:B------:R-:W-:Y:S01]  /*9300*/  HMMA.16816.F32.BF16 R32, R68.reuse, R78, R32 ;  /* 0x0000004e4420723c */ /* 0x040fe20000041820 */
[----:B------:R-:W5:Y:S06]  /*9310*/  LDSM.16.MT88.4 R76, [R220+0x6900] ;  /* 0x00690000dc4c783b */ /* 0x000f6c0000004200 */
[----:B------:R3:W3:Y:S01]  /*9320*/  MUFU.EX2 R163, R84 ;  /* 0x0000005400a37308 */ /* 0x0006e20000000800 */
[C---:B------:R-:W-:Y:S04]  /*9330*/  HMMA.16816.F32.BF16 R36, R68.reuse, R88, R36 ;  /* 0x000000584424723c */ /* 0x040fe80000041824 */
[----:B--2---:R-:W-:Y:S03]  /*9340*/  FFMA.FTZ R85, R159, c[0x0][0x2d0], -R182 ;  /* 0x0000b4009f557a23 */ /* 0x004fe600000108b6 */
[----:B------:R-:W-:Y:S01]  /*9350*/  FFMA.FTZ R88, R155, c[0x0][0x2d0], -R248 ;  /* 0x0000b4009b587a23 */ /* 0x000fe200000108f8 */
[C---:B------:R-:W-:Y:S01]  /*9360*/  HMMA.16816.F32.BF16 R40, R68.reuse, R90, R40 ;  /* 0x0000005a4428723c */ /* 0x040fe20000041828 */
[----:B------:R-:W-:Y:S07]  /*9370*/  MUFU.EX2 R159, R85 ;  /* 0x00000055009f7308 */ /* 0x000fee0000000800 */
[C---:B-1----:R-:W-:Y:S03]  /*9380*/  HMMA.16816.F32.BF16 R44, R68.reuse, R72, R44 ;  /* 0x00000048442c723c */ /* 0x042fe6000004182c */
[----:B------:R1:W-:Y:S01]  /*9390*/  MUFU.EX2 R157, R86 ;  /* 0x00000056009d7308 */ /* 0x0003e20000000800 */
[----:B---3--:R-:W-:Y:S04]  /*93a0*/  FFMA.FTZ R84, R153, c[0x0][0x2d0], -R182 ;  /* 0x0000b40099547a23 */ /* 0x008fe800000108b6 */
[C---:B------:R-:W-:Y:S01]  /*93b0*/  HMMA.16816.F32.BF16 R48, R68.reuse, R74, R48 ;  /* 0x0000004a4430723c */ /* 0x040fe20000041830 */
[----:B------:R-:W2:Y:S04]  /*93c0*/  LDSM.16.MT88.4 R72, [R224+0x3100] ;  /* 0x00310000e048783b */ /* 0x000ea80000004200 */
[----:B------:R-:W-:Y:S03]  /*93d0*/  MUFU.EX2 R153, R84 ;  /* 0x0000005400997308 */ /* 0x000fe60000000800 */
[C---:B------:R-:W-:Y:S07]  /*93e0*/  HMMA.16816.F32.BF16 R52, R68.reuse, R80, R52 ;  /* 0x000000504434723c */ /* 0x040fee0000041834 */
[----:B------:R3:W2:Y:S01]  /*93f0*/  MUFU.EX2 R155, R88 ;  /* 0x00000058009b7308 */ /* 0x0006a20000000800 */
[C---:B------:R-:W-:Y:S01]  /*9400*/  HMMA.16816.F32.BF16 R56, R68.reuse, R82, R56 ;  /* 0x000000524438723c */ /* 0x040fe20000041838 */
[----:B------:R-:W2:Y:S03]  /*9410*/  LDSM.16.MT88.4 R80, [R222+0x3100] ;  /* 0x00310000de50783b */ /* 0x000ea60000004200 */
[--C-:B-1----:R-:W-:Y:S04]  /*9420*/  FFMA.FTZ R86, R149, c[0x0][0x2d0], -R248.reuse ;  /* 0x0000b40095567a23 */ /* 0x102fe800000108f8 */
[C---:B-----5:R-:W-:Y:S01]  /*9430*/  HMMA.16816.F32.BF16 R60, R68.reuse, R76, R60 ;  /* 0x0000004c443c723c */ /* 0x060fe2000004183c */
[----:B------:R1:W-:Y:S07]  /*9440*/  MUFU.EX2 R149, R86 ;  /* 0x0000005600957308 */ /* 0x0003ee0000000800 */
[----:B------:R-:W-:Y:S01]  /*9450*/  HMMA.16816.F32.BF16 R64, R68, R78, R64 ;  /* 0x0000004e4440723c */ /* 0x000fe20000041840 */
[----:B------:R-:W5:Y:S06]  /*9460*/  LDSM.16.MT88.4 R76, [R221+0x3100] ;  /* 0x00310000dd4c783b */ /* 0x000f6c0000004200 */
[----:B----4-:R-:W-:Y:S01]  /*9470*/  F2FP.BF16.PACK_AB R68, R165, R167 ;  /* 0x000000a7a544723e */ /* 0x010fe200000010ff */
[--C-:B---3--:R-:W-:Y:S01]  /*9480*/  FFMA.FTZ R88, R151, c[0x0][0x2d0], -R248.reuse ;  /* 0x0000b40097587a23 */ /* 0x108fe200000108f8 */
[----:B------:R-:W-:Y:S03]  /*9490*/  F2FP.BF16.PACK_AB R69, R161, R163 ;  /* 0x000000a3a145723e */ /* 0x000fe600000010ff */
[----:B--2---:R-:W-:Y:S01]  /*94a0*/  F2FP.BF16.PACK_AB R70, R155, R157 ;  /* 0x0000009d9b46723e */ /* 0x004fe200000010ff */
[----:B------:R-:W2:Y:S01]  /*94b0*/  MUFU.EX2 R151, R88 ;  /* 0x0000005800977308 */ /* 0x000ea20000000800 */
[----:B------:R-:W-:Y:S01]  /*94c0*/  F2FP.BF16.PACK_AB R71, R153, R159 ;  /* 0x0000009f9947723e */ /* 0x000fe200000010ff */
[----:B------:R-:W-:Y:S01]  /*94d0*/  FFMA.FTZ R248, R183, c[0x0][0x2d0], -R248 ;  /* 0x0000b400b7f87a23 */ /* 0x000fe200000108f8 */
[----:B-1----:R-:W1:Y:S01]  /*94e0*/  LDSM.16.MT88.4 R84, [R220+0x3100] ;  /* 0x00310000dc54783b */ /* 0x002e620000004200 */
[--C-:B------:R-:W-:Y:S02]  /*94f0*/  FFMA.FTZ R183, R247, c[0x0][0x2d0], -R182.reuse ;  /* 0x0000b400f7b77a23 */ /* 0x100fe400000108b6 */
[----:B------:R-:W-:Y:S02]  /*9500*/  FFMA.FTZ R182, R133, c[0x0][0x2d0], -R182 ;  /* 0x0000b40085b67a23 */ /* 0x000fe400000108b6 */
[C---:B------:R-:W-:Y:S02]  /*9510*/  HMMA.16816.F32.BF16 R4, R68.reuse, R72, R4 ;  /* 0x000000484404723c */ /* 0x040fe40000041804 */
[----:B------:R-:W3:Y:S01]  /*9520*/  MUFU.EX2 R248, R248 ;  /* 0x000000f800f87308 */ /* 0x000ee20000000800 */
[----:B------:R-:W-:Y:S02]  /*9530*/  IMAD.MOV.U32 R133, RZ, RZ, R107 ;  /* 0x000000ffff857224 */ /* 0x000fe400078e006b */
[----:B------:R-:W-:Y:S01]  /*9540*/  LDSM.16.MT88.4 R104, [R222+0x7900] ;  /* 0x00790000de68783b */ /* 0x000fe20000004200 */
[----:B------:R-:W-:Y:S02]  /*9550*/  IMAD.MOV.U32 R247, RZ, RZ, R112 ;  /* 0x000000fffff77224 */ /* 0x000fe400078e0070 */
[C---:B------:R-:W-:Y:S04]  /*9560*/  HMMA.16816.F32.BF16 R8, R68.reuse, R74, R8 ;  /* 0x0000004a4408723c */ /* 0x040fe80000041808 */
[----:B------:R-:W-:Y:S01]  /*9570*/  MUFU.EX2 R183, R183 ;  /* 0x000000b700b77308 */ /* 0x000fe20000000800 */
[----:B------:R-:W4:Y:S01]  /*9580*/  LDSM.16.MT88.4 R72, [R224+0x7100] ;  /* 0x00710000e048783b */ /* 0x000f220000004200 */
[----:B------:R-:W-:Y:S02]  /*9590*/  FADD.FTZ R3, R133, R3 ;  /* 0x0000000385037221 */ /* 0x000fe40000010000 */
[C---:B------:R-:W-:Y:S04]  /*95a0*/  HMMA.16816.F32.BF16 R12, R68.reuse, R80, R12 ;  /* 0x00000050440c723c */ /* 0x040fe8000004180c */
[----:B--2---:R-:W-:Y:S01]  /*95b0*/  F2FP.BF16.PACK_AB R112, R151, R149 ;  /* 0x000000959770723e */ /* 0x004fe200000010ff */
[----:B------:R-:W2:Y:S01]  /*95c0*/  LDSM.16.MT88.4 R88, [R222+0x7100] ;  /* 0x00710000de58783b */ /* 0x000ea20000004200 */
[----:B------:R-:W1:Y:S02]  /*95d0*/  MUFU.EX2 R182, R182 ;  /* 0x000000b600b67308 */ /* 0x000e640000000800 */
[C---:B------:R-:W-:Y:S04]  /*95e0*/  HMMA.16816.F32.BF16 R16, R68.reuse, R82, R16 ;  /* 0x000000524410723c */ /* 0x040fe80000041810 */
[----:B---3--:R-:W-:Y:S01]  /*95f0*/  F2FP.BF16.PACK_AB R114, R248, R251 ;  /* 0x000000fbf872723e */ /* 0x008fe200000010ff */
[----:B------:R-:W-:Y:S03]  /*9600*/  LDSM.16.MT88.4 R80, [R221+0x3900] ;  /* 0x00390000dd50783b */ /* 0x000fe60000004200 */
[C---:B-----5:R-:W-:Y:S08]  /*9610*/  HMMA.16816.F32.BF16 R20, R68.reuse, R76, R20 ;  /* 0x0000004c4414723c */ /* 0x060ff00000041814 */
[C---:B------:R-:W-:Y:S01]  /*9620*/  HMMA.16816.F32.BF16 R24, R68.reuse, R78, R24 ;  /* 0x0000004e4418723c */ /* 0x040fe20000041818 */
[----:B------:R-:W3:Y:S03]  /*9630*/  LDSM.16.MT88.4 R76, [R222+0x3900] ;  /* 0x00390000de4c783b */ /* 0x000ee60000004200 */
[----:B-1----:R-:W-:Y:S04]  /*9640*/  F2FP.BF16.PACK_AB R115, R182, R183 ;  /* 0x000000b7b673723e */ /* 0x002fe800000010ff */
[C---:B------:R-:W-:Y:S08]  /*9650*/  HMMA.16816.F32.BF16 R28, R68.reuse, R84, R28 ;  /* 0x00000054441c723c */ /* 0x040ff0000004181c */
[C---:B------:R-:W-:Y:S08]  /*9660*/  HMMA.16816.F32.BF16 R32, R68.reuse, R86, R32 ;  /* 0x000000564420723c */ /* 0x040ff00000041820 */
[C---:B----4-:R-:W-:Y:S08]  /*9670*/  HMMA.16816.F32.BF16 R36, R68.reuse, R72, R36 ;  /* 0x000000484424723c */ /* 0x050ff00000041824 */
[C---:B------:R-:W-:Y:S08]  /*9680*/  HMMA.16816.F32.BF16 R40, R68.reuse, R74, R40 ;  /* 0x0000004a4428723c */ /* 0x040ff00000041828 */
[C---:B--2---:R-:W-:Y:S08]  /*9690*/  HMMA.16816.F32.BF16 R44, R68.reuse, R88, R44 ;  /* 0x00000058442c723c */ /* 0x044ff0000004182c */
[C---:B------:R-:W-:Y:S01]  /*96a0*/  HMMA.16816.F32.BF16 R48, R68.reuse, R90, R48 ;  /* 0x0000005a4430723c */ /* 0x040fe20000041830 */
[----:B------:R-:W1:Y:S07]  /*96b0*/  LDSM.16.MT88.4 R88, [R220+0x3900] ;  /* 0x00390000dc58783b */ /* 0x000e6e0000004200 */
[C---:B------:R-:W-:Y:S08]  /*96c0*/  HMMA.16816.F32.BF16 R52, R68.reuse, R92, R52 ;  /* 0x0000005c4434723c */ /* 0x040ff00000041834 */
[C---:B------:R-:W-:Y:S08]  /*96d0*/  HMMA.16816.F32.BF16 R56, R68.reuse, R94, R56 ;  /* 0x0000005e4438723c */ /* 0x040ff00000041838 */
[C---:B------:R-:W-:Y:S08]  /*96e0*/  HMMA.16816.F32.BF16 R60, R68.reuse, R96, R60 ;  /* 0x00000060443c723c */ /* 0x040ff0000004183c */
[----:B------:R-:W-:Y:S01]  /*96f0*/  HMMA.16816.F32.BF16 R64, R68, R98, R64 ;  /* 0x000000624440723c */ /* 0x000fe20000041840 */
[----:B------:R-:W2:Y:S07]  /*9700*/  LDSM.16.MT88.4 R96, [R224+0x7900] ;  /* 0x00790000e060783b */ /* 0x000eae0000004200 */
[C---:B------:R-:W-:Y:S08]  /*9710*/  HMMA.16816.F32.BF16 R128, R112.reuse, R124, R4 ;  /* 0x0000007c7080723c */ /* 0x040ff00000041804 */
[C---:B------:R-:W-:Y:S01]  /*9720*/  HMMA.16816.F32.BF16 R124, R112.reuse, R126, R8 ;  /* 0x0000007e707c723c */ /* 0x040fe20000041808 */
[----:B------:R-:W4:Y:S07]  /*9730*/  LDSM.16.MT88.4 R8, [R220+0x7900] ;  /* 0x00790000dc08783b */ /* 0x000f2e0000004200 */
[C---:B---3--:R-:W-:Y:S07]  /*9740*/  HMMA.16816.F32.BF16 R68, R112.reuse, R76, R12 ;  /* 0x0000004c7044723c */ /* 0x048fee000004180c */
[----:B------:R-:W-:Y:S01]  /*9750*/  FADD.FTZ R13, R164, R3 ;  /* 0x00000003a40d7221 */ /* 0x000fe20000010000 */
        /* <DEDUP_REMOVED lines=29> */
[----:B------:R-:W-:Y:S02]  /*9930*/  IMAD.MOV.U32 R3, RZ, RZ, R0 ;  /* 0x000000ffff037224 */ /* 0x000fe400078e0000 */
[C---:B------:R-:W-:Y:S04]  /*9940*/  HMMA.16816.F32.BF16 R108, R112.reuse, R110, R56 ;  /* 0x0000006e706c723c */ /* 0x040fe80000041838 */
[----:B------:R-:W-:Y:S04]  /*9950*/  FADD.FTZ R2, R149, R2 ;  /* 0x0000000295027221 */ /* 0x000fe80000010000 */
[----:B------:R-:W-:Y:S01]  /*9960*/  FADD.FTZ R2, R151, R2 ;  /* 0x0000000297027221 */ /* 0x000fe20000010000 */
[C---:B----4-:R-:W-:Y:S03]  /*9970*/  HMMA.16816.F32.BF16 R116, R112.reuse, R8, R60 ;  /* 0x000000087074723c */ /* 0x050fe6000004183c */
[----:B------:R-:W-:Y:S02]  /*9980*/  FADD.FTZ R251, R251, R2 ;  /* 0x00000002fbfb7221 */ /* 0x000fe40000010000 */
[----:B------:R-:W-:Y:S02]  /*9990*/  IMAD.MOV.U32 R2, RZ, RZ, R132 ;  /* 0x000000ffff027224 */ /* 0x000fe400078e0084 */
[----:B------:R-:W-:Y:S01]  /*99a0*/  FADD.FTZ R8, R153, R12 ;  /* 0x0000000c99087221 */ /* 0x000fe20000010000 */
[----:B------:R-:W-:Y:S04]  /*99b0*/  HMMA.16816.F32.BF16 R112, R112, R10, R64 ;  /* 0x0000000a7070723c */ /* 0x000fe80000041840 */
[----:B------:R-:W-:Y:S02]  /*99c0*/  FADD.FTZ R8, R147, R8 ;  /* 0x0000000893087221 */ /* 0x000fe40000010000 */
[----:B------:R-:W-:Y:S02]  /*99d0*/  FADD.FTZ R236, R248, R251 ;  /* 0x000000fbf8ec7221 */ /* 0x000fe40000010000 */
[----:B------:R-:W-:Y:S04]  /*99e0*/  FADD.FTZ R8, R145, R8 ;  /* 0x0000000891087221 */ /* 0x000fe80000010000 */
[----:B------:R-:W-:Y:S04]  /*99f0*/  FADD.FTZ R183, R183, R8 ;  /* 0x00000008b7b77221 */ /* 0x000fe80000010000 */
[----:B------:R-:W-:Y:S01]  /*9a00*/  FADD.FTZ R229, R182, R183 ;  /* 0x000000b7b6e57221 */ /* 0x000fe20000010000 */
[----:B------:R-:W-:-:S05]  /*9a10*/  @P0 BRA `(.L_x_503) ;  /* 0xffffbda000000947 */ /* 0x000fca000383ffff */
.L_x_502:
[----:B------:R-:W-:-:S13]  /*9a20*/  ISETP.LE.AND P0, PT, RZ, UR25, PT ;  /* 0x00000019ff007c0c */ /* 0x000fda000bf03270 */
[----:B------:R-:W-:Y:S05]  /*9a30*/  @!P0 BRA `(.L_x_504) ;  /* 0x000034f000008947 */ /* 0x000fea0003800000 */
[----:B------:R-:W-:Y:S01]  /*9a40*/  IADD3 R238, P1, R240, 0x40, RZ ;  /* 0x00000040f0ee7810 */ /* 0x000fe20007f3e0ff */
[----:B------:R-:W-:Y:S01]  /*9a50*/  ULDC.64 UR4, c[0x0][0x1e0] ;  /* 0x0000780000047ab9 */ /* 0x000fe20000000a00 */
[----:B------:R-:W-:Y:S01]  /*9a60*/  IADD3 R237, P0, R230, 0x40, RZ ;  /* 0x00000040e6ed7810 */ /* 0x000fe20007f1e0ff */
[----:B------:R-:W-:Y:S01]  /*9a70*/  UIADD3 UR12, UP0, UR12, 0x80, URZ ;  /* 0x000000800c0c7890 */ /* 0x000fe2000ff1e03f */
[----:B------:R-:W-:Y:S01]  /*9a80*/  IMAD.MOV.U32 R133, RZ, RZ, R132 ;  /* 0x000000ffff857224 */ /* 0x000fe200078e0084 */
[----:B------:R-:W-:Y:S01]  /*9a90*/  USHF.L.U64.HI UR6, UR4, 0x6, UR5 ;  /* 0x0000000604067899 */ /* 0x000fe20008010205 */
[----:B------:R-:W-:Y:S01]  /*9aa0*/  MOV R3, R0 ;  /* 0x0000000000037202 */ /* 0x000fe20000000f00 */
[----:B------:R-:W-:Y:S01]  /*9ab0*/  USHF.L.U32 UR7, UR4, 0x6, URZ ;  /* 0x0000000604077899 */ /* 0x000fe2000800063f */
[----:B------:R-:W-:Y:S01]  /*9ac0*/  IMAD.X R239, RZ, RZ, R235, P1 ;  /* 0x000000ffffef7224 */ /* 0x000fe200008e06eb */
[----:B------:R-:W-:Y:S01]  /*9ad0*/  IADD3.X R134, RZ, R233, RZ, P0, !PT ;  /* 0x000000e9ff867210 */ /* 0x000fe200007fe4ff */
[----:B------:R-:W-:Y:S01]  /*9ae0*/  IMAD.MOV.U32 R234, RZ, RZ, R240 ;  /* 0x000000ffffea7224 */ /* 0x000fe200078e00f0 */
[----:B------:R-:W-:-:S02]  /*9af0*/  UMOV UR8, 0x7 ;  /* 0x0000000700087882 */ /* 0x000fc40000000000 */
[----:B------:R-:W-:Y:S02]  /*9b00*/  ULDC.64 UR4, c[0x0][0x208] ;  /* 0x0000820000047ab9 */ /* 0x000fe40000000a00 */
[----:B------:R-:W-:Y:S02]  /*9b10*/  USHF.L.U64.HI UR8, UR4, UR8, UR5 ;  /* 0x0000000804087299 */ /* 0x000fe40008010205 */
[----:B------:R-:W-:Y:S02]  /*9b20*/  USHF.L.U32 UR11, UR4, 0x7, URZ ;  /* 0x00000007040b7899 */ /* 0x000fe4000800063f */
[----:B------:R-:W-:Y:S02]  /*9b30*/  UIADD3.X UR9, URZ, UR9, URZ, UP0, !UPT ;  /* 0x000000093f097290 */ /* 0x000fe400087fe43f */
.L_x_505:
[----:B------:R-:W-:Y:S04]  /*9b40*/  DEPBAR.LE SB0, 0x0 ;  /* 0x000080000000791a */ /* 0x000fe80000000000 */
[----:B------:R-:W-:Y:S01]  /*9b50*/  BAR.SYNC.DEFER_BLOCKING 0x0 ;  /* 0x0000000000007b1d */ /* 0x000fe20000010000 */
[----:B------:R-:W-:Y:S01]  /*9b60*/  USHF.R.S32.HI UR5, URZ, 0x1f, UR25 ;  /* 0x0000001f3f057899 */ /* 0x000fe20008011419 */
[----:B------:R-:W-:Y:S01]  /*9b70*/  MOV R135, UR11 ;  /* 0x0000000b00877c02 */ /* 0x000fe20008000f00 */
[----:B------:R-:W-:Y:S02]  /*9b80*/  UIMAD UR4, UR8, UR25, URZ ;  /* 0x00000019080472a4 */ /* 0x000fe4000f8e023f */
[----:B------:R-:W-:Y:S02]  /*9b90*/  UISETP.GT.AND UP0, UPT, UR25, URZ, UPT ;  /* 0x0000003f1900728c */ /* 0x000fe4000bf04270 */
[----:B------:R-:W-:Y:S01]  /*9ba0*/  UIMAD UR4, UR5, UR11, UR4 ;  /* 0x0000000b050472a4 */ /* 0x000fe2000f8e0204 */
[----:B------:R-:W-:Y:S05]  /*9bb0*/  IMAD.WIDE.U32 R152, R135, UR25, R238 ;  /* 0x0000001987987c25 */ /* 0x000fea000f8e00ee */
[C---:B------:R-:W-:Y:S02]  /*9bc0*/  LEA R164, P0, R152.reuse, c[0x0][0x1f8], 0x1 ;  /* 0x00007e0098a47a11 */ /* 0x040fe400078008ff */
[----:B------:R-:W-:Y:S04]  /*9bd0*/  IADD3 R0, R153, UR4, RZ ;  /* 0x0000000499007c10 */ /* 0x000fe8000fffe0ff */
[----:B------:R-:W-:Y:S01]  /*9be0*/  LEA.HI.X R165, R152, c[0x0][0x1fc], R0, 0x1, P0 ;  /* 0x00007f0098a57a11 */ /* 0x000fe200000f0c00 */
[----:B------:R-:W1:Y:S08]  /*9bf0*/  LDSM.16.M88.4 R8, [R226+0x8100] ;  /* 0x00810000e208783b */ /* 0x000e700000000200 */
[----:B------:R-:W2:Y:S08]  /*9c00*/  LDSM.16.M88.4 R16, [R226+0x8900] ;  /* 0x00890000e210783b */ /* 0x000eb00000000200 */
        /* <DEDUP_REMOVED lines=31> */
[C---:B---3--:R-:W-:Y:S07]  /*9e00*/  HMMA.16816.F32.BF16 R12, R168.reuse, R144, R12 ;  /* 0x00000090a80c723c */ /* 0x048fee000004180c */
[----:B------:R-:W-:Y:S01]  /*9e10*/  IMAD.WIDE.U32 R144, R135, UR25, R234 ;  /* 0x0000001987907c25 */ /* 0x000fe2000f8e00ea */
[C---:B------:R-:W-:Y:S01]  /*9e20*/  HMMA.16816.F32.BF16 R16, R168.reuse, R146, R16 ;  /* 0x00000092a810723c */ /* 0x040fe20000041810 */
[----:B------:R-:W-:Y:S03]  /*9e30*/  UIADD3 UR25, UR25, -0x1, URZ ;  /* 0xffffffff19197890 */ /* 0x000fe6000fffe03f */
[----:B------:R-:W-:Y:S01]  /*9e40*/  IADD3 R135, R145, UR4, RZ ;  /* 0x0000000491877c10 */ /* 0x000fe2000fffe0ff */
[----:B------:R-:W-:Y:S01]  /*9e50*/  ULDC.64 UR4, c[0x0][0x1e0] ;  /* 0x0000780000047ab9 */ /* 0x000fe20000000a00 */
[C---:B------:R-:W-:Y:S02]  /*9e60*/  LEA R166, P1, R144.reuse, c[0x0][0x1f8], 0x1 ;  /* 0x00007e0090a67a11 */ /* 0x040fe400078208ff */
[C---:B------:R-:W-:Y:S03]  /*9e70*/  HMMA.16816.F32.BF16 R20, R168.reuse, R148, R20 ;  /* 0x00000094a814723c */ /* 0x040fe60000041814 */
[----:B------:R-:W-:Y:S01]  /*9e80*/  @UP0 UIMAD.WIDE.U32 UR20, UR25, UR4, URZ ;  /* 0x00000004191402a5 */ /* 0x000fe2000f8e003f */
[----:B------:R-:W-:Y:S01]  /*9e90*/  LEA.HI.X R167, R144, c[0x0][0x1fc], R135, 0x1, P1 ;  /* 0x00007f0090a77a11 */ /* 0x000fe200008f0c87 */
[----:B------:R-:W-:Y:S01]  /*9ea0*/  @UP0 USHF.R.S32.HI UR13, URZ, 0x1f, UR25 ;  /* 0x0000001f3f0d0899 */ /* 0x000fe20008011419 */
[----:B------:R-:W2:Y:S01]  /*9eb0*/  LDSM.16.M88.4 R144, [R216] ;  /* 0x00000000d890783b */ /* 0x000ea20000000200 */
[----:B------:R-:W-:Y:S01]  /*9ec0*/  IADD3 R148, P0, R166, UR10, RZ ;  /* 0x0000000aa6947c10 */ /* 0x000fe2000ff1e0ff */
[C---:B------:R-:W-:Y:S01]  /*9ed0*/  HMMA.16816.F32.BF16 R24, R168.reuse, R150, R24 ;  /* 0x00000096a818723c */ /* 0x040fe20000041818 */
[----:B------:R-:W-:Y:S02]  /*9ee0*/  @UP0 UIMAD UR13, UR13, UR4, URZ ;  /* 0x000000040d0d02a4 */ /* 0x000fe4000f8e023f */
[----:B------:R-:W-:Y:S01]  /*9ef0*/  @UP0 USHF.L.U32 UR4, UR20, 0x7, URZ ;  /* 0x0000000714040899 */ /* 0x000fe2000800063f */
[----:B------:R-:W-:Y:S01]  /*9f00*/  IADD3.X R149, R167, UR14, RZ, P0, !PT ;  /* 0x0000000ea7957c10 */ /* 0x000fe200087fe4ff */
[----:B------:R-:W-:Y:S01]  /*9f10*/  @UP0 UIMAD UR13, UR25, UR5, UR13 ;  /* 0x00000005190d02a4 */ /* 0x000fe2000f8e020d */
[----:B------:R-:W-:Y:S01]  /*9f20*/  @!PT LDS RZ, [RZ] ;  /* 0x00000000fffff984 */ /* 0x000fe20000000800 */
[----:B------:R-:W-:Y:S01]  /*9f30*/  @!PT LDS RZ, [RZ] ;  /* 0x00000000fffff984 */ /* 0x000fe20000000800 */
[----:B------:R-:W-:Y:S01]  /*9f40*/  @!PT LDS RZ, [RZ] ;  /* 0x00000000fffff984 */ /* 0x000fe20000000800 */
[----:B------:R3:W-:Y:S01]  /*9f50*/  LDGSTS.E.BYPASS.LTC128B.128 [R227+0x100], [R166.64], !P5 ;  /* 0x00100000a6e37fae */ /* 0x0007e2000e901d52 */
[C---:B------:R-:W-:Y:S01]  /*9f60*/  IADD3 R150, P0, R148.reuse, UR10, RZ ;  /* 0x0000000a94967c10 */ /* 0x040fe2000ff1e0ff */
[C---:B-1----:R-:W-:Y:S01]  /*9f70*/  HMMA.16816.F32.BF16 R28, R168.reuse, R136, R28 ;  /* 0x00000088a81c723c */ /* 0x042fe2000004181c */
[----:B------:R-:W-:Y:S03]  /*9f80*/  @UP0 UIADD3 UR13, UR21, UR13, URZ ;  /* 0x0000000d150d0290 */ /* 0x000fe6000fffe03f */
[C---:B------:R-:W-:Y:S02]  /*9f90*/  IADD3.X R151, R149.reuse, UR14, RZ, P0, !PT ;  /* 0x0000000e95977c10 */ /* 0x040fe400087fe4ff */
[----:B------:R1:W-:Y:S01]  /*9fa0*/  LDGSTS.E.BYPASS.LTC128B.128 [R227+0x4100], [R164.64], !P4 ;  /* 0x04100000a4e37fae */ /* 0x0003e2000e101d52 */
[----:B------:R-:W-:Y:S01]  /*9fb0*/  IADD3 R176, P2, R148, UR16, RZ ;  /* 0x0000001094b07c10 */ /* 0x000fe2000ff5e0ff */
[----:B------:R-:W-:Y:S01]  /*9fc0*/  @UP0 USHF.L.U64.HI UR13, UR20, 0x7, UR13 ;  /* 0x00000007140d0899 */ /* 0x000fe2000801020d */
[C---:B------:R-:W-:Y:S03]  /*9fd0*/  HMMA.16816.F32.BF16 R32, R168.reuse, R138, R32 ;  /* 0x0000008aa820723c */ /* 0x040fe60000041820 */
[----:B------:R-:W-:Y:S02]  /*9fe0*/  IADD3.X R177, R149, UR15, RZ, P2, !PT ;  /* 0x0000000f95b17c10 */ /* 0x000fe400097fe4ff */
[----:B------:R4:W-:Y:S01]  /*9ff0*/  LDGSTS.E.BYPASS.LTC128B.128 [R227+0x1100], [R148.64], !P5 ;  /* 0x0110000094e37fae */ /* 0x0009e2000e901d52 */
[C---:B------:R-:W-:Y:S06]  /*a000*/  IADD3 R178, P1, R150.reuse, UR10, RZ ;  /* 0x0000000a96b27c10 */ /* 0x040fec000ff3e0ff */
[C---:B------:R-:W-:Y:S01]  /*a010*/  IADD3.X R179, R151.reuse, UR14, RZ, P1, !PT ;  /* 0x0000000e97b37c10 */ /* 0x040fe20008ffe4ff */
[----:B------:R4:W-:Y:S01]  /*a020*/  LDGSTS.E.BYPASS.LTC128B.128 [R227+0x5100], [R148.64+0x80], !P4 ;  /* 0x0510008094e37fae */ /* 0x0009e2000e101d52 */
[----:B---3--:R-:W-:Y:S04]  /*a030*/  IADD3 R166, P0, R150, UR16, RZ ;  /* 0x0000001096a67c10 */ /* 0x008fe8000ff1e0ff */
[----:B------:R-:W-:Y:S01]  /*a040*/  IADD3.X R167, R151, UR15, RZ, P0, !PT ;  /* 0x0000000f97a77c10 */ /* 0x000fe200087fe4ff */
[C---:B--2---:R-:W-:Y:S02]  /*a050*/  HMMA.16816.F32.BF16 R36, R168.reuse, R144, R36 ;  /* 0x00000090a824723c */ /* 0x044fe40000041824 */
[----:B------:R4:W-:Y:S01]  /*a060*/  LDGSTS.E.BYPASS.LTC128B.128 [R227+0x2100], [R150.64], !P5 ;  /* 0x0210000096e37fae */ /* 0x0009e2000e901d52 */
[----:B------:R-:W-:Y:S05]  /*a070*/  PLOP3.LUT P0, PT, PT, PT, UP0, 0x80, 0x0 ;  /* 0x000000000000781c */ /* 0x000fea0003f0f008 */
[C---:B------:R-:W-:Y:S02]  /*a080*/  HMMA.16816.F32.BF16 R40, R168.reuse, R146, R40 ;  /* 0x00000092a828723c */ /* 0x040fe40000041828 */
[----:B------:R2:W-:Y:S06]  /*a090*/  LDGSTS.E.BYPASS.LTC128B.128 [R227+0x6100], [R176.64], !P4 ;  /* 0x06100000b0e37fae */ /* 0x0005ec000e101d52 */
[C---:B------:R-:W-:Y:S02]  /*a0a0*/  HMMA.16816.F32.BF16 R44, R168.reuse, R152, R44 ;  /* 0x00000098a82c723c */ /* 0x040fe4000004182c */
[----:B------:R2:W-:Y:S06]  /*a0b0*/  LDGSTS.E.BYPASS.LTC128B.128 [R227+0x3100], [R178.64], !P5 ;  /* 0x03100000b2e37fae */ /* 0x0005ec000e901d52 */
[C---:B------:R-:W-:Y:S02]  /*a0c0*/  HMMA.16816.F32.BF16 R48, R168.reuse, R154, R48 ;  /* 0x0000009aa830723c */ /* 0x040fe40000041830 */
[----:B------:R1:W-:Y:S06]  /*a0d0*/  LDGSTS.E.BYPASS.LTC128B.128 [R227+0x7100], [R166.64], !P4 ;  /* 0x07100000a6e37fae */ /* 0x0003ec000e101d52 */
[C---:B------:R-:W-:Y:S02]  /*a0e0*/  HMMA.16816.F32.BF16 R52, R168.reuse, R156, R52 ;  /* 0x0000009ca834723c */ /* 0x040fe40000041834 */
[----:B------:R-:W3:Y:S06]  /*a0f0*/  LDSM.16.M88.4 R136, [R223+0x8100] ;  /* 0x00810000df88783b */ /* 0x000eec0000000200 */
[C---:B------:R-:W-:Y:S02]  /*a100*/  HMMA.16816.F32.BF16 R56, R168.reuse, R158, R56 ;  /* 0x0000009ea838723c */ /* 0x040fe40000041838 */
[----:B------:R-:W5:Y:S06]  /*a110*/  LDSM.16.M88.4 R144, [R223+0x8900] ;  /* 0x00890000df90783b */ /* 0x000f6c0000000200 */
[C---:B------:R-:W-:Y:S02]  /*a120*/  HMMA.16816.F32.BF16 R60, R168.reuse, R160, R60 ;  /* 0x000000a0a83c723c */ /* 0x040fe4000004183c */
[----:B------:R-:W0:Y:S06]  /*a130*/  LDGDEPBAR ;  /* 0x00000000000079af */ /* 0x000e2c0000000000 */
[----:B------:R-:W-:Y:S02]  /*a140*/  HMMA.16816.F32.BF16 R64, R168, R162, R64 ;  /* 0x000000a2a840723c */ /* 0x000fe40000041840 */
[----:B----4-:R-:W4:Y:S08]  /*a150*/  LDSM.16.M88.4 R148, [R223+0x9100] ;  /* 0x00910000df94783b */ /* 0x010f300000000200 */
[----:B------:R-:W1:Y:S01]  /*a160*/  LDSM.16.M88.4 R152, [R223+0x9900] ;  /* 0x00990000df98783b */ /* 0x000e620000000200 */
[C---:B---3--:R-:W-:Y:S07]  /*a170*/  HMMA.16816.F32.BF16 R4, R172.reuse, R136, R4 ;  /* 0x00000088ac04723c */ /* 0x048fee0000041804 */
[----:B------:R-:W3:Y:S01]  /*a180*/  LDSM.16.M88.4 R156, [R223+0xa100] ;  /* 0x00a10000df9c783b */ /* 0x000ee20000000200 */
[C---:B------:R-:W-:Y:S07]  /*a190*/  HMMA.16816.F32.BF16 R8, R172.reuse, R138, R8 ;  /* 0x0000008aac08723c */ /* 0x040fee0000041808 */
[----:B------:R-:W2:Y:S01]  /*a1a0*/  LDSM.16.M88.4 R136, [R223+0xa900] ;  /* 0x00a90000df88783b */ /* 0x000ea20000000200 */
[C---:B-----5:R-:W-:Y:S07]  /*a1b0*/  HMMA.16816.F32.BF16 R12, R172.reuse, R144, R12 ;  /* 0x00000090ac0c723c */ /* 0x060fee000004180c */
[----:B------:R-:W-:Y:S01]  /*a1c0*/  LDSM.16.M88.4 R160, [R226+0xd900] ;  /* 0x00d90000e2a0783b */ /* 0x000fe20000000200 */
[C---:B------:R-:W-:Y:S07]  /*a1d0*/  HMMA.16816.F32.BF16 R16, R172.reuse, R146, R16 ;  /* 0x00000092ac10723c */ /* 0x040fee0000041810 */
[----:B------:R-:W5:Y:S01]  /*a1e0*/  LDSM.16.M88.4 R144, [R223+0xb100] ;  /* 0x00b10000df90783b */ /* 0x000f620000000200 */
[C---:B----4-:R-:W-:Y:S07]  /*a1f0*/  HMMA.16816.F32.BF16 R20, R172.reuse, R148, R20 ;  /* 0x00000094ac14723c */ /* 0x050fee0000041814 */
[----:B-1----:R-:W-:Y:S01]  /*a200*/  LDSM.16.M88.4 R164, [R206] ;  /* 0x00000000cea4783b */ /* 0x002fe20000000200 */
[C---:B------:R-:W-:Y:S07]  /*a210*/  HMMA.16816.F32.BF16 R24, R172.reuse, R150, R24 ;  /* 0x00000096ac18723c */ /* 0x040fee0000041818 */
[----:B------:R-:W1:Y:S01]  /*a220*/  LDSM.16.M88.4 R148, [R223+0xb900] ;  /* 0x00b90000df94783b */ /* 0x000e620000000200 */
[C---:B------:R-:W-:Y:S07]  /*a230*/  HMMA.16816.F32.BF16 R28, R172.reuse, R152, R28 ;  /* 0x00000098ac1c723c */ /* 0x040fee000004181c */
[----:B--2---:R-:W-:Y:S01]  /*a240*/  LDSM.16.M88.4 R176, [R223+0xe900] ;  /* 0x00e90000dfb0783b */ /* 0x004fe20000000200 */
[C---:B------:R-:W-:Y:S07]  /*a250*/  HMMA.16816.F32.BF16 R32, R172.reuse, R154, R32 ;  /* 0x0000009aac20723c */ /* 0x040fee0000041820 */
[----:B------:R-:W2:Y:S01]  /*a260*/  LDSM.16.M88.4 R152, [R212] ;  /* 0x00000000d498783b */ /* 0x000ea20000000200 */
[C---:B---3--:R-:W-:Y:S07]  /*a270*/  HMMA.16816.F32.BF16 R36, R172.reuse, R156, R36 ;  /* 0x0000009cac24723c */ /* 0x048fee0000041824 */
[----:B------:R-:W-:Y:S01]  /*a280*/  LDSM.16.M88.4 R180, [R223+0xf100] ;  /* 0x00f10000dfb4783b */ /* 0x000fe20000000200 */
[C---:B------:R-:W-:Y:S07]  /*a290*/  HMMA.16816.F32.BF16 R40, R172.reuse, R158, R40 ;  /* 0x0000009eac28723c */ /* 0x040fee0000041828 */
[----:B------:R-:W3:Y:S01]  /*a2a0*/  LDSM.16.M88.4 R156, [R212+0x800] ;  /* 0x00080000d49c783b */ /* 0x000ee20000000200 */
[C---:B------:R-:W-:Y:S08]  /*a2b0*/  HMMA.16816.F32.BF16 R44, R172.reuse, R136, R44 ;  /* 0x00000088ac2c723c */ /* 0x040ff0000004182c */
[C---:B------:R-:W-:Y:S01]  /*a2c0*/  HMMA.16816.F32.BF16 R48, R172.reuse, R138, R48 ;  /* 0x0000008aac30723c */ /* 0x040fe20000041830 */
[----:B------:R-:W4:Y:S07]  /*a2d0*/  LDSM.16.M88.4 R136, [R212+0x1000] ;  /* 0x00100000d488783b */ /* 0x000f2e0000000200 */
[C---:B-----5:R-:W-:Y:S08]  /*a2e0*/  HMMA.16816.F32.BF16 R52, R172.reuse, R144, R52 ;  /* 0x00000090ac34723c */ /* 0x060ff00000041834 */
[C---:B------:R-:W-:Y:S01]  /*a2f0*/  HMMA.16816.F32.BF16 R56, R172.reuse, R146, R56 ;  /* 0x00000092ac38723c */ /* 0x040fe20000041838 */
[----:B------:R-:W5:Y:S07]  /*a300*/  LDSM.16.M88.4 R144, [R212+0x1800] ;  /* 0x00180000d490783b */ /* 0x000f6e0000000200 */
        /* <DEDUP_REMOVED lines=38> */
[----:B------:R-:W-:Y:S07]  /*a570*/  LDSM.16.M88.4 R160, [R209] ;  /* 0x00000000d1a0783b */ /* 0x000fee0000000200 */
[C---:B---3--:R-:W-:Y:S08]  /*a580*/  HMMA.16816.F32.BF16 R36, R188.reuse, R156, R36 ;  /* 0x0000009cbc24723c */ /* 0x048ff00000041824 */
[C---:B------:R-:W-:Y:S01]  /*a590*/  HMMA.16816.F32.BF16 R40, R188.reuse, R158, R40 ;  /* 0x0000009ebc28723c */ /* 0x040fe20000041828 */
[----:B------:R-:W3:Y:S07]  /*a5a0*/  LDSM.16.M88.4 R156, [R210] ;  /* 0x00000000d29c783b */ /* 0x000eee0000000200 */
[C---:B----4-:R-:W-:Y:S08]  /*a5b0*/  HMMA.16816.F32.BF16 R44, R188.reuse, R136, R44 ;  /* 0x00000088bc2c723c */ /* 0x050ff0000004182c */
[C---:B------:R-:W-:Y:S01]  /*a5c0*/  HMMA.16816.F32.BF16 R48, R188.reuse, R138, R48 ;  /* 0x0000008abc30723c */ /* 0x040fe20000041830 */
[----:B------:R-:W4:Y:S07]  /*a5d0*/  LDSM.16.M88.4 R136, [R208] ;  /* 0x00000000d088783b */ /* 0x000f2e0000000200 */
[C---:B-----5:R-:W-:Y:S08]  /*a5e0*/  HMMA.16816.F32.BF16 R52, R188.reuse, R144, R52 ;  /* 0x00000090bc34723c */ /* 0x060ff00000041834 */
[C---:B------:R-:W-:Y:S01]  /*a5f0*/  HMMA.16816.F32.BF16 R56, R188.reuse, R146, R56 ;  /* 0x00000092bc38723c */ /* 0x040fe20000041838 */
[----:B------:R-:W5:Y:S07]  /*a600*/  LDSM.16.M88.4 R144, [R207] ;  /* 0x00000000cf90783b */ /* 0x000f6e0000000200 */
[C---:B-1----:R-:W-:Y:S08]  /*a610*/  HMMA.16816.F32.BF16 R60, R188.reuse, R148, R60 ;  /* 0x00000094bc3c723c */ /* 0x042ff0000004183c */
[----:B------:R-:W-:Y:S01]  /*a620*/  HMMA.16816.F32.BF16 R64, R188, R150, R64 ;  /* 0x00000096bc40723c */ /* 0x000fe20000041840 */
[----:B------:R-:W1:Y:S07]  /*a630*/  LDSM.16.M88.4 R148, [R205] ;  /* 0x00000000cd94783b */ /* 0x000e6e0000000200 */
[C---:B--2---:R-:W-:Y:S08]  /*a640*/  HMMA.16816.F32.BF16 R4, R192.reuse, R152, R4 ;  /* 0x00000098c004723c */ /* 0x044ff00000041804 */
[C---:B------:R-:W-:Y:S01]  /*a650*/  HMMA.16816.F32.BF16 R8, R192.reuse, R154, R8 ;  /* 0x0000009ac008723c */ /* 0x040fe20000041808 */
[----:B------:R-:W-:Y:S07]  /*a660*/  LDSM.16.M88.4 R152, [R223+0xc900] ;  /* 0x00c90000df98783b */ /* 0x000fee0000000200 */
[C---:B---3--:R-:W-:Y:S08]  /*a670*/  HMMA.16816.F32.BF16 R12, R192.reuse, R156, R12 ;  /* 0x0000009cc00c723c */ /* 0x048ff0000004180c */
[C---:B------:R-:W-:Y:S01]  /*a680*/  HMMA.16816.F32.BF16 R16, R192.reuse, R158, R16 ;  /* 0x0000009ec010723c */ /* 0x040fe20000041810 */
[----:B------:R-:W-:Y:S07]  /*a690*/  LDSM.16.M88.4 R156, [R223+0xd100] ;  /* 0x00d10000df9c783b */ /* 0x000fee0000000200 */
[C---:B------:R-:W-:Y:S08]  /*a6a0*/  HMMA.16816.F32.BF16 R20, R192.reuse, R160, R20 ;  /* 0x000000a0c014723c */ /* 0x040ff00000041814 */
[C---:B------:R-:W-:Y:S01]  /*a6b0*/  HMMA.16816.F32.BF16 R24, R192.reuse, R162, R24 ;  /* 0x000000a2c018723c */ /* 0x040fe20000041818 */
[----:B------:R-:W-:Y:S07]  /*a6c0*/  LDSM.16.M88.4 R160, [R223+0xd900] ;  /* 0x00d90000dfa0783b */ /* 0x000fee0000000200 */
[C---:B----4-:R-:W-:Y:S08]  /*a6d0*/  HMMA.16816.F32.BF16 R28, R192.reuse, R136, R28 ;  /* 0x00000088c01c723c */ /* 0x050ff0000004181c */
[C---:B------:R-:W-:Y:S01]  /*a6e0*/  HMMA.16816.F32.BF16 R32, R192.reuse, R138, R32 ;  /* 0x0000008ac020723c */ /* 0x040fe20000041820 */
[----:B------:R-:W2:Y:S07]  /*a6f0*/  LDSM.16.M88.4 R136, [R204] ;  /* 0x00000000cc88783b */ /* 0x000eae0000000200 */
[C---:B-----5:R-:W-:Y:S08]  /*a700*/  HMMA.16816.F32.BF16 R36, R192.reuse, R144, R36 ;  /* 0x00000090c024723c */ /* 0x060ff00000041824 */
[C---:B------:R-:W-:Y:S01]  /*a710*/  HMMA.16816.F32.BF16 R40, R192.reuse, R146, R40 ;  /* 0x00000092c028723c */ /* 0x040fe20000041828 */
[----:B------:R-:W3:Y:S07]  /*a720*/  LDSM.16.M88.4 R144, [R223+0xc100] ;  /* 0x00c10000df90783b */ /* 0x000eee0000000200 */
[C---:B------:R-:W-:Y:S08]  /*a730*/  HMMA.16816.F32.BF16 R44, R192.reuse, R164, R44 ;  /* 0x000000a4c02c723c */ /* 0x040ff0000004182c */
[C---:B------:R-:W-:Y:S01]  /*a740*/  HMMA.16816.F32.BF16 R48, R192.reuse, R166, R48 ;  /* 0x000000a6c030723c */ /* 0x040fe20000041830 */
[----:B------:R-:W4:Y:S07]  /*a750*/  LDSM.16.M88.4 R164, [R223+0xe100] ;  /* 0x00e10000dfa4783b */ /* 0x000f2e0000000200 */
[C---:B-1----:R-:W-:Y:S08]  /*a760*/  HMMA.16816.F32.BF16 R52, R192.reuse, R148, R52 ;  /* 0x00000094c034723c */ /* 0x042ff00000041834 */
        /* <DEDUP_REMOVED lines=29> */
[----:B------:R-:W3:Y:S03]  /*a940*/  LDSM.16.M88.4 R144, [R212+0x6800] ;  /* 0x00680000d490783b */ /* 0x000ee60000000200 */
[----:B------:R-:W-:Y:S04]  /*a950*/  FMNMX.FTZ R0, R4, R3, !PT ;  /* 0x0000000304007209 */ /* 0x000fe80007810000 */
[C---:B-----5:R-:W-:Y:S04]  /*a960*/  HMMA.16816.F32.BF16 R20, R200.reuse, R152, R20 ;  /* 0x00000098c814723c */ /* 0x060fe80000041814 */
        /* <DEDUP_REMOVED lines=24> */
[----:B------:R-:W-:Y:S04]  /*aaf0*/  FMNMX.FTZ R135, R21, R2, !PT ;  /* 0x0000000215877209 */ /* 0x000fe80007810000 */
[----:B------:R-:W-:Y:S02]  /*ab00*/  FMNMX.FTZ R2, R24, R135, !PT ;  /* 0x0000008718027209 */ /* 0x000fe40007810000 */
[----:B------:R-:W-:Y:S02]  /*ab10*/  FMNMX.FTZ R0, R22, R137, !PT ;  /* 0x0000008916007209 */ /* 0x000fe40007810000 */
[----:B------:R-:W-:Y:S01]  /*ab20*/  FMNMX.FTZ R135, R25, R2, !PT ;  /* 0x0000000219877209 */ /* 0x000fe20007810000 */
[----:B------:R-:W2:Y:S01]  /*ab30*/  LDSM.16.M88.4 R136, [R212+0x7800] ;  /* 0x00780000d488783b */ /* 0x000ea20000000200 */
[----:B------:R-:W-:Y:S01]  /*ab40*/  FMNMX.FTZ R153, R23, R0, !PT ;  /* 0x0000000017997209 */ /* 0x000fe20007810000 */
[----:B------:R-:W-:Y:S04]  /*ab50*/  DEPBAR.LE SB0, 0x0 ;  /* 0x000080000000791a */ /* 0x000fe80000000000 */
        /* <DEDUP_REMOVED lines=14> */
[----:B------:R-:W-:Y:S01]  /*ac40*/  FMNMX.FTZ R145, R35, R2, !PT ;  /* 0x0000000223917209 */ /* 0x000fe20007810000 */
[C---:B--2---:R-:W-:Y:S03]  /*ac50*/  HMMA.16816.F32.BF16 R60, R200.reuse, R136, R60 ;  /* 0x00000088c83c723c */ /* 0x044fe6000004183c */
        /* <DEDUP_REMOVED lines=31> */
[----:B------:R-:W-:Y:S02]  /*ae50*/  FMNMX.FTZ R0, R66, R139, !PT ;  /* 0x0000008b42007209 */ /* 0x000fe40007810000 */
[----:B------:R-:W-:Y:S02]  /*ae60*/  @P0 LEA R144, P3, R136, c[0x0][0x1c8], 0x1 ;  /* 0x0000720088900a11 */ /* 0x000fe400078608ff */
[----:B------:R-:W-:Y:S05]  /*ae70*/  FMNMX.FTZ R137, R67, R0, !PT ;  /* 0x0000000043897209 */ /* 0x000fea0007810000 */
[----:B------:R-:W2:Y:S01]  /*ae80*/  SHFL.BFLY PT, R0, R137, 0x2, 0x1f ;  /* 0x0c401f0089007f89 */ /* 0x000ea200000e0000 */
[----:B-1----:R-:W-:Y:S07]  /*ae90*/  FMNMX.FTZ R145, R147, R2, !PT ;  /* 0x0000000293917209 */ /* 0x002fee0007810000 */
[----:B------:R-:W1:Y:S01]  /*aea0*/  SHFL.BFLY PT, R132, R145, 0x1, 0x1f ;  /* 0x0c201f0091847f89 */ /* 0x000e6200000e0000 */
[----:B--2---:R-:W-:Y:S07]  /*aeb0*/  FMNMX.FTZ R135, R137, R0, !PT ;  /* 0x0000000089877209 */ /* 0x004fee0007810000 */
[----:B------:R-:W2:Y:S01]  /*aec0*/  SHFL.BFLY PT, R2, R135, 0x1, 0x1f ;  /* 0x0c201f0087027f89 */ /* 0x000ea200000e0000 */
[----:B-1----:R-:W-:Y:S05]  /*aed0*/  FMNMX.FTZ R0, R145, R132, !PT ;  /* 0x0000008491007209 */ /* 0x002fea0007810000 */
[C---:B------:R-:W-:Y:S02]  /*aee0*/  FADD.FTZ R132, -R0.reuse, R3 ;  /* 0x0000000300847221 */ /* 0x040fe40000010100 */
[----:B------:R-:W-:Y:S02]  /*aef0*/  FMUL.FTZ R163, R0, c[0x0][0x2d0] ;  /* 0x0000b40000a37a20 */ /* 0x000fe40000410000 */
[----:B------:R-:W-:Y:S01]  /*af00*/  FMUL.FTZ R3, R132, c[0x0][0x2d0] ;  /* 0x0000b40084037a20 */ /* 0x000fe20000410000 */
[----:B--2---:R-:W-:Y:S01]  /*af10*/  FMNMX.FTZ R132, R135, R2, !PT ;  /* 0x0000000287847209 */ /* 0x004fe20007810000 */
[--C-:B------:R-:W-:Y:S01]  /*af20*/  FFMA.FTZ R152, R5, c[0x0][0x2d0], -R163.reuse ;  /* 0x0000b40005987a23 */ /* 0x100fe200000108a3 */
[----:B------:R-:W-:Y:S01]  /*af30*/  @P0 IADD3.X R5, R233, UR13, RZ, P1, !PT ;  /* 0x0000000de9050c10 */ /* 0x000fe20008ffe4ff */
[----:B------:R-:W-:Y:S02]  /*af40*/  FFMA.FTZ R135, R8, c[0x0][0x2d0], -R163 ;  /* 0x0000b40008877a23 */ /* 0x000fe400000108a3 */
[----:B------:R-:W-:Y:S01]  /*af50*/  FADD.FTZ R133, -R132, R133 ;  /* 0x0000008584857221 */ /* 0x000fe20000010100 */
[----:B------:R-:W-:Y:S01]  /*af60*/  @P0 LEA.HI.X R145, R136, c[0x0][0x1cc], R5, 0x1, P3 ;  /* 0x0000730088910a11 */ /* 0x000fe200018f0c05 */
[----:B------:R-:W-:Y:S01]  /*af70*/  FMUL.FTZ R159, R132, c[0x0][0x2d0] ;  /* 0x0000b400849f7a20 */ /* 0x000fe20000410000 */
[----:B------:R-:W1:Y:S01]  /*af80*/  MUFU.EX2 R3, R3 ;  /* 0x0000000300037308 */ /* 0x000e620000000800 */
[----:B------:R-:W-:Y:S02]  /*af90*/  FMUL.FTZ R2, R133, c[0x0][0x2d0] ;  /* 0x0000b40085027a20 */ /* 0x000fe40000410000 */
[--C-:B------:R-:W-:Y:S01]  /*afa0*/  FFMA.FTZ R133, R4, c[0x0][0x2d0], -R163.reuse ;  /* 0x0000b40004857a23 */ /* 0x100fe200000108a3 */
[----:B------:R-:W-:Y:S01]  /*afb0*/  @P0 IADD3 R4, P2, R237, UR4, RZ ;  /* 0x00000004ed040c10 */ /* 0x000fe2000ff5e0ff */
[----:B------:R2:W-:Y:S01]  /*afc0*/  @P0 LDGSTS.E.BYPASS.LTC128B.128 [R227+0x8100], [R144.64], !P5 ;  /* 0x0810000090e30fae */ /* 0x0005e2000e901d52 */
[----:B------:R-:W-:Y:S02]  /*afd0*/  FFMA.FTZ R154, R9, c[0x0][0x2d0], -R163 ;  /* 0x0000b400099a7a23 */ /* 0x000fe400000108a3 */
[----:B------:R-:W-:Y:S01]  /*afe0*/  @P0 IADD3.X R137, R134, UR13, RZ, P2, !PT ;  /* 0x0000000d86890c10 */ /* 0x000fe200097fe4ff */
[--C-:B------:R-:W-:Y:S01]  /*aff0*/  FFMA.FTZ R153, R6, c[0x0][0x2d0], -R159.reuse ;  /* 0x0000b40006997a23 */ /* 0x100fe2000001089f */
[----:B------:R-:W-:Y:S01]  /*b000*/  @P0 LEA R138, P1, R4, c[0x0][0x1c8], 0x1 ;  /* 0x00007200048a0a11 */ /* 0x000fe200078208ff */
[--C-:B------:R-:W-:Y:S01]  /*b010*/  FFMA.FTZ R156, R7, c[0x0][0x2d0], -R159.reuse ;  /* 0x0000b400079c7a23 */ /* 0x100fe2000001089f */
[----:B------:R-:W3:Y:S01]  /*b020*/  MUFU.EX2 R2, R2 ;  /* 0x0000000200027308 */ /* 0x000ee20000000800 */
[----:B------:R-:W-:Y:S01]  /*b030*/  FFMA.FTZ R155, R10, c[0x0][0x2d0], -R159 ;  /* 0x0000b4000a9b7a23 */ /* 0x000fe2000001089f */
[----:B------:R-:W-:Y:S01]  /*b040*/  @P0 LEA.HI.X R139, R4, c[0x0][0x1cc], R137, 0x1, P1 ;  /* 0x00007300048b0a11 */ /* 0x000fe200008f0c89 */
[--C-:B------:R-:W-:Y:S01]  /*b050*/  FFMA.FTZ R158, R11, c[0x0][0x2d0], -R159.reuse ;  /* 0x0000b4000b9e7a23 */ /* 0x100fe2000001089f */
[----:B------:R-:W-:Y:S01]  /*b060*/  @P0 IADD3 R4, P1, R144, UR7, RZ ;  /* 0x0000000790040c10 */ /* 0x000fe2000ff3e0ff */
[--C-:B------:R-:W-:Y:S02]  /*b070*/  FFMA.FTZ R178, R26, c[0x0][0x2d0], -R159.reuse ;  /* 0x0000b4001ab27a23 */ /* 0x100fe4000001089f */
[----:B------:R4:W-:Y:S01]  /*b080*/  @P0 LDGSTS.E.BYPASS.LTC128B.128 [R227+0xc100], [R138.64], !P4 ;  /* 0x0c1000008ae30fae */ /* 0x0009e2000e101d52 */
[----:B------:R-:W-:Y:S01]  /*b090*/  @P0 IADD3.X R5, R145, UR6, RZ, P1, !PT ;  /* 0x0000000691050c10 */ /* 0x000fe20008ffe4ff */
[----:B------:R-:W-:Y:S01]  /*b0a0*/  FFMA.FTZ R179, R27, c[0x0][0x2d0], -R159 ;  /* 0x0000b4001bb37a23 */ /* 0x000fe2000001089f */
[C---:B------:R-:W-:Y:S01]  /*b0b0*/  @P0 IADD3 R8, P1, R4.reuse, UR7, RZ ;  /* 0x0000000704080c10 */ /* 0x040fe2000ff3e0ff */
[----:B------:R-:W-:Y:S01]  /*b0c0*/  MUFU.EX2 R133, R133 ;  /* 0x0000008500857308 */ /* 0x000fe20000000800 */
[----:B------:R-:W-:Y:S01]  /*b0d0*/  @P0 IADD3 R6, P3, R4, UR12, RZ ;  /* 0x0000000c04060c10 */ /* 0x000fe2000ff7e0ff */
[----:B-1----:R-:W-:Y:S01]  /*b0e0*/  FMUL.FTZ R68, R3, R68 ;  /* 0x0000004403447220 */ /* 0x002fe20000410000 */
[C---:B------:R-:W-:Y:S01]  /*b0f0*/  @P0 IADD3.X R9, R5.reuse, UR6, RZ, P1, !PT ;  /* 0x0000000605090c10 */ /* 0x040fe20008ffe4ff */
[----:B------:R1:W-:Y:S01]  /*b100*/  @P0 LDGSTS.E.BYPASS.LTC128B.128 [R227+0x9100], [R4.64], !P5 ;  /* 0x0910000004e30fae */ /* 0x0003e2000e901d52 */
[----:B------:R-:W-:Y:S01]  /*b110*/  @P0 IADD3.X R7, R5, UR9, RZ, P3, !PT ;  /* 0x0000000905070c10 */ /* 0x000fe20009ffe4ff */
[C---:B------:R-:W-:Y:S01]  /*b120*/  FMUL.FTZ R69, R3.reuse, R69 ;  /* 0x0000004503457220 */ /* 0x040fe20000410000 */
[C---:B------:R-:W-:Y:S01]  /*b130*/  @P0 IADD3 R150, P2, R8.reuse, UR7, RZ ;  /* 0x0000000708960c10 */ /* 0x040fe2000ff5e0ff */
[----:B------:R-:W-:Y:S01]  /*b140*/  FMUL.FTZ R72, R3, R72 ;  /* 0x0000004803487220 */ /* 0x000fe20000410000 */
[----:B------:R-:W-:Y:S01]  /*b150*/  @P0 IADD3 R148, P1, R8, UR12, RZ ;  /* 0x0000000c08940c10 */ /* 0x000fe2000ff3e0ff */
[----:B------:R-:W5:Y:S01]  /*b160*/  MUFU.EX2 R152, R152 ;  /* 0x0000009800987308 */ /* 0x000f620000000800 */
[C---:B------:R-:W-:Y:S01]  /*b170*/  @P0 IADD3.X R151, R9.reuse, UR6, RZ, P2, !PT ;  /* 0x0000000609970c10 */ /* 0x040fe200097fe4ff */
[----:B------:R1:W-:Y:S01]  /*b180*/  @P0 LDGSTS.E.BYPASS.LTC128B.128 [R227+0xd100], [R4.64+0x80], !P4 ;  /* 0x0d10008004e30fae */ /* 0x0003e2000e101d52 */
[----:B------:R-:W-:Y:S01]  /*b190*/  @P0 IADD3.X R149, R9, UR9, RZ, P1, !PT ;  /* 0x0000000909950c10 */ /* 0x000fe20008ffe4ff */
[C---:B---3--:R-:W-:Y:S02]  /*b1a0*/  FMUL.FTZ R10, R2.reuse, R126 ;  /* 0x0000007e020a7220 */ /* 0x048fe40000410000 */
[C---:B------:R-:W-:Y:S02]  /*b1b0*/  FMUL.FTZ R11, R2.reuse, R127 ;  /* 0x0000007f020b7220 */ /* 0x040fe40000410000 */
[C---:B------:R-:W-:Y:S02]  /*b1c0*/  FMUL.FTZ R70, R2.reuse, R70 ;  /* 0x0000004602467220 */ /* 0x040fe40000410000 */
[----:B------:R3:W-:Y:S01]  /*b1d0*/  @P0 LDGSTS.E.BYPASS.LTC128B.128 [R227+0xa100], [R8.64], !P5 ;  /* 0x0a10000008e30fae */ /* 0x0007e2000e901d52 */
[----:B------:R-:W-:Y:S01]  /*b1e0*/  MUFU.EX2 R135, R135 ;  /* 0x0000008700877308 */ /* 0x000fe20000000800 */
[C---:B------:R-:W-:Y:S02]  /*b1f0*/  FMUL.FTZ R71, R2.reuse, R71 ;  /* 0x0000004702477220 */ /* 0x040fe40000410000 */
[C---:B------:R-:W-:Y:S02]  /*b200*/  FMUL.FTZ R73, R3.reuse, R73 ;  /* 0x0000004903497220 */ /* 0x040fe40000410000 */
[C---:B------:R-:W-:Y:S02]  /*b210*/  FMUL.FTZ R74, R2.reuse, R74 ;  /* 0x0000004a024a7220 */ /* 0x040fe40000410000 */
[----:B------:R2:W-:Y:S01]  /*b220*/  @P0 LDGSTS.E.BYPASS.LTC128B.128 [R227+0xe100], [R6.64], !P4 ;  /* 0x0e10000006e30fae */ /* 0x0005e2000e101d52 */
[C---:B------:R-:W-:Y:S02]  /*b230*/  FMUL.FTZ R75, R2.reuse, R75 ;  /* 0x0000004b024b7220 */ /* 0x040fe40000410000 */
[----:B------:R-:W2:Y:S01]  /*b240*/  MUFU.EX2 R154, R154 ;  /* 0x0000009a009a7308 */ /* 0x000ea20000000800 */
[C---:B------:R-:W-:Y:S02]  /*b250*/  FMUL.FTZ R76, R3.reuse, R76 ;  /* 0x0000004c034c7220 */ /* 0x040fe40000410000 */
[C---:B------:R-:W-:Y:S02]  /*b260*/  FMUL.FTZ R77, R3.reuse, R77 ;  /* 0x0000004d034d7220 */ /* 0x040fe40000410000 */
[----:B------:R2:W-:Y:S01]  /*b270*/  @P0 LDGSTS.E.BYPASS.LTC128B.128 [R227+0xb100], [R150.64], !P5 ;  /* 0x0b10000096e30fae */ /* 0x0005e2000e901d52 */
[----:B------:R-:W-:Y:S02]  /*b280*/  FMUL.FTZ R78, R2, R78 ;  /* 0x0000004e024e7220 */ /* 0x000fe40000410000 */
[C---:B-1----:R-:W-:Y:S01]  /*b290*/  FMUL.FTZ R4, R3.reuse, R128 ;  /* 0x0000008003047220 */ /* 0x042fe20000410000 */
[----:B-----5:R-:W-:Y:S01]  /*b2a0*/  F2FP.BF16.PACK_AB R128, R152, R133 ;  /* 0x000000859880723e */ /* 0x020fe200000010ff */
[----:B------:R-:W-:Y:S01]  /*b2b0*/  MUFU.EX2 R153, R153 ;  /* 0x0000009900997308 */ /* 0x000fe20000000800 */
[C---:B------:R-:W-:Y:S02]  /*b2c0*/  FMUL.FTZ R5, R3.reuse, R129 ;  /* 0x0000008103057220 */ /* 0x040fe40000410000 */
[----:B------:R1:W-:Y:S01]  /*b2d0*/  @P0 LDGSTS.E.BYPASS.LTC128B.128 [R227+0xf100], [R148.64], !P4 ;  /* 0x0f10000094e30fae */ /* 0x0003e2000e101d52 */
[C---:B------:R-:W-:Y:S02]  /*b2e0*/  FMUL.FTZ R79, R2.reuse, R79 ;  /* 0x0000004f024f7220 */ /* 0x040fe40000410000 */
[C---:B---3--:R-:W-:Y:S02]  /*b2f0*/  FMUL.FTZ R8, R3.reuse, R124 ;  /* 0x0000007c03087220 */ /* 0x048fe40000410000 */
[C---:B------:R-:W-:Y:S02]  /*b300*/  FMUL.FTZ R9, R3.reuse, R125 ;  /* 0x0000007d03097220 */ /* 0x040fe40000410000 */
[----:B------:R-:W3:Y:S01]  /*b310*/  MUFU.EX2 R156, R156 ;  /* 0x0000009c009c7308 */ /* 0x000ee20000000800 */
[----:B----4-:R-:W4:Y:S01]  /*b320*/  LDSM.16.MT88.4 R136, [R224+0x100] ;  /* 0x00010000e088783b */ /* 0x010f220000004200 */
[C---:B------:R-:W-:Y:S02]  /*b330*/  FMUL.FTZ R80, R3.reuse, R80 ;  /* 0x0000005003507220 */ /* 0x040fe40000410000 */
[----:B--2---:R-:W-:Y:S01]  /*b340*/  FMUL.FTZ R6, R2, R130 ;  /* 0x0000008202067220 */ /* 0x004fe20000410000 */
[----:B------:R-:W-:Y:S01]  /*b350*/  F2FP.BF16.PACK_AB R130, R154, R135 ;  /* 0x000000879a82723e */ /* 0x000fe200000010ff */
[C---:B------:R-:W-:Y:S02]  /*b360*/  FMUL.FTZ R7, R2.reuse, R131 ;  /* 0x0000008302077220 */ /* 0x040fe40000410000 */
[C---:B------:R-:W-:Y:S01]  /*b370*/  FMUL.FTZ R81, R3.reuse, R81 ;  /* 0x0000005103517220 */ /* 0x040fe20000410000 */
[----:B------:R-:W2:Y:S01]  /*b380*/  LDSM.16.MT88.4 R144, [R222+0x100] ;  /* 0x00010000de90783b */ /* 0x000ea20000004200 */
[----:B------:R-:W-:Y:S01]  /*b390*/  MUFU.EX2 R155, R155 ;  /* 0x0000009b009b7308 */ /* 0x000fe20000000800 */
[C---:B------:R-:W-:Y:S02]  /*b3a0*/  FMUL.FTZ R82, R2.reuse, R82 ;  /* 0x0000005202527220 */ /* 0x040fe40000410000 */
[C---:B------:R-:W-:Y:S02]  /*b3b0*/  FMUL.FTZ R83, R2.reuse, R83 ;  /* 0x0000005302537220 */ /* 0x040fe40000410000 */
[C---:B------:R-:W-:Y:S02]  /*b3c0*/  FMUL.FTZ R84, R3.reuse, R84 ;  /* 0x0000005403547220 */ /* 0x040fe40000410000 */
[----:B------:R-:W-:Y:S01]  /*b3d0*/  LDSM.16.MT88.4 R124, [R220+0x100] ;  /* 0x00010000dc7c783b */ /* 0x000fe20000004200 */
[----:B------:R-:W-:Y:S02]  /*b3e0*/  FMUL.FTZ R85, R3, R85 ;  /* 0x0000005503557220 */ /* 0x000fe40000410000 */
[----:B------:R-:W5:Y:S01]  /*b3f0*/  MUFU.EX2 R158, R158 ;  /* 0x0000009e009e7308 */ /* 0x000f620000000800 */
[C---:B------:R-:W-:Y:S02]  /*b400*/  FMUL.FTZ R86, R2.reuse, R86 ;  /* 0x0000005602567220 */ /* 0x040fe40000410000 */
[----:B------:R-:W-:Y:S01]  /*b410*/  FMUL.FTZ R87, R2, R87 ;  /* 0x0000005702577220 */ /* 0x000fe20000410000 */
[----:B---3--:R-:W-:Y:S01]  /*b420*/  F2FP.BF16.PACK_AB R129, R156, R153 ;  /* 0x000000999c81723e */ /* 0x008fe200000010ff */
[----:B-1----:R-:W1:Y:S01]  /*b430*/  LDSM.16.MT88.4 R148, [R221+0x100] ;  /* 0x00010000dd94783b */ /* 0x002e620000004200 */
[--C-:B------:R-:W-:Y:S02]  /*b440*/  FFMA.FTZ R180, R28, c[0x0][0x2d0], -R163.reuse ;  /* 0x0000b4001cb47a23 */ /* 0x100fe400000108a3 */
[--C-:B------:R-:W-:Y:S02]  /*b450*/  FFMA.FTZ R183, R29, c[0x0][0x2d0], -R163.reuse ;  /* 0x0000b4001db77a23 */ /* 0x100fe400000108a3 */
[--C-:B------:R-:W-:Y:S01]  /*b460*/  FFMA.FTZ R181, R32, c[0x0][0x2d0], -R163.reuse ;  /* 0x0000b40020b57a23 */ /* 0x100fe200000108a3 */
[----:B------:R-:W-:Y:S01]  /*b470*/  MUFU.EX2 R178, R178 ;  /* 0x000000b200b27308 */ /* 0x000fe20000000800 */
[----:B------:R-:W-:Y:S01]  /*b480*/  FFMA.FTZ R182, R33, c[0x0][0x2d0], -R163 ;  /* 0x0000b40021b67a23 */ /* 0x000fe200000108a3 */
[----:B------:R-:W0:Y:S01]  /*b490*/  LDGDEPBAR ;  /* 0x00000000000079af */ /* 0x000e220000000000 */
[--C-:B------:R-:W-:Y:S02]  /*b4a0*/  FFMA.FTZ R240, R30, c[0x0][0x2d0], -R159.reuse ;  /* 0x0000b4001ef07a23 */ /* 0x100fe4000001089f */
[--C-:B------:R-:W-:Y:S02]  /*b4b0*/  FFMA.FTZ R241, R31, c[0x0][0x2d0], -R159.reuse ;  /* 0x0000b4001ff17a23 */ /* 0x100fe4000001089f */
[--C-:B------:R-:W-:Y:S02]  /*b4c0*/  FFMA.FTZ R242, R34, c[0x0][0x2d0], -R159.reuse ;  /* 0x0000b40022f27a23 */ /* 0x100fe4000001089f */
[--C-:B------:R-:W-:Y:S01]  /*b4d0*/  FFMA.FTZ R243, R35, c[0x0][0x2d0], -R159.reuse ;  /* 0x0000b40023f37a23 */ /* 0x100fe2000001089f */
[----:B------:R-:W-:Y:S01]  /*b4e0*/  LDSM.16.MT88.4 R28, [R222+0x1900] ;  /* 0x00190000de1c783b */ /* 0x000fe20000004200 */
[--C-:B------:R-:W-:Y:S01]  /*b4f0*/  FFMA.FTZ R244, R46, c[0x0][0x2d0], -R159.reuse ;  /* 0x0000b4002ef47a23 */ /* 0x100fe2000001089f */
[----:B------:R-:W-:Y:S01]  /*b500*/  MUFU.EX2 R179, R179 ;  /* 0x000000b300b37308 */ /* 0x000fe20000000800 */
[----:B-----5:R-:W-:Y:S01]  /*b510*/  F2FP.BF16.PACK_AB R131, R158, R155 ;  /* 0x0000009b9e83723e */ /* 0x020fe200000010ff */
[--C-:B------:R-:W-:Y:S02]  /*b520*/  FFMA.FTZ R245, R47, c[0x0][0x2d0], -R159.reuse ;  /* 0x0000b4002ff57a23 */ /* 0x100fe4000001089f */
[--C-:B------:R-:W-:Y:S02]  /*b530*/  FFMA.FTZ R246, R50, c[0x0][0x2d0], -R159.reuse ;  /* 0x0000b40032f67a23 */ /* 0x100fe4000001089f */
[----:B------:R-:W-:Y:S01]  /*b540*/  LDSM.16.MT88.4 R32, [R221+0x1900] ;  /* 0x00190000dd20783b */ /* 0x000fe20000004200 */
[----:B------:R-:W-:Y:S01]  /*b550*/  FFMA.FTZ R247, R51, c[0x0][0x2d0], -R159 ;  /* 0x0000b40033f77a23 */ /* 0x000fe2000001089f */
[C---:B----4-:R-:W-:Y:S02]  /*b560*/  HMMA.16816.F32.BF16 R4, R128.reuse, R136, R4 ;  /* 0x000000888004723c */ /* 0x050fe40000041804 */
[----:B------:R-:W-:Y:S03]  /*b570*/  MUFU.EX2 R180, R180 ;  /* 0x000000b400b47308 */ /* 0x000fe60000000800 */
[C---:B------:R-:W-:Y:S02]  /*b580*/  FMUL.FTZ R88, R3.reuse, R88 ;  /* 0x0000005803587220 */ /* 0x040fe40000410000 */
[C---:B------:R-:W-:Y:S01]  /*b590*/  FMUL.FTZ R89, R3.reuse, R89 ;  /* 0x0000005903597220 */ /* 0x040fe20000410000 */
[C---:B------:R-:W-:Y:S01]  /*b5a0*/  HMMA.16816.F32.BF16 R8, R128.reuse, R138, R8 ;  /* 0x0000008a8008723c */ /* 0x040fe20000041808 */
[----:B------:R-:W3:Y:S03]  /*b5b0*/  LDSM.16.MT88.4 R136, [R224+0x4100] ;  /* 0x00410000e088783b */ /* 0x000ee60000004200 */
[C---:B------:R-:W-:Y:S01]  /*b5c0*/  FMUL.FTZ R90, R2.reuse, R90 ;  /* 0x0000005a025a7220 */ /* 0x040fe20000410000 */
[----:B------:R-:W-:Y:S01]  /*b5d0*/  MUFU.EX2 R183, R183 ;  /* 0x000000b700b77308 */ /* 0x000fe20000000800 */
[C---:B------:R-:W-:Y:S02]  /*b5e0*/  FMUL.FTZ R91, R2.reuse, R91 ;  /* 0x0000005b025b7220 */ /* 0x040fe40000410000 */
[C---:B--2---:R-:W-:Y:S04]  /*b5f0*/  HMMA.16816.F32.BF16 R68, R128.reuse, R144, R68 ;  /* 0x000000908044723c */ /* 0x044fe80000041844 */
[C---:B------:R-:W-:Y:S02]  /*b600*/  FMUL.FTZ R92, R3.reuse, R92 ;  /* 0x0000005c035c7220 */ /* 0x040fe40000410000 */
[C---:B------:R-:W-:Y:S01]  /*b610*/  FMUL.FTZ R93, R3.reuse, R93 ;  /* 0x0000005d035d7220 */ /* 0x040fe20000410000 */
[----:B------:R-:W-:Y:S01]  /*b620*/  MUFU.EX2 R181, R181 ;  /* 0x000000b500b57308 */ /* 0x000fe20000000800 */
[C---:B------:R-:W-:Y:S01]  /*b630*/  HMMA.16816.F32.BF16 R72, R128.reuse, R146, R72 ;  /* 0x000000928048723c */ /* 0x040fe20000041848 */
[----:B------:R-:W2:Y:S03]  /*b640*/  LDSM.16.MT88.4 R144, [R222+0x4100] ;  /* 0x00410000de90783b */ /* 0x000ea60000004200 */
[C---:B------:R-:W-:Y:S02]  /*b650*/  FMUL.FTZ R94, R2.reuse, R94 ;  /* 0x0000005e025e7220 */ /* 0x040fe40000410000 */
[C---:B------:R-:W-:Y:S02]  /*b660*/  FMUL.FTZ R95, R2.reuse, R95 ;  /* 0x0000005f025f7220 */ /* 0x040fe40000410000 */
[C---:B-1----:R-:W-:Y:S01]  /*b670*/  HMMA.16816.F32.BF16 R76, R128.reuse, R148, R76 ;  /* 0x00000094804c723c */ /* 0x042fe2000004184c */
[----:B------:R-:W-:Y:S03]  /*b680*/  MUFU.EX2 R182, R182 ;  /* 0x000000b600b67308 */ /* 0x000fe60000000800 */
[C---:B------:R-:W-:Y:S02]  /*b690*/  FMUL.FTZ R96, R3.reuse, R96 ;  /* 0x0000006003607220 */ /* 0x040fe40000410000 */
[C---:B------:R-:W-:Y:S02]  /*b6a0*/  FMUL.FTZ R97, R3.reuse, R97 ;  /* 0x0000006103617220 */ /* 0x040fe40000410000 */
[C---:B------:R-:W-:Y:S01]  /*b6b0*/  HMMA.16816.F32.BF16 R80, R128.reuse, R150, R80 ;  /* 0x000000968050723c */ /* 0x040fe20000041850 */
[----:B------:R-:W-:Y:S02]  /*b6c0*/  LDSM.16.MT88.4 R148, [R220+0x900] ;  /* 0x00090000dc94783b */ /* 0x000fe40000004200 */
[----:B------:R-:W-:Y:S01]  /*b6d0*/  MUFU.EX2 R240, R240 ;  /* 0x000000f000f07308 */ /* 0x000fe20000000800 */
[C---:B------:R-:W-:Y:S02]  /*b6e0*/  FMUL.FTZ R98, R2.reuse, R98 ;  /* 0x0000006202627220 */ /* 0x040fe40000410000 */
[C---:B------:R-:W-:Y:S02]  /*b6f0*/  FMUL.FTZ R99, R2.reuse, R99 ;  /* 0x0000006302637220 */ /* 0x040fe40000410000 */
[C---:B------:R-:W-:Y:S04]  /*b700*/  HMMA.16816.F32.BF16 R84, R128.reuse, R124, R84 ;  /* 0x0000007c8054723c */ /* 0x040fe80000041854 */
        /* <DEDUP_REMOVED lines=8> */
[C---:B---3--:R-:W-:Y:S04]  /*b790*/  HMMA.16816.F32.BF16 R92, R128.reuse, R136, R92 ;  /* 0x00000088805c723c */ /* 0x048fe8000004185c */
[C---:B------:R-:W-:Y:S02]  /*b7a0*/  FMUL.FTZ R104, R3.reuse, R104 ;  /* 0x0000006803687220 */ /* 0x040fe40000410000 */
[C---:B------:R-:W-:Y:S02]  /*b7b0*/  FMUL.FTZ R105, R3.reuse, R105 ;  /* 0x0000006903697220 */ /* 0x040fe40000410000 */
[C---:B------:R-:W-:Y:S01]  /*b7c0*/  HMMA.16816.F32.BF16 R96, R128.reuse, R138, R96 ;  /* 0x0000008a8060723c */ /* 0x040fe20000041860 */
[----:B------:R-:W3:Y:S01]  /*b7d0*/  LDSM.16.MT88.4 R136, [R220+0x4100] ;  /* 0x00410000dc88783b */ /* 0x000ee20000004200 */
[----:B------:R-:W-:Y:S02]  /*b7e0*/  MUFU.EX2 R243, R243 ;  /* 0x000000f300f37308 */ /* 0x000fe40000000800 */
[C---:B------:R-:W-:Y:S02]  /*b7f0*/  FMUL.FTZ R106, R2.reuse, R106 ;  /* 0x0000006a026a7220 */ /* 0x040fe40000410000 */
[----:B------:R-:W-:Y:S02]  /*b800*/  FMUL.FTZ R107, R2, R107 ;  /* 0x0000006b026b7220 */ /* 0x000fe40000410000 */
[C---:B--2---:R-:W-:Y:S04]  /*b810*/  HMMA.16816.F32.BF16 R100, R128.reuse, R144, R100 ;  /* 0x000000908064723c */ /* 0x044fe80000041864 */
[--C-:B------:R-:W-:Y:S01]  /*b820*/  FFMA.FTZ R157, R12, c[0x0][0x2d0], -R163.reuse ;  /* 0x0000b4000c9d7a23 */ /* 0x100fe200000108a3 */
[----:B------:R-:W-:Y:S01]  /*b830*/  MUFU.EX2 R244, R244 ;  /* 0x000000f400f47308 */ /* 0x000fe20000000800 */
[----:B------:R-:W-:Y:S02]  /*b840*/  FMUL.FTZ R12, R3, R120 ;  /* 0x00000078030c7220 */ /* 0x000fe40000410000 */
[C---:B------:R-:W-:Y:S01]  /*b850*/  HMMA.16816.F32.BF16 R104, R128.reuse, R146, R104 ;  /* 0x000000928068723c */ /* 0x040fe20000041868 */
[----:B------:R-:W-:Y:S03]  /*b860*/  LDSM.16.MT88.4 R144, [R221+0x900] ;  /* 0x00090000dd90783b */ /* 0x000fe60000004200 */
[----:B------:R-:W-:Y:S02]  /*b870*/  FFMA.FTZ R160, R13, c[0x0][0x2d0], -R163 ;  /* 0x0000b4000da07a23 */ /* 0x000fe400000108a3 */
[----:B------:R-:W-:Y:S01]  /*b880*/  FMUL.FTZ R13, R3, R121 ;  /* 0x00000079030d7220 */ /* 0x000fe20000410000 */
[----:B------:R-:W-:Y:S01]  /*b890*/  MUFU.EX2 R157, R157 ;  /* 0x0000009d009d7308 */ /* 0x000fe20000000800 */
[--C-:B------:R-:W-:Y:S04]  /*b8a0*/  FFMA.FTZ R164, R14, c[0x0][0x2d0], -R159.reuse ;  /* 0x0000b4000ea47a23 */ /* 0x100fe8000001089f */
[C---:B------:R-:W-:Y:S02]  /*b8b0*/  FMUL.FTZ R14, R2.reuse, R122 ;  /* 0x0000007a020e7220 */ /* 0x040fe40000410000 */
[----:B------:R-:W-:Y:S02]  /*b8c0*/  FFMA.FTZ R165, R15, c[0x0][0x2d0], -R159 ;  /* 0x0000b4000fa57a23 */ /* 0x000fe4000001089f */
[----:B------:R-:W-:Y:S01]  /*b8d0*/  FMUL.FTZ R15, R2, R123 ;  /* 0x0000007b020f7220 */ /* 0x000fe20000410000 */
[----:B------:R-:W2:Y:S01]  /*b8e0*/  MUFU.EX2 R160, R160 ;  /* 0x000000a000a07308 */ /* 0x000ea20000000800 */
[----:B------:R-:W4:Y:S01]  /*b8f0*/  LDSM.16.MT88.4 R120, [R224+0x900] ;  /* 0x00090000e078783b */ /* 0x000f220000004200 */
[--C-:B------:R-:W-:Y:S02]  /*b900*/  FFMA.FTZ R161, R16, c[0x0][0x2d0], -R163.reuse ;  /* 0x0000b40010a17a23 */ /* 0x100fe400000108a3 */
[----:B------:R-:W-:Y:S02]  /*b910*/  FFMA.FTZ R162, R17, c[0x0][0x2d0], -R163 ;  /* 0x0000b40011a27a23 */ /* 0x000fe400000108a3 */
[C---:B-1----:R-:W-:Y:S03]  /*b920*/  HMMA.16816.F32.BF16 R12, R128.reuse, R124, R12 ;  /* 0x0000007c800c723c */ /* 0x042fe6000004180c */
[--C-:B------:R-:W-:Y:S01]  /*b930*/  FFMA.FTZ R166, R18, c[0x0][0x2d0], -R159.reuse ;  /* 0x0000b40012a67a23 */ /* 0x100fe2000001089f */
[----:B------:R-:W-:Y:S01]  /*b940*/  MUFU.EX2 R161, R161 ;  /* 0x000000a100a17308 */ /* 0x000fe20000000800 */
[----:B------:R-:W-:Y:S02]  /*b950*/  FFMA.FTZ R167, R19, c[0x0][0x2d0], -R159 ;  /* 0x0000b40013a77a23 */ /* 0x000fe4000001089f */
[C---:B------:R-:W-:Y:S02]  /*b960*/  FMUL.FTZ R108, R3.reuse, R108 ;  /* 0x0000006c036c7220 */ /* 0x040fe40000410000 */
[C---:B------:R-:W-:Y:S03]  /*b970*/  FMUL.FTZ R109, R3.reuse, R109 ;  /* 0x0000006d036d7220 */ /* 0x040fe60000410000 */
[C---:B------:R-:W-:Y:S02]  /*b980*/  FMUL.FTZ R110, R2.reuse, R110 ;  /* 0x0000006e026e7220 */ /* 0x040fe40000410000 */
[----:B------:R-:W1:Y:S01]  /*b990*/  MUFU.EX2 R162, R162 ;  /* 0x000000a200a27308 */ /* 0x000e620000000800 */
[----:B------:R-:W-:Y:S02]  /*b9a0*/  FMUL.FTZ R111, R2, R111 ;  /* 0x0000006f026f7220 */ /* 0x000fe40000410000 */
[C---:B------:R-:W-:Y:S01]  /*b9b0*/  FMUL.FTZ R16, R3.reuse, R116 ;  /* 0x0000007403107220 */ /* 0x040fe20000410000 */
[----:B--2---:R-:W-:Y:S01]  /*b9c0*/  F2FP.BF16.PACK_AB R116, R160, R157 ;  /* 0x0000009da074723e */ /* 0x004fe200000010ff */
[C---:B------:R-:W-:Y:S02]  /*b9d0*/  FMUL.FTZ R17, R3.reuse, R117 ;  /* 0x0000007503117220 */ /* 0x040fe40000410000 */
[C---:B------:R-:W-:Y:S01]  /*b9e0*/  FMUL.FTZ R18, R2.reuse, R118 ;  /* 0x0000007602127220 */ /* 0x040fe20000410000 */
[C---:B------:R-:W-:Y:S01]  /*b9f0*/  HMMA.16816.F32.BF16 R108, R128.reuse, R126, R108 ;  /* 0x0000007e806c723c */ /* 0x040fe2000004186c */
[----:B------:R-:W2:Y:S01]  /*ba00*/  LDSM.16.MT88.4 R124, [R222+0x900] ;  /* 0x00090000de7c783b */ /* 0x000ea20000004200 */
[----:B------:R-:W-:Y:S01]  /*ba10*/  MUFU.EX2 R164, R164 ;  /* 0x000000a400a47308 */ /* 0x000fe20000000800 */
[C---:B------:R-:W-:Y:S02]  /*ba20*/  FMUL.FTZ R19, R2.reuse, R119 ;  /* 0x0000007702137220 */ /* 0x040fe40000410000 */
[C---:B------:R-:W-:Y:S02]  /*ba30*/  FMUL.FTZ R112, R3.reuse, R112 ;  /* 0x0000007003707220 */ /* 0x040fe40000410000 */
[----:B------:R-:W-:Y:S02]  /*ba40*/  FMUL.FTZ R113, R3, R113 ;  /* 0x0000007103717220 */ /* 0x000fe40000410000 */
[C---:B------:R-:W-:Y:S01]  /*ba50*/  FMUL.FTZ R114, R2.reuse, R114 ;  /* 0x0000007202727220 */ /* 0x040fe20000410000 */
[C---:B---3--:R-:W-:Y:S02]  /*ba60*/  HMMA.16816.F32.BF16 R16, R128.reuse, R136, R16 ;  /* 0x000000888010723c */ /* 0x048fe40000041810 */
[----:B------:R-:W3:Y:S01]  /*ba70*/  MUFU.EX2 R165, R165 ;  /* 0x000000a500a57308 */ /* 0x000ee20000000800 */
[----:B------:R-:W-:Y:S02]  /*ba80*/  FMUL.FTZ R115, R2, R115 ;  /* 0x0000007302737220 */ /* 0x000fe40000410000 */
[--C-:B------:R-:W-:Y:S01]  /*ba90*/  FFMA.FTZ R176, R20, c[0x0][0x2d0], -R163.reuse ;  /* 0x0000b40014b07a23 */ /* 0x100fe200000108a3 */
[----:B-1----:R-:W-:Y:S01]  /*baa0*/  F2FP.BF16.PACK_AB R118, R162, R161 ;  /* 0x000000a1a276723e */ /* 0x002fe200000010ff */
[--C-:B------:R-:W-:Y:S02]  /*bab0*/  FFMA.FTZ R177, R21, c[0x0][0x2d0], -R163.reuse ;  /* 0x0000b40015b17a23 */ /* 0x100fe400000108a3 */
[--C-:B------:R-:W-:Y:S01]  /*bac0*/  FFMA.FTZ R52, R52, c[0x0][0x2d0], -R163.reuse ;  /* 0x0000b40034347a23 */ /* 0x100fe200000108a3 */
[----:B------:R-:W-:Y:S01]  /*bad0*/  HMMA.16816.F32.BF16 R112, R128, R138, R112 ;  /* 0x0000008a8070723c */ /* 0x000fe20000041870 */
[----:B------:R-:W1:Y:S01]  /*bae0*/  LDSM.16.MT88.4 R128, [R224+0x4900] ;  /* 0x00490000e080783b */ /* 0x000e620000004200 */
[----:B------:R-:W-:Y:S01]  /*baf0*/  MUFU.EX2 R166, R166 ;  /* 0x000000a600a67308 */ /* 0x000fe20000000800 */
[--C-:B------:R-:W-:Y:S02]  /*bb00*/  FFMA.FTZ R53, R53, c[0x0][0x2d0], -R163.reuse ;  /* 0x0000b40035357a23 */ /* 0x100fe400000108a3 */
[--C-:B------:R-:W-:Y:S02]  /*bb10*/  FFMA.FTZ R56, R56, c[0x0][0x2d0], -R163.reuse ;  /* 0x0000b40038387a23 */ /* 0x100fe400000108a3 */
[----:B------:R-:W-:Y:S02]  /*bb20*/  FFMA.FTZ R57, R57, c[0x0][0x2d0], -R163 ;  /* 0x0000b40039397a23 */ /* 0x000fe400000108a3 */
[----:B------:R-:W-:Y:S03]  /*bb30*/  LDSM.16.MT88.4 R136, [R220+0x4900] ;  /* 0x00490000dc88783b */ /* 0x000fe60000004200 */
[----:B------:R-:W5:Y:S01]  /*bb40*/  MUFU.EX2 R167, R167 ;  /* 0x000000a700a77308 */ /* 0x000f620000000800 */
[--C-:B------:R-:W-:Y:S02]  /*bb50*/  FFMA.FTZ R54, R54, c[0x0][0x2d0], -R159.reuse ;  /* 0x0000b40036367a23 */ /* 0x100fe4000001089f */
[--C-:B------:R-:W-:Y:S01]  /*bb60*/  FFMA.FTZ R55, R55, c[0x0][0x2d0], -R159.reuse ;  /* 0x0000b40037377a23 */ /* 0x100fe2000001089f */
[----:B---3--:R-:W-:Y:S01]  /*bb70*/  F2FP.BF16.PACK_AB R117, R165, R164 ;  /* 0x000000a4a575723e */ /* 0x008fe200000010ff */
[--C-:B------:R-:W-:Y:S02]  /*bb80*/  FFMA.FTZ R58, R58, c[0x0][0x2d0], -R159.reuse ;  /* 0x0000b4003a3a7a23 */ /* 0x100fe4000001089f */
[----:B------:R-:W-:Y:S02]  /*bb90*/  FFMA.FTZ R59, R59, c[0x0][0x2d0], -R159 ;  /* 0x0000b4003b3b7a23 */ /* 0x000fe4000001089f */
[--C-:B------:R-:W-:Y:S01]  /*bba0*/  FFMA.FTZ R60, R60, c[0x0][0x2d0], -R163.reuse ;  /* 0x0000b4003c3c7a23 */ /* 0x100fe200000108a3 */
[----:B------:R-:W-:Y:S01]  /*bbb0*/  MUFU.EX2 R176, R176 ;  /* 0x000000b000b07308 */ /* 0x000fe20000000800 */
[--C-:B------:R-:W-:Y:S02]  /*bbc0*/  FFMA.FTZ R61, R61, c[0x0][0x2d0], -R163.reuse ;  /* 0x0000b4003d3d7a23 */ /* 0x100fe400000108a3 */
[----:B------:R-:W-:Y:S02]  /*bbd0*/  FFMA.FTZ R64, R64, c[0x0][0x2d0], -R163 ;  /* 0x0000b40040407a23 */ /* 0x000fe400000108a3 */
[----:B------:R-:W-:Y:S02]  /*bbe0*/  FFMA.FTZ R133, R3, R236, R133 ;  /* 0x000000ec03857223 */ /* 0x000fe40000010085 */
[----:B------:R-:W-:Y:S02]  /*bbf0*/  FFMA.FTZ R153, R2, R229, R153 ;  /* 0x000000e502997223 */ /* 0x000fe40000010099 */
[----:B------:R-:W-:Y:S01]  /*bc00*/  FADD.FTZ R152, R152, R133 ;  /* 0x0000008598987221 */ /* 0x000fe20000010000 */
[----:B------:R-:W3:Y:S01]  /*bc10*/  MUFU.EX2 R177, R177 ;  /* 0x000000b100b17308 */ /* 0x000ee20000000800 */
[----:B------:R-:W-:Y:S01]  /*bc20*/  MOV R133, R132 ;  /* 0x0000008400857202 */ /* 0x000fe20000000f00 */
[----:B------:R-:W-:Y:S01]  /*bc30*/  FADD.FTZ R156, R156, R153 ;  /* 0x000000999c9c7221 */ /* 0x000fe20000010000 */
[----:B-----5:R-:W-:Y:S01]  /*bc40*/  F2FP.BF16.PACK_AB R119, R167, R166 ;  /* 0x000000a6a777723e */ /* 0x020fe200000010ff */
[----:B------:R-:W-:Y:S02]  /*bc50*/  FADD.FTZ R135, R135, R152 ;  /* 0x0000009887877221 */ /* 0x000fe40000010000 */
[----:B------:R-:W-:Y:S02]  /*bc60*/  FADD.FTZ R3, R155, R156 ;  /* 0x0000009c9b037221 */ /* 0x000fe40000010000 */
[----:B------:R-:W-:Y:S02]  /*bc70*/  FADD.FTZ R154, R154, R135 ;  /* 0x000000879a9a7221 */ /* 0x000fe40000010000 */
[----:B------:R-:W-:Y:S01]  /*bc80*/  MUFU.EX2 R245, R245 ;  /* 0x000000f500f57308 */ /* 0x000fe20000000800 */
[C---:B----4-:R-:W-:Y:S05]  /*bc90*/  HMMA.16816.F32.BF16 R4, R116.reuse, R120, R4 ;  /* 0x000000787404723c */ /* 0x050fea0000041804 */
[----:B------:R-:W-:Y:S02]  /*bca0*/  FADD.FTZ R3, R158, R3 ;  /* 0x000000039e037221 */ /* 0x000fe40000010000 */
[----:B------:R-:W-:Y:S01]  /*bcb0*/  FADD.FTZ R157, R157, R154 ;  /* 0x0000009a9d9d7221 */ /* 0x000fe20000010000 */
[C---:B------:R-:W-:Y:S01]  /*bcc0*/  HMMA.16816.F32.BF16 R8, R116.reuse, R122, R8 ;  /* 0x0000007a7408723c */ /* 0x040fe20000041808 */
[----:B------:R-:W4:Y:S01]  /*bcd0*/  LDSM.16.MT88.4 R120, [R222+0x4900] ;  /* 0x00490000de78783b */ /* 0x000f220000004200 */
[----:B------:R-:W-:Y:S02]  /*bce0*/  MUFU.EX2 R246, R246 ;  /* 0x000000f600f67308 */ /* 0x000fe40000000800 */
[----:B------:R-:W-:Y:S01]  /*bcf0*/  FADD.FTZ R164, R164, R3 ;  /* 0x00000003a4a47221 */ /* 0x000fe20000010000 */
[----:B---3--:R-:W-:Y:S01]  /*bd00*/  F2FP.BF16.PACK_AB R20, R177, R176 ;  /* 0x000000b0b114723e */ /* 0x008fe200000010ff */
        /* <DEDUP_REMOVED lines=16> */
[----:B------:R-:W-:Y:S04]  /*be10*/  FADD.FTZ R177, R177, R176 ;  /* 0x000000b0b1b17221 */ /* 0x000fe80000010000 */
[C---:B------:R-:W-:Y:S04]  /*be20*/  HMMA.16816.F32.BF16 R84, R116.reuse, R148, R84 ;  /* 0x000000947454723c */ /* 0x040fe80000041854 */
[----:B------:R-:W-:Y:S03]  /*be30*/  MUFU.EX2 R56, R56 ;  /* 0x0000003800387308 */ /* 0x000fe60000000800 */
[--C-:B------:R-:W-:Y:S01]  /*be40*/  FFMA.FTZ R148, R24, c[0x0][0x2d0], -R163.reuse ;  /* 0x0000b40018947a23 */ /* 0x100fe200000108a3 */
[C---:B------:R-:W-:Y:S04]  /*be50*/  HMMA.16816.F32.BF16 R88, R116.reuse, R150, R88 ;  /* 0x000000967458723c */ /* 0x040fe80000041858 */
[----:B------:R-:W-:Y:S02]  /*be60*/  FFMA.FTZ R149, R25, c[0x0][0x2d0], -R163 ;  /* 0x0000b40019957a23 */ /* 0x000fe400000108a3 */
[----:B------:R-:W-:Y:S01]  /*be70*/  LDSM.16.MT88.4 R24, [R222+0x1100] ;  /* 0x00110000de18783b */ /* 0x000fe20000004200 */
[--C-:B------:R-:W-:Y:S01]  /*be80*/  FFMA.FTZ R150, R22, c[0x0][0x2d0], -R159.reuse ;  /* 0x0000b40016967a23 */ /* 0x100fe2000001089f */
[C---:B-1----:R-:W-:Y:S01]  /*be90*/  HMMA.16816.F32.BF16 R92, R116.reuse, R128, R92 ;  /* 0x00000080745c723c */ /* 0x042fe2000004185c */
[----:B------:R-:W-:Y:S03]  /*bea0*/  MUFU.EX2 R148, R148 ;  /* 0x0000009400947308 */ /* 0x000fe60000000800 */
[----:B------:R-:W-:Y:S01]  /*beb0*/  FFMA.FTZ R151, R23, c[0x0][0x2d0], -R159 ;  /* 0x0000b40017977a23 */ /* 0x000fe2000001089f */
[----:B------:R-:W-:Y:S03]  /*bec0*/  F2FP.BF16.PACK_AB R23, R179, R178 ;  /* 0x000000b2b317723e */ /* 0x000fe600000010ff */
[C---:B------:R-:W-:Y:S01]  /*bed0*/  HMMA.16816.F32.BF16 R96, R116.reuse, R130, R96 ;  /* 0x000000827460723c */ /* 0x040fe20000041860 */
[----:B------:R-:W-:Y:S02]  /*bee0*/  LDSM.16.MT88.4 R128, [R222+0x5100] ;  /* 0x00510000de80783b */ /* 0x000fe40000004200 */
[----:B------:R-:W1:Y:S05]  /*bef0*/  MUFU.EX2 R149, R149 ;  /* 0x0000009500957308 */ /* 0x000e6a0000000800 */
[C---:B----4-:R-:W-:Y:S05]  /*bf00*/  HMMA.16816.F32.BF16 R100, R116.reuse, R120, R100 ;  /* 0x000000787464723c */ /* 0x050fea0000041864 */
[----:B------:R-:W-:Y:S03]  /*bf10*/  MUFU.EX2 R150, R150 ;  /* 0x0000009600967308 */ /* 0x000fe60000000800 */
[C---:B------:R-:W-:Y:S01]  /*bf20*/  HMMA.16816.F32.BF16 R104, R116.reuse, R122, R104 ;  /* 0x0000007a7468723c */ /* 0x040fe20000041868 */
[----:B------:R-:W3:Y:S06]  /*bf30*/  LDSM.16.MT88.4 R120, [R224+0x1100] ;  /* 0x00110000e078783b */ /* 0x000eec0000004200 */
[----:B------:R-:W4:Y:S01]  /*bf40*/  MUFU.EX2 R151, R151 ;  /* 0x0000009700977308 */ /* 0x000f220000000800 */
[C---:B--2---:R-:W-:Y:S04]  /*bf50*/  HMMA.16816.F32.BF16 R12, R116.reuse, R124, R12 ;  /* 0x0000007c740c723c */ /* 0x044fe8000004180c */
[C---:B-1----:R-:W-:Y:S01]  /*bf60*/  F2FP.BF16.PACK_AB R22, R149.reuse, R148 ;  /* 0x000000949516723e */ /* 0x042fe200000010ff */
[----:B------:R-:W-:Y:S03]  /*bf70*/  FADD.FTZ R148, R148, R177 ;  /* 0x000000b194947221 */ /* 0x000fe60000010000 */
[C---:B------:R-:W-:Y:S01]  /*bf80*/  HMMA.16816.F32.BF16 R108, R116.reuse, R126, R108 ;  /* 0x0000007e746c723c */ /* 0x040fe2000004186c */
[----:B------:R-:W-:Y:S01]  /*bf90*/  LDSM.16.MT88.4 R124, [R220+0x1100] ;  /* 0x00110000dc7c783b */ /* 0x000fe20000004200 */
[----:B------:R-:W-:Y:S02]  /*bfa0*/  MUFU.EX2 R57, R57 ;  /* 0x0000003900397308 */ /* 0x000fe40000000800 */
[----:B------:R-:W-:Y:S04]  /*bfb0*/  FADD.FTZ R149, R149, R148 ;  /* 0x0000009495957221 */ /* 0x000fe80000010000 */
[C---:B------:R-:W-:Y:S04]  /*bfc0*/  HMMA.16816.F32.BF16 R16, R116.reuse, R136, R16 ;  /* 0x000000887410723c */ /* 0x040fe80000041810 */
[----:B------:R-:W-:Y:S01]  /*bfd0*/  MUFU.EX2 R54, R54 ;  /* 0x0000003600367308 */ /* 0x000fe20000000800 */
[----:B------:R-:W-:Y:S01]  /*bfe0*/  FADD.FTZ R2, R180, R149 ;  /* 0x00000095b4027221 */ /* 0x000fe20000010000 */
[----:B----4-:R-:W-:Y:S02]  /*bff0*/  F2FP.BF16.PACK_AB R21, R151, R150 ;  /* 0x000000969715723e */ /* 0x010fe400000010ff */
[----:B------:R-:W-:Y:S01]  /*c000*/  HMMA.16816.F32.BF16 R112, R116, R138, R112 ;  /* 0x0000008a7470723c */ /* 0x000fe20000041870 */
[----:B------:R-:W1:Y:S03]  /*c010*/  LDSM.16.MT88.4 R116, [R221+0x1100] ;  /* 0x00110000dd74783b */ /* 0x000e660000004200 */
[----:B------:R-:W-:Y:S02]  /*c020*/  FADD.FTZ R150, R150, R167 ;  /* 0x000000a796967221 */ /* 0x000fe40000010000 */
[----:B------:R-:W-:Y:S01]  /*c030*/  MUFU.EX2 R55, R55 ;  /* 0x0000003700377308 */ /* 0x000fe20000000800 */
[----:B------:R-:W-:Y:S01]  /*c040*/  FADD.FTZ R2, R183, R2 ;  /* 0x00000002b7027221 */ /* 0x000fe20000010000 */
[C---:B---3--:R-:W-:Y:S01]  /*c050*/  HMMA.16816.F32.BF16 R4, R20.reuse, R120, R4 ;  /* 0x000000781404723c */ /* 0x048fe20000041804 */
[----:B------:R-:W-:Y:S04]  /*c060*/  LDSM.16.MT88.4 R136, [R221+0x5100] ;  /* 0x00510000dd88783b */ /* 0x000fe80000004200 */
[----:B------:R-:W-:Y:S03]  /*c070*/  FADD.FTZ R151, R151, R150 ;  /* 0x0000009697977221 */ /* 0x000fe60000010000 */
[----:B------:R-:W-:Y:S01]  /*c080*/  MUFU.EX2 R58, R58 ;  /* 0x0000003a003a7308 */ /* 0x000fe20000000800 */
[C---:B------:R-:W-:Y:S01]  /*c090*/  HMMA.16816.F32.BF16 R8, R20.reuse, R122, R8 ;  /* 0x0000007a1408723c */ /* 0x040fe20000041808 */
[----:B------:R-:W2:Y:S02]  /*c0a0*/  LDSM.16.MT88.4 R120, [R224+0x5100] ;  /* 0x00510000e078783b */ /* 0x000ea40000004200 */
[----:B------:R-:W-:Y:S02]  /*c0b0*/  FADD.FTZ R178, R178, R151 ;  /* 0x00000097b2b27221 */ /* 0x000fe40000010000 */
[----:B------:R-:W-:Y:S03]  /*c0c0*/  FADD.FTZ R3, R181, R2 ;  /* 0x00000002b5037221 */ /* 0x000fe60000010000 */
[C---:B------:R-:W-:Y:S01]  /*c0d0*/  HMMA.16816.F32.BF16 R68, R20.reuse, R24, R68 ;  /* 0x000000181444723c */ /* 0x040fe20000041844 */
[----:B------:R-:W-:Y:S03]  /*c0e0*/  MUFU.EX2 R59, R59 ;  /* 0x0000003b003b7308 */ /* 0x000fe60000000800 */
[----:B------:R-:W-:Y:S02]  /*c0f0*/  FADD.FTZ R179, R179, R178 ;  /* 0x000000b2b3b37221 */ /* 0x000fe40000010000 */
[----:B------:R-:W-:Y:S02]  /*c100*/  FADD.FTZ R3, R182, R3 ;  /* 0x00000003b6037221 */ /* 0x000fe40000010000 */
[C---:B------:R-:W-:Y:S01]  /*c110*/  HMMA.16816.F32.BF16 R72, R20.reuse, R26, R72 ;  /* 0x0000001a1448723c */ /* 0x040fe20000041848 */
[----:B------:R-:W3:Y:S02]  /*c120*/  LDSM.16.MT88.4 R24, [R224+0x1900] ;  /* 0x00190000e018783b */ /* 0x000ee40000004200 */
[----:B------:R-:W-:Y:S05]  /*c130*/  MUFU.EX2 R60, R60 ;  /* 0x0000003c003c7308 */ /* 0x000fea0000000800 */
[C---:B-1----:R-:W-:Y:S05]  /*c140*/  HMMA.16816.F32.BF16 R76, R20.reuse, R116, R76 ;  /* 0x00000074144c723c */ /* 0x042fea000004184c */
[----:B------:R-:W-:Y:S03]  /*c150*/  MUFU.EX2 R61, R61 ;  /* 0x0000003d003d7308 */ /* 0x000fe60000000800 */
[C---:B------:R-:W-:Y:S01]  /*c160*/  HMMA.16816.F32.BF16 R80, R20.reuse, R118, R80 ;  /* 0x000000761450723c */ /* 0x040fe20000041850 */
[----:B------:R-:W1:Y:S06]  /*c170*/  LDSM.16.MT88.4 R116, [R220+0x1900] ;  /* 0x00190000dc74783b */ /* 0x000e6c0000004200 */
[----:B------:R-:W-:Y:S01]  /*c180*/  MUFU.EX2 R64, R64 ;  /* 0x0000004000407308 */ /* 0x000fe20000000800 */
[C---:B------:R-:W-:Y:S08]  /*c190*/  HMMA.16816.F32.BF16 R84, R20.reuse, R124, R84 ;  /* 0x0000007c1454723c */ /* 0x040ff00000041854 */
[C---:B------:R-:W-:Y:S01]  /*c1a0*/  HMMA.16816.F32.BF16 R88, R20.reuse, R126, R88 ;  /* 0x0000007e1458723c */ /* 0x040fe20000041858 */
[----:B------:R-:W-:Y:S07]  /*c1b0*/  LDSM.16.MT88.4 R124, [R224+0x3900] ;  /* 0x00390000e07c783b */ /* 0x000fee0000004200 */
[C---:B--2---:R-:W-:Y:S07]  /*c1c0*/  HMMA.16816.F32.BF16 R92, R20.reuse, R120, R92 ;  /* 0x00000078145c723c */ /* 0x044fee000004185c */
[--C-:B------:R-:W-:Y:S01]  /*c1d0*/  FFMA.FTZ R120, R36, c[0x0][0x2d0], -R163.reuse ;  /* 0x0000b40024787a23 */ /* 0x100fe200000108a3 */
[C---:B------:R-:W-:Y:S04]  /*c1e0*/  HMMA.16816.F32.BF16 R96, R20.reuse, R122, R96 ;  /* 0x0000007a1460723c */ /* 0x040fe80000041860 */
[--C-:B------:R-:W-:Y:S01]  /*c1f0*/  FFMA.FTZ R121, R37, c[0x0][0x2d0], -R163.reuse ;  /* 0x0000b40025797a23 */ /* 0x100fe200000108a3 */
[----:B------:R-:W-:Y:S02]  /*c200*/  MUFU.EX2 R120, R120 ;  /* 0x0000007800787308 */ /* 0x000fe40000000800 */
[--C-:B------:R-:W-:Y:S01]  /*c210*/  FFMA.FTZ R122, R40, c[0x0][0x2d0], -R163.reuse ;  /* 0x0000b400287a7a23 */ /* 0x100fe200000108a3 */
[C---:B------:R-:W-:Y:S04]  /*c220*/  HMMA.16816.F32.BF16 R100, R20.reuse, R128, R100 ;  /* 0x000000801464723c */ /* 0x040fe80000041864 */
[----:B------:R-:W-:Y:S03]  /*c230*/  FFMA.FTZ R123, R41, c[0x0][0x2d0], -R163 ;  /* 0x0000b400297b7a23 */ /* 0x000fe600000108a3 */
[----:B------:R-:W2:Y:S01]  /*c240*/  MUFU.EX2 R121, R121 ;  /* 0x0000007900797308 */ /* 0x000ea20000000800 */
[C---:B------:R-:W-:Y:S08]  /*c250*/  HMMA.16816.F32.BF16 R104, R20.reuse, R130, R104 ;  /* 0x000000821468723c */ /* 0x040ff00000041868 */
[C---:B------:R-:W-:Y:S01]  /*c260*/  HMMA.16816.F32.BF16 R12, R20.reuse, R136, R12 ;  /* 0x00000088140c723c */ /* 0x040fe2000004180c */
[----:B------:R-:W-:Y:S06]  /*c270*/  MUFU.EX2 R122, R122 ;  /* 0x0000007a007a7308 */ /* 0x000fec0000000800 */
[--C-:B------:R-:W-:Y:S01]  /*c280*/  FFMA.FTZ R136, R38, c[0x0][0x2d0], -R159.reuse ;  /* 0x0000b40026887a23 */ /* 0x100fe2000001089f */
[C---:B------:R-:W-:Y:S03]  /*c290*/  HMMA.16816.F32.BF16 R108, R20.reuse, R138, R108 ;  /* 0x0000008a146c723c */ /* 0x040fe6000004186c */
[----:B------:R-:W4:Y:S01]  /*c2a0*/  MUFU.EX2 R123, R123 ;  /* 0x0000007b007b7308 */ /* 0x000f220000000800 */
[--C-:B------:R-:W-:Y:S02]  /*c2b0*/  FFMA.FTZ R137, R39, c[0x0][0x2d0], -R159.reuse ;  /* 0x0000b40027897a23 */ /* 0x100fe4000001089f */
[----:B------:R-:W-:Y:S01]  /*c2c0*/  LDSM.16.MT88.4 R36, [R220+0x2100] ;  /* 0x00210000dc24783b */ /* 0x000fe20000004200 */
[--C-:B------:R-:W-:Y:S01]  /*c2d0*/  FFMA.FTZ R138, R42, c[0x0][0x2d0], -R159.reuse ;  /* 0x0000b4002a8a7a23 */ /* 0x100fe2000001089f */
[C---:B------:R-:W-:Y:S04]  /*c2e0*/  HMMA.16816.F32.BF16 R16, R20.reuse, R144, R16 ;  /* 0x000000901410723c */ /* 0x040fe80000041810 */
[----:B------:R-:W-:Y:S01]  /*c2f0*/  FFMA.FTZ R139, R43, c[0x0][0x2d0], -R159 ;  /* 0x0000b4002b8b7a23 */ /* 0x000fe2000001089f */
[----:B------:R-:W-:Y:S01]  /*c300*/  MUFU.EX2 R136, R136 ;  /* 0x0000008800887308 */ /* 0x000fe20000000800 */
[----:B------:R-:W-:Y:S01]  /*c310*/  LDSM.16.MT88.4 R40, [R222+0x6100] ;  /* 0x00610000de28783b */ /* 0x000fe20000004200 */
[--C-:B------:R-:W-:Y:S01]  /*c320*/  FFMA.FTZ R144, R44, c[0x0][0x2d0], -R163.reuse ;  /* 0x0000b4002c907a23 */ /* 0x100fe200000108a3 */
[----:B------:R-:W-:Y:S04]  /*c330*/  HMMA.16816.F32.BF16 R112, R20, R146, R112 ;  /* 0x000000921470723c */ /* 0x000fe80000041870 */
[--C-:B------:R-:W-:Y:S02]  /*c340*/  FFMA.FTZ R145, R45, c[0x0][0x2d0], -R163.reuse ;  /* 0x0000b4002d917a23 */ /* 0x100fe400000108a3 */
[----:B------:R-:W-:Y:S01]  /*c350*/  LDSM.16.MT88.4 R44, [R222+0x2900] ;  /* 0x00290000de2c783b */ /* 0x000fe20000004200 */
[----:B------:R-:W-:Y:S01]  /*c360*/  F2FP.BF16.PACK_AB R20, R183, R180 ;  /* 0x000000b4b714723e */ /* 0x000fe200000010ff */
[--C-:B------:R-:W-:Y:S01]  /*c370*/  FFMA.FTZ R146, R48, c[0x0][0x2d0], -R163.reuse ;  /* 0x0000b40030927a23 */ /* 0x100fe200000108a3 */
[----:B------:R-:W-:Y:S01]  /*c380*/  F2FP.BF16.PACK_AB R22, R182, R181 ;  /* 0x000000b5b616723e */ /* 0x000fe200000010ff */
[----:B------:R-:W5:Y:S02]  /*c390*/  MUFU.EX2 R137, R137 ;  /* 0x0000008900897308 */ /* 0x000f640000000800 */
[----:B------:R-:W-:Y:S01]  /*c3a0*/  F2FP.BF16.PACK_AB R21, R241, R240 ;  /* 0x000000f0f115723e */ /* 0x000fe200000010ff */
[--C-:B------:R-:W-:Y:S01]  /*c3b0*/  FFMA.FTZ R147, R49, c[0x0][0x2d0], -R163.reuse ;  /* 0x0000b40031937a23 */ /* 0x100fe200000108a3 */
[----:B------:R-:W-:Y:S01]  /*c3c0*/  F2FP.BF16.PACK_AB R23, R243, R242 ;  /* 0x000000f2f317723e */ /* 0x000fe200000010ff */
[----:B------:R-:W-:Y:S01]  /*c3d0*/  LDSM.16.MT88.4 R48, [R220+0x7100] ;  /* 0x00710000dc30783b */ /* 0x000fe20000004200 */
[----:B------:R-:W-:Y:S02]  /*c3e0*/  FFMA.FTZ R163, R65, c[0x0][0x2d0], -R163 ;  /* 0x0000b40041a37a23 */ /* 0x000fe400000108a3 */
[----:B------:R-:W-:Y:S02]  /*c3f0*/  FADD.FTZ R240, R240, R179 ;  /* 0x000000b3f0f07221 */ /* 0x000fe40000010000 */
[----:B------:R-:W-:Y:S01]  /*c400*/  MUFU.EX2 R138, R138 ;  /* 0x0000008a008a7308 */ /* 0x000fe20000000800 */
[C---:B---3--:R-:W-:Y:S03]  /*c410*/  HMMA.16816.F32.BF16 R4, R20.reuse, R24, R4 ;  /* 0x000000181404723c */ /* 0x048fe60000041804 */
[----:B------:R-:W-:Y:S04]  /*c420*/  FADD.FTZ R241, R241, R240 ;  /* 0x000000f0f1f17221 */ /* 0x000fe80000010000 */
[----:B------:R-:W-:Y:S01]  /*c430*/  FADD.FTZ R242, R242, R241 ;  /* 0x000000f1f2f27221 */ /* 0x000fe20000010000 */
[C---:B------:R-:W-:Y:S01]  /*c440*/  HMMA.16816.F32.BF16 R8, R20.reuse, R26, R8 ;  /* 0x0000001a1408723c */ /* 0x040fe20000041808 */
[----:B------:R-:W3:Y:S01]  /*c450*/  LDSM.16.MT88.4 R24, [R224+0x5900] ;  /* 0x00590000e018783b */ /* 0x000ee20000004200 */
[----:B------:R-:W1:Y:S02]  /*c460*/  MUFU.EX2 R139, R139 ;  /* 0x0000008b008b7308 */ /* 0x000e640000000800 */
[----:B------:R-:W-:Y:S04]  /*c470*/  FADD.FTZ R243, R243, R242 ;  /* 0x000000f2f3f37221 */ /* 0x000fe80000010000 */
[C---:B------:R-:W-:Y:S04]  /*c480*/  HMMA.16816.F32.BF16 R68, R20.reuse, R28, R68 ;  /* 0x0000001c1444723c */ /* 0x040fe80000041844 */
[----:B------:R-:W-:Y:S04]  /*c490*/  MUFU.EX2 R144, R144 ;  /* 0x0000009000907308 */ /* 0x000fe80000000800 */
[C---:B------:R-:W-:Y:S01]  /*c4a0*/  HMMA.16816.F32.BF16 R72, R20.reuse, R30, R72 ;  /* 0x0000001e1448723c */ /* 0x040fe20000041848 */
[----:B------:R-:W2:Y:S05]  /*c4b0*/  LDSM.16.MT88.4 R28, [R222+0x5900] ;  /* 0x00590000de1c783b */ /* 0x000eaa0000004200 */
[----:B------:R-:W2:Y:S02]  /*c4c0*/  MUFU.EX2 R145, R145 ;  /* 0x0000009100917308 */ /* 0x000ea40000000800 */
[C---:B------:R-:W-:Y:S08]  /*c4d0*/  HMMA.16816.F32.BF16 R76, R20.reuse, R32, R76 ;  /* 0x00000020144c723c */ /* 0x040ff0000004184c */
[C---:B------:R-:W-:Y:S01]  /*c4e0*/  HMMA.16816.F32.BF16 R80, R20.reuse, R34, R80 ;  /* 0x000000221450723c */ /* 0x040fe20000041850 */
[----:B------:R-:W4:Y:S01]  /*c4f0*/  LDSM.16.MT88.4 R32, [R221+0x5900] ;  /* 0x00590000dd20783b */ /* 0x000f220000004200 */
[----:B------:R-:W-:Y:S06]  /*c500*/  MUFU.EX2 R146, R146 ;  /* 0x0000009200927308 */ /* 0x000fec0000000800 */
[C---:B-1----:R-:W-:Y:S04]  /*c510*/  HMMA.16816.F32.BF16 R84, R20.reuse, R116, R84 ;  /* 0x000000741454723c */ /* 0x042fe80000041854 */
[----:B------:R-:W1:Y:S04]  /*c520*/  MUFU.EX2 R147, R147 ;  /* 0x0000009300937308 */ /* 0x000e680000000800 */
[C---:B------:R-:W-:Y:S01]  /*c530*/  HMMA.16816.F32.BF16 R88, R20.reuse, R118, R88 ;  /* 0x000000761458723c */ /* 0x040fe20000041858 */
[----:B------:R-:W1:Y:S05]  /*c540*/  LDSM.16.MT88.4 R116, [R220+0x5900] ;  /* 0x00590000dc74783b */ /* 0x000e6a0000004200 */
[----:B------:R-:W1:Y:S02]  /*c550*/  MUFU.EX2 R163, R163 ;  /* 0x000000a300a37308 */ /* 0x000e640000000800 */
        /* <DEDUP_REMOVED lines=11> */
[----:B------:R-:W-:Y:S06]  /*c610*/  LDSM.16.MT88.4 R116, [R221+0x6100] ;  /* 0x00610000dd74783b */ /* 0x000fec0000004200 */
[----:B------:R-:W-:Y:S01]  /*c620*/  F2FP.BF16.PACK_AB R20, R121, R120 ;  /* 0x000000787914723e */ /* 0x000fe200000010ff */
[----:B------:R-:W-:Y:S01]  /*c630*/  FADD.FTZ R120, R120, R3 ;  /* 0x0000000378787221 */ /* 0x000fe20000010000 */
[----:B------:R-:W-:Y:S03]  /*c640*/  F2FP.BF16.PACK_AB R22, R123, R122 ;  /* 0x0000007a7b16723e */ /* 0x000fe600000010ff */
[----:B-----5:R-:W-:Y:S01]  /*c650*/  F2FP.BF16.PACK_AB R21, R137, R136 ;  /* 0x000000888915723e */ /* 0x020fe200000010ff */
[----:B------:R-:W-:Y:S01]  /*c660*/  FADD.FTZ R136, R136, R243 ;  /* 0x000000f388887221 */ /* 0x000fe20000010000 */
[----:B------:R-:W-:Y:S01]  /*c670*/  F2FP.BF16.PACK_AB R23, R139, R138 ;  /* 0x0000008a8b17723e */ /* 0x000fe200000010ff */
[----:B------:R-:W-:Y:S01]  /*c680*/  FADD.FTZ R121, R121, R120 ;  /* 0x0000007879797221 */ /* 0x000fe20000010000 */
[----:B------:R-:W-:Y:S01]  /*c690*/  MOV R3, R0 ;  /* 0x0000000000037202 */ /* 0x000fe20000000f00 */
[----:B------:R-:W-:Y:S02]  /*c6a0*/  FADD.FTZ R137, R137, R136 ;  /* 0x0000008889897221 */ /* 0x000fe40000010000 */
[----:B------:R-:W-:Y:S02]  /*c6b0*/  FADD.FTZ R122, R122, R121 ;  /* 0x000000797a7a7221 */ /* 0x000fe40000010000 */
[C---:B---3--:R-:W-:Y:S03]  /*c6c0*/  HMMA.16816.F32.BF16 R4, R20.reuse, R24, R4 ;  /* 0x000000181404723c */ /* 0x048fe60000041804 */
[----:B------:R-:W-:Y:S02]  /*c6d0*/  FADD.FTZ R138, R138, R137 ;  /* 0x000000898a8a7221 */ /* 0x000fe40000010000 */
[----:B------:R-:W-:Y:S02]  /*c6e0*/  FADD.FTZ R123, R123, R122 ;  /* 0x0000007a7b7b7221 */ /* 0x000fe40000010000 */
[----:B------:R-:W-:Y:S01]  /*c6f0*/  FADD.FTZ R139, R139, R138 ;  /* 0x0000008a8b8b7221 */ /* 0x000fe20000010000 */
[C---:B------:R-:W-:Y:S01]  /*c700*/  HMMA.16816.F32.BF16 R8, R20.reuse, R26, R8 ;  /* 0x0000001a1408723c */ /* 0x040fe20000041808 */
[----:B------:R-:W1:Y:S07]  /*c710*/  LDSM.16.MT88.4 R24, [R224+0x6100] ;  /* 0x00610000e018783b */ /* 0x000e6e0000004200 */
[C---:B--2---:R-:W-:Y:S08]  /*c720*/  HMMA.16816.F32.BF16 R68, R20.reuse, R28, R68 ;  /* 0x0000001c1444723c */ /* 0x044ff00000041844 */
[C---:B------:R-:W-:Y:S01]  /*c730*/  HMMA.16816.F32.BF16 R72, R20.reuse, R30, R72 ;  /* 0x0000001e1448723c */ /* 0x040fe20000041848 */
[----:B------:R-:W2:Y:S07]  /*c740*/  LDSM.16.MT88.4 R28, [R220+0x6100] ;  /* 0x00610000dc1c783b */ /* 0x000eae0000004200 */
[C---:B----4-:R-:W-:Y:S08]  /*c750*/  HMMA.16816.F32.BF16 R76, R20.reuse, R32, R76 ;  /* 0x00000020144c723c */ /* 0x050ff0000004184c */
        /* <DEDUP_REMOVED lines=8> */
[C---:B------:R-:W-:Y:S08]  /*c7e0*/  HMMA.16816.F32.BF16 R100, R20.reuse, R40, R100 ;  /* 0x000000281464723c */ /* 0x040ff00000041864 */
[C---:B------:R-:W-:Y:S01]  /*c7f0*/  HMMA.16816.F32.BF16 R104, R20.reuse, R42, R104 ;  /* 0x0000002a1468723c */ /* 0x040fe20000041868 */
[----:B------:R-:W-:Y:S07]  /*c800*/  LDSM.16.MT88.4 R40, [R222+0x7100] ;  /* 0x00710000de28783b */ /* 0x000fee0000004200 */
[C---:B------:R-:W-:Y:S08]  /*c810*/  HMMA.16816.F32.BF16 R12, R20.reuse, R116, R12 ;  /* 0x00000074140c723c */ /* 0x040ff0000004180c */
[C---:B------:R-:W-:Y:S08]  /*c820*/  HMMA.16816.F32.BF16 R108, R20.reuse, R118, R108 ;  /* 0x00000076146c723c */ /* 0x040ff0000004186c */
[C---:B--2---:R-:W-:Y:S08]  /*c830*/  HMMA.16816.F32.BF16 R16, R20.reuse, R28, R16 ;  /* 0x0000001c1410723c */ /* 0x044ff00000041810 */
[----:B------:R-:W-:Y:S01]  /*c840*/  HMMA.16816.F32.BF16 R112, R20, R30, R112 ;  /* 0x0000001e1470723c */ /* 0x000fe20000041870 */
[----:B------:R-:W2:Y:S06]  /*c850*/  LDSM.16.MT88.4 R28, [R224+0x6900] ;  /* 0x00690000e01c783b */ /* 0x000eac0000004200 */
        /* <DEDUP_REMOVED lines=28> */
[C---:B------:R-:W-:Y:S01]  /*ca20*/  HMMA.16816.F32.BF16 R104, R20.reuse, R34, R104 ;  /* 0x000000221468723c */ /* 0x040fe20000041868 */
[----:B------:R-:W3:Y:S07]  /*ca30*/  LDSM.16.MT88.4 R32, [R222+0x3100] ;  /* 0x00310000de20783b */ /* 0x000eee0000004200 */
[C---:B----4-:R-:W-:Y:S08]  /*ca40*/  HMMA.16816.F32.BF16 R12, R20.reuse, R36, R12 ;  /* 0x00000024140c723c */ /* 0x050ff0000004180c */
[C---:B------:R-:W-:Y:S01]  /*ca50*/  HMMA.16816.F32.BF16 R108, R20.reuse, R38, R108 ;  /* 0x00000026146c723c */ /* 0x040fe2000004186c */
[----:B------:R-:W-:Y:S07]  /*ca60*/  LDSM.16.MT88.4 R36, [R220+0x3100] ;  /* 0x00310000dc24783b */ /* 0x000fee0000004200 */
        /* <DEDUP_REMOVED lines=18> */
[C---:B---3--:R-:W-:Y:S07]  /*cb90*/  HMMA.16816.F32.BF16 R68, R20.reuse, R32, R68 ;  /* 0x000000201444723c */ /* 0x048fee0000041844 */
[--C-:B------:R-:W-:Y:S01]  /*cba0*/  FFMA.FTZ R32, R62, c[0x0][0x2d0], -R159.reuse ;  /* 0x0000b4003e207a23 */ /* 0x100fe2000001089f */
[C---:B------:R-:W-:Y:S04]  /*cbb0*/  HMMA.16816.F32.BF16 R72, R20.reuse, R34, R72 ;  /* 0x000000221448723c */ /* 0x040fe80000041848 */
[--C-:B------:R-:W-:Y:S01]  /*cbc0*/  FFMA.FTZ R33, R63, c[0x0][0x2d0], -R159.reuse ;  /* 0x0000b4003f217a23 */ /* 0x100fe2000001089f */
[----:B------:R-:W-:Y:S02]  /*cbd0*/  MUFU.EX2 R32, R32 ;  /* 0x0000002000207308 */ /* 0x000fe40000000800 */
[--C-:B------:R-:W-:Y:S01]  /*cbe0*/  FFMA.FTZ R34, R66, c[0x0][0x2d0], -R159.reuse ;  /* 0x0000b40042227a23 */ /* 0x100fe2000001089f */
[C---:B-1----:R-:W-:Y:S04]  /*cbf0*/  HMMA.16816.F32.BF16 R76, R20.reuse, R24, R76 ;  /* 0x00000018144c723c */ /* 0x042fe8000004184c */
[----:B------:R-:W-:Y:S03]  /*cc00*/  FFMA.FTZ R159, R67, c[0x0][0x2d0], -R159 ;  /* 0x0000b400439f7a23 */ /* 0x000fe6000001089f */
[----:B------:R-:W1:Y:S01]  /*cc10*/  MUFU.EX2 R33, R33 ;  /* 0x0000002100217308 */ /* 0x000e620000000800 */
[C---:B------:R-:W-:Y:S01]  /*cc20*/  HMMA.16816.F32.BF16 R80, R20.reuse, R26, R80 ;  /* 0x0000001a1450723c */ /* 0x040fe20000041850 */
[----:B------:R-:W3:Y:S07]  /*cc30*/  LDSM.16.MT88.4 R24, [R222+0x3900] ;  /* 0x00390000de18783b */ /* 0x000eee0000004200 */
[C---:B------:R-:W-:Y:S01]  /*cc40*/  HMMA.16816.F32.BF16 R84, R20.reuse, R36, R84 ;  /* 0x000000241454723c */ /* 0x040fe20000041854 */
[----:B------:R-:W-:Y:S07]  /*cc50*/  MUFU.EX2 R34, R34 ;  /* 0x0000002200227308 */ /* 0x000fee0000000800 */
[C---:B------:R-:W-:Y:S03]  /*cc60*/  HMMA.16816.F32.BF16 R88, R20.reuse, R38, R88 ;  /* 0x000000261458723c */ /* 0x040fe60000041858 */
[----:B------:R-:W4:Y:S05]  /*cc70*/  MUFU.EX2 R159, R159 ;  /* 0x0000009f009f7308 */ /* 0x000f2a0000000800 */
[C---:B--2---:R-:W-:Y:S08]  /*cc80*/  HMMA.16816.F32.BF16 R92, R20.reuse, R28, R92 ;  /* 0x0000001c145c723c */ /* 0x044ff0000004185c */
[C---:B------:R-:W-:Y:S01]  /*cc90*/  HMMA.16816.F32.BF16 R96, R20.reuse, R30, R96 ;  /* 0x0000001e1460723c */ /* 0x040fe20000041860 */
[----:B------:R-:W2:Y:S07]  /*cca0*/  LDSM.16.MT88.4 R28, [R221+0x3900] ;  /* 0x00390000dd1c783b */ /* 0x000eae0000004200 */
[C---:B------:R-:W-:Y:S08]  /*ccb0*/  HMMA.16816.F32.BF16 R100, R20.reuse, R40, R100 ;  /* 0x000000281464723c */ /* 0x040ff00000041864 */
[C---:B------:R-:W-:Y:S08]  /*ccc0*/  HMMA.16816.F32.BF16 R104, R20.reuse, R42, R104 ;  /* 0x0000002a1468723c */ /* 0x040ff00000041868 */
[C---:B------:R-:W-:Y:S08]  /*ccd0*/  HMMA.16816.F32.BF16 R12, R20.reuse, R44, R12 ;  /* 0x0000002c140c723c */ /* 0x040ff0000004180c */
[C---:B------:R-:W-:Y:S08]  /*cce0*/  HMMA.16816.F32.BF16 R108, R20.reuse, R46, R108 ;  /* 0x0000002e146c723c */ /* 0x040ff0000004186c */
[C---:B------:R-:W-:Y:S08]  /*ccf0*/  HMMA.16816.F32.BF16 R16, R20.reuse, R48, R16 ;  /* 0x000000301410723c */ /* 0x040ff00000041810 */
[----:B------:R-:W-:Y:S07]  /*cd00*/  HMMA.16816.F32.BF16 R112, R20, R50, R112 ;  /* 0x000000321470723c */ /* 0x000fee0000041870 */
[----:B------:R-:W-:Y:S01]  /*cd10*/  F2FP.BF16.PACK_AB R20, R61, R60 ;  /* 0x0000003c3d14723e */ /* 0x000fe200000010ff */
[----:B------:R-:W-:Y:S01]  /*cd20*/  FADD.FTZ R60, R60, R57 ;  /* 0x000000393c3c7221 */ /* 0x000fe20000010000 */
[----:B------:R-:W-:Y:S03]  /*cd30*/  F2FP.BF16.PACK_AB R22, R163, R64 ;  /* 0x00000040a316723e */ /* 0x000fe600000010ff */
[----:B-1----:R-:W-:Y:S01]  /*cd40*/  F2FP.BF16.PACK_AB R21, R33, R32 ;  /* 0x000000202115723e */ /* 0x002fe200000010ff */
[----:B------:R-:W-:Y:S01]  /*cd50*/  FADD.FTZ R32, R32, R59 ;  /* 0x0000003b20207221 */ /* 0x000fe20000010000 */
[----:B----4-:R-:W-:Y:S01]  /*cd60*/  F2FP.BF16.PACK_AB R23, R159, R34 ;  /* 0x000000229f17723e */ /* 0x010fe200000010ff */
[----:B------:R-:W-:Y:S02]  /*cd70*/  FADD.FTZ R61, R61, R60 ;  /* 0x0000003c3d3d7221 */ /* 0x000fe40000010000 */
[----:B------:R-:W-:Y:S02]  /*cd80*/  FADD.FTZ R33, R33, R32 ;  /* 0x0000002021217221 */ /* 0x000fe40000010000 */
[----:B------:R-:W-:Y:S02]  /*cd90*/  FADD.FTZ R64, R64, R61 ;  /* 0x0000003d40407221 */ /* 0x000fe40000010000 */
[C---:B------:R-:W-:Y:S01]  /*cda0*/  HMMA.16816.F32.BF16 R128, R20.reuse, R124, R4 ;  /* 0x0000007c1480723c */ /* 0x040fe20000041804 */
[----:B------:R-:W1:Y:S02]  /*cdb0*/  LDSM.16.MT88.4 R4, [R220+0x3900] ;  /* 0x00390000dc04783b */ /* 0x000e640000004200 */
[----:B------:R-:W-:Y:S02]  /*cdc0*/  FADD.FTZ R34, R34, R33 ;  /* 0x0000002122227221 */ /* 0x000fe40000010000 */
[----:B------:R-:W-:Y:S02]  /*cdd0*/  FADD.FTZ R236, R163, R64 ;  /* 0x00000040a3ec7221 */ /* 0x000fe40000010000 */
[----:B------:R-:W-:Y:S01]  /*cde0*/  FADD.FTZ R229, R159, R34 ;  /* 0x000000229fe57221 */ /* 0x000fe20000010000 */
[C---:B------:R-:W-:Y:S01]  /*cdf0*/  HMMA.16816.F32.BF16 R124, R20.reuse, R126, R8 ;  /* 0x0000007e147c723c */ /* 0x040fe20000041808 */
[----:B------:R-:W4:Y:S07]  /*ce00*/  LDSM.16.MT88.4 R8, [R224+0x7900] ;  /* 0x00790000e008783b */ /* 0x000f2e0000004200 */
[C---:B---3--:R-:W-:Y:S08]  /*ce10*/  HMMA.16816.F32.BF16 R68, R20.reuse, R24, R68 ;  /* 0x000000181444723c */ /* 0x048ff00000041844 */
[C---:B------:R-:W-:Y:S01]  /*ce20*/  HMMA.16816.F32.BF16 R72, R20.reuse, R26, R72 ;  /* 0x0000001a1448723c */ /* 0x040fe20000041848 */
[----:B------:R-:W3:Y:S07]  /*ce30*/  LDSM.16.MT88.4 R24, [R222+0x7900] ;  /* 0x00790000de18783b */ /* 0x000eee0000004200 */
[C---:B--2---:R-:W-:Y:S08]  /*ce40*/  HMMA.16816.F32.BF16 R76, R20.reuse, R28, R76 ;  /* 0x0000001c144c723c */ /* 0x044ff0000004184c */
[C---:B------:R-:W-:Y:S08]  /*ce50*/  HMMA.16816.F32.BF16 R80, R20.reuse, R30, R80 ;  /* 0x0000001e1450723c */ /* 0x040ff00000041850 */
[C---:B-1----:R-:W-:Y:S08]  /*ce60*/  HMMA.16816.F32.BF16 R84, R20.reuse, R4, R84 ;  /* 0x000000041454723c */ /* 0x042ff00000041854 */
[C---:B------:R-:W-:Y:S01]  /*ce70*/  HMMA.16816.F32.BF16 R88, R20.reuse, R6, R88 ;  /* 0x000000061458723c */ /* 0x040fe20000041858 */
[----:B------:R-:W1:Y:S07]  /*ce80*/  LDSM.16.MT88.4 R4, [R221+0x7900] ;  /* 0x00790000dd04783b */ /* 0x000e6e0000004200 */
[C---:B----4-:R-:W-:Y:S08]  /*ce90*/  HMMA.16816.F32.BF16 R92, R20.reuse, R8, R92 ;  /* 0x00000008145c723c */ /* 0x050ff0000004185c */
[C---:B------:R-:W-:Y:S01]  /*cea0*/  HMMA.16816.F32.BF16 R96, R20.reuse, R10, R96 ;  /* 0x0000000a1460723c */ /* 0x040fe20000041860 */
[----:B------:R-:W2:Y:S07]  /*ceb0*/  LDSM.16.MT88.4 R8, [R220+0x7900] ;  /* 0x00790000dc08783b */ /* 0x000eae0000004200 */
[C---:B---3--:R-:W-:Y:S08]  /*cec0*/  HMMA.16816.F32.BF16 R100, R20.reuse, R24, R100 ;  /* 0x000000181464723c */ /* 0x048ff00000041864 */
[C---:B------:R-:W-:Y:S08]  /*ced0*/  HMMA.16816.F32.BF16 R104, R20.reuse, R26, R104 ;  /* 0x0000001a1468723c */ /* 0x040ff00000041868 */
[C---:B-1----:R-:W-:Y:S08]  /*cee0*/  HMMA.16816.F32.BF16 R120, R20.reuse, R4, R12 ;  /* 0x000000041478723c */ /* 0x042ff0000004180c */
[C---:B------:R-:W-:Y:S08]  /*cef0*/  HMMA.16816.F32.BF16 R108, R20.reuse, R6, R108 ;  /* 0x00000006146c723c */ /* 0x040ff0000004186c */
[C---:B--2---:R-:W-:Y:S08]  /*cf00*/  HMMA.16816.F32.BF16 R116, R20.reuse, R8, R16 ;  /* 0x000000081474723c */ /* 0x044ff00000041810 */
[----:B------:R-:W-:Y:S01]  /*cf10*/  HMMA.16816.F32.BF16 R112, R20, R10, R112 ;  /* 0x0000000a1470723c */ /* 0x000fe20000041870 */
[----:B------:R-:W-:-:S07]  /*cf20*/  @P0 BRA `(.L_x_505) ;  /* 0xffffcc1000000947 */ /* 0x000fce000383ffff */
.L_x_504:
        /* <DEDUP_REMOVED lines=9> */
[----:B-1----:R-:W-:Y:S01]  /*cfc0*/  FADD.FTZ R5, R6, R5 ;  /* 0x0000000506057221 */ /* 0x002fe20000010000 */
[----:B------:R-:W-:Y:S01]  /*cfd0*/  MOV R6, 0xff800000 ;  /* 0xff80000000067802 */ /* 0x000fe20000000f00 */
[----:B--2---:R-:W-:-:S03]  /*cfe0*/  FADD.FTZ R2, R2, R7 ;  /* 0x0000000702027221 */ /* 0x004fc60000010000 */
[----:B------:R-:W-:Y:S02]  /*cff0*/  FSETP.NE.FTZ.AND P1, PT, R5, RZ, PT ;  /* 0x000000ff0500720b */ /* 0x000fe40003f35000 */
[----:B------:R-:W-:-:S11]  /*d000*/  FSETP.NE.FTZ.AND P0, PT, R2, RZ, PT ;  /* 0x000000ff0200720b */ /* 0x000fd60003f15000 */
[----:B------:R-:W1:Y:S01]  /*d010*/  @P1 MUFU.RCP R4, R5 ;  /* 0x0000000500041308 */ /* 0x000e620000001000 */
[----:B------:R-:W-:Y:S02]  /*d020*/  @P1 MOV R8, 0x3f317218 ;  /* 0x3f31721800081802 */ /* 0x000fe40000000f00 */
[----:B------:R-:W-:-:S03]  /*d030*/  @P0 MOV R7, 0x3f317218 ;  /* 0x3f31721800070802 */ /* 0x000fc60000000f00 */
        /* <DEDUP_REMOVED lines=74> */
.L_x_500:
        /* <DEDUP_REMOVED lines=119> */
.L_x_507:
[----:B--2---:R-:W-:Y:S01]  /*dc50*/  LOP3.LUT R3, R7, 0xffffffe0, RZ, 0xc0, !PT ;  /* 0xffffffe007037812 */ /* 0x004fe200078ec0ff */
[----:B------:R-:W1:Y:S01]  /*dc60*/  S2R R10, SR_CTAID.Y ;  /* 0x00000000000a7919 */ /* 0x000e620000002600 */
[----:B------:R-:W-:Y:S01]  /*dc70*/  SHF.R.S32.HI R7, RZ, 0x1f, R2 ;  /* 0x0000001fff077819 */ /* 0x000fe20000011402 */
[----:B------:R-:W-:Y:S01]  /*dc80*/  IMAD.MOV.U32 R13, RZ, RZ, c[0x0][0x4e8] ;  /* 0x00013a00ff0d7624 */ /* 0x000fe200078e00ff */
[----:B------:R-:W-:Y:S01]  /*dc90*/  MOV R19, R21 ;  /* 0x0000001500137202 */ /* 0x000fe20000000f00 */
[----:B------:R-:W-:Y:S01]  /*dca0*/  IMAD.IADD R12, R0, 0x1, -R3 ;  /* 0x00000001000c7824 */ /* 0x000fe200078e0a03 */
[----:B------:R-:W2:Y:S01]  /*dcb0*/  S2R R39, SR_CTAID.X ;  /* 0x0000000000277919 */ /* 0x000ea20000002500 */
[----:B------:R-:W-:Y:S01]  /*dcc0*/  LEA.HI R7, R7, R2, RZ, 0x3 ;  /* 0x0000000207077211 */ /* 0x000fe200078f18ff */
[----:B------:R-:W-:Y:S01]  /*dcd0*/  IMAD.MOV.U32 R18, RZ, RZ, R20 ;  /* 0x000000ffff127224 */ /* 0x000fe200078e0014 */
[----:B------:R-:W-:Y:S01]  /*dce0*/  LEA.HI R3, R9, R9, RZ, 0x1 ;  /* 0x0000000909037211 */ /* 0x000fe200078f08ff */
        /* <DEDUP_REMOVED lines=8> */
[----:B------:R-:W-:Y:S02]  /*dd70*/  ISETP.NE.AND P1, PT, R13, 0x1, PT ;  /* 0x000000010d00780c */ /* 0x000fe40003f25270 */
[----:B------:R-:W-:Y:S01]  /*dd80*/  IADD3 R13, R9, -R14, RZ ;  /* 0x8000000e090d7210 */ /* 0x000fe20007ffe0ff */
[----:B------:R-:W-:Y:S01]  /*dd90*/  IMAD R2, R2, 0x10, R11 ;  /* 0x0000001002027824 */ /* 0x000fe200078e020b */
[----:B------:R-:W-:Y:S01]  /*dda0*/  LOP3.LUT P2, RZ, R12, 0x3, RZ, 0xc0, !PT ;  /* 0x000000030cff7812 */ /* 0x000fe2000784c0ff */
        /* <DEDUP_REMOVED lines=12> */
[----:B------:R-:W-:Y:S02]  /*de70*/  SHF.R.S32.HI R13, RZ, 0x1f, R228 ;  /* 0x0000001fff0d7819 */ /* 0x000fe400000114e4 */
[----:B------:R-:W-:Y:S01]  /*de80*/  SEL R14, R228, RZ, !P0 ;  /* 0x000000ffe40e7207 */ /* 0x000fe20004000000 */
[----:B------:R-:W-:Y:S01]  /*de90*/  IMAD R7, R10, c[0x0][0x494], R7 ;  /* 0x000125000a077a24 */ /* 0x000fe200078e0207 */
[----:B------:R-:W-:Y:S01]  /*dea0*/  SEL R13, R13, RZ, !P0 ;  /* 0x000000ff0d0d7207 */ /* 0x000fe20004000000 */
[----:B------:R-:W-:-:S02]  /*deb0*/  IMAD.IADD R9, R0, 0x1, -R9 ;  /* 0x0000000100097824 */ /* 0x000fc400078e0a09 */
[----:B------:R-:W-:-:S04]  /*dec0*/  @P1 IMAD.HI.U32 R0, R3, c[0x0][0x4ec], RZ ;  /* 0x00013b0003001a27 */ /* 0x000fc800078e00ff */
[----:B------:R-:W-:Y:S01]  /*ded0*/  IMAD.IADD R19, R19, 0x1, R7 ;  /* 0x0000000113137824 */ /* 0x000fe200078e0207 */
[----:B------:R-:W-:Y:S01]  /*dee0*/  MOV R7, R3 ;  /* 0x0000000300077202 */ /* 0x000fe20000000f00 */
[----:B------:R-:W-:Y:S01]  /*def0*/  IMAD R11, R11, c[0x0][0x3e8], RZ ;  /* 0x0000fa000b0b7a24 */ /* 0x000fe200078e02ff */
[----:B------:R-:W-:Y:S01]  /*df00*/  @P1 SHF.R.U32.HI R7, RZ, c[0x0][0x4f0], R0 ;  /* 0x00013c00ff071a19 */ /* 0x000fe20000011600 */
[----:B------:R-:W-:-:S03]  /*df10*/  IMAD.WIDE.U32 R20, R10, c[0x0][0x3e8], R20 ;  /* 0x0000fa000a147a25 */ /* 0x000fc600078e0014 */
[----:B------:R-:W-:Y:S01]  /*df20*/  SHF.R.S32.HI R16, RZ, 0x1f, R7 ;  /* 0x0000001fff107819 */ /* 0x000fe20000011407 */
[----:B------:R-:W-:Y:S01]  /*df30*/  IMAD R11, R10, c[0x0][0x3ec], R11 ;  /* 0x0000fb000a0b7a24 */ /* 0x000fe200078e020b */
[----:B------:R-:W-:Y:S01]  /*df40*/  IADD3 R10, -R7, RZ, RZ ;  /* 0x000000ff070a7210 */ /* 0x000fe20007ffe1ff */
[----:B------:R-:W-:Y:S02]  /*df50*/  IMAD R0, R9, 0x20, R32 ;  /* 0x0000002009007824 */ /* 0x000fe400078e0220 */
[----:B------:R-:W-:Y:S02]  /*df60*/  IMAD.IADD R21, R21, 0x1, R11 ;  /* 0x0000000115157824 */ /* 0x000fe400078e020b */
[----:B------:R-:W-:Y:S02]  /*df70*/  IMAD R11, R39, 0x80, R0 ;  /* 0x00000080270b7824 */ /* 0x000fe400078e0200 */
[----:B------:R-:W-:Y:S02]  /*df80*/  IMAD R15, R13, c[0x0][0x498], RZ ;  /* 0x000126000d0f7a24 */ /* 0x000fe400078e02ff */
[----:B------:R-:W-:-:S04]  /*df90*/  IMAD.WIDE.U32 R18, R14, c[0x0][0x498], R18 ;  /* 0x000126000e127a25 */ /* 0x000fc800078e0012 */
[----:B------:R-:W-:Y:S01]  /*dfa0*/  IMAD R10, R10, c[0x0][0x4e8], R3 ;  /* 0x00013a000a0a7a24 */ /* 0x000fe200078e0203 */
[----:B------:R-:W-:Y:S01]  /*dfb0*/  IADD3 R18, P0, R7, R18, RZ ;  /* 0x0000001207127210 */ /* 0x000fe20007f1e0ff */
[----:B------:R-:W-:-:S03]  /*dfc0*/  @P1 IMAD.HI.U32 R0, R11, c[0x0][0x4ec], RZ ;  /* 0x00013b000b001a27 */ /* 0x000fc600078e00ff */
[----:B------:R-:W-:Y:S01]  /*dfd0*/  SHF.R.S32.HI R12, RZ, 0x1f, R10 ;  /* 0x0000001fff0c7819 */ /* 0x000fe2000001140a */
[----:B------:R-:W-:Y:S02]  /*dfe0*/  IMAD R3, R14, c[0x0][0x49c], R15 ;  /* 0x000127000e037a24 */ /* 0x000fe400078e020f */
        /* <DEDUP_REMOVED lines=13> */
[----:B------:R-:W-:Y:S01]  /*e0c0*/  IMAD R34, R34, c[0x0][0x4e8], R11 ;  /* 0x00013a0022227a24 */ /* 0x000fe200078e020b */
[----:B------:R-:W-:Y:S01]  /*e0d0*/  LOP3.LUT R16, R3, 0x38, R0, 0xf8, !PT ;  /* 0x0000003803107812 */ /* 0x000fe200078ef800 */
[----:B------:R-:W-:Y:S01]  /*e0e0*/  IMAD.IADD R10, R19, 0x1, R9 ;  /* 0x00000001130a7824 */ /* 0x000fe200078e0209 */
[----:B------:R-:W-:Y:S01]  /*e0f0*/  SHF.R.U32.HI R3, RZ, 0x3, R3 ;  /* 0x00000003ff037819 */ /* 0x000fe20000011603 */
[----:B------:R-:W-:Y:S01]  /*e100*/  SHFL.IDX PT, R42, R12, RZ, 0x1c1f ;  /* 0x001c1fff0c2a7589 */ /* 0x000fe200000e0000 */
[----:B------:R-:W-:Y:S01]  /*e110*/  SHF.R.S32.HI R9, RZ, 0x1f, R7 ;  /* 0x0000001fff097819 */ /* 0x000fe20000011407 */
[----:B------:R-:W-:Y:S01]  /*e120*/  IMAD R13, R14, c[0x0][0x3f4], R13 ;  /* 0x0000fd000e0d7a24 */ /* 0x000fe200078e020d */
[----:B------:R-:W-:Y:S01]  /*e130*/  LEA.HI.X R10, R18, c[0x0][0x454], R10, 0x2, P0 ;  /* 0x00011500120a7a11 */ /* 0x000fe200000f140a */
[----:B------:R1:W-:Y:S01]  /*e140*/  SHFL.IDX PT, R44, R12, 0x1, 0x1c1f ;  /* 0x003c1f000c2c7f89 */ /* 0x0003e200000e0000 */
[C---:B------:R-:W-:Y:S01]  /*e150*/  IMAD R11, R39.reuse, 0x80, R2 ;  /* 0x00000080270b7824 */ /* 0x040fe200078e0202 */
[----:B------:R-:W-:Y:S01]  /*e160*/  LOP3.LUT R3, R16, R3, RZ, 0x3c, !PT ;  /* 0x0000000310037212 */ /* 0x000fe200078e3cff */
[----:B------:R-:W-:Y:S01]  /*e170*/  IMAD.WIDE.U32 R14, R14, c[0x0][0x3f0], R20 ;  /* 0x0000fc000e0e7a25 */ /* 0x000fe200078e0014 */
[----:B------:R-:W2:Y:S01]  /*e180*/  SHFL.IDX PT, R43, R10, RZ, 0x1c1f ;  /* 0x001c1fff0a2b7589 */ /* 0x000ea200000e0000 */
[----:B------:R-:W-:-:S02]  /*e190*/  LEA R39, R39, R32, 0x7 ;  /* 0x0000002027277211 */ /* 0x000fc400078e38ff */
[----:B-----5:R-:W-:Y:S01]  /*e1a0*/  IMAD R2, R8, c[0x0][0x4e8], RZ ;  /* 0x00013a0008027a24 */ /* 0x020fe200078e02ff */
[----:B------:R-:W3:Y:S01]  /*e1b0*/  SHFL.IDX PT, R45, R10, 0x1, 0x1c1f ;  /* 0x003c1f000a2d7f89 */ /* 0x000ee200000e0000 */
[----:B------:R-:W-:Y:S01]  /*e1c0*/  IMAD R16, R9, c[0x0][0x3e0], RZ ;  /* 0x0000f80009107a24 */ /* 0x000fe200078e02ff */
[----:B------:R-:W-:Y:S01]  /*e1d0*/  IADD3 R9, R11, 0x8, RZ ;  /* 0x000000080b097810 */ /* 0x000fe20007ffe0ff */
[----:B------:R-:W-:Y:S01]  /*e1e0*/  IMAD.IADD R13, R15, 0x1, R13 ;  /* 0x000000010f0d7824 */ /* 0x000fe200078e020d */
[-C--:B------:R-:W-:Y:S01]  /*e1f0*/  ISETP.GE.OR P0, PT, R11, R2.reuse, P2 ;  /* 0x000000020b00720c */ /* 0x080fe20001706670 */
[----:B------:R-:W-:Y:S01]  /*e200*/  IMAD.SHL.U32 R8, R5, 0x8, RZ ;  /* 0x0000000805087824 */ /* 0x000fe200078e00ff */
[----:B------:R-:W-:Y:S01]  /*e210*/  ISETP.GE.OR P2, PT, R9, R2, P2 ;  /* 0x000000020900720c */ /* 0x000fe20001746670 */
[----:B------:R-:W-:-:S03]  /*e220*/  IMAD R16, R7, c[0x0][0x3e4], R16 ;  /* 0x0000f90007107a24 */ /* 0x000fc600078e0210 */
[----:B------:R-:W-:-:S04]  /*e230*/  LOP3.LUT R8, R3, 0x7ffffe00, R8, 0xf8, !PT ;  /* 0x7ffffe0003087812 */ /* 0x000fc800078ef808 */
[----:B------:R-:W-:Y:S02]  /*e240*/  SHF.L.U32 R40, R8, 0x1, RZ ;  /* 0x0000000108287819 */ /* 0x000fe400000006ff */
[----:B-1----:R-:W-:Y:S01]  /*e250*/  MOV R12, R14 ;  /* 0x0000000e000c7202 */ /* 0x002fe20000000f00 */
[----:B--2---:R1:W-:Y:S04]  /*e260*/  @!P0 ST.E [R42.64], R4 ;  /* 0x000000042a008985 */ /* 0x0043e8000c101912 */
[----:B------:R-:W-:Y:S01]  /*e270*/  IMAD.WIDE.U32 R14, R7, c[0x0][0x3e0], R12 ;  /* 0x0000f800070e7a25 */ /* 0x000fe200078e000c */
[----:B------:R-:W-:Y:S01]  /*e280*/  SHF.R.S32.HI R7, RZ, 0x1f, R34 ;  /* 0x0000001fff077819 */ /* 0x000fe20000011422 */
[----:B---3--:R1:W-:Y:S02]  /*e290*/  @!P2 ST.E [R44.64], R6 ;  /* 0x000000062c00a985 */ /* 0x0083e4000c101912 */
[----:B------:R-:W-:-:S02]  /*e2a0*/  IMAD.IADD R15, R15, 0x1, R16 ;  /* 0x000000010f0f7824 */ /* 0x000fc400078e0210 */
[----:B------:R-:W-:Y:S01]  /*e2b0*/  IMAD R7, R7, c[0x0][0x3d8], RZ ;  /* 0x0000f60007077a24 */ /* 0x000fe200078e02ff */
[----:B------:R1:W2:Y:S03]  /*e2c0*/  LDS.128 R28, [R40+0x1080] ;  /* 0x00108000281c7984 */ /* 0x0002a60000000c00 */
[C---:B------:R-:W-:Y:S01]  /*e2d0*/  IMAD R3, R34.reuse, c[0x0][0x3dc], R7 ;  /* 0x0000f70022037a24 */ /* 0x040fe200078e0207 */
[----:B------:R1:W3:Y:S01]  /*e2e0*/  LDS.128 R24, [R40+0x2080] ;  /* 0x0020800028187984 */ /* 0x0002e20000000c00 */
[----:B------:R-:W-:-:S03]  /*e2f0*/  IMAD.WIDE.U32 R34, R34, c[0x0][0x3d8], R14 ;  /* 0x0000f60022227a25 */ /* 0x000fc600078e000e */
[----:B------:R1:W4:Y:S01]  /*e300*/  LDS.128 R20, [R40+0x3080] ;  /* 0x0030800028147984 */ /* 0x0003220000000c00 */
[----:B------:R-:W-:Y:S01]  /*e310*/  IMAD.IADD R3, R35, 0x1, R3 ;  /* 0x0000000123037824 */ /* 0x000fe200078e0203 */
[C---:B------:R-:W-:Y:S02]  /*e320*/  LEA R38, P0, R34.reuse, c[0x0][0x380], 0x1 ;  /* 0x0000e00022267a11 */ /* 0x040fe400078008ff */
[----:B------:R1:W1:Y:S02]  /*e330*/  LDS.128 R16, [R40+0x5080] ;  /* 0x0050800028107984 */ /* 0x0002640000000c00 */
[----:B------:R-:W-:Y:S02]  /*e340*/  LEA.HI.X R37, R34, c[0x0][0x384], R3, 0x1, P0 ;  /* 0x0000e10022257a11 */ /* 0x000fe400000f0c03 */
[----:B------:R1:W1:Y:S01]  /*e350*/  LDS.128 R12, [R40+0x6080] ;  /* 0x00608000280c7984 */ /* 0x0002620000000c00 */
[----:B------:R-:W-:-:S03]  /*e360*/  ISETP.GE.AND P0, PT, R39, R2, PT ;  /* 0x000000022700720c */ /* 0x000fc60003f06270 */
[----:B------:R1:W1:Y:S04]  /*e370*/  LDS.128 R8, [R40+0x7080] ;  /* 0x0070800028087984 */ /* 0x0002680000000c00 */
[----:B------:R1:W1:Y:S04]  /*e380*/  SHFL.IDX PT, R42, R38, RZ, 0x181f ;  /* 0x00181fff262a7589 */ /* 0x00026800000e0000 */
[----:B------:R1:W1:Y:S02]  /*e390*/  SHFL.IDX PT, R43, R37, RZ, 0x181f ;  /* 0x00181fff252b7589 */ /* 0x00026400000e0000 */
[----:B------:R-:W-:Y:S05]  /*e3a0*/  @P0 BRA `(.L_x_509) ;  /* 0x000000b000000947 */ /* 0x000fea0003800000 */
[----:B------:R-:W5:Y:S01]  /*e3b0*/  LDS.128 R32, [R40+0x80] ;  /* 0x0000800028207984 */ /* 0x000f620000000c00 */
[----:B------:R-:W-:-:S02]  /*e3c0*/  ISETP.GE.AND P0, PT, R36, c[0x0][0x3c8], PT ;  /* 0x0000f20024007a0c */ /* 0x000fc40003f06270 */
[----:B------:R-:W-:Y:S01]  /*e3d0*/  ISETP.GE.AND P1, PT, R0, c[0x0][0x3c8], PT ;  /* 0x0000f20000007a0c */ /* 0x000fe20003f26270 */
[----:B-1----:R-:W1:Y:S10]  /*e3e0*/  LDS.128 R4, [R40+0x4080] ;  /* 0x0040800028047984 */ /* 0x002e740000000c00 */
[----:B------:R-:W-:-:S02]  /*e3f0*/  @!P0 SHF.R.S32.HI R3, RZ, 0x1f, R36 ;  /* 0x0000001fff038819 */ /* 0x000fc40000011424 */
[----:B------:R-:W-:Y:S02]  /*e400*/  @!P1 IMAD.WIDE R44, R0, 0x2, R42 ;  /* 0x00000002002c9825 */ /* 0x000fe400078e022a */
[----:B------:R-:W-:-:S04]  /*e410*/  @!P0 LEA.HI R3, R3, R36, RZ, 0x3 ;  /* 0x0000002403038211 */ /* 0x000fc800078f18ff */
[----:B------:R-:W-:-:S05]  /*e420*/  @!P0 LOP3.LUT R3, R3, 0xfffffff8, RZ, 0xc0, !PT ;  /* 0xfffffff803038812 */ /* 0x000fca00078ec0ff */
[----:B------:R-:W-:Y:S01]  /*e430*/  @!P0 IMAD.WIDE R42, R3, 0x2, R42 ;  /* 0x00000002032a8825 */ /* 0x000fe200078e022a */
[----:B-----5:R4:W-:Y:S04]  /*e440*/  @!P1 ST.E.128 [R44.64], R32 ;  /* 0x000000202c009985 */ /* 0x0209e8000c101d12 */
[----:B-1----:R4:W-:Y:S02]  /*e450*/  @!P0 ST.E.128 [R42.64], R4 ;  /* 0x000000042a008985 */ /* 0x0029e4000c101d12 */
.L_x_509:
[----:B------:R-:W-:Y:S05]  /*e460*/  BSYNC B0 ;  /* 0x0000000000007941 */ /* 0x000fea0003800000 */
.L_x_508:
[----:B------:R-:W-:Y:S01]  /*e470*/  IADD3 R3, R39, 0x20, RZ ;  /* 0x0000002027037810 */ /* 0x000fe20007ffe0ff */
[----:B----4-:R4:W3:Y:S01]  /*e480*/  SHFL.IDX PT, R5, R37, 0x1, 0x181f ;  /* 0x00381f0025057f89 */ /* 0x0108e200000e0000 */
[----:B------:R-:W-:Y:S02]  /*e490*/  BSSY B0, `(.L_x_510) ;  /* 0x000000d000007945 */ /* 0x000fe40003800000 */
[----:B------:R-:W-:Y:S01]  /*e4a0*/  ISETP.GE.AND P0, PT, R3, R2, PT ;  /* 0x000000020300720c */ /* 0x000fe20003f06270 */
[----:B-1----:R4:W1:-:S12]  /*e4b0*/  SHFL.IDX PT, R4, R38, 0x1, 0x181f ;  /* 0x00381f0026047f89 */ /* 0x00285800000e0000 */
[----:B------:R-:W-:Y:S05]  /*e4c0*/  @P0 BRA `(.L_x_511) ;  /* 0x0000009000000947 */ /* 0x000fea0003800000 */
[----:B------:R-:W-:Y:S02]  /*e4d0*/  ISETP.GE.AND P0, PT, R36, c[0x0][0x3c8], PT ;  /* 0x0000f20024007a0c */ /* 0x000fe40003f06270 */
[----:B------:R-:W-:-:S11]  /*e4e0*/  ISETP.GE.AND P1, PT, R0, c[0x0][0x3c8], PT ;  /* 0x0000f20000007a0c */ /* 0x000fd60003f26270 */
[----:B------:R-:W-:Y:S02]  /*e4f0*/  @!P0 SHF.R.S32.HI R3, RZ, 0x1f, R36 ;  /* 0x0000001fff038819 */ /* 0x000fe40000011424 */
[----:B-1-3--:R-:W-:Y:S02]  /*e500*/  @!P1 IMAD.WIDE R6, R0, 0x2, R4 ;  /* 0x0000000200069825 */ /* 0x00afe400078e0204 */
[----:B------:R-:W-:-:S03]  /*e510*/  @!P0 LEA.HI R3, R3, R36, RZ, 0x3 ;  /* 0x0000002403038211 */ /* 0x000fc600078f18ff */
[----:B--2---:R1:W-:Y:S01]  /*e520*/  @!P1 ST.E.128 [R6.64], R28 ;  /* 0x0000001c06009985 */ /* 0x0043e2000c101d12 */
[----:B------:R-:W-:-:S05]  /*e530*/  @!P0 LOP3.LUT R3, R3, 0xfffffff8, RZ, 0xc0, !PT ;  /* 0xfffffff803038812 */ /* 0x000fca00078ec0ff */
[----:B------:R-:W-:-:S05]  /*e540*/  @!P0 IMAD.WIDE R4, R3, 0x2, R4 ;  /* 0x0000000203048825 */ /* 0x000fca00078e0204 */
[----:B------:R1:W-:Y:S02]  /*e550*/  @!P0 ST.E.128 [R4.64], R16 ;  /* 0x0000001004008985 */ /* 0x0003e4000c101d12 */
.L_x_511:
[----:B------:R-:W-:Y:S05]  /*e560*/  BSYNC B0 ;  /* 0x0000000000007941 */ /* 0x000fea0003800000 */
.L_x_510:
[----:B------:R-:W-:Y:S01]  /*e570*/  IADD3 R3, R39, 0x40, RZ ;  /* 0x0000004027037810 */ /* 0x000fe20007ffe0ff */
[----:B-1-3--:R1:W3:Y:S01]  /*e580*/  SHFL.IDX PT, R5, R37, 0x2, 0x181f ;  /* 0x00581f0025057f89 */ /* 0x00a2e200000e0000 */
        /* <DEDUP_REMOVED lines=13> */
.L_x_513:
[----:B------:R-:W-:Y:S05]  /*e660*/  BSYNC B0 ;  /* 0x0000000000007941 */ /* 0x000fea0003800000 */
.L_x_512:
[----:B------:R-:W-:Y:S01]  /*e670*/  IADD3 R39, R39, 0x60, RZ ;  /* 0x0000006027277810 */ /* 0x000fe20007ffe0ff */
[----:B---3--:R3:W1:Y:S03]  /*e680*/  SHFL.IDX PT, R5, R37, 0x3, 0x181f ;  /* 0x00781f0025057f89 */ /* 0x00866600000e0000 */
[----:B------:R-:W-:Y:S01]  /*e690*/  ISETP.GE.AND P0, PT, R39, R2, PT ;  /* 0x000000022700720c */ /* 0x000fe20003f06270 */
[----:B----4-:R3:W4:-:S12]  /*e6a0*/  SHFL.IDX PT, R4, R38, 0x3, 0x181f ;  /* 0x00781f0026047f89 */ /* 0x01071800000e0000 */
        /* <DEDUP_REMOVED lines=12> */
.L_x_506:
        /* <DEDUP_REMOVED lines=18> */
.L_x_514:
        /* <DEDUP_REMOVED lines=42> */
.L_x_516:
[----:B------:R-:W-:Y:S05]  /*eb30*/  BSYNC B0 ;  /* 0x0000000000007941 */ /* 0x000fea0003800000 */
.L_x_515:
        /* <DEDUP_REMOVED lines=59> */
.L_x_518:
[----:B------:R-:W-:Y:S05]  /*eef0*/  BSYNC B0 ;  /* 0x0000000000007941 */ /* 0x000fea0003800000 */
.L_x_517:
        /* <DEDUP_REMOVED lines=15> */
.L_x_520:
[----:B------:R-:W-:Y:S05]  /*eff0*/  BSYNC B0 ;  /* 0x0000000000007941 */ /* 0x000fea0003800000 */
.L_x_519:
        /* <DEDUP_REMOVED lines=15> */
.L_x_522:
[----:B------:R-:W-:Y:S05]  /*f0f0*/  BSYNC B0 ;  /* 0x0000000000007941 */ /* 0x000fea0003800000 */
.L_x_521:
        /* <DEDUP_REMOVED lines=16> */
.L_x_523:
        /* <DEDUP_REMOVED lines=16> */
.L_x_1833:


//--------------------- .text._ZN7cutlass13device_kernelIN5flash19enable_sm80_to_sm89INS1_16FlashAttnFwdSm80INS1_25CollectiveMainloopFwdSm80ILi8ELi1ELb1EN4cute5tupleIJNS5_1CILi128EEES8_S8_EEELi128ENS_10bfloat16_tEfNS_4arch4Sm80ELb1ELb0ELb0ELb1ELb0ELb1ELb1ELb0EEENS1_21CollectiveEpilogueFwdIS9_NS6_IJNS7_ILi1EEESF_SF_EEESA_SC_Li256ELb1ELb1ELb0ELb0EEENS1_19SingleTileSchedulerILb1ELb0ELb1ELi128EEEEEEEEEvNT_6ParamsE --------------------------
	.section	.text._ZN7cutlass13device_kernelIN5flash19enable_sm80_to_sm89INS1_16FlashAttnFwdSm80INS1_25CollectiveMainloopFwdSm80ILi8ELi1ELb1EN4cute5tupleIJNS5_1CILi128EEES8_S8_EEELi128ENS_10bfloat16_tEfNS_4arch4Sm80ELb1ELb0ELb0ELb1ELb0ELb1ELb1ELb0EEENS1_21CollectiveEpilogueFwdIS9_NS6_IJNS7_ILi1EEESF_SF_EEESA_SC_Li256ELb1ELb1ELb0ELb0EEENS1_19SingleTileSchedulerILb1ELb0ELb1ELi128EEEEEEEEEvNT_6ParamsE,"ax",@progbits
	.sectioninfo	@"SHI_REGISTERS=255"
	.align	128
.text._ZN7cutlass13device_kernelIN5flash19enable_sm80_to_sm89INS1_16FlashAttnFwdSm80INS1_25CollectiveMainloopFwdSm80ILi8ELi1ELb1EN4cute5tupleIJNS5_1CILi128EEES8_S8_EEELi128ENS_10bfloat16_tEfNS_4arch4Sm80ELb1ELb0ELb0ELb1ELb0ELb1ELb1ELb0EEENS1_21CollectiveEpilogueFwdIS9_NS6_IJNS7_ILi1EEESF_SF_EEESA_SC_Li256ELb1ELb1ELb0ELb0EEENS1_19SingleTileSchedulerILb1ELb0ELb1ELi128EEEEEEEEEvNT_6ParamsE:
        .type           _ZN7cutlass13device_kernelIN5flash19enable_sm80_to_sm89INS1_16FlashAttnFwdSm80INS1_25CollectiveMainloopFwdSm80ILi8ELi1ELb1EN4cute5tupleIJNS5_1CILi128EEES8_S8_EEELi128ENS_10bfloat16_tEfNS_4arch4Sm80ELb1ELb0ELb0ELb1ELb0ELb1ELb1ELb0EEENS1_21CollectiveEpilogueFwdIS9_NS6_IJNS7_ILi1EEESF_SF_EEESA_SC_Li256ELb1ELb1ELb0ELb0EEENS1_19SingleTileSchedulerILb1ELb0ELb1ELi128EEEEEEEEEvNT_6ParamsE,@function
        .size           _ZN7cutlass13device_kernelIN5flash19enable_sm80_to_sm89INS1_16FlashAttnFwdSm80INS1_25CollectiveMainloopFwdSm80ILi8ELi1ELb1EN4cute5tupleIJNS5_1CILi128EEES8_S8_EEELi128ENS_10bfloat16_tEfNS_4arch4Sm80ELb1ELb0ELb0ELb1ELb0ELb1ELb1ELb0EEENS1_21CollectiveEpilogueFwdIS9_NS6_IJNS7_ILi1EEESF_SF_EEESA_SC_Li256ELb1ELb1ELb0ELb0EEENS1_19SingleTileSchedulerILb1ELb0ELb1ELi128EEEEEEEEEvNT_6ParamsE,(.L_x_1834 - _ZN7cutlass13device_kernelIN5flash19enable_sm80_to_sm89INS1_16FlashAttnFwdSm80INS1_25CollectiveMainloopFwdSm80ILi8ELi1ELb1EN4cute5tupleIJNS5_1CILi128EEES8_S8_EEELi128ENS_10bfloat16_tEfNS_4arch4Sm80ELb1ELb0ELb0ELb1ELb0ELb1ELb1ELb0EEENS1_21CollectiveEpilogueFwdIS9_NS6_IJNS7_ILi1EEESF_SF_EEESA_SC_Li256ELb1ELb1ELb0ELb0EEENS1_19SingleTileSchedulerILb1ELb0ELb1ELi128EEEEEEEEEvNT_6ParamsE)
        .other          _ZN7cutlass13device_kernelIN5flash19enable_sm80_to_sm89INS1_16FlashAttnFwdSm80INS1_25CollectiveMainloopFwdSm80ILi8ELi1ELb1EN4cute5tupleIJNS5_1CILi128EEES8_S8_EEELi128ENS_10bfloat16_tEfNS_4arch4Sm80ELb1ELb0ELb0ELb1ELb0ELb1ELb1ELb0EEENS1_21CollectiveEpilogueFwdIS9_NS6_IJNS7_ILi1EEESF_SF_EEESA_SC_Li256ELb1ELb1ELb0ELb0EEENS1_19SingleTileSchedulerILb1ELb0ELb1ELi128EEEEEEEEEvNT_6ParamsE,@"STO_CUDA_ENTRY STV_DEFAULT"
_ZN7cutlass13device_kernelIN5flash19enable_sm80_to_sm89INS1_16FlashAttnFwdSm80INS1_25CollectiveMainloopFwdSm80ILi8ELi1ELb1EN4cute5tupleIJNS5_1CILi128EEES8_S8_EEELi128ENS_10bfloat16_tEfNS_4arch4Sm80ELb1ELb0ELb0ELb1ELb0ELb1ELb1ELb0EEENS1_21CollectiveEpilogueFwdIS9_NS6_IJNS7_ILi1EEESF_SF_EEESA_SC_Li256ELb1ELb1ELb0ELb0EEENS1_19SingleTileSchedulerILb1ELb0ELb1ELi128EEEEEEEEEvNT_6ParamsE:
[----:B------:R-:W-:Y:S02]  /*0000*/  MOV R1, c[0x0][0x28] ;  /* 0x00000a0000017a02 */ /* 0x000fe40000000f00 */
[----:B------:R-:W1:Y:S01]  /*0010*/  S2R R228, SR_TID.X ;  /* 0x0000000000e47919 */ /* 0x000e620000002100 */
[----:B------:R-:W-:Y:S01]  /*0020*/  IMAD.MOV.U32 R14, RZ, RZ, 0x4 ;  /* 0x00000004ff0e7424 */ /* 0x000fe200078e00ff */
[----:B------:R-:W2:Y:S01]  /*0030*/  S2UR UR4, SR_CTAID.X ;  /* 0x00000000000479c3 */ /* 0x000ea20000002500 */
[----:B------:R-:W-:Y:S01]  /*0040*/  ULDC.64 UR8, c[0x0][0x118] ;  /* 0x0000460000087ab9 */ /* 0x000fe20000000a00 */
[----:B------:R-:W3:Y:S01]  /*0050*/  S2R R5, SR_CTAID.Z ;  /* 0x0000000000057919 */ /* 0x000ee20000002700 */
[----:B------:R-:W-:Y:S02]  /*0060*/  IADD3 R1, R1, -0x60, RZ ;  /* 0xffffffa001017810 */ /* 0x000fe40007ffe0ff */
        /* <DEDUP_REMOVED lines=10> */
.L_x_525:
        /* <DEDUP_REMOVED lines=8> */
.L_x_527:
[----:B------:R-:W-:-:S04]  /*0190*/  MOV R0, c[0x0][0x54c] ;  /* 0x0001530000007a02 */ /* 0x000fc80000000f00 */
.L_x_526:
[----:B------:R-:W-:Y:S01]  /*01a0*/  USHF.L.U32 UR4, UR4, 0x7, URZ ;  /* 0x0000000704047899 */ /* 0x000fe2000800063f */
[----:B-----5:R-:W-:-:S05]  /*01b0*/  IMAD R0, R0, c[0x0][0x548], RZ ;  /* 0x0001520000007a24 */ /* 0x020fca00078e02ff */
[----:B------:R-:W-:-:S04]  /*01c0*/  MOV R12, UR4 ;  /* 0x00000004000c7c02 */ /* 0x000fc80008000f00 */
[----:B------:R-:W-:-:S04]  /*01d0*/  ISETP.GE.AND P0, PT, R12, R0, PT ;  /* 0x000000000c00720c */ /* 0x000fc80003f06270 */
[----:B------:R-:W-:-:S05]  /*01e0*/  SEL R0, R5, 0xffffffff, !P0 ;  /* 0xffffffff05007807 */ /* 0x000fca0004000000 */
[----:B------:R2:W-:Y:S01]  /*01f0*/  STL [R1+0x5c], R0 ;  /* 0x00005c0001007387 */ /* 0x0005e20000100800 */
[----:B------:R-:W-:Y:S05]  /*0200*/  BRA `(.L_x_528) ;  /* 0x0000014000007947 */ /* 0x000fea0003800000 */
.L_x_524:
[----:B------:R-:W-:-:S04]  /*0210*/  ISETP.NE.U32.AND P0, PT, RZ, c[0x0][0x568], PT ;  /* 0x00015a00ff007a0c */ /* 0x000fc80003f05070 */
[----:B------:R-:W-:-:S13]  /*0220*/  ISETP.NE.AND.EX P0, PT, RZ, c[0x0][0x56c], PT, P0 ;  /* 0x00015b00ff007a0c */ /* 0x000fda0003f05300 */
[----:B------:R-:W-:Y:S05]  /*0230*/  @!P0 BRA `(.L_x_529) ;  /* 0x0000002000008947 */ /* 0x000fea0003800000 */
[----:B------:R1:W5:Y:S01]  /*0240*/  LDG.E R0, [R2.64] ;  /* 0x0000000802007981 */ /* 0x000362000c1e1900 */
[----:B------:R-:W-:Y:S05]  /*0250*/  BRA `(.L_x_530) ;  /* 0x0000009000007947 */ /* 0x000fea0003800000 */
.L_x_529:
        /* <DEDUP_REMOVED lines=8> */
.L_x_531:
[----:B------:R-:W-:-:S04]  /*02e0*/  MOV R0, c[0x0][0x54c] ;  /* 0x0001530000007a02 */ /* 0x000fc80000000f00 */
.L_x_530:
[----:B------:R-:W-:Y:S01]  /*02f0*/  USHF.L.U32 UR4, UR4, 0x7, URZ ;  /* 0x0000000704047899 */ /* 0x000fe2000800063f */
[----:B-----5:R-:W-:-:S05]  /*0300*/  IMAD R0, R0, c[0x0][0x548], RZ ;  /* 0x0001520000007a24 */ /* 0x020fca00078e02ff */
[----:B------:R-:W-:-:S04]  /*0310*/  MOV R12, UR4 ;  /* 0x00000004000c7c02 */ /* 0x000fc80008000f00 */
[----:B------:R-:W-:-:S04]  /*0320*/  ISETP.GE.AND P0, PT, R12, R0, PT ;  /* 0x000000000c00720c */ /* 0x000fc80003f06270 */
[----:B------:R-:W-:-:S05]  /*0330*/  SEL R0, R5, 0xffffffff, !P0 ;  /* 0xffffffff05007807 */ /* 0x000fca0004000000 */
[----:B------:R2:W-:Y:S04]  /*0340*/  STL [R1+0x5c], R0 ;  /* 0x00005c0001007387 */ /* 0x0005e80000100800 */
.L_x_528:
[----:B------:R-:W3:Y:S02]  /*0350*/  LDL R18, [R1+0x5c] ;  /* 0x00005c0001127983 */ /* 0x000ee40000100800 */
[----:B---3--:R-:W-:-:S13]  /*0360*/  ISETP.GE.AND P0, PT, R18, RZ, PT ;  /* 0x000000ff1200720c */ /* 0x008fda0003f06270 */
[----:B------:R-:W-:Y:S05]  /*0370*/  @!P0 EXIT ;  /* 0x000000000000894d */ /* 0x000fea0003800000 */
[----:B------:R-:W-:Y:S01]  /*0380*/  ISETP.NE.U32.AND P0, PT, RZ, c[0x0][0x370], PT ;  /* 0x0000dc00ff007a0c */ /* 0x000fe20003f05070 */
[----:B--2---:R-:W-:Y:S01]  /*0390*/  IMAD.MOV.U32 R0, RZ, RZ, c[0x0][0x168] ;  /* 0x00005a00ff007624 */ /* 0x004fe200078e00ff */
[----:B------:R-:W-:Y:S01]  /*03a0*/  ISETP.NE.U32.AND P1, PT, RZ, c[0x0][0x360], PT ;  /* 0x0000d800ff007a0c */ /* 0x000fe20003f25070 */
[----:B------:R-:W-:Y:S01]  /*03b0*/  CS2R R180, SRZ ;  /* 0x0000000000b47805 */ /* 0x000fe2000001ff00 */
[----:B------:R-:W-:Y:S01]  /*03c0*/  ISETP.NE.AND.EX P2, PT, RZ, c[0x0][0x374], PT, P0 ;  /* 0x0000dd00ff007a0c */ /* 0x000fe20003f45300 */
[----:B------:R-:W-:Y:S01]  /*03d0*/  IMAD.MOV.U32 R173, RZ, RZ, RZ ;  /* 0x000000ffffad7224 */ /* 0x000fe200078e00ff */
[----:B------:R-:W-:Y:S01]  /*03e0*/  ISETP.NE.AND.EX P0, PT, RZ, c[0x0][0x364], PT, P1 ;  /* 0x0000d900ff007a0c */ /* 0x000fe20003f05310 */
[----:B------:R-:W-:Y:S01]  /*03f0*/  IMAD.MOV.U32 R13, RZ, RZ, RZ ;  /* 0x000000ffff0d7224 */ /* 0x000fe200078e00ff */
        /* <DEDUP_REMOVED lines=11> */
[----:B-1----:R-:W-:Y:S01]  /*04b0*/  IMAD.WIDE R2, R18, R14, c[0x0][0x358] ;  /* 0x0000d60012027625 */ /* 0x002fe200078e020e */
[----:B------:R1:W3:Y:S04]  /*04c0*/  @P0 LDG.E R0, [R8.64] ;  /* 0x0000000808000981 */ /* 0x0002e8000c1e1900 */
[----:B------:R2:W5:Y:S04]  /*04d0*/  @P1 LDG.E R173, [R6.64] ;  /* 0x0000000806ad1981 */ /* 0x000568000c1e1900 */
[----:B------:R2:W5:Y:S04]  /*04e0*/  @P5 LDG.E R181, [R4.64] ;  /* 0x0000000804b55981 */ /* 0x000568000c1e1900 */
[----:B------:R2:W5:Y:S04]  /*04f0*/  @P3 LDG.E R13, [R2.64] ;  /* 0x00000008020d3981 */ /* 0x000568000c1e1900 */
[----:B------:R-:W4:Y:S01]  /*0500*/  S2R R26, SR_CTAID.Y ;  /* 0x00000000001a7919 */ /* 0x000f220000002600 */
[----:B------:R-:W-:-:S02]  /*0510*/  IMAD.MOV.U32 R126, RZ, RZ, c[0x0][0x228] ;  /* 0x00008a00ff7e7624 */ /* 0x000fc400078e00ff */
[----:B-1----:R-:W-:Y:S01]  /*0520*/  IMAD.MOV.U32 R8, RZ, RZ, c[0x0][0x1d0] ;  /* 0x00007400ff087624 */ /* 0x002fe200078e00ff */
[----:B----4-:R-:W-:Y:S01]  /*0530*/  SHF.R.S32.HI R212, RZ, 0x1f, R26 ;  /* 0x0000001fffd47819 */ /* 0x010fe2000001141a */
[----:B---3--:R2:W-:Y:S01]  /*0540*/  STL [R1+0x58], R0 ;  /* 0x0000580001007387 */ /* 0x0085e20000100800 */
[----:B------:R-:W-:Y:S01]  /*0550*/  IMAD.MOV.U32 R9, RZ, RZ, R0 ;  /* 0x000000ffff097224 */ /* 0x000fe200078e0000 */
[----:B------:R-:W-:Y:S05]  /*0560*/  @P0 BRA `(.L_x_532) ;  /* 0x0000005000000947 */ /* 0x000fea0003800000 */
[----:B------:R-:W-:Y:S05]  /*0570*/  @!P1 BRA `(.L_x_532) ;  /* 0x0000004000009947 */ /* 0x000fea0003800000 */
[----:B--2---:R1:W2:Y:S04]  /*0580*/  LDG.E R0, [R6.64] ;  /* 0x0000000806007981 */ /* 0x0042a8000c1e1900 */
[----:B-1----:R-:W2:Y:S02]  /*0590*/  LDG.E R6, [R6.64+0x4] ;  /* 0x0000040806067981 */ /* 0x002ea4000c1e1900 */
[----:B--2---:R-:W-:-:S05]  /*05a0*/  IADD3 R9, -R0, R6, RZ ;  /* 0x0000000600097210 */ /* 0x004fca0007ffe1ff */
[----:B------:R1:W-:Y:S02]  /*05b0*/  STL [R1+0x58], R9 ;  /* 0x0000580901007387 */ /* 0x0003e40000100800 */
.L_x_532:
[----:B------:R-:W-:-:S04]  /*05c0*/  ISETP.NE.U32.AND P0, PT, RZ, c[0x0][0x368], PT ;  /* 0x0000da00ff007a0c */ /* 0x000fc80003f05070 */
[----:B------:R-:W-:-:S13]  /*05d0*/  ISETP.NE.AND.EX P0, PT, RZ, c[0x0][0x36c], PT, P0 ;  /* 0x0000db00ff007a0c */ /* 0x000fda0003f05300 */
[----:B------:R-:W-:Y:S05]  /*05e0*/  @!P0 BRA `(.L_x_533) ;  /* 0x0000003000008947 */ /* 0x000fea0003800000 */
[----:B--2---:R-:W-:-:S05]  /*05f0*/  IMAD.WIDE R4, R18, R14, c[0x0][0x368] ;  /* 0x0000da0012047625 */ /* 0x004fca00078e020e */
[----:B------:R2:W5:Y:S01]  /*0600*/  LDG.E R8, [R4.64] ;  /* 0x0000000804087981 */ /* 0x000562000c1e1900 */
[----:B------:R-:W-:Y:S05]  /*0610*/  BRA `(.L_x_534) ;  /* 0x0000004000007947 */ /* 0x000fea0003800000 */
.L_x_533:
[----:B------:R-:W-:Y:S05]  /*0620*/  @!P5 BRA `(.L_x_534) ;  /* 0x000000300000d947 */ /* 0x000fea0003800000 */
[----:B--2---:R2:W3:Y:S04]  /*0630*/  LDG.E R0, [R4.64] ;  /* 0x0000000804007981 */ /* 0x0044e8000c1e1900 */
[----:B--2---:R-:W3:Y:S02]  /*0640*/  LDG.E R4, [R4.64+0x4] ;  /* 0x0000040804047981 */ /* 0x004ee4000c1e1900 */
[----:B---3--:R-:W-:Y:S02]  /*0650*/  IADD3 R8, -R0, R4, RZ ;  /* 0x0000000400087210 */ /* 0x008fe40007ffe1ff */
.L_x_534:
[----:B--2---:R2:W3:Y:S04]  /*0660*/  @P3 LDG.E R4, [R2.64] ;  /* 0x0000000802043981 */ /* 0x0044e8000c1e1900 */
[----:B------:R2:W3:Y:S01]  /*0670*/  @P3 LDG.E R0, [R2.64+0x4] ;  /* 0x0000040802003981 */ /* 0x0004e2000c1e1900 */
[----:B------:R-:W-:Y:S01]  /*0680*/  ISETP.NE.U32.AND P0, PT, RZ, c[0x0][0x378], PT ;  /* 0x0000de00ff007a0c */ /* 0x000fe20003f05070 */
[----:B-----5:R-:W-:-:S03]  /*0690*/  IMAD.MOV.U32 R165, RZ, RZ, R8 ;  /* 0x000000ffffa57224 */ /* 0x020fc600078e0008 */
[----:B------:R-:W-:Y:S01]  /*06a0*/  ISETP.NE.AND.EX P0, PT, RZ, c[0x0][0x37c], PT, P0 ;  /* 0x0000df00ff007a0c */ /* 0x000fe20003f05300 */
[----:B------:R-:W-:-:S12]  /*06b0*/  IMAD.MOV.U32 R5, RZ, RZ, c[0x0][0x2c4] ;  /* 0x0000b100ff057624 */ /* 0x000fd800078e00ff */
[----:B--2---:R-:W-:-:S05]  /*06c0*/  @P0 IMAD.WIDE R2, R18, R14, c[0x0][0x378] ;  /* 0x0000de0012020625 */ /* 0x004fca00078e020e */
[----:B------:R2:W5:Y:S01]  /*06d0*/  @P0 LDG.E R165, [R2.64] ;  /* 0x0000000802a50981 */ /* 0x000562000c1e1900 */
[----:B------:R-:W-:Y:S01]  /*06e0*/  ISETP.NE.AND P0, PT, R5, 0x1, PT ;  /* 0x000000010500780c */ /* 0x000fe20003f05270 */
[----:B------:R-:W-:Y:S02]  /*06f0*/  IMAD.IADD R5, R8, 0x1, -R180 ;  /* 0x0000000108057824 */ /* 0x000fe400078e0ab4 */
[----:B--2---:R-:W-:-:S05]  /*0700*/  IMAD.MOV.U32 R2, RZ, RZ, R12 ;  /* 0x000000ffff027224 */ /* 0x004fca00078e000c */
[----:B------:R2:W-:Y:S01]  /*0710*/  STL [R1], R2 ;  /* 0x0000000201007387 */ /* 0x0005e20000100800 */
[----:B---3--:R-:W-:-:S04]  /*0720*/  @P3 IMAD.IADD R126, R0, 0x1, -R4 ;  /* 0x00000001007e3824 */ /* 0x008fc800078e0a04 */
[----:B------:R-:W-:Y:S01]  /*0730*/  @P0 IADD3 R0, R2, 0x7f, RZ ;  /* 0x0000007f02000810 */ /* 0x000fe20007ffe0ff */
[----:B------:R-:W-:-:S04]  /*0740*/  IMAD.IADD R3, R5, 0x1, R126 ;  /* 0x0000000105037824 */ /* 0x000fc800078e027e */
[----:B--2---:R-:W-:Y:S01]  /*0750*/  @P0 IMAD.HI.U32 R2, R0, c[0x0][0x2c8], RZ ;  /* 0x0000b20000020a27 */ /* 0x004fe200078e00ff */
[----:B------:R-:W-:Y:S02]  /*0760*/  IADD3 R0, R12, 0x7f, RZ ;  /* 0x0000007f0c007810 */ /* 0x000fe40007ffe0ff */
[C---:B------:R-:W-:Y:S01]  /*0770*/  IADD3 R190, R3.reuse, 0x80, -R9 ;  /* 0x0000008003be7810 */ /* 0x040fe20007ffe809 */
[----:B------:R2:W-:Y:S01]  /*0780*/  STL [R1+0x40], R3 ;  /* 0x0000400301007387 */ /* 0x0005e20000100800 */
[----:B------:R-:W-:Y:S02]  /*0790*/  @P0 SHF.R.U32.HI R0, RZ, c[0x0][0x2cc], R2 ;  /* 0x0000b300ff000a19 */ /* 0x000fe40000011602 */
[----:B------:R-:W-:-:S03]  /*07a0*/  IADD3 R2, R3, 0x7f, RZ ;  /* 0x0000007f03027810 */ /* 0x000fc60007ffe0ff */
[----:B------:R-:W-:-:S05]  /*07b0*/  IMAD.IADD R0, R190, 0x1, R0 ;  /* 0x00000001be007824 */ /* 0x000fca00078e0200 */
[----:B------:R-:W-:-:S04]  /*07c0*/  SHF.R.S32.HI R4, RZ, 0x1f, R0 ;  /* 0x0000001fff047819 */ /* 0x000fc80000011400 */
[----:B------:R-:W-:-:S04]  /*07d0*/  LEA.HI R0, R4, R0, RZ, 0x7 ;  /* 0x0000000004007211 */ /* 0x000fc800078f38ff */
[----:B------:R-:W-:Y:S02]  /*07e0*/  SHF.R.S32.HI R0, RZ, 0x7, R0 ;  /* 0x00000007ff007819 */ /* 0x000fe40000011400 */
[----:B--2---:R-:W-:-:S04]  /*07f0*/  SHF.R.S32.HI R3, RZ, 0x1f, R2 ;  /* 0x0000001fff037819 */ /* 0x004fc80000011402 */
[----:B------:R-:W-:-:S04]  /*0800*/  LEA.HI R2, R3, R2, RZ, 0x7 ;  /* 0x0000000203027211 */ /* 0x000fc800078f38ff */
[----:B------:R-:W-:-:S04]  /*0810*/  SHF.R.S32.HI R189, RZ, 0x7, R2 ;  /* 0x00000007ffbd7819 */ /* 0x000fc80000011402 */
[----:B------:R-:W-:Y:S01]  /*0820*/  IMNMX R2, R189, R0, PT ;  /* 0x00000000bd027217 */ /* 0x000fe20003800200 */
[----:B------:R-:W-:-:S04]  /*0830*/  IMAD.MOV R0, RZ, RZ, -R5 ;  /* 0x000000ffff007224 */ /* 0x000fc800078e0a05 */
[----:B------:R-:W-:Y:S01]  /*0840*/  IMAD R3, R2, 0x80, -R5 ;  /* 0x0000008002037824 */ /* 0x000fe200078e0a05 */
        /* <DEDUP_REMOVED lines=11> */
[----:B------:R-:W-:-:S04]  /*0900*/  ISETP.NE.U32.AND P4, PT, RZ, c[0x0][0x340], PT ;  /* 0x0000d000ff007a0c */ /* 0x000fc80003f85070 */
[----:B------:R-:W-:-:S13]  /*0910*/  ISETP.NE.AND.EX P4, PT, RZ, c[0x0][0x344], PT, P4 ;  /* 0x0000d100ff007a0c */ /* 0x000fda0003f85340 */
[----:B------:R-:W-:-:S05]  /*0920*/  @P4 IMAD.WIDE R2, R18, R14, c[0x0][0x340] ;  /* 0x0000d00012024625 */ /* 0x000fca00078e020e */
[----:B------:R2:W3:Y:S01]  /*0930*/  @P4 LDG.E R16, [R2.64] ;  /* 0x0000000802104981 */ /* 0x0004e2000c1e1900 */
[----:B------:R-:W-:Y:S01]  /*0940*/  SHF.R.S32.HI R6, RZ, 0x1f, R228 ;  /* 0x0000001fff067819 */ /* 0x000fe200000114e4 */
[----:B------:R-:W-:Y:S01]  /*0950*/  IMAD.MOV.U32 R169, RZ, RZ, c[0x0][0x238] ;  /* 0x00008e00ffa97624 */ /* 0x000fe200078e00ff */
[----:B-1----:R-:W-:Y:S01]  /*0960*/  SHF.R.S32.HI R9, RZ, 0x1f, R18 ;  /* 0x0000001fff097819 */ /* 0x002fe20000011412 */
        /* <DEDUP_REMOVED lines=26> */
[----:B--2---:R-:W-:Y:S01]  /*0b10*/  IMAD.WIDE.U32 R2, R153, c[0x0][0x238], R32 ;  /* 0x00008e0099027a25 */ /* 0x004fe200078e0020 */
        /* <DEDUP_REMOVED lines=47> */
[C---:B------:R-:W-:Y:S01]  /*0e10*/  @P2 LEA R0, P3, R169.reuse, R20, 0x5 ;  /* 0x00000014a9002211 */ /* 0x040fe200078628ff */
        /* <DEDUP_REMOVED lines=35> */
[----:B---3--:R-:W-:Y:S01]  /*1050*/  @P4 SHF.R.S32.HI R17, RZ, 0x1f, R16 ;  /* 0x0000001fff114819 */ /* 0x008fe20000011410 */
        /* <DEDUP_REMOVED lines=153> */
[CC--:B------:R-:W-:Y:S01]  /*19f0*/  SHF.L.U64.HI R192, R5.reuse, R194.reuse, c[0x0][0x1e4] ;  /* 0x0000790005c07619 */ /* 0x0c0fe200000102c2 */
        /* <DEDUP_REMOVED lines=56> */
.L_x_582:
        /* <DEDUP_REMOVED lines=50> */
.L_x_540:
[----:B------:R-:W-:Y:S05]  /*20a0*/  BSYNC B0 ;  /* 0x0000000000007941 */ /* 0x000fea0003800000 */
.L_x_539:
        /* <DEDUP_REMOVED lines=39> */
.L_x_542:
[----:B------:R-:W-:Y:S05]  /*2320*/  BSYNC B0 ;  /* 0x0000000000007941 */ /* 0x000fea0003800000 */
.L_x_541:
        /* <DEDUP_REMOVED lines=40> */
.L_x_544:
[----:B------:R-:W-:Y:S05]  /*25b0*/  BSYNC B0 ;  /* 0x0000000000007941 */ /* 0x000fea0003800000 */
.L_x_543:
        /* <DEDUP_REMOVED lines=38> */
.L_x_546:
[----:B------:R-:W-:Y:S05]  /*2820*/  BSYNC B0 ;  /* 0x0000000000007941 */ /* 0x000fea0003800000 */
.L_x_545:
        /* <DEDUP_REMOVED lines=74> */
.L_x_550:
[----:B------:R-:W-:Y:S05]  /*2cd0*/  BSYNC B0 ;  /* 0x0000000000007941 */ /* 0x000fea0003800000 */
.L_x_549:
        /* <DEDUP_REMOVED lines=59> */
.L_x_548:
[----:B------:R-:W-:Y:S05]  /*3090*/  BSYNC B1 ;  /* 0x0000000000017941 */ /* 0x000fea0003800000 */
.L_x_547:
        /* <DEDUP_REMOVED lines=62> */
.L_x_554:
[----:B------:R-:W-:Y:S05]  /*3480*/  BSYNC B0 ;  /* 0x0000000000007941 */ /* 0x000fea0003800000 */
.L_x_553:
        /* <DEDUP_REMOVED lines=59> */
.L_x_552:
[----:B------:R-:W-:Y:S05]  /*3840*/  BSYNC B1 ;  /* 0x0000000000017941 */ /* 0x000fea0003800000 */
.L_x_551:
        /* <DEDUP_REMOVED lines=62> */
.L_x_558:
[----:B------:R-:W-:Y:S05]  /*3c30*/  BSYNC B0 ;  /* 0x0000000000007941 */ /* 0x000fea0003800000 */
.L_x_557:
        /* <DEDUP_REMOVED lines=59> */
.L_x_556:
[----:B------:R-:W-:Y:S05]  /*3ff0*/  BSYNC B1 ;  /* 0x0000000000017941 */ /* 0x000fea0003800000 */
.L_x_555:
        /* <DEDUP_REMOVED lines=61> */
.L_x_561:
[----:B------:R-:W-:Y:S05]  /*43d0*/  BSYNC B0 ;  /* 0x0000000000007941 */ /* 0x000fea0003800000 */
.L_x_560:
        /* <DEDUP_REMOVED lines=60> */
.L_x_538:
        /* <DEDUP_REMOVED lines=224> */
.L_x_563:
[----:B---3--:R-:W-:Y:S05]  /*55a0*/  BSYNC B0 ;  /* 0x0000000000007941 */ /* 0x008fea0003800000 */
.L_x_562:
        /* <DEDUP_REMOVED lines=115> */
.L_x_565:
[----:B------:R-:W-:Y:S05]  /*5ce0*/  BSYNC B0 ;  /* 0x0000000000007941 */ /* 0x000fea0003800000 */
.L_x_564:
        /* <DEDUP_REMOVED lines=115> */
.L_x_567:
[----:B------:R-:W-:Y:S05]  /*6420*/  BSYNC B0 ;  /* 0x0000000000007941 */ /* 0x000fea0003800000 */
.L_x_566:
        /* <DEDUP_REMOVED lines=116> */
.L_x_537:
        /* <DEDUP_REMOVED lines=19> */
.L_x_569:
[----:B------:R-:W-:Y:S05]  /*6ca0*/  BSYNC B0 ;  /* 0x0000000000007941 */ /* 0x000fea0003800000 */
.L_x_568:
        /* <DEDUP_REMOVED lines=19> */
.L_x_571:
[----:B------:R-:W-:Y:S05]  /*6de0*/  BSYNC B0 ;  /* 0x0000000000007941 */ /* 0x000fea0003800000 */
.L_x_570:
        /* <DEDUP_REMOVED lines=19> */
.L_x_573:
[----:B------:R-:W-:Y:S05]  /*6f20*/  BSYNC B0 ;  /* 0x0000000000007941 */ /* 0x000fea0003800000 */
.L_x_572:
        /* <DEDUP_REMOVED lines=18> */
.L_x_559:
[----:B------:R-:W-:Y:S05]  /*7050*/  BSYNC B2 ;  /* 0x0000000000027941 */ /* 0x000fea0003800000 */
.L_x_536:
        /* <DEDUP_REMOVED lines=28> */
[C---:B------:R-:W-:Y:S04]  /*7220*/  @P2 LEA R6, P0, R2.reuse, c[0x0][0x250], 0x1 ;  /* 0x0000940002062a11 */ /* 0x040fe800078008ff */
[----:B------:R-:W-:Y:S01]  /*7230*/  @P2 LEA.HI.X R7, R2, c[0x0][0x254], R3, 0x1, P0 ;  /* 0x0000950002072a11 */ /* 0x000fe200000f0c03 */
[----:B------:R-:W-:Y:S01]  /*7240*/  @P1 IMAD.MOV.U32 R3, RZ, RZ, R112 ;  /* 0x000000ffff031224 */ /* 0x000fe200078e0070 */
[----:B------:R-:W-:Y:S02]  /*7250*/  ISETP.GE.AND P0, PT, R5, 0x61, PT ;  /* 0x000000610500780c */ /* 0x000fe40003f06270 */
[-C--:B------:R-:W-:Y:S05]  /*7260*/  @P1 MOV R2, R102.reuse ;  /* 0x0000006600021202 */ /* 0x080fea0000000f00 */
[C---:B------:R-:W-:Y:S06]  /*7270*/  @P1 IMAD.WIDE.U32 R2, R9.reuse, c[0x0][0x258], R2 ;  /* 0x0000960009021a25 */ /* 0x040fec00078e0002 */
        /* <DEDUP_REMOVED lines=16> */
[C---:B------:R-:W-:Y:S11]  /*7380*/  IADD3 R0, -R13.reuse, R126, RZ ;  /* 0x0000007e0d007210 */ /* 0x040ff60007ffe1ff */
        /* <DEDUP_REMOVED lines=32> */
.L_x_575:
[----:B-1----:R-:W-:Y:S05]  /*7590*/  BSYNC B0 ;  /* 0x0000000000007941 */ /* 0x002fea0003800000 */
.L_x_574:
        /* <DEDUP_REMOVED lines=19> */
.L_x_577:
[----:B------:R-:W-:Y:S05]  /*76d0*/  BSYNC B0 ;  /* 0x0000000000007941 */ /* 0x000fea0003800000 */
.L_x_576:
        /* <DEDUP_REMOVED lines=19> */
.L_x_579:
[----:B------:R-:W-:Y:S05]  /*7810*/  BSYNC B0 ;  /* 0x0000000000007941 */ /* 0x000fea0003800000 */
.L_x_578:
        /* <DEDUP_REMOVED lines=19> */
.L_x_581:
[----:B------:R-:W-:Y:S05]  /*7950*/  BSYNC B0 ;  /* 0x0000000000007941 */ /* 0x000fea0003800000 */
.L_x_580:
        /* <DEDUP_REMOVED lines=20> */
[C---:B------:R-:W-:Y:S04]  /*7aa0*/  @P0 IADD3 R4, P1, R6.reuse, R172, RZ ;  /* 0x000000ac06040210 */ /* 0x040fe80007f3e0ff */
[----:B------:R2:W-:Y:S01]  /*7ab0*/  @P0 LDGSTS.E.BYPASS.LTC128B.128 [R74+0x9100], [R6.64], !P4 ;  /* 0x09100000064a0fae */ /* 0x0005e2000e101d48 */
[C---:B------:R-:W-:Y:S01]  /*7ac0*/  @P0 IMAD.X R5, R7.reuse, 0x1, R169, P1 ;  /* 0x0000000107050824 */ /* 0x040fe200008e06a9 */
[----:B------:R-:W-:Y:S02]  /*7ad0*/  @P0 IADD3 R10, P1, R6, R130, RZ ;  /* 0x00000082060a0210 */ /* 0x000fe40007f3e0ff */
        /* <DEDUP_REMOVED lines=13> */
.L_x_535:
[----:B------:R-:W3:Y:S01]  /*7bb0*/  LDL.LU R28, [R1+0x8] ;  /* 0x00000800011c7983 */ /* 0x000ee20000300800 */
[----:B------:R-:W-:-:S03]  /*7bc0*/  IMAD.MOV.U32 R203, RZ, RZ, c[0x0][0x2c4] ;  /* 0x0000b100ffcb7624 */ /* 0x000fc600078e00ff */
[----:B------:R-:W4:Y:S01]  /*7bd0*/  LDL R234, [R1] ;  /* 0x0000000001ea7983 */ /* 0x000f220000100800 */
[----:B--2---:R-:W-:Y:S01]  /*7be0*/  IADD3 R5, R181, R180, RZ ;  /* 0x000000b4b5057210 */ /* 0x004fe20007ffe0ff */
[----:B------:R-:W-:Y:S01]  /*7bf0*/  CS2R R10, SRZ ;  /* 0x00000000000a7805 */ /* 0x000fe2000001ff00 */
[----:B------:R-:W-:Y:S01]  /*7c00*/  ISETP.NE.AND P3, PT, R203, 0x1, PT ;  /* 0x00000001cb00780c */ /* 0x000fe20003f65270 */
[----:B------:R-:W-:Y:S01]  /*7c10*/  IMAD.MOV.U32 R114, RZ, RZ, RZ ;  /* 0x000000ffff727224 */ /* 0x000fe200078e00ff */
[----:B------:R-:W-:Y:S01]  /*7c20*/  PLOP3.LUT P2, PT, PT, PT, PT, 0x80, 0x0 ;  /* 0x000000000000781c */ /* 0x000fe20003f4f070 */
[----:B------:R-:W-:Y:S01]  /*7c30*/  CS2R R14, SRZ ;  /* 0x00000000000e7805 */ /* 0x000fe2000001ff00 */
[----:B------:R-:W-:Y:S01]  /*7c40*/  IMAD.MOV.U32 R112, RZ, RZ, RZ ;  /* 0x000000ffff707224 */ /* 0x000fe200078e00ff */
[----:B------:R-:W-:Y:S01]  /*7c50*/  MOV R134, RZ ;  /* 0x000000ff00867202 */ /* 0x000fe20000000f00 */
[----:B-1----:R-:W-:Y:S01]  /*7c60*/  CS2R R8, SRZ ;  /* 0x0000000000087805 */ /* 0x002fe2000001ff00 */
        /* <DEDUP_REMOVED lines=19> */
[----:B------:R-:W-:Y:S01]  /*7da0*/  CS2R R24, SRZ ;  /* 0x0000000000187805 */ /* 0x000fe2000001ff00 */
[----:B------:R-:W-:Y:S01]  /*7db0*/  IMAD.MOV.U32 R88, RZ, RZ, RZ ;  /* 0x000000ffff587224 */ /* 0x000fe200078e00ff */
[----:B------:R-:W-:Y:S01]  /*7dc0*/  CS2R R86, SRZ ;  /* 0x0000000000567805 */ /* 0x000fe2000001ff00 */
[----:B------:R-:W-:Y:S01]  /*7dd0*/  IMAD.MOV.U32 R84, RZ, RZ, RZ ;  /* 0x000000ffff547224 */ /* 0x000fe200078e00ff */
[----:B------:R-:W-:Y:S01]  /*7de0*/  CS2R R82, SRZ ;  /* 0x0000000000527805 */ /* 0x000fe2000001ff00 */
[----:B------:R-:W-:Y:S01]  /*7df0*/  CS2R R26, SRZ ;  /* 0x00000000001a7805 */ /* 0x000fe2000001ff00 */
[----:B------:R-:W-:Y:S01]  /*7e00*/  MOV R80, RZ ;  /* 0x000000ff00507202 */ /* 0x000fe20000000f00 */
[----:B------:R-:W-:Y:S01]  /*7e10*/  CS2R R78, SRZ ;  /* 0x00000000004e7805 */ /* 0x000fe2000001ff00 */
[----:B------:R-:W-:Y:S01]  /*7e20*/  IMAD.MOV.U32 R7, RZ, RZ, RZ ;  /* 0x000000ffff077224 */ /* 0x000fe200078e00ff */
[----:B------:R-:W-:Y:S01]  /*7e30*/  MOV R76, RZ ;  /* 0x000000ff004c7202 */ /* 0x000fe20000000f00 */
[----:B------:R-:W-:Y:S01]  /*7e40*/  CS2R R74, SRZ ;  /* 0x00000000004a7805 */ /* 0x000fe2000001ff00 */
[----:B------:R-:W-:Y:S01]  /*7e50*/  CS2R R72, SRZ ;  /* 0x0000000000487805 */ /* 0x000fe2000001ff00 */
[----:B------:R-:W-:Y:S01]  /*7e60*/  CS2R R70, SRZ ;  /* 0x0000000000467805 */ /* 0x000fe2000001ff00 */
[----:B------:R-:W-:Y:S01]  /*7e70*/  CS2R R68, SRZ ;  /* 0x0000000000447805 */ /* 0x000fe2000001ff00 */
[----:B------:R-:W-:Y:S01]  /*7e80*/  CS2R R126, SRZ ;  /* 0x00000000007e7805 */ /* 0x000fe2000001ff00 */
[----:B------:R-:W-:Y:S01]  /*7e90*/  IMAD.MOV.U32 R124, RZ, RZ, RZ ;  /* 0x000000ffff7c7224 */ /* 0x000fe200078e00ff */
[----:B------:R-:W-:Y:S01]  /*7ea0*/  CS2R R122, SRZ ;  /* 0x00000000007a7805 */ /* 0x000fe2000001ff00 */
[----:B------:R-:W-:Y:S01]  /*7eb0*/  MOV R120, RZ ;  /* 0x000000ff00787202 */ /* 0x000fe20000000f00 */
[----:B------:R-:W-:Y:S01]  /*7ec0*/  CS2R R30, SRZ ;  /* 0x00000000001e7805 */ /* 0x000fe2000001ff00 */
[----:B---3--:R-:W-:-:S02]  /*7ed0*/  LOP3.LUT R28, R28, 0xffffffdf, RZ, 0xc0, !PT ;  /* 0xffffffdf1c1c7812 */ /* 0x008fc400078ec0ff */
[----:B----4-:R-:W-:Y:S02]  /*7ee0*/  IADD3 R0, R234, 0x7f, RZ ;  /* 0x0000007fea007810 */ /* 0x010fe40007ffe0ff */
[----:B------:R-:W-:-:S03]  /*7ef0*/  @P3 LOP3.LUT R28, R28, 0x20, RZ, 0xfc, !PT ;  /* 0x000000201c1c3812 */ /* 0x000fc600078efcff */
[----:B------:R-:W-:Y:S02]  /*7f00*/  @P3 IMAD.HI.U32 R2, R0, c[0x0][0x2c8], RZ ;  /* 0x0000b20000023a27 */ /* 0x000fe400078e00ff */
[----:B------:R1:W-:Y:S03]  /*7f10*/  STL [R1+0x8], R28 ;  /* 0x0000081c01007387 */ /* 0x0003e60000100800 */
[----:B------:R-:W-:-:S05]  /*7f20*/  @P3 SHF.R.U32.HI R0, RZ, c[0x0][0x2cc], R2 ;  /* 0x0000b300ff003a19 */ /* 0x000fca0000011602 */
[----:B------:R-:W-:-:S05]  /*7f30*/  IMAD.IADD R0, R190, 0x1, R0 ;  /* 0x00000001be007824 */ /* 0x000fca00078e0200 */
[----:B------:R-:W-:-:S04]  /*7f40*/  SHF.R.S32.HI R2, RZ, 0x1f, R0 ;  /* 0x0000001fff027819 */ /* 0x000fc80000011400 */
[----:B------:R-:W-:-:S04]  /*7f50*/  LEA.HI R0, R2, R0, RZ, 0x7 ;  /* 0x0000000002007211 */ /* 0x000fc800078f38ff */
[----:B------:R-:W-:-:S04]  /*7f60*/  SHF.R.S32.HI R0, RZ, 0x7, R0 ;  /* 0x00000007ff007819 */ /* 0x000fc80000011400 */
[----:B------:R-:W-:-:S04]  /*7f70*/  IMNMX R208, R189, R0, PT ;  /* 0x00000000bdd07217 */ /* 0x000fc80003800200 */
[----:B------:R-:W-:-:S13]  /*7f80*/  ISETP.GE.AND P0, PT, R208, 0x1, PT ;  /* 0x00000001d000780c */ /* 0x000fda0003f06270 */
[----:B------:R-:W-:Y:S05]  /*7f90*/  @!P0 BRA `(.L_x_583) ;  /* 0x00011f4000008947 */ /* 0x000fea0003800000 */
[----:B-1----:R-:W2:Y:S01]  /*7fa0*/  LDL R22, [R1+0x5c] ;  /* 0x00005c0001167983 */ /* 0x002ea20000100800 */
[----:B------:R-:W-:-:S03]  /*7fb0*/  ISETP.NE.U32.AND P0, PT, RZ, c[0x0][0x340], PT ;  /* 0x0000d000ff007a0c */ /* 0x000fc60003f05070 */
[----:B------:R-:W3:Y:S01]  /*7fc0*/  LDL R206, [R1+0x40] ;  /* 0x0000400001ce7983 */ /* 0x000ee20000100800 */
[----:B------:R-:W-:-:S03]  /*7fd0*/  ISETP.NE.AND.EX P2, PT, RZ, c[0x0][0x344], PT, P0 ;  /* 0x0000d100ff007a0c */ /* 0x000fc60003f45300 */
[----:B------:R-:W4:Y:S10]  /*7fe0*/  LDL R205, [R1+0x58] ;  /* 0x0000580001cd7983 */ /* 0x000f340000100800 */
[----:B------:R-:W-:Y:S01]  /*7ff0*/  @P2 IMAD.MOV.U32 R2, RZ, RZ, 0x4 ;  /* 0x00000004ff022424 */ /* 0x000fe200078e00ff */
[----:B------:R-:W-:Y:S01]  /*8000*/  SHF.R.S32.HI R0, RZ, 0x1f, R173 ;  /* 0x0000001fff007819 */ /* 0x000fe200000114ad */
[----:B------:R-:W1:Y:S01]  /*8010*/  S2R R38, SR_CTAID.Y ;  /* 0x0000000000267919 */ /* 0x000e620000002600 */
[----:B------:R-:W-:-:S03]  /*8020*/  SHF.R.S32.HI R194, RZ, 0x1f, R228 ;  /* 0x0000001fffc27819 */ /* 0x000fc600000114e4 */
[----:B------:R-:W-:Y:S01]  /*8030*/  IMAD R0, R0, c[0x0][0x178], RZ ;  /* 0x00005e0000007a24 */ /* 0x000fe200078e02ff */
[----:B------:R-:W-:-:S03]  /*8040*/  LEA.HI R6, R194, R228, RZ, 0x3 ;  /* 0x000000e4c2067211 */ /* 0x000fc600078f18ff */
[----:B------:R-:W-:Y:S01]  /*8050*/  IMAD R0, R173, c[0x0][0x17c], R0 ;  /* 0x00005f00ad007a24 */ /* 0x000fe200078e0200 */
[----:B------:R-:W-:Y:S01]  /*8060*/  SHF.R.S32.HI R69, RZ, 0x3, R6 ;  /* 0x00000003ff457819 */ /* 0x000fe20000011406 */
[----:B------:R-:W-:Y:S01]  /*8070*/  IMAD R4, R212, c[0x0][0x1b8], RZ ;  /* 0x00006e00d4047a24 */ /* 0x000fe200078e02ff */
[----:B------:R-:W-:Y:S01]  /*8080*/  ISETP.NE.U32.AND P1, PT, RZ, c[0x0][0x348], PT ;  /* 0x0000d200ff007a0c */ /* 0x000fe20003f25070 */
[----:B--2---:R-:W-:-:S05]  /*8090*/  @P2 IMAD.WIDE R2, R22, R2, c[0x0][0x340] ;  /* 0x0000d00016022625 */ /* 0x004fca00078e0202 */
[----:B------:R2:W3:Y:S01]  /*80a0*/  @P2 LDG.E R12, [R2.64] ;  /* 0x00000008020c2981 */ /* 0x0004e2000c1e1900 */
[----:B-1----:R-:W-:Y:S01]  /*80b0*/  IMAD R4, R38, c[0x0][0x1bc], R4 ;  /* 0x00006f0026047a24 */ /* 0x002fe200078e0204 */
[----:B------:R-:W-:Y:S01]  /*80c0*/  SHF.R.S32.HI R11, RZ, 0x1f, R22 ;  /* 0x0000001fff0b7819 */ /* 0x000fe20000011416 */
[----:B------:R-:W-:Y:S01]  /*80d0*/  IMAD.MOV.U32 R195, RZ, RZ, c[0x0][0x1e0] ;  /* 0x00007800ffc37624 */ /* 0x000fe200078e00ff */
[----:B------:R-:W-:Y:S01]  /*80e0*/  ISETP.NE.AND.EX P1, PT, RZ, c[0x0][0x34c], PT, P1 ;  /* 0x0000d300ff007a0c */ /* 0x000fe20003f25310 */
[----:B------:R-:W-:Y:S01]  /*80f0*/  IMAD.MOV.U32 R121, RZ, RZ, R28 ;  /* 0x000000ffff797224 */ /* 0x000fe200078e001c */
[----:B------:R-:W-:Y:S01]  /*8100*/  IADD3 R34, P0, R69, R5, RZ ;  /* 0x0000000545227210 */ /* 0x000fe20007f1e0ff */
[C---:B------:R-:W-:Y:S01]  /*8110*/  IMAD.SHL.U32 R202, R195.reuse, 0x80, RZ ;  /* 0x00000080c3ca7824 */ /* 0x040fe200078e00ff */
[----:B------:R-:W-:Y:S01]  /*8120*/  IADD3 R188, R208, -0x1, RZ ;  /* 0xffffffffd0bc7810 */ /* 0x000fe20007ffe0ff */
[----:B------:R-:W-:Y:S01]  /*8130*/  IMAD.WIDE.U32 R200, R195, 0x40, RZ ;  /* 0x00000040c3c87825 */ /* 0x000fe200078e00ff */
[----:B------:R-:W-:-:S02]  /*8140*/  LOP3.LUT R121, R121, 0xfffffffe, RZ, 0xc0, !PT ;  /* 0xfffffffe79797812 */ /* 0x000fc400078ec0ff */
[----:B------:R-:W-:Y:S01]  /*8150*/  SHF.R.S32.HI R85, RZ, 0x1f, R188 ;  /* 0x0000001fff557819 */ /* 0x000fe200000114bc */
[----:B----4-:R-:W-:Y:S02]  /*8160*/  IMAD R46, R205, c[0x0][0x2c4], RZ ;  /* 0x0000b100cd2e7a24 */ /* 0x010fe400078e02ff */
[----:B------:R-:W-:Y:S02]  /*8170*/  IMAD.IADD R32, R234, 0x1, R69 ;  /* 0x00000001ea207824 */ /* 0x000fe400078e0245 */
[----:B------:R-:W-:Y:S01]  /*8180*/  IMAD.SHL.U32 R25, R69, 0x40, RZ ;  /* 0x0000004045197824 */ /* 0x000fe200078e00ff */
[----:B------:R-:W-:Y:S02]  /*8190*/  BAR.SYNC.DEFER_BLOCKING 0x0 ;  /* 0x0000000000007b1d */ /* 0x000fe40000010000 */
[----:B------:R-:W-:Y:S02]  /*81a0*/  ISETP.GE.AND P5, PT, R32, R46, PT ;  /* 0x0000002e2000720c */ /* 0x000fe40003fa6270 */
[----:B------:R-:W-:Y:S01]  /*81b0*/  LOP3.LUT R25, R25, 0x1c0, RZ, 0xc0, !PT ;  /* 0x000001c019197812 */ /* 0x000fe200078ec0ff */
[----:B--2---:R-:W-:-:S03]  /*81c0*/  IMAD.WIDE.U32 R2, R173, c[0x0][0x178], RZ ;  /* 0x00005e00ad027a25 */ /* 0x004fc600078e00ff */
[----:B------:R-:W-:Y:S01]  /*81d0*/  SHF.R.U32.HI R45, RZ, 0x3, R25 ;  /* 0x00000003ff2d7819 */ /* 0x000fe20000011619 */
[----:B------:R-:W-:Y:S01]  /*81e0*/  IMAD.IADD R3, R3, 0x1, R0 ;  /* 0x0000000103037824 */ /* 0x000fe200078e0200 */
[----:B------:R-:W-:-:S03]  /*81f0*/  LOP3.LUT R0, R6, 0xfffffff8, RZ, 0xc0, !PT ;  /* 0xfffffff806007812 */ /* 0x000fc600078ec0ff */
[----:B------:R-:W-:-:S04]  /*8200*/  IMAD.WIDE.U32 R2, R38, c[0x0][0x1b8], R2 ;  /* 0x00006e0026027a25 */ /* 0x000fc800078e0002 */
[----:B------:R-:W-:Y:S01]  /*8210*/  IMAD.IADD R68, R228, 0x1, -R0 ;  /* 0x00000001e4447824 */ /* 0x000fe200078e0a00 */
[----:B------:R-:W-:Y:S01]  /*8220*/  SEL R0, R22, RZ, !P1 ;  /* 0x000000ff16007207 */ /* 0x000fe20004800000 */
[----:B------:R-:W-:Y:S01]  /*8230*/  IMAD.IADD R3, R3, 0x1, R4 ;  /* 0x0000000103037824 */ /* 0x000fe200078e0204 */
[----:B------:R-:W-:Y:S01]  /*8240*/  SHF.R.S32.HI R4, RZ, 0x1f, R5 ;  /* 0x0000001fff047819 */ /* 0x000fe20000011405 */
[C---:B------:R-:W-:Y:S01]  /*8250*/  IMAD R7, R68.reuse, 0x20, R69 ;  /* 0x0000002044077824 */ /* 0x040fe200078e0245 */
[----:B------:R-:W-:Y:S01]  /*8260*/  SEL R5, R11, RZ, !P1 ;  /* 0x000000ff0b057207 */ /* 0x000fe20004800000 */
[----:B------:R-:W-:Y:S01]  /*8270*/  IMAD.SHL.U32 R30, R68, 0x8, RZ ;  /* 0x00000008441e7824 */ /* 0x000fe200078e00ff */
[----:B------:R-:W-:Y:S01]  /*8280*/  LEA.HI.X.SX32 R37, R69, R4, 0x1, P0 ;  /* 0x0000000445257211 */ /* 0x000fe200000f0eff */
[----:B------:R-:W-:Y:S01]  /*8290*/  IMAD.IADD R7, R234, 0x1, R7 ;  /* 0x00000001ea077824 */ /* 0x000fe200078e0207 */
[----:B------:R-:W-:Y:S01]  /*82a0*/  ISETP.NE.U32.AND P1, PT, RZ, c[0x0][0x350], PT ;  /* 0x0000d400ff007a0c */ /* 0x000fe20003f25070 */
[----:B------:R-:W-:Y:S01]  /*82b0*/  IMAD R4, R5, c[0x0][0x1c0], RZ ;  /* 0x0000700005047a24 */ /* 0x000fe200078e02ff */
[----:B------:R-:W-:Y:S01]  /*82c0*/  SHF.R.S32.HI R31, RZ, 0x1f, R30 ;  /* 0x0000001fff1f7819 */ /* 0x000fe2000001141e */
[----:B------:R-:W-:Y:S01]  /*82d0*/  @P3 IMAD.HI.U32 R8, R7, c[0x0][0x2c8], RZ ;  /* 0x0000b20007083a27 */ /* 0x000fe200078e00ff */
[----:B------:R-:W-:-:S02]  /*82e0*/  ISETP.NE.AND.EX P1, PT, RZ, c[0x0][0x354], PT, P1 ;  /* 0x0000d500ff007a0c */ /* 0x000fc40003f25310 */
[----:B------:R-:W-:Y:S01]  /*82f0*/  IADD3 R33, R30, 0x40, RZ ;  /* 0x000000401e217810 */ /* 0x000fe20007ffe0ff */
[----:B------:R-:W-:Y:S01]  /*8300*/  IMAD.MOV.U32 R6, RZ, RZ, R7 ;  /* 0x000000ffff067224 */ /* 0x000fe200078e0007 */
[----:B------:R-:W-:Y:S01]  /*8310*/  @P3 SHF.R.U32.HI R6, RZ, c[0x0][0x2cc], R8 ;  /* 0x0000b300ff063a19 */ /* 0x000fe20000011608 */
[C---:B------:R-:W-:Y:S02]  /*8320*/  IMAD R4, R0.reuse, c[0x0][0x1c4], R4 ;  /* 0x0000710000047a24 */ /* 0x040fe400078e0204 */
[----:B------:R-:W-:Y:S01]  /*8330*/  IMAD.WIDE.U32 R2, R0, c[0x0][0x1c0], R2 ;  /* 0x0000700000027a25 */ /* 0x000fe200078e0002 */
[----:B------:R-:W-:-:S03]  /*8340*/  SHF.R.S32.HI R8, RZ, 0x1f, R6 ;  /* 0x0000001fff087819 */ /* 0x000fc60000011406 */
[----:B------:R-:W-:Y:S02]  /*8350*/  IMAD.MOV R0, RZ, RZ, -R6 ;  /* 0x000000ffff007224 */ /* 0x000fe400078e0a06 */
[----:B------:R-:W-:Y:S02]  /*8360*/  IMAD R9, R8, c[0x0][0x1b0], RZ ;  /* 0x00006c0008097a24 */ /* 0x000fe400078e02ff */
[----:B------:R-:W-:Y:S02]  /*8370*/  IMAD R5, R37, c[0x0][0x1e0], RZ ;  /* 0x0000780025057a24 */ /* 0x000fe400078e02ff */
[----:B------:R-:W-:Y:S02]  /*8380*/  IMAD R8, R0, c[0x0][0x2c4], R7 ;  /* 0x0000b10000087a24 */ /* 0x000fe400078e0207 */
[----:B------:R-:W-:Y:S02]  /*8390*/  IMAD.IADD R3, R3, 0x1, R4 ;  /* 0x0000000103037824 */ /* 0x000fe400078e0204 */
[C---:B------:R-:W-:Y:S01]  /*83a0*/  IMAD R10, R34.reuse, c[0x0][0x1e4], R5 ;  /* 0x00007900220a7a24 */ /* 0x040fe200078e0205 */
[----:B------:R-:W-:Y:S01]  /*83b0*/  SHF.R.S32.HI R0, RZ, 0x1f, R8 ;  /* 0x0000001fff007819 */ /* 0x000fe20000011408 */
[----:B------:R-:W-:-:S04]  /*83c0*/  IMAD.WIDE.U32 R4, R34, c[0x0][0x1e0], R30 ;  /* 0x0000780022047a25 */ /* 0x000fc800078e001e */
[C---:B------:R-:W-:Y:S02]  /*83d0*/  IMAD R7, R6.reuse, c[0x0][0x1b4], R9 ;  /* 0x00006d0006077a24 */ /* 0x040fe400078e0209 */
[----:B------:R-:W-:-:S04]  /*83e0*/  IMAD.WIDE.U32 R2, R6, c[0x0][0x1b0], R2 ;  /* 0x00006c0006027a25 */ /* 0x000fc800078e0002 */
[----:B------:R-:W-:Y:S02]  /*83f0*/  IMAD.IADD R5, R5, 0x1, R10 ;  /* 0x0000000105057824 */ /* 0x000fe400078e020a */
[----:B------:R-:W-:Y:S02]  /*8400*/  IMAD.IADD R3, R3, 0x1, R7 ;  /* 0x0000000103037824 */ /* 0x000fe400078e0207 */
[----:B------:R-:W-:Y:S02]  /*8410*/  IMAD R0, R0, c[0x0][0x1a8], RZ ;  /* 0x00006a0000007a24 */ /* 0x000fe400078e02ff */
[----:B------:R-:W-:-:S04]  /*8420*/  IMAD.WIDE.U32 R6, R38, c[0x0][0x1e8], R4 ;  /* 0x00007a0026067a25 */ /* 0x000fc800078e0004 */
[C---:B------:R-:W-:Y:S02]  /*8430*/  IMAD R0, R8.reuse, c[0x0][0x1ac], R0 ;  /* 0x00006b0008007a24 */ /* 0x040fe400078e0200 */
[----:B------:R-:W-:-:S04]  /*8440*/  IMAD.WIDE.U32 R4, R8, c[0x0][0x1a8], R2 ;  /* 0x00006a0008047a25 */ /* 0x000fc800078e0002 */
[----:B------:R-:W-:Y:S01]  /*8450*/  IMAD.IADD R0, R5, 0x1, R0 ;  /* 0x0000000105007824 */ /* 0x000fe200078e0200 */
[----:B------:R-:W-:Y:S01]  /*8460*/  LEA R24, P0, R4, c[0x0][0x160], 0x1 ;  /* 0x0000580004187a11 */ /* 0x000fe200078008ff */
[----:B------:R-:W-:Y:S02]  /*8470*/  IMAD R9, R212, c[0x0][0x1e8], RZ ;  /* 0x00007a00d4097a24 */ /* 0x000fe400078e02ff */
[----:B------:R-:W-:Y:S01]  /*8480*/  IMAD.MOV.U32 R5, RZ, RZ, c[0x0][0x1e4] ;  /* 0x00007900ff057624 */ /* 0x000fe200078e00ff */
[----:B------:R-:W-:Y:S01]  /*8490*/  LEA.HI.X R23, R4, c[0x0][0x164], R0, 0x1, P0 ;  /* 0x0000590004177a11 */ /* 0x000fe200000f0c00 */
[----:B------:R-:W-:Y:S01]  /*84a0*/  IMAD.MOV.U32 R0, RZ, RZ, 0x7 ;  /* 0x00000007ff007424 */ /* 0x000fe200078e00ff */
[----:B------:R-:W-:Y:S01]  /*84b0*/  SHFL.IDX PT, R8, R24, 0x1, 0x181f ;  /* 0x00381f0018087f89 */ /* 0x000fe200000e0000 */
[----:B------:R-:W-:-:S03]  /*84c0*/  IMAD R9, R38, c[0x0][0x1ec], R9 ;  /* 0x00007b0026097a24 */ /* 0x000fc600078e0209 */
[----:B------:R-:W-:Y:S01]  /*84d0*/  SHF.L.U64.HI R193, R195, R0, c[0x0][0x1e4] ;  /* 0x00007900c3c17619 */ /* 0x000fe20000010200 */
[----:B------:R-:W-:Y:S01]  /*84e0*/  IMAD.IADD R7, R9, 0x1, R7 ;  /* 0x0000000109077824 */ /* 0x000fe200078e0207 */
[----:B------:R-:W1:Y:S04]  /*84f0*/  SHFL.IDX PT, R14, R24, RZ, 0x181f ;  /* 0x00181fff180e7589 */ /* 0x000e6800000e0000 */
[----:B------:R-:W-:Y:S04]  /*8500*/  SHFL.IDX PT, R9, R23, 0x1, 0x181f ;  /* 0x00381f0017097f89 */ /* 0x000fe800000e0000 */
[----:B------:R-:W2:Y:S01]  /*8510*/  SHFL.IDX PT, R15, R23, RZ, 0x181f ;  /* 0x00181fff170f7589 */ /* 0x000ea200000e0000 */
[--C-:B---3--:R-:W-:Y:S01]  /*8520*/  @P2 IMAD.MOV.U32 R2, RZ, RZ, R12.reuse ;  /* 0x000000ffff022224 */ /* 0x108fe200078e000c */
[----:B------:R-:W-:Y:S01]  /*8530*/  @P2 SHF.R.S32.HI R3, RZ, 0x1f, R12 ;  /* 0x0000001fff032819 */ /* 0x000fe2000001140c */
[----:B------:R-:W-:-:S02]  /*8540*/  @!P2 IMAD.MOV.U32 R2, RZ, RZ, R22 ;  /* 0x000000ffff02a224 */ /* 0x000fc400078e0016 */
[----:B------:R-:W-:-:S03]  /*8550*/  @!P2 IMAD.MOV.U32 R3, RZ, RZ, R11 ;  /* 0x000000ffff03a224 */ /* 0x000fc600078e000b */
[----:B------:R-:W-:Y:S01]  /*8560*/  SEL R36, R2, RZ, !P1 ;  /* 0x000000ff02247207 */ /* 0x000fe20004800000 */
[----:B------:R-:W-:Y:S01]  /*8570*/  IMAD.IADD R2, R206, 0x1, -R69 ;  /* 0x00000001ce027824 */ /* 0x000fe200078e0a45 */
[----:B------:R-:W-:Y:S02]  /*8580*/  SEL R35, R3, RZ, !P1 ;  /* 0x000000ff03237207 */ /* 0x000fe40004800000 */
[----:B-1----:R-:W-:Y:S01]  /*8590*/  @!P5 LEA R16, P1, R30, R14, 0x1 ;  /* 0x0000000e1e10d211 */ /* 0x002fe200078208ff */
[----:B------:R-:W-:Y:S02]  /*85a0*/  IMAD R22, R188, -0x80, R2 ;  /* 0xffffff80bc167824 */ /* 0x000fe400078e0202 */
[----:B------:R-:W-:Y:S01]  /*85b0*/  IMAD R0, R35, c[0x0][0x1f0], RZ ;  /* 0x00007c0023007a24 */ /* 0x000fe200078e02ff */
[----:B--2---:R-:W-:Y:S01]  /*85c0*/  @!P5 LEA.HI.X R17, R30, R15, R31, 0x1, P1 ;  /* 0x0000000f1e11d211 */ /* 0x004fe200008f0c1f */
[----:B------:R-:W-:Y:S01]  /*85d0*/  IMAD.WIDE.U32 R6, R36, c[0x0][0x1f0], R6 ;  /* 0x00007c0024067a25 */ /* 0x000fe200078e0006 */
[----:B------:R-:W-:-:S02]  /*85e0*/  ISETP.GE.AND P6, PT, R22, 0x1, PT ;  /* 0x000000011600780c */ /* 0x000fc40003fc6270 */
[----:B------:R-:W-:Y:S01]  /*85f0*/  ISETP.GE.AND P2, PT, R22, 0x21, PT ;  /* 0x000000211600780c */ /* 0x000fe20003f46270 */
[----:B------:R-:W-:Y:S01]  /*8600*/  IMAD R2, R36, c[0x0][0x1f4], R0 ;  /* 0x00007d0024027a24 */ /* 0x000fe200078e0200 */
[C---:B------:R-:W-:Y:S01]  /*8610*/  ISETP.GE.AND P4, PT, R22.reuse, 0x41, PT ;  /* 0x000000411600780c */ /* 0x040fe20003f86270 */
[----:B------:R-:W-:Y:S01]  /*8620*/  IMAD R0, R193, R188, RZ ;  /* 0x000000bcc1007224 */ /* 0x000fe200078e02ff */
[----:B------:R-:W-:Y:S01]  /*8630*/  ISETP.GE.AND P3, PT, R22, 0x61, PT ;  /* 0x000000611600780c */ /* 0x000fe20003f66270 */
[----:B------:R-:W-:Y:S01]  /*8640*/  IMAD.IADD R231, R7, 0x1, R2 ;  /* 0x0000000107e77824 */ /* 0x000fe200078e0202 */
[----:B------:R1:W-:Y:S01]  /*8650*/  STL.64 [R1+0x48], R6 ;  /* 0x0000480601007387 */ /* 0x0003e20000100a00 */
[----:B------:R-:W-:Y:S01]  /*8660*/  IMAD.MOV.U32 R230, RZ, RZ, R6 ;  /* 0x000000ffffe67224 */ /* 0x000fe200078e0006 */
[----:B------:R-:W-:Y:S01]  /*8670*/  ISETP.GE.AND P1, PT, R30, c[0x0][0x198], PT ;  /* 0x000066001e007a0c */ /* 0x000fe20003f26270 */
[-C--:B------:R-:W-:Y:S02]  /*8680*/  IMAD R0, R85, R202.reuse, R0 ;  /* 0x000000ca55007224 */ /* 0x080fe400078e0200 */
[----:B------:R-:W-:Y:S01]  /*8690*/  IMAD.WIDE.U32 R2, R188, R202, R230 ;  /* 0x000000cabc027225 */ /* 0x000fe200078e00e6 */
[----:B------:R-:W-:Y:S03]  /*86a0*/  STL.64 [R1+0x38], R230 ;  /* 0x000038e601007387 */ /* 0x000fe60000100a00 */
[----:B------:R-:W-:Y:S01]  /*86b0*/  IMAD.IADD R3, R3, 0x1, R0 ;  /* 0x0000000103037824 */ /* 0x000fe200078e0200 */
[----:B------:R-:W-:-:S04]  /*86c0*/  @P6 LEA R18, P0, R2, c[0x0][0x1c8], 0x1 ;  /* 0x0000720002126a11 */ /* 0x000fc800078008ff */
[----:B------:R-:W-:Y:S02]  /*86d0*/  @P6 LEA.HI.X R19, R2, c[0x0][0x1cc], R3, 0x1, P0 ;  /* 0x0000730002136a11 */ /* 0x000fe400000f0c03 */
[----:B------:R-:W-:-:S04]  /*86e0*/  @P2 LEA R0, P0, R195, R2, 0x5 ;  /* 0x00000002c3002211 */ /* 0x000fc800078028ff */
[----:B------:R-:W-:Y:S02]  /*86f0*/  @P2 LEA.HI.X R4, R195, R3, R5, 0x5, P0 ;  /* 0x00000003c3042211 */ /* 0x000fe400000f2c05 */
[----:B------:R-:W-:-:S04]  /*8700*/  @P2 LEA R20, P0, R0, c[0x0][0x1c8], 0x1 ;  /* 0x0000720000142a11 */ /* 0x000fc800078008ff */
[----:B------:R-:W-:Y:S01]  /*8710*/  @P2 LEA.HI.X R21, R0, c[0x0][0x1cc], R4, 0x1, P0 ;  /* 0x0000730000152a11 */ /* 0x000fe200000f0c04 */
[C---:B-1----:R-:W-:Y:S01]  /*8720*/  IMAD.SHL.U32 R6, R5.reuse, 0x40, RZ ;  /* 0x0000004005067824 */ /* 0x042fe200078e00ff */
[----:B------:R-:W-:Y:S01]  /*8730*/  @P4 IADD3 R0, P0, R2, R200, RZ ;  /* 0x000000c802004210 */ /* 0x000fe20007f1e0ff */
[----:B------:R-:W-:Y:S02]  /*8740*/  @P3 IMAD R5, R5, 0x60, RZ ;  /* 0x0000006005053824 */ /* 0x000fe400078e02ff */
[----:B------:R-:W-:-:S04]  /*8750*/  IMAD.IADD R209, R201, 0x1, R6 ;  /* 0x00000001c9d17824 */ /* 0x000fc800078e0206 */
[--C-:B------:R-:W-:Y:S01]  /*8760*/  @P4 IMAD.X R4, R209, 0x1, R3.reuse, P0 ;  /* 0x00000001d1044824 */ /* 0x100fe200000e0603 */
[C---:B------:R-:W-:Y:S01]  /*8770*/  @P4 LEA R28, P0, R0.reuse, c[0x0][0x1c8], 0x1 ;  /* 0x00007200001c4a11 */ /* 0x040fe200078008ff */
[----:B------:R-:W-:Y:S01]  /*8780*/  @P3 IMAD.WIDE.U32 R2, R195, 0x60, R2 ;  /* 0x00000060c3023825 */ /* 0x000fe200078e0002 */
[----:B------:R-:W-:Y:S02]  /*8790*/  STL [R1+0x34], R209 ;  /* 0x000034d101007387 */ /* 0x000fe40000100800 */
[----:B------:R-:W-:Y:S01]  /*87a0*/  @P4 LEA.HI.X R29, R0, c[0x0][0x1cc], R4, 0x1, P0 ;  /* 0x00007300001d4a11 */ /* 0x000fe200000f0c04 */
[----:B------:R-:W-:Y:S01]  /*87b0*/  @P3 IMAD.IADD R0, R5, 0x1, R3 ;  /* 0x0000000105003824 */ /* 0x000fe200078e0203 */
[----:B------:R-:W-:Y:S01]  /*87c0*/  @P3 LEA R26, P0, R2, c[0x0][0x1c8], 0x1 ;  /* 0x00007200021a3a11 */ /* 0x000fe200078008ff */
[----:B------:R-:W1:Y:S01]  /*87d0*/  SHFL.IDX PT, R4, R24, 0x2, 0x181f ;  /* 0x00581f0018047f89 */ /* 0x000e6200000e0000 */
[----:B------:R-:W-:Y:S02]  /*87e0*/  IADD3 R3, R32, 0x20, RZ ;  /* 0x0000002020037810 */ /* 0x000fe40007ffe0ff */
[----:B------:R-:W-:Y:S01]  /*87f0*/  @P3 LEA.HI.X R27, R2, c[0x0][0x1cc], R0, 0x1, P0 ;  /* 0x00007300021b3a11 */ /* 0x000fe200000f0c00 */
[----:B------:R-:W2:Y:S01]  /*8800*/  SHFL.IDX PT, R5, R23, 0x2, 0x181f ;  /* 0x00581f0017057f89 */ /* 0x000ea200000e0000 */
[----:B------:R-:W-:-:S02]  /*8810*/  IADD3 R0, R32, 0x40, RZ ;  /* 0x0000004020007810 */ /* 0x000fc40007ffe0ff */
[-C--:B------:R-:W-:Y:S01]  /*8820*/  ISETP.GE.AND P3, PT, R3, R46.reuse, PT ;  /* 0x0000002e0300720c */ /* 0x080fe20003f66270 */
[----:B------:R3:W4:Y:S01]  /*8830*/  SHFL.IDX PT, R2, R24, 0x3, 0x181f ;  /* 0x00781f0018027f89 */ /* 0x00072200000e0000 */
[-C--:B------:R-:W-:Y:S02]  /*8840*/  ISETP.GE.AND P4, PT, R0, R46.reuse, PT ;  /* 0x0000002e0000720c */ /* 0x080fe40003f86270 */
[----:B------:R-:W-:Y:S01]  /*8850*/  IADD3 R0, R32, 0x60, RZ ;  /* 0x0000006020007810 */ /* 0x000fe20007ffe0ff */
[----:B------:R4:W4:Y:S03]  /*8860*/  SHFL.IDX PT, R3, R23, 0x3, 0x181f ;  /* 0x00781f0017037f89 */ /* 0x00092600000e0000 */
[----:B------:R-:W-:Y:S02]  /*8870*/  ISETP.GE.AND P6, PT, R0, R46, PT ;  /* 0x0000002e0000720c */ /* 0x000fe40003fc6270 */
[----:B------:R-:W-:-:S03]  /*8880*/  @!P5 SHF.R.S32.HI R0, RZ, 0x1f, R33 ;  /* 0x0000001fff00d819 */ /* 0x000fc60000011421 */
[----:B------:R-:W-:Y:S02]  /*8890*/  @!P3 LEA R12, P0, R30, R8, 0x1 ;  /* 0x000000081e0cb211 */ /* 0x000fe400078008ff */
[----:B------:R-:W-:Y:S02]  /*88a0*/  @!P5 LEA.HI R0, R0, R33, RZ, 0x3 ;  /* 0x000000210000d211 */ /* 0x000fe400078f18ff */
[----:B------:R-:W-:Y:S02]  /*88b0*/  @!P3 LEA.HI.X R13, R30, R9, R31, 0x1, P0 ;  /* 0x000000091e0db211 */ /* 0x000fe400000f0c1f */
[----:B------:R-:W-:Y:S02]  /*88c0*/  @!P5 LOP3.LUT R0, R0, 0xfffffff8, RZ, 0xc0, !PT ;  /* 0xfffffff80000d812 */ /* 0x000fe400078ec0ff */
[----:B-1----:R-:W-:Y:S02]  /*88d0*/  @!P4 LEA R10, P0, R30, R4, 0x1 ;  /* 0x000000041e0ac211 */ /* 0x002fe400078008ff */
[----:B---3--:R-:W-:Y:S01]  /*88e0*/  LEA.HI R24, R194, R228, RZ, 0x6 ;  /* 0x000000e4c2187211 */ /* 0x008fe200078f30ff */
[----:B------:R-:W-:Y:S01]  /*88f0*/  @!P5 IMAD.WIDE R14, R0, 0x2, R14 ;  /* 0x00000002000ed825 */ /* 0x000fe200078e020e */
[----:B--2---:R-:W-:-:S02]  /*8900*/  @!P4 LEA.HI.X R11, R30, R5, R31, 0x1, P0 ;  /* 0x000000051e0bc211 */ /* 0x004fc400000f0c1f */
[--C-:B----4-:R-:W-:Y:S01]  /*8910*/  @!P3 SHF.R.S32.HI R23, RZ, 0x1f, R33.reuse ;  /* 0x0000001fff17b819 */ /* 0x110fe20000011421 */
[----:B------:R-:W-:Y:S01]  /*8920*/  IMAD.SHL.U32 R24, R24, 0x8, RZ ;  /* 0x0000000818187824 */ /* 0x000fe200078e00ff */
[----:B------:R-:W-:Y:S02]  /*8930*/  @!P6 LEA R6, P0, R30, R2, 0x1 ;  /* 0x000000021e06e211 */ /* 0x000fe400078008ff */
[----:B------:R-:W-:Y:S02]  /*8940*/  @!P4 SHF.R.S32.HI R0, RZ, 0x1f, R33 ;  /* 0x0000001fff00c819 */ /* 0x000fe40000011421 */
[----:B------:R-:W-:Y:S02]  /*8950*/  @!P3 LEA.HI R23, R23, R33, RZ, 0x3 ;  /* 0x000000211717b211 */ /* 0x000fe400078f18ff */
[----:B------:R-:W-:Y:S02]  /*8960*/  LOP3.LUT R44, R24, 0xfffffe00, RZ, 0xc0, !PT ;  /* 0xfffffe00182c7812 */ /* 0x000fe400078ec0ff */
[----:B------:R-:W-:-:S02]  /*8970*/  LOP3.LUT R24, R25, 0x38, R30, 0xf8, !PT ;  /* 0x0000003819187812 */ /* 0x000fc400078ef81e */
[----:B------:R-:W-:Y:S02]  /*8980*/  @!P6 LEA.HI.X R7, R30, R3, R31, 0x1, P0 ;  /* 0x000000031e07e211 */ /* 0x000fe400000f0c1f */
[----:B------:R-:W-:Y:S02]  /*8990*/  @!P4 LEA.HI R0, R0, R33, RZ, 0x3 ;  /* 0x000000210000c211 */ /* 0x000fe400078f18ff */
[----:B------:R-:W-:Y:S02]  /*89a0*/  ISETP.GE.AND P0, PT, R33, c[0x0][0x198], PT ;  /* 0x0000660021007a0c */ /* 0x000fe40003f06270 */
[----:B------:R-:W-:Y:S02]  /*89b0*/  @!P3 LOP3.LUT R23, R23, 0xfffffff8, RZ, 0xc0, !PT ;  /* 0xfffffff81717b812 */ /* 0x000fe400078ec0ff */
[----:B------:R-:W-:Y:S02]  /*89c0*/  LOP3.LUT R84, R44, R24, R45, 0xf6, !PT ;  /* 0x000000182c547212 */ /* 0x000fe400078ef62d */
[----:B------:R-:W-:Y:S01]  /*89d0*/  @!P4 LOP3.LUT R0, R0, 0xfffffff8, RZ, 0xc0, !PT ;  /* 0xfffffff80000c812 */ /* 0x000fe200078ec0ff */
[----:B------:R-:W-:-:S04]  /*89e0*/  @!P3 IMAD.WIDE R8, R23, 0x2, R8 ;  /* 0x000000021708b825 */ /* 0x000fc800078e0208 */
[----:B------:R-:W-:Y:S02]  /*89f0*/  @!P5 IMAD.SHL.U32 R23, R84, 0x2, RZ ;  /* 0x000000025417d824 */ /* 0x000fe400078e00ff */
[----:B------:R-:W-:-:S03]  /*8a00*/  @!P4 IMAD.WIDE R4, R0, 0x2, R4 ;  /* 0x000000020004c825 */ /* 0x000fc600078e0204 */
[----:B------:R1:W-:Y:S01]  /*8a10*/  @!P5 LDGSTS.E.BYPASS.LTC128B.128 [R23+0x100], [R16.64], !P1 ;  /* 0x001000001017dfae */ /* 0x0003e2000c901d48 */
[----:B------:R-:W-:-:S03]  /*8a20*/  @!P3 IMAD.SHL.U32 R0, R84, 0x2, RZ ;  /* 0x000000025400b824 */ /* 0x000fc600078e00ff */
[----:B------:R2:W-:Y:S04]  /*8a30*/  @!P5 LDGSTS.E.BYPASS.LTC128B.128 [R23+0x4100], [R14.64], !P0 ;  /* 0x041000000e17dfae */ /* 0x0005e8000c101d48 */
[----:B------:R3:W-:Y:S04]  /*8a40*/  @!P3 LDGSTS.E.BYPASS.LTC128B.128 [R0+0x1100], [R12.64], !P1 ;  /* 0x011000000c00bfae */ /* 0x0007e8000c901d48 */
[----:B------:R4:W-:Y:S01]  /*8a50*/  @!P3 LDGSTS.E.BYPASS.LTC128B.128 [R0+0x5100], [R8.64], !P0 ;  /* 0x051000000800bfae */ /* 0x0009e2000c101d48 */
[----:B--2---:R-:W-:Y:S01]  /*8a60*/  @!P4 IMAD.SHL.U32 R15, R84, 0x2, RZ ;  /* 0x00000002540fc824 */ /* 0x004fe200078e00ff */
[----:B------:R-:W-:-:S02]  /*8a70*/  P2R R14, PR, RZ, 0x20 ;  /* 0x00000020ff0e7803 */ /* 0x000fc40000000000 */
[----:B------:R-:W-:Y:S02]  /*8a80*/  ISETP.GE.AND P5, PT, R30, c[0x0][0x1d4], PT ;  /* 0x000075001e007a0c */ /* 0x000fe40003fa6270 */
[----:B---3--:R-:W-:Y:S01]  /*8a90*/  P2R R12, PR, RZ, 0x8 ;  /* 0x00000008ff0c7803 */ /* 0x008fe20000000000 */
[----:B------:R2:W-:Y:S01]  /*8aa0*/  @!P4 LDGSTS.E.BYPASS.LTC128B.128 [R15+0x2100], [R10.64], !P1 ;  /* 0x021000000a0fcfae */ /* 0x0005e2000c901d48 */
[----:B------:R-:W-:Y:S01]  /*8ab0*/  ISETP.GE.AND P3, PT, R22, 0x1, PT ;  /* 0x000000011600780c */ /* 0x000fe20003f66270 */
[----:B----4-:R-:W-:Y:S01]  /*8ac0*/  @!P6 IMAD.SHL.U32 R8, R84, 0x2, RZ ;  /* 0x000000025408e824 */ /* 0x010fe200078e00ff */
[----:B------:R-:W-:Y:S01]  /*8ad0*/  @!P6 SHF.R.S32.HI R0, RZ, 0x1f, R33 ;  /* 0x0000001fff00e819 */ /* 0x000fe20000011421 */
[----:B------:R3:W-:Y:S03]  /*8ae0*/  @!P4 LDGSTS.E.BYPASS.LTC128B.128 [R15+0x6100], [R4.64], !P0 ;  /* 0x06100000040fcfae */ /* 0x0007e6000c101d48 */
[----:B------:R-:W-:Y:S01]  /*8af0*/  @!P6 LEA.HI R0, R0, R33, RZ, 0x3 ;  /* 0x000000210000e211 */ /* 0x000fe200078f18ff */
[----:B------:R4:W-:Y:S02]  /*8b00*/  @!P6 LDGSTS.E.BYPASS.LTC128B.128 [R8+0x3100], [R6.64], !P1 ;  /* 0x031000000608efae */ /* 0x0009e4000c901d48 */
[----:B------:R-:W-:-:S02]  /*8b10*/  @P5 LOP3.LUT R121, R121, 0x1, RZ, 0xfc, !PT ;  /* 0x0000000179795812 */ /* 0x000fc400078efcff */
[----:B------:R-:W-:Y:S02]  /*8b20*/  @!P6 LOP3.LUT R0, R0, 0xfffffff8, RZ, 0xc0, !PT ;  /* 0xfffffff80000e812 */ /* 0x000fe400078ec0ff */
[----:B------:R-:W-:-:S03]  /*8b30*/  LOP3.LUT R121, R121, 0xfffffffd, RZ, 0xc0, !PT ;  /* 0xfffffffd79797812 */ /* 0x000fc600078ec0ff */
[----:B------:R-:W-:-:S04]  /*8b40*/  @!P6 IMAD.WIDE R2, R0, 0x2, R2 ;  /* 0x000000020002e825 */ /* 0x000fc800078e0202 */
[----:B------:R-:W-:Y:S01]  /*8b50*/  @P3 IMAD.SHL.U32 R0, R84, 0x2, RZ ;  /* 0x0000000254003824 */ /* 0x000fe200078e00ff */
[----:B------:R1:W-:Y:S01]  /*8b60*/  @!P6 LDGSTS.E.BYPASS.LTC128B.128 [R8+0x7100], [R2.64], !P0 ;  /* 0x071000000208efae */ /* 0x0003e2000c101d48 */
[----:B------:R-:W-:-:S03]  /*8b70*/  ISETP.GE.AND P0, PT, R33, c[0x0][0x1d4], PT ;  /* 0x0000750021007a0c */ /* 0x000fc60003f06270 */
[----:B------:R-:W0:Y:S01]  /*8b80*/  LDGDEPBAR ;  /* 0x00000000000079af */ /* 0x000e220000000000 */
[----:B--2---:R-:W-:-:S03]  /*8b90*/  IMAD R10, R212, c[0x0][0x210], RZ ;  /* 0x00008400d40a7a24 */ /* 0x004fc600078e02ff */
[----:B------:R2:W-:Y:S01]  /*8ba0*/  @P3 LDGSTS.E.BYPASS.LTC128B.128 [R0+0x8100], [R18.64], !P5 ;  /* 0x0810000012003fae */ /* 0x0005e2000e901d48 */
[----:B---3--:R-:W-:Y:S01]  /*8bb0*/  LEA.HI R5, R194, R228, RZ, 0x4 ;  /* 0x000000e4c2057211 */ /* 0x008fe200078f20ff */
[----:B------:R-:W-:Y:S02]  /*8bc0*/  IMAD.MOV.U32 R4, RZ, RZ, 0x10 ;  /* 0x00000010ff047424 */ /* 0x000fe400078e00ff */
[----:B----4-:R-:W-:Y:S02]  /*8bd0*/  IMAD.WIDE.U32 R6, R34, c[0x0][0x208], R30 ;  /* 0x0000820022067a25 */ /* 0x010fe400078e001e */
[----:B------:R2:W-:Y:S01]  /*8be0*/  @P3 LDGSTS.E.BYPASS.LTC128B.128 [R0+0xc100], [R18.64+0x80], !P0 ;  /* 0x0c10008012003fae */ /* 0x0005e2000c101d48 */
[----:B------:R-:W-:Y:S02]  /*8bf0*/  ISETP.GE.AND P3, PT, R22, 0x41, PT ;  /* 0x000000411600780c */ /* 0x000fe40003f66270 */
[----:B------:R-:W-:-:S05]  /*8c00*/  @P0 LOP3.LUT R121, R121, 0x2, RZ, 0xfc, !PT ;  /* 0x0000000279790812 */ /* 0x000fca00078efcff */
[----:B------:R3:W-:Y:S01]  /*8c10*/  STL [R1+0x8], R121 ;  /* 0x0000087901007387 */ /* 0x0007e20000100800 */
[----:B-1----:R-:W-:Y:S01]  /*8c20*/  SHF.R.S32.HI R3, RZ, 0x4, R5 ;  /* 0x00000004ff037819 */ /* 0x002fe20000011405 */
[----:B--2---:R-:W-:-:S05]  /*8c30*/  @P2 IMAD.SHL.U32 R0, R84, 0x2, RZ ;  /* 0x0000000254002824 */ /* 0x004fca00078e00ff */
[----:B------:R1:W-:Y:S04]  /*8c40*/  @P2 LDGSTS.E.BYPASS.LTC128B.128 [R0+0x9100], [R20.64], !P5 ;  /* 0x0910000014002fae */ /* 0x0003e8000e901d48 */
[----:B------:R1:W-:Y:S02]  /*8c50*/  @P2 LDGSTS.E.BYPASS.LTC128B.128 [R0+0xd100], [R20.64+0x80], !P0 ;  /* 0x0d10008014002fae */ /* 0x0003e4000c101d48 */
[C---:B-1----:R-:W-:Y:S02]  /*8c60*/  LOP3.LUT R0, R5.reuse, 0xfffffff0, RZ, 0xc0, !PT ;  /* 0xfffffff005007812 */ /* 0x042fe400078ec0ff */
[----:B------:R-:W-:-:S03]  /*8c70*/  LEA.HI R5, R5, R3, RZ, 0x1 ;  /* 0x0000000305057211 */ /* 0x000fc600078f08ff */
[----:B------:R-:W-:Y:S01]  /*8c80*/  IMAD.IADD R0, R228, 0x1, -R0 ;  /* 0x00000001e4007824 */ /* 0x000fe200078e0a00 */
[----:B------:R-:W-:-:S04]  /*8c90*/  LOP3.LUT R5, R5, 0xfffffffe, RZ, 0xc0, !PT ;  /* 0xfffffffe05057812 */ /* 0x000fc800078ec0ff */
[----:B------:R-:W-:Y:S01]  /*8ca0*/  SHF.R.S32.HI R2, RZ, 0x1f, R0 ;  /* 0x0000001fff027819 */ /* 0x000fe20000011400 */
[----:B------:R-:W-:-:S03]  /*8cb0*/  IMAD.IADD R81, R3, 0x1, -R5 ;  /* 0x0000000103517824 */ /* 0x000fc600078e0a05 */
[----:B------:R-:W-:Y:S01]  /*8cc0*/  LEA.HI R9, R2, R0, RZ, 0x3 ;  /* 0x0000000002097211 */ /* 0x000fe200078f18ff */
[----:B------:R-:W-:-:S03]  /*8cd0*/  IMAD.SHL.U32 R3, R81, 0x8, RZ ;  /* 0x0000000851037824 */ /* 0x000fc600078e00ff */
[----:B------:R-:W-:-:S05]  /*8ce0*/  LOP3.LUT R2, R9, 0xfffffff8, RZ, 0xc0, !PT ;  /* 0xfffffff809027812 */ /* 0x000fca00078ec0ff */
[----:B------:R-:W-:Y:S02]  /*8cf0*/  IMAD.IADD R8, R0, 0x1, -R2 ;  /* 0x0000000100087824 */ /* 0x000fe400078e0a02 */
[----:B------:R-:W-:Y:S02]  /*8d00*/  @P3 IMAD.SHL.U32 R0, R84, 0x2, RZ ;  /* 0x0000000254003824 */ /* 0x000fe400078e00ff */
[----:B------:R-:W-:Y:S01]  /*8d10*/  IMAD.MOV.U32 R2, RZ, RZ, 0x20 ;  /* 0x00000020ff027424 */ /* 0x000fe200078e00ff */
[----:B------:R-:W-:Y:S02]  /*8d20*/  R2P PR, R8, 0x6 ;  /* 0x0000000608007804 */ /* 0x000fe40000000000 */
[----:B------:R1:W-:Y:S03]  /*8d30*/  @P3 LDGSTS.E.BYPASS.LTC128B.128 [R0+0xa100], [R28.64], !P5 ;  /* 0x0a1000001c003fae */ /* 0x0003e6000e901d48 */
[----:B------:R-:W-:Y:S01]  /*8d40*/  SEL R4, R4, 0xfffffff0, !P1 ;  /* 0xfffffff004047807 */ /* 0x000fe20004800000 */
[----:B------:R1:W-:Y:S01]  /*8d50*/  @P3 LDGSTS.E.BYPASS.LTC128B.128 [R0+0xe100], [R28.64+0x80], !P0 ;  /* 0x0e1000801c003fae */ /* 0x0003e2000c101d48 */
[----:B------:R-:W-:-:S02]  /*8d60*/  ISETP.GE.AND P1, PT, R22, 0x61, PT ;  /* 0x000000611600780c */ /* 0x000fc40003f26270 */
[----:B------:R-:W-:Y:S02]  /*8d70*/  ISETP.NE.AND P3, PT, R12, RZ, PT ;  /* 0x000000ff0c00720c */ /* 0x000fe40003f65270 */
[----:B------:R-:W-:-:S09]  /*8d80*/  SEL R2, R2, 0xffffffe0, !P2 ;  /* 0xffffffe002027807 */ /* 0x000fd20005000000 */
[----:B-1----:R-:W-:-:S05]  /*8d90*/  @P1 IMAD.SHL.U32 R0, R84, 0x2, RZ ;  /* 0x0000000254001824 */ /* 0x002fca00078e00ff */
[----:B------:R1:W-:Y:S01]  /*8da0*/  @P1 LDGSTS.E.BYPASS.LTC128B.128 [R0+0xb100], [R26.64], !P5 ;  /* 0x0b1000001a001fae */ /* 0x0003e2000e901d48 */
[----:B------:R-:W-:-:S03]  /*8db0*/  ISETP.NE.AND P5, PT, R14, RZ, PT ;  /* 0x000000ff0e00720c */ /* 0x000fc60003fa5270 */
[----:B------:R1:W-:Y:S01]  /*8dc0*/  @P1 LDGSTS.E.BYPASS.LTC128B.128 [R0+0xf100], [R26.64+0x80], !P0 ;  /* 0x0f1000801a001fae */ /* 0x0003e2000c101d48 */
[----:B------:R-:W-:-:S03]  /*8dd0*/  ISETP.LT.AND P0, PT, RZ, c[0x0][0x27c], PT ;  /* 0x00009f00ff007a0c */ /* 0x000fc60003f01270 */
[----:B------:R-:W0:Y:S01]  /*8de0*/  LDGDEPBAR ;  /* 0x00000000000079af */ /* 0x000e220000000000 */
[----:B-1----:R-:W-:-:S04]  /*8df0*/  IMAD R0, R37, c[0x0][0x208], RZ ;  /* 0x0000820025007a24 */ /* 0x002fc800078e02ff */
[----:B------:R-:W-:-:S04]  /*8e00*/  IMAD R0, R34, c[0x0][0x20c], R0 ;  /* 0x0000830022007a24 */ /* 0x000fc800078e0200 */
[----:B------:R-:W-:Y:S02]  /*8e10*/  IMAD.IADD R7, R7, 0x1, R0 ;  /* 0x0000000107077824 */ /* 0x000fe400078e0200 */
[----:B------:R-:W-:Y:S02]  /*8e20*/  IMAD.SHL.U32 R0, R8, 0x40, RZ ;  /* 0x0000004008007824 */ /* 0x000fe400078e00ff */
[C---:B------:R-:W-:Y:S02]  /*8e30*/  IMAD R8, R38.reuse, c[0x0][0x214], R10 ;  /* 0x0000850026087a24 */ /* 0x040fe400078e020a */
[----:B------:R-:W-:Y:S01]  /*8e40*/  IMAD.WIDE.U32 R6, R38, c[0x0][0x210], R6 ;  /* 0x0000840026067a25 */ /* 0x000fe200078e0006 */
[----:B------:R-:W-:-:S03]  /*8e50*/  LOP3.LUT R0, R0, 0x1c0, RZ, 0xc0, !PT ;  /* 0x000001c000007812 */ /* 0x000fc600078ec0ff */
[----:B------:R-:W-:Y:S01]  /*8e60*/  IMAD.IADD R7, R8, 0x1, R7 ;  /* 0x0000000108077824 */ /* 0x000fe200078e0207 */
[----:B------:R-:W-:Y:S02]  /*8e70*/  LOP3.LUT R5, R0, 0x8, R3, 0xf8, !PT ;  /* 0x0000000800057812 */ /* 0x000fe400078ef803 */
[----:B------:R-:W-:Y:S01]  /*8e80*/  SHF.R.U32.HI R3, RZ, 0x3, R0 ;  /* 0x00000003ff037819 */ /* 0x000fe20000011600 */
[----:B------:R-:W-:Y:S02]  /*8e90*/  IMAD R0, R35, c[0x0][0x218], RZ ;  /* 0x0000860023007a24 */ /* 0x000fe400078e02ff */
[----:B------:R-:W-:Y:S01]  /*8ea0*/  IMAD.WIDE.U32 R92, R36, c[0x0][0x218], R6 ;  /* 0x00008600245c7a25 */ /* 0x000fe200078e0006 */
[----:B------:R-:W-:-:S03]  /*8eb0*/  LOP3.LUT R5, R5, R3, RZ, 0x3c, !PT ;  /* 0x0000000305057212 */ /* 0x000fc600078e3cff */
[----:B------:R-:W-:Y:S01]  /*8ec0*/  IMAD R0, R36, c[0x0][0x21c], R0 ;  /* 0x0000870024007a24 */ /* 0x000fe200078e0200 */
[----:B------:R3:W-:Y:S01]  /*8ed0*/  STL.64 [R1+0x50], R92 ;  /* 0x0000505c01007387 */ /* 0x0007e20000100a00 */
[----:B------:R-:W-:Y:S02]  /*8ee0*/  IMAD.SHL.U32 R3, R9, 0x40, RZ ;  /* 0x0000004009037824 */ /* 0x000fe400078e00ff */
[----:B------:R-:W-:-:S03]  /*8ef0*/  IMAD.IADD R87, R93, 0x1, R0 ;  /* 0x000000015d577824 */ /* 0x000fc600078e0200 */
[----:B------:R-:W-:Y:S02]  /*8f00*/  LOP3.LUT R3, R5, 0xfffffe00, R3, 0xf8, !PT ;  /* 0xfffffe0005037812 */ /* 0x000fe400078ef803 */
[----:B------:R3:W-:Y:S01]  /*8f10*/  STL [R1+0x44], R87 ;  /* 0x0000445701007387 */ /* 0x0007e20000100800 */
[----:B------:R-:W-:Y:S05]  /*8f20*/  @P0 BRA `(.L_x_584) ;  /* 0x0000002000000947 */ /* 0x000fea0003800000 */
[----:B------:R-:W-:-:S04]  /*8f30*/  DEPBAR.LE SB0, 0x1 ;  /* 0x000080400000791a */ /* 0x000fc80000000000 */
[----:B------:R-:W-:Y:S05]  /*8f40*/  BRA `(.L_x_585) ;  /* 0x00004cc000007947 */ /* 0x000fea0003800000 */
.L_x_584:
[----:B------:R-:W-:Y:S01]  /*8f50*/  ULDC.U8 UR4, c[0x0][0x298] ;  /* 0x0000a60000047ab9 */ /* 0x000fe20000000000 */
[----:B-----5:R-:W-:Y:S01]  /*8f60*/  SHF.R.S32.HI R0, RZ, 0x1f, R165 ;  /* 0x0000001fff007819 */ /* 0x020fe200000114a5 */
[C---:B------:R-:W-:Y:S01]  /*8f70*/  IMAD.WIDE.U32 R10, R165.reuse, c[0x0][0x280], RZ ;  /* 0x0000a000a50a7a25 */ /* 0x040fe200078e00ff */
[----:B------:R-:W-:Y:S01]  /*8f80*/  ISETP.NE.AND P0, PT, RZ, UR4, PT ;  /* 0x00000004ff007c0c */ /* 0x000fe2000bf05270 */
[----:B------:R-:W-:Y:S01]  /*8f90*/  BSSY B2, `(.L_x_585) ;  /* 0x00004c7000027945 */ /* 0x000fe20003800000 */
[----:B------:R-:W-:Y:S01]  /*8fa0*/  SHF.L.U32 R47, R84, 0x1, RZ ;  /* 0x00000001542f7819 */ /* 0x000fe200000006ff */
[C---:B------:R-:W-:Y:S02]  /*8fb0*/  IMAD R5, R0.reuse, c[0x0][0x280], RZ ;  /* 0x0000a00000057a24 */ /* 0x040fe400078e02ff */
[----:B------:R-:W-:Y:S02]  /*8fc0*/  IMAD R0, R0, c[0x0][0x290], RZ ;  /* 0x0000a40000007a24 */ /* 0x000fe400078e02ff */
[----:B------:R-:W-:-:S02]  /*8fd0*/  IMAD R5, R165, c[0x0][0x284], R5 ;  /* 0x0000a100a5057a24 */ /* 0x000fc400078e0205 */
[C---:B------:R-:W-:Y:S01]  /*8fe0*/  IMAD R6, R165.reuse, c[0x0][0x294], R0 ;  /* 0x0000a500a5067a24 */ /* 0x040fe200078e0200 */
[----:B------:R-:W-:Y:S01]  /*8ff0*/  LEA R0, R68, R32, 0x5 ;  /* 0x0000002044007211 */ /* 0x000fe200078e28ff */
[----:B------:R-:W-:Y:S01]  /*9000*/  IMAD.WIDE.U32 R12, R165, c[0x0][0x290], RZ ;  /* 0x0000a400a50c7a25 */ /* 0x000fe200078e00ff */
[----:B------:R-:W-:-:S04]  /*9010*/  IADD3 R9, R5, R11, RZ ;  /* 0x0000000b05097210 */ /* 0x000fc80007ffe0ff */
[----:B------:R-:W-:Y:S01]  /*9020*/  IADD3 R7, R6, R13, RZ ;  /* 0x0000000d06077210 */ /* 0x000fe20007ffe0ff */
[----:B------:R-:W-:Y:S05]  /*9030*/  @!P0 BRA `(.L_x_586) ;  /* 0x0000259000008947 */ /* 0x000fea0003800000 */
[----:B------:R-:W-:Y:S01]  /*9040*/  ISETP.NE.AND P1, PT, R203, 0x1, PT ;  /* 0x00000001cb00780c */ /* 0x000fe20003f25270 */
[----:B------:R-:W-:Y:S01]  /*9050*/  BSSY B0, `(.L_x_587) ;  /* 0x000002f000007945 */ /* 0x000fe20003800000 */
[----:B------:R-:W-:Y:S01]  /*9060*/  MOV R8, R10 ;  /* 0x0000000a00087202 */ /* 0x000fe20000000f00 */
[----:B------:R-:W-:Y:S01]  /*9070*/  IMAD.SHL.U32 R38, R68, 0x4, RZ ;  /* 0x0000000444267824 */ /* 0x000fe200078e00ff */
        /* <DEDUP_REMOVED lines=9> */
[C---:B------:R-:W-:Y:S01]  /*9110*/  IMAD R6, R5.reuse, c[0x0][0x280], RZ ;  /* 0x0000a00005067a24 */ /* 0x040fe200078e02ff */
[----:B------:R-:W-:Y:S01]  /*9120*/  LEA R25, P0, R8, c[0x0][0x270], 0x1 ;  /* 0x00009c0008197a11 */ /* 0x000fe200078008ff */
[----:B------:R-:W-:Y:S02]  /*9130*/  IMAD R5, R5, c[0x0][0x290], RZ ;  /* 0x0000a40005057a24 */ /* 0x000fe400078e02ff */
[----:B------:R-:W-:-:S05]  /*9140*/  IMAD R6, R0, c[0x0][0x284], R6 ;  /* 0x0000a10000067a24 */ /* 0x000fca00078e0206 */
[----:B------:R-:W-:-:S04]  /*9150*/  IADD3 R6, R9, R6, RZ ;  /* 0x0000000609067210 */ /* 0x000fc80007ffe0ff */
[----:B------:R-:W-:Y:S01]  /*9160*/  LEA.HI.X R24, R8, c[0x0][0x274], R6, 0x1, P0 ;  /* 0x00009d0008187a11 */ /* 0x000fe200000f0c06 */
[----:B------:R-:W-:Y:S01]  /*9170*/  IMAD.MOV.U32 R6, RZ, RZ, R12 ;  /* 0x000000ffff067224 */ /* 0x000fe200078e000c */
[----:B------:R1:W2:Y:S03]  /*9180*/  SHFL.IDX PT, R8, R25, RZ, 0x181f ;  /* 0x00181fff19087589 */ /* 0x0002a600000e0000 */
[C---:B------:R-:W-:Y:S01]  /*9190*/  IMAD.WIDE.U32 R6, R0.reuse, c[0x0][0x290], R6 ;  /* 0x0000a40000067a25 */ /* 0x040fe200078e0006 */
[----:B------:R1:W4:Y:S03]  /*91a0*/  SHFL.IDX PT, R9, R24, RZ, 0x181f ;  /* 0x00181fff18097589 */ /* 0x00032600000e0000 */
[----:B------:R-:W-:Y:S01]  /*91b0*/  IMAD R0, R0, c[0x0][0x294], R5 ;  /* 0x0000a50000007a24 */ /* 0x000fe200078e0205 */
[----:B------:R-:W-:-:S04]  /*91c0*/  LEA R19, P0, R6, c[0x0][0x288], 0x1 ;  /* 0x0000a20006137a11 */ /* 0x000fc800078008ff */
[----:B------:R-:W-:-:S04]  /*91d0*/  IADD3 R0, R7, R0, RZ ;  /* 0x0000000007007210 */ /* 0x000fc80007ffe0ff */
[----:B------:R-:W-:Y:S02]  /*91e0*/  LEA.HI.X R18, R6, c[0x0][0x28c], R0, 0x1, P0 ;  /* 0x0000a30006127a11 */ /* 0x000fe400000f0c00 */
[----:B------:R1:W3:Y:S04]  /*91f0*/  SHFL.IDX PT, R6, R19, RZ, 0x181f ;  /* 0x00181fff13067589 */ /* 0x0002e800000e0000 */
[----:B------:R1:W1:Y:S01]  /*9200*/  SHFL.IDX PT, R7, R18, RZ, 0x181f ;  /* 0x00181fff12077589 */ /* 0x00026200000e0000 */
[----:B------:R-:W-:Y:S05]  /*9210*/  @P5 BRA `(.L_x_588) ;  /* 0x0000012000005947 */ /* 0x000fea0003800000 */
[C---:B------:R-:W-:Y:S01]  /*9220*/  ISETP.GE.AND P0, PT, R38.reuse, c[0x0][0x27c], PT ;  /* 0x00009f0026007a0c */ /* 0x040fe20003f06270 */
[----:B------:R-:W-:Y:S01]  /*9230*/  CS2R R14, SRZ ;  /* 0x00000000000e7805 */ /* 0x000fe2000001ff00 */
[----:B------:R-:W-:Y:S01]  /*9240*/  CS2R R16, SRZ ;  /* 0x0000000000107805 */ /* 0x000fe2000001ff00 */
[----:B------:R-:W-:-:S10]  /*9250*/  IADD3 R5, R38, 0x20, RZ ;  /* 0x0000002026057810 */ /* 0x000fd40007ffe0ff */
[----:B--2-4-:R-:W-:-:S04]  /*9260*/  @!P0 IMAD.WIDE R12, R38, 0x2, R8 ;  /* 0x00000002260c8825 */ /* 0x014fc800078e0208 */
[----:B-1-3--:R-:W-:Y:S01]  /*9270*/  @!P0 IMAD.WIDE R10, R38, 0x2, R6 ;  /* 0x00000002260a8825 */ /* 0x00afe200078e0206 */
        /* <DEDUP_REMOVED lines=12> */
.L_x_588:
[----:B------:R-:W-:Y:S05]  /*9340*/  BSYNC B0 ;  /* 0x0000000000007941 */ /* 0x000fea0003800000 */
.L_x_587:
[----:B-1---5:R-:W-:Y:S01]  /*9350*/  IMAD.MOV.U32 R11, RZ, RZ, R20 ;  /* 0x000000ffff0b7224 */ /* 0x022fe200078e0014 */
[----:B------:R-:W-:Y:S01]  /*9360*/  MOV R5, R14 ;  /* 0x0000000e00057202 */ /* 0x000fe20000000f00 */
[----:B------:R-:W-:Y:S01]  /*9370*/  IMAD.MOV.U32 R10, RZ, RZ, R21 ;  /* 0x000000ffff0a7224 */ /* 0x000fe200078e0015 */
[----:B----4-:R1:W4:Y:S01]  /*9380*/  SHFL.IDX PT, R9, R24, 0x1, 0x181f ;  /* 0x00381f0018097f89 */ /* 0x01032200000e0000 */
[----:B------:R-:W-:Y:S01]  /*9390*/  IMAD.MOV.U32 R0, RZ, RZ, R15 ;  /* 0x000000ffff007224 */ /* 0x000fe200078e000f */
[----:B------:R-:W-:Y:S01]  /*93a0*/  BSSY B0, `(.L_x_589) ;  /* 0x0000022000007945 */ /* 0x000fe20003800000 */
[----:B------:R-:W-:Y:S01]  /*93b0*/  CS2R R26, SRZ ;  /* 0x00000000001a7805 */ /* 0x000fe2000001ff00 */
[----:B------:R-:W-:Y:S01]  /*93c0*/  PRMT R56, R10, 0x5410, R11 ;  /* 0x000054100a387816 */ /* 0x000fe2000000000b */
[----:B------:R-:W-:Y:S01]  /*93d0*/  IMAD.MOV.U32 R11, RZ, RZ, R22 ;  /* 0x000000ffff0b7224 */ /* 0x000fe200078e0016 */
[----:B------:R-:W-:Y:S01]  /*93e0*/  PRMT R54, R0, 0x5410, R5 ;  /* 0x0000541000367816 */ /* 0x000fe20000000005 */
[----:B------:R-:W-:Y:S01]  /*93f0*/  IMAD.MOV.U32 R5, RZ, RZ, R16 ;  /* 0x000000ffff057224 */ /* 0x000fe200078e0010 */
[----:B------:R-:W-:Y:S01]  /*9400*/  MOV R10, R23 ;  /* 0x00000017000a7202 */ /* 0x000fe20000000f00 */
[----:B--2---:R1:W2:Y:S01]  /*9410*/  SHFL.IDX PT, R8, R25, 0x1, 0x181f ;  /* 0x00381f0019087f89 */ /* 0x0042a200000e0000 */
[----:B------:R-:W-:Y:S01]  /*9420*/  MOV R0, R17 ;  /* 0x0000001100007202 */ /* 0x000fe20000000f00 */
[----:B------:R-:W-:Y:S01]  /*9430*/  CS2R R30, SRZ ;  /* 0x00000000001e7805 */ /* 0x000fe2000001ff00 */
[----:B------:R-:W-:Y:S01]  /*9440*/  PRMT R55, R10, 0x5410, R11 ;  /* 0x000054100a377816 */ /* 0x000fe2000000000b */
[----:B------:R1:W3:Y:S01]  /*9450*/  SHFL.IDX PT, R7, R18, 0x1, 0x181f ;  /* 0x00381f0012077f89 */ /* 0x0002e200000e0000 */
[----:B------:R-:W-:Y:S01]  /*9460*/  PRMT R39, R0, 0x5410, R5 ;  /* 0x0000541000277816 */ /* 0x000fe20000000005 */
[----:B------:R-:W-:-:S02]  /*9470*/  CS2R R28, SRZ ;  /* 0x00000000001c7805 */ /* 0x000fc4000001ff00 */
[----:B---3--:R1:W3:Y:S01]  /*9480*/  SHFL.IDX PT, R6, R19, 0x1, 0x181f ;  /* 0x00381f0013067f89 */ /* 0x0082e200000e0000 */
[----:B------:R-:W-:Y:S05]  /*9490*/  @P3 BRA `(.L_x_590) ;  /* 0x0000012000003947 */ /* 0x000fea0003800000 */
[C---:B------:R-:W-:Y:S01]  /*94a0*/  IADD3 R5, R38.reuse, 0x20, RZ ;  /* 0x0000002026057810 */ /* 0x040fe20007ffe0ff */
[----:B------:R-:W-:Y:S01]  /*94b0*/  CS2R R26, SRZ ;  /* 0x00000000001a7805 */ /* 0x000fe2000001ff00 */
[----:B------:R-:W-:Y:S01]  /*94c0*/  ISETP.GE.AND P1, PT, R38, c[0x0][0x27c], PT ;  /* 0x00009f0026007a0c */ /* 0x000fe20003f26270 */
[----:B------:R-:W-:Y:S01]  /*94d0*/  CS2R R28, SRZ ;  /* 0x00000000001c7805 */ /* 0x000fe2000001ff00 */
[----:B------:R-:W-:Y:S01]  /*94e0*/  ISETP.GE.AND P0, PT, R5, c[0x0][0x27c], PT ;  /* 0x00009f0005007a0c */ /* 0x000fe20003f06270 */
[----:B------:R-:W-:Y:S01]  /*94f0*/  CS2R R32, SRZ ;  /* 0x0000000000207805 */ /* 0x000fe2000001ff00 */
[----:B------:R-:W-:-:S09]  /*9500*/  CS2R R30, SRZ ;  /* 0x00000000001e7805 */ /* 0x000fd2000001ff00 */
[----:B--2-4-:R-:W-:Y:S02]  /*9510*/  @!P1 IMAD.WIDE R12, R38, 0x2, R8 ;  /* 0x00000002260c9825 */ /* 0x014fe400078e0208 */
[----:B------:R-:W-:-:S03]  /*9520*/  @!P0 SHF.R.S32.HI R0, RZ, 0x1f, R5 ;  /* 0x0000001fff008819 */ /* 0x000fc60000011405 */
[----:B------:R2:W5:Y:S01]  /*9530*/  @!P1 LD.E.64 R26, [R12.64] ;  /* 0x000000080c1a9980 */ /* 0x000562000c101b00 */
[----:B------:R-:W-:-:S04]  /*9540*/  @!P0 LEA.HI R0, R0, R5, RZ, 0x2 ;  /* 0x0000000500008211 */ /* 0x000fc800078f10ff */
[----:B------:R-:W-:-:S05]  /*9550*/  @!P0 LOP3.LUT R0, R0, 0xfffffffc, RZ, 0xc0, !PT ;  /* 0xfffffffc00008812 */ /* 0x000fca00078ec0ff */
[----:B------:R-:W-:-:S04]  /*9560*/  @!P0 IMAD.WIDE R10, R0, 0x2, R8 ;  /* 0x00000002000a8825 */ /* 0x000fc800078e0208 */
[--C-:B---3--:R-:W-:Y:S01]  /*9570*/  @!P0 IMAD.WIDE R8, R0, 0x2, R6.reuse ;  /* 0x0000000200088825 */ /* 0x108fe200078e0206 */
[----:B------:R2:W5:Y:S03]  /*9580*/  @!P0 LD.E.64 R32, [R10.64] ;  /* 0x000000080a208980 */ /* 0x000566000c101b00 */
[----:B------:R-:W-:Y:S01]  /*9590*/  @!P1 IMAD.WIDE R6, R38, 0x2, R6 ;  /* 0x0000000226069825 */ /* 0x000fe200078e0206 */
[----:B------:R2:W5:Y:S04]  /*95a0*/  @!P0 LD.E.64 R30, [R8.64] ;  /* 0x00000008081e8980 */ /* 0x000568000c101b00 */
[----:B------:R2:W5:Y:S02]  /*95b0*/  @!P1 LD.E.64 R28, [R6.64] ;  /* 0x00000008061c9980 */ /* 0x000564000c101b00 */
.L_x_590:
[----:B------:R-:W-:Y:S05]  /*95c0*/  BSYNC B0 ;  /* 0x0000000000007941 */ /* 0x000fea0003800000 */
.L_x_589:
[----:B--2--5:R-:W-:Y:S01]  /*95d0*/  IMAD.MOV.U32 R11, RZ, RZ, R32 ;  /* 0x000000ffff0b7224 */ /* 0x024fe200078e0020 */
        /* <DEDUP_REMOVED lines=11> */
[----:B------:R2:W1:Y:S01]  /*9690*/  SHFL.IDX PT, R8, R25, 0x2, 0x181f ;  /* 0x00581f0019087f89 */ /* 0x00046200000e0000 */
[----:B------:R-:W-:Y:S01]  /*96a0*/  MOV R0, R29 ;  /* 0x0000001d00007202 */ /* 0x000fe20000000f00 */
[----:B------:R-:W-:Y:S01]  /*96b0*/  CS2R R40, SRZ ;  /* 0x0000000000287805 */ /* 0x000fe2000001ff00 */
[----:B------:R-:W-:Y:S01]  /*96c0*/  PRMT R59, R10, 0x5410, R11 ;  /* 0x000054100a3b7816 */ /* 0x000fe2000000000b */
[----:B------:R2:W3:Y:S01]  /*96d0*/  SHFL.IDX PT, R7, R18, 0x2, 0x181f ;  /* 0x00581f0012077f89 */ /* 0x0004e200000e0000 */
[----:B------:R-:W-:Y:S01]  /*96e0*/  PRMT R57, R0, 0x5410, R5 ;  /* 0x0000541000397816 */ /* 0x000fe20000000005 */
[----:B------:R-:W-:Y:S01]  /*96f0*/  CS2R R34, SRZ ;  /* 0x0000000000227805 */ /* 0x000fe2000001ff00 */
[----:B------:R-:W-:Y:S01]  /*9700*/  CS2R R42, SRZ ;  /* 0x00000000002a7805 */ /* 0x000fe2000001ff00 */
[----:B---3--:R2:W3:Y:S01]  /*9710*/  SHFL.IDX PT, R6, R19, 0x2, 0x181f ;  /* 0x00581f0013067f89 */ /* 0x0084e200000e0000 */
        /* <DEDUP_REMOVED lines=9> */
[----:B-1--4-:R-:W-:Y:S02]  /*97b0*/  @!P1 IMAD.WIDE R12, R38, 0x2, R8 ;  /* 0x00000002260c9825 */ /* 0x012fe400078e0208 */
        /* <DEDUP_REMOVED lines=10> */
.L_x_592:
[----:B------:R-:W-:Y:S05]  /*9860*/  BSYNC B0 ;  /* 0x0000000000007941 */ /* 0x000fea0003800000 */
.L_x_591:
        /* <DEDUP_REMOVED lines=12> */
[----:B------:R1:W2:Y:S01]  /*9930*/  SHFL.IDX PT, R8, R25, 0x3, 0x181f ;  /* 0x00781f0019087f89 */ /* 0x0002a200000e0000 */
        /* <DEDUP_REMOVED lines=26> */
.L_x_594:
[----:B------:R-:W-:Y:S05]  /*9ae0*/  BSYNC B0 ;  /* 0x0000000000007941 */ /* 0x000fea0003800000 */
.L_x_593:
[----:B--23--:R-:W-:Y:S01]  /*9af0*/  IADD3 R6, -R234, R46, RZ ;  /* 0x0000002eea067210 */ /* 0x00cfe20007ffe1ff */
[----:B-----5:R-:W-:Y:S01]  /*9b00*/  IMAD.MOV.U32 R0, RZ, RZ, R52 ;  /* 0x000000ffff007224 */ /* 0x020fe200078e0034 */
[----:B------:R-:W-:-:S04]  /*9b10*/  DEPBAR.LE SB0, 0x1 ;  /* 0x000080400000791a */ /* 0x000fc80000000000 */
[----:B-1----:R-:W-:Y:S01]  /*9b20*/  IMNMX R25, R6, 0x80, PT ;  /* 0x0000008006197817 */ /* 0x002fe20003800200 */
[----:B------:R-:W-:Y:S01]  /*9b30*/  IMAD.MOV.U32 R7, RZ, RZ, R53 ;  /* 0x000000ffff077224 */ /* 0x000fe200078e0035 */
[----:B------:R-:W-:Y:S01]  /*9b40*/  MOV R6, R51 ;  /* 0x0000003300067202 */ /* 0x000fe20000000f00 */
[----:B------:R-:W-:Y:S01]  /*9b50*/  IMAD.MOV.U32 R5, RZ, RZ, R44 ;  /* 0x000000ffff057224 */ /* 0x000fe200078e002c */
[----:B------:R-:W-:Y:S01]  /*9b60*/  BAR.SYNC.DEFER_BLOCKING 0x0 ;  /* 0x0000000000007b1d */ /* 0x000fe20000010000 */
[----:B------:R-:W-:Y:S02]  /*9b70*/  ISETP.GE.AND P0, PT, R69, R25, PT ;  /* 0x000000194500720c */ /* 0x000fe40003f06270 */
[----:B------:R-:W-:Y:S01]  /*9b80*/  PRMT R67, R7, 0x5410, R0 ;  /* 0x0000541007437816 */ /* 0x000fe20000000000 */
[----:B------:R-:W-:Y:S02]  /*9b90*/  IMAD.MOV.U32 R0, RZ, RZ, R45 ;  /* 0x000000ffff007224 */ /* 0x000fe400078e002d */
[----:B------:R-:W-:Y:S01]  /*9ba0*/  IMAD.MOV.U32 R7, RZ, RZ, R50 ;  /* 0x000000ffff077224 */ /* 0x000fe200078e0032 */
[----:B------:R-:W-:Y:S02]  /*9bb0*/  BSSY B1, `(.L_x_595) ;  /* 0x000006a000017945 */ /* 0x000fe40003800000 */
[----:B------:R-:W-:Y:S01]  /*9bc0*/  PRMT R65, R0, 0x5410, R5 ;  /* 0x0000541000417816 */ /* 0x000fe20000000005 */
[----:B------:R-:W-:Y:S01]  /*9bd0*/  IMAD.MOV.U32 R5, RZ, RZ, R48 ;  /* 0x000000ffff057224 */ /* 0x000fe200078e0030 */
[----:B------:R-:W-:-:S02]  /*9be0*/  MOV R0, R49 ;  /* 0x0000003100007202 */ /* 0x000fc40000000f00 */
[----:B------:R-:W-:Y:S02]  /*9bf0*/  PRMT R66, R6, 0x5410, R7 ;  /* 0x0000541006427816 */ /* 0x000fe40000000007 */
[----:B------:R-:W-:Y:S01]  /*9c00*/  PRMT R46, R0, 0x5410, R5 ;  /* 0x00005410002e7816 */ /* 0x000fe20000000005 */
[----:B------:R-:W-:Y:S05]  /*9c10*/  @P0 BRA `(.L_x_596) ;  /* 0x0000063000000947 */ /* 0x000fea0003800000 */
[----:B------:R-:W-:Y:S01]  /*9c20*/  ISETP.GE.AND P0, PT, R38, c[0x0][0x27c], PT ;  /* 0x00009f0026007a0c */ /* 0x000fe20003f06270 */
[----:B------:R-:W-:-:S12]  /*9c30*/  BSSY B0, `(.L_x_597) ;  /* 0x0000030000007945 */ /* 0x000fd80003800000 */
[----:B------:R-:W-:Y:S05]  /*9c40*/  @P0 BRA `(.L_x_598) ;  /* 0x000002e000000947 */ /* 0x000fea0003800000 */
[----:B----4-:R-:W1:Y:S01]  /*9c50*/  LDS.128 R8, [R47+0x100] ;  /* 0x000100002f087984 */ /* 0x010e620000000c00 */
[----:B------:R-:W-:Y:S02]  /*9c60*/  SHF.R.U64 R0, R14, 0x10, R15 ;  /* 0x000000100e007819 */ /* 0x000fe4000000120f */
[----:B------:R-:W-:Y:S02]  /*9c70*/  SHF.R.U32.HI R7, RZ, 0x10, R17 ;  /* 0x00000010ff077819 */ /* 0x000fe40000011611 */
[----:B------:R-:W-:Y:S02]  /*9c80*/  SHF.R.U32.HI R5, RZ, 0x10, R15 ;  /* 0x00000010ff057819 */ /* 0x000fe4000001160f */
[----:B------:R-:W-:Y:S02]  /*9c90*/  SHF.R.U64 R6, R16, 0x10, R17 ;  /* 0x0000001010067819 */ /* 0x000fe40000001211 */
[----:B------:R-:W-:Y:S02]  /*9ca0*/  PRMT R14, R54, 0x5432, R0 ;  /* 0x00005432360e7816 */ /* 0x000fe40000000000 */
[----:B------:R-:W-:-:S02]  /*9cb0*/  PRMT R0, R39, 0x5410, R7 ;  /* 0x0000541027007816 */ /* 0x000fc40000000007 */
[----:B------:R-:W-:Y:S02]  /*9cc0*/  PRMT R5, R54, 0x5410, R5 ;  /* 0x0000541036057816 */ /* 0x000fe40000000005 */
[----:B------:R-:W-:Y:S01]  /*9cd0*/  PRMT R13, R39, 0x5432, R6 ;  /* 0x00005432270d7816 */ /* 0x000fe20000000006 */
[C---:B------:R-:W-:Y:S01]  /*9ce0*/  IMAD.U32 R17, R0.reuse, 0x10000, RZ ;  /* 0x0001000000117824 */ /* 0x040fe200078e00ff */
[----:B------:R-:W-:Y:S01]  /*9cf0*/  LOP3.LUT R24, R0, 0xffff0000, RZ, 0xc0, !PT ;  /* 0xffff000000187812 */ /* 0x000fe200078ec0ff */
[C---:B------:R-:W-:Y:S01]  /*9d00*/  IMAD.U32 R18, R5.reuse, 0x10000, RZ ;  /* 0x0001000005127824 */ /* 0x040fe200078e00ff */
[----:B------:R-:W-:Y:S02]  /*9d10*/  LOP3.LUT R19, R5, 0xffff0000, RZ, 0xc0, !PT ;  /* 0xffff000005137812 */ /* 0x000fe400078ec0ff */
[C---:B-1----:R-:W-:Y:S01]  /*9d20*/  LOP3.LUT R6, R10.reuse, 0xffff0000, RZ, 0xc0, !PT ;  /* 0xffff00000a067812 */ /* 0x042fe200078ec0ff */
[----:B------:R-:W-:Y:S01]  /*9d30*/  IMAD.U32 R7, R10, 0x10000, RZ ;  /* 0x000100000a077824 */ /* 0x000fe200078e00ff */
[C---:B------:R-:W-:Y:S01]  /*9d40*/  LOP3.LUT R10, R11.reuse, 0xffff0000, RZ, 0xc0, !PT ;  /* 0xffff00000b0a7812 */ /* 0x040fe200078ec0ff */
[----:B------:R-:W-:Y:S01]  /*9d50*/  IMAD.U32 R12, R11, 0x10000, RZ ;  /* 0x000100000b0c7824 */ /* 0x000fe200078e00ff */
[----:B------:R-:W-:Y:S01]  /*9d60*/  SHF.L.U32 R15, R8, 0x10, RZ ;  /* 0x00000010080f7819 */ /* 0x000fe200000006ff */
[-C--:B------:R-:W-:Y:S01]  /*9d70*/  FMUL.FTZ R5, R6, R17.reuse ;  /* 0x0000001106057220 */ /* 0x080fe20000410000 */
[----:B------:R-:W-:Y:S01]  /*9d80*/  LOP3.LUT R11, R8, 0xffff0000, RZ, 0xc0, !PT ;  /* 0xffff0000080b7812 */ /* 0x000fe200078ec0ff */
[----:B------:R-:W-:Y:S01]  /*9d90*/  FMUL.FTZ R6, R6, R18 ;  /* 0x0000001206067220 */ /* 0x000fe20000410000 */
[C---:B------:R-:W-:Y:S01]  /*9da0*/  SHF.L.U32 R16, R9.reuse, 0x10, RZ ;  /* 0x0000001009107819 */ /* 0x040fe200000006ff */
[----:B------:R-:W-:Y:S01]  /*9db0*/  FMUL.FTZ R0, R10, R24 ;  /* 0x000000180a007220 */ /* 0x000fe20000410000 */
[----:B------:R-:W-:Y:S01]  /*9dc0*/  LOP3.LUT R8, R9, 0xffff0000, RZ, 0xc0, !PT ;  /* 0xffff000009087812 */ /* 0x000fe200078ec0ff */
[C---:B------:R-:W-:Y:S01]  /*9dd0*/  FFMA.FTZ R18, R7.reuse, R18, -R5 ;  /* 0x0000001207127223 */ /* 0x040fe20000010805 */
[C---:B------:R-:W-:Y:S01]  /*9de0*/  SHF.L.U32 R9, R14.reuse, 0x10, RZ ;  /* 0x000000100e097819 */ /* 0x040fe200000006ff */
[----:B------:R-:W-:Y:S01]  /*9df0*/  FFMA.FTZ R17, R7, R17, R6 ;  /* 0x0000001107117223 */ /* 0x000fe20000010006 */
[----:B------:R-:W-:Y:S01]  /*9e00*/  LOP3.LUT R14, R14, 0xffff0000, RZ, 0xc0, !PT ;  /* 0xffff00000e0e7812 */ /* 0x000fe200078ec0ff */
[----:B------:R-:W-:-:S02]  /*9e10*/  FMUL.FTZ R10, R10, R19 ;  /* 0x000000130a0a7220 */ /* 0x000fc40000410000 */
[----:B------:R-:W-:Y:S02]  /*9e20*/  FFMA.FTZ R7, R12, R19, -R0 ;  /* 0x000000130c077223 */ /* 0x000fe40000010800 */
[C---:B------:R-:W-:Y:S01]  /*9e30*/  IMAD.U32 R19, R13.reuse, 0x10000, RZ ;  /* 0x000100000d137824 */ /* 0x040fe200078e00ff */
[----:B------:R-:W-:Y:S01]  /*9e40*/  LOP3.LUT R13, R13, 0xffff0000, RZ, 0xc0, !PT ;  /* 0xffff00000d0d7812 */ /* 0x000fe200078ec0ff */
[C---:B------:R-:W-:Y:S02]  /*9e50*/  FMUL.FTZ R5, R11.reuse, R9 ;  /* 0x000000090b057220 */ /* 0x040fe40000410000 */
[----:B------:R-:W-:Y:S02]  /*9e60*/  FMUL.FTZ R6, R11, R19 ;  /* 0x000000130b067220 */ /* 0x000fe40000410000 */
[C---:B------:R-:W-:Y:S02]  /*9e70*/  FMUL.FTZ R0, R8.reuse, R13 ;  /* 0x0000000d08007220 */ /* 0x040fe40000410000 */
[----:B------:R-:W-:-:S02]  /*9e80*/  FMUL.FTZ R8, R8, R14 ;  /* 0x0000000e08087220 */ /* 0x000fc40000410000 */
[----:B------:R-:W-:Y:S02]  /*9e90*/  FFMA.FTZ R6, R15, R9, -R6 ;  /* 0x000000090f067223 */ /* 0x000fe40000010806 */
[----:B------:R-:W-:Y:S01]  /*9ea0*/  FFMA.FTZ R12, R12, R24, R10 ;  /* 0x000000180c0c7223 */ /* 0x000fe2000001000a */
        /* <DEDUP_REMOVED lines=8> */
.L_x_598:
[----:B------:R-:W-:Y:S05]  /*9f30*/  BSYNC B0 ;  /* 0x0000000000007941 */ /* 0x000fea0003800000 */
.L_x_597:
[----:B------:R-:W-:-:S04]  /*9f40*/  IADD3 R0, R38, 0x20, RZ ;  /* 0x0000002026007810 */ /* 0x000fc80007ffe0ff */
[----:B------:R-:W-:-:S13]  /*9f50*/  ISETP.GE.AND P0, PT, R0, c[0x0][0x27c], PT ;  /* 0x00009f0000007a0c */ /* 0x000fda0003f06270 */
[----:B------:R-:W-:Y:S05]  /*9f60*/  @P0 BRA `(.L_x_596) ;  /* 0x000002e000000947 */ /* 0x000fea0003800000 */
[----:B-1--4-:R-:W1:Y:S01]  /*9f70*/  LDS.128 R8, [R47+0x4100] ;  /* 0x004100002f087984 */ /* 0x012e620000000c00 */
        /* <DEDUP_REMOVED lines=45> */
.L_x_596:
[----:B------:R-:W-:Y:S05]  /*a250*/  BSYNC B1 ;  /* 0x0000000000017941 */ /* 0x000fea0003800000 */
.L_x_595:
[----:B------:R-:W-:Y:S01]  /*a260*/  IADD3 R0, R69, 0x20, RZ ;  /* 0x0000002045007810 */ /* 0x000fe20007ffe0ff */
[----:B------:R-:W-:Y:S03]  /*a270*/  BSSY B1, `(.L_x_599) ;  /* 0x0000066000017945 */ /* 0x000fe60003800000 */
[----:B------:R-:W-:-:S13]  /*a280*/  ISETP.GE.AND P0, PT, R0, R25, PT ;  /* 0x000000190000720c */ /* 0x000fda0003f06270 */
[----:B------:R-:W-:Y:S05]  /*a290*/  @P0 BRA `(.L_x_600) ;  /* 0x0000063000000947 */ /* 0x000fea0003800000 */
[----:B------:R-:W-:Y:S01]  /*a2a0*/  ISETP.GE.AND P0, PT, R38, c[0x0][0x27c], PT ;  /* 0x00009f0026007a0c */ /* 0x000fe20003f06270 */
[----:B------:R-:W-:-:S12]  /*a2b0*/  BSSY B0, `(.L_x_601) ;  /* 0x0000030000007945 */ /* 0x000fd80003800000 */
        /* <DEDUP_REMOVED lines=47> */
.L_x_602:
[----:B------:R-:W-:Y:S05]  /*a5b0*/  BSYNC B0 ;  /* 0x0000000000007941 */ /* 0x000fea0003800000 */
.L_x_601:
        /* <DEDUP_REMOVED lines=49> */
.L_x_600:
[----:B------:R-:W-:Y:S05]  /*a8d0*/  BSYNC B1 ;  /* 0x0000000000017941 */ /* 0x000fea0003800000 */
.L_x_599:
        /* <DEDUP_REMOVED lines=53> */
.L_x_606:
[----:B------:R-:W-:Y:S05]  /*ac30*/  BSYNC B0 ;  /* 0x0000000000007941 */ /* 0x000fea0003800000 */
.L_x_605:
        /* <DEDUP_REMOVED lines=49> */
.L_x_604:
[----:B------:R-:W-:Y:S05]  /*af50*/  BSYNC B1 ;  /* 0x0000000000017941 */ /* 0x000fea0003800000 */
.L_x_603:
[----:B------:R-:W-:-:S04]  /*af60*/  IADD3 R0, R69, 0x60, RZ ;  /* 0x0000006045007810 */ /* 0x000fc80007ffe0ff */
        /* <DEDUP_REMOVED lines=51> */
.L_x_609:
[----:B------:R-:W-:Y:S05]  /*b2a0*/  BSYNC B0 ;  /* 0x0000000000007941 */ /* 0x000fea0003800000 */
.L_x_608:
        /* <DEDUP_REMOVED lines=48> */
[----:B------:R1:W-:Y:S01]  /*b5b0*/  STS.128 [R47+0x7100], R8 ;  /* 0x007100082f007388 */ /* 0x0003e20000000c00 */
[----:B------:R-:W-:Y:S05]  /*b5c0*/  BRA `(.L_x_607) ;  /* 0x0000263000007947 */ /* 0x000fea0003800000 */
.L_x_586:
        /* <DEDUP_REMOVED lines=9> */
[----:B------:R-:W-:-:S03]  /*b660*/  LEA R14, P0, R8, c[0x0][0x270], 0x1 ;  /* 0x00009c00080e7a11 */ /* 0x000fc600078008ff */
[----:B------:R-:W-:-:S04]  /*b670*/  IMAD R5, R0, c[0x0][0x284], R5 ;  /* 0x0000a10000057a24 */ /* 0x000fc800078e0205 */
[----:B------:R-:W-:-:S05]  /*b680*/  IMAD.IADD R5, R9, 0x1, R5 ;  /* 0x0000000109057824 */ /* 0x000fca00078e0205 */
[----:B------:R-:W-:Y:S01]  /*b690*/  LEA.HI.X R13, R8, c[0x0][0x274], R5, 0x1, P0 ;  /* 0x00009d00080d7a11 */ /* 0x000fe200000f0c05 */
[----:B------:R-:W-:Y:S01]  /*b6a0*/  IMAD R5, R6, c[0x0][0x290], RZ ;  /* 0x0000a40006057a24 */ /* 0x000fe200078e02ff */
[----:B------:R-:W1:Y:S01]  /*b6b0*/  SHFL.IDX PT, R8, R14, RZ, 0x181f ;  /* 0x00181fff0e087589 */ /* 0x000e6200000e0000 */
[----:B------:R-:W-:-:S04]  /*b6c0*/  IMAD.MOV.U32 R6, RZ, RZ, R12 ;  /* 0x000000ffff067224 */ /* 0x000fc800078e000c */
[----:B------:R-:W-:-:S04]  /*b6d0*/  IMAD.WIDE.U32 R6, R0, c[0x0][0x290], R6 ;  /* 0x0000a40000067a25 */ /* 0x000fc800078e0006 */
[----:B------:R-:W-:Y:S01]  /*b6e0*/  IMAD R0, R0, c[0x0][0x294], R5 ;  /* 0x0000a50000007a24 */ /* 0x000fe200078e0205 */
[C---:B------:R-:W-:Y:S01]  /*b6f0*/  LEA R12, P0, R6.reuse, c[0x0][0x288], 0x1 ;  /* 0x0000a200060c7a11 */ /* 0x040fe200078008ff */
[----:B------:R-:W2:Y:S03]  /*b700*/  SHFL.IDX PT, R5, R13, RZ, 0x181f ;  /* 0x00181fff0d057589 */ /* 0x000ea600000e0000 */
[----:B------:R-:W-:Y:S02]  /*b710*/  IADD3 R0, R7, R0, RZ ;  /* 0x0000000007007210 */ /* 0x000fe40007ffe0ff */
[----:B------:R-:W4:Y:S02]  /*b720*/  SHFL.IDX PT, R7, R12, RZ, 0x181f ;  /* 0x00181fff0c077589 */ /* 0x000f2400000e0000 */
[----:B------:R-:W-:Y:S02]  /*b730*/  LEA.HI.X R11, R6, c[0x0][0x28c], R0, 0x1, P0 ;  /* 0x0000a300060b7a11 */ /* 0x000fe400000f0c00 */
[----:B------:R-:W-:-:S13]  /*b740*/  ISETP.GE.OR P0, PT, R30, c[0x0][0x27c], P5 ;  /* 0x00009f001e007a0c */ /* 0x000fda0002f06670 */
[C---:B------:R-:W-:Y:S01]  /*b750*/  @!P0 IMAD.SHL.U32 R6, R30.reuse, 0x2, RZ ;  /* 0x000000021e068824 */ /* 0x040fe200078e00ff */
[----:B------:R-:W-:-:S04]  /*b760*/  @!P0 SHF.L.U64.HI R0, R30, 0x1, R31 ;  /* 0x000000011e008819 */ /* 0x000fc8000001021f */
[----:B-1----:R-:W-:-:S05]  /*b770*/  @!P0 IADD3 R8, P1, R8, R6, RZ ;  /* 0x0000000608088210 */ /* 0x002fca0007f3e0ff */
[--C-:B--2---:R-:W-:Y:S01]  /*b780*/  @!P0 IMAD.X R9, R5, 0x1, R0.reuse, P1 ;  /* 0x0000000105098824 */ /* 0x104fe200008e0600 */
[----:B----4-:R-:W-:Y:S01]  /*b790*/  @!P0 IADD3 R6, P1, R7, R6, RZ ;  /* 0x0000000607068210 */ /* 0x010fe20007f3e0ff */
[----:B------:R-:W1:Y:S04]  /*b7a0*/  SHFL.IDX PT, R5, R11, RZ, 0x181f ;  /* 0x00181fff0b057589 */ /* 0x000e6800000e0000 */
[----:B------:R2:W4:Y:S01]  /*b7b0*/  @!P0 LD.E.128 R16, [R8.64] ;  /* 0x0000000808108980 */ /* 0x000522000c101d00 */
[----:B------:R-:W-:Y:S01]  /*b7c0*/  CS2R R22, SRZ ;  /* 0x0000000000167805 */ /* 0x000fe2000001ff00 */
[----:B------:R-:W-:Y:S01]  /*b7d0*/  CS2R R20, SRZ ;  /* 0x0000000000147805 */ /* 0x000fe2000001ff00 */
[----:B-1----:R-:W-:-:S05]  /*b7e0*/  @!P0 IMAD.X R7, R5, 0x1, R0, P1 ;  /* 0x0000000105078824 */ /* 0x002fca00008e0600 */
[----:B------:R1:W5:Y:S01]  /*b7f0*/  @!P0 LD.E.128 R20, [R6.64] ;  /* 0x0000000806148980 */ /* 0x000362000c101d00 */
[----:B------:R-:W-:Y:S03]  /*b800*/  BSSY B0, `(.L_x_610) ;  /* 0x0000024000007945 */ /* 0x000fe60003800000 */
[----:B------:R3:W3:Y:S01]  /*b810*/  SHFL.IDX PT, R10, R12, 0x1, 0x181f ;  /* 0x00381f000c0a7f89 */ /* 0x0006e200000e0000 */
[----:B------:R-:W-:-:S03]  /*b820*/  ISETP.GE.AND P1, PT, R30, c[0x0][0x27c], PT ;  /* 0x00009f001e007a0c */ /* 0x000fc60003f26270 */
[----:B--2---:R2:W2:Y:S01]  /*b830*/  SHFL.IDX PT, R9, R13, 0x1, 0x181f ;  /* 0x00381f000d097f89 */ /* 0x0044a200000e0000 */
[----:B------:R-:W-:-:S03]  /*b840*/  CS2R R42, SRZ ;  /* 0x00000000002a7805 */ /* 0x000fc6000001ff00 */
[----:B------:R2:W2:Y:S01]  /*b850*/  SHFL.IDX PT, R15, R11, 0x1, 0x181f ;  /* 0x00381f000b0f7f89 */ /* 0x0004a200000e0000 */
[----:B------:R-:W-:Y:S01]  /*b860*/  CS2R R40, SRZ ;  /* 0x0000000000287805 */ /* 0x000fe2000001ff00 */
[----:B------:R-:W-:Y:S01]  /*b870*/  CS2R R38, SRZ ;  /* 0x0000000000267805 */ /* 0x000fe2000001ff00 */
[----:B------:R-:W-:Y:S01]  /*b880*/  CS2R R36, SRZ ;  /* 0x0000000000247805 */ /* 0x000fe2000001ff00 */
[----:B-1----:R1:W1:Y:S01]  /*b890*/  SHFL.IDX PT, R7, R14, 0x1, 0x181f ;  /* 0x00381f000e077f89 */ /* 0x00226200000e0000 */
[----:B----4-:R-:W-:Y:S01]  /*b8a0*/  MOV R0, R18 ;  /* 0x0000001200007202 */ /* 0x010fe20000000f00 */
[----:B------:R-:W-:Y:S01]  /*b8b0*/  IMAD.MOV.U32 R6, RZ, RZ, R16 ;  /* 0x000000ffff067224 */ /* 0x000fe200078e0010 */
[----:B------:R-:W-:Y:S02]  /*b8c0*/  MOV R5, R17 ;  /* 0x0000001100057202 */ /* 0x000fe40000000f00 */
[----:B------:R-:W-:Y:S01]  /*b8d0*/  PRMT R33, R0, 0x7610, R33 ;  /* 0x0000761000217816 */ /* 0x000fe20000000021 */
[----:B------:R-:W-:Y:S01]  /*b8e0*/  IMAD.MOV.U32 R0, RZ, RZ, R19 ;  /* 0x000000ffff007224 */ /* 0x000fe200078e0013 */
[----:B------:R-:W-:-:S04]  /*b8f0*/  PRMT R27, R5, 0x5410, R6 ;  /* 0x00005410051b7816 */ /* 0x000fc80000000006 */
[----:B------:R-:W-:Y:S01]  /*b900*/  PRMT R28, R0, 0x7610, R28 ;  /* 0x00007610001c7816 */ /* 0x000fe2000000001c */
[----:B-----5:R-:W-:Y:S02]  /*b910*/  IMAD.MOV.U32 R0, RZ, RZ, R22 ;  /* 0x000000ffff007224 */ /* 0x020fe400078e0016 */
[----:B------:R-:W-:Y:S01]  /*b920*/  IMAD.MOV.U32 R6, RZ, RZ, R23 ;  /* 0x000000ffff067224 */ /* 0x000fe200078e0017 */
[----:B------:R-:W-:-:S04]  /*b930*/  MOV R5, R20 ;  /* 0x0000001400057202 */ /* 0x000fc80000000f00 */
[----:B------:R-:W-:Y:S01]  /*b940*/  PRMT R29, R6, 0x5410, R0 ;  /* 0x00005410061d7816 */ /* 0x000fe20000000000 */
[----:B------:R-:W-:-:S05]  /*b950*/  IMAD.MOV.U32 R0, RZ, RZ, R21 ;  /* 0x000000ffff007224 */ /* 0x000fca00078e0015 */
[----:B------:R-:W-:Y:S01]  /*b960*/  PRMT R26, R0, 0x5410, R5 ;  /* 0x00005410001a7816 */ /* 0x000fe20000000005 */
[----:B------:R-:W-:Y:S05]  /*b970*/  @P3 BRA `(.L_x_611) ;  /* 0x000000c000003947 */ /* 0x000fea0003800000 */
[----:B-123--:R-:W-:Y:S01]  /*b980*/  CS2R R40, SRZ ;  /* 0x0000000000287805 */ /* 0x00efe2000001ff00 */
[----:B------:R-:W-:Y:S01]  /*b990*/  CS2R R38, SRZ ;  /* 0x0000000000267805 */ /* 0x000fe2000001ff00 */
[----:B------:R-:W-:Y:S01]  /*b9a0*/  CS2R R36, SRZ ;  /* 0x0000000000247805 */ /* 0x000fe2000001ff00 */
[----:B------:R-:W-:Y:S05]  /*b9b0*/  @P1 BRA `(.L_x_611) ;  /* 0x0000008000001947 */ /* 0x000fea0003800000 */
[C---:B------:R-:W-:Y:S01]  /*b9c0*/  IMAD.SHL.U32 R0, R30.reuse, 0x2, RZ ;  /* 0x000000021e007824 */ /* 0x040fe200078e00ff */
[----:B------:R-:W-:-:S04]  /*b9d0*/  SHF.L.U64.HI R5, R30, 0x1, R31 ;  /* 0x000000011e057819 */ /* 0x000fc8000001021f */
[----:B------:R-:W-:-:S05]  /*b9e0*/  IADD3 R8, P0, R7, R0, RZ ;  /* 0x0000000007087210 */ /* 0x000fca0007f1e0ff */
[----:B------:R-:W-:Y:S01]  /*b9f0*/  IMAD.X R9, R9, 0x1, R5, P0 ;  /* 0x0000000109097824 */ /* 0x000fe200000e0605 */
[----:B------:R-:W-:-:S04]  /*ba00*/  IADD3 R6, P0, R10, R0, RZ ;  /* 0x000000000a067210 */ /* 0x000fc80007f1e0ff */
[----:B------:R1:W5:Y:S01]  /*ba10*/  LD.E.128 R40, [R8.64] ;  /* 0x0000000808287980 */ /* 0x000362000c101d00 */
[----:B------:R-:W-:-:S05]  /*ba20*/  IMAD.X R7, R15, 0x1, R5, P0 ;  /* 0x000000010f077824 */ /* 0x000fca00000e0605 */
[----:B------:R1:W5:Y:S03]  /*ba30*/  LD.E.128 R36, [R6.64] ;  /* 0x0000000806247980 */ /* 0x000366000c101d00 */
.L_x_611:
[----:B-123--:R-:W-:Y:S05]  /*ba40*/  BSYNC B0 ;  /* 0x0000000000007941 */ /* 0x00efea0003800000 */
.L_x_610:
[----:B------:R-:W1:Y:S01]  /*ba50*/  SHFL.IDX PT, R5, R14, 0x2, 0x181f ;  /* 0x00581f000e057f89 */ /* 0x000e6200000e0000 */
[C---:B------:R-:W-:Y:S01]  /*ba60*/  ISETP.GE.OR P0, PT, R30.reuse, c[0x0][0x27c], P4 ;  /* 0x00009f001e007a0c */ /* 0x040fe20002706670 */
[----:B------:R-:W-:Y:S01]  /*ba70*/  CS2R R58, SRZ ;  /* 0x00000000003a7805 */ /* 0x000fe2000001ff00 */
[----:B------:R-:W-:Y:S01]  /*ba80*/  CS2R R56, SRZ ;  /* 0x0000000000387805 */ /* 0x000fe2000001ff00 */
[----:B------:R-:W2:Y:S04]  /*ba90*/  SHFL.IDX PT, R9, R13, 0x2, 0x181f ;  /* 0x00581f000d097f89 */ /* 0x000ea800000e0000 */
[----:B------:R-:W3:Y:S04]  /*baa0*/  SHFL.IDX PT, R6, R12, 0x2, 0x181f ;  /* 0x00581f000c067f89 */ /* 0x000ee800000e0000 */
[----:B------:R-:W4:Y:S02]  /*bab0*/  SHFL.IDX PT, R10, R11, 0x2, 0x181f ;  /* 0x00581f000b0a7f89 */ /* 0x000f2400000e0000 */
[C---:B------:R-:W-:Y:S01]  /*bac0*/  @!P0 IMAD.SHL.U32 R0, R30.reuse, 0x2, RZ ;  /* 0x000000021e008824 */ /* 0x040fe200078e00ff */
[----:B------:R-:W-:-:S04]  /*bad0*/  @!P0 SHF.L.U64.HI R7, R30, 0x1, R31 ;  /* 0x000000011e078819 */ /* 0x000fc8000001021f */
[----:B-1----:R-:W-:-:S05]  /*bae0*/  @!P0 IADD3 R8, P2, R5, R0, RZ ;  /* 0x0000000005088210 */ /* 0x002fca0007f5e0ff */
[----:B--2---:R-:W-:Y:S01]  /*baf0*/  @!P0 IMAD.X R9, R9, 0x1, R7, P2 ;  /* 0x0000000109098824 */ /* 0x004fe200010e0607 */
[----:B---3--:R-:W-:Y:S01]  /*bb00*/  @!P0 IADD3 R6, P2, R6, R0, RZ ;  /* 0x0000000006068210 */ /* 0x008fe20007f5e0ff */
[----:B------:R-:W-:-:S03]  /*bb10*/  CS2R R54, SRZ ;  /* 0x0000000000367805 */ /* 0x000fc6000001ff00 */
[----:B------:R1:W2:Y:S01]  /*bb20*/  @!P0 LD.E.128 R56, [R8.64] ;  /* 0x0000000808388980 */ /* 0x0002a2000c101d00 */
[----:B------:R-:W-:Y:S01]  /*bb30*/  CS2R R52, SRZ ;  /* 0x0000000000347805 */ /* 0x000fe2000001ff00 */
[----:B----4-:R-:W-:-:S05]  /*bb40*/  @!P0 IMAD.X R7, R10, 0x1, R7, P2 ;  /* 0x000000010a078824 */ /* 0x010fca00010e0607 */
[----:B------:R3:W4:Y:S01]  /*bb50*/  @!P0 LD.E.128 R52, [R6.64] ;  /* 0x0000000806348980 */ /* 0x000722000c101d00 */
[----:B-----5:R-:W-:Y:S01]  /*bb60*/  IMAD.MOV.U32 R5, RZ, RZ, R40 ;  /* 0x000000ffff057224 */ /* 0x020fe200078e0028 */
[----:B------:R-:W-:Y:S01]  /*bb70*/  BSSY B0, `(.L_x_612) ;  /* 0x000002d000007945 */ /* 0x000fe20003800000 */
[----:B------:R-:W-:Y:S01]  /*bb80*/  IMAD.MOV.U32 R0, RZ, RZ, R41 ;  /* 0x000000ffff007224 */ /* 0x000fe200078e0029 */
[----:B------:R2:W2:Y:S01]  /*bb90*/  SHFL.IDX PT, R10, R13, 0x3, 0x181f ;  /* 0x00781f000d0a7f89 */ /* 0x0004a200000e0000 */
[----:B------:R-:W-:Y:S01]  /*bba0*/  CS2R R66, SRZ ;  /* 0x0000000000427805 */ /* 0x000fe2000001ff00 */
[----:B------:R-:W-:Y:S01]  /*bbb0*/  CS2R R64, SRZ ;  /* 0x0000000000407805 */ /* 0x000fe2000001ff00 */
[----:B------:R-:W-:Y:S01]  /*bbc0*/  CS2R R62, SRZ ;  /* 0x00000000003e7805 */ /* 0x000fe2000001ff00 */
[----:B------:R-:W-:Y:S01]  /*bbd0*/  PRMT R70, R0, 0x5410, R5 ;  /* 0x0000541000467816 */ /* 0x000fe20000000005 */
[----:B------:R-:W-:Y:S01]  /*bbe0*/  IMAD.MOV.U32 R5, RZ, RZ, R36 ;  /* 0x000000ffff057224 */ /* 0x000fe200078e0024 */
[----:B------:R-:W2:Y:S01]  /*bbf0*/  SHFL.IDX PT, R11, R11, 0x3, 0x181f ;  /* 0x00781f000b0b7f89 */ /* 0x000ea200000e0000 */
[----:B------:R-:W-:Y:S01]  /*bc00*/  IMAD.MOV.U32 R0, RZ, RZ, R37 ;  /* 0x000000ffff007224 */ /* 0x000fe200078e0025 */
[----:B------:R-:W-:-:S04]  /*bc10*/  CS2R R60, SRZ ;  /* 0x00000000003c7805 */ /* 0x000fc8000001ff00 */
[----:B------:R-:W-:Y:S01]  /*bc20*/  PRMT R51, R0, 0x5410, R5 ;  /* 0x0000541000337816 */ /* 0x000fe20000000005 */
[----:B-1----:R1:W1:Y:S04]  /*bc30*/  SHFL.IDX PT, R8, R14, 0x3, 0x181f ;  /* 0x00781f000e087f89 */ /* 0x00226800000e0000 */
[----:B------:R1:W1:Y:S01]  /*bc40*/  SHFL.IDX PT, R9, R12, 0x3, 0x181f ;  /* 0x00781f000c097f89 */ /* 0x00026200000e0000 */
[----:B---3--:R-:W-:Y:S01]  /*bc50*/  IMAD.MOV.U32 R6, RZ, RZ, R43 ;  /* 0x000000ffff067224 */ /* 0x008fe200078e002b */
[----:B------:R-:W-:-:S04]  /*bc60*/  MOV R7, R42 ;  /* 0x0000002a00077202 */ /* 0x000fc80000000f00 */
[----:B------:R-:W-:Y:S01]  /*bc70*/  PRMT R72, R6, 0x5410, R7 ;  /* 0x0000541006487816 */ /* 0x000fe20000000007 */
[----:B------:R-:W-:Y:S01]  /*bc80*/  IMAD.MOV.U32 R6, RZ, RZ, R39 ;  /* 0x000000ffff067224 */ /* 0x000fe200078e0027 */
[----:B------:R-:W-:-:S04]  /*bc90*/  MOV R7, R38 ;  /* 0x0000002600077202 */ /* 0x000fc80000000f00 */
[----:B------:R-:W-:Y:S01]  /*bca0*/  PRMT R71, R6, 0x5410, R7 ;  /* 0x0000541006477816 */ /* 0x000fe20000000007 */
[----:B--2---:R-:W-:Y:S01]  /*bcb0*/  IMAD.MOV.U32 R6, RZ, RZ, R59 ;  /* 0x000000ffff067224 */ /* 0x004fe200078e003b */
[----:B------:R-:W-:Y:S01]  /*bcc0*/  MOV R7, R58 ;  /* 0x0000003a00077202 */ /* 0x000fe20000000f00 */
[----:B------:R-:W-:Y:S01]  /*bcd0*/  IMAD.MOV.U32 R5, RZ, RZ, R56 ;  /* 0x000000ffff057224 */ /* 0x000fe200078e0038 */
[----:B------:R-:W-:Y:S02]  /*bce0*/  MOV R0, R57 ;  /* 0x0000003900007202 */ /* 0x000fe40000000f00 */
[----:B------:R-:W-:Y:S02]  /*bcf0*/  PRMT R76, R6, 0x5410, R7 ;  /* 0x00005410064c7816 */ /* 0x000fe40000000007 */
[----:B------:R-:W-:Y:S01]  /*bd00*/  PRMT R74, R0, 0x5410, R5 ;  /* 0x00005410004a7816 */ /* 0x000fe20000000005 */
[----:B----4-:R-:W-:Y:S01]  /*bd10*/  IMAD.MOV.U32 R7, RZ, RZ, R54 ;  /* 0x000000ffff077224 */ /* 0x010fe200078e0036 */
[----:B------:R-:W-:Y:S01]  /*bd20*/  MOV R5, R52 ;  /* 0x0000003400057202 */ /* 0x000fe20000000f00 */
[----:B------:R-:W-:-:S02]  /*bd30*/  IMAD.MOV.U32 R6, RZ, RZ, R55 ;  /* 0x000000ffff067224 */ /* 0x000fc400078e0037 */
[----:B------:R-:W-:-:S03]  /*bd40*/  IMAD.MOV.U32 R0, RZ, RZ, R53 ;  /* 0x000000ffff007224 */ /* 0x000fc600078e0035 */
[----:B------:R-:W-:Y:S02]  /*bd50*/  PRMT R75, R6, 0x5410, R7 ;  /* 0x00005410064b7816 */ /* 0x000fe40000000007 */
[----:B------:R-:W-:Y:S01]  /*bd60*/  PRMT R73, R0, 0x5410, R5 ;  /* 0x0000541000497816 */ /* 0x000fe20000000005 */
[----:B------:R-:W-:Y:S05]  /*bd70*/  @P6 BRA `(.L_x_613) ;  /* 0x000000c000006947 */ /* 0x000fea0003800000 */
[----:B-1----:R-:W-:Y:S01]  /*bd80*/  CS2R R64, SRZ ;  /* 0x0000000000407805 */ /* 0x002fe2000001ff00 */
        /* <DEDUP_REMOVED lines=8> */
[----:B------:R-:W-:-:S03]  /*be10*/  IMAD.X R7, R11, 0x1, R5, P0 ;  /* 0x000000010b077824 */ /* 0x000fc600000e0605 */
[----:B------:R1:W5:Y:S04]  /*be20*/  LD.E.128 R64, [R8.64] ;  /* 0x0000000808407980 */ /* 0x000368000c101d00 */
[----:B------:R1:W5:Y:S02]  /*be30*/  LD.E.128 R60, [R6.64] ;  /* 0x00000008063c7980 */ /* 0x000364000c101d00 */
.L_x_613:
[----:B-1----:R-:W-:Y:S05]  /*be40*/  BSYNC B0 ;  /* 0x0000000000007941 */ /* 0x002fea0003800000 */
.L_x_612:
[----:B------:R-:W-:Y:S01]  /*be50*/  IADD3 R6, -R234, R46, RZ ;  /* 0x0000002eea067210 */ /* 0x000fe20007ffe1ff */
[----:B-----5:R-:W-:Y:S01]  /*be60*/  IMAD.MOV.U32 R0, RZ, RZ, R66 ;  /* 0x000000ffff007224 */ /* 0x020fe200078e0042 */
[----:B------:R-:W-:-:S04]  /*be70*/  DEPBAR.LE SB0, 0x1 ;  /* 0x000080400000791a */ /* 0x000fc80000000000 */
[----:B------:R-:W-:Y:S01]  /*be80*/  IMNMX R50, R6, 0x80, PT ;  /* 0x0000008006327817 */ /* 0x000fe20003800200 */
[----:B------:R-:W-:Y:S01]  /*be90*/  IMAD.MOV.U32 R7, RZ, RZ, R67 ;  /* 0x000000ffff077224 */ /* 0x000fe200078e0043 */
[----:B------:R-:W-:Y:S01]  /*bea0*/  MOV R6, R63 ;  /* 0x0000003f00067202 */ /* 0x000fe20000000f00 */
[----:B------:R-:W-:Y:S01]  /*beb0*/  IMAD.MOV.U32 R5, RZ, RZ, R64 ;  /* 0x000000ffff057224 */ /* 0x000fe200078e0040 */
[----:B------:R-:W-:Y:S01]  /*bec0*/  BAR.SYNC.DEFER_BLOCKING 0x0 ;  /* 0x0000000000007b1d */ /* 0x000fe20000010000 */
[----:B------:R-:W-:Y:S02]  /*bed0*/  ISETP.GE.OR P0, PT, R69, R50, P1 ;  /* 0x000000324500720c */ /* 0x000fe40000f06670 */
        /* <DEDUP_REMOVED lines=10> */
[----:B------:R-:W-:Y:S01]  /*bf80*/  IMAD.MOV.U32 R0, RZ, RZ, c[0x0][0x27c] ;  /* 0x00009f00ff007624 */ /* 0x000fe200078e00ff */
[----:B------:R-:W1:Y:S01]  /*bf90*/  LDS.128 R12, [R47+0x100] ;  /* 0x000100002f0c7984 */ /* 0x000e620000000c00 */
[----:B------:R-:W-:Y:S02]  /*bfa0*/  SHF.R.U64 R18, R18, 0x10, R19 ;  /* 0x0000001012127819 */ /* 0x000fe40000001213 */
[----:B------:R-:W-:Y:S02]  /*bfb0*/  SHF.R.U64 R24, R16, 0x10, R17 ;  /* 0x0000001010187819 */ /* 0x000fe40000001211 */
[----:B------:R-:W-:Y:S02]  /*bfc0*/  LEA.HI R0, R0, R68, RZ, 0x1d ;  /* 0x0000004400007211 */ /* 0x000fe400078fe8ff */
[----:B------:R-:W-:-:S02]  /*bfd0*/  PRMT R33, R33, 0x5410, R18 ;  /* 0x0000541021217816 */ /* 0x000fc40000000012 */
[----:B------:R-:W-:Y:S01]  /*bfe0*/  SHF.R.S32.HI R6, RZ, 0x1f, R0 ;  /* 0x0000001fff067819 */ /* 0x000fe20000011400 */
[----:B------:R-:W-:Y:S01]  /*bff0*/  IMAD.SHL.U32 R5, R0, 0x8, RZ ;  /* 0x0000000800057824 */ /* 0x000fe200078e00ff */
[----:B------:R-:W-:Y:S02]  /*c000*/  SHF.R.U32.HI R7, RZ, 0x10, R21 ;  /* 0x00000010ff077819 */ /* 0x000fe40000011615 */
[----:B------:R-:W-:Y:S02]  /*c010*/  LEA.HI R0, R6, R0, RZ, 0x3 ;  /* 0x0000000006007211 */ /* 0x000fe400078f18ff */
[----:B------:R-:W-:Y:S02]  /*c020*/  LOP3.LUT R5, R25, 0x38, R5, 0xf8, !PT ;  /* 0x0000003819057812 */ /* 0x000fe400078ef805 */
[----:B------:R-:W-:Y:S01]  /*c030*/  SHF.R.U64 R6, R20, 0x10, R21 ;  /* 0x0000001014067819 */ /* 0x000fe20000001215 */
[----:B------:R-:W-:Y:S01]  /*c040*/  IMAD.SHL.U32 R0, R0, 0x400, RZ ;  /* 0x0000040000007824 */ /* 0x000fe200078e00ff */
[----:B------:R-:W-:-:S02]  /*c050*/  LOP3.LUT R5, R5, R45, RZ, 0x3c, !PT ;  /* 0x0000002d05057212 */ /* 0x000fc400078e3cff */
[----:B------:R-:W-:Y:S02]  /*c060*/  PRMT R18, R26, 0x5432, R6 ;  /* 0x000054321a127816 */ /* 0x000fe40000000006 */
[----:B------:R-:W-:Y:S02]  /*c070*/  LOP3.LUT R0, R0, 0x7fffe000, RZ, 0xc0, !PT ;  /* 0x7fffe00000007812 */ /* 0x000fe400078ec0ff */
[----:B------:R-:W-:Y:S01]  /*c080*/  SHF.R.U64 R16, R22, 0x10, R23 ;  /* 0x0000001016107819 */ /* 0x000fe20000001217 */
[----:B------:R-:W-:Y:S01]  /*c090*/  IMAD.U32 R35, R18, 0x10000, RZ ;  /* 0x0001000012237824 */ /* 0x000fe200078e00ff */
[----:B------:R-:W-:Y:S02]  /*c0a0*/  IADD3 R0, R5, R0, R44 ;  /* 0x0000000005007210 */ /* 0x000fe40007ffe02c */
[----:B------:R-:W-:Y:S02]  /*c0b0*/  SHF.R.U32.HI R5, RZ, 0x10, R19 ;  /* 0x00000010ff057819 */ /* 0x000fe40000011613 */
[----:B------:R-:W-:Y:S01]  /*c0c0*/  PRMT R19, R26, 0x5410, R7 ;  /* 0x000054101a137816 */ /* 0x000fe20000000007 */
[----:B------:R-:W-:Y:S01]  /*c0d0*/  IMAD.SHL.U32 R45, R0, 0x2, RZ ;  /* 0x00000002002d7824 */ /* 0x000fe200078e00ff */
[----:B------:R-:W-:-:S02]  /*c0e0*/  SHF.R.U32.HI R0, RZ, 0x10, R17 ;  /* 0x00000010ff007819 */ /* 0x000fc40000011611 */
[----:B------:R-:W-:Y:S01]  /*c0f0*/  SHF.R.U32.HI R17, RZ, 0x10, R23 ;  /* 0x00000010ff117819 */ /* 0x000fe20000011617 */
[----:B------:R-:W-:Y:S01]  /*c100*/  IMAD.U32 R49, R19, 0x10000, RZ ;  /* 0x0001000013317824 */ /* 0x000fe200078e00ff */
[----:B------:R-:W2:Y:S01]  /*c110*/  LDS.128 R8, [R45+0x100] ;  /* 0x000100002d087984 */ /* 0x000ea20000000c00 */
[C---:B------:R-:W-:Y:S02]  /*c120*/  PRMT R23, R27.reuse, 0x5432, R24 ;  /* 0x000054321b177816 */ /* 0x040fe40000000018 */
[----:B------:R-:W-:Y:S01]  /*c130*/  PRMT R22, R27, 0x5410, R0 ;  /* 0x000054101b167816 */ /* 0x000fe20000000000 */
[----:B-1----:R-:W-:Y:S01]  /*c140*/  IMAD.U32 R25, R14, 0x10000, RZ ;  /* 0x000100000e197824 */ /* 0x002fe200078e00ff */
[----:B------:R-:W-:Y:S01]  /*c150*/  PRMT R27, R29, 0x5432, R16 ;  /* 0x000054321d1b7816 */ /* 0x000fe20000000010 */
[C---:B------:R-:W-:Y:S01]  /*c160*/  IMAD.U32 R16, R12.reuse, 0x10000, RZ ;  /* 0x000100000c107824 */ /* 0x040fe200078e00ff */
[----:B------:R-:W-:Y:S01]  /*c170*/  LOP3.LUT R20, R12, 0xffff0000, RZ, 0xc0, !PT ;  /* 0xffff00000c147812 */ /* 0x000fe200078ec0ff */
[----:B------:R-:W-:Y:S01]  /*c180*/  IMAD.U32 R34, R23, 0x10000, RZ ;  /* 0x0001000017227824 */ /* 0x000fe200078e00ff */
[----:B------:R-:W-:-:S02]  /*c190*/  PRMT R26, R29, 0x5410, R17 ;  /* 0x000054101d1a7816 */ /* 0x000fc40000000011 */
[----:B------:R-:W-:Y:S02]  /*c1a0*/  PRMT R28, R28, 0x5410, R5 ;  /* 0x000054101c1c7816 */ /* 0x000fe40000000005 */
[C---:B------:R-:W-:Y:S02]  /*c1b0*/  SHF.L.U32 R17, R13.reuse, 0x10, RZ ;  /* 0x000000100d117819 */ /* 0x040fe400000006ff */
[----:B------:R-:W-:Y:S01]  /*c1c0*/  LOP3.LUT R21, R13, 0xffff0000, RZ, 0xc0, !PT ;  /* 0xffff00000d157812 */ /* 0x000fe200078ec0ff */
[C---:B------:R-:W-:Y:S01]  /*c1d0*/  IMAD.U32 R13, R15.reuse, 0x10000, RZ ;  /* 0x000100000f0d7824 */ /* 0x040fe200078e00ff */
[----:B------:R-:W-:Y:S02]  /*c1e0*/  LOP3.LUT R29, R15, 0xffff0000, RZ, 0xc0, !PT ;  /* 0xffff00000f1d7812 */ /* 0x000fe400078ec0ff */
[----:B------:R-:W-:Y:S02]  /*c1f0*/  LOP3.LUT R32, R14, 0xffff0000, RZ, 0xc0, !PT ;  /* 0xffff00000e207812 */ /* 0x000fe400078ec0ff */
[----:B------:R-:W-:Y:S01]  /*c200*/  LOP3.LUT R18, R18, 0xffff0000, RZ, 0xc0, !PT ;  /* 0xffff000012127812 */ /* 0x000fe200078ec0ff */
[C---:B--2---:R-:W-:Y:S01]  /*c210*/  IMAD.U32 R0, R8.reuse, 0x10000, RZ ;  /* 0x0001000008007824 */ /* 0x044fe200078e00ff */
[----:B------:R-:W-:Y:S01]  /*c220*/  LOP3.LUT R12, R8, 0xffff0000, RZ, 0xc0, !PT ;  /* 0xffff0000080c7812 */ /* 0x000fe200078ec0ff */
[----:B------:R-:W-:Y:S01]  /*c230*/  IMAD.U32 R6, R11, 0x10000, RZ ;  /* 0x000100000b067824 */ /* 0x000fe200078e00ff */
[----:B------:R-:W-:Y:S01]  /*c240*/  SHF.L.U32 R7, R9, 0x10, RZ ;  /* 0x0000001009077819 */ /* 0x000fe200000006ff */
[C---:B------:R-:W-:Y:S01]  /*c250*/  FMUL.FTZ R8, R0.reuse, R35 ;  /* 0x0000002300087220 */ /* 0x040fe20000410000 */
[----:B------:R-:W-:Y:S01]  /*c260*/  LOP3.LUT R15, R11, 0xffff0000, RZ, 0xc0, !PT ;  /* 0xffff00000b0f7812 */ /* 0x000fe200078ec0ff */
[-C--:B------:R-:W-:Y:S01]  /*c270*/  FMUL.FTZ R5, R0, R34.reuse ;  /* 0x0000002200057220 */ /* 0x080fe20000410000 */
[----:B------:R-:W-:Y:S01]  /*c280*/  SHF.L.U32 R14, R10, 0x10, RZ ;  /* 0x000000100a0e7819 */ /* 0x000fe200000006ff */
[----:B------:R-:W-:Y:S01]  /*c290*/  FFMA.FTZ R48, R16, R34, -R8 ;  /* 0x0000002210307223 */ /* 0x000fe20000010808 */
[----:B------:R-:W-:Y:S01]  /*c2a0*/  LOP3.LUT R24, R10, 0xffff0000, RZ, 0xc0, !PT ;  /* 0xffff00000a187812 */ /* 0x000fe200078ec0ff */
[----:B------:R-:W-:Y:S01]  /*c2b0*/  IMAD.U32 R11, R26, 0x10000, RZ ;  /* 0x000100001a0b7824 */ /* 0x000fe200078e00ff */
[----:B------:R-:W-:Y:S01]  /*c2c0*/  SHF.L.U32 R8, R28, 0x10, RZ ;  /* 0x000000101c087819 */ /* 0x000fe200000006ff */
[----:B------:R-:W-:Y:S01]  /*c2d0*/  IMAD.U32 R10, R22, 0x10000, RZ ;  /* 0x00010000160a7824 */ /* 0x000fe200078e00ff */
[----:B------:R-:W-:Y:S01]  /*c2e0*/  LOP3.LUT R9, R9, 0xffff0000, RZ, 0xc0, !PT ;  /* 0xffff000009097812 */ /* 0x000fe200078ec0ff */
[----:B------:R-:W-:-:S02]  /*c2f0*/  FMUL.FTZ R0, R7, R49 ;  /* 0x0000003107007220 */ /* 0x000fc40000410000 */
[----:B------:R-:W-:Y:S01]  /*c300*/  FFMA.FTZ R46, R16, R35, R5 ;  /* 0x00000023102e7223 */ /* 0x000fe20000010005 */
[----:B------:R-:W-:Y:S01]  /*c310*/  LOP3.LUT R16, R33, 0xffff0000, RZ, 0xc0, !PT ;  /* 0xffff000021107812 */ /* 0x000fe200078ec0ff */
[CC--:B------:R-:W-:Y:S02]  /*c320*/  FMUL.FTZ R5, R6.reuse, R11.reuse ;  /* 0x0000000b06057220 */ /* 0x0c0fe40000410000 */
[----:B------:R-:W-:Y:S02]  /*c330*/  FFMA.FTZ R44, R17, R10, -R0 ;  /* 0x0000000a112c7223 */ /* 0x000fe40000010800 */
[-C--:B------:R-:W-:Y:S02]  /*c340*/  FMUL.FTZ R0, R6, R8.reuse ;  /* 0x0000000806007220 */ /* 0x080fe40000410000 */
[----:B------:R-:W-:Y:S01]  /*c350*/  FFMA.FTZ R35, R13, R8, -R5 ;  /* 0x000000080d237223 */ /* 0x000fe20000010805 */
[----:B------:R-:W-:Y:S01]  /*c360*/  LOP3.LUT R5, R23, 0xffff0000, RZ, 0xc0, !PT ;  /* 0xffff000017057812 */ /* 0x000fe200078ec0ff */
[----:B------:R-:W-:Y:S01]  /*c370*/  FFMA.FTZ R23, R13, R11, R0 ;  /* 0x0000000b0d177223 */ /* 0x000fe20000010000 */
[----:B------:R-:W-:Y:S01]  /*c380*/  LOP3.LUT R11, R22, 0xffff0000, RZ, 0xc0, !PT ;  /* 0xffff0000160b7812 */ /* 0x000fe200078ec0ff */
[----:B------:R-:W-:-:S02]  /*c390*/  FMUL.FTZ R0, R12, R18 ;  /* 0x000000120c007220 */ /* 0x000fc40000410000 */
[----:B------:R-:W-:Y:S01]  /*c3a0*/  FMUL.FTZ R7, R7, R10 ;  /* 0x0000000a07077220 */ /* 0x000fe20000410000 */
[----:B------:R-:W-:Y:S01]  /*c3b0*/  LOP3.LUT R10, R19, 0xffff0000, RZ, 0xc0, !PT ;  /* 0xffff0000130a7812 */ /* 0x000fe200078ec0ff */
[-C--:B------:R-:W-:Y:S02]  /*c3c0*/  FMUL.FTZ R6, R12, R5.reuse ;  /* 0x000000050c067220 */ /* 0x080fe40000410000 */
[----:B------:R-:W-:Y:S02]  /*c3d0*/  FFMA.FTZ R12, R20, R5, -R0 ;  /* 0x00000005140c7223 */ /* 0x000fe40000010800 */
[----:B------:R-:W-:Y:S01]  /*c3e0*/  FFMA.FTZ R34, R17, R49, R7 ;  /* 0x0000003111227223 */ /* 0x000fe20000010007 */
[----:B------:R-:W-:Y:S01]  /*c3f0*/  LOP3.LUT R17, R26, 0xffff0000, RZ, 0xc0, !PT ;  /* 0xffff00001a117812 */ /* 0x000fe200078ec0ff */
[----:B------:R-:W-:Y:S01]  /*c400*/  FMUL.FTZ R0, R9, R11 ;  /* 0x0000000b09007220 */ /* 0x000fe20000410000 */
[----:B------:R-:W-:Y:S01]  /*c410*/  F2FP.BF16.PACK_AB R12, R12, R48 ;  /* 0x000000300c0c723e */ /* 0x000fe200000010ff */
[----:B------:R-:W-:-:S02]  /*c420*/  IMAD.U32 R19, R27, 0x10000, RZ ;  /* 0x000100001b137824 */ /* 0x000fc400078e00ff */
[----:B------:R-:W-:Y:S02]  /*c430*/  IMAD.U32 R7, R33, 0x10000, RZ ;  /* 0x0001000021077824 */ /* 0x000fe400078e00ff */
[----:B------:R-:W-:Y:S02]  /*c440*/  FMUL.FTZ R5, R9, R10 ;  /* 0x0000000a09057220 */ /* 0x000fe40000410000 */
[----:B------:R-:W-:Y:S01]  /*c450*/  FFMA.FTZ R8, R20, R18, R6 ;  /* 0x0000001214087223 */ /* 0x000fe20000010006 */
[----:B------:R-:W-:Y:S01]  /*c460*/  LOP3.LUT R18, R27, 0xffff0000, RZ, 0xc0, !PT ;  /* 0xffff00001b127812 */ /* 0x000fe200078ec0ff */
[C---:B------:R-:W-:Y:S02]  /*c470*/  FFMA.FTZ R9, R21.reuse, R10, R0 ;  /* 0x0000000a15097223 */ /* 0x040fe40000010000 */
[----:B------:R-:W-:Y:S01]  /*c480*/  FMUL.FTZ R6, R14, R19 ;  /* 0x000000130e067220 */ /* 0x000fe20000410000 */
[----:B------:R-:W-:Y:S01]  /*c490*/  F2FP.BF16.PACK_AB R8, R8, R46 ;  /* 0x0000002e0808723e */ /* 0x000fe200000010ff */
[----:B------:R-:W-:Y:S01]  /*c4a0*/  FMUL.FTZ R0, R14, R7 ;  /* 0x000000070e007220 */ /* 0x000fe20000410000 */
[----:B------:R-:W-:Y:S01]  /*c4b0*/  LOP3.LUT R14, R28, 0xffff0000, RZ, 0xc0, !PT ;  /* 0xffff00001c0e7812 */ /* 0x000fe200078ec0ff */
[----:B------:R-:W-:Y:S01]  /*c4c0*/  FFMA.FTZ R13, R21, R11, -R5 ;  /* 0x0000000b150d7223 */ /* 0x000fe20000010805 */
[----:B------:R-:W-:Y:S01]  /*c4d0*/  F2FP.BF16.PACK_AB R9, R9, R34 ;  /* 0x000000220909723e */ /* 0x000fe200000010ff */
[----:B------:R-:W-:-:S02]  /*c4e0*/  FFMA.FTZ R11, R25, R7, -R6 ;  /* 0x00000007190b7223 */ /* 0x000fc40000010806 */
[----:B------:R-:W-:Y:S01]  /*c4f0*/  FFMA.FTZ R10, R25, R19, R0 ;  /* 0x00000013190a7223 */ /* 0x000fe20000010000 */
[----:B------:R-:W-:Y:S01]  /*c500*/  F2FP.BF16.PACK_AB R13, R13, R44 ;  /* 0x0000002c0d0d723e */ /* 0x000fe200000010ff */
[C---:B------:R-:W-:Y:S02]  /*c510*/  FMUL.FTZ R7, R24.reuse, R18 ;  /* 0x0000001218077220 */ /* 0x040fe40000410000 */
[C---:B------:R-:W-:Y:S02]  /*c520*/  FMUL.FTZ R5, R15.reuse, R17 ;  /* 0x000000110f057220 */ /* 0x040fe40000410000 */
[----:B------:R-:W-:Y:S02]  /*c530*/  FMUL.FTZ R6, R24, R16 ;  /* 0x0000001018067220 */ /* 0x000fe40000410000 */
[----:B------:R-:W-:Y:S02]  /*c540*/  FMUL.FTZ R0, R15, R14 ;  /* 0x0000000e0f007220 */ /* 0x000fe40000410000 */
[----:B------:R-:W-:-:S02]  /*c550*/  FFMA.FTZ R7, R32, R16, -R7 ;  /* 0x0000001020077223 */ /* 0x000fc40000010807 */
[----:B------:R-:W-:Y:S02]  /*c560*/  FFMA.FTZ R5, R29, R14, -R5 ;  /* 0x0000000e1d057223 */ /* 0x000fe40000010805 */
[----:B------:R-:W-:Y:S01]  /*c570*/  FFMA.FTZ R6, R32, R18, R6 ;  /* 0x0000001220067223 */ /* 0x000fe20000010006 */
[----:B------:R-:W-:Y:S01]  /*c580*/  F2FP.BF16.PACK_AB R14, R7, R11 ;  /* 0x0000000b070e723e */ /* 0x000fe200000010ff */
[----:B------:R-:W-:Y:S01]  /*c590*/  FFMA.FTZ R0, R29, R17, R0 ;  /* 0x000000111d007223 */ /* 0x000fe20000010000 */
[----:B------:R-:W-:Y:S02]  /*c5a0*/  F2FP.BF16.PACK_AB R15, R5, R35 ;  /* 0x00000023050f723e */ /* 0x000fe400000010ff */
[----:B------:R-:W-:Y:S02]  /*c5b0*/  F2FP.BF16.PACK_AB R10, R6, R10 ;  /* 0x0000000a060a723e */ /* 0x000fe400000010ff */
[----:B------:R-:W-:Y:S01]  /*c5c0*/  F2FP.BF16.PACK_AB R11, R0, R23 ;  /* 0x00000017000b723e */ /* 0x000fe200000010ff */
[----:B------:R1:W-:Y:S04]  /*c5d0*/  STS.128 [R47+0x100], R12 ;  /* 0x0001000c2f007388 */ /* 0x0003e80000000c00 */
[----:B------:R1:W-:Y:S02]  /*c5e0*/  STS.128 [R45+0x100], R8 ;  /* 0x000100082d007388 */ /* 0x0003e40000000c00 */
.L_x_615:
[----:B------:R-:W-:Y:S05]  /*c5f0*/  BSYNC B0 ;  /* 0x0000000000007941 */ /* 0x000fea0003800000 */
.L_x_614:
[----:B------:R-:W-:Y:S01]  /*c600*/  IADD3 R0, R69, 0x20, RZ ;  /* 0x0000002045007810 */ /* 0x000fe20007ffe0ff */
        /* <DEDUP_REMOVED lines=9> */
[----:B-1----:R-:W-:Y:S01]  /*c6a0*/  SHF.R.S32.HI R10, RZ, 0x1f, R7 ;  /* 0x0000001fff0a7819 */ /* 0x002fe20000011407 */
[----:B------:R-:W-:Y:S01]  /*c6b0*/  IMAD.SHL.U32 R8, R7, 0x8, RZ ;  /* 0x0000000807087824 */ /* 0x000fe200078e00ff */
[----:B------:R-:W-:Y:S01]  /*c6c0*/  LOP3.LUT R0, R6, 0x1c0, RZ, 0xc0, !PT ;  /* 0x000001c006007812 */ /* 0x000fe200078ec0ff */
[----:B------:R-:W-:Y:S01]  /*c6d0*/  IMAD.SHL.U32 R6, R5, 0x40, RZ ;  /* 0x0000004005067824 */ /* 0x000fe200078e00ff */
[----:B------:R-:W-:-:S02]  /*c6e0*/  LEA.HI R7, R10, R7, RZ, 0x3 ;  /* 0x000000070a077211 */ /* 0x000fc400078f18ff */
[C---:B------:R-:W-:Y:S02]  /*c6f0*/  LOP3.LUT R9, R0.reuse, 0x38, R30, 0xf8, !PT ;  /* 0x0000003800097812 */ /* 0x040fe400078ef81e */
[----:B------:R-:W-:Y:S02]  /*c700*/  SHF.R.U32.HI R5, RZ, 0x3, R0 ;  /* 0x00000003ff057819 */ /* 0x000fe40000011600 */
[----:B------:R-:W-:Y:S01]  /*c710*/  LOP3.LUT R8, R0, 0x38, R8, 0xf8, !PT ;  /* 0x0000003800087812 */ /* 0x000fe200078ef808 */
[----:B------:R-:W-:Y:S01]  /*c720*/  IMAD.SHL.U32 R0, R7, 0x400, RZ ;  /* 0x0000040007007824 */ /* 0x000fe200078e00ff */
[----:B------:R-:W-:Y:S02]  /*c730*/  LOP3.LUT R6, R6, 0xfffffe00, RZ, 0xc0, !PT ;  /* 0xfffffe0006067812 */ /* 0x000fe400078ec0ff */
[----:B------:R-:W-:Y:S02]  /*c740*/  SHF.R.U64 R18, R38, 0x10, R39 ;  /* 0x0000001026127819 */ /* 0x000fe40000001227 */
[----:B------:R-:W-:-:S02]  /*c750*/  LOP3.LUT R9, R6, R9, R5, 0xf6, !PT ;  /* 0x0000000906097212 */ /* 0x000fc400078ef605 */
[----:B------:R-:W-:Y:S02]  /*c760*/  LOP3.LUT R5, R8, R5, RZ, 0x3c, !PT ;  /* 0x0000000508057212 */ /* 0x000fe400078e3cff */
[----:B------:R-:W-:Y:S01]  /*c770*/  LOP3.LUT R0, R0, 0x7fffe000, RZ, 0xc0, !PT ;  /* 0x7fffe00000007812 */ /* 0x000fe200078ec0ff */
[----:B------:R-:W-:Y:S01]  /*c780*/  IMAD.SHL.U32 R45, R9, 0x2, RZ ;  /* 0x00000002092d7824 */ /* 0x000fe200078e00ff */
[----:B------:R-:W-:Y:S02]  /*c790*/  SHF.R.U32.HI R17, RZ, 0x10, R37 ;  /* 0x00000010ff117819 */ /* 0x000fe40000011625 */
[----:B------:R-:W-:Y:S02]  /*c7a0*/  IADD3 R0, R5, R0, R6 ;  /* 0x0000000005007210 */ /* 0x000fe40007ffe006 */
[----:B------:R-:W1:Y:S01]  /*c7b0*/  LDS.128 R12, [R45+0x100] ;  /* 0x000100002d0c7984 */ /* 0x000e620000000c00 */
[--C-:B------:R-:W-:Y:S02]  /*c7c0*/  SHF.R.U32.HI R5, RZ, 0x10, R41.reuse ;  /* 0x00000010ff057819 */ /* 0x100fe40000011629 */
[----:B------:R-:W-:Y:S01]  /*c7d0*/  IMAD.SHL.U32 R44, R0, 0x2, RZ ;  /* 0x00000002002c7824 */ /* 0x000fe200078e00ff */
[----:B------:R-:W-:-:S02]  /*c7e0*/  SHF.R.U64 R0, R40, 0x10, R41 ;  /* 0x0000001028007819 */ /* 0x000fc40000001229 */
[----:B------:R-:W-:Y:S02]  /*c7f0*/  PRMT R24, R70, 0x5410, R5 ;  /* 0x0000541046187816 */ /* 0x000fe40000000005 */
[----:B------:R-:W2:Y:S01]  /*c800*/  LDS.128 R8, [R44+0x100] ;  /* 0x000100002c087984 */ /* 0x000ea20000000c00 */
[----:B------:R-:W-:Y:S02]  /*c810*/  PRMT R5, R51, 0x5432, R16 ;  /* 0x0000543233057816 */ /* 0x000fe40000000010 */
[----:B------:R-:W-:Y:S02]  /*c820*/  SHF.R.U64 R6, R42, 0x10, R43 ;  /* 0x000000102a067819 */ /* 0x000fe4000000122b */
[----:B------:R-:W-:Y:S01]  /*c830*/  PRMT R21, R70, 0x5432, R0 ;  /* 0x0000543246157816 */ /* 0x000fe20000000000 */
[----:B------:R-:W-:Y:S01]  /*c840*/  IMAD.U32 R34, R5, 0x10000, RZ ;  /* 0x0001000005227824 */ /* 0x000fe200078e00ff */
[----:B------:R-:W-:Y:S02]  /*c850*/  SHF.R.U32.HI R19, RZ, 0x10, R39 ;  /* 0x00000010ff137819 */ /* 0x000fe40000011627 */
[----:B------:R-:W-:-:S02]  /*c860*/  SHF.R.U32.HI R7, RZ, 0x10, R43 ;  /* 0x00000010ff077819 */ /* 0x000fc4000001162b */
[C---:B------:R-:W-:Y:S02]  /*c870*/  PRMT R29, R72.reuse, 0x5432, R6 ;  /* 0x00005432481d7816 */ /* 0x040fe40000000006 */
[----:B------:R-:W-:Y:S02]  /*c880*/  PRMT R27, R71, 0x5432, R18 ;  /* 0x00005432471b7816 */ /* 0x000fe40000000012 */
[----:B------:R-:W-:Y:S02]  /*c890*/  PRMT R20, R51, 0x5410, R17 ;  /* 0x0000541033147816 */ /* 0x000fe40000000011 */
[----:B------:R-:W-:Y:S02]  /*c8a0*/  PRMT R26, R71, 0x5410, R19 ;  /* 0x00005410471a7816 */ /* 0x000fe40000000013 */
[----:B------:R-:W-:Y:S02]  /*c8b0*/  LOP3.LUT R36, R5, 0xffff0000, RZ, 0xc0, !PT ;  /* 0xffff000005247812 */ /* 0x000fe400078ec0ff */
[----:B------:R-:W-:Y:S01]  /*c8c0*/  PRMT R28, R72, 0x5410, R7 ;  /* 0x00005410481c7816 */ /* 0x000fe20000000007 */
[C---:B-1----:R-:W-:Y:S01]  /*c8d0*/  IMAD.U32 R25, R14.reuse, 0x10000, RZ ;  /* 0x000100000e197824 */ /* 0x042fe200078e00ff */
[----:B------:R-:W-:Y:S01]  /*c8e0*/  LOP3.LUT R33, R14, 0xffff0000, RZ, 0xc0, !PT ;  /* 0xffff00000e217812 */ /* 0x000fe200078ec0ff */
[C---:B------:R-:W-:Y:S01]  /*c8f0*/  IMAD.U32 R16, R12.reuse, 0x10000, RZ ;  /* 0x000100000c107824 */ /* 0x040fe200078e00ff */
[----:B------:R-:W-:Y:S01]  /*c900*/  LOP3.LUT R18, R12, 0xffff0000, RZ, 0xc0, !PT ;  /* 0xffff00000c127812 */ /* 0x000fe200078ec0ff */
[----:B------:R-:W-:Y:S01]  /*c910*/  IMAD.U32 R14, R21, 0x10000, RZ ;  /* 0x00010000150e7824 */ /* 0x000fe200078e00ff */
[C---:B------:R-:W-:Y:S01]  /*c920*/  LOP3.LUT R22, R13.reuse, 0xffff0000, RZ, 0xc0, !PT ;  /* 0xffff00000d167812 */ /* 0x040fe200078ec0ff */
[----:B------:R-:W-:Y:S01]  /*c930*/  IMAD.U32 R17, R13, 0x10000, RZ ;  /* 0x000100000d117824 */ /* 0x000fe200078e00ff */
[C---:B------:R-:W-:Y:S01]  /*c940*/  LOP3.LUT R32, R15.reuse, 0xffff0000, RZ, 0xc0, !PT ;  /* 0xffff00000f207812 */ /* 0x040fe200078ec0ff */
[----:B--2---:R-:W-:Y:S01]  /*c950*/  IMAD.U32 R13, R10, 0x10000, RZ ;  /* 0x000100000a0d7824 */ /* 0x004fe200078e00ff */
[C---:B------:R-:W-:Y:S01]  /*c960*/  SHF.L.U32 R0, R8.reuse, 0x10, RZ ;  /* 0x0000001008007819 */ /* 0x040fe200000006ff */
[----:B------:R-:W-:Y:S01]  /*c970*/  IMAD.U32 R19, R15, 0x10000, RZ ;  /* 0x000100000f137824 */ /* 0x000fe200078e00ff */
[----:B------:R-:W-:Y:S01]  /*c980*/  LOP3.LUT R6, R8, 0xffff0000, RZ, 0xc0, !PT ;  /* 0xffff000008067812 */ /* 0x000fe200078ec0ff */
[C---:B------:R-:W-:Y:S01]  /*c990*/  IMAD.U32 R8, R9.reuse, 0x10000, RZ ;  /* 0x0001000009087824 */ /* 0x040fe200078e00ff */
[----:B------:R-:W-:Y:S01]  /*c9a0*/  LOP3.LUT R12, R9, 0xffff0000, RZ, 0xc0, !PT ;  /* 0xffff0000090c7812 */ /* 0x000fe200078ec0ff */
[----:B------:R-:W-:Y:S01]  /*c9b0*/  FMUL.FTZ R9, R0, R34 ;  /* 0x0000002200097220 */ /* 0x000fe20000410000 */
[----:B------:R-:W-:Y:S01]  /*c9c0*/  LOP3.LUT R23, R10, 0xffff0000, RZ, 0xc0, !PT ;  /* 0xffff00000a177812 */ /* 0x000fe200078ec0ff */
[----:B------:R-:W-:Y:S01]  /*c9d0*/  IMAD.U32 R7, R11, 0x10000, RZ ;  /* 0x000100000b077824 */ /* 0x000fe200078e00ff */
[----:B------:R-:W-:Y:S01]  /*c9e0*/  LOP3.LUT R10, R21, 0xffff0000, RZ, 0xc0, !PT ;  /* 0xffff0000150a7812 */ /* 0x000fe200078ec0ff */
[----:B------:R-:W-:Y:S01]  /*c9f0*/  FMUL.FTZ R5, R0, R14 ;  /* 0x0000000e00057220 */ /* 0x000fe20000410000 */
[----:B------:R-:W-:Y:S01]  /*ca00*/  LOP3.LUT R15, R11, 0xffff0000, RZ, 0xc0, !PT ;  /* 0xffff00000b0f7812 */ /* 0x000fe200078ec0ff */
[----:B------:R-:W-:-:S02]  /*ca10*/  IMAD.U32 R11, R20, 0x10000, RZ ;  /* 0x00010000140b7824 */ /* 0x000fc400078e00ff */
[----:B------:R-:W-:Y:S01]  /*ca20*/  FFMA.FTZ R38, R16, R14, -R9 ;  /* 0x0000000e10267223 */ /* 0x000fe20000010809 */
[----:B------:R-:W-:Y:S01]  /*ca30*/  SHF.L.U32 R9, R24, 0x10, RZ ;  /* 0x0000001018097819 */ /* 0x000fe200000006ff */
[----:B------:R-:W-:Y:S02]  /*ca40*/  FMUL.FTZ R0, R6, R36 ;  /* 0x0000002406007220 */ /* 0x000fe40000410000 */
[----:B------:R-:W-:Y:S01]  /*ca50*/  FFMA.FTZ R37, R16, R34, R5 ;  /* 0x0000002210257223 */ /* 0x000fe20000010005 */
[----:B------:R-:W-:Y:S01]  /*ca60*/  LOP3.LUT R16, R27, 0xffff0000, RZ, 0xc0, !PT ;  /* 0xffff00001b107812 */ /* 0x000fe200078ec0ff */
[-C--:B------:R-:W-:Y:S02]  /*ca70*/  FMUL.FTZ R6, R6, R10.reuse ;  /* 0x0000000a06067220 */ /* 0x080fe40000410000 */
[----:B------:R-:W-:Y:S02]  /*ca80*/  FMUL.FTZ R5, R8, R11 ;  /* 0x0000000b08057220 */ /* 0x000fe40000410000 */
[----:B------:R-:W-:-:S02]  /*ca90*/  FFMA.FTZ R35, R18, R10, -R0 ;  /* 0x0000000a12237223 */ /* 0x000fc40000010800 */
[----:B------:R-:W-:Y:S02]  /*caa0*/  IMAD.U32 R14, R26, 0x10000, RZ ;  /* 0x000100001a0e7824 */ /* 0x000fe400078e00ff */
[-C--:B------:R-:W-:Y:S01]  /*cab0*/  FMUL.FTZ R0, R8, R9.reuse ;  /* 0x0000000908007220 */ /* 0x080fe20000410000 */
[----:B------:R-:W-:Y:S01]  /*cac0*/  LOP3.LUT R8, R24, 0xffff0000, RZ, 0xc0, !PT ;  /* 0xffff000018087812 */ /* 0x000fe200078ec0ff */
[----:B------:R-:W-:Y:S02]  /*cad0*/  FFMA.FTZ R34, R18, R36, R6 ;  /* 0x0000002412227223 */ /* 0x000fe40000010006 */
[C---:B------:R-:W-:Y:S01]  /*cae0*/  FFMA.FTZ R21, R17.reuse, R9, -R5 ;  /* 0x0000000911157223 */ /* 0x040fe20000010805 */
[----:B------:R-:W-:Y:S01]  /*caf0*/  LOP3.LUT R9, R20, 0xffff0000, RZ, 0xc0, !PT ;  /* 0xffff000014097812 */ /* 0x000fe200078ec0ff */
[----:B------:R-:W-:Y:S02]  /*cb00*/  IMAD.U32 R6, R28, 0x10000, RZ ;  /* 0x000100001c067824 */ /* 0x000fe400078e00ff */
[----:B------:R-:W-:-:S02]  /*cb10*/  FFMA.FTZ R18, R17, R11, R0 ;  /* 0x0000000b11127223 */ /* 0x000fc40000010000 */
[C---:B------:R-:W-:Y:S02]  /*cb20*/  FMUL.FTZ R5, R7.reuse, R14 ;  /* 0x0000000e07057220 */ /* 0x040fe40000410000 */
[-C--:B------:R-:W-:Y:S02]  /*cb30*/  FMUL.FTZ R0, R7, R6.reuse ;  /* 0x0000000607007220 */ /* 0x080fe40000410000 */
[----:B------:R-:W-:Y:S02]  /*cb40*/  IMAD.U32 R10, R27, 0x10000, RZ ;  /* 0x000100001b0a7824 */ /* 0x000fe400078e00ff */
[----:B------:R-:W-:Y:S02]  /*cb50*/  IMAD.U32 R11, R29, 0x10000, RZ ;  /* 0x000100001d0b7824 */ /* 0x000fe400078e00ff */
[----:B------:R-:W-:Y:S02]  /*cb60*/  FMUL.FTZ R7, R12, R9 ;  /* 0x000000090c077220 */ /* 0x000fe40000410000 */
[----:B------:R-:W-:-:S02]  /*cb70*/  FFMA.FTZ R17, R19, R6, -R5 ;  /* 0x0000000613117223 */ /* 0x000fc40000010805 */
[----:B------:R-:W-:Y:S02]  /*cb80*/  FFMA.FTZ R19, R19, R14, R0 ;  /* 0x0000000e13137223 */ /* 0x000fe40000010000 */
[C---:B------:R-:W-:Y:S02]  /*cb90*/  FMUL.FTZ R5, R13.reuse, R10 ;  /* 0x0000000a0d057220 */ /* 0x040fe40000410000 */
[-C--:B------:R-:W-:Y:S01]  /*cba0*/  FMUL.FTZ R0, R13, R11.reuse ;  /* 0x0000000b0d007220 */ /* 0x080fe20000410000 */
[----:B------:R-:W-:Y:S01]  /*cbb0*/  LOP3.LUT R13, R26, 0xffff0000, RZ, 0xc0, !PT ;  /* 0xffff00001a0d7812 */ /* 0x000fe200078ec0ff */
[-C--:B------:R-:W-:Y:S01]  /*cbc0*/  FMUL.FTZ R6, R12, R8.reuse ;  /* 0x000000080c067220 */ /* 0x080fe20000410000 */
[----:B------:R-:W-:Y:S01]  /*cbd0*/  LOP3.LUT R12, R28, 0xffff0000, RZ, 0xc0, !PT ;  /* 0xffff00001c0c7812 */ /* 0x000fe200078ec0ff */
[----:B------:R-:W-:Y:S01]  /*cbe0*/  FFMA.FTZ R14, R22, R8, -R7 ;  /* 0x00000008160e7223 */ /* 0x000fe20000010807 */
[----:B------:R-:W-:Y:S01]  /*cbf0*/  LOP3.LUT R8, R29, 0xffff0000, RZ, 0xc0, !PT ;  /* 0xffff00001d087812 */ /* 0x000fe200078ec0ff */
[----:B------:R-:W-:-:S02]  /*cc00*/  FFMA.FTZ R11, R25, R11, -R5 ;  /* 0x0000000b190b7223 */ /* 0x000fc40000010805 */
[----:B------:R-:W-:Y:S02]  /*cc10*/  FFMA.FTZ R9, R22, R9, R6 ;  /* 0x0000000916097223 */ /* 0x000fe40000010006 */
[----:B------:R-:W-:Y:S02]  /*cc20*/  FFMA.FTZ R10, R25, R10, R0 ;  /* 0x0000000a190a7223 */ /* 0x000fe40000010000 */
[----:B------:R-:W-:Y:S01]  /*cc30*/  FMUL.FTZ R7, R23, R16 ;  /* 0x0000001017077220 */ /* 0x000fe20000410000 */
[----:B------:R-:W-:Y:S01]  /*cc40*/  F2FP.BF16.PACK_AB R9, R9, R18 ;  /* 0x000000120909723e */ /* 0x000fe200000010ff */
[----:B------:R-:W-:Y:S02]  /*cc50*/  FMUL.FTZ R5, R15, R13 ;  /* 0x0000000d0f057220 */ /* 0x000fe40000410000 */
[----:B------:R-:W-:Y:S02]  /*cc60*/  FMUL.FTZ R6, R23, R8 ;  /* 0x0000000817067220 */ /* 0x000fe40000410000 */
[----:B------:R-:W-:-:S02]  /*cc70*/  FMUL.FTZ R0, R15, R12 ;  /* 0x0000000c0f007220 */ /* 0x000fc40000410000 */
[----:B------:R-:W-:Y:S01]  /*cc80*/  FFMA.FTZ R7, R33, R8, -R7 ;  /* 0x0000000821077223 */ /* 0x000fe20000010807 */
[----:B------:R-:W-:Y:S01]  /*cc90*/  F2FP.BF16.PACK_AB R8, R34, R37 ;  /* 0x000000252208723e */ /* 0x000fe200000010ff */
[C---:B------:R-:W-:Y:S01]  /*cca0*/  FFMA.FTZ R5, R32.reuse, R12, -R5 ;  /* 0x0000000c20057223 */ /* 0x040fe20000010805 */
[----:B------:R-:W-:Y:S01]  /*ccb0*/  F2FP.BF16.PACK_AB R12, R35, R38 ;  /* 0x00000026230c723e */ /* 0x000fe200000010ff */
[----:B------:R-:W-:Y:S02]  /*ccc0*/  FFMA.FTZ R6, R33, R16, R6 ;  /* 0x0000001021067223 */ /* 0x000fe40000010006 */
[----:B------:R-:W-:Y:S01]  /*ccd0*/  FFMA.FTZ R0, R32, R13, R0 ;  /* 0x0000000d20007223 */ /* 0x000fe20000010000 */
[----:B------:R-:W-:Y:S02]  /*cce0*/  F2FP.BF16.PACK_AB R13, R14, R21 ;  /* 0x000000150e0d723e */ /* 0x000fe400000010ff */
[----:B------:R-:W-:Y:S02]  /*ccf0*/  F2FP.BF16.PACK_AB R14, R7, R11 ;  /* 0x0000000b070e723e */ /* 0x000fe400000010ff */
[----:B------:R-:W-:-:S02]  /*cd00*/  F2FP.BF16.PACK_AB R15, R5, R17 ;  /* 0x00000011050f723e */ /* 0x000fc400000010ff */
[----:B------:R-:W-:Y:S02]  /*cd10*/  F2FP.BF16.PACK_AB R10, R6, R10 ;  /* 0x0000000a060a723e */ /* 0x000fe400000010ff */
[----:B------:R-:W-:Y:S01]  /*cd20*/  F2FP.BF16.PACK_AB R11, R0, R19 ;  /* 0x00000013000b723e */ /* 0x000fe200000010ff */
[----:B------:R1:W-:Y:S04]  /*cd30*/  STS.128 [R45+0x100], R12 ;  /* 0x0001000c2d007388 */ /* 0x0003e80000000c00 */
[----:B------:R1:W-:Y:S02]  /*cd40*/  STS.128 [R44+0x100], R8 ;  /* 0x000100082c007388 */ /* 0x0003e40000000c00 */
.L_x_617:
[----:B------:R-:W-:Y:S05]  /*cd50*/  BSYNC B0 ;  /* 0x0000000000007941 */ /* 0x000fea0003800000 */
.L_x_616:
        /* <DEDUP_REMOVED lines=75> */
[----:B------:R-:W-:Y:S01]  /*d210*/  FMUL.FTZ R0, R8, R9 ;  /* 0x0000000908007220 */ /* 0x000fe20000410000 */
        /* <DEDUP_REMOVED lines=41> */
.L_x_619:
[----:B------:R-:W-:Y:S05]  /*d4b0*/  BSYNC B0 ;  /* 0x0000000000007941 */ /* 0x000fea0003800000 */
.L_x_618:
[----:B------:R-:W-:-:S04]  /*d4c0*/  IADD3 R5, R69, 0x60, RZ ;  /* 0x0000006045057810 */ /* 0x000fc80007ffe0ff */
        /* <DEDUP_REMOVED lines=18> */
[----:B------:R-:W-:Y:S02]  /*d5f0*/  SHF.R.U32.HI R20, RZ, 0x10, R63 ;  /* 0x00000010ff147819 */ /* 0x000fe4000001163f */
        /* <DEDUP_REMOVED lines=10> */
[--C-:B------:R-:W-:Y:S02]  /*d6a0*/  SHF.R.U64 R6, R66, 0x10, R67.reuse ;  /* 0x0000001042067819 */ /* 0x100fe40000001243 */
[----:B------:R-:W2:Y:S01]  /*d6b0*/  LDS.128 R8, [R34+0x100] ;  /* 0x0001000022087984 */ /* 0x000ea20000000c00 */
[C---:B------:R-:W-:Y:S02]  /*d6c0*/  PRMT R19, R78.reuse, 0x5432, R0 ;  /* 0x000054324e137816 */ /* 0x040fe40000000000 */
[----:B------:R-:W-:Y:S02]  /*d6d0*/  PRMT R0, R77, 0x5432, R16 ;  /* 0x000054324d007816 */ /* 0x000fe40000000010 */
[----:B------:R-:W-:Y:S02]  /*d6e0*/  SHF.R.U32.HI R7, RZ, 0x10, R67 ;  /* 0x00000010ff077819 */ /* 0x000fe40000011643 */
[----:B------:R-:W-:Y:S02]  /*d6f0*/  PRMT R23, R78, 0x5410, R5 ;  /* 0x000054104e177816 */ /* 0x000fe40000000005 */
[----:B------:R-:W-:-:S02]  /*d700*/  PRMT R28, R79, 0x5410, R20 ;  /* 0x000054104f1c7816 */ /* 0x000fc40000000014 */
[----:B------:R-:W-:Y:S02]  /*d710*/  PRMT R29, R80, 0x5432, R6 ;  /* 0x00005432501d7816 */ /* 0x000fe40000000006 */
[----:B------:R-:W-:Y:S02]  /*d720*/  PRMT R21, R77, 0x5410, R17 ;  /* 0x000054104d157816 */ /* 0x000fe40000000011 */
[----:B------:R-:W-:Y:S02]  /*d730*/  SHF.R.U64 R18, R62, 0x10, R63 ;  /* 0x000000103e127819 */ /* 0x000fe4000000123f */
[----:B------:R-:W-:Y:S02]  /*d740*/  PRMT R30, R80, 0x5410, R7 ;  /* 0x00005410501e7816 */ /* 0x000fe40000000007 */
[----:B------:R-:W-:Y:S01]  /*d750*/  PRMT R26, R79, 0x5432, R18 ;  /* 0x000054324f1a7816 */ /* 0x000fe20000000012 */
[C---:B-1----:R-:W-:Y:S01]  /*d760*/  IMAD.U32 R20, R15.reuse, 0x10000, RZ ;  /* 0x000100000f147824 */ /* 0x042fe200078e00ff */
[----:B------:R-:W-:Y:S01]  /*d770*/  LOP3.LUT R31, R15, 0xffff0000, RZ, 0xc0, !PT ;  /* 0xffff00000f1f7812 */ /* 0x000fe200078ec0ff */
[----:B------:R-:W-:Y:S01]  /*d780*/  IMAD.U32 R15, R0, 0x10000, RZ ;  /* 0x00010000000f7824 */ /* 0x000fe200078e00ff */
[C---:B------:R-:W-:Y:S01]  /*d790*/  LOP3.LUT R17, R12.reuse, 0xffff0000, RZ, 0xc0, !PT ;  /* 0xffff00000c117812 */ /* 0x040fe200078ec0ff */
[----:B------:R-:W-:Y:S01]  /*d7a0*/  IMAD.U32 R16, R12, 0x10000, RZ ;  /* 0x000100000c107824 */ /* 0x000fe200078e00ff */
[C---:B------:R-:W-:Y:S01]  /*d7b0*/  LOP3.LUT R32, R14.reuse, 0xffff0000, RZ, 0xc0, !PT ;  /* 0xffff00000e207812 */ /* 0x040fe200078ec0ff */
[----:B------:R-:W-:Y:S01]  /*d7c0*/  IMAD.U32 R27, R14, 0x10000, RZ ;  /* 0x000100000e1b7824 */ /* 0x000fe200078e00ff */
[----:B------:R-:W-:Y:S01]  /*d7d0*/  LOP3.LUT R22, R13, 0xffff0000, RZ, 0xc0, !PT ;  /* 0xffff00000d167812 */ /* 0x000fe200078ec0ff */
        /* <DEDUP_REMOVED lines=10> */
[C---:B------:R-:W-:Y:S01]  /*d880*/  IMAD.U32 R13, R10.reuse, 0x10000, RZ ;  /* 0x000100000a0d7824 */ /* 0x040fe200078e00ff */
[----:B------:R-:W-:Y:S01]  /*d890*/  LOP3.LUT R19, R19, 0xffff0000, RZ, 0xc0, !PT ;  /* 0xffff000013137812 */ /* 0x000fe200078ec0ff */
[-C--:B------:R-:W-:Y:S01]  /*d8a0*/  FMUL.FTZ R5, R5, R14.reuse ;  /* 0x0000000e05057220 */ /* 0x080fe20000410000 */
[----:B------:R-:W-:Y:S01]  /*d8b0*/  LOP3.LUT R25, R10, 0xffff0000, RZ, 0xc0, !PT ;  /* 0xffff00000a197812 */ /* 0x000fe200078ec0ff */
[----:B------:R-:W-:Y:S01]  /*d8c0*/  FFMA.FTZ R37, R16, R14, -R9 ;  /* 0x0000000e10257223 */ /* 0x000fe20000010809 */
[----:B------:R-:W-:Y:S01]  /*d8d0*/  SHF.L.U32 R9, R23, 0x10, RZ ;  /* 0x0000001017097819 */ /* 0x000fe200000006ff */
[----:B------:R-:W-:-:S02]  /*d8e0*/  IMAD.U32 R10, R21, 0x10000, RZ ;  /* 0x00010000150a7824 */ /* 0x000fc400078e00ff */
[----:B------:R-:W-:Y:S02]  /*d8f0*/  FMUL.FTZ R0, R6, R11 ;  /* 0x0000000b06007220 */ /* 0x000fe40000410000 */
[----:B------:R-:W-:Y:S01]  /*d900*/  FFMA.FTZ R35, R16, R15, R5 ;  /* 0x0000000f10237223 */ /* 0x000fe20000010005 */
[----:B------:R-:W-:Y:S01]  /*d910*/  LOP3.LUT R15, R23, 0xffff0000, RZ, 0xc0, !PT ;  /* 0xffff0000170f7812 */ /* 0x000fe200078ec0ff */
[-C--:B------:R-:W-:Y:S02]  /*d920*/  FMUL.FTZ R6, R6, R19.reuse ;  /* 0x0000001306067220 */ /* 0x080fe40000410000 */
[----:B------:R-:W-:Y:S02]  /*d930*/  FFMA.FTZ R33, R17, R19, -R0 ;  /* 0x0000001311217223 */ /* 0x000fe40000010800 */
[----:B------:R-:W-:Y:S02]  /*d940*/  FMUL.FTZ R5, R8, R10 ;  /* 0x0000000a08057220 */ /* 0x000fe40000410000 */
[C---:B------:R-:W-:Y:S01]  /*d950*/  IMAD.U32 R14, R28.reuse, 0x10000, RZ ;  /* 0x000100001c0e7824 */ /* 0x040fe200078e00ff */
[----:B------:R-:W-:Y:S01]  /*d960*/  LOP3.LUT R28, R28, 0xffff0000, RZ, 0xc0, !PT ;  /* 0xffff00001c1c7812 */ /* 0x000fe200078ec0ff */
[----:B------:R-:W-:-:S02]  /*d970*/  FMUL.FTZ R0, R8, R9 ;  /* 0x0000000908007220 */ /* 0x000fc40000410000 */
[----:B------:R-:W-:Y:S01]  /*d980*/  FFMA.FTZ R19, R17, R11, R6 ;  /* 0x0000000b11137223 */ /* 0x000fe20000010006 */
[----:B------:R-:W-:Y:S01]  /*d990*/  LOP3.LUT R11, R21, 0xffff0000, RZ, 0xc0, !PT ;  /* 0xffff0000150b7812 */ /* 0x000fe200078ec0ff */
[----:B------:R-:W-:Y:S01]  /*d9a0*/  FFMA.FTZ R17, R18, R9, -R5 ;  /* 0x0000000912117223 */ /* 0x000fe20000010805 */
[----:B------:R-:W-:Y:S01]  /*d9b0*/  LOP3.LUT R9, R26, 0xffff0000, RZ, 0xc0, !PT ;  /* 0xffff00001a097812 */ /* 0x000fe200078ec0ff */
[----:B------:R-:W-:Y:S02]  /*d9c0*/  IMAD.U32 R6, R30, 0x10000, RZ ;  /* 0x000100001e067824 */ /* 0x000fe400078e00ff */
[----:B------:R-:W-:Y:S02]  /*d9d0*/  FFMA.FTZ R18, R18, R10, R0 ;  /* 0x0000000a12127223 */ /* 0x000fe40000010000 */
[----:B------:R-:W-:Y:S02]  /*d9e0*/  FMUL.FTZ R5, R7, R14 ;  /* 0x0000000e07057220 */ /* 0x000fe40000410000 */
[----:B------:R-:W-:-:S02]  /*d9f0*/  IMAD.U32 R10, R26, 0x10000, RZ ;  /* 0x000100001a0a7824 */ /* 0x000fc400078e00ff */
[-C--:B------:R-:W-:Y:S02]  /*da00*/  FMUL.FTZ R0, R7, R6.reuse ;  /* 0x0000000607007220 */ /* 0x080fe40000410000 */
[C---:B------:R-:W-:Y:S02]  /*da10*/  FFMA.FTZ R16, R20.reuse, R6, -R5 ;  /* 0x0000000614107223 */ /* 0x040fe40000010805 */
[----:B------:R-:W-:Y:S02]  /*da20*/  IMAD.U32 R8, R29, 0x10000, RZ ;  /* 0x000100001d087824 */ /* 0x000fe400078e00ff */
[----:B------:R-:W-:Y:S02]  /*da30*/  FMUL.FTZ R5, R13, R10 ;  /* 0x0000000a0d057220 */ /* 0x000fe40000410000 */
[----:B------:R-:W-:Y:S02]  /*da40*/  FFMA.FTZ R20, R20, R14, R0 ;  /* 0x0000000e14147223 */ /* 0x000fe40000010000 */
[----:B------:R-:W-:-:S02]  /*da50*/  FMUL.FTZ R7, R12, R11 ;  /* 0x0000000b0c077220 */ /* 0x000fc40000410000 */
[-C--:B------:R-:W-:Y:S01]  /*da60*/  FMUL.FTZ R6, R12, R15.reuse ;  /* 0x0000000f0c067220 */ /* 0x080fe20000410000 */
[----:B------:R-:W-:Y:S01]  /*da70*/  LOP3.LUT R12, R30, 0xffff0000, RZ, 0xc0, !PT ;  /* 0xffff00001e0c7812 */ /* 0x000fe200078ec0ff */
[-C--:B------:R-:W-:Y:S02]  /*da80*/  FMUL.FTZ R0, R13, R8.reuse ;  /* 0x000000080d007220 */ /* 0x080fe40000410000 */
[----:B------:R-:W-:Y:S01]  /*da90*/  FFMA.FTZ R14, R27, R8, -R5 ;  /* 0x000000081b0e7223 */ /* 0x000fe20000010805 */
[----:B------:R-:W-:Y:S01]  /*daa0*/  LOP3.LUT R8, R29, 0xffff0000, RZ, 0xc0, !PT ;  /* 0xffff00001d087812 */ /* 0x000fe200078ec0ff */
[C---:B------:R-:W-:Y:S02]  /*dab0*/  FFMA.FTZ R15, R22.reuse, R15, -R7 ;  /* 0x0000000f160f7223 */ /* 0x040fe40000010807 */
[----:B------:R-:W-:Y:S02]  /*dac0*/  FFMA.FTZ R11, R22, R11, R6 ;  /* 0x0000000b160b7223 */ /* 0x000fe40000010006 */
[----:B------:R-:W-:Y:S01]  /*dad0*/  FFMA.FTZ R10, R27, R10, R0 ;  /* 0x0000000a1b0a7223 */ /* 0x000fe20000010000 */
[----:B------:R-:W-:Y:S01]  /*dae0*/  F2FP.BF16.PACK_AB R13, R15, R17 ;  /* 0x000000110f0d723e */ /* 0x000fe200000010ff */
[----:B------:R-:W-:-:S02]  /*daf0*/  FMUL.FTZ R7, R25, R9 ;  /* 0x0000000919077220 */ /* 0x000fc40000410000 */
[C---:B------:R-:W-:Y:S02]  /*db00*/  FMUL.FTZ R5, R24.reuse, R28 ;  /* 0x0000001c18057220 */ /* 0x040fe40000410000 */
[----:B------:R-:W-:Y:S02]  /*db10*/  FMUL.FTZ R6, R25, R8 ;  /* 0x0000000819067220 */ /* 0x000fe40000410000 */
[----:B------:R-:W-:Y:S02]  /*db20*/  FMUL.FTZ R0, R24, R12 ;  /* 0x0000000c18007220 */ /* 0x000fe40000410000 */
[C---:B------:R-:W-:Y:S01]  /*db30*/  FFMA.FTZ R7, R32.reuse, R8, -R7 ;  /* 0x0000000820077223 */ /* 0x040fe20000010807 */
[----:B------:R-:W-:Y:S01]  /*db40*/  F2FP.BF16.PACK_AB R8, R19, R35 ;  /* 0x000000231308723e */ /* 0x000fe200000010ff */
[----:B------:R-:W-:Y:S01]  /*db50*/  FFMA.FTZ R5, R31, R12, -R5 ;  /* 0x0000000c1f057223 */ /* 0x000fe20000010805 */
[----:B------:R-:W-:Y:S01]  /*db60*/  F2FP.BF16.PACK_AB R12, R33, R37 ;  /* 0x00000025210c723e */ /* 0x000fe200000010ff */
[----:B------:R-:W-:Y:S01]  /*db70*/  FFMA.FTZ R6, R32, R9, R6 ;  /* 0x0000000920067223 */ /* 0x000fe20000010006 */
[----:B------:R-:W-:Y:S01]  /*db80*/  F2FP.BF16.PACK_AB R9, R11, R18 ;  /* 0x000000120b09723e */ /* 0x000fe200000010ff */
[----:B------:R-:W-:Y:S01]  /*db90*/  FFMA.FTZ R0, R31, R28, R0 ;  /* 0x0000001c1f007223 */ /* 0x000fe20000010000 */
[----:B------:R-:W-:-:S02]  /*dba0*/  F2FP.BF16.PACK_AB R14, R7, R14 ;  /* 0x0000000e070e723e */ /* 0x000fc400000010ff */
[----:B------:R-:W-:Y:S02]  /*dbb0*/  F2FP.BF16.PACK_AB R15, R5, R16 ;  /* 0x00000010050f723e */ /* 0x000fe400000010ff */
[----:B------:R-:W-:Y:S02]  /*dbc0*/  F2FP.BF16.PACK_AB R10, R6, R10 ;  /* 0x0000000a060a723e */ /* 0x000fe400000010ff */
[----:B------:R-:W-:Y:S01]  /*dbd0*/  F2FP.BF16.PACK_AB R11, R0, R20 ;  /* 0x00000014000b723e */ /* 0x000fe200000010ff */
[----:B------:R1:W-:Y:S04]  /*dbe0*/  STS.128 [R36+0x100], R12 ;  /* 0x0001000c24007388 */ /* 0x0003e80000000c00 */
[----:B------:R1:W-:Y:S02]  /*dbf0*/  STS.128 [R34+0x100], R8 ;  /* 0x0001000822007388 */ /* 0x0003e40000000c00 */
.L_x_607:
[----:B------:R-:W-:Y:S05]  /*dc00*/  BSYNC B2 ;  /* 0x0000000000027941 */ /* 0x000fea0003800000 */
.L_x_585:
[----:B------:R-:W-:Y:S01]  /*dc10*/  LEA.HI R191, R194, R228, RZ, 0x5 ;  /* 0x000000e4c2bf7211 */ /* 0x000fe200078f28ff */
[----:B------:R-:W-:Y:S01]  /*dc20*/  BAR.SYNC.DEFER_BLOCKING 0x0 ;  /* 0x0000000000007b1d */ /* 0x000fe20000010000 */
[C---:B------:R-:W-:Y:S01]  /*dc30*/  IMAD.SHL.U32 R0, R68.reuse, 0x40, RZ ;  /* 0x0000004044007824 */ /* 0x040fe200078e00ff */
[----:B------:R-:W-:Y:S01]  /*dc40*/  LOP3.LUT P0, RZ, R68, 0x2, RZ, 0xc0, !PT ;  /* 0x0000000244ff7812 */ /* 0x000fe2000780c0ff */
[----:B------:R-:W-:Y:S01]  /*dc50*/  IMAD.SHL.U32 R5, R69, 0x8, RZ ;  /* 0x0000000845057824 */ /* 0x000fe200078e00ff */
[----:B------:R-:W-:Y:S01]  /*dc60*/  SHF.R.S32.HI R190, RZ, 0x5, R191 ;  /* 0x00000005ffbe7819 */ /* 0x000fe200000114bf */
[----:B------:R-:W-:Y:S01]  /*dc70*/  IMAD.WIDE.U32 R6, R188, c[0x0][0x208], RZ ;  /* 0x00008200bc067a25 */ /* 0x000fe200078e00ff */
[----:B------:R-:W-:-:S02]  /*dc80*/  LOP3.LUT R0, R0, 0x1c0, RZ, 0xc0, !PT ;  /* 0x000001c000007812 */ /* 0x000fc400078ec0ff */
[----:B------:R-:W-:Y:S01]  /*dc90*/  LOP3.LUT P1, RZ, R121, 0x1, RZ, 0xc0, !PT ;  /* 0x0000000179ff7812 */ /* 0x000fe2000782c0ff */
[----:B------:R-:W-:Y:S01]  /*dca0*/  IMAD R176, R190, 0x400, R3 ;  /* 0x00000400beb07824 */ /* 0x000fe200078e0203 */
[----:B------:R-:W-:Y:S01]  /*dcb0*/  LOP3.LUT R5, R0, 0x8, R5, 0xf8, !PT ;  /* 0x0000000800057812 */ /* 0x000fe200078ef805 */
[----:B------:R-:W-:Y:S01]  /*dcc0*/  IMAD.MOV.U32 R192, RZ, RZ, 0x6 ;  /* 0x00000006ffc07424 */ /* 0x000fe200078e00ff */
[----:B------:R-:W-:Y:S01]  /*dcd0*/  SHF.R.U32.HI R0, RZ, 0x3, R0 ;  /* 0x00000003ff007819 */ /* 0x000fe20000011600 */
[----:B------:R-:W-:Y:S01]  /*dce0*/  IMAD R189, R188, -0x80, R206 ;  /* 0xffffff80bcbd7824 */ /* 0x000fe200078e02ce */
[C---:B------:R-:W-:Y:S01]  /*dcf0*/  LEA R184, R176.reuse, 0x100, 0x1 ;  /* 0x00000100b0b87811 */ /* 0x040fe200078e08ff */
[----:B------:R-:W-:Y:S01]  /*dd00*/  IMAD.SHL.U32 R176, R176, 0x2, RZ ;  /* 0x00000002b0b07824 */ /* 0x000fe200078e00ff */
[----:B------:R-:W-:Y:S01]  /*dd10*/  LOP3.LUT R0, R5, R0, RZ, 0x3c, !PT ;  /* 0x0000000005007212 */ /* 0x000fe200078e3cff */
[----:B------:R-:W-:Y:S01]  /*dd20*/  IMAD.SHL.U32 R227, R84, 0x2, RZ ;  /* 0x0000000254e37824 */ /* 0x000fe200078e00ff */
[----:B------:R-:W-:Y:S01]  /*dd30*/  LOP3.LUT P6, RZ, R121, 0x2, RZ, 0xc0, !PT ;  /* 0x0000000279ff7812 */ /* 0x000fe200078cc0ff */
[----:B------:R-:W-:-:S02]  /*dd40*/  IMAD R180, R4, 0x2, R184 ;  /* 0x0000000204b47824 */ /* 0x000fc400078e02b8 */
[C---:B------:R-:W-:Y:S02]  /*dd50*/  IMAD R184, R2.reuse, 0x2, R184 ;  /* 0x0000000202b87824 */ /* 0x040fe400078e02b8 */
[----:B------:R-:W-:Y:S01]  /*dd60*/  IMAD R196, R2, 0x2, R180 ;  /* 0x0000000202c47824 */ /* 0x000fe200078e02b4 */
[----:B------:R-:W-:Y:S01]  /*dd70*/  LDSM.16.M88.4 R136, [R176+0x100] ;  /* 0x00010000b088783b */ /* 0x000fe20000000200 */
[----:B------:R-:W-:-:S03]  /*dd80*/  IMAD R0, R81, 0x200, R0 ;  /* 0x0000020051007824 */ /* 0x000fc600078e0200 */
        /* <DEDUP_REMOVED lines=8> */
[----:B------:R-:W-:Y:S02]  /*de10*/  IMAD R0, R85, c[0x0][0x208], RZ ;  /* 0x0000820055007a24 */ /* 0x000fe400078e02ff */
[----:B------:R-:W-:Y:S01]  /*de20*/  IADD3 R226, R211, 0x800, RZ ;  /* 0x00000800d3e27810 */ /* 0x000fe20007ffe0ff */
[----:B------:R-:W-:Y:S01]  /*de30*/  LDSM.16.M88.4 R180, [R180+0x4000] ;  /* 0x00400000b4b4783b */ /* 0x000fe20000000200 */
[----:B------:R-:W-:Y:S01]  /*de40*/  IMAD R5, R188, c[0x0][0x20c], R0 ;  /* 0x00008300bc057a24 */ /* 0x000fe200078e0200 */
[----:B------:R-:W-:-:S02]  /*de50*/  LEA R0, P0, R6, R92, 0x7 ;  /* 0x0000005c06007211 */ /* 0x000fc400078038ff */
[----:B------:R-:W-:Y:S01]  /*de60*/  LDSM.16.M88.4 R184, [R184+0x4000] ;  /* 0x00400000b8b8783b */ /* 0x000fe20000000200 */
[----:B------:R-:W-:Y:S01]  /*de70*/  IMAD.IADD R5, R7, 0x1, R5 ;  /* 0x0000000107057824 */ /* 0x000fe200078e0205 */
[C---:B------:R-:W-:Y:S02]  /*de80*/  IADD3 R225, R211.reuse, 0x1000, RZ ;  /* 0x00001000d3e17810 */ /* 0x040fe40007ffe0ff */
[----:B------:R-:W-:Y:S01]  /*de90*/  LDSM.16.M88.4 R196, [R196+0x4000] ;  /* 0x00400000c4c4783b */ /* 0x000fe20000000200 */
[----:B------:R-:W-:Y:S02]  /*dea0*/  IADD3 R224, R211, 0x1800, RZ ;  /* 0x00001800d3e07810 */ /* 0x000fe40007ffe0ff */
[----:B------:R-:W-:Y:S01]  /*deb0*/  LEA.HI.X R7, R6, R87, R5, 0x7, P0 ;  /* 0x0000005706077211 */ /* 0x000fe200000f3c05 */
[----:B------:R-:W-:Y:S01]  /*dec0*/  BAR.SYNC.DEFER_BLOCKING 0x0 ;  /* 0x0000000000007b1d */ /* 0x000fe20000010000 */
[----:B------:R-:W-:Y:S01]  /*ded0*/  IMAD.MOV.U32 R5, RZ, RZ, c[0x0][0x208] ;  /* 0x00008200ff057624 */ /* 0x000fe200078e00ff */
[----:B------:R-:W-:-:S02]  /*dee0*/  LEA R6, P0, R0, c[0x0][0x1f8], 0x1 ;  /* 0x00007e0000067a11 */ /* 0x000fc400078008ff */
[----:B------:R-:W-:Y:S02]  /*def0*/  IADD3 R223, R211, 0x2000, RZ ;  /* 0x00002000d3df7810 */ /* 0x000fe40007ffe0ff */
[----:B------:R-:W-:Y:S01]  /*df00*/  LEA.HI.X R7, R0, c[0x0][0x1fc], R7, 0x1, P0 ;  /* 0x00007f0000077a11 */ /* 0x000fe200000f0c07 */
[----:B------:R-:W-:Y:S01]  /*df10*/  IMAD.IADD R0, R189, 0x1, -R69 ;  /* 0x00000001bd007824 */ /* 0x000fe200078e0a45 */
[C---:B------:R-:W-:Y:S02]  /*df20*/  IADD3 R222, R211.reuse, 0x2800, RZ ;  /* 0x00002800d3de7810 */ /* 0x040fe40007ffe0ff */
[----:B------:R-:W-:Y:S02]  /*df30*/  IADD3 R221, R211, 0x3000, RZ ;  /* 0x00003000d3dd7810 */ /* 0x000fe40007ffe0ff */
[C---:B------:R-:W-:Y:S02]  /*df40*/  ISETP.LT.OR P4, PT, R0.reuse, 0x1, P1 ;  /* 0x000000010000780c */ /* 0x040fe40000f81670 */
        /* <DEDUP_REMOVED lines=11> */
[----:B------:R-:W-:Y:S01]  /*e000*/  IADD3 R212, R211, 0x7800, RZ ;  /* 0x00007800d3d47810 */ /* 0x000fe20007ffe0ff */
[----:B------:R-:W2:Y:S04]  /*e010*/  LDSM.16.M88.4 R16, [R204+0x8900] ;  /* 0x00890000cc10783b */ /* 0x000ea80000000200 */
[----:B-1----:R-:W1:Y:S04]  /*e020*/  LDSM.16.M88.4 R12, [R204+0x9100] ;  /* 0x00910000cc0c783b */ /* 0x002e680000000200 */
[----:B------:R-:W3:Y:S04]  /*e030*/  LDSM.16.M88.4 R24, [R204+0x9900] ;  /* 0x00990000cc18783b */ /* 0x000ee80000000200 */
[----:B----4-:R-:W4:Y:S04]  /*e040*/  LDSM.16.M88.4 R8, [R204+0x8100] ;  /* 0x00810000cc08783b */ /* 0x010f280000000200 */
[----:B------:R-:W1:Y:S04]  /*e050*/  LDSM.16.M88.4 R32, [R211+0x1800] ;  /* 0x00180000d320783b */ /* 0x000e680000000200 */
[----:B------:R-:W3:Y:S04]  /*e060*/  LDSM.16.M88.4 R52, [R204+0xa100] ;  /* 0x00a10000cc34783b */ /* 0x000ee80000000200 */
[----:B------:R-:W3:Y:S04]  /*e070*/  LDSM.16.M88.4 R40, [R211+0x1000] ;  /* 0x00100000d328783b */ /* 0x000ee80000000200 */
[----:B------:R-:W3:Y:S04]  /*e080*/  LDSM.16.M88.4 R64, [R211+0x2000] ;  /* 0x00200000d340783b */ /* 0x000ee80000000200 */
[----:B------:R-:W3:Y:S04]  /*e090*/  LDSM.16.M88.4 R44, [R211+0x800] ;  /* 0x00080000d32c783b */ /* 0x000ee80000000200 */
[----:B------:R-:W4:Y:S01]  /*e0a0*/  LDSM.16.M88.4 R48, [R211] ;  /* 0x00000000d330783b */ /* 0x000f220000000200 */
[C---:B--2---:R-:W-:Y:S03]  /*e0b0*/  HMMA.16816.F32.BF16 R36, R136.reuse, R16, RZ ;  /* 0x000000108824723c */ /* 0x044fe600000418ff */
[----:B------:R-:W2:Y:S05]  /*e0c0*/  LDSM.16.M88.4 R72, [R204+0xa900] ;  /* 0x00a90000cc48783b */ /* 0x000eaa0000000200 */
[C---:B------:R-:W-:Y:S08]  /*e0d0*/  HMMA.16816.F32.BF16 R28, R136.reuse, R18, RZ ;  /* 0x00000012881c723c */ /* 0x040ff000000418ff */
[C---:B-1----:R-:W-:Y:S08]  /*e0e0*/  HMMA.16816.F32.BF16 R20, R136.reuse, R12, RZ ;  /* 0x0000000c8814723c */ /* 0x042ff000000418ff */
[C---:B------:R-:W-:Y:S08]  /*e0f0*/  HMMA.16816.F32.BF16 R16, R136.reuse, R14, RZ ;  /* 0x0000000e8810723c */ /* 0x040ff000000418ff */
[C---:B---3--:R-:W-:Y:S08]  /*e100*/  HMMA.16816.F32.BF16 R12, R136.reuse, R24, RZ ;  /* 0x00000018880c723c */ /* 0x048ff000000418ff */
[C---:B----4-:R-:W-:Y:S08]  /*e110*/  HMMA.16816.F32.BF16 R60, R136.reuse, R8, RZ ;  /* 0x00000008883c723c */ /* 0x050ff000000418ff */
[C---:B------:R-:W-:Y:S08]  /*e120*/  HMMA.16816.F32.BF16 R56, R136.reuse, R10, RZ ;  /* 0x0000000a8838723c */ /* 0x040ff000000418ff */
[----:B------:R-:W-:Y:S08]  /*e130*/  HMMA.16816.F32.BF16 R8, R136, R26, RZ ;  /* 0x0000001a8808723c */ /* 0x000ff000000418ff */
[----:B------:R-:W-:Y:S07]  /*e140*/  HMMA.16816.F32.BF16 R76, R140, R32, R12 ;  /* 0x000000208c4c723c */ /* 0x000fee000004180c */
[C---:B------:R-:W-:Y:S01]  /*e150*/  IMAD.SHL.U32 R32, R5.reuse, 0x40, RZ ;  /* 0x0000004005207824 */ /* 0x040fe200078e00ff */
[C---:B------:R-:W-:Y:S08]  /*e160*/  HMMA.16816.F32.BF16 R12, R136.reuse, R54, RZ ;  /* 0x00000036880c723c */ /* 0x040ff000000418ff */
[----:B------:R-:W-:Y:S08]  /*e170*/  HMMA.16816.F32.BF16 R24, R136, R52, RZ ;  /* 0x000000348818723c */ /* 0x000ff000000418ff */
[C---:B------:R-:W-:Y:S07]  /*e180*/  HMMA.16816.F32.BF16 R100, R140.reuse, R42, R16 ;  /* 0x0000002a8c64723c */ /* 0x040fee0000041810 */
[----:B------:R-:W-:Y:S01]  /*e190*/  SHF.L.U64.HI R19, R5, R192, c[0x0][0x20c] ;  /* 0x0000830005137619 */ /* 0x000fe200000102c0 */
[C---:B------:R-:W-:Y:S07]  /*e1a0*/  HMMA.16816.F32.BF16 R96, R140.reuse, R34, R8 ;  /* 0x000000228c60723c */ /* 0x040fee0000041808 */
[----:B------:R-:W-:Y:S01]  /*e1b0*/  IADD3 R10, P0, R32, R6, RZ ;  /* 0x00000006200a7210 */ /* 0x000fe20007f1e0ff */
[----:B------:R-:W-:Y:S03]  /*e1c0*/  HMMA.16816.F32.BF16 R92, R140, R66, R12 ;  /* 0x000000428c5c723c */ /* 0x000fe6000004180c */
[----:B------:R-:W-:Y:S01]  /*e1d0*/  IADD3 R8, P1, R10, R32, RZ ;  /* 0x000000200a087210 */ /* 0x000fe20007f3e0ff */
[----:B------:R-:W-:Y:S01]  /*e1e0*/  IMAD.X R11, R19, 0x1, R7, P0 ;  /* 0x00000001130b7824 */ /* 0x000fe200000e0607 */
[----:B------:R-:W-:-:S02]  /*e1f0*/  IADD3 R5, P0, R32, 0x80, RZ ;  /* 0x0000008020057810 */ /* 0x000fc40007f1e0ff */
[----:B------:R-:W-:Y:S01]  /*e200*/  IADD3 R12, P3, P2, R32, 0x80, R6 ;  /* 0x00000080200c7810 */ /* 0x000fe20007a7e006 */
[C---:B------:R-:W-:Y:S01]  /*e210*/  HMMA.16816.F32.BF16 R104, R140.reuse, R46, R28 ;  /* 0x0000002e8c68723c */ /* 0x040fe2000004181c */
[----:B------:R-:W-:Y:S01]  /*e220*/  LDSM.16.M88.4 R28, [R204+0xb900] ;  /* 0x00b90000cc1c783b */ /* 0x000fe20000000200 */
[----:B------:R-:W-:Y:S01]  /*e230*/  IMAD.X R9, R11, 0x1, R19, P1 ;  /* 0x000000010b097824 */ /* 0x000fe200008e0613 */
[----:B------:R-:W-:Y:S01]  /*e240*/  IADD3.X R13, R19, RZ, R7, P3, P2 ;  /* 0x000000ff130d7210 */ /* 0x000fe20001fe4407 */
[----:B------:R-:W-:Y:S01]  /*e250*/  IMAD.X R18, RZ, RZ, R19, P0 ;  /* 0x000000ffff127224 */ /* 0x000fe200000e0613 */
[----:B------:R-:W-:Y:S02]  /*e260*/  LOP3.LUT P3, RZ, R121, 0x1, RZ, 0xc0, !PT ;  /* 0x0000000179ff7812 */ /* 0x000fe4000786c0ff */
[C---:B------:R-:W-:Y:S01]  /*e270*/  ISETP.LT.OR P2, PT, R0.reuse, 0x1, P6 ;  /* 0x000000010000780c */ /* 0x040fe20003741670 */
[----:B------:R-:W-:Y:S01]  /*e280*/  HMMA.16816.F32.BF16 R116, R140, R48, R60 ;  /* 0x000000308c74723c */ /* 0x000fe2000004183c */
[----:B------:R-:W-:Y:S01]  /*e290*/  ISETP.LT.OR P1, PT, R0, 0x21, P3 ;  /* 0x000000210000780c */ /* 0x000fe20001f21670 */
[----:B------:R-:W-:Y:S01]  /*e2a0*/  STL [R1+0x10], R18 ;  /* 0x0000101201007387 */ /* 0x000fe20000100800 */
[----:B------:R-:W-:-:S05]  /*e2b0*/  IADD3 R16, P0, R5, R10, RZ ;  /* 0x0000000a05107210 */ /* 0x000fca0007f1e0ff */
[----:B------:R-:W-:Y:S01]  /*e2c0*/  IMAD.X R17, R18, 0x1, R11, P0 ;  /* 0x0000000112117824 */ /* 0x000fe200000e060b */
[----:B------:R-:W-:Y:S01]  /*e2d0*/  IADD3 R14, P0, R8, R32, RZ ;  /* 0x00000020080e7210 */ /* 0x000fe20007f1e0ff */
[----:B------:R-:W-:Y:S01]  /*e2e0*/  HMMA.16816.F32.BF16 R108, R140, R50, R56 ;  /* 0x000000328c6c723c */ /* 0x000fe20000041838 */
[----:B------:R-:W-:Y:S03]  /*e2f0*/  LDSM.16.M88.4 R48, [R211+0x3800] ;  /* 0x00380000d330783b */ /* 0x000fe60000000200 */
[----:B------:R-:W-:-:S04]  /*e300*/  IMAD.X R15, R9, 0x1, R19, P0 ;  /* 0x00000001090f7824 */ /* 0x000fc800000e0613 */
[C---:B------:R-:W-:Y:S01]  /*e310*/  HMMA.16816.F32.BF16 R112, R140.reuse, R44, R36 ;  /* 0x0000002c8c70723c */ /* 0x040fe20000041824 */
[----:B------:R-:W-:Y:S07]  /*e320*/  LDSM.16.M88.4 R44, [R211+0x3000] ;  /* 0x00300000d32c783b */ /* 0x000fee0000000200 */
[C---:B------:R-:W-:Y:S01]  /*e330*/  HMMA.16816.F32.BF16 R80, R140.reuse, R40, R20 ;  /* 0x000000288c50723c */ /* 0x040fe20000041814 */
[----:B------:R-:W1:Y:S07]  /*e340*/  LDSM.16.M88.4 R40, [R211+0x2800] ;  /* 0x00280000d328783b */ /* 0x000e6e0000000200 */
[----:B------:R-:W-:Y:S01]  /*e350*/  HMMA.16816.F32.BF16 R88, R140, R64, R24 ;  /* 0x000000408c58723c */ /* 0x000fe20000041818 */
[----:B------:R-:W3:Y:S04]  /*e360*/  LDSM.16.M88.4 R24, [R204+0xb100] ;  /* 0x00b10000cc18783b */ /* 0x000ee80000000200 */
[----:B------:R-:W-:Y:S01]  /*e370*/  @!PT LDS RZ, [RZ] ;  /* 0x00000000fffff984 */ /* 0x000fe20000000800 */
[----:B------:R-:W-:Y:S01]  /*e380*/  @!PT LDS RZ, [RZ] ;  /* 0x00000000fffff984 */ /* 0x000fe20000000800 */
[----:B------:R-:W-:Y:S01]  /*e390*/  @!PT LDS RZ, [RZ] ;  /* 0x00000000fffff984 */ /* 0x000fe20000000800 */
[----:B------:R4:W-:Y:S01]  /*e3a0*/  LDGSTS.E.BYPASS.LTC128B.128 [R227+0x100], [R6.64], !P4 ;  /* 0x0010000006e37fae */ /* 0x0009e2000e101d48 */
[----:B------:R-:W-:-:S02]  /*e3b0*/  ISETP.LT.OR P4, PT, R0, 0x41, P3 ;  /* 0x000000410000780c */ /* 0x000fc40001f81670 */
[----:B------:R-:W-:Y:S01]  /*e3c0*/  LOP3.LUT P3, RZ, R68, 0x4, RZ, 0xc0, !PT ;  /* 0x0000000444ff7812 */ /* 0x000fe2000786c0ff */
[----:B------:R4:W-:Y:S01]  /*e3d0*/  LDGSTS.E.BYPASS.LTC128B.128 [R227+0x4100], [R6.64+0x80], !P2 ;  /* 0x0410008006e37fae */ /* 0x0009e2000d101d48 */
[C---:B------:R-:W-:Y:S01]  /*e3e0*/  ISETP.LT.OR P2, PT, R0.reuse, 0x41, P6 ;  /* 0x000000410000780c */ /* 0x040fe20003741670 */
[C---:B--2---:R-:W-:Y:S02]  /*e3f0*/  HMMA.16816.F32.BF16 R20, R136.reuse, R72, RZ ;  /* 0x000000488814723c */ /* 0x044fe400000418ff */
[----:B------:R2:W-:Y:S04]  /*e400*/  LDGSTS.E.BYPASS.LTC128B.128 [R227+0x1100], [R10.64], !P1 ;  /* 0x011000000ae37fae */ /* 0x0005e8000c901d48 */
[----:B------:R2:W-:Y:S01]  /*e410*/  LDGSTS.E.BYPASS.LTC128B.128 [R227+0x5100], [R12.64], !P5 ;  /* 0x051000000ce37fae */ /* 0x0005e2000e901d48 */
[----:B------:R-:W-:Y:S01]  /*e420*/  LOP3.LUT P5, RZ, R121, 0x1, RZ, 0xc0, !PT ;  /* 0x0000000179ff7812 */ /* 0x000fe200078ac0ff */
[----:B------:R-:W-:Y:S02]  /*e430*/  HMMA.16816.F32.BF16 R32, R136, R74, RZ ;  /* 0x0000004a8820723c */ /* 0x000fe400000418ff */
[----:B------:R2:W-:Y:S01]  /*e440*/  LDGSTS.E.BYPASS.LTC128B.128 [R227+0x2100], [R8.64], !P4 ;  /* 0x0210000008e37fae */ /* 0x0005e2000e101d48 */
[----:B------:R-:W-:-:S03]  /*e450*/  ISETP.LT.OR P1, PT, R0, 0x61, P5 ;  /* 0x000000610000780c */ /* 0x000fc60002f21670 */
[----:B------:R2:W-:Y:S10]  /*e460*/  LDGSTS.E.BYPASS.LTC128B.128 [R227+0x6100], [R16.64], !P2 ;  /* 0x0610000010e37fae */ /* 0x0005f4000d101d48 */
[----:B------:R2:W-:Y:S01]  /*e470*/  LDGSTS.E.BYPASS.LTC128B.128 [R227+0x3100], [R14.64], !P1 ;  /* 0x031000000ee37fae */ /* 0x0005e2000c901d48 */
[----:B----4-:R-:W-:Y:S01]  /*e480*/  IADD3 R6, P0, R5, R8, RZ ;  /* 0x0000000805067210 */ /* 0x010fe20007f1e0ff */
[----:B-1----:R-:W-:Y:S04]  /*e490*/  HMMA.16816.F32.BF16 R84, R140, R40, R20 ;  /* 0x000000288c54723c */ /* 0x002fe80000041814 */
[----:B------:R-:W-:Y:S01]  /*e4a0*/  IMAD.X R7, R18, 0x1, R9, P0 ;  /* 0x0000000112077824 */ /* 0x000fe200000e0609 */
[----:B------:R-:W-:Y:S01]  /*e4b0*/  ISETP.LT.OR P0, PT, R0, 0x61, P6 ;  /* 0x000000610000780c */ /* 0x000fe20003701670 */
[----:B------:R-:W-:-:S02]  /*e4c0*/  IMAD.MOV.U32 R0, RZ, RZ, 0x40 ;  /* 0x00000040ff007424 */ /* 0x000fc400078e00ff */
[----:B---3--:R-:W-:Y:S03]  /*e4d0*/  HMMA.16816.F32.BF16 R36, R136, R24, RZ ;  /* 0x000000188824723c */ /* 0x008fe600000418ff */
[----:B------:R-:W-:-:S05]  /*e4e0*/  SEL R0, R0, 0xffffffc0, !P3 ;  /* 0xffffffc000007807 */ /* 0x000fca0005800000 */
[----:B------:R-:W-:Y:S01]  /*e4f0*/  IMAD.IADD R210, R204, 0x1, R0 ;  /* 0x00000001ccd27824 */ /* 0x000fe200078e0200 */
[C---:B--2---:R-:W-:Y:S01]  /*e500*/  HMMA.16816.F32.BF16 R8, R136.reuse, R30, RZ ;  /* 0x0000001e8808723c */ /* 0x044fe200000418ff */
[----:B------:R1:W-:Y:S01]  /*e510*/  LDGSTS.E.BYPASS.LTC128B.128 [R227+0x7100], [R6.64], !P0 ;  /* 0x0710000006e37fae */ /* 0x0003e2000c101d48 */
[----:B------:R-:W-:Y:S01]  /*e520*/  IMAD.IADD R207, R0, 0x1, R211 ;  /* 0x0000000100cf7824 */ /* 0x000fe200078e02d3 */
[----:B------:R-:W-:Y:S02]  /*e530*/  ISETP.GE.AND P0, PT, R208, 0x2, PT ;  /* 0x00000002d000780c */ /* 0x000fe40003f06270 */
[----:B------:R-:W-:Y:S03]  /*e540*/  LDSM.16.M88.4 R16, [R210+0x9900] ;  /* 0x00990000d210783b */ /* 0x000fe60000000200 */
[C---:B------:R-:W-:Y:S01]  /*e550*/  HMMA.16816.F32.BF16 R12, R136.reuse, R28, RZ ;  /* 0x0000001c880c723c */ /* 0x040fe200000418ff */
[----:B------:R-:W2:Y:S04]  /*e560*/  LDSM.16.M88.4 R28, [R210+0x8900] ;  /* 0x00890000d21c783b */ /* 0x000ea80000000200 */
[----:B------:R-:W0:Y:S03]  /*e570*/  LDGDEPBAR ;  /* 0x00000000000079af */ /* 0x000e260000000000 */
[----:B------:R-:W-:Y:S01]  /*e580*/  HMMA.16816.F32.BF16 R20, R136, R26, RZ ;  /* 0x0000001a8814723c */ /* 0x000fe200000418ff */
[----:B------:R-:W3:Y:S07]  /*e590*/  LDSM.16.M88.4 R24, [R210+0x8100] ;  /* 0x00810000d218783b */ /* 0x000eee0000000200 */
[C---:B------:R-:W-:Y:S01]  /*e5a0*/  HMMA.16816.F32.BF16 R72, R140.reuse, R42, R32 ;  /* 0x0000002a8c48723c */ /* 0x040fe20000041820 */
[----:B------:R-:W4:Y:S07]  /*e5b0*/  LDSM.16.M88.4 R32, [R210+0x9100] ;  /* 0x00910000d220783b */ /* 0x000f2e0000000200 */
[C---:B------:R-:W-:Y:S01]  /*e5c0*/  HMMA.16816.F32.BF16 R60, R140.reuse, R48, R12 ;  /* 0x000000308c3c723c */ /* 0x040fe2000004180c */
[----:B------:R-:W-:Y:S07]  /*e5d0*/  LDSM.16.M88.4 R12, [R210+0xa900] ;  /* 0x00a90000d20c783b */ /* 0x000fee0000000200 */
[C---:B------:R-:W-:Y:S01]  /*e5e0*/  HMMA.16816.F32.BF16 R48, R140.reuse, R50, R8 ;  /* 0x000000328c30723c */ /* 0x040fe20000041808 */
[----:B------:R-:W1:Y:S07]  /*e5f0*/  LDSM.16.M88.4 R8, [R210+0xa100] ;  /* 0x00a10000d208783b */ /* 0x000e6e0000000200 */
[----:B------:R-:W-:Y:S08]  /*e600*/  HMMA.16816.F32.BF16 R68, R140, R44, R36 ;  /* 0x0000002c8c44723c */ /* 0x000ff00000041824 */
[C---:B--2---:R-:W-:Y:S08]  /*e610*/  HMMA.16816.F32.BF16 R52, R168.reuse, R28, R112 ;  /* 0x0000001ca834723c */ /* 0x044ff00000041870 */
[----:B------:R-:W-:Y:S01]  /*e620*/  HMMA.16816.F32.BF16 R40, R168, R30, R104 ;  /* 0x0000001ea828723c */ /* 0x000fe20000041868 */
[----:B------:R-:W2:Y:S07]  /*e630*/  LDSM.16.M88.4 R28, [R210+0xb900] ;  /* 0x00b90000d21c783b */ /* 0x000eae0000000200 */
[----:B------:R-:W-:Y:S01]  /*e640*/  HMMA.16816.F32.BF16 R64, R140, R46, R20 ;  /* 0x0000002e8c40723c */ /* 0x000fe20000041814 */
[----:B------:R-:W2:Y:S07]  /*e650*/  LDSM.16.M88.4 R20, [R210+0xb100] ;  /* 0x00b10000d214783b */ /* 0x000eae0000000200 */
[C---:B---3--:R-:W-:Y:S08]  /*e660*/  HMMA.16816.F32.BF16 R56, R168.reuse, R24, R116 ;  /* 0x00000018a838723c */ /* 0x048ff00000041874 */
[C---:B------:R-:W-:Y:S01]  /*e670*/  HMMA.16816.F32.BF16 R44, R168.reuse, R26, R108 ;  /* 0x0000001aa82c723c */ /* 0x040fe2000004186c */
[----:B------:R-:W3:Y:S07]  /*e680*/  LDSM.16.M88.4 R24, [R207] ;  /* 0x00000000cf18783b */ /* 0x000eee0000000200 */
[C---:B----4-:R-:W-:Y:S08]  /*e690*/  HMMA.16816.F32.BF16 R36, R168.reuse, R32, R80 ;  /* 0x00000020a824723c */ /* 0x050ff00000041850 */
[C---:B------:R-:W-:Y:S08]  /*e6a0*/  HMMA.16816.F32.BF16 R32, R168.reuse, R34, R100 ;  /* 0x00000022a820723c */ /* 0x040ff00000041864 */
[C---:B-1----:R-:W-:Y:S08]  /*e6b0*/  HMMA.16816.F32.BF16 R88, R168.reuse, R8, R88 ;  /* 0x00000008a858723c */ /* 0x042ff00000041858 */
[C---:B------:R-:W-:Y:S01]  /*e6c0*/  HMMA.16816.F32.BF16 R108, R168.reuse, R10, R92 ;  /* 0x0000000aa86c723c */ /* 0x040fe2000004185c */
[----:B------:R-:W1:Y:S07]  /*e6d0*/  LDSM.16.M88.4 R8, [R207+0x800] ;  /* 0x00080000cf08783b */ /* 0x000e6e0000000200 */
[C---:B------:R-:W-:Y:S08]  /*e6e0*/  HMMA.16816.F32.BF16 R100, R168.reuse, R12, R84 ;  /* 0x0000000ca864723c */ /* 0x040ff00000041854 */
[C---:B--2---:R-:W-:Y:S08]  /*e6f0*/  HMMA.16816.F32.BF16 R92, R168.reuse, R28, R60 ;  /* 0x0000001ca85c723c */ /* 0x044ff0000004183c */
[C---:B------:R-:W-:Y:S01]  /*e700*/  HMMA.16816.F32.BF16 R84, R168.reuse, R30, R48 ;  /* 0x0000001ea854723c */ /* 0x040fe20000041830 */
[----:B------:R-:W2:Y:S07]  /*e710*/  LDSM.16.M88.4 R28, [R207+0x2000] ;  /* 0x00200000cf1c783b */ /* 0x000eae0000000200 */
[C---:B------:R-:W-:Y:S08]  /*e720*/  HMMA.16816.F32.BF16 R76, R168.reuse, R16, R76 ;  /* 0x00000010a84c723c */ /* 0x040ff0000004184c */
[C---:B------:R-:W-:Y:S01]  /*e730*/  HMMA.16816.F32.BF16 R80, R168.reuse, R18, R96 ;  /* 0x00000012a850723c */ /* 0x040fe20000041860 */
[----:B------:R-:W4:Y:S07]  /*e740*/  LDSM.16.M88.4 R16, [R207+0x1000] ;  /* 0x00100000cf10783b */ /* 0x000f2e0000000200 */
[C---:B------:R-:W-:Y:S01]  /*e750*/  HMMA.16816.F32.BF16 R104, R168.reuse, R14, R72 ;  /* 0x0000000ea868723c */ /* 0x040fe20000041848 */
[----:B------:R-:W-:Y:S07]  /*e760*/  LDSM.16.M88.4 R12, [R207+0x3000] ;  /* 0x00300000cf0c783b */ /* 0x000fee0000000200 */
[C---:B------:R-:W-:Y:S08]  /*e770*/  HMMA.16816.F32.BF16 R112, R168.reuse, R20, R68 ;  /* 0x00000014a870723c */ /* 0x040ff00000041844 */
        /* <DEDUP_REMOVED lines=13> */
[----:B------:R-:W4:Y:S04]  /*e850*/  LDSM.16.M88.4 R32, [R204+0xc900] ;  /* 0x00c90000cc20783b */ /* 0x000f280000000200 */
[----:B------:R-:W-:Y:S03]  /*e860*/  LDSM.16.M88.4 R16, [R204+0xe100] ;  /* 0x00e10000cc10783b */ /* 0x000fe60000000200 */
[C---:B------:R-:W-:Y:S08]  /*e870*/  HMMA.16816.F32.BF16 R48, R172.reuse, R22, R80 ;  /* 0x00000016ac30723c */ /* 0x040ff00000041850 */
[C---:B---3--:R-:W-:Y:S08]  /*e880*/  HMMA.16816.F32.BF16 R80, R172.reuse, R24, R100 ;  /* 0x00000018ac50723c */ /* 0x048ff00000041864 */
[C---:B------:R-:W-:Y:S01]  /*e890*/  HMMA.16816.F32.BF16 R100, R172.reuse, R26, R104 ;  /* 0x0000001aac64723c */ /* 0x040fe20000041868 */
[----:B------:R-:W3:Y:S07]  /*e8a0*/  LDSM.16.M88.4 R24, [R204+0xd900] ;  /* 0x00d90000cc18783b */ /* 0x000eee0000000200 */
[C---:B------:R-:W-:Y:S01]  /*e8b0*/  HMMA.16816.F32.BF16 R36, R172.reuse, R20, R76 ;  /* 0x00000014ac24723c */ /* 0x040fe2000004184c */
[----:B------:R-:W3:Y:S04]  /*e8c0*/  LDSM.16.M88.4 R20, [R204+0xc100] ;  /* 0x00c10000cc14783b */ /* 0x000ee80000000200 */
[----:B------:R-:W-:Y:S03]  /*e8d0*/  LDSM.16.M88.4 R76, [R211+0x5800] ;  /* 0x00580000d34c783b */ /* 0x000fe60000000200 */
[C---:B------:R-:W-:Y:S08]  /*e8e0*/  HMMA.16816.F32.BF16 R132, R172.reuse, R14, R96 ;  /* 0x0000000eac84723c */ /* 0x040ff00000041860 */
[C---:B-1----:R-:W-:Y:S08]  /*e8f0*/  HMMA.16816.F32.BF16 R128, R172.reuse, R8, R92 ;  /* 0x00000008ac80723c */ /* 0x042ff0000004185c */
[----:B------:R-:W-:Y:S01]  /*e900*/  HMMA.16816.F32.BF16 R124, R172, R10, R84 ;  /* 0x0000000aac7c723c */ /* 0x000fe20000041854 */
[----:B------:R-:W1:Y:S04]  /*e910*/  LDSM.16.M88.4 R8, [R204+0xf100] ;  /* 0x00f10000cc08783b */ /* 0x000e680000000200 */
[----:B------:R-:W-:Y:S03]  /*e920*/  LDSM.16.M88.4 R84, [R211+0x5000] ;  /* 0x00500000d354783b */ /* 0x000fe60000000200 */
[C---:B--2---:R-:W-:Y:S01]  /*e930*/  HMMA.16816.F32.BF16 R104, R176.reuse, R28, R40 ;  /* 0x0000001cb068723c */ /* 0x044fe20000041828 */
[----:B------:R-:W-:Y:S07]  /*e940*/  LDSM.16.M88.4 R40, [R211+0x4800] ;  /* 0x00480000d328783b */ /* 0x000fee0000000200 */
[----:B------:R-:W-:Y:S01]  /*e950*/  HMMA.16816.F32.BF16 R96, R176, R30, R52 ;  /* 0x0000001eb060723c */ /* 0x000fe20000041834 */
[----:B------:R-:W2:Y:S04]  /*e960*/  LDSM.16.M88.4 R28, [R204+0xf900] ;  /* 0x00f90000cc1c783b */ /* 0x000ea80000000200 */
[----:B------:R-:W-:Y:S03]  /*e970*/  LDSM.16.M88.4 R52, [R211+0x7000] ;  /* 0x00700000d334783b */ /* 0x000fe60000000200 */
[----:B------:R-:W-:Y:S01]  /*e980*/  HMMA.16816.F32.BF16 R144, R172, R12, R112 ;  /* 0x0000000cac90723c */ /* 0x000fe20000041870 */
[----:B------:R-:W1:Y:S07]  /*e990*/  LDSM.16.M88.4 R12, [R204+0xe900] ;  /* 0x00e90000cc0c783b */ /* 0x000e6e0000000200 */
[C---:B----4-:R-:W-:Y:S01]  /*e9a0*/  HMMA.16816.F32.BF16 R112, R176.reuse, R32, R64 ;  /* 0x00000020b070723c */ /* 0x050fe20000041840 */
[----:B------:R-:W-:Y:S07]  /*e9b0*/  LDSM.16.M88.4 R64, [R211+0x6000] ;  /* 0x00600000d340783b */ /* 0x000fee0000000200 */
[C---:B------:R-:W-:Y:S01]  /*e9c0*/  HMMA.16816.F32.BF16 R108, R176.reuse, R34, R60 ;  /* 0x00000022b06c723c */ /* 0x040fe2000004183c */
[----:B------:R-:W4:Y:S07]  /*e9d0*/  LDSM.16.M88.4 R32, [R211+0x4000] ;  /* 0x00400000d320783b */ /* 0x000f2e0000000200 */
[C---:B---3--:R-:W-:Y:S01]  /*e9e0*/  HMMA.16816.F32.BF16 R88, R176.reuse, R26, R48 ;  /* 0x0000001ab058723c */ /* 0x048fe20000041830 */
[----:B------:R-:W3:Y:S07]  /*e9f0*/  LDSM.16.M88.4 R48, [R211+0x7800] ;  /* 0x00780000d330783b */ /* 0x000eee0000000200 */
[C---:B------:R-:W-:Y:S08]  /*ea00*/  HMMA.16816.F32.BF16 R120, R176.reuse, R20, R72 ;  /* 0x00000014b078723c */ /* 0x040ff00000041848 */
[C---:B------:R-:W-:Y:S08]  /*ea10*/  HMMA.16816.F32.BF16 R116, R176.reuse, R22, R68 ;  /* 0x00000016b074723c */ /* 0x040ff00000041844 */
[C---:B------:R-:W-:Y:S01]  /*ea20*/  HMMA.16816.F32.BF16 R72, R176.reuse, R16, R56 ;  /* 0x00000010b048723c */ /* 0x040fe20000041838 */
[----:B------:R-:W3:Y:S07]  /*ea30*/  LDSM.16.M88.4 R56, [R211+0x6800] ;  /* 0x00680000d338783b */ /* 0x000eee0000000200 */
[C---:B------:R-:W-:Y:S08]  /*ea40*/  HMMA.16816.F32.BF16 R68, R176.reuse, R18, R44 ;  /* 0x00000012b044723c */ /* 0x040ff0000004182c */
[C---:B-1----:R-:W-:Y:S08]  /*ea50*/  HMMA.16816.F32.BF16 R20, R176.reuse, R8, R144 ;  /* 0x00000008b014723c */ /* 0x042ff00000041890 */
[C---:B------:R-:W-:Y:S08]  /*ea60*/  HMMA.16816.F32.BF16 R16, R176.reuse, R10, R132 ;  /* 0x0000000ab010723c */ /* 0x040ff00000041884 */
[C---:B--2---:R-:W-:Y:S08]  /*ea70*/  HMMA.16816.F32.BF16 R8, R176.reuse, R30, R124 ;  /* 0x0000001eb008723c */ /* 0x044ff0000004187c */
[C---:B------:R-:W-:Y:S01]  /*ea80*/  HMMA.16816.F32.BF16 R60, R176.reuse, R12, R80 ;  /* 0x0000000cb03c723c */ /* 0x040fe20000041850 */
[----:B------:R-:W1:Y:S07]  /*ea90*/  LDSM.16.M88.4 R80, [R210+0xc100] ;  /* 0x00c10000d250783b */ /* 0x000e6e0000000200 */
[C---:B------:R-:W-:Y:S01]  /*eaa0*/  HMMA.16816.F32.BF16 R44, R176.reuse, R14, R100 ;  /* 0x0000000eb02c723c */ /* 0x040fe20000041864 */
[----:B------:R-:W-:Y:S07]  /*eab0*/  LDSM.16.M88.4 R100, [R207+0x4800] ;  /* 0x00480000cf64783b */ /* 0x000fee0000000200 */
[C---:B------:R-:W-:Y:S08]  /*eac0*/  HMMA.16816.F32.BF16 R12, R176.reuse, R28, R128 ;  /* 0x0000001cb00c723c */ /* 0x040ff00000041880 */
[----:B------:R-:W-:Y:S08]  /*ead0*/  HMMA.16816.F32.BF16 R92, R176, R24, R36 ;  /* 0x00000018b05c723c */ /* 0x000ff00000041824 */
[C---:B----4-:R-:W-:Y:S08]  /*eae0*/  HMMA.16816.F32.BF16 R24, R180.reuse, R32, R120 ;  /* 0x00000020b418723c */ /* 0x050ff00000041878 */
[C---:B------:R-:W-:Y:S01]  /*eaf0*/  HMMA.16816.F32.BF16 R36, R180.reuse, R34, R116 ;  /* 0x00000022b424723c */ /* 0x040fe20000041874 */
[----:B------:R-:W-:Y:S07]  /*eb00*/  LDSM.16.M88.4 R116, [R210+0xd100] ;  /* 0x00d10000d274783b */ /* 0x000fee0000000200 */
[C---:B------:R-:W-:Y:S08]  /*eb10*/  HMMA.16816.F32.BF16 R32, R180.reuse, R40, R112 ;  /* 0x00000028b420723c */ /* 0x040ff00000041870 */
[C---:B------:R-:W-:Y:S01]  /*eb20*/  HMMA.16816.F32.BF16 R28, R180.reuse, R42, R108 ;  /* 0x0000002ab41c723c */ /* 0x040fe2000004186c */
[----:B------:R-:W2:Y:S04]  /*eb30*/  LDSM.16.M88.4 R40, [R210+0xc900] ;  /* 0x00c90000d228783b */ /* 0x000ea80000000200 */
[----:B------:R-:W-:Y:S03]  /*eb40*/  LDSM.16.M88.4 R108, [R207+0x4000] ;  /* 0x00400000cf6c783b */ /* 0x000fe60000000200 */
[C---:B---3--:R-:W-:Y:S01]  /*eb50*/  HMMA.16816.F32.BF16 R112, R180.reuse, R50, R8 ;  /* 0x00000032b470723c */ /* 0x048fe20000041808 */
[----:B------:R-:W3:Y:S07]  /*eb60*/  LDSM.16.M88.4 R8, [R210+0xe900] ;  /* 0x00e90000d208783b */ /* 0x000eee0000000200 */
[C---:B------:R-:W-:Y:S08]  /*eb70*/  HMMA.16816.F32.BF16 R124, R180.reuse, R84, R104 ;  /* 0x00000054b47c723c */ /* 0x040ff00000041868 */
[C---:B------:R-:W-:Y:S01]  /*eb80*/  HMMA.16816.F32.BF16 R160, R180.reuse, R86, R96 ;  /* 0x00000056b4a0723c */ /* 0x040fe20000041860 */
[----:B------:R-:W-:Y:S07]  /*eb90*/  LDSM.16.M88.4 R84, [R210+0xf100] ;  /* 0x00f10000d254783b */ /* 0x000fee0000000200 */
[C---:B------:R-:W-:Y:S01]  /*eba0*/  HMMA.16816.F32.BF16 R128, R180.reuse, R54, R16 ;  /* 0x00000036b480723c */ /* 0x040fe20000041810 */
[----:B------:R-:W4:Y:S07]  /*ebb0*/  LDSM.16.M88.4 R16, [R210+0xd900] ;  /* 0x00d90000d210783b */ /* 0x000f2e0000000200 */
[C---:B------:R-:W-:Y:S01]  /*ebc0*/  HMMA.16816.F32.BF16 R120, R180.reuse, R48, R12 ;  /* 0x00000030b478723c */ /* 0x040fe2000004180c */
[----:B------:R-:W1:Y:S07]  /*ebd0*/  LDSM.16.M88.4 R12, [R210+0xe100] ;  /* 0x00e10000d20c783b */ /* 0x000e6e0000000200 */
[C---:B-----5:R-:W-:Y:S01]  /*ebe0*/  HMMA.16816.F32.BF16 R164, R180.reuse, R76, R92 ;  /* 0x0000004cb4a4723c */ /* 0x060fe2000004185c */
[----:B------:R-:W1:Y:S07]  /*ebf0*/  LDSM.16.M88.4 R92, [R210+0xf900] ;  /* 0x00f90000d25c783b */ /* 0x000e6e0000000200 */
        /* <DEDUP_REMOVED lines=9> */
[----:B------:R-:W-:Y:S04]  /*ec90*/  LDSM.16.M88.4 R68, [R207+0x6800] ;  /* 0x00680000cf44783b */ /* 0x000fe80000000200 */
[----:B------:R-:W-:Y:S03]  /*eca0*/  LDSM.16.M88.4 R64, [R207+0x7000] ;  /* 0x00700000cf40783b */ /* 0x000fe60000000200 */
[C---:B-1----:R-:W-:Y:S08]  /*ecb0*/  HMMA.16816.F32.BF16 R104, R184.reuse, R80, R24 ;  /* 0x00000050b868723c */ /* 0x042ff00000041818 */
[----:B------:R-:W-:Y:S01]  /*ecc0*/  HMMA.16816.F32.BF16 R96, R184, R82, R36 ;  /* 0x00000052b860723c */ /* 0x000fe20000041824 */
[----:B------:R-:W1:Y:S01]  /*ecd0*/  LDSM.16.M88.4 R80, [R207+0x5000] ;  /* 0x00500000cf50783b */ /* 0x000e620000000200 */
[----:B------:R-:W-:-:S06]  /*ece0*/  DEPBAR.LE SB0, 0x0 ;  /* 0x000080000000791a */ /* 0x000fcc0000000000 */
[C---:B--2---:R-:W-:Y:S08]  /*ecf0*/  HMMA.16816.F32.BF16 R88, R184.reuse, R40, R32 ;  /* 0x00000028b858723c */ /* 0x044ff00000041820 */
[C---:B------:R-:W-:Y:S08]  /*ed00*/  HMMA.16816.F32.BF16 R56, R184.reuse, R42, R28 ;  /* 0x0000002ab838723c */ /* 0x040ff0000004181c */
[C---:B------:R-:W-:Y:S08]  /*ed10*/  HMMA.16816.F32.BF16 R52, R184.reuse, R116, R124 ;  /* 0x00000074b834723c */ /* 0x040ff0000004187c */
[C---:B------:R-:W-:Y:S08]  /*ed20*/  HMMA.16816.F32.BF16 R48, R184.reuse, R118, R160 ;  /* 0x00000076b830723c */ /* 0x040ff000000418a0 */
[C---:B---3--:R-:W-:Y:S08]  /*ed30*/  HMMA.16816.F32.BF16 R28, R184.reuse, R8, R144 ;  /* 0x00000008b81c723c */ /* 0x048ff00000041890 */
[C---:B------:R-:W-:Y:S08]  /*ed40*/  HMMA.16816.F32.BF16 R24, R184.reuse, R10, R132 ;  /* 0x0000000ab818723c */ /* 0x040ff00000041884 */
[C---:B----4-:R-:W-:Y:S08]  /*ed50*/  HMMA.16816.F32.BF16 R44, R184.reuse, R16, R164 ;  /* 0x00000010b82c723c */ /* 0x050ff000000418a4 */
        /* <DEDUP_REMOVED lines=24> */
[----:B------:R-:W-:Y:S05]  /*eee0*/  @!P0 BRA `(.L_x_620) ;  /* 0x0000023000008947 */ /* 0x000fea0003800000 */
[----:B------:R-:W-:Y:S01]  /*eef0*/  IADD3 R0, R208, -0x2, RZ ;  /* 0xfffffffed0007810 */ /* 0x000fe20007ffe0ff */
        /* <DEDUP_REMOVED lines=34> */
.L_x_620:
[----:B------:R-:W-:Y:S01]  /*f120*/  LOP3.LUT R0, R191, 0xffffffe0, RZ, 0xc0, !PT ;  /* 0xffffffe0bf007812 */ /* 0x000fe200078ec0ff */
[----:B------:R-:W-:Y:S01]  /*f130*/  IMAD.MOV.U32 R161, RZ, RZ, R206 ;  /* 0x000000ffffa17224 */ /* 0x000fe200078e00ce */
[----:B------:R-:W-:Y:S01]  /*f140*/  LEA.HI R5, R194, R228, RZ, 0x2 ;  /* 0x000000e4c2057211 */ /* 0x000fe200078f10ff */
[----:B------:R-:W-:Y:S01]  /*f150*/  IMAD.MOV.U32 R160, RZ, RZ, R205 ;  /* 0x000000ffffa07224 */ /* 0x000fe200078e00cd */
[----:B---3--:R-:W-:Y:S01]  /*f160*/  SHF.R.S32.HI R7, RZ, 0x1f, R190 ;  /* 0x0000001fff077819 */ /* 0x008fe200000114be */
[C---:B------:R-:W-:Y:S01]  /*f170*/  IMAD.IADD R0, R228.reuse, 0x1, -R0 ;  /* 0x00000001e4007824 */ /* 0x040fe200078e0a00 */
[----:B------:R-:W-:Y:S01]  /*f180*/  LOP3.LUT R5, R5, 0xfffffffc, RZ, 0xc0, !PT ;  /* 0xfffffffc05057812 */ /* 0x000fe200078ec0ff */
[----:B------:R-:W-:Y:S01]  /*f190*/  IMAD.SHL.U32 R205, R3, 0x2, RZ ;  /* 0x0000000203cd7824 */ /* 0x000fe200078e00ff */
[----:B------:R-:W-:Y:S01]  /*f1a0*/  LEA.HI R7, R7, R190, RZ, 0x3 ;  /* 0x000000be07077211 */ /* 0x000fe200078f18ff */
[----:B------:R-:W-:Y:S01]  /*f1b0*/  IMAD.MOV.U32 R202, RZ, RZ, R208 ;  /* 0x000000ffffca7224 */ /* 0x000fe200078e00d0 */
        /* <DEDUP_REMOVED lines=8> */
[----:B------:R-:W-:Y:S01]  /*f240*/  LEA.HI.SX32 R7, R6, R234, 0x1e ;  /* 0x000000ea06077211 */ /* 0x000fe200078ff2ff */
[----:B------:R-:W-:Y:S01]  /*f250*/  IMAD R208, R2, 0x2, R206 ;  /* 0x0000000202d07824 */ /* 0x000fe200078e02ce */
[----:B------:R-:W-:Y:S01]  /*f260*/  LOP3.LUT R8, R8, 0x1ffffffe, RZ, 0xc0, !PT ;  /* 0x1ffffffe08087812 */ /* 0x000fe200078ec0ff */
[----:B------:R-:W0:Y:S01]  /*f270*/  LDGDEPBAR ;  /* 0x00000000000079af */ /* 0x000e220000000000 */
[----:B------:R-:W-:Y:S01]  /*f280*/  ISETP.NE.AND P5, PT, R203, 0x1, PT ;  /* 0x00000001cb00780c */ /* 0x000fe20003fa5270 */
[----:B------:R-:W-:-:S02]  /*f290*/  IMAD R7, R9, 0x10, R7 ;  /* 0x0000001009077824 */ /* 0x000fc400078e0207 */
[----:B------:R-:W-:-:S04]  /*f2a0*/  IMAD.IADD R5, R5, 0x1, -R8 ;  /* 0x0000000105057824 */ /* 0x000fc800078e0a08 */
[----:B------:R-:W-:-:S04]  /*f2b0*/  IMAD R10, R5, 0x8, R7 ;  /* 0x00000008050a7824 */ /* 0x000fc800078e0207 */
[----:B------:R-:W-:Y:S01]  /*f2c0*/  IMAD.MOV.U32 R5, RZ, RZ, R10 ;  /* 0x000000ffff057224 */ /* 0x000fe200078e000a */
[----:B------:R-:W-:Y:S01]  /*f2d0*/  STL [R1+0x2c], R10 ;  /* 0x00002c0a01007387 */ /* 0x000fe20000100800 */
[----:B------:R-:W-:-:S05]  /*f2e0*/  @P5 IMAD.HI.U32 R7, R10, c[0x0][0x2c8], RZ ;  /* 0x0000b2000a075a27 */ /* 0x000fca00078e00ff */
[----:B------:R-:W-:-:S05]  /*f2f0*/  @P5 SHF.R.U32.HI R5, RZ, c[0x0][0x2cc], R7 ;  /* 0x0000b300ff055a19 */ /* 0x000fca0000011607 */
[----:B------:R-:W1:Y:S04]  /*f300*/  SHFL.IDX PT, R8, R5, RZ, 0x1c1f ;  /* 0x001c1fff05087589 */ /* 0x000e6800000e0000 */
[----:B------:R2:W3:Y:S02]  /*f310*/  SHFL.IDX PT, R7, R5, 0x1, 0x1c1f ;  /* 0x003c1f0005077f89 */ /* 0x0004e400000e0000 */
[----:B--2---:R-:W-:Y:S01]  /*f320*/  LOP3.LUT R5, R6, 0x7ffffffc, RZ, 0xc0, !PT ;  /* 0x7ffffffc06057812 */ /* 0x004fe200078ec0ff */
[----:B------:R-:W-:-:S04]  /*f330*/  IMAD.MOV.U32 R6, RZ, RZ, -0x80 ;  /* 0xffffff80ff067424 */ /* 0x000fc800078e00ff */
[----:B------:R-:W-:Y:S02]  /*f340*/  IMAD.IADD R5, R0, 0x1, -R5 ;  /* 0x0000000100057824 */ /* 0x000fe400078e0a05 */
[----:B------:R-:W-:Y:S02]  /*f350*/  IMAD R0, R188, R6, 0x1 ;  /* 0x00000001bc007424 */ /* 0x000fe400078e0206 */
[----:B------:R-:W-:-:S04]  /*f360*/  IMAD.SHL.U32 R9, R5, 0x2, RZ ;  /* 0x0000000205097824 */ /* 0x000fc800078e00ff */
[----:B------:R-:W-:Y:S01]  /*f370*/  IMAD.IADD R6, R189, 0x1, -R9 ;  /* 0x00000001bd067824 */ /* 0x000fe200078e0a09 */
[----:B------:R-:W-:Y:S01]  /*f380*/  IADD3 R0, -R9, R0, R161 ;  /* 0x0000000009007210 */ /* 0x000fe20007ffe1a1 */
[----:B------:R2:W-:Y:S04]  /*f390*/  STL [R1+0x30], R9 ;  /* 0x0000300901007387 */ /* 0x0005e80000100800 */
[----:B------:R-:W-:-:S04]  /*f3a0*/  IMAD.IADD R0, R0, 0x1, -R160 ;  /* 0x0000000100007824 */ /* 0x000fc800078e0aa0 */
[C---:B-1----:R-:W-:Y:S02]  /*f3b0*/  IMAD.IADD R5, R0.reuse, 0x1, R8 ;  /* 0x0000000100057824 */ /* 0x042fe400078e0208 */
[----:B---3--:R-:W-:-:S03]  /*f3c0*/  IMAD.IADD R0, R0, 0x1, R7 ;  /* 0x0000000100007824 */ /* 0x008fc600078e0207 */
[C---:B------:R-:W-:Y:S02]  /*f3d0*/  IMNMX R5, R6.reuse, R5, PT ;  /* 0x0000000506057217 */ /* 0x040fe40003800200 */
[----:B------:R-:W-:Y:S02]  /*f3e0*/  IMNMX R0, R6, R0, PT ;  /* 0x0000000006007217 */ /* 0x000fe40003800200 */
[C---:B------:R-:W-:Y:S02]  /*f3f0*/  ISETP.GT.AND P3, PT, R5.reuse, RZ, PT ;  /* 0x000000ff0500720c */ /* 0x040fe40003f64270 */
[C---:B------:R-:W-:Y:S02]  /*f400*/  ISETP.GT.AND P2, PT, R5.reuse, 0x1, PT ;  /* 0x000000010500780c */ /* 0x040fe40003f44270 */
[----:B------:R-:W-:Y:S02]  /*f410*/  FSEL R8, R104, -INF , P3 ;  /* 0xff80000068087808 */ /* 0x000fe40001800000 */
[----:B------:R-:W-:-:S02]  /*f420*/  ISETP.GT.AND P3, PT, R5, 0x8, PT ;  /* 0x000000080500780c */ /* 0x000fc40003f64270 */
[----:B--2---:R-:W-:Y:S02]  /*f430*/  FSEL R9, R105, -INF , P2 ;  /* 0xff80000069097808 */ /* 0x004fe40001000000 */
[----:B------:R-:W-:Y:S02]  /*f440*/  ISETP.GT.AND P2, PT, R5, 0x9, PT ;  /* 0x000000090500780c */ /* 0x000fe40003f44270 */
[----:B------:R-:W-:Y:S02]  /*f450*/  FSEL R10, R96, -INF , P3 ;  /* 0xff800000600a7808 */ /* 0x000fe40001800000 */
[----:B------:R-:W-:Y:S02]  /*f460*/  FMNMX.FTZ R6, R8, R9, !PT ;  /* 0x0000000908067209 */ /* 0x000fe40007810000 */
[----:B------:R-:W-:Y:S02]  /*f470*/  ISETP.GT.AND P0, PT, R0, 0x1, PT ;  /* 0x000000010000780c */ /* 0x000fe40003f04270 */
[----:B------:R-:W-:-:S02]  /*f480*/  FSEL R11, R97, -INF , P2 ;  /* 0xff800000610b7808 */ /* 0x000fc40001000000 */
[----:B------:R-:W-:Y:S02]  /*f490*/  ISETP.GT.AND P3, PT, R5, 0x10, PT ;  /* 0x000000100500780c */ /* 0x000fe40003f64270 */
[----:B------:R-:W-:Y:S02]  /*f4a0*/  FMNMX.FTZ R6, R10, R6, !PT ;  /* 0x000000060a067209 */ /* 0x000fe40007810000 */
[----:B------:R-:W-:Y:S02]  /*f4b0*/  FSEL R13, R107, -INF , P0 ;  /* 0xff8000006b0d7808 */ /* 0x000fe40000000000 */
[----:B------:R-:W-:Y:S02]  /*f4c0*/  ISETP.GT.AND P0, PT, R0, 0x9, PT ;  /* 0x000000090000780c */ /* 0x000fe40003f04270 */
[----:B------:R-:W-:Y:S02]  /*f4d0*/  ISETP.GT.AND P2, PT, R5, 0x11, PT ;  /* 0x000000110500780c */ /* 0x000fe40003f44270 */
[----:B------:R-:W-:-:S02]  /*f4e0*/  FSEL R28, R88, -INF , P3 ;  /* 0xff800000581c7808 */ /* 0x000fc40001800000 */
[----:B------:R-:W-:Y:S02]  /*f4f0*/  FMNMX.FTZ R6, R11, R6, !PT ;  /* 0x000000060b067209 */ /* 0x000fe40007810000 */
[----:B------:R-:W-:Y:S02]  /*f500*/  ISETP.GT.AND P1, PT, R0, RZ, PT ;  /* 0x000000ff0000720c */ /* 0x000fe40003f24270 */
[----:B------:R-:W-:Y:S02]  /*f510*/  FSEL R15, R99, -INF , P0 ;  /* 0xff800000630f7808 */ /* 0x000fe40000000000 */
[----:B------:R-:W-:Y:S02]  /*f520*/  FSEL R29, R89, -INF , P2 ;  /* 0xff800000591d7808 */ /* 0x000fe40001000000 */
[----:B------:R-:W-:Y:S02]  /*f530*/  ISETP.GT.AND P3, PT, R5, 0x18, PT ;  /* 0x000000180500780c */ /* 0x000fe40003f64270 */
[----:B------:R-:W-:-:S02]  /*f540*/  FMNMX.FTZ R6, R28, R6, !PT ;  /* 0x000000061c067209 */ /* 0x000fc40007810000 */
[----:B------:R-:W-:Y:S02]  /*f550*/  ISETP.GT.AND P0, PT, R0, 0x11, PT ;  /* 0x000000110000780c */ /* 0x000fe40003f04270 */
[----:B------:R-:W-:Y:S02]  /*f560*/  FSEL R12, R106, -INF , P1 ;  /* 0xff8000006a0c7808 */ /* 0x000fe40000800000 */
[----:B------:R-:W-:Y:S02]  /*f570*/  ISETP.GT.AND P2, PT, R5, 0x19, PT ;  /* 0x000000190500780c */ /* 0x000fe40003f44270 */
[----:B------:R-:W-:Y:S02]  /*f580*/  FSEL R30, R56, -INF , P3 ;  /* 0xff800000381e7808 */ /* 0x000fe40001800000 */
[----:B------:R-:W-:Y:S02]  /*f590*/  FMNMX.FTZ R6, R29, R6, !PT ;  /* 0x000000061d067209 */ /* 0x000fe40007810000 */
[----:B------:R-:W-:-:S02]  /*f5a0*/  ISETP.GT.AND P1, PT, R0, 0x8, PT ;  /* 0x000000080000780c */ /* 0x000fc40003f24270 */
[----:B------:R-:W-:Y:S02]  /*f5b0*/  FSEL R64, R91, -INF , P0 ;  /* 0xff8000005b407808 */ /* 0x000fe40000000000 */
[----:B------:R-:W-:Y:S02]  /*f5c0*/  ISETP.GT.AND P0, PT, R0, 0x19, PT ;  /* 0x000000190000780c */ /* 0x000fe40003f04270 */
[----:B------:R-:W-:Y:S02]  /*f5d0*/  FSEL R44, R57, -INF , P2 ;  /* 0xff800000392c7808 */ /* 0x000fe40001000000 */
[----:B------:R-:W-:Y:S02]  /*f5e0*/  ISETP.GT.AND P3, PT, R5, 0x20, PT ;  /* 0x000000200500780c */ /* 0x000fe40003f64270 */
[----:B------:R-:W-:Y:S02]  /*f5f0*/  FMNMX.FTZ R6, R30, R6, !PT ;  /* 0x000000061e067209 */ /* 0x000fe40007810000 */
[----:B------:R-:W-:-:S02]  /*f600*/  FSEL R14, R98, -INF , P1 ;  /* 0xff800000620e7808 */ /* 0x000fc40000800000 */
[----:B------:R-:W-:Y:S02]  /*f610*/  FMNMX.FTZ R7, R12, R13, !PT ;  /* 0x0000000d0c077209 */ /* 0x000fe40007810000 */
[----:B------:R-:W-:Y:S02]  /*f620*/  FSEL R76, R59, -INF , P0 ;  /* 0xff8000003b4c7808 */ /* 0x000fe40000000000 */
[----:B------:R-:W-:Y:S02]  /*f630*/  ISETP.GT.AND P0, PT, R0, 0x21, PT ;  /* 0x000000210000780c */ /* 0x000fe40003f04270 */
[----:B------:R-:W-:Y:S02]  /*f640*/  ISETP.GT.AND P2, PT, R5, 0x21, PT ;  /* 0x000000210500780c */ /* 0x000fe40003f44270 */
[----:B------:R-:W-:Y:S02]  /*f650*/  FSEL R100, R100, -INF , P3 ;  /* 0xff80000064647808 */ /* 0x000fe40001800000 */
[----:B------:R-:W-:-:S02]  /*f660*/  FMNMX.FTZ R6, R44, R6, !PT ;  /* 0x000000062c067209 */ /* 0x000fc40007810000 */
[----:B------:R-:W-:Y:S02]  /*f670*/  ISETP.GT.AND P1, PT, R0, 0x10, PT ;  /* 0x000000100000780c */ /* 0x000fe40003f24270 */
[----:B------:R-:W-:Y:S02]  /*f680*/  FMNMX.FTZ R7, R14, R7, !PT ;  /* 0x000000070e077209 */ /* 0x000fe40007810000 */
[----:B------:R-:W-:Y:S02]  /*f690*/  FSEL R119, R103, -INF , P0 ;  /* 0xff80000067777808 */ /* 0x000fe40000000000 */
[----:B------:R-:W-:Y:S02]  /*f6a0*/  FSEL R112, R101, -INF , P2 ;  /* 0xff80000065707808 */ /* 0x000fe40001000000 */
[----:B------:R-:W-:Y:S02]  /*f6b0*/  ISETP.GT.AND P3, PT, R5, 0x28, PT ;  /* 0x000000280500780c */ /* 0x000fe40003f64270 */
[----:B------:R-:W-:-:S02]  /*f6c0*/  ISETP.GT.AND P0, PT, R0, 0x29, PT ;  /* 0x000000290000780c */ /* 0x000fc40003f04270 */
[----:B------:R-:W-:Y:S02]  /*f6d0*/  FMNMX.FTZ R6, R100, R6, !PT ;  /* 0x0000000664067209 */ /* 0x000fe40007810000 */
[----:B------:R-:W-:Y:S02]  /*f6e0*/  FSEL R45, R90, -INF , P1 ;  /* 0xff8000005a2d7808 */ /* 0x000fe40000800000 */
[----:B------:R-:W-:Y:S02]  /*f6f0*/  FMNMX.FTZ R7, R15, R7, !PT ;  /* 0x000000070f077209 */ /* 0x000fe40007810000 */
[----:B------:R-:W-:Y:S02]  /*f700*/  ISETP.GT.AND P2, PT, R5, 0x29, PT ;  /* 0x000000290500780c */ /* 0x000fe40003f44270 */
[----:B------:R-:W-:Y:S02]  /*f710*/  FSEL R113, R80, -INF , P3 ;  /* 0xff80000050717808 */ /* 0x000fe40001800000 */
[----:B------:R-:W-:-:S02]  /*f720*/  FSEL R120, R83, -INF , P0 ;  /* 0xff80000053787808 */ /* 0x000fc40000000000 */
[----:B------:R-:W-:Y:S02]  /*f730*/  FMNMX.FTZ R6, R112, R6, !PT ;  /* 0x0000000670067209 */ /* 0x000fe40007810000 */
[C---:B------:R-:W-:Y:S02]  /*f740*/  ISETP.GT.AND P1, PT, R0.reuse, 0x18, PT ;  /* 0x000000180000780c */ /* 0x040fe40003f24270 */
[----:B------:R-:W-:Y:S02]  /*f750*/  ISETP.GT.AND P0, PT, R0, 0x31, PT ;  /* 0x000000310000780c */ /* 0x000fe40003f04270 */
[----:B------:R-:W-:Y:S02]  /*f760*/  FMNMX.FTZ R7, R45, R7, !PT ;  /* 0x000000072d077209 */ /* 0x000fe40007810000 */
[----:B------:R-:W-:Y:S02]  /*f770*/  FSEL R114, R81, -INF , P2 ;  /* 0xff80000051727808 */ /* 0x000fe40001000000 */
[----:B------:R-:W-:-:S02]  /*f780*/  ISETP.GT.AND P3, PT, R5, 0x30, PT ;  /* 0x000000300500780c */ /* 0x000fc40003f64270 */
[----:B------:R-:W-:Y:S02]  /*f790*/  FMNMX.FTZ R6, R113, R6, !PT ;  /* 0x0000000671067209 */ /* 0x000fe40007810000 */
[----:B------:R-:W-:Y:S02]  /*f7a0*/  FSEL R65, R58, -INF , P1 ;  /* 0xff8000003a417808 */ /* 0x000fe40000800000 */
[----:B------:R-:W-:Y:S02]  /*f7b0*/  FSEL R149, R55, -INF , P0 ;  /* 0xff80000037957808 */ /* 0x000fe40000000000 */
[----:B------:R-:W-:Y:S02]  /*f7c0*/  FMNMX.FTZ R7, R64, R7, !PT ;  /* 0x0000000740077209 */ /* 0x000fe40007810000 */
[C---:B------:R-:W-:Y:S02]  /*f7d0*/  ISETP.GT.AND P0, PT, R5.reuse, 0x38, PT ;  /* 0x000000380500780c */ /* 0x040fe40003f04270 */
[----:B------:R-:W-:-:S02]  /*f7e0*/  ISETP.GT.AND P2, PT, R5, 0x31, PT ;  /* 0x000000310500780c */ /* 0x000fc40003f44270 */
[----:B------:R-:W-:Y:S02]  /*f7f0*/  FSEL R144, R52, -INF , P3 ;  /* 0xff80000034907808 */ /* 0x000fe40001800000 */
[----:B------:R-:W-:Y:S02]  /*f800*/  FMNMX.FTZ R6, R114, R6, !PT ;  /* 0x0000000672067209 */ /* 0x000fe40007810000 */
[----:B------:R-:W-:Y:S02]  /*f810*/  ISETP.GT.AND P1, PT, R0, 0x20, PT ;  /* 0x000000200000780c */ /* 0x000fe40003f24270 */
[----:B------:R-:W-:Y:S02]  /*f820*/  FMNMX.FTZ R7, R65, R7, !PT ;  /* 0x0000000741077209 */ /* 0x000fe40007810000 */
[----:B------:R-:W-:Y:S02]  /*f830*/  FSEL R146, R40, -INF , P0 ;  /* 0xff80000028927808 */ /* 0x000fe40000000000 */
[----:B------:R-:W-:-:S02]  /*f840*/  ISETP.GT.AND P0, PT, R0, 0x39, PT ;  /* 0x000000390000780c */ /* 0x000fc40003f04270 */
[----:B------:R-:W-:Y:S02]  /*f850*/  FSEL R145, R53, -INF , P2 ;  /* 0xff80000035917808 */ /* 0x000fe40001000000 */
[----:B------:R-:W-:Y:S02]  /*f860*/  FMNMX.FTZ R6, R144, R6, !PT ;  /* 0x0000000690067209 */ /* 0x000fe40007810000 */
[----:B------:R-:W-:Y:S02]  /*f870*/  FSEL R118, R102, -INF , P1 ;  /* 0xff80000066767808 */ /* 0x000fe40000800000 */
[----:B------:R-:W-:Y:S02]  /*f880*/  FMNMX.FTZ R7, R76, R7, !PT ;  /* 0x000000074c077209 */ /* 0x000fe40007810000 */
[----:B------:R-:W-:Y:S02]  /*f890*/  ISETP.GT.AND P1, PT, R0, 0x28, PT ;  /* 0x000000280000780c */ /* 0x000fe40003f24270 */
[----:B------:R-:W-:-:S02]  /*f8a0*/  FSEL R150, R43, -INF , P0 ;  /* 0xff8000002b967808 */ /* 0x000fc40000000000 */
[C---:B------:R-:W-:Y:S02]  /*f8b0*/  ISETP.GT.AND P2, PT, R5.reuse, 0x39, PT ;  /* 0x000000390500780c */ /* 0x040fe40003f44270 */
[----:B------:R-:W-:Y:S02]  /*f8c0*/  ISETP.GT.AND P0, PT, R5, 0x40, PT ;  /* 0x000000400500780c */ /* 0x000fe40003f04270 */
[----:B------:R-:W-:Y:S02]  /*f8d0*/  FMNMX.FTZ R6, R145, R6, !PT ;  /* 0x0000000691067209 */ /* 0x000fe40007810000 */
[----:B------:R-:W-:Y:S02]  /*f8e0*/  FMNMX.FTZ R7, R118, R7, !PT ;  /* 0x0000000776077209 */ /* 0x000fe40007810000 */
[----:B------:R-:W-:Y:S02]  /*f8f0*/  FSEL R121, R82, -INF , P1 ;  /* 0xff80000052797808 */ /* 0x000fe40000800000 */
        /* <DEDUP_REMOVED lines=8> */
[----:B------:R-:W-:Y:S02]  /*f980*/  ISETP.GT.AND P2, PT, R5, 0x41, PT ;  /* 0x000000410500780c */ /* 0x000fe40003f44270 */
[----:B------:R-:W-:Y:S02]  /*f990*/  FMNMX.FTZ R6, R147, R6, !PT ;  /* 0x0000000693067209 */ /* 0x000fe40007810000 */
[----:B------:R-:W-:Y:S02]  /*f9a0*/  FSEL R157, R39, -INF , P0 ;  /* 0xff800000279d7808 */ /* 0x000fe40000000000 */
[----:B------:R-:W-:Y:S02]  /*f9b0*/  FMNMX.FTZ R7, R121, R7, !PT ;  /* 0x0000000779077209 */ /* 0x000fe40007810000 */
[----:B------:R-:W-:-:S02]  /*f9c0*/  ISETP.GT.AND P0, PT, R5, 0x48, PT ;  /* 0x000000480500780c */ /* 0x000fc40003f04270 */
[----:B------:R-:W-:Y:S02]  /*f9d0*/  FSEL R151, R42, -INF , P1 ;  /* 0xff8000002a977808 */ /* 0x000fe40000800000 */
[----:B------:R-:W-:Y:S01]  /*f9e0*/  FSEL R154, R37, -INF , P2 ;  /* 0xff800000259a7808 */ /* 0x000fe20001000000 */
[----:B------:R-:W-:Y:S01]  /*f9f0*/  LDSM.16.MT88.4 R40, [R206+0x4100] ;  /* 0x00410000ce28783b */ /* 0x000fe20000004200 */
        /* <DEDUP_REMOVED lines=19> */
[----:B------:R-:W-:Y:S02]  /*fb30*/  ISETP.GT.AND P2, PT, R5, 0x51, PT ;  /* 0x000000510500780c */ /* 0x000fe40003f44270 */
[----:B------:R-:W-:Y:S02]  /*fb40*/  FSEL R164, R48, -INF , P0 ;  /* 0xff80000030a47808 */ /* 0x000fe40000000000 */
[----:B------:R-:W-:Y:S02]  /*fb50*/  FMNMX.FTZ R6, R155, R6, !PT ;  /* 0x000000069b067209 */ /* 0x000fe40007810000 */
[----:B------:R-:W-:Y:S02]  /*fb60*/  FMNMX.FTZ R7, R151, R7, !PT ;  /* 0x0000000797077209 */ /* 0x000fe40007810000 */
[----:B------:R-:W-:-:S02]  /*fb70*/  ISETP.GT.AND P0, PT, R0, 0x51, PT ;  /* 0x000000510000780c */ /* 0x000fc40003f04270 */
[----:B------:R-:W-:Y:S02]  /*fb80*/  FSEL R190, R50, -INF , P1 ;  /* 0xff80000032be7808 */ /* 0x000fe40000800000 */
[----:B------:R-:W-:Y:S02]  /*fb90*/  FSEL R166, R49, -INF , P2 ;  /* 0xff80000031a67808 */ /* 0x000fe40001000000 */
[----:B------:R-:W-:Y:S02]  /*fba0*/  ISETP.GT.AND P1, PT, R5, 0x58, PT ;  /* 0x000000580500780c */ /* 0x000fe40003f24270 */
[----:B------:R-:W-:Y:S02]  /*fbb0*/  FMNMX.FTZ R6, R164, R6, !PT ;  /* 0x00000006a4067209 */ /* 0x000fe40007810000 */
[----:B------:R-:W-:Y:S02]  /*fbc0*/  FMNMX.FTZ R7, R150, R7, !PT ;  /* 0x0000000796077209 */ /* 0x000fe40007810000 */
[----:B------:R-:W-:-:S02]  /*fbd0*/  FSEL R191, R51, -INF , P0 ;  /* 0xff80000033bf7808 */ /* 0x000fc40000000000 */
        /* <DEDUP_REMOVED lines=13> */
[----:B------:R-:W-:Y:S02]  /*fcb0*/  ISETP.GT.AND P1, PT, R5, 0x69, PT ;  /* 0x000000690500780c */ /* 0x000fe40003f24270 */
[----:B------:R-:W-:Y:S02]  /*fcc0*/  FSEL R228, R25, -INF , P3 ;  /* 0xff80000019e47808 */ /* 0x000fe40001800000 */
[----:B------:R-:W-:Y:S02]  /*fcd0*/  FMNMX.FTZ R6, R203, R6, !PT ;  /* 0x00000006cb067209 */ /* 0x000fe40007810000 */
[----:B------:R-:W-:Y:S02]  /*fce0*/  FMNMX.FTZ R7, R158, R7, !PT ;  /* 0x000000079e077209 */ /* 0x000fe40007810000 */
[----:B------:R-:W-:-:S02]  /*fcf0*/  ISETP.GT.AND P0, PT, R5, 0x70, PT ;  /* 0x000000700500780c */ /* 0x000fc40003f04270 */
[----:B------:R-:W-:Y:S02]  /*fd00*/  FSEL R231, R20, -INF , P2 ;  /* 0xff80000014e77808 */ /* 0x000fe40001000000 */
[----:B------:R-:W-:Y:S02]  /*fd10*/  FSEL R232, R21, -INF , P1 ;  /* 0xff80000015e87808 */ /* 0x000fe40000800000 */
[----:B------:R-:W-:Y:S02]  /*fd20*/  FMNMX.FTZ R6, R228, R6, !PT ;  /* 0x00000006e4067209 */ /* 0x000fe40007810000 */
[----:B------:R-:W-:Y:S02]  /*fd30*/  ISETP.GT.AND P1, PT, R0, 0x58, PT ;  /* 0x000000580000780c */ /* 0x000fe40003f24270 */
[----:B------:R-:W-:Y:S02]  /*fd40*/  FMNMX.FTZ R7, R190, R7, !PT ;  /* 0x00000007be077209 */ /* 0x000fe40007810000 */
[----:B------:R-:W-:-:S02]  /*fd50*/  ISETP.GT.AND P3, PT, R5, 0x71, PT ;  /* 0x000000710500780c */ /* 0x000fc40003f64270 */
[C---:B------:R-:W-:Y:S02]  /*fd60*/  ISETP.GT.AND P4, PT, R5.reuse, 0x78, PT ;  /* 0x000000780500780c */ /* 0x040fe40003f84270 */
[----:B------:R-:W-:Y:S02]  /*fd70*/  ISETP.GT.AND P2, PT, R5, 0x79, PT ;  /* 0x000000790500780c */ /* 0x000fe40003f44270 */
[----:B------:R-:W-:Y:S02]  /*fd80*/  FSEL R246, R16, -INF , P0 ;  /* 0xff80000010f67808 */ /* 0x000fe40000000000 */
[----:B------:R-:W-:Y:S02]  /*fd90*/  FMNMX.FTZ R5, R231, R6, !PT ;  /* 0x00000006e7057209 */ /* 0x000fe40007810000 */
[----:B------:R-:W-:Y:S02]  /*fda0*/  ISETP.GT.AND P0, PT, R0, 0x59, PT ;  /* 0x000000590000780c */ /* 0x000fe40003f04270 */
[----:B------:R-:W-:-:S02]  /*fdb0*/  FSEL R167, R70, -INF , P1 ;  /* 0xff80000046a77808 */ /* 0x000fc40000800000 */
[----:B------:R-:W-:Y:S02]  /*fdc0*/  FMNMX.FTZ R6, R191, R7, !PT ;  /* 0x00000007bf067209 */ /* 0x000fe40007810000 */
[----:B------:R-:W-:Y:S02]  /*fdd0*/  FMNMX.FTZ R5, R232, R5, !PT ;  /* 0x00000005e8057209 */ /* 0x000fe40007810000 */
[----:B------:R-:W-:Y:S02]  /*fde0*/  FSEL R189, R71, -INF , P0 ;  /* 0xff80000047bd7808 */ /* 0x000fe40000000000 */
[----:B------:R-:W-:Y:S02]  /*fdf0*/  ISETP.GT.AND P1, PT, R0, 0x60, PT ;  /* 0x000000600000780c */ /* 0x000fe40003f24270 */
[----:B------:R-:W-:Y:S02]  /*fe00*/  FMNMX.FTZ R6, R167, R6, !PT ;  /* 0x00000006a7067209 */ /* 0x000fe40007810000 */
[----:B------:R-:W-:-:S02]  /*fe10*/  FSEL R244, R17, -INF , P3 ;  /* 0xff80000011f47808 */ /* 0x000fc40001800000 */
[----:B------:R-:W-:Y:S02]  /*fe20*/  FMNMX.FTZ R5, R246, R5, !PT ;  /* 0x00000005f6057209 */ /* 0x000fe40007810000 */
[----:B------:R-:W-:Y:S02]  /*fe30*/  ISETP.GT.AND P0, PT, R0, 0x61, PT ;  /* 0x000000610000780c */ /* 0x000fe40003f04270 */
[----:B------:R-:W-:Y:S02]  /*fe40*/  FSEL R7, R26, -INF , P1 ;  /* 0xff8000001a077808 */ /* 0x000fe40000800000 */
[----:B------:R-:W-:Y:S02]  /*fe50*/  FMNMX.FTZ R6, R189, R6, !PT ;  /* 0x00000006bd067209 */ /* 0x000fe40007810000 */
[----:B------:R-:W-:Y:S02]  /*fe60*/  FMNMX.FTZ R117, R244, R5, !PT ;  /* 0x00000005f4757209 */ /* 0x000fe40007810000 */
[----:B------:R-:W-:-:S02]  /*fe70*/  FSEL R229, R27, -INF , P0 ;  /* 0xff8000001be57808 */ /* 0x000fc40000000000 */
[C---:B------:R-:W-:Y:S01]  /*fe80*/  ISETP.GT.AND P1, PT, R0.reuse, 0x68, PT ;  /* 0x000000680000780c */ /* 0x040fe20003f24270 */
[----:B------:R-:W-:Y:S01]  /*fe90*/  LDSM.16.MT88.4 R24, [R205+0x100] ;  /* 0x00010000cd18783b */ /* 0x000fe20000004200 */
[----:B------:R-:W-:Y:S02]  /*fea0*/  FMNMX.FTZ R5, R7, R6, !PT ;  /* 0x0000000607057209 */ /* 0x000fe40007810000 */
[----:B------:R-:W-:Y:S02]  /*feb0*/  ISETP.GT.AND P0, PT, R0, 0x69, PT ;  /* 0x000000690000780c */ /* 0x000fe40003f04270 */
[----:B------:R-:W-:Y:S02]  /*fec0*/  FSEL R230, R22, -INF , P1 ;  /* 0xff80000016e67808 */ /* 0x000fe40000800000 */
[----:B------:R-:W-:Y:S02]  /*fed0*/  FMNMX.FTZ R5, R229, R5, !PT ;  /* 0x00000005e5057209 */ /* 0x000fe40007810000 */
[----:B------:R-:W-:-:S02]  /*fee0*/  FSEL R233, R23, -INF , P0 ;  /* 0xff80000017e97808 */ /* 0x000fc40000000000 */
[----:B------:R-:W-:Y:S01]  /*fef0*/  ISETP.GT.AND P1, PT, R0, 0x70, PT ;  /* 0x000000700000780c */ /* 0x000fe20003f24270 */
[----:B------:R-:W-:Y:S01]  /*ff00*/  LDSM.16.MT88.4 R20, [R208+0x100] ;  /* 0x00010000d014783b */ /* 0x000fe20000004200 */
[----:B------:R-:W-:Y:S02]  /*ff10*/  FMNMX.FTZ R5, R230, R5, !PT ;  /* 0x00000005e6057209 */ /* 0x000fe40007810000 */
[----:B------:R-:W-:Y:S02]  /*ff20*/  ISETP.GT.AND P0, PT, R0, 0x71, PT ;  /* 0x000000710000780c */ /* 0x000fe40003f04270 */
[----:B------:R-:W-:Y:S02]  /*ff30*/  FSEL R243, R18, -INF , P1 ;  /* 0xff80000012f37808 */ /* 0x000fe40000800000 */
[----:B------:R-:W-:Y:S02]  /*ff40*/  FMNMX.FTZ R5, R233, R5, !PT ;  /* 0x00000005e9057209 */ /* 0x000fe40007810000 */
[----:B------:R-:W-:-:S02]  /*ff50*/  FSEL R242, R60, -INF , P4 ;  /* 0xff8000003cf27808 */ /* 0x000fc40002000000 */
[----:B------:R-:W-:Y:S02]  /*ff60*/  FSEL R248, R19, -INF , P0 ;  /* 0xff80000013f87808 */ /* 0x000fe40000000000 */
[----:B------:R-:W-:Y:S01]  /*ff70*/  ISETP.GT.AND P1, PT, R0, 0x78, PT ;  /* 0x000000780000780c */ /* 0x000fe20003f24270 */
[----:B------:R-:W-:Y:S01]  /*ff80*/  LDSM.16.MT88.4 R16, [R206+0x100] ;  /* 0x00010000ce10783b */ /* 0x000fe20000004200 */
[----:B------:R-:W-:Y:S02]  /*ff90*/  FMNMX.FTZ R5, R243, R5, !PT ;  /* 0x00000005f3057209 */ /* 0x000fe40007810000 */
[----:B------:R-:W-:Y:S02]  /*ffa0*/  FSEL R245, R61, -INF , P2 ;  /* 0xff8000003df57808 */ /* 0x000fe40001000000 */
[----:B------:R-:W-:Y:S02]  /*ffb0*/  FMNMX.FTZ R117, R242, R117, !PT ;  /* 0x00000075f2757209 */ /* 0x000fe40007810000 */
[----:B------:R-:W-:-:S02]  /*ffc0*/  ISETP.GT.AND P0, PT, R0, 0x79, PT ;  /* 0x000000790000780c */ /* 0x000fc40003f04270 */
[----:B------:R-:W-:Y:S02]  /*ffd0*/  FSEL R247, R62, -INF , P1 ;  /* 0xff8000003ef77808 */ /* 0x000fe40000800000 */
[----:B------:R-:W-:Y:S02]  /*ffe0*/  FMNMX.FTZ R0, R248, R5, !PT ;  /* 0x00000005f8007209 */ /* 0x000fe40007810000 */
[----:B------:R-:W-:Y:S02]  /*fff0*/  FMNMX.FTZ R117, R245, R117, !PT ;  /* 0x00000075f5757209 */ /* 0x000fe40007810000 */
[----:B------:R-:W-:Y:S02]  /*10000*/  FSEL R252, R63, -INF , P0 ;  /* 0xff8000003ffc7808 */ /* 0x000fe40000000000 */
[----:B------:R-:W-:Y:S01]  /*10010*/  FMNMX.FTZ R0, R247, R0, !PT ;  /* 0x00000000f7007209 */ /* 0x000fe20007810000 */
[----:B------:R-:W1:Y:S03]  /*10020*/  SHFL.BFLY PT, R6, R117, 0x2, 0x1f ;  /* 0x0c401f0075067f89 */ /* 0x000e6600000e0000 */
        /* <DEDUP_REMOVED lines=14> */
[----:B------:R-:W-:Y:S01]  /*10110*/  FFMA.FTZ R2, R28, c[0x0][0x2d0], -R5 ;  /* 0x0000b4001c027a23 */ /* 0x000fe20000010805 */
[----:B------:R-:W-:Y:S01]  /*10120*/  FSEL R0, R0, RZ, P0 ;  /* 0x000000ff00007208 */ /* 0x000fe20000000000 */
[----:B------:R1:W-:Y:S04]  /*10130*/  MUFU.EX2 R200, R6 ;  /* 0x0000000600c87308 */ /* 0x0003e80000000800 */
[----:B------:R-:W-:-:S04]  /*10140*/  FFMA.FTZ R3, R12, c[0x0][0x2d0], -R0 ;  /* 0x0000b4000c037a23 */ /* 0x000fc80000010800 */
[----:B------:R2:W3:Y:S01]  /*10150*/  MUFU.EX2 R8, R3 ;  /* 0x0000000300087308 */ /* 0x0004e20000000800 */
[----:B-1----:R-:W-:-:S07]  /*10160*/  FFMA.FTZ R6, R9, c[0x0][0x2d0], -R5 ;  /* 0x0000b40009067a23 */ /* 0x002fce0000010805 */
[----:B------:R1:W-:Y:S01]  /*10170*/  MUFU.EX2 R192, R2 ;  /* 0x0000000200c07308 */ /* 0x0003e20000000800 */
[----:B--2---:R-:W-:-:S07]  /*10180*/  FFMA.FTZ R3, R13, c[0x0][0x2d0], -R0 ;  /* 0x0000b4000d037a23 */ /* 0x004fce0000010800 */
[----:B------:R2:W-:Y:S01]  /*10190*/  MUFU.EX2 R46, R6 ;  /* 0x00000006002e7308 */ /* 0x0005e20000000800 */
[----:B---3--:R-:W-:-:S07]  /*101a0*/  IMAD.MOV.U32 R4, RZ, RZ, R8 ;  /* 0x000000ffff047224 */ /* 0x008fce00078e0008 */
[----:B------:R3:W4:Y:S01]  /*101b0*/  MUFU.EX2 R89, R3 ;  /* 0x0000000300597308 */ /* 0x0007220000000800 */
[--C-:B-1----:R-:W-:Y:S02]  /*101c0*/  FFMA.FTZ R2, R29, c[0x0][0x2d0], -R5.reuse ;  /* 0x0000b4001d027a23 */ /* 0x102fe40000010805 */
[----:B--2---:R-:W-:-:S05]  /*101d0*/  FFMA.FTZ R6, R10, c[0x0][0x2d0], -R5 ;  /* 0x0000b4000a067a23 */ /* 0x004fca0000010805 */
[----:B------:R1:W-:Y:S01]  /*101e0*/  MUFU.EX2 R195, R2 ;  /* 0x0000000200c37308 */ /* 0x0003e20000000800 */
[----:B---3--:R-:W-:-:S07]  /*101f0*/  FFMA.FTZ R3, R14, c[0x0][0x2d0], -R0 ;  /* 0x0000b4000e037a23 */ /* 0x008fce0000010800 */
[----:B------:R2:W3:Y:S01]  /*10200*/  MUFU.EX2 R31, R6 ;  /* 0x00000006001f7308 */ /* 0x0004e20000000800 */
[----:B----4-:R-:W-:-:S07]  /*10210*/  F2FP.BF16.PACK_AB R9, R89, R4 ;  /* 0x000000045909723e */ /* 0x010fce00000010ff */
[----:B------:R4:W-:Y:S01]  /*10220*/  MUFU.EX2 R193, R3 ;  /* 0x0000000300c17308 */ /* 0x0009e20000000800 */
[--C-:B-1----:R-:W-:Y:S02]  /*10230*/  FFMA.FTZ R2, R30, c[0x0][0x2d0], -R5.reuse ;  /* 0x0000b4001e027a23 */ /* 0x102fe40000010805 */
[----:B--2---:R-:W-:-:S05]  /*10240*/  FFMA.FTZ R6, R11, c[0x0][0x2d0], -R5 ;  /* 0x0000b4000b067a23 */ /* 0x004fca0000010805 */
[----:B------:R1:W-:Y:S01]  /*10250*/  MUFU.EX2 R194, R2 ;  /* 0x0000000200c27308 */ /* 0x0003e20000000800 */
[----:B----4-:R-:W-:-:S07]  /*10260*/  FFMA.FTZ R3, R15, c[0x0][0x2d0], -R0 ;  /* 0x0000b4000f037a23 */ /* 0x010fce0000010800 */
[----:B------:R2:W-:Y:S01]  /*10270*/  MUFU.EX2 R163, R6 ;  /* 0x0000000600a37308 */ /* 0x0005e20000000800 */
[----:B------:R-:W4:Y:S07]  /*10280*/  LDSM.16.MT88.4 R12, [R209+0x100] ;  /* 0x00010000d10c783b */ /* 0x000f2e0000004200 */
[----:B------:R3:W5:Y:S01]  /*10290*/  MUFU.EX2 R201, R3 ;  /* 0x0000000300c97308 */ /* 0x0007620000000800 */
[----:B-1----:R-:W-:Y:S02]  /*102a0*/  FFMA.FTZ R2, R44, c[0x0][0x2d0], -R5 ;  /* 0x0000b4002c027a23 */ /* 0x002fe40000010805 */
[----:B--2---:R-:W-:-:S05]  /*102b0*/  IMAD.MOV.U32 R6, RZ, RZ, R46 ;  /* 0x000000ffff067224 */ /* 0x004fca00078e002e */
[----:B------:R1:W-:Y:S01]  /*102c0*/  MUFU.EX2 R88, R2 ;  /* 0x0000000200587308 */ /* 0x0003e20000000800 */
[----:B------:R-:W-:Y:S01]  /*102d0*/  F2FP.BF16.PACK_AB R8, R6, R200 ;  /* 0x000000c80608723e */ /* 0x000fe200000010ff */
[----:B---3--:R-:W-:Y:S01]  /*102e0*/  IMAD.MOV.U32 R3, RZ, RZ, R31 ;  /* 0x000000ffff037224 */ /* 0x008fe200078e001f */
[----:B-----5:R-:W-:Y:S01]  /*102f0*/  F2FP.BF16.PACK_AB R11, R201, R193 ;  /* 0x000000c1c90b723e */ /* 0x020fe200000010ff */
[----:B------:R-:W2:Y:S03]  /*10300*/  LDSM.16.MT88.4 R28, [R208+0x4100] ;  /* 0x00410000d01c783b */ /* 0x000ea60000004200 */
[----:B------:R-:W-:Y:S01]  /*10310*/  F2FP.BF16.PACK_AB R10, R163, R3 ;  /* 0x00000003a30a723e */ /* 0x000fe200000010ff */
[----:B-1----:R-:W-:-:S06]  /*10320*/  FFMA.FTZ R2, R45, c[0x0][0x2d0], -R0 ;  /* 0x0000b4002d027a23 */ /* 0x002fcc0000010800 */
[C---:B------:R-:W-:Y:S01]  /*10330*/  HMMA.16816.F32.BF16 R68, R8.reuse, R16, RZ ;  /* 0x000000100844723c */ /* 0x040fe200000418ff */
[----:B------:R1:W-:Y:S07]  /*10340*/  MUFU.EX2 R251, R2 ;  /* 0x0000000200fb7308 */ /* 0x0003ee0000000800 */
[C---:B------:R-:W-:Y:S01]  /*10350*/  HMMA.16816.F32.BF16 R60, R8.reuse, R18, RZ ;  /* 0x00000012083c723c */ /* 0x040fe200000418ff */
[----:B------:R-:W3:Y:S07]  /*10360*/  LDSM.16.MT88.4 R16, [R205+0x900] ;  /* 0x00090000cd10783b */ /* 0x000eee0000004200 */
[----:B----4-:R-:W-:Y:S01]  /*10370*/  HMMA.16816.F32.BF16 R52, R8, R12, RZ ;  /* 0x0000000c0834723c */ /* 0x010fe200000418ff */
[----:B-1----:R-:W-:-:S04]  /*10380*/  FFMA.FTZ R2, R64, c[0x0][0x2d0], -R0 ;  /* 0x0000b40040027a23 */ /* 0x002fc80000010800 */
[----:B------:R1:W4:Y:S03]  /*10390*/  MUFU.EX2 R249, R2 ;  /* 0x0000000200f97308 */ /* 0x0003260000000800 */
[C---:B------:R-:W-:Y:S01]  /*103a0*/  HMMA.16816.F32.BF16 R56, R8.reuse, R14, RZ ;  /* 0x0000000e0838723c */ /* 0x040fe200000418ff */
[----:B------:R-:W5:Y:S07]  /*103b0*/  LDSM.16.MT88.4 R12, [R206+0x900] ;  /* 0x00090000ce0c783b */ /* 0x000f6e0000004200 */
[----:B------:R-:W-:Y:S01]  /*103c0*/  HMMA.16816.F32.BF16 R84, R8, R24, RZ ;  /* 0x000000180854723c */ /* 0x000fe200000418ff */
[----:B-1----:R-:W-:-:S07]  /*103d0*/  FFMA.FTZ R2, R65, c[0x0][0x2d0], -R0 ;  /* 0x0000b40041027a23 */ /* 0x002fce0000010800 */
[C---:B------:R-:W-:Y:S01]  /*103e0*/  HMMA.16816.F32.BF16 R80, R8.reuse, R26, RZ ;  /* 0x0000001a0850723c */ /* 0x040fe200000418ff */
[----:B------:R-:W1:Y:S01]  /*103f0*/  LDSM.16.MT88.4 R24, [R209+0x900] ;  /* 0x00090000d118783b */ /* 0x000e620000004200 */
[----:B------:R2:W-:Y:S06]  /*10400*/  MUFU.EX2 R250, R2 ;  /* 0x0000000200fa7308 */ /* 0x0005ec0000000800 */
[C---:B------:R-:W-:Y:S08]  /*10410*/  HMMA.16816.F32.BF16 R48, R8.reuse, R20, RZ ;  /* 0x000000140830723c */ /* 0x040ff000000418ff */
[----:B------:R-:W-:Y:S01]  /*10420*/  HMMA.16816.F32.BF16 R44, R8, R22, RZ ;  /* 0x00000016082c723c */ /* 0x000fe200000418ff */
[----:B------:R-:W1:Y:S01]  /*10430*/  LDSM.16.MT88.4 R20, [R208+0x900] ;  /* 0x00090000d014783b */ /* 0x000e620000004200 */
[----:B--2---:R-:W-:-:S04]  /*10440*/  FFMA.FTZ R2, R76, c[0x0][0x2d0], -R0 ;  /* 0x0000b4004c027a23 */ /* 0x004fc80000010800 */
[----:B------:R2:W1:Y:S02]  /*10450*/  MUFU.EX2 R162, R2 ;  /* 0x0000000200a27308 */ /* 0x0004640000000800 */
[C---:B------:R-:W-:Y:S08]  /*10460*/  HMMA.16816.F32.BF16 R76, R8.reuse, R40, RZ ;  /* 0x00000028084c723c */ /* 0x040ff000000418ff */
[----:B------:R-:W-:Y:S01]  /*10470*/  HMMA.16816.F32.BF16 R72, R8, R36, RZ ;  /* 0x000000240848723c */ /* 0x000fe200000418ff */
[----:B--2---:R-:W-:-:S07]  /*10480*/  FFMA.FTZ R2, R100, c[0x0][0x2d0], -R5 ;  /* 0x0000b40064027a23 */ /* 0x004fce0000010805 */
[C---:B------:R-:W-:Y:S01]  /*10490*/  HMMA.16816.F32.BF16 R64, R8.reuse, R38, RZ ;  /* 0x000000260840723c */ /* 0x040fe200000418ff */
[----:B------:R-:W-:Y:S01]  /*104a0*/  LDSM.16.MT88.4 R36, [R206+0x4900] ;  /* 0x00490000ce24783b */ /* 0x000fe20000004200 */
[----:B------:R2:W-:Y:S06]  /*104b0*/  MUFU.EX2 R241, R2 ;  /* 0x0000000200f17308 */ /* 0x0005ec0000000800 */
[C---:B------:R-:W-:Y:S08]  /*104c0*/  HMMA.16816.F32.BF16 R40, R8.reuse, R42, RZ ;  /* 0x0000002a0828723c */ /* 0x040ff000000418ff */
[----:B------:R-:W-:Y:S01]  /*104d0*/  HMMA.16816.F32.BF16 R92, R8, R32, RZ ;  /* 0x00000020085c723c */ /* 0x000fe200000418ff */
[----:B--2---:R-:W-:-:S04]  /*104e0*/  FFMA.FTZ R2, R112, c[0x0][0x2d0], -R5 ;  /* 0x0000b40070027a23 */ /* 0x004fc80000010805 */
[----:B------:R2:W1:Y:S03]  /*104f0*/  MUFU.EX2 R240, R2 ;  /* 0x0000000200f07308 */ /* 0x0004660000000800 */
[C---:B------:R-:W-:Y:S01]  /*10500*/  HMMA.16816.F32.BF16 R104, R8.reuse, R34, RZ ;  /* 0x000000220868723c */ /* 0x040fe200000418ff */
[----:B------:R-:W-:Y:S07]  /*10510*/  LDSM.16.MT88.4 R32, [R205+0x1100] ;  /* 0x00110000cd20783b */ /* 0x000fee0000004200 */
[----:B------:R-:W-:Y:S01]  /*10520*/  HMMA.16816.F32.BF16 R108, R8, R28, RZ ;  /* 0x0000001c086c723c */ /* 0x000fe200000418ff */
[----:B--2---:R-:W-:-:S07]  /*10530*/  FFMA.FTZ R2, R113, c[0x0][0x2d0], -R5 ;  /* 0x0000b40071027a23 */ /* 0x004fce0000010805 */
[----:B------:R-:W-:Y:S01]  /*10540*/  HMMA.16816.F32.BF16 R96, R8, R30, RZ ;  /* 0x0000001e0860723c */ /* 0x000fe200000418ff */
[----:B------:R-:W2:Y:S01]  /*10550*/  LDSM.16.MT88.4 R28, [R205+0x4900] ;  /* 0x00490000cd1c783b */ /* 0x000ea20000004200 */
[----:B------:R3:W-:Y:S05]  /*10560*/  MUFU.EX2 R238, R2 ;  /* 0x0000000200ee7308 */ /* 0x0007ea0000000800 */
[----:B------:R-:W-:Y:S02]  /*10570*/  F2FP.BF16.PACK_AB R8, R195, R192 ;  /* 0x000000c0c308723e */ /* 0x000fe400000010ff */
[----:B----4-:R-:W-:Y:S02]  /*10580*/  F2FP.BF16.PACK_AB R9, R249, R251 ;  /* 0x000000fbf909723e */ /* 0x010fe400000010ff */
[----:B------:R-:W-:-:S02]  /*10590*/  F2FP.BF16.PACK_AB R10, R88, R194 ;  /* 0x000000c2580a723e */ /* 0x000fc400000010ff */
[----:B-1----:R-:W-:Y:S01]  /*105a0*/  F2FP.BF16.PACK_AB R11, R162, R250 ;  /* 0x000000faa20b723e */ /* 0x002fe200000010ff */
[----:B---3--:R-:W-:-:S06]  /*105b0*/  FFMA.FTZ R2, R114, c[0x0][0x2d0], -R5 ;  /* 0x0000b40072027a23 */ /* 0x008fcc0000010805 */
[C---:B------:R-:W-:Y:S01]  /*105c0*/  HMMA.16816.F32.BF16 R128, R8.reuse, R16, R84 ;  /* 0x000000100880723c */ /* 0x040fe20000041854 */
[----:B------:R1:W-:Y:S07]  /*105d0*/  MUFU.EX2 R239, R2 ;  /* 0x0000000200ef7308 */ /* 0x0003ee0000000800 */
[C---:B------:R-:W-:Y:S01]  /*105e0*/  HMMA.16816.F32.BF16 R124, R8.reuse, R18, R80 ;  /* 0x00000012087c723c */ /* 0x040fe20000041850 */
[----:B------:R-:W3:Y:S07]  /*105f0*/  LDSM.16.MT88.4 R16, [R209+0x4900] ;  /* 0x00490000d110783b */ /* 0x000eee0000004200 */
[----:B-----5:R-:W-:Y:S01]  /*10600*/  HMMA.16816.F32.BF16 R80, R8, R12, R68 ;  /* 0x0000000c0850723c */ /* 0x020fe20000041844 */
[----:B-1----:R-:W-:-:S02]  /*10610*/  FFMA.FTZ R2, R118, c[0x0][0x2d0], -R0 ;  /* 0x0000b40076027a23 */ /* 0x002fc40000010800 */
[----:B------:R-:W-:Y:S02]  /*10620*/  IMAD.MOV.U32 R118, RZ, RZ, R200 ;  /* 0x000000ffff767224 */ /* 0x000fe400078e00c8 */
[----:B------:R1:W-:Y:S02]  /*10630*/  MUFU.EX2 R237, R2 ;  /* 0x0000000200ed7308 */ /* 0x0003e40000000800 */
[----:B------:R-:W-:Y:S01]  /*10640*/  IMAD.MOV.U32 R70, RZ, RZ, R89 ;  /* 0x000000ffff467224 */ /* 0x000fe200078e0059 */
[----:B------:R-:W-:Y:S01]  /*10650*/  HMMA.16816.F32.BF16 R84, R8, R14, R60 ;  /* 0x0000000e0854723c */ /* 0x000fe2000004183c */
[----:B------:R-:W4:Y:S01]  /*10660*/  LDSM.16.MT88.4 R12, [R208+0x4900] ;  /* 0x00490000d00c783b */ /* 0x000f220000004200 */
[----:B------:R-:W-:Y:S02]  /*10670*/  IMAD.MOV.U32 R69, RZ, RZ, R88 ;  /* 0x000000ffff457224 */ /* 0x000fe400078e0058 */
[----:B------:R-:W-:-:S04]  /*10680*/  IMAD.MOV.U32 R71, RZ, RZ, R234 ;  /* 0x000000ffff477224 */ /* 0x000fc800078e00ea */
[----:B------:R-:W-:Y:S01]  /*10690*/  HMMA.16816.F32.BF16 R100, R8, R26, R56 ;  /* 0x0000001a0864723c */ /* 0x000fe20000041838 */
[----:B-1----:R-:W-:-:S07]  /*106a0*/  FFMA.FTZ R2, R119, c[0x0][0x2d0], -R0 ;  /* 0x0000b40077027a23 */ /* 0x002fce0000010800 */
[C---:B------:R-:W-:Y:S01]  /*106b0*/  HMMA.16816.F32.BF16 R56, R8.reuse, R20, R48 ;  /* 0x000000140838723c */ /* 0x040fe20000041830 */
[----:B------:R-:W-:Y:S01]  /*106c0*/  IMAD.MOV.U32 R119, RZ, RZ, R70 ;  /* 0x000000ffff777224 */ /* 0x000fe200078e0046 */
[----:B------:R1:W5:Y:S06]  /*106d0*/  MUFU.EX2 R236, R2 ;  /* 0x0000000200ec7308 */ /* 0x00036c0000000800 */
[C---:B------:R-:W-:Y:S01]  /*106e0*/  HMMA.16816.F32.BF16 R44, R8.reuse, R22, R44 ;  /* 0x00000016082c723c */ /* 0x040fe2000004182c */
[----:B------:R-:W3:Y:S07]  /*106f0*/  LDSM.16.MT88.4 R20, [R208+0x1100] ;  /* 0x00110000d014783b */ /* 0x000eee0000004200 */
[----:B------:R-:W-:Y:S01]  /*10700*/  HMMA.16816.F32.BF16 R88, R8, R24, R52 ;  /* 0x000000180858723c */ /* 0x000fe20000041834 */
[----:B------:R-:W4:Y:S01]  /*10710*/  LDSM.16.MT88.4 R24, [R209+0x1100] ;  /* 0x00110000d118783b */ /* 0x000f220000004200 */
[----:B-1----:R-:W-:-:S04]  /*10720*/  FFMA.FTZ R2, R121, c[0x0][0x2d0], -R0 ;  /* 0x0000b40079027a23 */ /* 0x002fc80000010800 */
[----:B------:R1:W-:Y:S02]  /*10730*/  MUFU.EX2 R235, R2 ;  /* 0x0000000200eb7308 */ /* 0x0003e40000000800 */
[C---:B--2---:R-:W-:Y:S08]  /*10740*/  HMMA.16816.F32.BF16 R112, R8.reuse, R28, R72 ;  /* 0x0000001c0870723c */ /* 0x044ff00000041848 */
[----:B------:R-:W-:Y:S01]  /*10750*/  HMMA.16816.F32.BF16 R52, R8, R30, R64 ;  /* 0x0000001e0834723c */ /* 0x000fe20000041840 */
[----:B------:R-:W2:Y:S01]  /*10760*/  LDSM.16.MT88.4 R28, [R206+0x1100] ;  /* 0x00110000ce1c783b */ /* 0x000ea20000004200 */
[----:B-1----:R-:W-:-:S06]  /*10770*/  FFMA.FTZ R2, R120, c[0x0][0x2d0], -R0 ;  /* 0x0000b40078027a23 */ /* 0x002fcc0000010800 */
[C---:B------:R-:W-:Y:S01]  /*10780*/  HMMA.16816.F32.BF16 R132, R8.reuse, R36, R76 ;  /* 0x000000240884723c */ /* 0x040fe2000004184c */
[----:B------:R1:W1:Y:S06]  /*10790*/  MUFU.EX2 R234, R2 ;  /* 0x0000000200ea7308 */ /* 0x00026c0000000800 */
[----:B------:R-:W-:Y:S01]  /*107a0*/  IMAD.MOV.U32 R36, RZ, RZ, R202 ;  /* 0x000000ffff247224 */ /* 0x000fe200078e00ca */
[----:B------:R-:W-:Y:S01]  /*107b0*/  HMMA.16816.F32.BF16 R120, R8, R38, R40 ;  /* 0x000000260878723c */ /* 0x000fe20000041828 */
[----:B------:R-:W2:Y:S01]  /*107c0*/  LDSM.16.MT88.4 R40, [R206+0x5100] ;  /* 0x00510000ce28783b */ /* 0x000ea20000004200 */
[----:B------:R-:W-:-:S05]  /*107d0*/  IMAD.MOV.U32 R37, RZ, RZ, R71 ;  /* 0x000000ffff257224 */ /* 0x000fca00078e0047 */
[----:B------:R-:W-:Y:S01]  /*107e0*/  IMAD.MOV.U32 R39, RZ, RZ, R201 ;  /* 0x000000ffff277224 */ /* 0x000fe200078e00c9 */
[C---:B---3--:R-:W-:Y:S01]  /*107f0*/  HMMA.16816.F32.BF16 R72, R8.reuse, R16, R92 ;  /* 0x000000100848723c */ /* 0x048fe2000004185c */
[----:B------:R-:W-:Y:S02]  /*10800*/  IMAD.MOV.U32 R38, RZ, RZ, R195 ;  /* 0x000000ffff267224 */ /* 0x000fe400078e00c3 */
[--C-:B-1----:R-:W-:Y:S02]  /*10810*/  FFMA.FTZ R2, R144, c[0x0][0x2d0], -R5.reuse ;  /* 0x0000b40090027a23 */ /* 0x102fe40000010805 */
[----:B------:R-:W-:Y:S02]  /*10820*/  IMAD.MOV.U32 R144, RZ, RZ, R4 ;  /* 0x000000ffff907224 */ /* 0x000fe400078e0004 */
[----:B------:R1:W-:Y:S01]  /*10830*/  MUFU.EX2 R202, R2 ;  /* 0x0000000200ca7308 */ /* 0x0003e20000000800 */
[C---:B------:R-:W-:Y:S01]  /*10840*/  HMMA.16816.F32.BF16 R64, R8.reuse, R18, R104 ;  /* 0x000000120840723c */ /* 0x040fe20000041868 */
[----:B------:R-:W-:Y:S07]  /*10850*/  LDSM.16.MT88.4 R16, [R208+0x5100] ;  /* 0x00510000d010783b */ /* 0x000fee0000004200 */
[----:B----4-:R-:W-:Y:S01]  /*10860*/  HMMA.16816.F32.BF16 R60, R8, R12, R108 ;  /* 0x0000000c083c723c */ /* 0x010fe2000004186c */
[----:B-1----:R-:W-:-:S07]  /*10870*/  FFMA.FTZ R2, R145, c[0x0][0x2d0], -R5 ;  /* 0x0000b40091027a23 */ /* 0x002fce0000010805 */
[----:B------:R-:W-:Y:S01]  /*10880*/  HMMA.16816.F32.BF16 R48, R8, R14, R96 ;  /* 0x0000000e0830723c */ /* 0x000fe20000041860 */
[----:B------:R-:W1:Y:S01]  /*10890*/  LDSM.16.MT88.4 R12, [R205+0x5100] ;  /* 0x00510000cd0c783b */ /* 0x000e620000004200 */
[----:B------:R-:W-:Y:S01]  /*108a0*/  IMAD.MOV.U32 R111, RZ, RZ, R69 ;  /* 0x000000ffff6f7224 */ /* 0x000fe200078e0045 */
[----:B------:R3:W4:Y:S01]  /*108b0*/  MUFU.EX2 R201, R2 ;  /* 0x0000000200c97308 */ /* 0x0007220000000800 */
[----:B------:R-:W-:Y:S02]  /*108c0*/  IMAD.MOV.U32 R110, RZ, RZ, R194 ;  /* 0x000000ffff6e7224 */ /* 0x000fe400078e00c2 */
[----:B------:R-:W-:Y:S01]  /*108d0*/  IMAD.MOV.U32 R145, RZ, RZ, R193 ;  /* 0x000000ffff917224 */ /* 0x000fe200078e00c1 */
[----:B------:R-:W-:Y:S02]  /*108e0*/  F2FP.BF16.PACK_AB R8, R240, R241 ;  /* 0x000000f1f008723e */ /* 0x000fe400000010ff */
[----:B-----5:R-:W-:Y:S02]  /*108f0*/  F2FP.BF16.PACK_AB R9, R236, R237 ;  /* 0x000000edec09723e */ /* 0x020fe400000010ff */
[----:B------:R-:W-:-:S02]  /*10900*/  F2FP.BF16.PACK_AB R10, R239, R238 ;  /* 0x000000eeef0a723e */ /* 0x000fc400000010ff */
[----:B------:R-:W-:Y:S01]  /*10910*/  F2FP.BF16.PACK_AB R11, R234, R235 ;  /* 0x000000ebea0b723e */ /* 0x000fe200000010ff */
[----:B---3--:R-:W-:-:S06]  /*10920*/  FFMA.FTZ R2, R146, c[0x0][0x2d0], -R5 ;  /* 0x0000b40092027a23 */ /* 0x008fcc0000010805 */
[C---:B------:R-:W-:Y:S01]  /*10930*/  HMMA.16816.F32.BF16 R96, R8.reuse, R20, R56 ;  /* 0x000000140860723c */ /* 0x040fe20000041838 */
[----:B------:R-:W-:Y:S01]  /*10940*/  IMAD.MOV.U32 R146, RZ, RZ, R37 ;  /* 0x000000ffff927224 */ /* 0x000fe200078e0025 */
[----:B------:R3:W-:Y:S06]  /*10950*/  MUFU.EX2 R200, R2 ;  /* 0x0000000200c87308 */ /* 0x0007ec0000000800 */
[C---:B------:R-:W-:Y:S01]  /*10960*/  HMMA.16816.F32.BF16 R92, R8.reuse, R22, R44 ;  /* 0x00000016085c723c */ /* 0x040fe2000004182c */
[----:B------:R-:W5:Y:S06]  /*10970*/  LDSM.16.MT88.4 R20, [R209+0x5100] ;  /* 0x00510000d114783b */ /* 0x000f6c0000004200 */
[----:B------:R-:W-:Y:S01]  /*10980*/  IMAD.MOV.U32 R46, RZ, RZ, R39 ;  /* 0x000000ffff2e7224 */ /* 0x000fe200078e0027 */
[----:B------:R-:W-:Y:S01]  /*10990*/  HMMA.16816.F32.BF16 R68, R8, R32, R128 ;  /* 0x000000200844723c */ /* 0x000fe20000041880 */
[----:B------:R-:W-:-:S02]  /*109a0*/  IMAD.MOV.U32 R47, RZ, RZ, R36 ;  /* 0x000000ffff2f7224 */ /* 0x000fc400078e0024 */
[----:B---3--:R-:W-:Y:S02]  /*109b0*/  FFMA.FTZ R2, R147, c[0x0][0x2d0], -R5 ;  /* 0x0000b40093027a23 */ /* 0x008fe40000010805 */
[----:B------:R-:W-:Y:S02]  /*109c0*/  IMAD.MOV.U32 R147, RZ, RZ, R192 ;  /* 0x000000ffff937224 */ /* 0x000fe400078e00c0 */
[----:B------:R3:W-:Y:S01]  /*109d0*/  MUFU.EX2 R195, R2 ;  /* 0x0000000200c37308 */ /* 0x0007e20000000800 */
[C---:B------:R-:W-:Y:S01]  /*109e0*/  HMMA.16816.F32.BF16 R76, R8.reuse, R34, R124 ;  /* 0x00000022084c723c */ /* 0x040fe2000004187c */
[----:B------:R-:W1:Y:S07]  /*109f0*/  LDSM.16.MT88.4 R32, [R206+0x1900] ;  /* 0x00190000ce20783b */ /* 0x000e6e0000004200 */
[----:B------:R-:W-:Y:S01]  /*10a00*/  HMMA.16816.F32.BF16 R88, R8, R24, R88 ;  /* 0x000000180858723c */ /* 0x000fe20000041858 */
[----:B---3--:R-:W-:-:S07]  /*10a10*/  FFMA.FTZ R2, R148, c[0x0][0x2d0], -R0 ;  /* 0x0000b40094027a23 */ /* 0x008fce0000010800 */
[C---:B------:R-:W-:Y:S01]  /*10a20*/  HMMA.16816.F32.BF16 R100, R8.reuse, R26, R100 ;  /* 0x0000001a0864723c */ /* 0x040fe20000041864 */
[----:B------:R-:W-:Y:S01]  /*10a30*/  IMAD.MOV.U32 R148, RZ, RZ, R38 ;  /* 0x000000ffff947224 */ /* 0x000fe200078e0026 */
[----:B------:R-:W-:Y:S01]  /*10a40*/  LDSM.16.MT88.4 R24, [R208+0x1900] ;  /* 0x00190000d018783b */ /* 0x000fe20000004200 */
[----:B------:R3:W-:Y:S03]  /*10a50*/  MUFU.EX2 R194, R2 ;  /* 0x0000000200c27308 */ /* 0x0007e60000000800 */
[----:B------:R-:W4:Y:S02]  /*10a60*/  LDSM.16.MT88.4 R36, [R205+0x1900] ;  /* 0x00190000cd24783b */ /* 0x000f240000004200 */
[C---:B--2---:R-:W-:Y:S08]  /*10a70*/  HMMA.16816.F32.BF16 R80, R8.reuse, R28, R80 ;  /* 0x0000001c0850723c */ /* 0x044ff00000041850 */
[----:B------:R-:W-:Y:S01]  /*10a80*/  HMMA.16816.F32.BF16 R84, R8, R30, R84 ;  /* 0x0000001e0854723c */ /* 0x000fe20000041854 */
[----:B------:R-:W2:Y:S01]  /*10a90*/  LDSM.16.MT88.4 R28, [R209+0x1900] ;  /* 0x00190000d11c783b */ /* 0x000ea20000004200 */
[----:B---3--:R-:W-:-:S02]  /*10aa0*/  FFMA.FTZ R2, R149, c[0x0][0x2d0], -R0 ;  /* 0x0000b40095027a23 */ /* 0x008fc40000010800 */
[----:B------:R-:W-:Y:S02]  /*10ab0*/  IMAD.MOV.U32 R149, RZ, RZ, R110 ;  /* 0x000000ffff957224 */ /* 0x000fe400078e006e */
[----:B------:R3:W2:Y:S02]  /*10ac0*/  MUFU.EX2 R193, R2 ;  /* 0x0000000200c17308 */ /* 0x0006a40000000800 */
[C---:B------:R-:W-:Y:S08]  /*10ad0*/  HMMA.16816.F32.BF16 R124, R8.reuse, R42, R120 ;  /* 0x0000002a087c723c */ /* 0x040ff00000041878 */
[----:B-1----:R-:W-:Y:S01]  /*10ae0*/  HMMA.16816.F32.BF16 R112, R8, R12, R112 ;  /* 0x0000000c0870723c */ /* 0x002fe20000041870 */
[----:B---3--:R-:W-:-:S07]  /*10af0*/  FFMA.FTZ R2, R151, c[0x0][0x2d0], -R0 ;  /* 0x0000b40097027a23 */ /* 0x008fce0000010800 */
[C---:B------:R-:W-:Y:S01]  /*10b00*/  HMMA.16816.F32.BF16 R104, R8.reuse, R14, R52 ;  /* 0x0000000e0868723c */ /* 0x040fe20000041834 */
[----:B------:R-:W1:Y:S01]  /*10b10*/  LDSM.16.MT88.4 R12, [R205+0x5900] ;  /* 0x00590000cd0c783b */ /* 0x000e620000004200 */
[----:B------:R-:W-:Y:S01]  /*10b20*/  IMAD.MOV.U32 R151, RZ, RZ, R162 ;  /* 0x000000ffff977224 */ /* 0x000fe200078e00a2 */
[----:B------:R3:W-:Y:S05]  /*10b30*/  MUFU.EX2 R4, R2 ;  /* 0x0000000200047308 */ /* 0x0007ea0000000800 */
[C---:B------:R-:W-:Y:S08]  /*10b40*/  HMMA.16816.F32.BF16 R132, R8.reuse, R40, R132 ;  /* 0x000000280884723c */ /* 0x040ff00000041884 */
[----:B-----5:R-:W-:Y:S01]  /*10b50*/  HMMA.16816.F32.BF16 R128, R8, R20, R72 ;  /* 0x000000140880723c */ /* 0x020fe20000041848 */
[----:B---3--:R-:W-:-:S02]  /*10b60*/  FFMA.FTZ R2, R150, c[0x0][0x2d0], -R0 ;  /* 0x0000b40096027a23 */ /* 0x008fc40000010800 */
[----:B------:R-:W-:Y:S02]  /*10b70*/  IMAD.MOV.U32 R150, RZ, RZ, R111 ;  /* 0x000000ffff967224 */ /* 0x000fe400078e006f */
[----:B------:R3:W5:Y:S03]  /*10b80*/  MUFU.EX2 R192, R2 ;  /* 0x0000000200c07308 */ /* 0x0007660000000800 */
[C---:B------:R-:W-:Y:S01]  /*10b90*/  HMMA.16816.F32.BF16 R120, R8.reuse, R22, R64 ;  /* 0x000000160878723c */ /* 0x040fe20000041840 */
[----:B------:R-:W-:Y:S07]  /*10ba0*/  LDSM.16.MT88.4 R20, [R208+0x5900] ;  /* 0x00590000d014783b */ /* 0x000fee0000004200 */
[----:B------:R-:W-:Y:S01]  /*10bb0*/  HMMA.16816.F32.BF16 R108, R8, R16, R60 ;  /* 0x00000010086c723c */ /* 0x000fe2000004183c */
[----:B---3--:R-:W-:-:S07]  /*10bc0*/  FFMA.FTZ R2, R153, c[0x0][0x2d0], -R5 ;  /* 0x0000b40099027a23 */ /* 0x008fce0000010805 */
[----:B------:R-:W-:Y:S01]  /*10bd0*/  HMMA.16816.F32.BF16 R56, R8, R18, R48 ;  /* 0x000000120838723c */ /* 0x000fe20000041830 */
[----:B------:R-:W-:Y:S06]  /*10be0*/  LDSM.16.MT88.4 R16, [R205+0x2100] ;  /* 0x00210000cd10783b */ /* 0x000fec0000004200 */
[----:B----4-:R-:W-:Y:S02]  /*10bf0*/  F2FP.BF16.PACK_AB R8, R201, R202 ;  /* 0x000000cac908723e */ /* 0x010fe400000010ff */
[----:B--2---:R-:W-:Y:S02]  /*10c00*/  F2FP.BF16.PACK_AB R9, R193, R194 ;  /* 0x000000c2c109723e */ /* 0x004fe400000010ff */
[----:B------:R-:W-:-:S02]  /*10c10*/  F2FP.BF16.PACK_AB R10, R195, R200 ;  /* 0x000000c8c30a723e */ /* 0x000fc400000010ff */
[----:B-----5:R-:W-:-:S07]  /*10c20*/  F2FP.BF16.PACK_AB R11, R192, R4 ;  /* 0x00000004c00b723e */ /* 0x020fce00000010ff */
[C---:B------:R-:W-:Y:S07]  /*10c30*/  HMMA.16816.F32.BF16 R60, R8.reuse, R32, R80 ;  /* 0x00000020083c723c */ /* 0x040fee0000041850 */
[----:B------:R-:W-:Y:S01]  /*10c40*/  IMAD.MOV.U32 R81, RZ, RZ, R146 ;  /* 0x000000ffff517224 */ /* 0x000fe200078e0092 */
[----:B------:R-:W-:Y:S01]  /*10c50*/  HMMA.16816.F32.BF16 R52, R8, R34, R84 ;  /* 0x000000220834723c */ /* 0x000fe20000041854 */
[----:B------:R-:W2:Y:S01]  /*10c60*/  LDSM.16.MT88.4 R32, [R206+0x5900] ;  /* 0x00590000ce20783b */ /* 0x000ea20000004200 */
[----:B------:R-:W-:-:S02]  /*10c70*/  IMAD.MOV.U32 R146, RZ, RZ, R163 ;  /* 0x000000ffff927224 */ /* 0x000fc400078e00a3 */
[----:B------:R3:W-:Y:S01]  /*10c80*/  MUFU.EX2 R163, R2 ;  /* 0x0000000200a37308 */ /* 0x0007e20000000800 */
[----:B------:R-:W-:Y:S02]  /*10c90*/  IMAD.MOV.U32 R80, RZ, RZ, R161 ;  /* 0x000000ffff507224 */ /* 0x000fe400078e00a1 */
[----:B------:R-:W-:Y:S01]  /*10ca0*/  IMAD.MOV.U32 R83, RZ, RZ, R46 ;  /* 0x000000ffff537224 */ /* 0x000fe200078e002e */
[----:B------:R-:W-:Y:S01]  /*10cb0*/  HMMA.16816.F32.BF16 R68, R8, R36, R68 ;  /* 0x000000240844723c */ /* 0x000fe20000041844 */
[----:B------:R-:W-:-:S07]  /*10cc0*/  IMAD.MOV.U32 R82, RZ, RZ, R47 ;  /* 0x000000ffff527224 */ /* 0x000fce00078e002f */
[----:B------:R-:W-:Y:S01]  /*10cd0*/  HMMA.16816.F32.BF16 R64, R8, R38, R76 ;  /* 0x000000260840723c */ /* 0x000fe2000004184c */
[----:B---3--:R-:W-:-:S07]  /*10ce0*/  FFMA.FTZ R2, R154, c[0x0][0x2d0], -R5 ;  /* 0x0000b4009a027a23 */ /* 0x008fce0000010805 */
[C---:B------:R-:W-:Y:S01]  /*10cf0*/  HMMA.16816.F32.BF16 R40, R8.reuse, R24, R96 ;  /* 0x000000180828723c */ /* 0x040fe20000041860 */
[----:B------:R3:W4:Y:S07]  /*10d00*/  MUFU.EX2 R162, R2 ;  /* 0x0000000200a27308 */ /* 0x00072e0000000800 */
[C---:B------:R-:W-:Y:S01]  /*10d10*/  HMMA.16816.F32.BF16 R36, R8.reuse, R26, R92 ;  /* 0x0000001a0824723c */ /* 0x040fe2000004185c */
[----:B------:R-:W5:Y:S07]  /*10d20*/  LDSM.16.MT88.4 R24, [R209+0x5900] ;  /* 0x00590000d118783b */ /* 0x000f6e0000004200 */
[----:B------:R-:W-:Y:S01]  /*10d30*/  HMMA.16816.F32.BF16 R44, R8, R28, R88 ;  /* 0x0000001c082c723c */ /* 0x000fe20000041858 */
[----:B---3--:R-:W-:-:S04]  /*10d40*/  FFMA.FTZ R2, R152, c[0x0][0x2d0], -R5 ;  /* 0x0000b40098027a23 */ /* 0x008fc80000010805 */
[----:B------:R3:W-:Y:S02]  /*10d50*/  MUFU.EX2 R161, R2 ;  /* 0x0000000200a17308 */ /* 0x0007e40000000800 */
[----:B------:R-:W-:Y:S01]  /*10d60*/  IMAD.MOV.U32 R91, RZ, RZ, R160 ;  /* 0x000000ffff5b7224 */ /* 0x000fe200078e00a0 */
[C---:B-1----:R-:W-:Y:S07]  /*10d70*/  HMMA.16816.F32.BF16 R72, R8.reuse, R12, R112 ;  /* 0x0000000c0848723c */ /* 0x042fee0000041870 */
[----:B------:R-:W-:Y:S01]  /*10d80*/  IMAD.MOV.U32 R115, RZ, RZ, R83 ;  /* 0x000000ffff737224 */ /* 0x000fe200078e0053 */
[----:B------:R-:W-:Y:S01]  /*10d90*/  HMMA.16816.F32.BF16 R76, R8, R14, R104 ;  /* 0x0000000e084c723c */ /* 0x000fe20000041868 */
[----:B------:R-:W1:Y:S01]  /*10da0*/  LDSM.16.MT88.4 R12, [R206+0x2100] ;  /* 0x00210000ce0c783b */ /* 0x000e620000004200 */
[----:B---3--:R-:W-:-:S06]  /*10db0*/  FFMA.FTZ R2, R155, c[0x0][0x2d0], -R5 ;  /* 0x0000b4009b027a23 */ /* 0x008fcc0000010805 */
[C---:B--2---:R-:W-:Y:S01]  /*10dc0*/  HMMA.16816.F32.BF16 R84, R8.reuse, R32, R132 ;  /* 0x000000200854723c */ /* 0x044fe20000041884 */
[----:B------:R2:W-:Y:S07]  /*10dd0*/  MUFU.EX2 R160, R2 ;  /* 0x0000000200a07308 */ /* 0x0005ee0000000800 */
[C---:B------:R-:W-:Y:S01]  /*10de0*/  HMMA.16816.F32.BF16 R104, R8.reuse, R34, R124 ;  /* 0x000000220868723c */ /* 0x040fe2000004187c */
[----:B------:R-:W3:Y:S04]  /*10df0*/  LDSM.16.MT88.4 R32, [R208+0x2100] ;  /* 0x00210000d020783b */ /* 0x000ee80000004200 */
[----:B------:R-:W-:Y:S03]  /*10e00*/  LDSM.16.MT88.4 R124, [R205+0x3900] ;  /* 0x00390000cd7c783b */ /* 0x000fe60000004200 */
[----:B------:R-:W-:Y:S01]  /*10e10*/  HMMA.16816.F32.BF16 R48, R8, R30, R100 ;  /* 0x0000001e0830723c */ /* 0x000fe20000041864 */
[----:B--2---:R-:W-:Y:S01]  /*10e20*/  FFMA.FTZ R2, R156, c[0x0][0x2d0], -R0 ;  /* 0x0000b4009c027a23 */ /* 0x004fe20000010800 */
[----:B------:R-:W2:Y:S01]  /*10e30*/  LDSM.16.MT88.4 R28, [R209+0x2100] ;  /* 0x00210000d11c783b */ /* 0x000ea20000004200 */
[----:B------:R-:W-:-:S02]  /*10e40*/  IMAD.MOV.U32 R156, RZ, RZ, R82 ;  /* 0x000000ffff9c7224 */ /* 0x000fc400078e0052 */
[----:B------:R1:W-:Y:S03]  /*10e50*/  MUFU.EX2 R155, R2 ;  /* 0x00000002009b7308 */ /* 0x0003e60000000800 */
[C---:B-----5:R-:W-:Y:S08]  /*10e60*/  HMMA.16816.F32.BF16 R128, R8.reuse, R24, R128 ;  /* 0x000000180880723c */ /* 0x060ff00000041880 */
[----:B------:R-:W-:Y:S01]  /*10e70*/  HMMA.16816.F32.BF16 R120, R8, R26, R120 ;  /* 0x0000001a0878723c */ /* 0x000fe20000041878 */
[----:B------:R-:W5:Y:S01]  /*10e80*/  LDSM.16.MT88.4 R24, [R205+0x6100] ;  /* 0x00610000cd18783b */ /* 0x000f620000004200 */
[----:B-1----:R-:W-:-:S02]  /*10e90*/  FFMA.FTZ R2, R157, c[0x0][0x2d0], -R0 ;  /* 0x0000b4009d027a23 */ /* 0x002fc40000010800 */
[----:B------:R-:W-:-:S04]  /*10ea0*/  IMAD.MOV.U32 R157, RZ, RZ, R81 ;  /* 0x000000ffff9d7224 */ /* 0x000fc800078e0051 */
[C---:B------:R-:W-:Y:S01]  /*10eb0*/  HMMA.16816.F32.BF16 R108, R8.reuse, R20, R108 ;  /* 0x00000014086c723c */ /* 0x040fe2000004186c */
[----:B------:R1:W1:Y:S07]  /*10ec0*/  MUFU.EX2 R154, R2 ;  /* 0x00000002009a7308 */ /* 0x00026e0000000800 */
[----:B------:R-:W-:Y:S01]  /*10ed0*/  HMMA.16816.F32.BF16 R96, R8, R22, R56 ;  /* 0x000000160860723c */ /* 0x000fe20000041838 */
[----:B------:R-:W2:Y:S06]  /*10ee0*/  LDSM.16.MT88.4 R20, [R206+0x6100] ;  /* 0x00610000ce14783b */ /* 0x000eac0000004200 */
[----:B----4-:R-:W-:Y:S01]  /*10ef0*/  F2FP.BF16.PACK_AB R8, R162, R163 ;  /* 0x000000a3a208723e */ /* 0x010fe200000010ff */
[----:B-1----:R-:W-:Y:S01]  /*10f00*/  FFMA.FTZ R2, R159, c[0x0][0x2d0], -R0 ;  /* 0x0000b4009f027a23 */ /* 0x002fe20000010800 */
[----:B------:R-:W-:Y:S01]  /*10f10*/  F2FP.BF16.PACK_AB R9, R154, R155 ;  /* 0x0000009b9a09723e */ /* 0x000fe200000010ff */
[----:B------:R-:W-:Y:S01]  /*10f20*/  IMAD.MOV.U32 R159, RZ, RZ, R80 ;  /* 0x000000ffff9f7224 */ /* 0x000fe200078e0050 */
[----:B------:R-:W-:Y:S01]  /*10f30*/  F2FP.BF16.PACK_AB R10, R160, R161 ;  /* 0x000000a1a00a723e */ /* 0x000fe200000010ff */
[----:B------:R1:W-:Y:S02]  /*10f40*/  MUFU.EX2 R153, R2 ;  /* 0x0000000200997308 */ /* 0x0003e40000000800 */
[----:B-1----:R-:W-:-:S02]  /*10f50*/  FFMA.FTZ R2, R158, c[0x0][0x2d0], -R0 ;  /* 0x0000b4009e027a23 */ /* 0x002fc40000010800 */
[----:B------:R-:W-:-:S04]  /*10f60*/  IMAD.MOV.U32 R158, RZ, RZ, R91 ;  /* 0x000000ffff9e7224 */ /* 0x000fc800078e005b */
[----:B------:R1:W4:Y:S02]  /*10f70*/  MUFU.EX2 R152, R2 ;  /* 0x0000000200987308 */ /* 0x0003240000000800 */
[----:B-1----:R-:W-:Y:S01]  /*10f80*/  FFMA.FTZ R2, R164, c[0x0][0x2d0], -R5 ;  /* 0x0000b400a4027a23 */ /* 0x002fe20000010805 */
[----:B----4-:R-:W-:Y:S01]  /*10f90*/  F2FP.BF16.PACK_AB R11, R152, R153 ;  /* 0x00000099980b723e */ /* 0x010fe200000010ff */
[----:B------:R-:W-:-:S04]  /*10fa0*/  IMAD.MOV.U32 R164, RZ, RZ, R151 ;  /* 0x000000ffffa47224 */ /* 0x000fc800078e0097 */
[----:B------:R1:W-:Y:S02]  /*10fb0*/  MUFU.EX2 R151, R2 ;  /* 0x0000000200977308 */ /* 0x0003e40000000800 */
[C---:B------:R-:W-:Y:S08]  /*10fc0*/  HMMA.16816.F32.BF16 R100, R8.reuse, R16, R68 ;  /* 0x000000100864723c */ /* 0x040ff00000041844 */
[----:B------:R-:W-:Y:S01]  /*10fd0*/  HMMA.16816.F32.BF16 R92, R8, R18, R64 ;  /* 0x00000012085c723c */ /* 0x000fe20000041840 */
[----:B------:R-:W4:Y:S01]  /*10fe0*/  LDSM.16.MT88.4 R16, [R209+0x6100] ;  /* 0x00610000d110783b */ /* 0x000f220000004200 */
[----:B-1----:R-:W-:-:S02]  /*10ff0*/  FFMA.FTZ R2, R166, c[0x0][0x2d0], -R5 ;  /* 0x0000b400a6027a23 */ /* 0x002fc40000010805 */
[----:B------:R-:W-:Y:S02]  /*11000*/  IMAD.MOV.U32 R166, RZ, RZ, R150 ;  /* 0x000000ffffa67224 */ /* 0x000fe400078e0096 */
[----:B------:R1:W1:Y:S02]  /*11010*/  MUFU.EX2 R150, R2 ;  /* 0x0000000200967308 */ /* 0x0002640000000800 */
[C---:B------:R-:W-:Y:S08]  /*11020*/  HMMA.16816.F32.BF16 R88, R8.reuse, R12, R60 ;  /* 0x0000000c0858723c */ /* 0x040ff0000004183c */
[----:B------:R-:W-:Y:S01]  /*11030*/  HMMA.16816.F32.BF16 R80, R8, R14, R52 ;  /* 0x0000000e0850723c */ /* 0x000fe20000041834 */
[----:B------:R-:W4:Y:S01]  /*11040*/  LDSM.16.MT88.4 R12, [R208+0x6100] ;  /* 0x00610000d00c783b */ /* 0x000f220000004200 */
[----:B-1----:R-:W-:-:S06]  /*11050*/  FFMA.FTZ R2, R165, c[0x0][0x2d0], -R5 ;  /* 0x0000b400a5027a23 */ /* 0x002fcc0000010805 */
[C---:B---3--:R-:W-:Y:S01]  /*11060*/  HMMA.16816.F32.BF16 R60, R8.reuse, R32, R40 ;  /* 0x00000020083c723c */ /* 0x048fe20000041828 */
[----:B------:R-:W-:Y:S02]  /*11070*/  IMAD.MOV.U32 R165, RZ, RZ, R149 ;  /* 0x000000ffffa57224 */ /* 0x000fe400078e0095 */
[----:B------:R1:W-:Y:S05]  /*11080*/  MUFU.EX2 R149, R2 ;  /* 0x0000000200957308 */ /* 0x0003ea0000000800 */
[C---:B------:R-:W-:Y:S01]  /*11090*/  HMMA.16816.F32.BF16 R52, R8.reuse, R34, R36 ;  /* 0x000000220834723c */ /* 0x040fe20000041824 */
[----:B------:R-:W3:Y:S07]  /*110a0*/  LDSM.16.MT88.4 R32, [R205+0x2900] ;  /* 0x00290000cd20783b */ /* 0x000eee0000004200 */
[----:B--2---:R-:W-:Y:S01]  /*110b0*/  HMMA.16816.F32.BF16 R68, R8, R28, R44 ;  /* 0x0000001c0844723c */ /* 0x004fe2000004182c */
[----:B-1----:R-:W-:-:S02]  /*110c0*/  FFMA.FTZ R2, R188, c[0x0][0x2d0], -R5 ;  /* 0x0000b400bc027a23 */ /* 0x002fc40000010805 */
[----:B------:R-:W-:Y:S02]  /*110d0*/  IMAD.MOV.U32 R188, RZ, RZ, R148 ;  /* 0x000000ffffbc7224 */ /* 0x000fe400078e0094 */
[----:B------:R1:W-:Y:S03]  /*110e0*/  MUFU.EX2 R148, R2 ;  /* 0x0000000200947308 */ /* 0x0003e60000000800 */
[C---:B------:R-:W-:Y:S01]  /*110f0*/  HMMA.16816.F32.BF16 R64, R8.reuse, R30, R48 ;  /* 0x0000001e0840723c */ /* 0x040fe20000041830 */
[----:B------:R-:W2:Y:S07]  /*11100*/  LDSM.16.MT88.4 R28, [R206+0x2900] ;  /* 0x00290000ce1c783b */ /* 0x000eae0000004200 */
[----:B-----5:R-:W-:Y:S01]  /*11110*/  HMMA.16816.F32.BF16 R44, R8, R24, R72 ;  /* 0x00000018082c723c */ /* 0x020fe20000041848 */
        /* <DEDUP_REMOVED lines=8> */
[----:B-----5:R-:W-:-:S02]  /*111a0*/  FFMA.FTZ R2, R191, c[0x0][0x2d0], -R0 ;  /* 0x0000b400bf027a23 */ /* 0x020fc40000010800 */
[----:B------:R-:W-:Y:S02]  /*111b0*/  IMAD.MOV.U32 R191, RZ, RZ, R115 ;  /* 0x000000ffffbf7224 */ /* 0x000fe400078e0073 */
[----:B------:R5:W1:Y:S02]  /*111c0*/  MUFU.EX2 R135, R2 ;  /* 0x0000000200877308 */ /* 0x000a640000000800 */
[C---:B----4-:R-:W-:Y:S08]  /*111d0*/  HMMA.16816.F32.BF16 R56, R8.reuse, R16, R128 ;  /* 0x000000100838723c */ /* 0x050ff00000041880 */
[----:B------:R-:W-:Y:S01]  /*111e0*/  HMMA.16816.F32.BF16 R72, R8, R18, R120 ;  /* 0x000000120848723c */ /* 0x000fe20000041878 */
[----:B------:R-:W-:Y:S01]  /*111f0*/  LDSM.16.MT88.4 R16, [R206+0x6900] ;  /* 0x00690000ce10783b */ /* 0x000fe20000004200 */
[----:B-----5:R-:W-:-:S06]  /*11200*/  FFMA.FTZ R2, R167, c[0x0][0x2d0], -R0 ;  /* 0x0000b400a7027a23 */ /* 0x020fcc0000010800 */
[C---:B------:R-:W-:Y:S01]  /*11210*/  HMMA.16816.F32.BF16 R108, R8.reuse, R12, R108 ;  /* 0x0000000c086c723c */ /* 0x040fe2000004186c */
[----:B------:R-:W-:Y:S01]  /*11220*/  IMAD.MOV.U32 R167, RZ, RZ, R146 ;  /* 0x000000ffffa77224 */ /* 0x000fe200078e0092 */
[----:B------:R4:W-:Y:S06]  /*11230*/  MUFU.EX2 R134, R2 ;  /* 0x0000000200867308 */ /* 0x0009ec0000000800 */
[----:B------:R-:W-:Y:S01]  /*11240*/  HMMA.16816.F32.BF16 R104, R8, R14, R96 ;  /* 0x0000000e0868723c */ /* 0x000fe20000041860 */
[----:B------:R-:W5:Y:S06]  /*11250*/  LDSM.16.MT88.4 R12, [R205+0x6900] ;  /* 0x00690000cd0c783b */ /* 0x000f6c0000004200 */
[----:B------:R-:W-:-:S02]  /*11260*/  F2FP.BF16.PACK_AB R8, R150, R151 ;  /* 0x000000979608723e */ /* 0x000fc400000010ff */
[----:B-1----:R-:W-:Y:S01]  /*11270*/  F2FP.BF16.PACK_AB R9, R135, R147 ;  /* 0x000000938709723e */ /* 0x002fe200000010ff */
[----:B----4-:R-:W-:Y:S01]  /*11280*/  FFMA.FTZ R2, R189, c[0x0][0x2d0], -R0 ;  /* 0x0000b400bd027a23 */ /* 0x010fe20000010800 */
[----:B------:R-:W-:Y:S01]  /*11290*/  F2FP.BF16.PACK_AB R10, R148, R149 ;  /* 0x00000095940a723e */ /* 0x000fe200000010ff */
[----:B------:R-:W-:Y:S02]  /*112a0*/  IMAD.MOV.U32 R189, RZ, RZ, R145 ;  /* 0x000000ffffbd7224 */ /* 0x000fe400078e0091 */
[----:B------:R-:W1:Y:S02]  /*112b0*/  MUFU.EX2 R133, R2 ;  /* 0x0000000200857308 */ /* 0x000e640000000800 */
[----:B-1----:R-:W-:Y:S01]  /*112c0*/  F2FP.BF16.PACK_AB R11, R133, R134 ;  /* 0x00000086850b723e */ /* 0x002fe200000010ff */
[----:B------:R-:W-:Y:S02]  /*112d0*/  FFMA.FTZ R2, R203, c[0x0][0x2d0], -R5 ;  /* 0x0000b400cb027a23 */ /* 0x000fe40000010805 */
[----:B------:R-:W-:-:S03]  /*112e0*/  IMAD.MOV.U32 R203, RZ, RZ, R144 ;  /* 0x000000ffffcb7224 */ /* 0x000fc600078e0090 */
[----:B------:R1:W-:Y:S01]  /*112f0*/  MUFU.EX2 R132, R2 ;  /* 0x0000000200847308 */ /* 0x0003e20000000800 */
[C---:B---3--:R-:W-:Y:S08]  /*11300*/  HMMA.16816.F32.BF16 R120, R8.reuse, R32, R100 ;  /* 0x000000200878723c */ /* 0x048ff00000041864 */
[----:B------:R-:W-:Y:S01]  /*11310*/  HMMA.16816.F32.BF16 R112, R8, R34, R92 ;  /* 0x000000220870723c */ /* 0x000fe2000004185c */
[----:B------:R-:W-:Y:S01]  /*11320*/  LDSM.16.MT88.4 R32, [R208+0x6900] ;  /* 0x00690000d020783b */ /* 0x000fe20000004200 */
[----:B-1----:R-:W-:-:S06]  /*11330*/  FFMA.FTZ R2, R228, c[0x0][0x2d0], -R5 ;  /* 0x0000b400e4027a23 */ /* 0x002fcc0000010805 */
[C---:B--2---:R-:W-:Y:S01]  /*11340*/  HMMA.16816.F32.BF16 R100, R8.reuse, R28, R88 ;  /* 0x0000001c0864723c */ /* 0x044fe20000041858 */
[----:B------:R-:W-:Y:S01]  /*11350*/  IMAD.MOV.U32 R228, RZ, RZ, R119 ;  /* 0x000000ffffe47224 */ /* 0x000fe200078e0077 */
[----:B------:R1:W2:Y:S06]  /*11360*/  MUFU.EX2 R146, R2 ;  /* 0x0000000200927308 */ /* 0x0002ac0000000800 */
[C---:B------:R-:W-:Y:S08]  /*11370*/  HMMA.16816.F32.BF16 R92, R8.reuse, R24, R68 ;  /* 0x00000018085c723c */ /* 0x040ff00000041844 */
[----:B------:R-:W-:Y:S01]  /*11380*/  HMMA.16816.F32.BF16 R88, R8, R26, R64 ;  /* 0x0000001a0858723c */ /* 0x000fe20000041840 */
[----:B------:R-:W3:Y:S01]  /*11390*/  LDSM.16.MT88.4 R24, [R209+0x6900] ;  /* 0x00690000d118783b */ /* 0x000ee20000004200 */
[----:B-1----:R-:W-:-:S02]  /*113a0*/  FFMA.FTZ R2, R231, c[0x0][0x2d0], -R5 ;  /* 0x0000b400e7027a23 */ /* 0x002fc40000010805 */
[----:B------:R-:W-:Y:S02]  /*113b0*/  IMAD.MOV.U32 R231, RZ, RZ, R118 ;  /* 0x000000ffffe77224 */ /* 0x000fe400078e0076 */
[----:B------:R1:W-:Y:S02]  /*113c0*/  MUFU.EX2 R145, R2 ;  /* 0x0000000200917308 */ /* 0x0003e40000000800 */
[C---:B------:R-:W-:Y:S01]  /*113d0*/  HMMA.16816.F32.BF16 R96, R8.reuse, R30, R80 ;  /* 0x0000001e0860723c */ /* 0x040fe20000041850 */
[----:B------:R-:W-:Y:S07]  /*113e0*/  LDSM.16.MT88.4 R28, [R205+0x3100] ;  /* 0x00310000cd1c783b */ /* 0x000fee0000004200 */
[----:B------:R-:W-:Y:S01]  /*113f0*/  HMMA.16816.F32.BF16 R80, R8, R22, R52 ;  /* 0x000000160850723c */ /* 0x000fe20000041834 */
[----:B-1----:R-:W-:-:S07]  /*11400*/  FFMA.FTZ R2, R232, c[0x0][0x2d0], -R5 ;  /* 0x0000b400e8027a23 */ /* 0x002fce0000010805 */
[C---:B-----5:R-:W-:Y:S01]  /*11410*/  HMMA.16816.F32.BF16 R64, R8.reuse, R14, R48 ;  /* 0x0000000e0840723c */ /* 0x060fe20000041830 */
[----:B------:R-:W-:Y:S01]  /*11420*/  IMAD.MOV.U32 R232, RZ, RZ, R6 ;  /* 0x000000ffffe87224 */ /* 0x000fe200078e0006 */
[----:B------:R1:W-:Y:S06]  /*11430*/  MUFU.EX2 R144, R2 ;  /* 0x0000000200907308 */ /* 0x0003ec0000000800 */
        /* <DEDUP_REMOVED lines=8> */
[----:B------:R-:W3:Y:S04]  /*114c0*/  LDSM.16.MT88.4 R24, [R205+0x7100] ;  /* 0x00710000cd18783b */ /* 0x000ee80000004200 */
[----:B------:R-:W-:Y:S01]  /*114d0*/  LDSM.16.MT88.4 R72, [R206+0x3900] ;  /* 0x00390000ce48783b */ /* 0x000fe20000004200 */
[----:B-1----:R-:W-:-:S02]  /*114e0*/  FFMA.FTZ R2, R229, c[0x0][0x2d0], -R0 ;  /* 0x0000b400e5027a23 */ /* 0x002fc40000010800 */
[C---:B------:R-:W-:Y:S02]  /*114f0*/  HMMA.16816.F32.BF16 R60, R8.reuse, R16, R40 ;  /* 0x00000010083c723c */ /* 0x040fe40000041828 */
[----:B------:R1:W4:Y:S06]  /*11500*/  MUFU.EX2 R118, R2 ;  /* 0x0000000200767308 */ /* 0x00032c0000000800 */
[C---:B------:R-:W-:Y:S01]  /*11510*/  HMMA.16816.F32.BF16 R40, R8.reuse, R18, R36 ;  /* 0x000000120828723c */ /* 0x040fe20000041824 */
[----:B------:R-:W5:Y:S07]  /*11520*/  LDSM.16.MT88.4 R16, [R209+0x3100] ;  /* 0x00310000d110783b */ /* 0x000f6e0000004200 */
[----:B------:R-:W-:Y:S01]  /*11530*/  HMMA.16816.F32.BF16 R44, R8, R32, R108 ;  /* 0x00000020082c723c */ /* 0x000fe2000004186c */
[----:B-1----:R-:W-:-:S04]  /*11540*/  FFMA.FTZ R2, R230, c[0x0][0x2d0], -R0 ;  /* 0x0000b400e6027a23 */ /* 0x002fc80000010800 */
[----:B------:R1:W-:Y:S03]  /*11550*/  MUFU.EX2 R59, R2 ;  /* 0x00000002003b7308 */ /* 0x0003e60000000800 */
[----:B------:R-:W-:Y:S01]  /*11560*/  HMMA.16816.F32.BF16 R36, R8, R34, R104 ;  /* 0x000000220824723c */ /* 0x000fe20000041868 */
[----:B------:R-:W3:Y:S04]  /*11570*/  LDSM.16.MT88.4 R32, [R206+0x7100] ;  /* 0x00710000ce20783b */ /* 0x000ee80000004200 */
[----:B------:R-:W-:Y:S02]  /*11580*/  LDSM.16.MT88.4 R104, [R206+0x7900] ;  /* 0x00790000ce68783b */ /* 0x000fe40000004200 */
[----:B--2---:R-:W-:-:S02]  /*11590*/  F2FP.BF16.PACK_AB R8, R146, R132 ;  /* 0x000000849208723e */ /* 0x004fc400000010ff */
[----:B----4-:R-:W-:Y:S02]  /*115a0*/  F2FP.BF16.PACK_AB R9, R118, R119 ;  /* 0x000000777609723e */ /* 0x010fe400000010ff */
[----:B------:R-:W-:Y:S01]  /*115b0*/  F2FP.BF16.PACK_AB R10, R144, R145 ;  /* 0x00000091900a723e */ /* 0x000fe200000010ff */
[----:B-1----:R-:W-:-:S04]  /*115c0*/  FFMA.FTZ R2, R233, c[0x0][0x2d0], -R0 ;  /* 0x0000b400e9027a23 */ /* 0x002fc80000010800 */
[----:B------:R1:W2:Y:S02]  /*115d0*/  MUFU.EX2 R58, R2 ;  /* 0x00000002003a7308 */ /* 0x0002a40000000800 */
[----:B-1----:R-:W-:Y:S01]  /*115e0*/  FFMA.FTZ R2, R246, c[0x0][0x2d0], -R5 ;  /* 0x0000b400f6027a23 */ /* 0x002fe20000010805 */
[----:B--2---:R-:W-:-:S05]  /*115f0*/  F2FP.BF16.PACK_AB R11, R58, R59 ;  /* 0x0000003b3a0b723e */ /* 0x004fca00000010ff */
[----:B------:R1:W-:Y:S02]  /*11600*/  MUFU.EX2 R57, R2 ;  /* 0x0000000200397308 */ /* 0x0003e40000000800 */
[C---:B---3--:R-:W-:Y:S08]  /*11610*/  HMMA.16816.F32.BF16 R64, R8.reuse, R26, R64 ;  /* 0x0000001a0840723c */ /* 0x048ff00000041840 */
[----:B------:R-:W-:Y:S01]  /*11620*/  HMMA.16816.F32.BF16 R128, R8, R24, R76 ;  /* 0x000000180880723c */ /* 0x000fe2000004184c */
[----:B-1----:R-:W-:-:S04]  /*11630*/  FFMA.FTZ R2, R244, c[0x0][0x2d0], -R5 ;  /* 0x0000b400f4027a23 */ /* 0x002fc80000010805 */
[----:B------:R1:W2:Y:S03]  /*11640*/  MUFU.EX2 R56, R2 ;  /* 0x0000000200387308 */ /* 0x0002a60000000800 */
[C---:B------:R-:W-:Y:S08]  /*11650*/  HMMA.16816.F32.BF16 R68, R8.reuse, R20, R100 ;  /* 0x000000140844723c */ /* 0x040ff00000041864 */
[----:B-----5:R-:W-:Y:S01]  /*11660*/  HMMA.16816.F32.BF16 R100, R8, R18, R88 ;  /* 0x000000120864723c */ /* 0x020fe20000041858 */
[----:B------:R-:W-:Y:S01]  /*11670*/  LDSM.16.MT88.4 R88, [R208+0x3900] ;  /* 0x00390000d058783b */ /* 0x000fe20000004200 */
[----:B-1----:R-:W-:-:S06]  /*11680*/  FFMA.FTZ R2, R242, c[0x0][0x2d0], -R5 ;  /* 0x0000b400f2027a23 */ /* 0x002fcc0000010805 */
[C---:B------:R-:W-:Y:S01]  /*11690*/  HMMA.16816.F32.BF16 R92, R8.reuse, R16, R92 ;  /* 0x00000010085c723c */ /* 0x040fe2000004185c */
[----:B------:R-:W1:Y:S01]  /*116a0*/  LDSM.16.MT88.4 R16, [R209+0x7100] ;  /* 0x00710000d110783b */ /* 0x000e620000004200 */
[----:B------:R3:W-:Y:S06]  /*116b0*/  MUFU.EX2 R27, R2 ;  /* 0x00000002001b7308 */ /* 0x0007ec0000000800 */
[C---:B------:R-:W-:Y:S08]  /*116c0*/  HMMA.16816.F32.BF16 R84, R8.reuse, R12, R84 ;  /* 0x0000000c0854723c */ /* 0x040ff00000041854 */
[----:B------:R-:W-:Y:S01]  /*116d0*/  HMMA.16816.F32.BF16 R108, R8, R14, R80 ;  /* 0x0000000e086c723c */ /* 0x000fe20000041850 */
[----:B------:R-:W4:Y:S01]  /*116e0*/  LDSM.16.MT88.4 R12, [R208+0x7100] ;  /* 0x00710000d00c783b */ /* 0x000f220000004200 */
[----:B---3--:R-:W-:-:S03]  /*116f0*/  FFMA.FTZ R2, R245, c[0x0][0x2d0], -R5 ;  /* 0x0000b400f5027a23 */ /* 0x008fc60000010805 */
[----:B------:R-:W3:Y:S01]  /*11700*/  LDSM.16.MT88.4 R80, [R209+0x3900] ;  /* 0x00390000d150783b */ /* 0x000ee20000004200 */
[----:B------:R5:W1:Y:S02]  /*11710*/  MUFU.EX2 R26, R2 ;  /* 0x00000002001a7308 */ /* 0x000a640000000800 */
[C---:B------:R-:W-:Y:S08]  /*11720*/  HMMA.16816.F32.BF16 R120, R8.reuse, R28, R120 ;  /* 0x0000001c0878723c */ /* 0x040ff00000041878 */
[----:B------:R-:W-:Y:S01]  /*11730*/  HMMA.16816.F32.BF16 R28, R8, R30, R112 ;  /* 0x0000001e081c723c */ /* 0x000fe20000041870 */
[----:B-----5:R-:W-:-:S06]  /*11740*/  FFMA.FTZ R2, R243, c[0x0][0x2d0], -R0 ;  /* 0x0000b400f3027a23 */ /* 0x020fcc0000010800 */
[----:B--2---:R-:W-:Y:S01]  /*11750*/  F2FP.BF16.PACK_AB R112, R56, R57 ;  /* 0x000000393870723e */ /* 0x004fe200000010ff */
[C---:B------:R-:W-:Y:S01]  /*11760*/  HMMA.16816.F32.BF16 R20, R8.reuse, R22, R96 ;  /* 0x000000160814723c */ /* 0x040fe20000041860 */
[----:B-1----:R-:W-:Y:S01]  /*11770*/  F2FP.BF16.PACK_AB R114, R26, R27 ;  /* 0x0000001b1a72723e */ /* 0x002fe200000010ff */
[----:B------:R1:W-:Y:S01]  /*11780*/  MUFU.EX2 R25, R2 ;  /* 0x0000000200197308 */ /* 0x0003e20000000800 */
[----:B------:R-:W2:Y:S05]  /*11790*/  LDSM.16.MT88.4 R96, [R205+0x7900] ;  /* 0x00790000cd60783b */ /* 0x000eaa0000004200 */
[C---:B------:R-:W-:Y:S08]  /*117a0*/  HMMA.16816.F32.BF16 R60, R8.reuse, R32, R60 ;  /* 0x00000020083c723c */ /* 0x040ff0000004183c */
[----:B------:R-:W-:Y:S01]  /*117b0*/  HMMA.16816.F32.BF16 R40, R8, R34, R40 ;  /* 0x000000220828723c */ /* 0x000fe20000041828 */
[----:B-1----:R-:W-:-:S04]  /*117c0*/  FFMA.FTZ R2, R248, c[0x0][0x2d0], -R0 ;  /* 0x0000b400f8027a23 */ /* 0x002fc80000010800 */
[----:B------:R1:W5:Y:S03]  /*117d0*/  MUFU.EX2 R24, R2 ;  /* 0x0000000200187308 */ /* 0x0003660000000800 */
[C---:B------:R-:W-:Y:S08]  /*117e0*/  HMMA.16816.F32.BF16 R48, R8.reuse, R16, R48 ;  /* 0x000000100830723c */ /* 0x040ff00000041830 */
[----:B------:R-:W-:Y:S01]  /*117f0*/  HMMA.16816.F32.BF16 R52, R8, R18, R52 ;  /* 0x000000120834723c */ /* 0x000fe20000041834 */
[--C-:B-1----:R-:W-:Y:S01]  /*11800*/  FFMA.FTZ R2, R247, c[0x0][0x2d0], -R0.reuse ;  /* 0x0000b400f7027a23 */ /* 0x102fe20000010800 */
[----:B-----5:R-:W-:Y:S01]  /*11810*/  F2FP.BF16.PACK_AB R113, R24, R25 ;  /* 0x000000191871723e */ /* 0x020fe200000010ff */
[----:B------:R-:W-:-:S05]  /*11820*/  FFMA.FTZ R0, R252, c[0x0][0x2d0], -R0 ;  /* 0x0000b400fc007a23 */ /* 0x000fca0000010800 */
[C---:B----4-:R-:W-:Y:S01]  /*11830*/  HMMA.16816.F32.BF16 R44, R8.reuse, R12, R44 ;  /* 0x0000000c082c723c */ /* 0x050fe2000004182c */
[----:B------:R1:W-:Y:S07]  /*11840*/  MUFU.EX2 R7, R2 ;  /* 0x0000000200077308 */ /* 0x0003ee0000000800 */
[----:B------:R-:W-:Y:S01]  /*11850*/  HMMA.16816.F32.BF16 R36, R8, R14, R36 ;  /* 0x0000000e0824723c */ /* 0x000fe20000041824 */
[----:B------:R4:W5:Y:S01]  /*11860*/  MUFU.EX2 R6, R0 ;  /* 0x0000000000067308 */ /* 0x0009620000000800 */
[----:B------:R-:W-:Y:S01]  /*11870*/  LDSM.16.MT88.4 R8, [R208+0x7900] ;  /* 0x00790000d008783b */ /* 0x000fe20000004200 */
[----:B-1----:R-:W-:-:S04]  /*11880*/  FADD.FTZ R2, R231, R232 ;  /* 0x000000e8e7027221 */ /* 0x002fc80000010000 */
[----:B------:R-:W-:Y:S02]  /*11890*/  FADD.FTZ R3, R3, R2 ;  /* 0x0000000203037221 */ /* 0x000fe40000010000 */
[----:B----4-:R-:W-:Y:S01]  /*118a0*/  FADD.FTZ R0, R203, R228 ;  /* 0x000000e4cb007221 */ /* 0x010fe20000010000 */
[----:B-----5:R-:W-:Y:S02]  /*118b0*/  F2FP.BF16.PACK_AB R115, R6, R7 ;  /* 0x000000070673723e */ /* 0x020fe400000010ff */
[----:B------:R-:W-:Y:S01]  /*118c0*/  IADD3 R228, R156, -0x2, RZ ;  /* 0xfffffffe9ce47810 */ /* 0x000fe20007ffe0ff */
        /* <DEDUP_REMOVED lines=14> */
[C---:B---3--:R-:W-:Y:S01]  /*119b0*/  HMMA.16816.F32.BF16 R76, R112.reuse, R80, R92 ;  /* 0x00000050704c723c */ /* 0x048fe2000004185c */
        /* <DEDUP_REMOVED lines=9> */
[----:B--2---:R-:W-:Y:S01]  /*11a50*/  HMMA.16816.F32.BF16 R92, R112, R96, R128 ;  /* 0x00000060705c723c */ /* 0x004fe20000041880 */
[----:B------:R-:W-:Y:S02]  /*11a60*/  FADD.FTZ R0, R202, R0 ;  /* 0x00000000ca007221 */ /* 0x000fe40000010000 */
[----:B------:R-:W-:Y:S02]  /*11a70*/  FADD.FTZ R2, R194, R2 ;  /* 0x00000002c2027221 */ /* 0x000fe40000010000 */
[----:B------:R-:W-:-:S02]  /*11a80*/  FADD.FTZ R0, R201, R0 ;  /* 0x00000000c9007221 */ /* 0x000fc40000010000 */
[----:B------:R-:W-:Y:S01]  /*11a90*/  FADD.FTZ R2, R193, R2 ;  /* 0x00000002c1027221 */ /* 0x000fe20000010000 */
[C---:B------:R-:W-:Y:S01]  /*11aa0*/  HMMA.16816.F32.BF16 R120, R112.reuse, R124, R120 ;  /* 0x0000007c7078723c */ /* 0x040fe20000041878 */
[----:B------:R-:W-:Y:S02]  /*11ab0*/  FADD.FTZ R0, R200, R0 ;  /* 0x00000000c8007221 */ /* 0x000fe40000010000 */
[----:B------:R-:W-:Y:S02]  /*11ac0*/  FADD.FTZ R2, R4, R2 ;  /* 0x0000000204027221 */ /* 0x000fe40000010000 */
[----:B------:R-:W-:Y:S01]  /*11ad0*/  FADD.FTZ R0, R195, R0 ;  /* 0x00000000c3007221 */ /* 0x000fe20000010000 */
[----:B------:R-:W2:Y:S01]  /*11ae0*/  @P5 S2R R4, SR_CTAID.X ;  /* 0x0000000000045919 */ /* 0x000ea20000002500 */
        /* <DEDUP_REMOVED lines=11> */
[C---:B-1----:R-:W-:Y:S01]  /*11ba0*/  HMMA.16816.F32.BF16 R128, R112.reuse, R108, R48 ;  /* 0x0000006c7080723c */ /* 0x042fe20000041830 */
[----:B------:R-:W-:Y:S02]  /*11bb0*/  FADD.FTZ R0, R151, R0 ;  /* 0x0000000097007221 */ /* 0x000fe40000010000 */
[----:B------:R-:W-:Y:S02]  /*11bc0*/  FADD.FTZ R2, R147, R2 ;  /* 0x0000000293027221 */ /* 0x000fe40000010000 */
[----:B------:R-:W-:Y:S02]  /*11bd0*/  FADD.FTZ R3, R150, R0 ;  /* 0x0000000096037221 */ /* 0x000fe40000010000 */
[----:B--2---:R-:W-:Y:S01]  /*11be0*/  @P5 IMAD.SHL.U32 R0, R4, 0x80, RZ ;  /* 0x0000008004005824 */ /* 0x004fe200078e00ff */
[----:B------:R-:W-:Y:S01]  /*11bf0*/  HMMA.16816.F32.BF16 R124, R112, R126, R28 ;  /* 0x0000007e707c723c */ /* 0x000fe2000004181c */
[----:B------:R-:W-:-:S02]  /*11c00*/  FADD.FTZ R2, R135, R2 ;  /* 0x0000000287027221 */ /* 0x000fc40000010000 */
[----:B------:R-:W-:Y:S02]  /*11c10*/  FADD.FTZ R3, R149, R3 ;  /* 0x0000000395037221 */ /* 0x000fe40000010000 */
[----:B------:R-:W-:-:S03]  /*11c20*/  @P5 IMAD.HI.U32 R0, R0, c[0x0][0x2c8], RZ ;  /* 0x0000b20000005a27 */ /* 0x000fc600078e00ff */
[C---:B------:R-:W-:Y:S01]  /*11c30*/  HMMA.16816.F32.BF16 R72, R112.reuse, R74, R20 ;  /* 0x0000004a7048723c */ /* 0x040fe20000041814 */
[----:B------:R-:W-:Y:S01]  /*11c40*/  FADD.FTZ R2, R134, R2 ;  /* 0x0000000286027221 */ /* 0x000fe20000010000 */
[----:B------:R-:W-:Y:S01]  /*11c50*/  @P5 SHF.R.U32.HI R157, RZ, c[0x0][0x2cc], R0 ;  /* 0x0000b300ff9d5a19 */ /* 0x000fe20000011600 */
[----:B------:R-:W-:Y:S02]  /*11c60*/  FADD.FTZ R3, R148, R3 ;  /* 0x0000000394037221 */ /* 0x000fe40000010000 */
[----:B------:R-:W-:Y:S01]  /*11c70*/  FADD.FTZ R2, R133, R2 ;  /* 0x0000000285027221 */ /* 0x000fe20000010000 */
[----:B------:R-:W-:Y:S01]  /*11c80*/  IADD3 R0, R157, R159, -R158 ;  /* 0x0000009f9d007210 */ /* 0x000fe20007ffe89e */
[----:B------:R-:W-:Y:S01]  /*11c90*/  FADD.FTZ R3, R132, R3 ;  /* 0x0000000384037221 */ /* 0x000fe20000010000 */
[----:B------:R-:W-:Y:S01]  /*11ca0*/  HMMA.16816.F32.BF16 R96, R112, R98, R64 ;  /* 0x000000627060723c */ /* 0x000fe20000041840 */
[----:B------:R-:W-:Y:S01]  /*11cb0*/  FADD.FTZ R5, R119, R2 ;  /* 0x0000000277057221 */ /* 0x000fe20000010000 */
[----:B------:R-:W-:Y:S01]  /*11cc0*/  SHF.R.S32.HI R2, RZ, 0x1f, R0 ;  /* 0x0000001fff027819 */ /* 0x000fe20000011400 */
[----:B------:R-:W-:-:S02]  /*11cd0*/  FADD.FTZ R4, R146, R3 ;  /* 0x0000000392047221 */ /* 0x000fc40000010000 */
[----:B------:R-:W-:Y:S02]  /*11ce0*/  FADD.FTZ R3, R118, R5 ;  /* 0x0000000576037221 */ /* 0x000fe40000010000 */
[----:B------:R-:W-:Y:S01]  /*11cf0*/  FADD.FTZ R5, R145, R4 ;  /* 0x0000000491057221 */ /* 0x000fe20000010000 */
[----:B------:R-:W-:Y:S01]  /*11d00*/  LEA.HI R4, R2, R0, RZ, 0x7 ;  /* 0x0000000002047211 */ /* 0x000fe200078f38ff */
[----:B------:R-:W-:Y:S01]  /*11d10*/  FADD.FTZ R0, R59, R3 ;  /* 0x000000033b007221 */ /* 0x000fe20000010000 */
[C---:B------:R-:W-:Y:S01]  /*11d20*/  HMMA.16816.F32.BF16 R104, R112.reuse, R106, R40 ;  /* 0x0000006a7068723c */ /* 0x040fe20000041828 */
[----:B------:R-:W-:Y:S01]  /*11d30*/  FADD.FTZ R2, R144, R5 ;  /* 0x0000000590027221 */ /* 0x000fe20000010000 */
[----:B------:R-:W-:Y:S01]  /*11d40*/  SHF.R.S32.HI R3, RZ, 0x7, R4 ;  /* 0x00000007ff037819 */ /* 0x000fe20000011404 */
[----:B------:R-:W-:Y:S02]  /*11d50*/  FADD.FTZ R0, R58, R0 ;  /* 0x000000003a007221 */ /* 0x000fe40000010000 */
[----:B------:R-:W-:Y:S01]  /*11d60*/  FADD.FTZ R2, R57, R2 ;  /* 0x0000000239027221 */ /* 0x000fe20000010000 */
[----:B------:R-:W-:Y:S01]  /*11d70*/  IMNMX R3, RZ, R3, !PT ;  /* 0x00000003ff037217 */ /* 0x000fe20007800200 */
[----:B------:R-:W-:Y:S01]  /*11d80*/  FADD.FTZ R0, R25, R0 ;  /* 0x0000000019007221 */ /* 0x000fe20000010000 */
[----:B------:R-:W-:Y:S01]  /*11d90*/  HMMA.16816.F32.BF16 R108, R112, R110, R52 ;  /* 0x0000006e706c723c */ /* 0x000fe20000041834 */
[----:B------:R-:W-:Y:S01]  /*11da0*/  FADD.FTZ R2, R56, R2 ;  /* 0x0000000238027221 */ /* 0x000fe20000010000 */
[----:B------:R-:W-:Y:S01]  /*11db0*/  ISETP.GE.AND P0, PT, R228, R3, PT ;  /* 0x00000003e400720c */ /* 0x000fe20003f06270 */
[----:B------:R-:W-:Y:S01]  /*11dc0*/  FADD.FTZ R0, R24, R0 ;  /* 0x0000000018007221 */ /* 0x000fe20000010000 */
[----:B------:R1:W-:Y:S01]  /*11dd0*/  STL [R1+0x14], R3 ;  /* 0x0000140301007387 */ /* 0x0003e20000100800 */
[----:B------:R-:W-:-:S02]  /*11de0*/  FADD.FTZ R2, R27, R2 ;  /* 0x000000021b027221 */ /* 0x000fc40000010000 */
[----:B------:R-:W-:Y:S01]  /*11df0*/  FADD.FTZ R0, R7, R0 ;  /* 0x0000000007007221 */ /* 0x000fe20000010000 */
[----:B------:R-:W-:Y:S01]  /*11e00*/  HMMA.16816.F32.BF16 R132, R112, R8, R44 ;  /* 0x000000087084723c */ /* 0x000fe2000004182c */
[----:B------:R-:W-:Y:S02]  /*11e10*/  FADD.FTZ R2, R26, R2 ;  /* 0x000000021a027221 */ /* 0x000fe40000010000 */
[----:B------:R-:W-:-:S05]  /*11e20*/  FADD.FTZ R0, R6, R0 ;  /* 0x0000000006007221 */ /* 0x000fca0000010000 */
[----:B------:R1:W-:Y:S01]  /*11e30*/  STL [R1+0xc], R0 ;  /* 0x00000c0001007387 */ /* 0x0003e20000100800 */
[----:B------:R-:W-:Y:S03]  /*11e40*/  HMMA.16816.F32.BF16 R112, R112, R10, R36 ;  /* 0x0000000a7070723c */ /* 0x000fe60000041824 */
[----:B------:R1:W-:Y:S01]  /*11e50*/  STL [R1+0x4], R2 ;  /* 0x0000040201007387 */ /* 0x0003e20000100800 */
[----:B------:R-:W-:Y:S05]  /*11e60*/  @!P0 BRA `(.L_x_621) ;  /* 0x000043f000008947 */ /* 0x000fea0003800000 */
[----:B------:R-:W2:Y:S04]  /*11e70*/  LDL.64 R166, [R1+0x50] ;  /* 0x0000500001a67983 */ /* 0x000ea80000100a00 */
[----:B------:R-:W3:Y:S04]  /*11e80*/  LDL.64 R190, [R1+0x48] ;  /* 0x0000480001be7983 */ /* 0x000ee80000100a00 */
[----:B------:R-:W4:Y:S04]  /*11e90*/  LDL R164, [R1+0x2c] ;  /* 0x00002c0001a47983 */ /* 0x000f280000100800 */
[----:B------:R-:W5:Y:S04]  /*11ea0*/  LDL.64 R156, [R1+0x38] ;  /* 0x00003800019c7983 */ /* 0x000f680000100a00 */
[----:B------:R-:W5:Y:S01]  /*11eb0*/  LDL.64 R158, [R1+0x40] ;  /* 0x00004000019e7983 */ /* 0x000f620000100a00 */
[----:B------:R-:W-:Y:S01]  /*11ec0*/  IMAD.MOV.U32 R118, RZ, RZ, R116 ;  /* 0x000000ffff767224 */ /* 0x000fe200078e0074 */
[----:B-1----:R-:W-:Y:S01]  /*11ed0*/  MOV R3, R117 ;  /* 0x0000007500037202 */ /* 0x002fe20000000f00 */
[----:B------:R-:W-:Y:S01]  /*11ee0*/  IMAD.MOV.U32 R200, RZ, RZ, R228 ;  /* 0x000000ffffc87224 */ /* 0x000fe200078e00e4 */
[----:B--2---:R-:W-:-:S02]  /*11ef0*/  IADD3 R2, P1, R166, 0x40, RZ ;  /* 0x00000040a6027810 */ /* 0x004fc40007f3e0ff */
[----:B---3--:R-:W-:-:S03]  /*11f00*/  IADD3 R0, P0, R190, 0x40, RZ ;  /* 0x00000040be007810 */ /* 0x008fc60007f1e0ff */
[----:B------:R5:W-:Y:S01]  /*11f10*/  STL [R1+0x24], R2 ;  /* 0x0000240201007387 */ /* 0x000be20000100800 */
[----:B----4-:R-:W-:-:S03]  /*11f20*/  @P5 IMAD.HI.U32 R4, R164, c[0x0][0x2c8], RZ ;  /* 0x0000b200a4045a27 */ /* 0x010fc600078e00ff */
[----:B------:R1:W-:Y:S04]  /*11f30*/  STL [R1+0x1c], R0 ;  /* 0x00001c0001007387 */ /* 0x0003e80000100800 */
[----:B------:R2:W-:Y:S01]  /*11f40*/  @P5 STL [R1+0x28], R4 ;  /* 0x0000280401005387 */ /* 0x0005e20000100800 */
[----:B-----5:R-:W-:Y:S01]  /*11f50*/  IADD3.X R2, RZ, R159, RZ, P1, !PT ;  /* 0x0000009fff027210 */ /* 0x020fe20000ffe4ff */
[----:B-1----:R-:W-:-:S05]  /*11f60*/  IMAD.X R0, RZ, RZ, R157, P0 ;  /* 0x000000ffff007224 */ /* 0x002fca00000e069d */
[----:B------:R2:W-:Y:S04]  /*11f70*/  STL [R1+0x18], R0 ;  /* 0x0000180001007387 */ /* 0x0005e80000100800 */
[----:B------:R2:W-:Y:S02]  /*11f80*/  STL [R1+0x20], R2 ;  /* 0x0000200201007387 */ /* 0x0005e40000100800 */
.L_x_622:
[----:B------:R-:W3:Y:S01]  /*11f90*/  LDL.64 R160, [R1+0x50] ;  /* 0x0000500001a07983 */ /* 0x000ee20000100a00 */
[----:B------:R-:W-:Y:S04]  /*11fa0*/  DEPBAR.LE SB0, 0x0 ;  /* 0x000080000000791a */ /* 0x000fe80000000000 */
[C---:B------:R-:W-:Y:S01]  /*11fb0*/  ISETP.GE.AND P0, PT, R200.reuse, RZ, PT ;  /* 0x000000ffc800720c */ /* 0x040fe20003f06270 */
[----:B------:R-:W4:Y:S01]  /*11fc0*/  LDL R157, [R1+0x24] ;  /* 0x00002400019d7983 */ /* 0x000f220000100800 */
[----:B------:R-:W-:Y:S02]  /*11fd0*/  IMAD.MOV.U32 R201, RZ, RZ, c[0x0][0x208] ;  /* 0x00008200ffc97624 */ /* 0x000fe400078e00ff */
[----:B------:R-:W-:Y:S01]  /*11fe0*/  IMAD.MOV.U32 R194, RZ, RZ, 0x6 ;  /* 0x00000006ffc27424 */ /* 0x000fe200078e00ff */
[----:B------:R-:W5:Y:S01]  /*11ff0*/  LDL R119, [R1+0x8] ;  /* 0x0000080001777983 */ /* 0x000f620000100800 */
[----:B------:R-:W-:Y:S02]  /*12000*/  IMAD.SHL.U32 R201, R201, 0x40, RZ ;  /* 0x00000040c9c97824 */ /* 0x000fe400078e00ff */
[----:B------:R-:W-:Y:S01]  /*12010*/  IMAD.MOV.U32 R193, RZ, RZ, c[0x0][0x208] ;  /* 0x00008200ffc17624 */ /* 0x000fe200078e00ff */
[----:B--2---:R-:W5:Y:S01]  /*12020*/  LDL.64 R158, [R1+0x40] ;  /* 0x00004000019e7983 */ /* 0x004f620000100a00 */
[----:B------:R-:W-:Y:S01]  /*12030*/  IMAD.MOV.U32 R228, RZ, RZ, -0x80 ;  /* 0xffffff80ffe47424 */ /* 0x000fe200078e00ff */
[----:B------:R-:W-:Y:S02]  /*12040*/  IADD3 R195, R201, 0x80, RZ ;  /* 0x00000080c9c37810 */ /* 0x000fe40007ffe0ff */
[----:B------:R-:W-:Y:S01]  /*12050*/  @P0 SHF.R.S32.HI R0, RZ, 0x1f, R200 ;  /* 0x0000001fff000819 */ /* 0x000fe200000114c8 */
[----:B------:R-:W-:Y:S01]  /*12060*/  @P0 IMAD.WIDE.U32 R116, R200, c[0x0][0x208], RZ ;  /* 0x00008200c8740a25 */ /* 0x000fe200078e00ff */
[----:B------:R-:W5:Y:S01]  /*12070*/  LDL R156, [R1+0x20] ;  /* 0x00002000019c7983 */ /* 0x000f620000100800 */
[----:B------:R-:W-:Y:S02]  /*12080*/  SHF.L.U64.HI R193, R193, R194, c[0x0][0x20c] ;  /* 0x00008300c1c17619 */ /* 0x000fe400000102c2 */
[----:B------:R-:W-:Y:S01]  /*12090*/  @P0 IMAD R0, R0, c[0x0][0x208], RZ ;  /* 0x0000820000000a24 */ /* 0x000fe200078e02ff */
[----:B------:R-:W5:Y:S03]  /*120a0*/  LDL R192, [R1+0x10] ;  /* 0x0000100001c07983 */ /* 0x000f660000100800 */
[----:B------:R-:W-:Y:S01]  /*120b0*/  @P0 IMAD R2, R200, c[0x0][0x20c], R0 ;  /* 0x00008300c8020a24 */ /* 0x000fe200078e0200 */
[----:B------:R-:W-:Y:S01]  /*120c0*/  BAR.SYNC.DEFER_BLOCKING 0x0 ;  /* 0x0000000000007b1d */ /* 0x000fe20000010000 */
[C---:B------:R-:W-:Y:S02]  /*120d0*/  @P0 IMAD.SHL.U32 R0, R116.reuse, 0x80, RZ ;  /* 0x0000008074000824 */ /* 0x040fe400078e00ff */
[----:B------:R-:W-:Y:S05]  /*120e0*/  @P0 IMAD.IADD R117, R117, 0x1, R2 ;  /* 0x0000000175750824 */ /* 0x000fea00078e0202 */
[----:B------:R-:W-:Y:S01]  /*120f0*/  @P0 SHF.L.U64.HI R116, R116, 0x7, R117 ;  /* 0x0000000774740819 */ /* 0x000fe20000010275 */
[----:B------:R-:W1:Y:S08]  /*12100*/  LDSM.16.M88.4 R8, [R204+0x8100] ;  /* 0x00810000cc08783b */ /* 0x000e700000000200 */
[----:B------:R-:W1:Y:S08]  /*12110*/  LDSM.16.M88.4 R16, [R204+0x8900] ;  /* 0x00890000cc10783b */ /* 0x000e700000000200 */
[----:B------:R-:W1:Y:S08]  /*12120*/  LDSM.16.M88.4 R24, [R204+0x9100] ;  /* 0x00910000cc18783b */ /* 0x000e700000000200 */
[----:B------:R-:W1:Y:S08]  /*12130*/  LDSM.16.M88.4 R32, [R204+0x9900] ;  /* 0x00990000cc20783b */ /* 0x000e700000000200 */
[----:B------:R-:W1:Y:S02]  /*12140*/  LDSM.16.M88.4 R40, [R204+0xa100] ;  /* 0x00a10000cc28783b */ /* 0x000e640000000200 */
[C---:B-1----:R-:W-:Y:S06]  /*12150*/  HMMA.16816.F32.BF16 R4, R136.reuse, R8, RZ ;  /* 0x000000088804723c */ /* 0x042fec00000418ff */
[----:B------:R-:W1:Y:S02]  /*12160*/  LDSM.16.M88.4 R48, [R204+0xa900] ;  /* 0x00a90000cc30783b */ /* 0x000e640000000200 */
[C---:B------:R-:W-:Y:S06]  /*12170*/  HMMA.16816.F32.BF16 R8, R136.reuse, R10, RZ ;  /* 0x0000000a8808723c */ /* 0x040fec00000418ff */
[----:B------:R-:W1:Y:S02]  /*12180*/  LDSM.16.M88.4 R56, [R204+0xb100] ;  /* 0x00b10000cc38783b */ /* 0x000e640000000200 */
[C---:B------:R-:W-:Y:S06]  /*12190*/  HMMA.16816.F32.BF16 R12, R136.reuse, R16, RZ ;  /* 0x00000010880c723c */ /* 0x040fec00000418ff */
[----:B------:R-:W1:Y:S02]  /*121a0*/  LDSM.16.M88.4 R64, [R204+0xb900] ;  /* 0x00b90000cc40783b */ /* 0x000e640000000200 */
[C---:B------:R-:W-:Y:S06]  /*121b0*/  HMMA.16816.F32.BF16 R16, R136.reuse, R18, RZ ;  /* 0x000000128810723c */ /* 0x040fec00000418ff */
[----:B------:R-:W1:Y:S02]  /*121c0*/  LDSM.16.M88.4 R144, [R211] ;  /* 0x00000000d390783b */ /* 0x000e640000000200 */
[C---:B------:R-:W-:Y:S06]  /*121d0*/  HMMA.16816.F32.BF16 R20, R136.reuse, R24, RZ ;  /* 0x000000188814723c */ /* 0x040fec00000418ff */
[----:B------:R-:W1:Y:S02]  /*121e0*/  LDSM.16.M88.4 R148, [R226] ;  /* 0x00000000e294783b */ /* 0x000e640000000200 */
[C---:B------:R-:W-:Y:S06]  /*121f0*/  HMMA.16816.F32.BF16 R24, R136.reuse, R26, RZ ;  /* 0x0000001a8818723c */ /* 0x040fec00000418ff */
[----:B------:R-:W1:Y:S02]  /*12200*/  LDSM.16.M88.4 R152, [R225] ;  /* 0x00000000e198783b */ /* 0x000e640000000200 */
[C---:B------:R-:W-:Y:S06]  /*12210*/  HMMA.16816.F32.BF16 R28, R136.reuse, R32, RZ ;  /* 0x00000020881c723c */ /* 0x040fec00000418ff */
[----:B------:R-:W-:Y:S02]  /*12220*/  LDSM.16.M88.4 R164, [R220] ;  /* 0x00000000dca4783b */ /* 0x000fe40000000200 */
[C---:B------:R-:W-:Y:S06]  /*12230*/  HMMA.16816.F32.BF16 R32, R136.reuse, R34, RZ ;  /* 0x000000228820723c */ /* 0x040fec00000418ff */
[----:B------:R-:W2:Y:S04]  /*12240*/  LDL R203, [R1+0x30] ;  /* 0x0000300001cb7983 */ /* 0x000ea80000100800 */
[----:B------:R-:W2:Y:S01]  /*12250*/  LDL R202, [R1+0x40] ;  /* 0x0000400001ca7983 */ /* 0x000ea20000100800 */
[C---:B------:R-:W-:Y:S08]  /*12260*/  HMMA.16816.F32.BF16 R36, R136.reuse, R40, RZ ;  /* 0x000000288824723c */ /* 0x040ff000000418ff */
[C---:B------:R-:W-:Y:S08]  /*12270*/  HMMA.16816.F32.BF16 R40, R136.reuse, R42, RZ ;  /* 0x0000002a8828723c */ /* 0x040ff000000418ff */
[C---:B-1----:R-:W-:Y:S08]  /*12280*/  HMMA.16816.F32.BF16 R44, R136.reuse, R48, RZ ;  /* 0x00000030882c723c */ /* 0x042ff000000418ff */
[C---:B------:R-:W-:Y:S08]  /*12290*/  HMMA.16816.F32.BF16 R48, R136.reuse, R50, RZ ;  /* 0x000000328830723c */ /* 0x040ff000000418ff */
[C---:B------:R-:W-:Y:S08]  /*122a0*/  HMMA.16816.F32.BF16 R52, R136.reuse, R56, RZ ;  /* 0x000000388834723c */ /* 0x040ff000000418ff */
[C---:B------:R-:W-:Y:S08]  /*122b0*/  HMMA.16816.F32.BF16 R56, R136.reuse, R58, RZ ;  /* 0x0000003a8838723c */ /* 0x040ff000000418ff */
[C---:B------:R-:W-:Y:S08]  /*122c0*/  HMMA.16816.F32.BF16 R60, R136.reuse, R64, RZ ;  /* 0x00000040883c723c */ /* 0x040ff000000418ff */
[----:B------:R-:W-:Y:S08]  /*122d0*/  HMMA.16816.F32.BF16 R64, R136, R66, RZ ;  /* 0x000000428840723c */ /* 0x000ff000000418ff */
[C---:B------:R-:W-:Y:S08]  /*122e0*/  HMMA.16816.F32.BF16 R4, R140.reuse, R144, R4 ;  /* 0x000000908c04723c */ /* 0x040ff00000041804 */
[C---:B------:R-:W-:Y:S01]  /*122f0*/  HMMA.16816.F32.BF16 R8, R140.reuse, R146, R8 ;  /* 0x000000928c08723c */ /* 0x040fe20000041808 */
[----:B------:R-:W1:Y:S07]  /*12300*/  LDSM.16.M88.4 R144, [R224] ;  /* 0x00000000e090783b */ /* 0x000e6e0000000200 */
[C---:B------:R-:W-:Y:S08]  /*12310*/  HMMA.16816.F32.BF16 R12, R140.reuse, R148, R12 ;  /* 0x000000948c0c723c */ /* 0x040ff0000004180c */
[C---:B------:R-:W-:Y:S01]  /*12320*/  HMMA.16816.F32.BF16 R16, R140.reuse, R150, R16 ;  /* 0x000000968c10723c */ /* 0x040fe20000041810 */
[----:B------:R-:W3:Y:S07]  /*12330*/  LDSM.16.M88.4 R148, [R223] ;  /* 0x00000000df94783b */ /* 0x000eee0000000200 */
[C---:B------:R-:W-:Y:S08]  /*12340*/  HMMA.16816.F32.BF16 R20, R140.reuse, R152, R20 ;  /* 0x000000988c14723c */ /* 0x040ff00000041814 */
[C---:B------:R-:W-:Y:S08]  /*12350*/  HMMA.16816.F32.BF16 R24, R140.reuse, R154, R24 ;  /* 0x0000009a8c18723c */ /* 0x040ff00000041818 */
[C---:B-1----:R-:W-:Y:S08]  /*12360*/  HMMA.16816.F32.BF16 R28, R140.reuse, R144, R28 ;  /* 0x000000908c1c723c */ /* 0x042ff0000004181c */
[C---:B------:R-:W-:Y:S08]  /*12370*/  HMMA.16816.F32.BF16 R32, R140.reuse, R146, R32 ;  /* 0x000000928c20723c */ /* 0x040ff00000041820 */
[C---:B---3--:R-:W-:Y:S08]  /*12380*/  HMMA.16816.F32.BF16 R36, R140.reuse, R148, R36 ;  /* 0x000000948c24723c */ /* 0x048ff00000041824 */
[C---:B------:R-:W-:Y:S04]  /*12390*/  HMMA.16816.F32.BF16 R40, R140.reuse, R150, R40 ;  /* 0x000000968c28723c */ /* 0x040fe80000041828 */
[----:B------:R-:W-:Y:S02]  /*123a0*/  @P0 IADD3 R2, P1, R0, R160, RZ ;  /* 0x000000a000020210 */ /* 0x000fe40007f3e0ff */
[----:B------:R-:W-:Y:S02]  /*123b0*/  LDSM.16.M88.4 R160, [R221] ;  /* 0x00000000dda0783b */ /* 0x000fe40000000200 */
[----:B------:R-:W-:Y:S04]  /*123c0*/  @P0 LEA R188, P3, R2, c[0x0][0x1f8], 0x1 ;  /* 0x00007e0002bc0a11 */ /* 0x000fe800078608ff */
[----:B----4-:R-:W-:Y:S02]  /*123d0*/  @P0 IADD3 R0, P2, R0, R157, RZ ;  /* 0x0000009d00000210 */ /* 0x010fe40007f5e0ff */
[C---:B-----5:R-:W-:Y:S02]  /*123e0*/  LOP3.LUT P5, RZ, R119.reuse, 0x1, RZ, 0xc0, !PT ;  /* 0x0000000177ff7812 */ /* 0x060fe400078ac0ff */
[----:B------:R-:W-:Y:S01]  /*123f0*/  LOP3.LUT P4, RZ, R119, 0x2, RZ, 0xc0, !PT ;  /* 0x0000000277ff7812 */ /* 0x000fe2000788c0ff */
[----:B------:R-:W-:Y:S01]  /*12400*/  @P0 IMAD.X R117, R116, 0x1, R159, P1 ;  /* 0x0000000174750824 */ /* 0x000fe200008e069f */
[----:B------:R-:W-:Y:S04]  /*12410*/  @P0 LEA R190, P1, R0, c[0x0][0x1f8], 0x1 ;  /* 0x00007e0000be0a11 */ /* 0x000fe800078208ff */
[----:B------:R-:W-:Y:S01]  /*12420*/  @P0 LEA.HI.X R189, R2, c[0x0][0x1fc], R117, 0x1, P3 ;  /* 0x00007f0002bd0a11 */ /* 0x000fe200018f0c75 */
[----:B------:R-:W-:Y:S01]  /*12430*/  @P0 IMAD.X R116, R116, 0x1, R156, P2 ;  /* 0x0000000174740824 */ /* 0x000fe200010e069c */
[----:B------:R-:W3:Y:S04]  /*12440*/  LDL R2, [R1+0x28] ;  /* 0x0000280001027983 */ /* 0x000ee80000100800 */
[----:B------:R-:W1:Y:S01]  /*12450*/  LDSM.16.M88.4 R156, [R222] ;  /* 0x00000000de9c783b */ /* 0x000e620000000200 */
[----:B------:R-:W-:Y:S01]  /*12460*/  @P0 LEA.HI.X R191, R0, c[0x0][0x1fc], R116, 0x1, P1 ;  /* 0x00007f0000bf0a11 */ /* 0x000fe200008f0c74 */
[----:B------:R-:W-:Y:S01]  /*12470*/  IMAD.MOV.U32 R0, RZ, RZ, c[0x0][0x2c4] ;  /* 0x0000b100ff007624 */ /* 0x000fe200078e00ff */
[----:B------:R-:W-:Y:S04]  /*12480*/  @P0 IADD3 R116, P1, R188, R201, RZ ;  /* 0x000000c9bc740210 */ /* 0x000fe80007f3e0ff */
[C---:B------:R-:W-:Y:S01]  /*12490*/  @P0 IADD3 R154, P3, R116.reuse, R195, RZ ;  /* 0x000000c3749a0210 */ /* 0x040fe20007f7e0ff */
[----:B------:R-:W-:Y:S01]  /*124a0*/  @!PT LDS RZ, [RZ] ;  /* 0x00000000fffff984 */ /* 0x000fe20000000800 */
[----:B------:R-:W-:Y:S01]  /*124b0*/  @!PT LDS RZ, [RZ] ;  /* 0x00000000fffff984 */ /* 0x000fe20000000800 */
[----:B------:R-:W-:Y:S01]  /*124c0*/  @!PT LDS RZ, [RZ] ;  /* 0x00000000fffff984 */ /* 0x000fe20000000800 */
[----:B------:R4:W-:Y:S01]  /*124d0*/  @P0 LDGSTS.E.BYPASS.LTC128B.128 [R227+0x100], [R188.64], !P5 ;  /* 0x00100000bce30fae */ /* 0x0009e2000e901d48 */
[--C-:B------:R-:W-:Y:S01]  /*124e0*/  @P0 IMAD.X R117, R189, 0x1, R193.reuse, P1 ;  /* 0x00000001bd750824 */ /* 0x100fe200008e06c1 */
[----:B------:R-:W-:Y:S03]  /*124f0*/  @P0 IADD3 R152, P1, R116, R201, RZ ;  /* 0x000000c974980210 */ /* 0x000fe60007f3e0ff */
[C-C-:B------:R-:W-:Y:S01]  /*12500*/  @P0 IMAD.X R155, R117.reuse, 0x1, R192.reuse, P3 ;  /* 0x00000001759b0824 */ /* 0x140fe200018e06c0 */
[----:B------:R-:W-:Y:S02]  /*12510*/  @P0 IADD3.X R153, R117, R193, RZ, P1, !PT ;  /* 0x000000c175990210 */ /* 0x000fe40000ffe4ff */
[----:B------:R4:W-:Y:S01]  /*12520*/  @P0 LDGSTS.E.BYPASS.LTC128B.128 [R227+0x4100], [R190.64], !P4 ;  /* 0x04100000bee30fae */ /* 0x0009e2000e101d48 */
[C---:B------:R-:W-:Y:S05]  /*12530*/  @P0 IADD3 R144, P2, R152.reuse, R201, RZ ;  /* 0x000000c998900210 */ /* 0x040fea0007f5e0ff */
[C---:B------:R-:W-:Y:S02]  /*12540*/  @P0 IMAD.X R145, R153.reuse, 0x1, R193, P2 ;  /* 0x0000000199910824 */ /* 0x040fe400010e06c1 */
[----:B------:R5:W-:Y:S08]  /*12550*/  @P0 LDGSTS.E.BYPASS.LTC128B.128 [R227+0x1100], [R116.64], !P5 ;  /* 0x0110000074e30fae */ /* 0x000bf0000e901d48 */
[----:B------:R5:W-:Y:S01]  /*12560*/  @P0 LDGSTS.E.BYPASS.LTC128B.128 [R227+0x5100], [R116.64+0x80], !P4 ;  /* 0x0510008074e30fae */ /* 0x000be2000e101d48 */
[C---:B-1----:R-:W-:Y:S07]  /*12570*/  HMMA.16816.F32.BF16 R44, R140.reuse, R156, R44 ;  /* 0x0000009c8c2c723c */ /* 0x042fee000004182c */
[----:B------:R1:W-:Y:S01]  /*12580*/  @P0 LDGSTS.E.BYPASS.LTC128B.128 [R227+0x2100], [R152.64], !P5 ;  /* 0x0210000098e30fae */ /* 0x0003e2000e901d48 */
[C---:B------:R-:W-:Y:S07]  /*12590*/  HMMA.16816.F32.BF16 R48, R140.reuse, R158, R48 ;  /* 0x0000009e8c30723c */ /* 0x040fee0000041830 */
[----:B------:R1:W-:Y:S01]  /*125a0*/  @P0 LDGSTS.E.BYPASS.LTC128B.128 [R227+0x6100], [R154.64], !P4 ;  /* 0x061000009ae30fae */ /* 0x0003e2000e101d48 */
[C---:B------:R-:W-:Y:S07]  /*125b0*/  HMMA.16816.F32.BF16 R52, R140.reuse, R160, R52 ;  /* 0x000000a08c34723c */ /* 0x040fee0000041834 */
[----:B------:R1:W-:Y:S01]  /*125c0*/  @P0 LDGSTS.E.BYPASS.LTC128B.128 [R227+0x3100], [R144.64], !P5 ;  /* 0x0310000090e30fae */ /* 0x0003e2000e901d48 */
[----:B-----5:R-:W-:Y:S01]  /*125d0*/  @P0 IADD3 R116, P1, R152, R195, RZ ;  /* 0x000000c398740210 */ /* 0x020fe20007f3e0ff */
[C---:B------:R-:W-:Y:S06]  /*125e0*/  HMMA.16816.F32.BF16 R56, R140.reuse, R162, R56 ;  /* 0x000000a28c38723c */ /* 0x040fec0000041838 */
[----:B------:R-:W5:Y:S01]  /*125f0*/  LDL R201, [R1+0x58] ;  /* 0x0000580001c97983 */ /* 0x000f620000100800 */
[----:B------:R-:W-:Y:S01]  /*12600*/  @P0 IMAD.X R117, R153, 0x1, R192, P1 ;  /* 0x0000000199750824 */ /* 0x000fe200008e06c0 */
[----:B------:R-:W-:Y:S02]  /*12610*/  ISETP.NE.AND P1, PT, R0, 0x1, PT ;  /* 0x000000010000780c */ /* 0x000fe40003f25270 */
[----:B------:R2:W3:Y:S01]  /*12620*/  LDL R0, [R1+0x2c] ;  /* 0x00002c0001007983 */ /* 0x0004e20000100800 */
[C---:B------:R-:W-:Y:S03]  /*12630*/  HMMA.16816.F32.BF16 R60, R140.reuse, R164, R60 ;  /* 0x000000a48c3c723c */ /* 0x040fe6000004183c */
[----:B------:R2:W-:Y:S05]  /*12640*/  @P0 LDGSTS.E.BYPASS.LTC128B.128 [R227+0x7100], [R116.64], !P4 ;  /* 0x0710000074e30fae */ /* 0x0005ea000e101d48 */
[----:B------:R-:W-:Y:S03]  /*12650*/  HMMA.16816.F32.BF16 R64, R140, R166, R64 ;  /* 0x000000a68c40723c */ /* 0x000fe60000041840 */
[----:B------:R-:W-:Y:S08]  /*12660*/  LDSM.16.M88.4 R148, [R210+0x8900] ;  /* 0x00890000d294783b */ /* 0x000ff00000000200 */
[----:B-1----:R-:W1:Y:S08]  /*12670*/  LDSM.16.M88.4 R144, [R210+0x8100] ;  /* 0x00810000d290783b */ /* 0x002e700000000200 */
[----:B------:R-:W2:Y:S08]  /*12680*/  LDSM.16.M88.4 R152, [R210+0x9100] ;  /* 0x00910000d298783b */ /* 0x000eb00000000200 */
[----:B------:R-:W0:Y:S08]  /*12690*/  LDGDEPBAR ;  /* 0x00000000000079af */ /* 0x000e300000000000 */
[----:B------:R-:W2:Y:S08]  /*126a0*/  LDSM.16.M88.4 R156, [R210+0x9900] ;  /* 0x00990000d29c783b */ /* 0x000eb00000000200 */
[----:B------:R-:W2:Y:S01]  /*126b0*/  LDSM.16.M88.4 R160, [R210+0xa100] ;  /* 0x00a10000d2a0783b */ /* 0x000ea20000000200 */
[C---:B-1----:R-:W-:Y:S07]  /*126c0*/  HMMA.16816.F32.BF16 R4, R168.reuse, R144, R4 ;  /* 0x00000090a804723c */ /* 0x042fee0000041804 */
[----:B------:R-:W-:Y:S01]  /*126d0*/  LDSM.16.M88.4 R164, [R215] ;  /* 0x00000000d7a4783b */ /* 0x000fe20000000200 */
[C---:B------:R-:W-:Y:S07]  /*126e0*/  HMMA.16816.F32.BF16 R8, R168.reuse, R146, R8 ;  /* 0x00000092a808723c */ /* 0x040fee0000041808 */
[----:B------:R-:W1:Y:S01]  /*126f0*/  LDSM.16.M88.4 R144, [R210+0xa900] ;  /* 0x00a90000d290783b */ /* 0x000e620000000200 */
[C---:B------:R-:W-:Y:S07]  /*12700*/  HMMA.16816.F32.BF16 R12, R168.reuse, R148, R12 ;  /* 0x00000094a80c723c */ /* 0x040fee000004180c */
[----:B----4-:R-:W-:Y:S01]  /*12710*/  LDSM.16.M88.4 R188, [R210+0xf100] ;  /* 0x00f10000d2bc783b */ /* 0x010fe20000000200 */
[C---:B------:R-:W-:Y:S07]  /*12720*/  HMMA.16816.F32.BF16 R16, R168.reuse, R150, R16 ;  /* 0x00000096a810723c */ /* 0x040fee0000041810 */
[----:B------:R-:W4:Y:S01]  /*12730*/  LDSM.16.M88.4 R148, [R210+0xb100] ;  /* 0x00b10000d294783b */ /* 0x000f220000000200 */
[C---:B--2---:R-:W-:Y:S07]  /*12740*/  HMMA.16816.F32.BF16 R20, R168.reuse, R152, R20 ;  /* 0x00000098a814723c */ /* 0x044fee0000041814 */
[----:B------:R-:W-:Y:S01]  /*12750*/  LDSM.16.M88.4 R192, [R210+0xf900] ;  /* 0x00f90000d2c0783b */ /* 0x000fe20000000200 */
[C---:B------:R-:W-:Y:S07]  /*12760*/  HMMA.16816.F32.BF16 R24, R168.reuse, R154, R24 ;  /* 0x0000009aa818723c */ /* 0x040fee0000041818 */
[----:B------:R-:W2:Y:S01]  /*12770*/  LDSM.16.M88.4 R152, [R210+0xb900] ;  /* 0x00b90000d298783b */ /* 0x000ea20000000200 */
[C---:B------:R-:W-:Y:S08]  /*12780*/  HMMA.16816.F32.BF16 R28, R168.reuse, R156, R28 ;  /* 0x0000009ca81c723c */ /* 0x040ff0000004181c */
[C---:B------:R-:W-:Y:S01]  /*12790*/  HMMA.16816.F32.BF16 R32, R168.reuse, R158, R32 ;  /* 0x0000009ea820723c */ /* 0x040fe20000041820 */
[----:B------:R-:W2:Y:S07]  /*127a0*/  LDSM.16.M88.4 R156, [R207] ;  /* 0x00000000cf9c783b */ /* 0x000eae0000000200 */
        /* <DEDUP_REMOVED lines=30> */
[C---:B------:R-:W-:Y:S08]  /*12990*/  HMMA.16816.F32.BF16 R52, R172.reuse, R160, R52 ;  /* 0x000000a0ac34723c */ /* 0x040ff00000041834 */
[C---:B------:R-:W-:Y:S01]  /*129a0*/  HMMA.16816.F32.BF16 R56, R172.reuse, R162, R56 ;  /* 0x000000a2ac38723c */ /* 0x040fe20000041838 */
[----:B------:R-:W5:Y:S07]  /*129b0*/  LDSM.16.M88.4 R160, [R204+0xd900] ;  /* 0x00d90000cca0783b */ /* 0x000f6e0000000200 */
[C---:B-1----:R-:W-:Y:S04]  /*129c0*/  HMMA.16816.F32.BF16 R60, R172.reuse, R144, R60 ;  /* 0x00000090ac3c723c */ /* 0x042fe8000004183c */
[----:B---3--:R-:W-:Y:S04]  /*129d0*/  @P1 SHF.R.U32.HI R0, RZ, c[0x0][0x2cc], R2 ;  /* 0x0000b300ff001a19 */ /* 0x008fe80000011602 */
[----:B------:R-:W-:Y:S01]  /*129e0*/  HMMA.16816.F32.BF16 R64, R172, R146, R64 ;  /* 0x00000092ac40723c */ /* 0x000fe20000041840 */
[----:B------:R-:W1:Y:S07]  /*129f0*/  LDSM.16.M88.4 R144, [R204+0xe100] ;  /* 0x00e10000cc90783b */ /* 0x000e6e0000000200 */
[C---:B----4-:R-:W-:Y:S01]  /*12a00*/  HMMA.16816.F32.BF16 R4, R176.reuse, R148, R4 ;  /* 0x00000094b004723c */ /* 0x050fe20000041804 */
[----:B------:R-:W-:Y:S07]  /*12a10*/  SHFL.IDX PT, R116, R0, 0x1, 0x1c1f ;  /* 0x003c1f0000747f89 */ /* 0x000fee00000e0000 */
[C---:B------:R-:W-:Y:S01]  /*12a20*/  HMMA.16816.F32.BF16 R8, R176.reuse, R150, R8 ;  /* 0x00000096b008723c */ /* 0x040fe20000041808 */
[----:B------:R-:W-:Y:S07]  /*12a30*/  LDSM.16.M88.4 R148, [R204+0xe900] ;  /* 0x00e90000cc94783b */ /* 0x000fee0000000200 */
[C---:B--2---:R-:W-:Y:S01]  /*12a40*/  HMMA.16816.F32.BF16 R12, R176.reuse, R152, R12 ;  /* 0x00000098b00c723c */ /* 0x044fe2000004180c */
[----:B------:R2:W3:Y:S07]  /*12a50*/  SHFL.IDX PT, R2, R0, RZ, 0x1c1f ;  /* 0x001c1fff00027589 */ /* 0x0004ee00000e0000 */
[C---:B------:R-:W-:Y:S01]  /*12a60*/  HMMA.16816.F32.BF16 R16, R176.reuse, R154, R16 ;  /* 0x0000009ab010723c */ /* 0x040fe20000041810 */
[----:B------:R-:W4:Y:S07]  /*12a70*/  LDSM.16.M88.4 R152, [R204+0xf100] ;  /* 0x00f10000cc98783b */ /* 0x000f2e0000000200 */
[C---:B------:R-:W-:Y:S08]  /*12a80*/  HMMA.16816.F32.BF16 R20, R176.reuse, R156, R20 ;  /* 0x0000009cb014723c */ /* 0x040ff00000041814 */
[C---:B------:R-:W-:Y:S01]  /*12a90*/  HMMA.16816.F32.BF16 R24, R176.reuse, R158, R24 ;  /* 0x0000009eb018723c */ /* 0x040fe20000041818 */
[----:B------:R-:W4:Y:S03]  /*12aa0*/  LDSM.16.M88.4 R156, [R204+0xf900] ;  /* 0x00f90000cc9c783b */ /* 0x000f260000000200 */
[C---:B--2---:R-:W-:Y:S01]  /*12ab0*/  IMAD R0, R200.reuse, R228, 0x1 ;  /* 0x00000001c8007424 */ /* 0x044fe200078e02e4 */
[----:B------:R-:W-:Y:S03]  /*12ac0*/  IADD3 R228, R200, -0x1, RZ ;  /* 0xffffffffc8e47810 */ /* 0x000fe60007ffe0ff */
[C---:B-----5:R-:W-:Y:S04]  /*12ad0*/  HMMA.16816.F32.BF16 R28, R176.reuse, R160, R28 ;  /* 0x000000a0b01c723c */ /* 0x060fe8000004181c */
[----:B------:R-:W-:Y:S04]  /*12ae0*/  IADD3 R0, R202, R0, -R203 ;  /* 0x00000000ca007210 */ /* 0x000fe80007ffe8cb */
[C---:B------:R-:W-:Y:S01]  /*12af0*/  HMMA.16816.F32.BF16 R32, R176.reuse, R162, R32 ;  /* 0x000000a2b020723c */ /* 0x040fe20000041820 */
[----:B------:R-:W2:Y:S03]  /*12b00*/  LDSM.16.M88.4 R160, [R219] ;  /* 0x00000000dba0783b */ /* 0x000ea60000000200 */
[----:B------:R-:W-:Y:S04]  /*12b10*/  IMAD.IADD R0, R0, 0x1, -R201 ;  /* 0x0000000100007824 */ /* 0x000fe800078e0ac9 */
[C---:B-1----:R-:W-:Y:S04]  /*12b20*/  HMMA.16816.F32.BF16 R36, R176.reuse, R144, R36 ;  /* 0x00000090b024723c */ /* 0x042fe80000041824 */
[C---:B---3--:R-:W-:Y:S02]  /*12b30*/  IMAD.IADD R2, R0.reuse, 0x1, R2 ;  /* 0x0000000100027824 */ /* 0x048fe400078e0202 */
[----:B------:R-:W-:Y:S02]  /*12b40*/  IMAD.IADD R0, R0, 0x1, R116 ;  /* 0x0000000100007824 */ /* 0x000fe400078e0274 */
[C---:B------:R-:W-:Y:S01]  /*12b50*/  HMMA.16816.F32.BF16 R40, R176.reuse, R146, R40 ;  /* 0x00000092b028723c */ /* 0x040fe20000041828 */
[----:B------:R-:W1:Y:S02]  /*12b60*/  LDSM.16.M88.4 R144, [R218] ;  /* 0x00000000da90783b */ /* 0x000e640000000200 */
[C---:B------:R-:W-:Y:S02]  /*12b70*/  ISETP.GT.AND P6, PT, R2.reuse, 0x69, PT ;  /* 0x000000690200780c */ /* 0x040fe40003fc4270 */
[C---:B------:R-:W-:Y:S02]  /*12b80*/  ISETP.GT.AND P3, PT, R2.reuse, RZ, PT ;  /* 0x000000ff0200720c */ /* 0x040fe40003f64270 */
[C---:B------:R-:W-:Y:S01]  /*12b90*/  ISETP.GT.AND P5, PT, R2.reuse, 0x70, PT ;  /* 0x000000700200780c */ /* 0x040fe20003fa4270 */
[C---:B------:R-:W-:Y:S03]  /*12ba0*/  HMMA.16816.F32.BF16 R44, R176.reuse, R148, R44 ;  /* 0x00000094b02c723c */ /* 0x040fe6000004182c */
[----:B------:R-:W-:Y:S02]  /*12bb0*/  ISETP.GT.AND P2, PT, R2, 0x1, PT ;  /* 0x000000010200780c */ /* 0x000fe40003f44270 */
[C---:B------:R-:W-:Y:S02]  /*12bc0*/  ISETP.GT.AND P1, PT, R0.reuse, RZ, PT ;  /* 0x000000ff0000720c */ /* 0x040fe40003f24270 */
[----:B------:R-:W-:Y:S01]  /*12bd0*/  ISETP.GT.AND P0, PT, R0, 0x1, PT ;  /* 0x000000010000780c */ /* 0x000fe20003f04270 */
[C---:B------:R-:W-:Y:S01]  /*12be0*/  HMMA.16816.F32.BF16 R48, R176.reuse, R150, R48 ;  /* 0x00000096b030723c */ /* 0x040fe20000041830 */
[----:B------:R-:W3:Y:S02]  /*12bf0*/  LDSM.16.M88.4 R148, [R217] ;  /* 0x00000000d994783b */ /* 0x000ee40000000200 */
[----:B------:R-:W-:Y:S05]  /*12c00*/  ISETP.GT.AND P4, PT, R2, 0x71, PT ;  /* 0x000000710200780c */ /* 0x000fea0003f84270 */
[C---:B----4-:R-:W-:Y:S08]  /*12c10*/  HMMA.16816.F32.BF16 R52, R176.reuse, R152, R52 ;  /* 0x00000098b034723c */ /* 0x050ff00000041834 */
[C---:B------:R-:W-:Y:S01]  /*12c20*/  HMMA.16816.F32.BF16 R56, R176.reuse, R154, R56 ;  /* 0x0000009ab038723c */ /* 0x040fe20000041838 */
[----:B------:R-:W4:Y:S07]  /*12c30*/  LDSM.16.M88.4 R152, [R216] ;  /* 0x00000000d898783b */ /* 0x000f2e0000000200 */
[C---:B------:R-:W-:Y:S08]  /*12c40*/  HMMA.16816.F32.BF16 R60, R176.reuse, R156, R60 ;  /* 0x0000009cb03c723c */ /* 0x040ff0000004183c */
[----:B------:R-:W-:Y:S01]  /*12c50*/  HMMA.16816.F32.BF16 R64, R176, R158, R64 ;  /* 0x0000009eb040723c */ /* 0x000fe20000041840 */
[----:B------:R-:W5:Y:S07]  /*12c60*/  LDSM.16.M88.4 R156, [R214] ;  /* 0x00000000d69c783b */ /* 0x000f6e0000000200 */
[C---:B--2---:R-:W-:Y:S08]  /*12c70*/  HMMA.16816.F32.BF16 R4, R180.reuse, R160, R4 ;  /* 0x000000a0b404723c */ /* 0x044ff00000041804 */
[C---:B------:R-:W-:Y:S01]  /*12c80*/  HMMA.16816.F32.BF16 R8, R180.reuse, R162, R8 ;  /* 0x000000a2b408723c */ /* 0x040fe20000041808 */
[----:B------:R-:W-:Y:S07]  /*12c90*/  LDSM.16.M88.4 R160, [R210+0xc900] ;  /* 0x00c90000d2a0783b */ /* 0x000fee0000000200 */
[C---:B-1----:R-:W-:Y:S08]  /*12ca0*/  HMMA.16816.F32.BF16 R12, R180.reuse, R144, R12 ;  /* 0x00000090b40c723c */ /* 0x042ff0000004180c */
[C---:B------:R-:W-:Y:S01]  /*12cb0*/  HMMA.16816.F32.BF16 R16, R180.reuse, R146, R16 ;  /* 0x00000092b410723c */ /* 0x040fe20000041810 */
[----:B------:R-:W1:Y:S07]  /*12cc0*/  LDSM.16.M88.4 R144, [R213] ;  /* 0x00000000d590783b */ /* 0x000e6e0000000200 */
[C---:B---3--:R-:W-:Y:S08]  /*12cd0*/  HMMA.16816.F32.BF16 R20, R180.reuse, R148, R20 ;  /* 0x00000094b414723c */ /* 0x048ff00000041814 */
[C---:B------:R-:W-:Y:S01]  /*12ce0*/  HMMA.16816.F32.BF16 R24, R180.reuse, R150, R24 ;  /* 0x00000096b418723c */ /* 0x040fe20000041818 */
[----:B------:R-:W2:Y:S07]  /*12cf0*/  LDSM.16.M88.4 R148, [R212] ;  /* 0x00000000d494783b */ /* 0x000eae0000000200 */
[C---:B----4-:R-:W-:Y:S08]  /*12d00*/  HMMA.16816.F32.BF16 R28, R180.reuse, R152, R28 ;  /* 0x00000098b41c723c */ /* 0x050ff0000004181c */
[C---:B------:R-:W-:Y:S01]  /*12d10*/  HMMA.16816.F32.BF16 R32, R180.reuse, R154, R32 ;  /* 0x0000009ab420723c */ /* 0x040fe20000041820 */
[----:B------:R-:W3:Y:S07]  /*12d20*/  LDSM.16.M88.4 R152, [R210+0xc100] ;  /* 0x00c10000d298783b */ /* 0x000eee0000000200 */
[C---:B------:R-:W-:Y:S08]  /*12d30*/  HMMA.16816.F32.BF16 R36, R180.reuse, R164, R36 ;  /* 0x000000a4b424723c */ /* 0x040ff00000041824 */
        /* <DEDUP_REMOVED lines=16> */
[C---:B----4-:R-:W-:Y:S08]  /*12e40*/  HMMA.16816.F32.BF16 R20, R184.reuse, R164, R20 ;  /* 0x000000a4b814723c */ /* 0x050ff00000041814 */
[C---:B------:R-:W-:Y:S08]  /*12e50*/  HMMA.16816.F32.BF16 R24, R184.reuse, R166, R24 ;  /* 0x000000a6b818723c */ /* 0x040ff00000041818 */
[C---:B-----5:R-:W-:Y:S08]  /*12e60*/  HMMA.16816.F32.BF16 R28, R184.reuse, R156, R28 ;  /* 0x0000009cb81c723c */ /* 0x060ff0000004181c */
[C---:B------:R-:W-:Y:S08]  /*12e70*/  HMMA.16816.F32.BF16 R32, R184.reuse, R158, R32 ;  /* 0x0000009eb820723c */ /* 0x040ff00000041820 */
[C---:B-1----:R-:W-:Y:S08]  /*12e80*/  HMMA.16816.F32.BF16 R36, R184.reuse, R144, R36 ;  /* 0x00000090b824723c */ /* 0x042ff00000041824 */
[C---:B------:R-:W-:Y:S01]  /*12e90*/  HMMA.16816.F32.BF16 R40, R184.reuse, R146, R40 ;  /* 0x00000092b828723c */ /* 0x040fe20000041828 */
[----:B------:R-:W1:Y:S07]  /*12ea0*/  LDSM.16.M88.4 R144, [R207+0x4800] ;  /* 0x00480000cf90783b */ /* 0x000e6e0000000200 */
[C---:B--2---:R-:W-:Y:S08]  /*12eb0*/  HMMA.16816.F32.BF16 R44, R184.reuse, R148, R44 ;  /* 0x00000094b82c723c */ /* 0x044ff0000004182c */
[C---:B------:R-:W-:Y:S01]  /*12ec0*/  HMMA.16816.F32.BF16 R48, R184.reuse, R150, R48 ;  /* 0x00000096b830723c */ /* 0x040fe20000041830 */
[----:B------:R-:W2:Y:S07]  /*12ed0*/  LDSM.16.M88.4 R148, [R207+0x5000] ;  /* 0x00500000cf94783b */ /* 0x000eae0000000200 */
[C---:B------:R-:W-:Y:S08]  /*12ee0*/  HMMA.16816.F32.BF16 R52, R184.reuse, R188, R52 ;  /* 0x000000bcb834723c */ /* 0x040ff00000041834 */
[C---:B------:R-:W-:Y:S08]  /*12ef0*/  HMMA.16816.F32.BF16 R56, R184.reuse, R190, R56 ;  /* 0x000000beb838723c */ /* 0x040ff00000041838 */
[C---:B------:R-:W-:Y:S08]  /*12f00*/  HMMA.16816.F32.BF16 R60, R184.reuse, R192, R60 ;  /* 0x000000c0b83c723c */ /* 0x040ff0000004183c */
[----:B------:R-:W-:Y:S08]  /*12f10*/  HMMA.16816.F32.BF16 R64, R184, R194, R64 ;  /* 0x000000c2b840723c */ /* 0x000ff00000041840 */
[C---:B---3--:R-:W-:Y:S08]  /*12f20*/  HMMA.16816.F32.BF16 R4, R196.reuse, R152, R4 ;  /* 0x00000098c404723c */ /* 0x048ff00000041804 */
[C---:B------:R-:W-:Y:S01]  /*12f30*/  HMMA.16816.F32.BF16 R8, R196.reuse, R154, R8 ;  /* 0x0000009ac408723c */ /* 0x040fe20000041808 */
[----:B------:R-:W3:Y:S07]  /*12f40*/  LDSM.16.M88.4 R152, [R207+0x5800] ;  /* 0x00580000cf98783b */ /* 0x000eee0000000200 */
[C---:B-1----:R-:W-:Y:S08]  /*12f50*/  HMMA.16816.F32.BF16 R12, R196.reuse, R144, R12 ;  /* 0x00000090c40c723c */ /* 0x042ff0000004180c */
[C---:B------:R-:W-:Y:S01]  /*12f60*/  HMMA.16816.F32.BF16 R16, R196.reuse, R146, R16 ;  /* 0x00000092c410723c */ /* 0x040fe20000041810 */
[----:B------:R-:W1:Y:S03]  /*12f70*/  LDSM.16.M88.4 R144, [R207+0x6000] ;  /* 0x00600000cf90783b */ /* 0x000e660000000200 */
[----:B------:R-:W-:Y:S02]  /*12f80*/  FSEL R116, R4, -INF , P3 ;  /* 0xff80000004747808 */ /* 0x000fe40001800000 */
[----:B------:R-:W-:Y:S02]  /*12f90*/  FSEL R156, R5, -INF , P2 ;  /* 0xff800000059c7808 */ /* 0x000fe40001000000 */
[C---:B--2---:R-:W-:Y:S03]  /*12fa0*/  HMMA.16816.F32.BF16 R20, R196.reuse, R148, R20 ;  /* 0x00000094c414723c */ /* 0x044fe60000041814 */
[----:B------:R-:W-:Y:S02]  /*12fb0*/  ISETP.GT.AND P3, PT, R2, 0x8, PT ;  /* 0x000000080200780c */ /* 0x000fe40003f64270 */
[----:B------:R-:W-:Y:S02]  /*12fc0*/  FSEL R159, R6, -INF , P1 ;  /* 0xff800000069f7808 */ /* 0x000fe40000800000 */
[----:B------:R-:W-:Y:S01]  /*12fd0*/  FSEL R161, R7, -INF , P0 ;  /* 0xff80000007a17808 */ /* 0x000fe20000000000 */
[C---:B------:R-:W-:Y:S01]  /*12fe0*/  HMMA.16816.F32.BF16 R24, R196.reuse, R150, R24 ;  /* 0x00000096c418723c */ /* 0x040fe20000041818 */
[----:B------:R-:W2:Y:S02]  /*12ff0*/  LDSM.16.M88.4 R4, [R207+0x6800] ;  /* 0x00680000cf04783b */ /* 0x000ea40000000200 */
[----:B------:R-:W-:Y:S02]  /*13000*/  ISETP.GT.AND P2, PT, R2, 0x9, PT ;  /* 0x000000090200780c */ /* 0x000fe40003f44270 */
[----:B------:R-:W-:Y:S02]  /*13010*/  FSEL R148, R8, -INF , P3 ;  /* 0xff80000008947808 */ /* 0x000fe40001800000 */
[----:B------:R-:W-:Y:S01]  /*13020*/  FSEL R157, R9, -INF , P2 ;  /* 0xff800000099d7808 */ /* 0x000fe20001000000 */
[C---:B---3--:R-:W-:Y:S03]  /*13030*/  HMMA.16816.F32.BF16 R28, R196.reuse, R152, R28 ;  /* 0x00000098c41c723c */ /* 0x048fe6000004181c */
[C---:B------:R-:W-:Y:S02]  /*13040*/  ISETP.GT.AND P1, PT, R0.reuse, 0x8, PT ;  /* 0x000000080000780c */ /* 0x040fe40003f24270 */
[----:B------:R-:W-:Y:S02]  /*13050*/  ISETP.GT.AND P0, PT, R0, 0x9, PT ;  /* 0x000000090000780c */ /* 0x000fe40003f04270 */
[----:B------:R-:W-:Y:S01]  /*13060*/  FSEL R158, R10, -INF , P1 ;  /* 0xff8000000a9e7808 */ /* 0x000fe20000800000 */
[C---:B------:R-:W-:Y:S03]  /*13070*/  HMMA.16816.F32.BF16 R32, R196.reuse, R154, R32 ;  /* 0x0000009ac420723c */ /* 0x040fe60000041820 */
[C---:B------:R-:W-:Y:S02]  /*13080*/  ISETP.GT.AND P1, PT, R0.reuse, 0x10, PT ;  /* 0x000000100000780c */ /* 0x040fe40003f24270 */
[----:B------:R-:W-:Y:S02]  /*13090*/  FSEL R160, R11, -INF , P0 ;  /* 0xff8000000ba07808 */ /* 0x000fe40000000000 */
[----:B------:R-:W3:Y:S01]  /*130a0*/  LDSM.16.M88.4 R8, [R207+0x7000] ;  /* 0x00700000cf08783b */ /* 0x000ee20000000200 */
[C---:B-1----:R-:W-:Y:S03]  /*130b0*/  HMMA.16816.F32.BF16 R36, R196.reuse, R144, R36 ;  /* 0x00000090c424723c */ /* 0x042fe60000041824 */
[----:B------:R-:W-:Y:S02]  /*130c0*/  ISETP.GT.AND P0, PT, R0, 0x11, PT ;  /* 0x000000110000780c */ /* 0x000fe40003f04270 */
[----:B------:R-:W-:Y:S02]  /*130d0*/  FSEL R162, R14, -INF , P1 ;  /* 0xff8000000ea27808 */ /* 0x000fe40000800000 */
[----:B------:R-:W-:Y:S01]  /*130e0*/  FSEL R163, R15, -INF , P0 ;  /* 0xff8000000fa37808 */ /* 0x000fe20000000000 */
[C---:B------:R-:W-:Y:S01]  /*130f0*/  HMMA.16816.F32.BF16 R40, R196.reuse, R146, R40 ;  /* 0x00000092c428723c */ /* 0x040fe20000041828 */
[----:B------:R-:W4:Y:S02]  /*13100*/  LDL.64 R14, [R1+0x48] ;  /* 0x00004800010e7983 */ /* 0x000f240000100a00 */
[C---:B------:R-:W-:Y:S02]  /*13110*/  ISETP.GT.AND P3, PT, R2.reuse, 0x10, PT ;  /* 0x000000100200780c */ /* 0x040fe40003f64270 */
[----:B------:R-:W-:Y:S02]  /*13120*/  ISETP.GT.AND P2, PT, R2, 0x11, PT ;  /* 0x000000110200780c */ /* 0x000fe40003f44270 */
[----:B------:R-:W-:Y:S01]  /*13130*/  FSEL R150, R12, -INF , P3 ;  /* 0xff8000000c967808 */ /* 0x000fe20001800000 */
[C---:B--2---:R-:W-:Y:S03]  /*13140*/  HMMA.16816.F32.BF16 R44, R196.reuse, R4, R44 ;  /* 0x00000004c42c723c */ /* 0x044fe6000004182c */
[----:B------:R-:W-:Y:S02]  /*13150*/  ISETP.GT.AND P3, PT, R2, 0x18, PT ;  /* 0x000000180200780c */ /* 0x000fe40003f64270 */
[----:B------:R-:W-:Y:S02]  /*13160*/  FMNMX.FTZ R12, R116, R3, !PT ;  /* 0x00000003740c7209 */ /* 0x000fe40007810000 */
[----:B------:R-:W-:Y:S01]  /*13170*/  FSEL R151, R13, -INF , P2 ;  /* 0xff8000000d977808 */ /* 0x000fe20001000000 */
[C---:B------:R-:W-:Y:S03]  /*13180*/  HMMA.16816.F32.BF16 R48, R196.reuse, R6, R48 ;  /* 0x00000006c430723c */ /* 0x040fe60000041830 */
[----:B------:R-:W-:Y:S02]  /*13190*/  ISETP.GT.AND P2, PT, R2, 0x19, PT ;  /* 0x000000190200780c */ /* 0x000fe40003f44270 */
[----:B------:R-:W-:Y:S02]  /*131a0*/  FMNMX.FTZ R12, R156, R12, !PT ;  /* 0x0000000c9c0c7209 */ /* 0x000fe40007810000 */
[----:B------:R-:W-:Y:S02]  /*131b0*/  FMNMX.FTZ R5, R159, R118, !PT ;  /* 0x000000769f057209 */ /* 0x000fe40007810000 */
[----:B------:R-:W-:Y:S02]  /*131c0*/  FMNMX.FTZ R4, R148, R12, !PT ;  /* 0x0000000c94047209 */ /* 0x000fe40007810000 */
[----:B------:R-:W-:Y:S02]  /*131d0*/  ISETP.GT.AND P1, PT, R0, 0x18, PT ;  /* 0x000000180000780c */ /* 0x000fe40003f24270 */
[----:B------:R-:W-:Y:S01]  /*131e0*/  FMNMX.FTZ R4, R157, R4, !PT ;  /* 0x000000049d047209 */ /* 0x000fe20007810000 */
[C---:B---3--:R-:W-:Y:S03]  /*131f0*/  HMMA.16816.F32.BF16 R52, R196.reuse, R8, R52 ;  /* 0x00000008c434723c */ /* 0x048fe60000041834 */
[----:B------:R-:W-:Y:S02]  /*13200*/  FMNMX.FTZ R4, R150, R4, !PT ;  /* 0x0000000496047209 */ /* 0x000fe40007810000 */
[----:B------:R-:W-:Y:S02]  /*13210*/  FSEL R152, R16, -INF , P3 ;  /* 0xff80000010987808 */ /* 0x000fe40001800000 */
[----:B------:R-:W-:Y:S01]  /*13220*/  FMNMX.FTZ R4, R151, R4, !PT ;  /* 0x0000000497047209 */ /* 0x000fe20007810000 */
[C---:B------:R-:W-:Y:S01]  /*13230*/  HMMA.16816.F32.BF16 R56, R196.reuse, R10, R56 ;  /* 0x0000000ac438723c */ /* 0x040fe20000041838 */
[----:B------:R-:W2:Y:S02]  /*13240*/  LDL R11, [R1+0x1c] ;  /* 0x00001c00010b7983 */ /* 0x000ea40000100800 */
[----:B------:R-:W-:Y:S02]  /*13250*/  ISETP.GT.AND P3, PT, R2, 0x20, PT ;  /* 0x000000200200780c */ /* 0x000fe40003f64270 */
[----:B------:R-:W-:Y:S01]  /*13260*/  FMNMX.FTZ R13, R161, R5, !PT ;  /* 0x00000005a10d7209 */ /* 0x000fe20007810000 */
[----:B------:R-:W3:Y:S01]  /*13270*/  LDL R10, [R1+0x18] ;  /* 0x00001800010a7983 */ /* 0x000ee20000100800 */
[----:B------:R-:W-:Y:S02]  /*13280*/  FMNMX.FTZ R12, R152, R4, !PT ;  /* 0x00000004980c7209 */ /* 0x000fe40007810000 */
[----:B------:R-:W-:Y:S01]  /*13290*/  FSEL R153, R17, -INF , P2 ;  /* 0xff80000011997808 */ /* 0x000fe20001000000 */
[----:B------:R-:W1:Y:S01]  /*132a0*/  LDSM.16.M88.4 R4, [R207+0x7800] ;  /* 0x00780000cf04783b */ /* 0x000e620000000200 */
[----:B------:R-:W-:Y:S01]  /*132b0*/  ISETP.GT.AND P2, PT, R2, 0x21, PT ;  /* 0x000000210200780c */ /* 0x000fe20003f44270 */
[----:B------:R-:W-:Y:S04]  /*132c0*/  DEPBAR.LE SB0, 0x0 ;  /* 0x000080000000791a */ /* 0x000fe80000000000 */
[----:B------:R-:W-:Y:S02]  /*132d0*/  FMNMX.FTZ R12, R153, R12, !PT ;  /* 0x0000000c990c7209 */ /* 0x000fe40007810000 */
[----:B------:R-:W-:Y:S01]  /*132e0*/  FSEL R154, R20, -INF , P3 ;  /* 0xff800000149a7808 */ /* 0x000fe20001800000 */
[----:B------:R-:W-:Y:S01]  /*132f0*/  BAR.SYNC.DEFER_BLOCKING 0x0 ;  /* 0x0000000000007b1d */ /* 0x000fe20000010000 */
[----:B------:R-:W-:Y:S02]  /*13300*/  FSEL R155, R21, -INF , P2 ;  /* 0xff800000159b7808 */ /* 0x000fe40001000000 */
[----:B------:R-:W-:Y:S02]  /*13310*/  FMNMX.FTZ R8, R154, R12, !PT ;  /* 0x0000000c9a087209 */ /* 0x000fe40007810000 */
[----:B------:R-:W-:Y:S02]  /*13320*/  ISETP.GT.AND P3, PT, R2, 0x28, PT ;  /* 0x000000280200780c */ /* 0x000fe40003f64270 */
[----:B------:R-:W-:Y:S02]  /*13330*/  FMNMX.FTZ R13, R158, R13, !PT ;  /* 0x0000000d9e0d7209 */ /* 0x000fe40007810000 */
[----:B------:R-:W-:Y:S02]  /*13340*/  ISETP.GT.AND P2, PT, R2, 0x29, PT ;  /* 0x000000290200780c */ /* 0x000fe40003f44270 */
[----:B------:R-:W-:Y:S02]  /*13350*/  FSEL R167, R24, -INF , P3 ;  /* 0xff80000018a77808 */ /* 0x000fe40001800000 */
[----:B------:R-:W-:Y:S02]  /*13360*/  FMNMX.FTZ R8, R155, R8, !PT ;  /* 0x000000089b087209 */ /* 0x000fe40007810000 */
[----:B------:R-:W-:Y:S02]  /*13370*/  FSEL R189, R25, -INF , P2 ;  /* 0xff80000019bd7808 */ /* 0x000fe40001000000 */
[----:B------:R-:W-:Y:S02]  /*13380*/  FMNMX.FTZ R9, R160, R13, !PT ;  /* 0x0000000da0097209 */ /* 0x000fe40007810000 */
[C---:B------:R-:W-:Y:S02]  /*13390*/  ISETP.GT.AND P3, PT, R2.reuse, 0x30, PT ;  /* 0x000000300200780c */ /* 0x040fe40003f64270 */
[----:B------:R-:W-:Y:S02]  /*133a0*/  FMNMX.FTZ R8, R167, R8, !PT ;  /* 0x00000008a7087209 */ /* 0x000fe40007810000 */
[----:B------:R-:W-:Y:S01]  /*133b0*/  ISETP.GT.AND P2, PT, R2, 0x31, PT ;  /* 0x000000310200780c */ /* 0x000fe20003f44270 */
[----:B------:R-:W5:Y:S01]  /*133c0*/  LDL R12, [R1+0x34] ;  /* 0x00003400010c7983 */ /* 0x000f620000100800 */
[----:B------:R-:W-:Y:S02]  /*133d0*/  FSEL R192, R28, -INF , P3 ;  /* 0xff8000001cc07808 */ /* 0x000fe40001800000 */
[----:B------:R-:W-:Y:S02]  /*133e0*/  FMNMX.FTZ R8, R189, R8, !PT ;  /* 0x00000008bd087209 */ /* 0x000fe40007810000 */
[----:B------:R-:W-:Y:S01]  /*133f0*/  FMNMX.FTZ R9, R162, R9, !PT ;  /* 0x00000009a2097209 */ /* 0x000fe20007810000 */
[C---:B-1----:R-:W-:Y:S05]  /*13400*/  HMMA.16816.F32.BF16 R60, R196.reuse, R4, R60 ;  /* 0x00000004c43c723c */ /* 0x042fea000004183c */
[----:B------:R-:W-:Y:S02]  /*13410*/  FSEL R193, R29, -INF , P2 ;  /* 0xff8000001dc17808 */ /* 0x000fe40001000000 */
[----:B------:R-:W-:Y:S01]  /*13420*/  FSEL R164, R18, -INF , P1 ;  /* 0xff80000012a47808 */ /* 0x000fe20000800000 */
[----:B------:R-:W-:Y:S03]  /*13430*/  HMMA.16816.F32.BF16 R64, R196, R6, R64 ;  /* 0x00000006c440723c */ /* 0x000fe60000041840 */
[----:B------:R-:W-:Y:S02]  /*13440*/  ISETP.GT.AND P0, PT, R0, 0x19, PT ;  /* 0x000000190000780c */ /* 0x000fe40003f04270 */
[----:B------:R-:W-:Y:S02]  /*13450*/  ISETP.GT.AND P3, PT, R2, 0x38, PT ;  /* 0x000000380200780c */ /* 0x000fe40003f64270 */
[----:B------:R-:W-:Y:S02]  /*13460*/  FMNMX.FTZ R8, R192, R8, !PT ;  /* 0x00000008c0087209 */ /* 0x000fe40007810000 */
[----:B------:R-:W-:Y:S02]  /*13470*/  FMNMX.FTZ R9, R163, R9, !PT ;  /* 0x00000009a3097209 */ /* 0x000fe40007810000 */
[----:B------:R-:W-:Y:S02]  /*13480*/  ISETP.GT.AND P1, PT, R0, 0x20, PT ;  /* 0x000000200000780c */ /* 0x000fe40003f24270 */
[----:B------:R-:W-:Y:S02]  /*13490*/  FSEL R165, R19, -INF , P0 ;  /* 0xff80000013a57808 */ /* 0x000fe40000000000 */
[----:B------:R-:W-:Y:S02]  /*134a0*/  FSEL R201, R32, -INF , P3 ;  /* 0xff80000020c97808 */ /* 0x000fe40001800000 */
[----:B------:R-:W-:Y:S02]  /*134b0*/  FMNMX.FTZ R8, R193, R8, !PT ;  /* 0x00000008c1087209 */ /* 0x000fe40007810000 */
[----:B------:R-:W-:Y:S02]  /*134c0*/  ISETP.GT.AND P2, PT, R2, 0x39, PT ;  /* 0x000000390200780c */ /* 0x000fe40003f44270 */
[----:B------:R-:W-:Y:S02]  /*134d0*/  FMNMX.FTZ R9, R164, R9, !PT ;  /* 0x00000009a4097209 */ /* 0x000fe40007810000 */
[----:B------:R-:W-:Y:S02]  /*134e0*/  FSEL R166, R22, -INF , P1 ;  /* 0xff80000016a67808 */ /* 0x000fe40000800000 */
[----:B------:R-:W-:Y:S02]  /*134f0*/  FMNMX.FTZ R8, R201, R8, !PT ;  /* 0x00000008c9087209 */ /* 0x000fe40007810000 */
[----:B------:R-:W-:Y:S02]  /*13500*/  ISETP.GT.AND P0, PT, R0, 0x21, PT ;  /* 0x000000210000780c */ /* 0x000fe40003f04270 */
[----:B------:R-:W-:Y:S02]  /*13510*/  FSEL R202, R33, -INF , P2 ;  /* 0xff80000021ca7808 */ /* 0x000fe40001000000 */
[----:B------:R-:W-:Y:S02]  /*13520*/  ISETP.GT.AND P3, PT, R2, 0x40, PT ;  /* 0x000000400200780c */ /* 0x000fe40003f64270 */
[----:B------:R-:W-:Y:S02]  /*13530*/  FMNMX.FTZ R9, R165, R9, !PT ;  /* 0x00000009a5097209 */ /* 0x000fe40007810000 */
[----:B------:R-:W-:Y:S02]  /*13540*/  FMNMX.FTZ R8, R202, R8, !PT ;  /* 0x00000008ca087209 */ /* 0x000fe40007810000 */
[----:B------:R-:W-:Y:S02]  /*13550*/  FSEL R188, R23, -INF , P0 ;  /* 0xff80000017bc7808 */ /* 0x000fe40000000000 */
[----:B------:R-:W-:Y:S02]  /*13560*/  FMNMX.FTZ R9, R166, R9, !PT ;  /* 0x00000009a6097209 */ /* 0x000fe40007810000 */
[----:B------:R-:W-:Y:S02]  /*13570*/  FSEL R230, R36, -INF , P3 ;  /* 0xff80000024e67808 */ /* 0x000fe40001800000 */
[----:B------:R-:W-:Y:S02]  /*13580*/  FMNMX.FTZ R5, R188, R9, !PT ;  /* 0x00000009bc057209 */ /* 0x000fe40007810000 */
[----:B------:R-:W-:Y:S02]  /*13590*/  FMNMX.FTZ R4, R230, R8, !PT ;  /* 0x00000008e6047209 */ /* 0x000fe40007810000 */
[----:B------:R-:W3:Y:S01]  /*135a0*/  LDL.64 R8, [R1+0x38] ;  /* 0x0000380001087983 */ /* 0x000ee20000100a00 */
[----:B------:R-:W-:Y:S02]  /*135b0*/  ISETP.GT.AND P1, PT, R0, 0x28, PT ;  /* 0x000000280000780c */ /* 0x000fe40003f24270 */
[----:B------:R-:W-:Y:S02]  /*135c0*/  ISETP.GT.AND P2, PT, R2, 0x41, PT ;  /* 0x000000410200780c */ /* 0x000fe40003f44270 */
[----:B------:R-:W-:Y:S02]  /*135d0*/  FSEL R190, R26, -INF , P1 ;  /* 0xff8000001abe7808 */ /* 0x000fe40000800000 */
[C---:B------:R-:W-:Y:S02]  /*135e0*/  ISETP.GT.AND P0, PT, R0.reuse, 0x29, PT ;  /* 0x000000290000780c */ /* 0x040fe40003f04270 */
[----:B------:R-:W-:Y:S02]  /*135f0*/  FSEL R231, R37, -INF , P2 ;  /* 0xff80000025e77808 */ /* 0x000fe40001000000 */
[----:B------:R-:W-:Y:S02]  /*13600*/  ISETP.GT.AND P1, PT, R0, 0x30, PT ;  /* 0x000000300000780c */ /* 0x000fe40003f24270 */
[----:B------:R-:W-:Y:S02]  /*13610*/  FMNMX.FTZ R5, R190, R5, !PT ;  /* 0x00000005be057209 */ /* 0x000fe40007810000 */
[----:B------:R-:W-:Y:S02]  /*13620*/  FSEL R191, R27, -INF , P0 ;  /* 0xff8000001bbf7808 */ /* 0x000fe40000000000 */
        /* <DEDUP_REMOVED lines=10> */
[----:B------:R-:W-:Y:S02]  /*136d0*/  FSEL R235, R41, -INF , P2 ;  /* 0xff80000029eb7808 */ /* 0x000fe40001000000 */
[----:B------:R-:W-:Y:S02]  /*136e0*/  FMNMX.FTZ R5, R194, R5, !PT ;  /* 0x00000005c2057209 */ /* 0x000fe40007810000 */
[----:B------:R-:W-:Y:S02]  /*136f0*/  FMNMX.FTZ R4, R234, R4, !PT ;  /* 0x00000004ea047209 */ /* 0x000fe40007810000 */
[----:B------:R-:W-:Y:S02]  /*13700*/  FSEL R238, R44, -INF , P3 ;  /* 0xff8000002cee7808 */ /* 0x000fe40001800000 */
[----:B------:R-:W-:Y:S02]  /*13710*/  FSEL R203, R34, -INF , P1 ;  /* 0xff80000022cb7808 */ /* 0x000fe40000800000 */
[C---:B------:R-:W-:Y:S02]  /*13720*/  ISETP.GT.AND P0, PT, R0.reuse, 0x39, PT ;  /* 0x000000390000780c */ /* 0x040fe40003f04270 */
        /* <DEDUP_REMOVED lines=8> */
[C---:B------:R-:W-:Y:S02]  /*137b0*/  ISETP.GT.AND P0, PT, R0.reuse, 0x41, PT ;  /* 0x000000410000780c */ /* 0x040fe40003f04270 */
[----:B------:R-:W-:Y:S02]  /*137c0*/  FMNMX.FTZ R4, R229, R4, !PT ;  /* 0x00000004e5047209 */ /* 0x000fe40007810000 */
[----:B------:R-:W-:Y:S02]  /*137d0*/  FSEL R239, R45, -INF , P2 ;  /* 0xff8000002def7808 */ /* 0x000fe40001000000 */
[----:B------:R-:W-:Y:S02]  /*137e0*/  ISETP.GT.AND P1, PT, R0, 0x48, PT ;  /* 0x000000480000780c */ /* 0x000fe40003f24270 */
[----:B------:R-:W-:Y:S02]  /*137f0*/  ISETP.GT.AND P3, PT, R2, 0x58, PT ;  /* 0x000000580200780c */ /* 0x000fe40003f64270 */
[----:B------:R-:W-:Y:S02]  /*13800*/  FSEL R233, R39, -INF , P0 ;  /* 0xff80000027e97808 */ /* 0x000fe40000000000 */
        /* <DEDUP_REMOVED lines=11> */
[----:B------:R-:W-:Y:S02]  /*138c0*/  ISETP.GT.AND P1, PT, R0, 0x58, PT ;  /* 0x000000580000780c */ /* 0x000fe40003f24270 */
[----:B------:R-:W-:Y:S02]  /*138d0*/  FSEL R244, R49, -INF , P2 ;  /* 0xff80000031f47808 */ /* 0x000fe40001000000 */
[----:B------:R-:W-:Y:S02]  /*138e0*/  ISETP.GT.AND P2, PT, R2, 0x60, PT ;  /* 0x000000600200780c */ /* 0x000fe40003f44270 */
[----:B------:R-:W-:Y:S02]  /*138f0*/  FMNMX.FTZ R117, R243, R117, !PT ;  /* 0x00000075f3757209 */ /* 0x000fe40007810000 */
[----:B------:R-:W-:Y:S02]  /*13900*/  FMNMX.FTZ R4, R236, R4, !PT ;  /* 0x00000004ec047209 */ /* 0x000fe40007810000 */
[----:B------:R-:W-:Y:S02]  /*13910*/  FSEL R241, R47, -INF , P0 ;  /* 0xff8000002ff17808 */ /* 0x000fe40000000000 */
[----:B------:R-:W-:Y:S02]  /*13920*/  FSEL R252, R52, -INF , P2 ;  /* 0xff80000034fc7808 */ /* 0x000fe40001000000 */
        /* <DEDUP_REMOVED lines=8> */
[----:B------:R-:W-:Y:S02]  /*139b0*/  FMNMX.FTZ R117, R252, R117, !PT ;  /* 0x00000075fc757209 */ /* 0x000fe40007810000 */
[C---:B------:R-:W-:Y:S02]  /*139c0*/  ISETP.GT.AND P2, PT, R2.reuse, 0x79, PT ;  /* 0x000000790200780c */ /* 0x040fe40003f44270 */
[----:B------:R-:W-:Y:S02]  /*139d0*/  ISETP.GT.AND P3, PT, R2, 0x78, PT ;  /* 0x000000780200780c */ /* 0x000fe40003f64270 */
[----:B------:R-:W-:Y:S02]  /*139e0*/  FMNMX.FTZ R2, R240, R4, !PT ;  /* 0x00000004f0027209 */ /* 0x000fe40007810000 */
[----:B------:R-:W-:Y:S02]  /*139f0*/  FSEL R19, R56, -INF , P0 ;  /* 0xff80000038137808 */ /* 0x000fe40000000000 */
[----:B------:R-:W-:Y:S02]  /*13a00*/  FMNMX.FTZ R117, R242, R117, !PT ;  /* 0x00000075f2757209 */ /* 0x000fe40007810000 */
[----:B------:R-:W-:Y:S02]  /*13a10*/  FMNMX.FTZ R2, R241, R2, !PT ;  /* 0x00000002f1027209 */ /* 0x000fe40007810000 */
[----:B------:R-:W-:Y:S02]  /*13a20*/  FSEL R245, R57, -INF , P6 ;  /* 0xff80000039f57808 */ /* 0x000fe40003000000 */
[----:B------:R-:W-:Y:S02]  /*13a30*/  FMNMX.FTZ R117, R19, R117, !PT ;  /* 0x0000007513757209 */ /* 0x000fe40007810000 */
[----:B------:R-:W-:Y:S02]  /*13a40*/  ISETP.GT.AND P1, PT, R0, 0x60, PT ;  /* 0x000000600000780c */ /* 0x000fe40003f24270 */
[----:B------:R-:W-:Y:S02]  /*13a50*/  FMNMX.FTZ R2, R246, R2, !PT ;  /* 0x00000002f6027209 */ /* 0x000fe40007810000 */
[----:B------:R-:W-:Y:S02]  /*13a60*/  FSEL R250, R60, -INF , P5 ;  /* 0xff8000003cfa7808 */ /* 0x000fe40002800000 */
[----:B------:R-:W-:Y:S02]  /*13a70*/  FMNMX.FTZ R117, R245, R117, !PT ;  /* 0x00000075f5757209 */ /* 0x000fe40007810000 */
[----:B------:R-:W-:Y:S02]  /*13a80*/  FSEL R249, R54, -INF , P1 ;  /* 0xff80000036f97808 */ /* 0x000fe40000800000 */
[----:B------:R-:W-:Y:S01]  /*13a90*/  ISETP.GT.AND P0, PT, R0, 0x61, PT ;  /* 0x000000610000780c */ /* 0x000fe20003f04270 */
[----:B----4-:R-:W-:Y:S01]  /*13aa0*/  IMAD.MOV.U32 R15, RZ, RZ, 0x6 ;  /* 0x00000006ff0f7424 */ /* 0x010fe200078e00ff */
[----:B------:R-:W-:Y:S02]  /*13ab0*/  FMNMX.FTZ R2, R248, R2, !PT ;  /* 0x00000002f8027209 */ /* 0x000fe40007810000 */
[----:B------:R-:W-:Y:S02]  /*13ac0*/  FSEL R18, R61, -INF , P4 ;  /* 0xff8000003d127808 */ /* 0x000fe40002000000 */
[----:B------:R-:W-:Y:S02]  /*13ad0*/  FMNMX.FTZ R117, R250, R117, !PT ;  /* 0x00000075fa757209 */ /* 0x000fe40007810000 */
[----:B------:R-:W-:Y:S02]  /*13ae0*/  FSEL R251, R55, -INF , P0 ;  /* 0xff80000037fb7808 */ /* 0x000fe40000000000 */
        /* <DEDUP_REMOVED lines=9> */
[----:B------:R-:W-:Y:S02]  /*13b80*/  FSEL R28, R59, -INF , P0 ;  /* 0xff8000003b1c7808 */ /* 0x000fe40000000000 */
[----:B------:R-:W-:Y:S02]  /*13b90*/  ISETP.GT.AND P1, PT, R0, 0x70, PT ;  /* 0x000000700000780c */ /* 0x000fe40003f24270 */
[----:B------:R-:W-:Y:S02]  /*13ba0*/  FMNMX.FTZ R2, R24, R2, !PT ;  /* 0x0000000218027209 */ /* 0x000fe40007810000 */
[----:B------:R-:W-:Y:S02]  /*13bb0*/  FMNMX.FTZ R117, R16, R117, !PT ;  /* 0x0000007510757209 */ /* 0x000fe40007810000 */
[----:B------:R-:W-:Y:S02]  /*13bc0*/  FSEL R25, R62, -INF , P1 ;  /* 0xff8000003e197808 */ /* 0x000fe40000800000 */
[----:B------:R-:W-:Y:S01]  /*13bd0*/  FMNMX.FTZ R2, R28, R2, !PT ;  /* 0x000000021c027209 */ /* 0x000fe20007810000 */
[----:B------:R-:W1:Y:S01]  /*13be0*/  SHFL.BFLY PT, R4, R117, 0x2, 0x1f ;  /* 0x0c401f0075047f89 */ /* 0x000e6200000e0000 */
[C---:B------:R-:W-:Y:S02]  /*13bf0*/  ISETP.GT.AND P0, PT, R0.reuse, 0x71, PT ;  /* 0x000000710000780c */ /* 0x040fe40003f04270 */
[C---:B------:R-:W-:Y:S02]  /*13c00*/  ISETP.GT.AND P1, PT, R0.reuse, 0x78, PT ;  /* 0x000000780000780c */ /* 0x040fe40003f24270 */
[----:B------:R-:W-:Y:S02]  /*13c10*/  FSEL R32, R63, -INF , P0 ;  /* 0xff8000003f207808 */ /* 0x000fe40000000000 */
[----:B------:R-:W-:Y:S02]  /*13c20*/  FMNMX.FTZ R2, R25, R2, !PT ;  /* 0x0000000219027209 */ /* 0x000fe40007810000 */
[----:B------:R-:W-:Y:S02]  /*13c30*/  ISETP.GT.AND P0, PT, R0, 0x79, PT ;  /* 0x000000790000780c */ /* 0x000fe40003f04270 */
[----:B------:R-:W-:Y:S02]  /*13c40*/  FMNMX.FTZ R0, R32, R2, !PT ;  /* 0x0000000220007209 */ /* 0x000fe40007810000 */
[----:B------:R-:W-:Y:S02]  /*13c50*/  FSEL R26, R66, -INF , P1 ;  /* 0xff800000421a7808 */ /* 0x000fe40000800000 */
[C---:B------:R-:W-:Y:S02]  /*13c60*/  LOP3.LUT P6, RZ, R119.reuse, 0x2, RZ, 0xc0, !PT ;  /* 0x0000000277ff7812 */ /* 0x040fe400078cc0ff */
[----:B------:R-:W-:Y:S02]  /*13c70*/  LOP3.LUT P5, RZ, R119, 0x1, RZ, 0xc0, !PT ;  /* 0x0000000177ff7812 */ /* 0x000fe400078ac0ff */
[----:B------:R-:W-:Y:S02]  /*13c80*/  FSEL R119, R67, -INF , P0 ;  /* 0xff80000043777808 */ /* 0x000fe40000000000 */
[----:B------:R-:W-:Y:S02]  /*13c90*/  FMNMX.FTZ R0, R26, R0, !PT ;  /* 0x000000001a007209 */ /* 0x000fe40007810000 */
[----:B------:R-:W-:Y:S02]  /*13ca0*/  ISETP.GE.AND P2, PT, R200, 0x1, PT ;  /* 0x00000001c800780c */ /* 0x000fe40003f46270 */
[----:B------:R-:W-:Y:S02]  /*13cb0*/  FMNMX.FTZ R0, R119, R0, !PT ;  /* 0x0000000077007209 */ /* 0x000fe40007810000 */
[----:B-1----:R-:W-:Y:S03]  /*13cc0*/  FMNMX.FTZ R117, R117, R4, !PT ;  /* 0x0000000475757209 */ /* 0x002fe60007810000 */
[----:B------:R-:W1:Y:S06]  /*13cd0*/  SHFL.BFLY PT, R2, R0, 0x2, 0x1f ;  /* 0x0c401f0000027f89 */ /* 0x000e6c00000e0000 */
[----:B------:R-:W-:Y:S02]  /*13ce0*/  @P2 SHF.R.S32.HI R6, RZ, 0x1f, R228 ;  /* 0x0000001fff062819 */ /* 0x000fe400000114e4 */
[----:B------:R-:W4:Y:S03]  /*13cf0*/  SHFL.BFLY PT, R4, R117, 0x1, 0x1f ;  /* 0x0c201f0075047f89 */ /* 0x000f2600000e0000 */
[----:B------:R-:W-:Y:S04]  /*13d00*/  @P2 IMAD R6, R6, c[0x0][0x1e0], RZ ;  /* 0x0000780006062a24 */ /* 0x000fe800078e02ff */
[----:B------:R-:W-:Y:S01]  /*13d10*/  @P2 IMAD R6, R228, c[0x0][0x1e4], R6 ;  /* 0x00007900e4062a24 */ /* 0x000fe200078e0206 */
[----:B-1----:R-:W-:Y:S05]  /*13d20*/  FMNMX.FTZ R0, R0, R2, !PT ;  /* 0x0000000200007209 */ /* 0x002fea0007810000 */
[----:B------:R-:W1:Y:S01]  /*13d30*/  SHFL.BFLY PT, R2, R0, 0x1, 0x1f ;  /* 0x0c201f0000027f89 */ /* 0x000e6200000e0000 */
[----:B----4-:R-:W-:Y:S01]  /*13d40*/  FMNMX.FTZ R117, R117, R4, !PT ;  /* 0x0000000475757209 */ /* 0x010fe20007810000 */
[----:B------:R-:W-:Y:S03]  /*13d50*/  @P2 IMAD.WIDE.U32 R4, R228, c[0x0][0x1e0], RZ ;  /* 0x00007800e4042a25 */ /* 0x000fe600078e00ff */
[C---:B------:R-:W-:Y:S01]  /*13d60*/  FSETP.NEU.FTZ.AND P1, PT, R117.reuse, -INF , PT ;  /* 0xff8000007500780b */ /* 0x040fe20003f3d000 */
[----:B------:R-:W-:Y:S01]  /*13d70*/  FMUL.FTZ R149, R117, c[0x0][0x2d0] ;  /* 0x0000b40075957a20 */ /* 0x000fe20000410000 */
[----:B------:R-:W-:Y:S01]  /*13d80*/  @P2 IADD3 R5, R5, R6, RZ ;  /* 0x0000000605052210 */ /* 0x000fe20007ffe0ff */
[C---:B------:R-:W-:Y:S03]  /*13d90*/  @P2 IMAD.SHL.U32 R6, R4.reuse, 0x80, RZ ;  /* 0x0000008004062824 */ /* 0x040fe600078e00ff */
[----:B------:R-:W-:Y:S02]  /*13da0*/  FSEL R149, R149, RZ, P1 ;  /* 0x000000ff95957208 */ /* 0x000fe40000800000 */
[----:B------:R-:W-:Y:S02]  /*13db0*/  @P2 SHF.L.U64.HI R4, R4, 0x7, R5 ;  /* 0x0000000704042819 */ /* 0x000fe40000010205 */
[----:B------:R-:W-:Y:S01]  /*13dc0*/  @P2 IADD3 R5, P3, R6, R14, RZ ;  /* 0x0000000e06052210 */ /* 0x000fe20007f7e0ff */
[--C-:B------:R-:W-:Y:S02]  /*13dd0*/  FFMA.FTZ R7, R116, c[0x0][0x2d0], -R149.reuse ;  /* 0x0000b40074077a23 */ /* 0x100fe40000010895 */
[----:B------:R-:W-:Y:S02]  /*13de0*/  IMAD.MOV.U32 R14, RZ, RZ, c[0x0][0x1e0] ;  /* 0x00007800ff0e7624 */ /* 0x000fe400078e00ff */
[----:B------:R4:W-:Y:S01]  /*13df0*/  MUFU.EX2 R27, R7 ;  /* 0x00000007001b7308 */ /* 0x0009e20000000800 */
[----:B-1----:R-:W-:Y:S01]  /*13e00*/  FMNMX.FTZ R116, R0, R2, !PT ;  /* 0x0000000200747209 */ /* 0x002fe20007810000 */
[----:B------:R-:W-:Y:S01]  /*13e10*/  IMAD.SHL.U32 R13, R14, 0x40, RZ ;  /* 0x000000400e0d7824 */ /* 0x000fe200078e00ff */
[----:B--2---:R-:W-:Y:S01]  /*13e20*/  @P2 IADD3 R0, P0, R6, R11, RZ ;  /* 0x0000000b06002210 */ /* 0x004fe20007f1e0ff */
[----:B------:R-:W-:Y:S02]  /*13e30*/  FFMA.FTZ R6, R148, c[0x0][0x2d0], -R149 ;  /* 0x0000b40094067a23 */ /* 0x000fe40000010895 */
[----:B------:R-:W-:Y:S04]  /*13e40*/  FMUL.FTZ R148, R116, c[0x0][0x2d0] ;  /* 0x0000b40074947a20 */ /* 0x000fe80000410000 */
[----:B------:R-:W-:Y:S01]  /*13e50*/  MUFU.EX2 R21, R6 ;  /* 0x0000000600157308 */ /* 0x000fe20000000800 */
[C---:B---3--:R-:W-:Y:S01]  /*13e60*/  @P2 IMAD.X R2, R4.reuse, 0x1, R9, P3 ;  /* 0x0000000104022824 */ /* 0x048fe200018e0609 */
[C---:B------:R-:W-:Y:S01]  /*13e70*/  @P2 LEA R8, P3, R5.reuse, c[0x0][0x1c8], 0x1 ;  /* 0x0000720005082a11 */ /* 0x040fe200078608ff */
[----:B------:R-:W-:Y:S01]  /*13e80*/  @P2 IMAD.X R4, R4, 0x1, R10, P0 ;  /* 0x0000000104042824 */ /* 0x000fe200000e060a */
[----:B------:R-:W-:Y:S01]  /*13e90*/  @P2 LEA R10, P0, R0, c[0x0][0x1c8], 0x1 ;  /* 0x00007200000a2a11 */ /* 0x000fe200078008ff */
[--C-:B----4-:R-:W-:Y:S01]  /*13ea0*/  FFMA.FTZ R7, R156, c[0x0][0x2d0], -R149.reuse ;  /* 0x0000b4009c077a23 */ /* 0x110fe20000010895 */
[----:B------:R-:W-:Y:S01]  /*13eb0*/  @P2 LEA.HI.X R9, R5, c[0x0][0x1cc], R2, 0x1, P3 ;  /* 0x0000730005092a11 */ /* 0x000fe200018f0c02 */
[----:B------:R-:W-:Y:S01]  /*13ec0*/  FFMA.FTZ R2, R157, c[0x0][0x2d0], -R149 ;  /* 0x0000b4009d027a23 */ /* 0x000fe20000010895 */
[----:B------:R-:W-:Y:S02]  /*13ed0*/  @P2 LEA.HI.X R11, R0, c[0x0][0x1cc], R4, 0x1, P0 ;  /* 0x00007300000b2a11 */ /* 0x000fe400000f0c04 */
[----:B------:R-:W1:Y:S01]  /*13ee0*/  MUFU.EX2 R247, R7 ;  /* 0x0000000700f77308 */ /* 0x000e620000000800 */
[----:B------:R-:W-:Y:S01]  /*13ef0*/  FSETP.NEU.FTZ.AND P0, PT, R116, -INF , PT ;  /* 0xff8000007400780b */ /* 0x000fe20003f1d000 */
[----:B------:R2:W-:Y:S01]  /*13f00*/  @P2 LDGSTS.E.BYPASS.LTC128B.128 [R227+0x8100], [R8.64], !P5 ;  /* 0x0810000008e32fae */ /* 0x0005e2000e901d48 */
[----:B------:R-:W-:Y:S01]  /*13f10*/  @P2 IADD3 R0, P3, R13, 0x80, RZ ;  /* 0x000000800d002810 */ /* 0x000fe20007f7e0ff */
[----:B------:R-:W-:Y:S01]  /*13f20*/  IMAD.MOV.U32 R13, RZ, RZ, c[0x0][0x1e0] ;  /* 0x00007800ff0d7624 */ /* 0x000fe200078e00ff */
[----:B------:R-:W-:Y:S03]  /*13f30*/  FSEL R148, R148, RZ, P0 ;  /* 0x000000ff94947208 */ /* 0x000fe60000000000 */
[C---:B------:R-:W-:Y:S01]  /*13f40*/  @P2 IMAD.SHL.U32 R14, R13.reuse, 0x40, RZ ;  /* 0x000000400d0e2824 */ /* 0x040fe200078e00ff */
[----:B------:R-:W-:Y:S01]  /*13f50*/  @P2 SHF.L.U64.HI R15, R13, R15, c[0x0][0x1e4] ;  /* 0x000079000d0f2619 */ /* 0x000fe2000001020f */
[----:B------:R5:W3:Y:S01]  /*13f60*/  MUFU.EX2 R4, R2 ;  /* 0x0000000200047308 */ /* 0x000ae20000000800 */
[--C-:B------:R-:W-:Y:S01]  /*13f70*/  FFMA.FTZ R5, R159, c[0x0][0x2d0], -R148.reuse ;  /* 0x0000b4009f057a23 */ /* 0x100fe20000010894 */
[----:B------:R4:W-:Y:S01]  /*13f80*/  @P2 LDGSTS.E.BYPASS.LTC128B.128 [R227+0xc100], [R10.64], !P6 ;  /* 0x0c1000000ae32fae */ /* 0x0009e2000f101d48 */
[----:B------:R-:W-:Y:S07]  /*13f90*/  FFMA.FTZ R13, R161, c[0x0][0x2d0], -R148 ;  /* 0x0000b400a10d7a23 */ /* 0x000fee0000010894 */
[----:B------:R4:W-:Y:S01]  /*13fa0*/  MUFU.EX2 R156, R5 ;  /* 0x00000005009c7308 */ /* 0x0009e20000000800 */
[----:B-1----:R-:W-:Y:S09]  /*13fb0*/  F2FP.BF16.PACK_AB R144, R247, R27 ;  /* 0x0000001bf790723e */ /* 0x002ff200000010ff */
[----:B------:R1:W1:Y:S01]  /*13fc0*/  MUFU.EX2 R20, R13 ;  /* 0x0000000d00147308 */ /* 0x0002620000000800 */
[----:B-----5:R-:W-:Y:S01]  /*13fd0*/  @P2 IADD3.X R2, RZ, R12, RZ, P3, !PT ;  /* 0x0000000cff022210 */ /* 0x020fe20001ffe4ff */
[----:B---3--:R-:W-:Y:S01]  /*13fe0*/  IMAD.MOV.U32 R159, RZ, RZ, R4 ;  /* 0x000000ffff9f7224 */ /* 0x008fe200078e0004 */
[-C--:B------:R-:W-:Y:S01]  /*13ff0*/  @P2 IADD3 R4, P3, R8, R14.reuse, RZ ;  /* 0x0000000e08042210 */ /* 0x080fe20007f7e0ff */
[----:B--2---:R-:W-:Y:S02]  /*14000*/  FFMA.FTZ R8, R158, c[0x0][0x2d0], -R148 ;  /* 0x0000b4009e087a23 */ /* 0x004fe40000010894 */
[----:B------:R-:W-:Y:S04]  /*14010*/  IMAD.MOV.U32 R158, RZ, RZ, R21 ;  /* 0x000000ffff9e7224 */ /* 0x000fe800078e0015 */
[----:B------:R2:W-:Y:S01]  /*14020*/  MUFU.EX2 R161, R8 ;  /* 0x0000000800a17308 */ /* 0x0005e20000000800 */
[--C-:B----4-:R-:W-:Y:S01]  /*14030*/  @P2 IMAD.X R5, R9, 0x1, R15.reuse, P3 ;  /* 0x0000000109052824 */ /* 0x110fe200018e060f */
[C---:B------:R-:W-:Y:S02]  /*14040*/  @P2 IADD3 R6, P3, R4.reuse, R14, RZ ;  /* 0x0000000e04062210 */ /* 0x040fe40007f7e0ff */
[----:B------:R-:W-:Y:S02]  /*14050*/  F2FP.BF16.PACK_AB R146, R159, R158 ;  /* 0x0000009e9f92723e */ /* 0x000fe400000010ff */
[----:B------:R3:W-:Y:S01]  /*14060*/  @P2 LDGSTS.E.BYPASS.LTC128B.128 [R227+0x9100], [R4.64], !P5 ;  /* 0x0910000004e32fae */ /* 0x0007e2000e901d48 */
[C-C-:B------:R-:W-:Y:S01]  /*14070*/  @P2 IMAD.X R7, R5.reuse, 0x1, R15.reuse, P3 ;  /* 0x0000000105072824 */ /* 0x140fe200018e060f */
[----:B------:R-:W-:Y:S05]  /*14080*/  @P2 IADD3 R12, P3, R4, R0, RZ ;  /* 0x00000000040c2210 */ /* 0x000fea0007f7e0ff */
[--C-:B-1----:R-:W-:Y:S01]  /*14090*/  @P2 IMAD.X R13, R5, 0x1, R2.reuse, P3 ;  /* 0x00000001050d2824 */ /* 0x102fe200018e0602 */
[C---:B------:R-:W-:Y:S01]  /*140a0*/  @P2 IADD3 R14, P3, R6.reuse, R14, RZ ;  /* 0x0000000e060e2210 */ /* 0x040fe20007f7e0ff */
[----:B------:R3:W-:Y:S04]  /*140b0*/  @P2 LDGSTS.E.BYPASS.LTC128B.128 [R227+0xd100], [R4.64+0x80], !P6 ;  /* 0x0d10008004e32fae */ /* 0x0007e8000f101d48 */
[----:B------:R-:W-:Y:S01]  /*140c0*/  @P2 IMAD.X R15, R7, 0x1, R15, P3 ;  /* 0x00000001070f2824 */ /* 0x000fe200018e060f */
[----:B--2---:R-:W-:Y:S03]  /*140d0*/  @P2 IADD3 R8, P3, R6, R0, RZ ;  /* 0x0000000006082210 */ /* 0x004fe60007f7e0ff */
[----:B------:R1:W-:Y:S01]  /*140e0*/  @P2 LDGSTS.E.BYPASS.LTC128B.128 [R227+0xa100], [R6.64], !P5 ;  /* 0x0a10000006e32fae */ /* 0x0003e2000e901d48 */
[----:B------:R-:W-:Y:S01]  /*140f0*/  FSEL R0, R117, RZ, P1 ;  /* 0x000000ff75007208 */ /* 0x000fe20000800000 */
[----:B------:R-:W-:Y:S01]  /*14100*/  @P2 IMAD.X R9, R7, 0x1, R2, P3 ;  /* 0x0000000107092824 */ /* 0x000fe200018e0602 */
[----:B------:R-:W-:Y:S03]  /*14110*/  FSEL R2, R116, RZ, P0 ;  /* 0x000000ff74027208 */ /* 0x000fe60000000000 */
[----:B------:R-:W-:Y:S02]  /*14120*/  FADD.FTZ R0, -R0, R3 ;  /* 0x0000000300007221 */ /* 0x000fe40000010100 */
[----:B------:R2:W-:Y:S02]  /*14130*/  @P2 LDGSTS.E.BYPASS.LTC128B.128 [R227+0xe100], [R12.64], !P6 ;  /* 0x0e1000000ce32fae */ /* 0x0005e4000f101d48 */
[----:B------:R-:W-:Y:S04]  /*14140*/  FMUL.FTZ R0, R0, c[0x0][0x2d0] ;  /* 0x0000b40000007a20 */ /* 0x000fe80000410000 */
[----:B------:R4:W5:Y:S02]  /*14150*/  MUFU.EX2 R3, R0 ;  /* 0x0000000000037308 */ /* 0x0009640000000800 */
[----:B------:R2:W-:Y:S01]  /*14160*/  @P2 LDGSTS.E.BYPASS.LTC128B.128 [R227+0xb100], [R14.64], !P5 ;  /* 0x0b1000000ee32fae */ /* 0x0005e2000e901d48 */
[----:B---3--:R-:W-:Y:S02]  /*14170*/  FFMA.FTZ R4, R160, c[0x0][0x2d0], -R148 ;  /* 0x0000b400a0047a23 */ /* 0x008fe40000010894 */
[----:B------:R-:W-:Y:S05]  /*14180*/  IMAD.MOV.U32 R160, RZ, RZ, R20 ;  /* 0x000000ffffa07224 */ /* 0x000fea00078e0014 */
[----:B------:R3:W-:Y:S01]  /*14190*/  @P2 LDGSTS.E.BYPASS.LTC128B.128 [R227+0xf100], [R8.64], !P6 ;  /* 0x0f10000008e32fae */ /* 0x0007e2000f101d48 */
[----:B------:R1:W1:Y:S01]  /*141a0*/  MUFU.EX2 R157, R4 ;  /* 0x00000004009d7308 */ /* 0x0002620000000800 */
[----:B------:R-:W-:Y:S06]  /*141b0*/  F2FP.BF16.PACK_AB R145, R160, R156 ;  /* 0x0000009ca091723e */ /* 0x000fec00000010ff */
[----:B------:R-:W-:Y:S01]  /*141c0*/  LDSM.16.MT88.4 R20, [R206+0x100] ;  /* 0x00010000ce14783b */ /* 0x000fe20000004200 */
[----:B----4-:R-:W-:Y:S01]  /*141d0*/  FADD.FTZ R0, -R2, R118 ;  /* 0x0000007602007221 */ /* 0x010fe20000010100 */
[----:B------:R-:W-:Y:S01]  /*141e0*/  MOV R118, R26 ;  /* 0x0000001a00767202 */ /* 0x000fe20000000f00 */
[----:B------:R-:W-:Y:S05]  /*141f0*/  FFMA.FTZ R2, R150, c[0x0][0x2d0], -R149 ;  /* 0x0000b40096027a23 */ /* 0x000fea0000010895 */
[----:B------:R-:W-:Y:S01]  /*14200*/  LDSM.16.MT88.4 R36, [R208+0x100] ;  /* 0x00010000d024783b */ /* 0x000fe20000004200 */
[----:B------:R-:W-:Y:S02]  /*14210*/  FMUL.FTZ R0, R0, c[0x0][0x2d0] ;  /* 0x0000b40000007a20 */ /* 0x000fe40000410000 */
[C---:B-----5:R-:W-:Y:S02]  /*14220*/  FMUL.FTZ R5, R3.reuse, R121 ;  /* 0x0000007903057220 */ /* 0x060fe40000410000 */
[C---:B------:R-:W-:Y:S02]  /*14230*/  FMUL.FTZ R49, R3.reuse, R105 ;  /* 0x0000006903317220 */ /* 0x040fe40000410000 */
[----:B------:R-:W4:Y:S01]  /*14240*/  MUFU.EX2 R0, R0 ;  /* 0x0000000000007308 */ /* 0x000f220000000800 */
[----:B--2---:R-:W2:Y:S01]  /*14250*/  LDSM.16.MT88.4 R12, [R205+0x100] ;  /* 0x00010000cd0c783b */ /* 0x004ea20000004200 */
[----:B-1----:R-:W-:Y:S01]  /*14260*/  FMUL.FTZ R4, R3, R120 ;  /* 0x0000007803047220 */ /* 0x002fe20000410000 */
[----:B------:R-:W-:Y:S01]  /*14270*/  F2FP.BF16.PACK_AB R147, R157, R161 ;  /* 0x000000a19d93723e */ /* 0x000fe200000010ff */
[C---:B---3--:R-:W-:Y:S01]  /*14280*/  FMUL.FTZ R8, R3.reuse, R124 ;  /* 0x0000007c03087220 */ /* 0x048fe20000410000 */
[----:B------:R-:W-:Y:S01]  /*14290*/  MOV R120, R28 ;  /* 0x0000001c00787202 */ /* 0x000fe20000000f00 */
[C---:B------:R-:W-:Y:S02]  /*142a0*/  FMUL.FTZ R9, R3.reuse, R125 ;  /* 0x0000007d03097220 */ /* 0x040fe40000410000 */
[----:B------:R-:W-:Y:S01]  /*142b0*/  IMAD.MOV.U32 R124, RZ, RZ, R18 ;  /* 0x000000ffff7c7224 */ /* 0x000fe200078e0012 */
[----:B------:R-:W1:Y:S01]  /*142c0*/  LDSM.16.MT88.4 R28, [R209+0x100] ;  /* 0x00010000d11c783b */ /* 0x000e620000004200 */
[----:B------:R-:W-:Y:S02]  /*142d0*/  IMAD.MOV.U32 R125, RZ, RZ, R17 ;  /* 0x000000ffff7d7224 */ /* 0x000fe400078e0011 */
[C---:B------:R-:W-:Y:S02]  /*142e0*/  FMUL.FTZ R17, R3.reuse, R73 ;  /* 0x0000004903117220 */ /* 0x040fe40000410000 */
[----:B------:R-:W-:Y:S02]  /*142f0*/  IMAD.MOV.U32 R121, RZ, RZ, R24 ;  /* 0x000000ffff797224 */ /* 0x000fe400078e0018 */
[C---:B------:R-:W-:Y:S01]  /*14300*/  FMUL.FTZ R24, R3.reuse, R80 ;  /* 0x0000005003187220 */ /* 0x040fe20000410000 */
[----:B------:R-:W3:Y:S01]  /*14310*/  LDSM.16.MT88.4 R44, [R205+0x4100] ;  /* 0x00410000cd2c783b */ /* 0x000ee20000004200 */
[----:B------:R-:W-:Y:S02]  /*14320*/  IMAD.MOV.U32 R80, RZ, RZ, R25 ;  /* 0x000000ffff507224 */ /* 0x000fe400078e0019 */
[C---:B------:R-:W-:Y:S02]  /*14330*/  FMUL.FTZ R25, R3.reuse, R81 ;  /* 0x0000005103197220 */ /* 0x040fe40000410000 */
[----:B------:R-:W-:Y:S02]  /*14340*/  IMAD.MOV.U32 R81, RZ, RZ, R32 ;  /* 0x000000ffff517224 */ /* 0x000fe400078e0020 */
[C---:B----4-:R-:W-:Y:S01]  /*14350*/  FMUL.FTZ R11, R0.reuse, R127 ;  /* 0x0000007f000b7220 */ /* 0x050fe20000410000 */
[----:B------:R-:W4:Y:S01]  /*14360*/  LDSM.16.MT88.4 R52, [R206+0x4100] ;  /* 0x00410000ce34783b */ /* 0x000f220000004200 */
[----:B------:R5:W-:Y:S01]  /*14370*/  MUFU.EX2 R127, R2 ;  /* 0x00000002007f7308 */ /* 0x000be20000000800 */
[C---:B------:R-:W-:Y:S02]  /*14380*/  FMUL.FTZ R26, R0.reuse, R82 ;  /* 0x00000052001a7220 */ /* 0x040fe40000410000 */
[----:B------:R-:W-:Y:S02]  /*14390*/  IMAD.MOV.U32 R82, RZ, RZ, R27 ;  /* 0x000000ffff527224 */ /* 0x000fe400078e001b */
[C---:B------:R-:W-:Y:S02]  /*143a0*/  FMUL.FTZ R27, R0.reuse, R83 ;  /* 0x00000053001b7220 */ /* 0x040fe40000410000 */
[C---:B------:R-:W-:Y:S01]  /*143b0*/  FMUL.FTZ R7, R0.reuse, R123 ;  /* 0x0000007b00077220 */ /* 0x040fe20000410000 */
[----:B------:R-:W1:Y:S01]  /*143c0*/  LDSM.16.MT88.4 R60, [R209+0x4100] ;  /* 0x00410000d13c783b */ /* 0x000e620000004200 */
[----:B------:R-:W-:Y:S02]  /*143d0*/  IMAD.MOV.U32 R123, RZ, RZ, R250 ;  /* 0x000000ffff7b7224 */ /* 0x000fe400078e00fa */
[C---:B------:R-:W-:Y:S02]  /*143e0*/  FMUL.FTZ R51, R0.reuse, R107 ;  /* 0x0000006b00337220 */ /* 0x040fe40000410000 */
[C---:B------:R-:W-:Y:S02]  /*143f0*/  FMUL.FTZ R6, R0.reuse, R122 ;  /* 0x0000007a00067220 */ /* 0x040fe40000410000 */
[C---:B------:R-:W-:Y:S01]  /*14400*/  FMUL.FTZ R18, R0.reuse, R74 ;  /* 0x0000004a00127220 */ /* 0x040fe20000410000 */
[----:B------:R-:W0:Y:S01]  /*14410*/  LDGDEPBAR ;  /* 0x00000000000079af */ /* 0x000e220000000000 */
[C---:B------:R-:W-:Y:S02]  /*14420*/  FMUL.FTZ R32, R3.reuse, R88 ;  /* 0x0000005803207220 */ /* 0x040fe40000410000 */
[----:B------:R-:W-:Y:S01]  /*14430*/  FMUL.FTZ R33, R3, R89 ;  /* 0x0000005903217220 */ /* 0x000fe20000410000 */
[C---:B--2---:R-:W-:Y:S05]  /*14440*/  HMMA.16816.F32.BF16 R4, R144.reuse, R12, R4 ;  /* 0x0000000c9004723c */ /* 0x044fea0000041804 */
[----:B-----5:R-:W-:Y:S02]  /*14450*/  FFMA.FTZ R2, R151, c[0x0][0x2d0], -R149 ;  /* 0x0000b40097027a23 */ /* 0x020fe40000010895 */
[C---:B------:R-:W-:Y:S02]  /*14460*/  FMUL.FTZ R10, R0.reuse, R126 ;  /* 0x0000007e000a7220 */ /* 0x040fe40000410000 */
[----:B------:R2:W-:Y:S03]  /*14470*/  MUFU.EX2 R66, R2 ;  /* 0x0000000200427308 */ /* 0x0005e60000000800 */
[C---:B------:R-:W-:Y:S02]  /*14480*/  FMUL.FTZ R50, R0.reuse, R106 ;  /* 0x0000006a00327220 */ /* 0x040fe40000410000 */
[C---:B------:R-:W-:Y:S03]  /*14490*/  HMMA.16816.F32.BF16 R8, R144.reuse, R14, R8 ;  /* 0x0000000e9008723c */ /* 0x040fe60000041808 */
[C---:B------:R-:W-:Y:S02]  /*144a0*/  FMUL.FTZ R12, R3.reuse, R68 ;  /* 0x00000044030c7220 */ /* 0x040fe40000410000 */
[C---:B------:R-:W-:Y:S02]  /*144b0*/  FMUL.FTZ R13, R3.reuse, R69 ;  /* 0x00000045030d7220 */ /* 0x040fe40000410000 */
[C---:B------:R-:W-:Y:S02]  /*144c0*/  FMUL.FTZ R14, R0.reuse, R70 ;  /* 0x00000046000e7220 */ /* 0x040fe40000410000 */
[C---:B------:R-:W-:Y:S02]  /*144d0*/  FMUL.FTZ R15, R0.reuse, R71 ;  /* 0x00000047000f7220 */ /* 0x040fe40000410000 */
[----:B------:R-:W5:Y:S01]  /*144e0*/  LDSM.16.MT88.4 R68, [R208+0x4100] ;  /* 0x00410000d044783b */ /* 0x000f620000004200 */
[C---:B------:R-:W-:Y:S02]  /*144f0*/  FMUL.FTZ R34, R0.reuse, R90 ;  /* 0x0000005a00227220 */ /* 0x040fe40000410000 */
[----:B------:R-:W-:Y:S02]  /*14500*/  FMUL.FTZ R35, R0, R91 ;  /* 0x0000005b00237220 */ /* 0x000fe40000410000 */
[C---:B------:R-:W-:Y:S03]  /*14510*/  HMMA.16816.F32.BF16 R12, R144.reuse, R20, R12 ;  /* 0x00000014900c723c */ /* 0x040fe6000004180c */
[----:B--2---:R-:W-:Y:S01]  /*14520*/  FFMA.FTZ R2, R162, c[0x0][0x2d0], -R148 ;  /* 0x0000b400a2027a23 */ /* 0x004fe20000010894 */
[----:B------:R-:W-:Y:S01]  /*14530*/  LDSM.16.MT88.4 R88, [R209+0x4900] ;  /* 0x00490000d158783b */ /* 0x000fe20000004200 */
[----:B------:R-:W-:Y:S02]  /*14540*/  IMAD.MOV.U32 R122, RZ, RZ, R19 ;  /* 0x000000ffff7a7224 */ /* 0x000fe400078e0013 */
[----:B------:R2:W1:Y:S01]  /*14550*/  MUFU.EX2 R65, R2 ;  /* 0x0000000200417308 */ /* 0x0004620000000800 */
[C---:B------:R-:W-:Y:S04]  /*14560*/  FMUL.FTZ R19, R0.reuse, R75 ;  /* 0x0000004b00137220 */ /* 0x040fe80000410000 */
[----:B------:R-:W-:Y:S02]  /*14570*/  IMAD.MOV.U32 R126, RZ, RZ, R16 ;  /* 0x000000ffff7e7224 */ /* 0x000fe400078e0010 */
[C---:B------:R-:W-:Y:S02]  /*14580*/  FMUL.FTZ R16, R3.reuse, R72 ;  /* 0x0000004803107220 */ /* 0x040fe40000410000 */
[----:B------:R-:W3:Y:S01]  /*14590*/  LDSM.16.MT88.4 R72, [R205+0x900] ;  /* 0x00090000cd48783b */ /* 0x000ee20000004200 */
[C---:B------:R-:W-:Y:S02]  /*145a0*/  FMUL.FTZ R20, R3.reuse, R76 ;  /* 0x0000004c03147220 */ /* 0x040fe40000410000 */
[----:B------:R-:W-:Y:S02]  /*145b0*/  FMUL.FTZ R21, R3, R77 ;  /* 0x0000004d03157220 */ /* 0x000fe40000410000 */
[C---:B------:R-:W-:Y:S03]  /*145c0*/  HMMA.16816.F32.BF16 R16, R144.reuse, R22, R16 ;  /* 0x000000169010723c */ /* 0x040fe60000041810 */
[C---:B------:R-:W-:Y:S02]  /*145d0*/  FMUL.FTZ R43, R0.reuse, R99 ;  /* 0x00000063002b7220 */ /* 0x040fe40000410000 */
[----:B------:R-:W-:Y:S02]  /*145e0*/  IMAD.MOV.U32 R99, RZ, RZ, R125 ;  /* 0x000000ffff637224 */ /* 0x000fe400078e007d */
[C---:B------:R-:W-:Y:S02]  /*145f0*/  FMUL.FTZ R22, R0.reuse, R78 ;  /* 0x0000004e00167220 */ /* 0x040fe40000410000 */
[C---:B------:R-:W-:Y:S02]  /*14600*/  FMUL.FTZ R23, R0.reuse, R79 ;  /* 0x0000004f00177220 */ /* 0x040fe40000410000 */
[----:B------:R-:W3:Y:S01]  /*14610*/  LDSM.16.MT88.4 R76, [R206+0x900] ;  /* 0x00090000ce4c783b */ /* 0x000ee20000004200 */
[----:B--2---:R-:W-:Y:S02]  /*14620*/  FFMA.FTZ R2, R163, c[0x0][0x2d0], -R148 ;  /* 0x0000b400a3027a23 */ /* 0x004fe40000010894 */
[----:B------:R-:W-:Y:S02]  /*14630*/  IMAD.MOV.U32 R125, RZ, RZ, R247 ;  /* 0x000000ffff7d7224 */ /* 0x000fe400078e00f7 */
[C---:B-1----:R-:W-:Y:S01]  /*14640*/  HMMA.16816.F32.BF16 R20, R144.reuse, R28, R20 ;  /* 0x0000001c9014723c */ /* 0x042fe20000041814 */
[----:B------:R1:W2:Y:S02]  /*14650*/  MUFU.EX2 R67, R2 ;  /* 0x0000000200437308 */ /* 0x0002a40000000800 */
[--C-:B------:R-:W-:Y:S02]  /*14660*/  FFMA.FTZ R99, R99, c[0x0][0x2d0], -R149.reuse ;  /* 0x0000b40063637a23 */ /* 0x100fe40000010895 */
[C---:B------:R-:W-:Y:S02]  /*14670*/  FMUL.FTZ R40, R3.reuse, R96 ;  /* 0x0000006003287220 */ /* 0x040fe40000410000 */
[C---:B------:R-:W-:Y:S01]  /*14680*/  FMUL.FTZ R28, R3.reuse, R84 ;  /* 0x00000054031c7220 */ /* 0x040fe20000410000 */
[C---:B------:R-:W-:Y:S04]  /*14690*/  HMMA.16816.F32.BF16 R24, R144.reuse, R30, R24 ;  /* 0x0000001e9018723c */ /* 0x040fe80000041818 */
[C---:B------:R-:W-:Y:S02]  /*146a0*/  FMUL.FTZ R29, R3.reuse, R85 ;  /* 0x00000055031d7220 */ /* 0x040fe40000410000 */
[----:B------:R-:W-:Y:S02]  /*146b0*/  FMUL.FTZ R41, R3, R97 ;  /* 0x0000006103297220 */ /* 0x000fe40000410000 */
[C---:B------:R-:W-:Y:S04]  /*146c0*/  FMUL.FTZ R30, R0.reuse, R86 ;  /* 0x00000056001e7220 */ /* 0x040fe80000410000 */
[----:B------:R-:W-:Y:S02]  /*146d0*/  FMUL.FTZ R31, R0, R87 ;  /* 0x00000057001f7220 */ /* 0x000fe40000410000 */
[----:B------:R-:W-:Y:S01]  /*146e0*/  LDSM.16.MT88.4 R84, [R208+0x900] ;  /* 0x00090000d054783b */ /* 0x000fe20000004200 */
[----:B------:R-:W-:Y:S02]  /*146f0*/  IMAD.MOV.U32 R97, RZ, RZ, R80 ;  /* 0x000000ffff617224 */ /* 0x000fe400078e0050 */
[----:B-1----:R-:W-:Y:S02]  /*14700*/  FFMA.FTZ R2, R152, c[0x0][0x2d0], -R149 ;  /* 0x0000b40098027a23 */ /* 0x002fe40000010895 */
[C---:B------:R-:W-:Y:S02]  /*14710*/  HMMA.16816.F32.BF16 R28, R144.reuse, R36, R28 ;  /* 0x00000024901c723c */ /* 0x040fe4000004181c */
[----:B------:R1:W1:Y:S01]  /*14720*/  MUFU.EX2 R83, R2 ;  /* 0x0000000200537308 */ /* 0x0002620000000800 */
[--C-:B------:R-:W-:Y:S02]  /*14730*/  FFMA.FTZ R97, R97, c[0x0][0x2d0], -R148.reuse ;  /* 0x0000b40061617a23 */ /* 0x100fe40000010894 */
[C---:B------:R-:W-:Y:S02]  /*14740*/  FMUL.FTZ R42, R0.reuse, R98 ;  /* 0x00000062002a7220 */ /* 0x040fe40000410000 */
[C---:B------:R-:W-:Y:S01]  /*14750*/  FMUL.FTZ R36, R3.reuse, R92 ;  /* 0x0000005c03247220 */ /* 0x040fe20000410000 */
[C---:B------:R-:W-:Y:S04]  /*14760*/  HMMA.16816.F32.BF16 R32, R144.reuse, R38, R32 ;  /* 0x000000269020723c */ /* 0x040fe80000041820 */
[C---:B------:R-:W-:Y:S02]  /*14770*/  FMUL.FTZ R37, R3.reuse, R93 ;  /* 0x0000005d03257220 */ /* 0x040fe40000410000 */
[C---:B------:R-:W-:Y:S02]  /*14780*/  FMUL.FTZ R48, R3.reuse, R104 ;  /* 0x0000006803307220 */ /* 0x040fe40000410000 */
[C---:B------:R-:W-:Y:S04]  /*14790*/  FMUL.FTZ R38, R0.reuse, R94 ;  /* 0x0000005e00267220 */ /* 0x040fe80000410000 */
[----:B------:R-:W-:Y:S02]  /*147a0*/  FMUL.FTZ R39, R0, R95 ;  /* 0x0000005f00277220 */ /* 0x000fe40000410000 */
[----:B------:R-:W-:Y:S01]  /*147b0*/  LDSM.16.MT88.4 R92, [R206+0x1100] ;  /* 0x00110000ce5c783b */ /* 0x000fe20000004200 */
[----:B------:R-:W-:Y:S02]  /*147c0*/  IMAD.MOV.U32 R98, RZ, RZ, R81 ;  /* 0x000000ffff627224 */ /* 0x000fe400078e0051 */
[----:B------:R-:W-:Y:S02]  /*147d0*/  FMUL.FTZ R56, R3, R108 ;  /* 0x0000006c03387220 */ /* 0x000fe40000410000 */
[C---:B---3--:R-:W-:Y:S03]  /*147e0*/  HMMA.16816.F32.BF16 R36, R144.reuse, R44, R36 ;  /* 0x0000002c9024723c */ /* 0x048fe60000041824 */
[----:B-1----:R-:W-:Y:S02]  /*147f0*/  FFMA.FTZ R2, R153, c[0x0][0x2d0], -R149 ;  /* 0x0000b40099027a23 */ /* 0x002fe40000010895 */
[----:B------:R-:W-:Y:S02]  /*14800*/  FFMA.FTZ R98, R98, c[0x0][0x2d0], -R148 ;  /* 0x0000b40062627a23 */ /* 0x000fe40000010894 */
[----:B------:R1:W-:Y:S01]  /*14810*/  MUFU.EX2 R250, R2 ;  /* 0x0000000200fa7308 */ /* 0x0003e20000000800 */
[C---:B------:R-:W-:Y:S04]  /*14820*/  HMMA.16816.F32.BF16 R40, R144.reuse, R46, R40 ;  /* 0x0000002e9028723c */ /* 0x040fe80000041828 */
[C---:B------:R-:W-:Y:S02]  /*14830*/  FMUL.FTZ R44, R3.reuse, R100 ;  /* 0x00000064032c7220 */ /* 0x040fe40000410000 */
[C---:B------:R-:W-:Y:S02]  /*14840*/  FMUL.FTZ R45, R3.reuse, R101 ;  /* 0x00000065032d7220 */ /* 0x040fe40000410000 */
[C---:B------:R-:W-:Y:S04]  /*14850*/  FMUL.FTZ R46, R0.reuse, R102 ;  /* 0x00000066002e7220 */ /* 0x040fe80000410000 */
[C---:B------:R-:W-:Y:S02]  /*14860*/  FMUL.FTZ R47, R0.reuse, R103 ;  /* 0x00000067002f7220 */ /* 0x040fe40000410000 */
[----:B------:R-:W-:Y:S02]  /*14870*/  IMAD.MOV.U32 R100, RZ, RZ, R82 ;  /* 0x000000ffff647224 */ /* 0x000fe400078e0052 */
[C---:B------:R-:W-:Y:S02]  /*14880*/  FMUL.FTZ R57, R3.reuse, R109 ;  /* 0x0000006d03397220 */ /* 0x040fe40000410000 */
[C---:B------:R-:W-:Y:S01]  /*14890*/  FMUL.FTZ R58, R0.reuse, R110 ;  /* 0x0000006e003a7220 */ /* 0x040fe20000410000 */
[C---:B----4-:R-:W-:Y:S03]  /*148a0*/  HMMA.16816.F32.BF16 R44, R144.reuse, R52, R44 ;  /* 0x00000034902c723c */ /* 0x050fe6000004182c */
[----:B------:R-:W-:Y:S02]  /*148b0*/  FMUL.FTZ R59, R0, R111 ;  /* 0x0000006f003b7220 */ /* 0x000fe40000410000 */
[----:B-1----:R-:W-:Y:S02]  /*148c0*/  FFMA.FTZ R2, R164, c[0x0][0x2d0], -R148 ;  /* 0x0000b400a4027a23 */ /* 0x002fe40000010894 */
[C---:B------:R-:W-:Y:S01]  /*148d0*/  FMUL.FTZ R52, R3.reuse, R128 ;  /* 0x0000008003347220 */ /* 0x040fe20000410000 */
[C---:B------:R-:W-:Y:S01]  /*148e0*/  HMMA.16816.F32.BF16 R48, R144.reuse, R54, R48 ;  /* 0x000000369030723c */ /* 0x040fe20000041830 */
[----:B------:R1:W-:Y:S03]  /*148f0*/  MUFU.EX2 R107, R2 ;  /* 0x00000002006b7308 */ /* 0x0003e60000000800 */
[----:B------:R-:W-:Y:S02]  /*14900*/  IMAD.MOV.U32 R150, RZ, RZ, R245 ;  /* 0x000000ffff967224 */ /* 0x000fe400078e00f5 */
[C---:B------:R-:W-:Y:S02]  /*14910*/  FMUL.FTZ R53, R3.reuse, R129 ;  /* 0x0000008103357220 */ /* 0x040fe40000410000 */
[C---:B------:R-:W-:Y:S04]  /*14920*/  FMUL.FTZ R54, R0.reuse, R130 ;  /* 0x0000008200367220 */ /* 0x040fe80000410000 */
[C---:B------:R-:W-:Y:S02]  /*14930*/  FMUL.FTZ R55, R0.reuse, R131 ;  /* 0x0000008300377220 */ /* 0x040fe40000410000 */
[C---:B------:R-:W-:Y:S02]  /*14940*/  FMUL.FTZ R64, R3.reuse, R112 ;  /* 0x0000007003407220 */ /* 0x040fe40000410000 */
[----:B------:R-:W-:Y:S02]  /*14950*/  IMAD.MOV.U32 R112, RZ, RZ, R65 ;  /* 0x000000ffff707224 */ /* 0x000fe400078e0041 */
[----:B------:R-:W-:Y:S01]  /*14960*/  FMUL.FTZ R65, R3, R113 ;  /* 0x0000007103417220 */ /* 0x000fe20000410000 */
[C---:B------:R-:W-:Y:S03]  /*14970*/  HMMA.16816.F32.BF16 R52, R144.reuse, R60, R52 ;  /* 0x0000003c9034723c */ /* 0x040fe60000041834 */
[----:B------:R-:W-:Y:S02]  /*14980*/  IMAD.MOV.U32 R113, RZ, RZ, R66 ;  /* 0x000000ffff717224 */ /* 0x000fe400078e0042 */
[C---:B------:R-:W-:Y:S02]  /*14990*/  FMUL.FTZ R66, R0.reuse, R114 ;  /* 0x0000007200427220 */ /* 0x040fe40000410000 */
[----:B-1----:R-:W-:Y:S01]  /*149a0*/  FFMA.FTZ R2, R165, c[0x0][0x2d0], -R148 ;  /* 0x0000b400a5027a23 */ /* 0x002fe20000010894 */
[C---:B------:R-:W-:Y:S03]  /*149b0*/  HMMA.16816.F32.BF16 R56, R144.reuse, R62, R56 ;  /* 0x0000003e9038723c */ /* 0x040fe60000041838 */
[----:B------:R1:W3:Y:S01]  /*149c0*/  MUFU.EX2 R106, R2 ;  /* 0x00000002006a7308 */ /* 0x0002e20000000800 */
[C---:B------:R-:W-:Y:S02]  /*149d0*/  FMUL.FTZ R60, R3.reuse, R132 ;  /* 0x00000084033c7220 */ /* 0x040fe40000410000 */
[----:B------:R-:W-:Y:S01]  /*149e0*/  FMUL.FTZ R61, R3, R133 ;  /* 0x00000085033d7220 */ /* 0x000fe20000410000 */
[----:B------:R-:W-:Y:S01]  /*149f0*/  MOV R133, R126 ;  /* 0x0000007e00857202 */ /* 0x000fe20000000f00 */
[C---:B------:R-:W-:Y:S04]  /*14a00*/  FMUL.FTZ R62, R0.reuse, R134 ;  /* 0x00000086003e7220 */ /* 0x040fe80000410000 */
[----:B------:R-:W-:Y:S02]  /*14a10*/  IMAD.MOV.U32 R134, RZ, RZ, R242 ;  /* 0x000000ffff867224 */ /* 0x000fe400078e00f2 */
[C---:B------:R-:W-:Y:S02]  /*14a20*/  FMUL.FTZ R63, R0.reuse, R135 ;  /* 0x00000087003f7220 */ /* 0x040fe40000410000 */
[----:B--2---:R-:W-:Y:S02]  /*14a30*/  IMAD.MOV.U32 R114, RZ, RZ, R67 ;  /* 0x000000ffff727224 */ /* 0x004fe400078e0043 */
[----:B------:R-:W-:Y:S02]  /*14a40*/  IMAD.MOV.U32 R126, RZ, RZ, R160 ;  /* 0x000000ffff7e7224 */ /* 0x000fe400078e00a0 */
[----:B------:R-:W-:Y:S01]  /*14a50*/  FMUL.FTZ R67, R0, R115 ;  /* 0x0000007300437220 */ /* 0x000fe20000410000 */
[C---:B-----5:R-:W-:Y:S03]  /*14a60*/  HMMA.16816.F32.BF16 R60, R144.reuse, R68, R60 ;  /* 0x00000044903c723c */ /* 0x060fe6000004183c */
[----:B------:R-:W-:Y:S02]  /*14a70*/  IMAD.MOV.U32 R115, RZ, RZ, R83 ;  /* 0x000000ffff737224 */ /* 0x000fe400078e0053 */
[----:B------:R-:W2:Y:S01]  /*14a80*/  LDSM.16.MT88.4 R80, [R209+0x900] ;  /* 0x00090000d150783b */ /* 0x000ea20000004200 */
[----:B-1----:R-:W-:Y:S01]  /*14a90*/  FFMA.FTZ R2, R154, c[0x0][0x2d0], -R149 ;  /* 0x0000b4009a027a23 */ /* 0x002fe20000010895 */
[----:B------:R-:W-:Y:S01]  /*14aa0*/  F2FP.BF16.PACK_AB R68, R113, R127 ;  /* 0x0000007f7144723e */ /* 0x000fe200000010ff */
[----:B------:R-:W-:Y:S01]  /*14ab0*/  HMMA.16816.F32.BF16 R64, R144, R70, R64 ;  /* 0x000000469040723c */ /* 0x000fe20000041840 */
[----:B------:R-:W-:Y:S03]  /*14ac0*/  MUFU.EX2 R144, R98 ;  /* 0x0000006200907308 */ /* 0x000fe60000000800 */
[----:B------:R-:W-:Y:S01]  /*14ad0*/  F2FP.BF16.PACK_AB R69, R114, R112 ;  /* 0x000000707245723e */ /* 0x000fe200000010ff */
[----:B------:R-:W-:Y:S02]  /*14ae0*/  IMAD.MOV.U32 R151, RZ, RZ, R121 ;  /* 0x000000ffff977224 */ /* 0x000fe400078e0079 */
[----:B---3--:R-:W-:Y:S01]  /*14af0*/  F2FP.BF16.PACK_AB R71, R106, R107 ;  /* 0x0000006b6a47723e */ /* 0x008fe200000010ff */
[----:B------:R-:W-:Y:S01]  /*14b00*/  IMAD.MOV.U32 R145, RZ, RZ, R122 ;  /* 0x000000ffff917224 */ /* 0x000fe200078e007a */
[----:B------:R-:W-:Y:S02]  /*14b10*/  F2FP.BF16.PACK_AB R70, R250, R115 ;  /* 0x00000073fa46723e */ /* 0x000fe400000010ff */
[----:B------:R1:W-:Y:S01]  /*14b20*/  MUFU.EX2 R105, R2 ;  /* 0x0000000200697308 */ /* 0x0003e20000000800 */
[----:B------:R-:W-:Y:S02]  /*14b30*/  IMAD.MOV.U32 R122, RZ, RZ, R161 ;  /* 0x000000ffff7a7224 */ /* 0x000fe400078e00a1 */
[----:B------:R-:W-:Y:S02]  /*14b40*/  IMAD.MOV.U32 R121, RZ, RZ, R159 ;  /* 0x000000ffff797224 */ /* 0x000fe400078e009f */
[C---:B------:R-:W-:Y:S05]  /*14b50*/  HMMA.16816.F32.BF16 R4, R68.reuse, R72, R4 ;  /* 0x000000484404723c */ /* 0x040fea0000041804 */
[----:B------:R-:W-:Y:S02]  /*14b60*/  IMAD.MOV.U32 R96, RZ, RZ, R124 ;  /* 0x000000ffff607224 */ /* 0x000fe400078e007c */
[----:B------:R-:W-:Y:S01]  /*14b70*/  IMAD.MOV.U32 R124, RZ, RZ, R156 ;  /* 0x000000ffff7c7224 */ /* 0x000fe200078e009c */
[C---:B------:R-:W-:Y:S01]  /*14b80*/  HMMA.16816.F32.BF16 R8, R68.reuse, R74, R8 ;  /* 0x0000004a4408723c */ /* 0x040fe20000041808 */
[----:B------:R-:W3:Y:S03]  /*14b90*/  LDSM.16.MT88.4 R72, [R205+0x4900] ;  /* 0x00490000cd48783b */ /* 0x000ee60000004200 */
[----:B------:R-:W-:Y:S02]  /*14ba0*/  FFMA.FTZ R96, R96, c[0x0][0x2d0], -R149 ;  /* 0x0000b40060607a23 */ /* 0x000fe40000010895 */
[----:B------:R-:W-:Y:S01]  /*14bb0*/  IMAD.MOV.U32 R146, RZ, RZ, R123 ;  /* 0x000000ffff927224 */ /* 0x000fe200078e007b */
[----:B------:R-:W-:Y:S01]  /*14bc0*/  MOV R123, R158 ;  /* 0x0000009e007b7202 */ /* 0x000fe20000000f00 */
[C---:B------:R-:W-:Y:S04]  /*14bd0*/  HMMA.16816.F32.BF16 R12, R68.reuse, R76, R12 ;  /* 0x0000004c440c723c */ /* 0x040fe8000004180c */
[----:B-1----:R-:W-:Y:S02]  /*14be0*/  FFMA.FTZ R2, R155, c[0x0][0x2d0], -R149 ;  /* 0x0000b4009b027a23 */ /* 0x002fe40000010895 */
[----:B------:R-:W-:Y:S02]  /*14bf0*/  IMAD.MOV.U32 R132, RZ, RZ, R120 ;  /* 0x000000ffff847224 */ /* 0x000fe400078e0078 */
[C---:B------:R-:W-:Y:S01]  /*14c00*/  HMMA.16816.F32.BF16 R16, R68.reuse, R78, R16 ;  /* 0x0000004e4410723c */ /* 0x040fe20000041810 */
[----:B------:R1:W4:Y:S01]  /*14c10*/  MUFU.EX2 R247, R2 ;  /* 0x0000000200f77308 */ /* 0x0003220000000800 */
[----:B------:R-:W5:Y:S02]  /*14c20*/  LDSM.16.MT88.4 R76, [R206+0x4900] ;  /* 0x00490000ce4c783b */ /* 0x000f640000004200 */
[----:B------:R-:W-:Y:S01]  /*14c30*/  IMAD.MOV.U32 R120, RZ, RZ, R157 ;  /* 0x000000ffff787224 */ /* 0x000fe200078e009d */
[----:B------:R-:W-:Y:S01]  /*14c40*/  MOV R147, R132 ;  /* 0x0000008400937202 */ /* 0x000fe20000000f00 */
[--C-:B------:R-:W-:Y:S02]  /*14c50*/  FFMA.FTZ R118, R118, c[0x0][0x2d0], -R148.reuse ;  /* 0x0000b40076767a23 */ /* 0x100fe40000010894 */
[C---:B--2---:R-:W-:Y:S04]  /*14c60*/  HMMA.16816.F32.BF16 R20, R68.reuse, R80, R20 ;  /* 0x000000504414723c */ /* 0x044fe80000041814 */
[----:B------:R-:W-:Y:S01]  /*14c70*/  MUFU.EX2 R118, R118 ;  /* 0x0000007600767308 */ /* 0x000fe20000000800 */
[----:B------:R-:W-:Y:S03]  /*14c80*/  IMAD.MOV.U32 R132, RZ, RZ, R151 ;  /* 0x000000ffff847224 */ /* 0x000fe600078e0097 */
[C---:B------:R-:W-:Y:S01]  /*14c90*/  HMMA.16816.F32.BF16 R24, R68.reuse, R82, R24 ;  /* 0x000000524418723c */ /* 0x040fe20000041818 */
[----:B------:R-:W2:Y:S07]  /*14ca0*/  LDSM.16.MT88.4 R80, [R208+0x4900] ;  /* 0x00490000d050783b */ /* 0x000eae0000004200 */
[C---:B------:R-:W-:Y:S04]  /*14cb0*/  HMMA.16816.F32.BF16 R28, R68.reuse, R84, R28 ;  /* 0x00000054441c723c */ /* 0x040fe8000004181c */
[--C-:B-1----:R-:W-:Y:S04]  /*14cc0*/  FFMA.FTZ R2, R166, c[0x0][0x2d0], -R148.reuse ;  /* 0x0000b400a6027a23 */ /* 0x102fe80000010894 */
[C---:B------:R-:W-:Y:S01]  /*14cd0*/  HMMA.16816.F32.BF16 R32, R68.reuse, R86, R32 ;  /* 0x000000564420723c */ /* 0x040fe20000041820 */
[----:B------:R1:W-:Y:S01]  /*14ce0*/  MUFU.EX2 R104, R2 ;  /* 0x0000000200687308 */ /* 0x0003e20000000800 */
[----:B------:R-:W2:Y:S06]  /*14cf0*/  LDSM.16.MT88.4 R84, [R205+0x1100] ;  /* 0x00110000cd54783b */ /* 0x000eac0000004200 */
[C---:B---3--:R-:W-:Y:S08]  /*14d00*/  HMMA.16816.F32.BF16 R36, R68.reuse, R72, R36 ;  /* 0x000000484424723c */ /* 0x048ff00000041824 */
[C---:B------:R-:W-:Y:S01]  /*14d10*/  HMMA.16816.F32.BF16 R40, R68.reuse, R74, R40 ;  /* 0x0000004a4428723c */ /* 0x040fe20000041828 */
[----:B------:R-:W3:Y:S07]  /*14d20*/  LDSM.16.MT88.4 R72, [R209+0x1100] ;  /* 0x00110000d148783b */ /* 0x000eee0000004200 */
[C---:B-----5:R-:W-:Y:S04]  /*14d30*/  HMMA.16816.F32.BF16 R44, R68.reuse, R76, R44 ;  /* 0x0000004c442c723c */ /* 0x060fe8000004182c */
[----:B-1----:R-:W-:Y:S04]  /*14d40*/  FFMA.FTZ R2, R188, c[0x0][0x2d0], -R148 ;  /* 0x0000b400bc027a23 */ /* 0x002fe80000010894 */
[C---:B------:R-:W-:Y:S01]  /*14d50*/  HMMA.16816.F32.BF16 R48, R68.reuse, R78, R48 ;  /* 0x0000004e4430723c */ /* 0x040fe20000041830 */
[----:B------:R1:W5:Y:S01]  /*14d60*/  MUFU.EX2 R245, R2 ;  /* 0x0000000200f57308 */ /* 0x0003620000000800 */
[----:B------:R-:W3:Y:S06]  /*14d70*/  LDSM.16.MT88.4 R76, [R208+0x1100] ;  /* 0x00110000d04c783b */ /* 0x000eec0000004200 */
[C---:B------:R-:W-:Y:S07]  /*14d80*/  HMMA.16816.F32.BF16 R52, R68.reuse, R88, R52 ;  /* 0x000000584434723c */ /* 0x040fee0000041834 */
[--C-:B------:R-:W-:Y:S01]  /*14d90*/  FFMA.FTZ R88, R201, c[0x0][0x2d0], -R149.reuse ;  /* 0x0000b400c9587a23 */ /* 0x100fe20000010895 */
[C---:B------:R-:W-:Y:S03]  /*14da0*/  HMMA.16816.F32.BF16 R56, R68.reuse, R90, R56 ;  /* 0x0000005a4438723c */ /* 0x040fe60000041838 */
[----:B------:R3:W-:Y:S05]  /*14db0*/  MUFU.EX2 R165, R88 ;  /* 0x0000005800a57308 */ /* 0x0007ea0000000800 */
[C---:B--2---:R-:W-:Y:S04]  /*14dc0*/  HMMA.16816.F32.BF16 R60, R68.reuse, R80, R60 ;  /* 0x00000050443c723c */ /* 0x044fe8000004183c */
[--C-:B-1----:R-:W-:Y:S04]  /*14dd0*/  FFMA.FTZ R2, R167, c[0x0][0x2d0], -R149.reuse ;  /* 0x0000b400a7027a23 */ /* 0x102fe80000010895 */
[----:B------:R-:W-:Y:S01]  /*14de0*/  HMMA.16816.F32.BF16 R64, R68, R82, R64 ;  /* 0x000000524440723c */ /* 0x000fe20000041840 */
[----:B------:R1:W-:Y:S01]  /*14df0*/  MUFU.EX2 R242, R2 ;  /* 0x0000000200f27308 */ /* 0x0003e20000000800 */
[----:B------:R-:W2:Y:S05]  /*14e00*/  LDSM.16.MT88.4 R80, [R205+0x5100] ;  /* 0x00510000cd50783b */ /* 0x000eaa0000004200 */
[----:B----4-:R-:W-:Y:S02]  /*14e10*/  F2FP.BF16.PACK_AB R68, R247, R105 ;  /* 0x00000069f744723e */ /* 0x010fe400000010ff */
[----:B-----5:R-:W-:Y:S01]  /*14e20*/  F2FP.BF16.PACK_AB R69, R245, R104 ;  /* 0x00000068f545723e */ /* 0x020fe200000010ff */
[----:B---3--:R-:W-:Y:S02]  /*14e30*/  LDSM.16.MT88.4 R88, [R208+0x5900] ;  /* 0x00590000d058783b */ /* 0x008fe40000004200 */
[----:B-1----:R-:W-:Y:S02]  /*14e40*/  FFMA.FTZ R2, R189, c[0x0][0x2d0], -R149 ;  /* 0x0000b400bd027a23 */ /* 0x002fe40000010895 */
[----:B------:R-:W-:Y:S02]  /*14e50*/  IMAD.MOV.U32 R189, RZ, RZ, R115 ;  /* 0x000000ffffbd7224 */ /* 0x000fe400078e0073 */
[----:B------:R1:W3:Y:S01]  /*14e60*/  MUFU.EX2 R188, R2 ;  /* 0x0000000200bc7308 */ /* 0x0002e20000000800 */
[----:B------:R-:W-:Y:S02]  /*14e70*/  IMAD.MOV.U32 R115, RZ, RZ, R124 ;  /* 0x000000ffff737224 */ /* 0x000fe400078e007c */
[----:B-1----:R-:W-:Y:S01]  /*14e80*/  FFMA.FTZ R2, R190, c[0x0][0x2d0], -R148 ;  /* 0x0000b400be027a23 */ /* 0x002fe20000010894 */
[----:B---3--:R-:W-:Y:S01]  /*14e90*/  F2FP.BF16.PACK_AB R70, R188, R242 ;  /* 0x000000f2bc46723e */ /* 0x008fe200000010ff */
[----:B------:R-:W-:Y:S05]  /*14ea0*/  IMAD.MOV.U32 R190, RZ, RZ, R114 ;  /* 0x000000ffffbe7224 */ /* 0x000fea00078e0072 */
[----:B------:R1:W-:Y:S02]  /*14eb0*/  MUFU.EX2 R111, R2 ;  /* 0x00000002006f7308 */ /* 0x0003e40000000800 */
[----:B-1----:R-:W-:Y:S02]  /*14ec0*/  FFMA.FTZ R2, R191, c[0x0][0x2d0], -R148 ;  /* 0x0000b400bf027a23 */ /* 0x002fe40000010894 */
[----:B------:R-:W-:Y:S06]  /*14ed0*/  IMAD.MOV.U32 R191, RZ, RZ, R113 ;  /* 0x000000ffffbf7224 */ /* 0x000fec00078e0071 */
[----:B------:R1:W3:Y:S01]  /*14ee0*/  MUFU.EX2 R110, R2 ;  /* 0x00000002006e7308 */ /* 0x0002e20000000800 */
[----:B------:R-:W-:Y:S02]  /*14ef0*/  IMAD.MOV.U32 R113, RZ, RZ, R125 ;  /* 0x000000ffff717224 */ /* 0x000fe400078e007d */
[--C-:B-1----:R-:W-:Y:S01]  /*14f00*/  FFMA.FTZ R2, R192, c[0x0][0x2d0], -R149.reuse ;  /* 0x0000b400c0027a23 */ /* 0x102fe20000010895 */
[----:B---3--:R-:W-:Y:S01]  /*14f10*/  F2FP.BF16.PACK_AB R71, R110, R111 ;  /* 0x0000006f6e47723e */ /* 0x008fe200000010ff */
[----:B------:R-:W-:Y:S05]  /*14f20*/  IMAD.MOV.U32 R192, RZ, RZ, R112 ;  /* 0x000000ffffc07224 */ /* 0x000fea00078e0070 */
[----:B------:R1:W-:Y:S01]  /*14f30*/  MUFU.EX2 R109, R2 ;  /* 0x00000002006d7308 */ /* 0x0003e20000000800 */
[----:B------:R-:W-:Y:S01]  /*14f40*/  IMAD.MOV.U32 R112, RZ, RZ, R126 ;  /* 0x000000ffff707224 */ /* 0x000fe200078e007e */
[C---:B------:R-:W-:Y:S08]  /*14f50*/  HMMA.16816.F32.BF16 R4, R68.reuse, R84, R4 ;  /* 0x000000544404723c */ /* 0x040ff00000041804 */
[C---:B------:R-:W-:Y:S01]  /*14f60*/  HMMA.16816.F32.BF16 R8, R68.reuse, R86, R8 ;  /* 0x000000564408723c */ /* 0x040fe20000041808 */
[----:B------:R-:W3:Y:S07]  /*14f70*/  LDSM.16.MT88.4 R84, [R206+0x5100] ;  /* 0x00510000ce54783b */ /* 0x000eee0000004200 */
[C---:B------:R-:W-:Y:S04]  /*14f80*/  HMMA.16816.F32.BF16 R12, R68.reuse, R92, R12 ;  /* 0x0000005c440c723c */ /* 0x040fe8000004180c */
[--C-:B-1----:R-:W-:Y:S01]  /*14f90*/  FFMA.FTZ R2, R193, c[0x0][0x2d0], -R149.reuse ;  /* 0x0000b400c1027a23 */ /* 0x102fe20000010895 */
[----:B------:R-:W-:Y:S02]  /*14fa0*/  MOV R193, R127 ;  /* 0x0000007f00c17202 */ /* 0x000fe40000000f00 */
[----:B------:R-:W-:Y:S01]  /*14fb0*/  LDSM.16.MT88.4 R124, [R205+0x3900] ;  /* 0x00390000cd7c783b */ /* 0x000fe20000004200 */
[C---:B------:R-:W-:Y:S01]  /*14fc0*/  HMMA.16816.F32.BF16 R16, R68.reuse, R94, R16 ;  /* 0x0000005e4410723c */ /* 0x040fe20000041810 */
[----:B------:R1:W4:Y:S06]  /*14fd0*/  MUFU.EX2 R167, R2 ;  /* 0x0000000200a77308 */ /* 0x00032c0000000800 */
[----:B------:R-:W-:Y:S01]  /*14fe0*/  LDSM.16.MT88.4 R92, [R206+0x2100] ;  /* 0x00210000ce5c783b */ /* 0x000fe20000004200 */
[C---:B------:R-:W-:Y:S08]  /*14ff0*/  HMMA.16816.F32.BF16 R20, R68.reuse, R72, R20 ;  /* 0x000000484414723c */ /* 0x040ff00000041814 */
[C---:B------:R-:W-:Y:S01]  /*15000*/  HMMA.16816.F32.BF16 R24, R68.reuse, R74, R24 ;  /* 0x0000004a4418723c */ /* 0x040fe20000041818 */
[----:B------:R-:W5:Y:S07]  /*15010*/  LDSM.16.MT88.4 R72, [R209+0x5100] ;  /* 0x00510000d148783b */ /* 0x000f6e0000004200 */
[C---:B------:R-:W-:Y:S04]  /*15020*/  HMMA.16816.F32.BF16 R28, R68.reuse, R76, R28 ;  /* 0x0000004c441c723c */ /* 0x040fe8000004181c */
[--C-:B-1----:R-:W-:Y:S04]  /*15030*/  FFMA.FTZ R2, R194, c[0x0][0x2d0], -R148.reuse ;  /* 0x0000b400c2027a23 */ /* 0x102fe80000010894 */
[C---:B------:R-:W-:Y:S01]  /*15040*/  HMMA.16816.F32.BF16 R32, R68.reuse, R78, R32 ;  /* 0x0000004e4420723c */ /* 0x040fe20000041820 */
[----:B------:R1:W-:Y:S01]  /*15050*/  MUFU.EX2 R108, R2 ;  /* 0x00000002006c7308 */ /* 0x0003e20000000800 */
[----:B------:R-:W4:Y:S06]  /*15060*/  LDSM.16.MT88.4 R76, [R208+0x5100] ;  /* 0x00510000d04c783b */ /* 0x000f2c0000004200 */
[C---:B--2---:R-:W-:Y:S08]  /*15070*/  HMMA.16816.F32.BF16 R36, R68.reuse, R80, R36 ;  /* 0x000000504424723c */ /* 0x044ff00000041824 */
[C---:B------:R-:W-:Y:S01]  /*15080*/  HMMA.16816.F32.BF16 R40, R68.reuse, R82, R40 ;  /* 0x000000524428723c */ /* 0x040fe20000041828 */
[----:B------:R-:W2:Y:S07]  /*15090*/  LDSM.16.MT88.4 R80, [R205+0x1900] ;  /* 0x00190000cd50783b */ /* 0x000eae0000004200 */
[C---:B---3--:R-:W-:Y:S04]  /*150a0*/  HMMA.16816.F32.BF16 R44, R68.reuse, R84, R44 ;  /* 0x00000054442c723c */ /* 0x048fe8000004182c */
[--C-:B-1----:R-:W-:Y:S04]  /*150b0*/  FFMA.FTZ R2, R195, c[0x0][0x2d0], -R148.reuse ;  /* 0x0000b400c3027a23 */ /* 0x102fe80000010894 */
[C---:B------:R-:W-:Y:S01]  /*150c0*/  HMMA.16816.F32.BF16 R48, R68.reuse, R86, R48 ;  /* 0x000000564430723c */ /* 0x040fe20000041830 */
[----:B------:R1:W3:Y:S01]  /*150d0*/  MUFU.EX2 R166, R2 ;  /* 0x0000000200a67308 */ /* 0x0002e20000000800 */
[----:B------:R-:W2:Y:S06]  /*150e0*/  LDSM.16.MT88.4 R84, [R206+0x1900] ;  /* 0x00190000ce54783b */ /* 0x000eac0000004200 */
[C---:B-----5:R-:W-:Y:S08]  /*150f0*/  HMMA.16816.F32.BF16 R52, R68.reuse, R72, R52 ;  /* 0x000000484434723c */ /* 0x060ff00000041834 */
[C---:B------:R-:W-:Y:S01]  /*15100*/  HMMA.16816.F32.BF16 R56, R68.reuse, R74, R56 ;  /* 0x0000004a4438723c */ /* 0x040fe20000041838 */
[----:B------:R-:W5:Y:S07]  /*15110*/  LDSM.16.MT88.4 R72, [R209+0x1900] ;  /* 0x00190000d148783b */ /* 0x000f6e0000004200 */
[C---:B----4-:R-:W-:Y:S04]  /*15120*/  HMMA.16816.F32.BF16 R60, R68.reuse, R76, R60 ;  /* 0x0000004c443c723c */ /* 0x050fe8000004183c */
[--C-:B-1----:R-:W-:Y:S04]  /*15130*/  FFMA.FTZ R2, R202, c[0x0][0x2d0], -R149.reuse ;  /* 0x0000b400ca027a23 */ /* 0x102fe80000010895 */
[----:B------:R-:W-:Y:S01]  /*15140*/  HMMA.16816.F32.BF16 R64, R68, R78, R64 ;  /* 0x0000004e4440723c */ /* 0x000fe20000041840 */
[----:B------:R1:W4:Y:S01]  /*15150*/  MUFU.EX2 R164, R2 ;  /* 0x0000000200a47308 */ /* 0x0003220000000800 */
[----:B------:R-:W2:Y:S05]  /*15160*/  LDSM.16.MT88.4 R76, [R208+0x1900] ;  /* 0x00190000d04c783b */ /* 0x000eaa0000004200 */
[----:B------:R-:W-:Y:S02]  /*15170*/  F2FP.BF16.PACK_AB R68, R167, R109 ;  /* 0x0000006da744723e */ /* 0x000fe400000010ff */
[----:B---3--:R-:W-:Y:S03]  /*15180*/  F2FP.BF16.PACK_AB R69, R166, R108 ;  /* 0x0000006ca645723e */ /* 0x008fe600000010ff */
[--C-:B-1----:R-:W-:Y:S01]  /*15190*/  FFMA.FTZ R2, R203, c[0x0][0x2d0], -R148.reuse ;  /* 0x0000b400cb027a23 */ /* 0x102fe20000010894 */
[----:B----4-:R-:W-:Y:S03]  /*151a0*/  F2FP.BF16.PACK_AB R70, R164, R165 ;  /* 0x000000a5a446723e */ /* 0x010fe600000010ff */
[----:B------:R1:W-:Y:S02]  /*151b0*/  MUFU.EX2 R163, R2 ;  /* 0x0000000200a37308 */ /* 0x0003e40000000800 */
[--C-:B-1----:R-:W-:Y:S08]  /*151c0*/  FFMA.FTZ R2, R229, c[0x0][0x2d0], -R148.reuse ;  /* 0x0000b400e5027a23 */ /* 0x102ff00000010894 */
[----:B------:R1:W3:Y:S02]  /*151d0*/  MUFU.EX2 R162, R2 ;  /* 0x0000000200a27308 */ /* 0x0002e40000000800 */
[--C-:B-1----:R-:W-:Y:S01]  /*151e0*/  FFMA.FTZ R2, R230, c[0x0][0x2d0], -R149.reuse ;  /* 0x0000b400e6027a23 */ /* 0x102fe20000010895 */
[----:B---3--:R-:W-:Y:S07]  /*151f0*/  F2FP.BF16.PACK_AB R71, R162, R163 ;  /* 0x000000a3a247723e */ /* 0x008fee00000010ff */
[----:B------:R1:W-:Y:S01]  /*15200*/  MUFU.EX2 R160, R2 ;  /* 0x0000000200a07308 */ /* 0x0003e20000000800 */
[C---:B--2---:R-:W-:Y:S08]  /*15210*/  HMMA.16816.F32.BF16 R4, R68.reuse, R80, R4 ;  /* 0x000000504404723c */ /* 0x044ff00000041804 */
[C---:B------:R-:W-:Y:S01]  /*15220*/  HMMA.16816.F32.BF16 R8, R68.reuse, R82, R8 ;  /* 0x000000524408723c */ /* 0x040fe20000041808 */
[----:B------:R-:W2:Y:S07]  /*15230*/  LDSM.16.MT88.4 R80, [R205+0x5900] ;  /* 0x00590000cd50783b */ /* 0x000eae0000004200 */
[C---:B------:R-:W-:Y:S04]  /*15240*/  HMMA.16816.F32.BF16 R12, R68.reuse, R84, R12 ;  /* 0x00000054440c723c */ /* 0x040fe8000004180c */
[--C-:B-1----:R-:W-:Y:S04]  /*15250*/  FFMA.FTZ R2, R231, c[0x0][0x2d0], -R149.reuse ;  /* 0x0000b400e7027a23 */ /* 0x102fe80000010895 */
[C---:B------:R-:W-:Y:S01]  /*15260*/  HMMA.16816.F32.BF16 R16, R68.reuse, R86, R16 ;  /* 0x000000564410723c */ /* 0x040fe20000041810 */
[----:B------:R1:W3:Y:S01]  /*15270*/  MUFU.EX2 R161, R2 ;  /* 0x0000000200a17308 */ /* 0x0002e20000000800 */
[----:B------:R-:W4:Y:S06]  /*15280*/  LDSM.16.MT88.4 R84, [R206+0x5900] ;  /* 0x00590000ce54783b */ /* 0x000f2c0000004200 */
[C---:B-----5:R-:W-:Y:S08]  /*15290*/  HMMA.16816.F32.BF16 R20, R68.reuse, R72, R20 ;  /* 0x000000484414723c */ /* 0x060ff00000041814 */
[C---:B------:R-:W-:Y:S01]  /*152a0*/  HMMA.16816.F32.BF16 R24, R68.reuse, R74, R24 ;  /* 0x0000004a4418723c */ /* 0x040fe20000041818 */
[----:B------:R-:W5:Y:S07]  /*152b0*/  LDSM.16.MT88.4 R72, [R209+0x5900] ;  /* 0x00590000d148783b */ /* 0x000f6e0000004200 */
        /* <DEDUP_REMOVED lines=8> */
[C---:B----4-:R-:W-:Y:S04]  /*15340*/  HMMA.16816.F32.BF16 R44, R68.reuse, R84, R44 ;  /* 0x00000054442c723c */ /* 0x050fe8000004182c */
[--C-:B-1----:R-:W-:Y:S04]  /*15350*/  FFMA.FTZ R2, R233, c[0x0][0x2d0], -R148.reuse ;  /* 0x0000b400e9027a23 */ /* 0x102fe80000010894 */
[C---:B------:R-:W-:Y:S01]  /*15360*/  HMMA.16816.F32.BF16 R48, R68.reuse, R86, R48 ;  /* 0x000000564430723c */ /* 0x040fe20000041830 */
[----:B------:R1:W4:Y:S01]  /*15370*/  MUFU.EX2 R103, R2 ;  /* 0x0000000200677308 */ /* 0x0003220000000800 */
[----:B------:R-:W-:Y:S06]  /*15380*/  LDSM.16.MT88.4 R84, [R206+0x6100] ;  /* 0x00610000ce54783b */ /* 0x000fec0000004200 */
[C---:B-----5:R-:W-:Y:S08]  /*15390*/  HMMA.16816.F32.BF16 R52, R68.reuse, R72, R52 ;  /* 0x000000484434723c */ /* 0x060ff00000041834 */
[C---:B------:R-:W-:Y:S01]  /*153a0*/  HMMA.16816.F32.BF16 R56, R68.reuse, R74, R56 ;  /* 0x0000004a4438723c */ /* 0x040fe20000041838 */
[----:B------:R-:W5:Y:S07]  /*153b0*/  LDSM.16.MT88.4 R72, [R208+0x2100] ;  /* 0x00210000d048783b */ /* 0x000f6e0000004200 */
[C---:B------:R-:W-:Y:S04]  /*153c0*/  HMMA.16816.F32.BF16 R60, R68.reuse, R88, R60 ;  /* 0x00000058443c723c */ /* 0x040fe8000004183c */
[--C-:B-1----:R-:W-:Y:S04]  /*153d0*/  FFMA.FTZ R2, R234, c[0x0][0x2d0], -R149.reuse ;  /* 0x0000b400ea027a23 */ /* 0x102fe80000010895 */
[----:B------:R-:W-:Y:S01]  /*153e0*/  HMMA.16816.F32.BF16 R64, R68, R90, R64 ;  /* 0x0000005a4440723c */ /* 0x000fe20000041840 */
[----:B------:R1:W-:Y:S01]  /*153f0*/  MUFU.EX2 R102, R2 ;  /* 0x0000000200667308 */ /* 0x0003e20000000800 */
[----:B------:R-:W-:Y:S05]  /*15400*/  LDSM.16.MT88.4 R88, [R208+0x6100] ;  /* 0x00610000d058783b */ /* 0x000fea0000004200 */
[----:B---3--:R-:W-:Y:S02]  /*15410*/  F2FP.BF16.PACK_AB R68, R161, R160 ;  /* 0x000000a0a144723e */ /* 0x008fe400000010ff */
[----:B----4-:R-:W-:Y:S03]  /*15420*/  F2FP.BF16.PACK_AB R69, R103, R159 ;  /* 0x0000009f6745723e */ /* 0x010fe600000010ff */
[--C-:B-1----:R-:W-:Y:S04]  /*15430*/  FFMA.FTZ R2, R235, c[0x0][0x2d0], -R149.reuse ;  /* 0x0000b400eb027a23 */ /* 0x102fe80000010895 */
[----:B------:R1:W3:Y:S02]  /*15440*/  MUFU.EX2 R158, R2 ;  /* 0x00000002009e7308 */ /* 0x0002e40000000800 */
[--C-:B-1----:R-:W-:Y:S01]  /*15450*/  FFMA.FTZ R2, R236, c[0x0][0x2d0], -R148.reuse ;  /* 0x0000b400ec027a23 */ /* 0x102fe20000010894 */
[----:B---3--:R-:W-:Y:S07]  /*15460*/  F2FP.BF16.PACK_AB R70, R158, R102 ;  /* 0x000000669e46723e */ /* 0x008fee00000010ff */
[----:B------:R1:W-:Y:S02]  /*15470*/  MUFU.EX2 R101, R2 ;  /* 0x0000000200657308 */ /* 0x0003e40000000800 */
[--C-:B-1----:R-:W-:Y:S08]  /*15480*/  FFMA.FTZ R2, R237, c[0x0][0x2d0], -R148.reuse ;  /* 0x0000b400ed027a23 */ /* 0x102ff00000010894 */
[----:B------:R1:W3:Y:S02]  /*15490*/  MUFU.EX2 R157, R2 ;  /* 0x00000002009d7308 */ /* 0x0002e40000000800 */
[--C-:B-1----:R-:W-:Y:S01]  /*154a0*/  FFMA.FTZ R2, R238, c[0x0][0x2d0], -R149.reuse ;  /* 0x0000b400ee027a23 */ /* 0x102fe20000010895 */
[----:B---3--:R-:W-:Y:S07]  /*154b0*/  F2FP.BF16.PACK_AB R71, R157, R101 ;  /* 0x000000659d47723e */ /* 0x008fee00000010ff */
[----:B------:R1:W-:Y:S01]  /*154c0*/  MUFU.EX2 R156, R2 ;  /* 0x00000002009c7308 */ /* 0x0003e20000000800 */
[C---:B------:R-:W-:Y:S08]  /*154d0*/  HMMA.16816.F32.BF16 R4, R68.reuse, R76, R4 ;  /* 0x0000004c4404723c */ /* 0x040ff00000041804 */
[C---:B------:R-:W-:Y:S01]  /*154e0*/  HMMA.16816.F32.BF16 R8, R68.reuse, R78, R8 ;  /* 0x0000004e4408723c */ /* 0x040fe20000041808 */
[----:B------:R-:W3:Y:S07]  /*154f0*/  LDSM.16.MT88.4 R76, [R205+0x6100] ;  /* 0x00610000cd4c783b */ /* 0x000eee0000004200 */
[C---:B------:R-:W-:Y:S04]  /*15500*/  HMMA.16816.F32.BF16 R12, R68.reuse, R92, R12 ;  /* 0x0000005c440c723c */ /* 0x040fe8000004180c */
[--C-:B-1----:R-:W-:Y:S04]  /*15510*/  FFMA.FTZ R2, R239, c[0x0][0x2d0], -R149.reuse ;  /* 0x0000b400ef027a23 */ /* 0x102fe80000010895 */
[C---:B------:R-:W-:Y:S01]  /*15520*/  HMMA.16816.F32.BF16 R16, R68.reuse, R94, R16 ;  /* 0x0000005e4410723c */ /* 0x040fe20000041810 */
[----:B------:R1:W4:Y:S01]  /*15530*/  MUFU.EX2 R155, R2 ;  /* 0x00000002009b7308 */ /* 0x0003220000000800 */
[----:B------:R-:W-:Y:S06]  /*15540*/  LDSM.16.MT88.4 R92, [R209+0x2900] ;  /* 0x00290000d15c783b */ /* 0x000fec0000004200 */
[C---:B--2---:R-:W-:Y:S08]  /*15550*/  HMMA.16816.F32.BF16 R20, R68.reuse, R80, R20 ;  /* 0x000000504414723c */ /* 0x044ff00000041814 */
[C---:B------:R-:W-:Y:S01]  /*15560*/  HMMA.16816.F32.BF16 R24, R68.reuse, R82, R24 ;  /* 0x000000524418723c */ /* 0x040fe20000041818 */
[----:B------:R-:W2:Y:S07]  /*15570*/  LDSM.16.MT88.4 R80, [R209+0x6100] ;  /* 0x00610000d150783b */ /* 0x000eae0000004200 */
[C---:B-----5:R-:W-:Y:S04]  /*15580*/  HMMA.16816.F32.BF16 R28, R68.reuse, R72, R28 ;  /* 0x00000048441c723c */ /* 0x060fe8000004181c */
[--C-:B-1----:R-:W-:Y:S04]  /*15590*/  FFMA.FTZ R2, R240, c[0x0][0x2d0], -R148.reuse ;  /* 0x0000b400f0027a23 */ /* 0x102fe80000010894 */
[C---:B------:R-:W-:Y:S01]  /*155a0*/  HMMA.16816.F32.BF16 R32, R68.reuse, R74, R32 ;  /* 0x0000004a4420723c */ /* 0x040fe20000041820 */
[----:B------:R1:W-:Y:S01]  /*155b0*/  MUFU.EX2 R131, R2 ;  /* 0x0000000200837308 */ /* 0x0003e20000000800 */
[----:B------:R-:W5:Y:S06]  /*155c0*/  LDSM.16.MT88.4 R72, [R205+0x2900] ;  /* 0x00290000cd48783b */ /* 0x000f6c0000004200 */
[C---:B---3--:R-:W-:Y:S08]  /*155d0*/  HMMA.16816.F32.BF16 R36, R68.reuse, R76, R36 ;  /* 0x0000004c4424723c */ /* 0x048ff00000041824 */
[C---:B------:R-:W-:Y:S01]  /*155e0*/  HMMA.16816.F32.BF16 R40, R68.reuse, R78, R40 ;  /* 0x0000004e4428723c */ /* 0x040fe20000041828 */
[----:B------:R-:W3:Y:S07]  /*155f0*/  LDSM.16.MT88.4 R76, [R206+0x2900] ;  /* 0x00290000ce4c783b */ /* 0x000eee0000004200 */
[C---:B------:R-:W-:Y:S04]  /*15600*/  HMMA.16816.F32.BF16 R44, R68.reuse, R84, R44 ;  /* 0x00000054442c723c */ /* 0x040fe8000004182c */
[--C-:B-1----:R-:W-:Y:S04]  /*15610*/  FFMA.FTZ R2, R241, c[0x0][0x2d0], -R148.reuse ;  /* 0x0000b400f1027a23 */ /* 0x102fe80000010894 */
[C---:B------:R-:W-:Y:S01]  /*15620*/  HMMA.16816.F32.BF16 R48, R68.reuse, R86, R48 ;  /* 0x000000564430723c */ /* 0x040fe20000041830 */
[----:B------:R1:W1:Y:S01]  /*15630*/  MUFU.EX2 R130, R2 ;  /* 0x0000000200827308 */ /* 0x0002620000000800 */
[----:B------:R-:W-:Y:S06]  /*15640*/  LDSM.16.MT88.4 R84, [R205+0x6900] ;  /* 0x00690000cd54783b */ /* 0x000fec0000004200 */
[C---:B--2---:R-:W-:Y:S08]  /*15650*/  HMMA.16816.F32.BF16 R52, R68.reuse, R80, R52 ;  /* 0x000000504434723c */ /* 0x044ff00000041834 */
[C---:B------:R-:W-:Y:S01]  /*15660*/  HMMA.16816.F32.BF16 R56, R68.reuse, R82, R56 ;  /* 0x000000524438723c */ /* 0x040fe20000041838 */
[----:B------:R-:W3:Y:S07]  /*15670*/  LDSM.16.MT88.4 R80, [R208+0x2900] ;  /* 0x00290000d050783b */ /* 0x000eee0000004200 */
[C---:B------:R-:W-:Y:S01]  /*15680*/  HMMA.16816.F32.BF16 R60, R68.reuse, R88, R60 ;  /* 0x00000058443c723c */ /* 0x040fe2000004183c */
[----:B------:R-:W2:Y:S03]  /*15690*/  LDL.LU R88, [R1+0x4] ;  /* 0x0000040001587983 */ /* 0x000ea60000300800 */
[--C-:B-1----:R-:W-:Y:S01]  /*156a0*/  FFMA.FTZ R2, R243, c[0x0][0x2d0], -R149.reuse ;  /* 0x0000b400f3027a23 */ /* 0x102fe20000010895 */
[----:B------:R-:W2:Y:S03]  /*156b0*/  LDL.LU R114, [R1+0xc] ;  /* 0x00000c0001727983 */ /* 0x000ea60000300800 */
[----:B------:R-:W-:Y:S01]  /*156c0*/  HMMA.16816.F32.BF16 R64, R68, R90, R64 ;  /* 0x0000005a4440723c */ /* 0x000fe20000041840 */
[----:B------:R1:W-:Y:S06]  /*156d0*/  MUFU.EX2 R129, R2 ;  /* 0x0000000200817308 */ /* 0x0003ec0000000800 */
[----:B----4-:R-:W-:Y:S02]  /*156e0*/  F2FP.BF16.PACK_AB R68, R155, R156 ;  /* 0x0000009c9b44723e */ /* 0x010fe400000010ff */
[----:B------:R-:W-:Y:S03]  /*156f0*/  F2FP.BF16.PACK_AB R69, R130, R131 ;  /* 0x000000838245723e */ /* 0x000fe600000010ff */
[--C-:B-1----:R-:W-:Y:S04]  /*15700*/  FFMA.FTZ R2, R244, c[0x0][0x2d0], -R149.reuse ;  /* 0x0000b400f4027a23 */ /* 0x102fe80000010895 */
[----:B------:R1:W4:Y:S02]  /*15710*/  MUFU.EX2 R154, R2 ;  /* 0x00000002009a7308 */ /* 0x0003240000000800 */
[--C-:B-1----:R-:W-:Y:S01]  /*15720*/  FFMA.FTZ R2, R246, c[0x0][0x2d0], -R148.reuse ;  /* 0x0000b400f6027a23 */ /* 0x102fe20000010894 */
[----:B----4-:R-:W-:Y:S07]  /*15730*/  F2FP.BF16.PACK_AB R70, R154, R129 ;  /* 0x000000819a46723e */ /* 0x010fee00000010ff */
[----:B------:R1:W-:Y:S02]  /*15740*/  MUFU.EX2 R128, R2 ;  /* 0x0000000200807308 */ /* 0x0003e40000000800 */
[--C-:B-1----:R-:W-:Y:S08]  /*15750*/  FFMA.FTZ R2, R248, c[0x0][0x2d0], -R148.reuse ;  /* 0x0000b400f8027a23 */ /* 0x102ff00000010894 */
[----:B------:R1:W4:Y:S02]  /*15760*/  MUFU.EX2 R153, R2 ;  /* 0x0000000200997308 */ /* 0x0003240000000800 */
[--C-:B-1----:R-:W-:Y:S01]  /*15770*/  FFMA.FTZ R2, R252, c[0x0][0x2d0], -R149.reuse ;  /* 0x0000b400fc027a23 */ /* 0x102fe20000010895 */
[----:B----4-:R-:W-:Y:S07]  /*15780*/  F2FP.BF16.PACK_AB R71, R153, R128 ;  /* 0x000000809947723e */ /* 0x010fee00000010ff */
[----:B------:R1:W-:Y:S01]  /*15790*/  MUFU.EX2 R152, R2 ;  /* 0x0000000200987308 */ /* 0x0003e20000000800 */
[C---:B-----5:R-:W-:Y:S08]  /*157a0*/  HMMA.16816.F32.BF16 R4, R68.reuse, R72, R4 ;  /* 0x000000484404723c */ /* 0x060ff00000041804 */
[C---:B------:R-:W-:Y:S01]  /*157b0*/  HMMA.16816.F32.BF16 R8, R68.reuse, R74, R8 ;  /* 0x0000004a4408723c */ /* 0x040fe20000041808 */
[----:B------:R-:W4:Y:S07]  /*157c0*/  LDSM.16.MT88.4 R72, [R206+0x6900] ;  /* 0x00690000ce48783b */ /* 0x000f2e0000004200 */
[C---:B---3--:R-:W-:Y:S04]  /*157d0*/  HMMA.16816.F32.BF16 R12, R68.reuse, R76, R12 ;  /* 0x0000004c440c723c */ /* 0x048fe8000004180c */
[--C-:B-1----:R-:W-:Y:S04]  /*157e0*/  FFMA.FTZ R2, R134, c[0x0][0x2d0], -R149.reuse ;  /* 0x0000b40086027a23 */ /* 0x102fe80000010895 */
[C---:B------:R-:W-:Y:S01]  /*157f0*/  HMMA.16816.F32.BF16 R16, R68.reuse, R78, R16 ;  /* 0x0000004e4410723c */ /* 0x040fe20000041810 */
[----:B------:R1:W3:Y:S01]  /*15800*/  MUFU.EX2 R151, R2 ;  /* 0x0000000200977308 */ /* 0x0002e20000000800 */
[----:B------:R-:W5:Y:S06]  /*15810*/  LDSM.16.MT88.4 R76, [R209+0x6900] ;  /* 0x00690000d14c783b */ /* 0x000f6c0000004200 */
[C---:B------:R-:W-:Y:S08]  /*15820*/  HMMA.16816.F32.BF16 R20, R68.reuse, R92, R20 ;  /* 0x0000005c4414723c */ /* 0x040ff00000041814 */
[C---:B------:R-:W-:Y:S01]  /*15830*/  HMMA.16816.F32.BF16 R24, R68.reuse, R94, R24 ;  /* 0x0000005e4418723c */ /* 0x040fe20000041818 */
[----:B------:R-:W-:Y:S07]  /*15840*/  LDSM.16.MT88.4 R92, [R206+0x7100] ;  /* 0x00710000ce5c783b */ /* 0x000fee0000004200 */
[C---:B------:R-:W-:Y:S04]  /*15850*/  HMMA.16816.F32.BF16 R28, R68.reuse, R80, R28 ;  /* 0x00000050441c723c */ /* 0x040fe8000004181c */
[--C-:B-1----:R-:W-:Y:S04]  /*15860*/  FFMA.FTZ R2, R249, c[0x0][0x2d0], -R148.reuse ;  /* 0x0000b400f9027a23 */ /* 0x102fe80000010894 */
[C---:B------:R-:W-:Y:S01]  /*15870*/  HMMA.16816.F32.BF16 R32, R68.reuse, R82, R32 ;  /* 0x000000524420723c */ /* 0x040fe20000041820 */
[----:B------:R1:W-:Y:S01]  /*15880*/  MUFU.EX2 R135, R2 ;  /* 0x0000000200877308 */ /* 0x0003e20000000800 */
[----:B------:R-:W3:Y:S06]  /*15890*/  LDSM.16.MT88.4 R80, [R208+0x6900] ;  /* 0x00690000d050783b */ /* 0x000eec0000004200 */
[C---:B------:R-:W-:Y:S08]  /*158a0*/  HMMA.16816.F32.BF16 R36, R68.reuse, R84, R36 ;  /* 0x000000544424723c */ /* 0x040ff00000041824 */
[C---:B------:R-:W-:Y:S01]  /*158b0*/  HMMA.16816.F32.BF16 R40, R68.reuse, R86, R40 ;  /* 0x000000564428723c */ /* 0x040fe20000041828 */
[----:B------:R-:W-:Y:S07]  /*158c0*/  LDSM.16.MT88.4 R84, [R209+0x3100] ;  /* 0x00310000d154783b */ /* 0x000fee0000004200 */
[C---:B----4-:R-:W-:Y:S04]  /*158d0*/  HMMA.16816.F32.BF16 R44, R68.reuse, R72, R44 ;  /* 0x00000048442c723c */ /* 0x050fe8000004182c */
[----:B-1----:R-:W-:Y:S04]  /*158e0*/  FFMA.FTZ R2, R251, c[0x0][0x2d0], -R148 ;  /* 0x0000b400fb027a23 */ /* 0x002fe80000010894 */
[C---:B------:R-:W-:Y:S01]  /*158f0*/  HMMA.16816.F32.BF16 R48, R68.reuse, R74, R48 ;  /* 0x0000004a4430723c */ /* 0x040fe20000041830 */
[----:B------:R1:W4:Y:S01]  /*15900*/  MUFU.EX2 R134, R2 ;  /* 0x0000000200867308 */ /* 0x0003220000000800 */
[----:B------:R-:W2:Y:S06]  /*15910*/  LDSM.16.MT88.4 R72, [R205+0x3100] ;  /* 0x00310000cd48783b */ /* 0x000eac0000004200 */
[C---:B-----5:R-:W-:Y:S08]  /*15920*/  HMMA.16816.F32.BF16 R52, R68.reuse, R76, R52 ;  /* 0x0000004c4434723c */ /* 0x060ff00000041834 */
[C---:B------:R-:W-:Y:S01]  /*15930*/  HMMA.16816.F32.BF16 R56, R68.reuse, R78, R56 ;  /* 0x0000004e4438723c */ /* 0x040fe20000041838 */
[----:B------:R-:W5:Y:S07]  /*15940*/  LDSM.16.MT88.4 R76, [R206+0x3100] ;  /* 0x00310000ce4c783b */ /* 0x000f6e0000004200 */
[C---:B---3--:R-:W-:Y:S04]  /*15950*/  HMMA.16816.F32.BF16 R60, R68.reuse, R80, R60 ;  /* 0x00000050443c723c */ /* 0x048fe8000004183c */
[----:B-1----:R-:W-:Y:S02]  /*15960*/  FFMA.FTZ R2, R145, c[0x0][0x2d0], -R149 ;  /* 0x0000b40091027a23 */ /* 0x002fe40000010895 */
[----:B------:R-:W-:Y:S02]  /*15970*/  IMAD.MOV.U32 R145, RZ, RZ, R146 ;  /* 0x000000ffff917224 */ /* 0x000fe400078e0092 */
[----:B------:R-:W-:Y:S01]  /*15980*/  HMMA.16816.F32.BF16 R64, R68, R82, R64 ;  /* 0x000000524440723c */ /* 0x000fe20000041840 */
[----:B------:R-:W-:Y:S03]  /*15990*/  LDSM.16.MT88.4 R80, [R205+0x7100] ;  /* 0x00710000cd50783b */ /* 0x000fe60000004200 */
[----:B------:R-:W-:Y:S02]  /*159a0*/  IMAD.MOV.U32 R146, RZ, RZ, R133 ;  /* 0x000000ffff927224 */ /* 0x000fe400078e0085 */
[----:B------:R1:W-:Y:S01]  /*159b0*/  MUFU.EX2 R133, R2 ;  /* 0x0000000200857308 */ /* 0x0003e20000000800 */
[----:B------:R-:W-:Y:S02]  /*159c0*/  F2FP.BF16.PACK_AB R68, R151, R152 ;  /* 0x000000989744723e */ /* 0x000fe400000010ff */
[----:B----4-:R-:W-:Y:S03]  /*159d0*/  F2FP.BF16.PACK_AB R69, R134, R135 ;  /* 0x000000878645723e */ /* 0x010fe600000010ff */
[----:B-1----:R-:W-:Y:S04]  /*159e0*/  FFMA.FTZ R2, R150, c[0x0][0x2d0], -R149 ;  /* 0x0000b40096027a23 */ /* 0x002fe80000010895 */
[----:B------:R1:W3:Y:S01]  /*159f0*/  MUFU.EX2 R150, R2 ;  /* 0x0000000200967308 */ /* 0x0002e20000000800 */
[----:B--2---:R-:W-:Y:S02]  /*15a00*/  FFMA.FTZ R100, R3, R88, R100 ;  /* 0x0000005803647223 */ /* 0x004fe40000010064 */
[----:B-1----:R-:W-:Y:S01]  /*15a10*/  FFMA.FTZ R2, R132, c[0x0][0x2d0], -R148 ;  /* 0x0000b40084027a23 */ /* 0x002fe20000010894 */
[----:B---3--:R-:W-:Y:S01]  /*15a20*/  F2FP.BF16.PACK_AB R70, R150, R133 ;  /* 0x000000859646723e */ /* 0x008fe200000010ff */
[----:B------:R-:W1:Y:S05]  /*15a30*/  LDSM.16.MT88.4 R88, [R208+0x3100] ;  /* 0x00310000d058783b */ /* 0x000e6a0000004200 */
[----:B------:R-:W-:Y:S01]  /*15a40*/  MUFU.EX2 R3, R97 ;  /* 0x0000006100037308 */ /* 0x000fe20000000800 */
[----:B------:R-:W-:Y:S04]  /*15a50*/  FFMA.FTZ R0, R0, R114, R115 ;  /* 0x0000007200007223 */ /* 0x000fe80000010073 */
[----:B------:R-:W-:Y:S04]  /*15a60*/  FADD.FTZ R0, R112, R0 ;  /* 0x0000000070007221 */ /* 0x000fe80000010000 */
[----:B------:R-:W-:Y:S01]  /*15a70*/  FADD.FTZ R0, R122, R0 ;  /* 0x000000007a007221 */ /* 0x000fe20000010000 */
[----:B------:R2:W-:Y:S03]  /*15a80*/  MUFU.EX2 R132, R2 ;  /* 0x0000000200847308 */ /* 0x0005e60000000800 */
[----:B------:R-:W-:Y:S04]  /*15a90*/  FADD.FTZ R0, R120, R0 ;  /* 0x0000000078007221 */ /* 0x000fe80000010000 */
[----:B------:R-:W-:Y:S04]  /*15aa0*/  FADD.FTZ R0, R192, R0 ;  /* 0x00000000c0007221 */ /* 0x000fe80000010000 */
[----:B------:R-:W-:Y:S04]  /*15ab0*/  FADD.FTZ R0, R190, R0 ;  /* 0x00000000be007221 */ /* 0x000fe80000010000 */
[----:B------:R-:W-:Y:S04]  /*15ac0*/  FADD.FTZ R0, R107, R0 ;  /* 0x000000006b007221 */ /* 0x000fe80000010000 */
[----:B------:R-:W-:Y:S04]  /*15ad0*/  FADD.FTZ R0, R106, R0 ;  /* 0x000000006a007221 */ /* 0x000fe80000010000 */
[----:B------:R-:W-:Y:S02]  /*15ae0*/  FADD.FTZ R0, R104, R0 ;  /* 0x0000000068007221 */ /* 0x000fe40000010000 */
[--C-:B--2---:R-:W-:Y:S02]  /*15af0*/  FFMA.FTZ R2, R147, c[0x0][0x2d0], -R148.reuse ;  /* 0x0000b40093027a23 */ /* 0x104fe40000010894 */
[----:B------:R-:W-:Y:S02]  /*15b00*/  FFMA.FTZ R148, R119, c[0x0][0x2d0], -R148 ;  /* 0x0000b40077947a23 */ /* 0x000fe40000010894 */
[----:B------:R-:W2:Y:S01]  /*15b10*/  MUFU.EX2 R147, R2 ;  /* 0x0000000200937308 */ /* 0x000ea20000000800 */
[----:B------:R-:W-:Y:S04]  /*15b20*/  FADD.FTZ R0, R245, R0 ;  /* 0x00000000f5007221 */ /* 0x000fe80000010000 */
[----:B------:R-:W-:Y:S04]  /*15b30*/  FADD.FTZ R0, R111, R0 ;  /* 0x000000006f007221 */ /* 0x000fe80000010000 */
[----:B------:R-:W-:Y:S01]  /*15b40*/  FADD.FTZ R0, R110, R0 ;  /* 0x000000006e007221 */ /* 0x000fe20000010000 */
[----:B------:R-:W-:Y:S03]  /*15b50*/  MUFU.EX2 R119, R99 ;  /* 0x0000006300777308 */ /* 0x000fe60000000800 */
[----:B------:R-:W-:Y:S04]  /*15b60*/  FADD.FTZ R0, R108, R0 ;  /* 0x000000006c007221 */ /* 0x000fe80000010000 */
[----:B------:R-:W-:Y:S03]  /*15b70*/  FADD.FTZ R0, R166, R0 ;  /* 0x00000000a6007221 */ /* 0x000fe60000010000 */
[----:B------:R-:W3:Y:S01]  /*15b80*/  MUFU.EX2 R148, R148 ;  /* 0x0000009400947308 */ /* 0x000ee20000000800 */
[----:B------:R-:W-:Y:S01]  /*15b90*/  FADD.FTZ R0, R163, R0 ;  /* 0x00000000a3007221 */ /* 0x000fe20000010000 */
[----:B--2---:R-:W-:Y:S01]  /*15ba0*/  F2FP.BF16.PACK_AB R71, R147, R132 ;  /* 0x000000849347723e */ /* 0x004fe200000010ff */
[--C-:B------:R-:W-:Y:S02]  /*15bb0*/  FFMA.FTZ R2, R145, c[0x0][0x2d0], -R149.reuse ;  /* 0x0000b40091027a23 */ /* 0x100fe40000010895 */
[----:B------:R-:W-:Y:S02]  /*15bc0*/  FFMA.FTZ R149, R146, c[0x0][0x2d0], -R149 ;  /* 0x0000b40092957a23 */ /* 0x000fe40000010895 */
[----:B------:R-:W-:Y:S03]  /*15bd0*/  FADD.FTZ R0, R162, R0 ;  /* 0x00000000a2007221 */ /* 0x000fe60000010000 */
[----:B------:R2:W-:Y:S01]  /*15be0*/  MUFU.EX2 R145, R96 ;  /* 0x0000006000917308 */ /* 0x0005e20000000800 */
[C---:B------:R-:W-:Y:S03]  /*15bf0*/  HMMA.16816.F32.BF16 R4, R68.reuse, R72, R4 ;  /* 0x000000484404723c */ /* 0x040fe60000041804 */
[----:B------:R-:W-:Y:S04]  /*15c00*/  FADD.FTZ R0, R159, R0 ;  /* 0x000000009f007221 */ /* 0x000fe80000010000 */
[----:B------:R-:W-:Y:S01]  /*15c10*/  FADD.FTZ R0, R103, R0 ;  /* 0x0000000067007221 */ /* 0x000fe20000010000 */
[C---:B------:R-:W-:Y:S01]  /*15c20*/  HMMA.16816.F32.BF16 R8, R68.reuse, R74, R8 ;  /* 0x0000004a4408723c */ /* 0x040fe20000041808 */
[----:B------:R-:W4:Y:S01]  /*15c30*/  LDSM.16.MT88.4 R72, [R209+0x7100] ;  /* 0x00710000d148783b */ /* 0x000f220000004200 */
[----:B------:R-:W1:Y:S02]  /*15c40*/  MUFU.EX2 R149, R149 ;  /* 0x0000009500957308 */ /* 0x000e640000000800 */
[----:B------:R-:W-:Y:S01]  /*15c50*/  FADD.FTZ R0, R101, R0 ;  /* 0x0000000065007221 */ /* 0x000fe20000010000 */
[----:B---3--:R-:W-:Y:S03]  /*15c60*/  F2FP.BF16.PACK_AB R115, R148, R118 ;  /* 0x000000769473723e */ /* 0x008fe600000010ff */
[C---:B-----5:R-:W-:Y:S04]  /*15c70*/  HMMA.16816.F32.BF16 R12, R68.reuse, R76, R12 ;  /* 0x0000004c440c723c */ /* 0x060fe8000004180c */
[----:B------:R-:W3:Y:S01]  /*15c80*/  MUFU.EX2 R146, R2 ;  /* 0x0000000200927308 */ /* 0x000ee20000000800 */
[----:B------:R-:W-:Y:S01]  /*15c90*/  FADD.FTZ R0, R157, R0 ;  /* 0x000000009d007221 */ /* 0x000fe20000010000 */
[----:B--2---:R-:W-:Y:S02]  /*15ca0*/  LDSM.16.MT88.4 R96, [R205+0x7900] ;  /* 0x00790000cd60783b */ /* 0x004fe40000004200 */
[C---:B------:R-:W-:Y:S04]  /*15cb0*/  HMMA.16816.F32.BF16 R16, R68.reuse, R78, R16 ;  /* 0x0000004e4410723c */ /* 0x040fe80000041810 */
[----:B------:R-:W-:Y:S02]  /*15cc0*/  FADD.FTZ R0, R131, R0 ;  /* 0x0000000083007221 */ /* 0x000fe40000010000 */
[----:B------:R-:W2:Y:S02]  /*15cd0*/  LDSM.16.MT88.4 R76, [R208+0x7100] ;  /* 0x00710000d04c783b */ /* 0x000ea40000004200 */
[C---:B------:R-:W-:Y:S04]  /*15ce0*/  HMMA.16816.F32.BF16 R20, R68.reuse, R84, R20 ;  /* 0x000000544414723c */ /* 0x040fe80000041814 */
[----:B-1----:R-:W-:Y:S01]  /*15cf0*/  F2FP.BF16.PACK_AB R114, R149, R119 ;  /* 0x000000779572723e */ /* 0x002fe200000010ff */
[----:B------:R-:W-:Y:S03]  /*15d00*/  FADD.FTZ R0, R130, R0 ;  /* 0x0000000082007221 */ /* 0x000fe60000010000 */
[C---:B------:R-:W-:Y:S01]  /*15d10*/  HMMA.16816.F32.BF16 R24, R68.reuse, R86, R24 ;  /* 0x000000564418723c */ /* 0x040fe20000041818 */
[----:B------:R-:W-:Y:S03]  /*15d20*/  LDSM.16.MT88.4 R84, [R209+0x3900] ;  /* 0x00390000d154783b */ /* 0x000fe60000004200 */
[----:B---3--:R-:W-:Y:S01]  /*15d30*/  F2FP.BF16.PACK_AB R112, R145, R146 ;  /* 0x000000929170723e */ /* 0x008fe200000010ff */
[----:B------:R-:W-:Y:S01]  /*15d40*/  FADD.FTZ R2, R113, R100 ;  /* 0x0000006471027221 */ /* 0x000fe20000010000 */
[----:B------:R-:W-:Y:S01]  /*15d50*/  F2FP.BF16.PACK_AB R113, R144, R3 ;  /* 0x000000039071723e */ /* 0x000fe200000010ff */
[----:B------:R-:W-:Y:S01]  /*15d60*/  FADD.FTZ R0, R128, R0 ;  /* 0x0000000080007221 */ /* 0x000fe20000010000 */
[C---:B------:R-:W-:Y:S04]  /*15d70*/  HMMA.16816.F32.BF16 R28, R68.reuse, R88, R28 ;  /* 0x00000058441c723c */ /* 0x040fe8000004181c */
        /* <DEDUP_REMOVED lines=19> */
[C---:B----4-:R-:W-:Y:S04]  /*15eb0*/  HMMA.16816.F32.BF16 R52, R68.reuse, R72, R52 ;  /* 0x000000484434723c */ /* 0x050fe80000041834 */
[----:B------:R-:W-:Y:S02]  /*15ec0*/  FADD.FTZ R2, R105, R2 ;  /* 0x0000000269027221 */ /* 0x000fe40000010000 */
[----:B------:R-:W3:Y:S01]  /*15ed0*/  LDSM.16.MT88.4 R104, [R206+0x7900] ;  /* 0x00790000ce68783b */ /* 0x000ee20000004200 */
[----:B------:R-:W-:Y:S01]  /*15ee0*/  FADD.FTZ R3, R144, R3 ;  /* 0x0000000390037221 */ /* 0x000fe20000010000 */
[C---:B------:R-:W-:Y:S04]  /*15ef0*/  HMMA.16816.F32.BF16 R56, R68.reuse, R74, R56 ;  /* 0x0000004a4438723c */ /* 0x040fe80000041838 */
[----:B------:R-:W-:Y:S04]  /*15f00*/  FADD.FTZ R2, R247, R2 ;  /* 0x00000002f7027221 */ /* 0x000fe80000010000 */
[C---:B--2---:R-:W-:Y:S04]  /*15f10*/  HMMA.16816.F32.BF16 R60, R68.reuse, R76, R60 ;  /* 0x0000004c443c723c */ /* 0x044fe8000004183c */
[----:B------:R-:W-:Y:S04]  /*15f20*/  FADD.FTZ R2, R242, R2 ;  /* 0x00000002f2027221 */ /* 0x000fe80000010000 */
[----:B------:R-:W-:Y:S04]  /*15f30*/  HMMA.16816.F32.BF16 R64, R68, R78, R64 ;  /* 0x0000004e4440723c */ /* 0x000fe80000041840 */
[----:B------:R-:W-:Y:S04]  /*15f40*/  FADD.FTZ R2, R188, R2 ;  /* 0x00000002bc027221 */ /* 0x000fe80000010000 */
[C---:B------:R-:W-:Y:S01]  /*15f50*/  HMMA.16816.F32.BF16 R120, R112.reuse, R124, R4 ;  /* 0x0000007c7078723c */ /* 0x040fe20000041804 */
[----:B------:R-:W-:Y:S04]  /*15f60*/  LDSM.16.MT88.4 R4, [R208+0x7900] ;  /* 0x00790000d004783b */ /* 0x000fe80000004200 */
[----:B------:R-:W-:Y:S03]  /*15f70*/  FADD.FTZ R2, R109, R2 ;  /* 0x000000026d027221 */ /* 0x000fe60000010000 */
[C---:B------:R-:W-:Y:S01]  /*15f80*/  HMMA.16816.F32.BF16 R124, R112.reuse, R126, R8 ;  /* 0x0000007e707c723c */ /* 0x040fe20000041808 */
[----:B------:R-:W2:Y:S03]  /*15f90*/  LDL R8, [R1+0x14] ;  /* 0x0000140001087983 */ /* 0x000ea60000100800 */
[----:B------:R-:W-:Y:S01]  /*15fa0*/  FADD.FTZ R2, R167, R2 ;  /* 0x00000002a7027221 */ /* 0x000fe20000010000 */
[----:B------:R-:W4:Y:S03]  /*15fb0*/  LDSM.16.MT88.4 R108, [R209+0x7900] ;  /* 0x00790000d16c783b */ /* 0x000f260000004200 */
[C---:B-1----:R-:W-:Y:S04]  /*15fc0*/  HMMA.16816.F32.BF16 R68, R112.reuse, R80, R12 ;  /* 0x000000507044723c */ /* 0x042fe8000004180c */
[----:B------:R-:W-:Y:S04]  /*15fd0*/  FADD.FTZ R2, R165, R2 ;  /* 0x00000002a5027221 */ /* 0x000fe80000010000 */
[C---:B------:R-:W-:Y:S04]  /*15fe0*/  HMMA.16816.F32.BF16 R72, R112.reuse, R82, R16 ;  /* 0x000000527048723c */ /* 0x040fe80000041810 */
        /* <DEDUP_REMOVED lines=13> */
[C---:B---3--:R-:W-:Y:S04]  /*160c0*/  HMMA.16816.F32.BF16 R100, R112.reuse, R104, R44 ;  /* 0x000000687064723c */ /* 0x048fe8000004182c */
[----:B------:R-:W-:Y:S04]  /*160d0*/  FADD.FTZ R2, R129, R2 ;  /* 0x0000000281027221 */ /* 0x000fe80000010000 */
[C---:B------:R-:W-:Y:S04]  /*160e0*/  HMMA.16816.F32.BF16 R104, R112.reuse, R106, R48 ;  /* 0x0000006a7068723c */ /* 0x040fe80000041830 */
[----:B------:R-:W-:Y:S04]  /*160f0*/  FADD.FTZ R2, R154, R2 ;  /* 0x000000029a027221 */ /* 0x000fe80000010000 */
[C---:B----4-:R-:W-:Y:S04]  /*16100*/  HMMA.16816.F32.BF16 R128, R112.reuse, R108, R52 ;  /* 0x0000006c7080723c */ /* 0x050fe80000041834 */
[----:B------:R-:W-:Y:S04]  /*16110*/  FADD.FTZ R2, R152, R2 ;  /* 0x0000000298027221 */ /* 0x000fe80000010000 */
[C---:B------:R-:W-:Y:S04]  /*16120*/  HMMA.16816.F32.BF16 R108, R112.reuse, R110, R56 ;  /* 0x0000006e706c723c */ /* 0x040fe80000041838 */
[----:B------:R-:W-:Y:S04]  /*16130*/  FADD.FTZ R2, R151, R2 ;  /* 0x0000000297027221 */ /* 0x000fe80000010000 */
[----:B------:R-:W-:Y:S02]  /*16140*/  FADD.FTZ R2, R133, R2 ;  /* 0x0000000285027221 */ /* 0x000fe40000010000 */
[C---:B------:R-:W-:Y:S03]  /*16150*/  HMMA.16816.F32.BF16 R132, R112.reuse, R4, R60 ;  /* 0x000000047084723c */ /* 0x040fe6000004183c */
[----:B------:R-:W-:Y:S04]  /*16160*/  FADD.FTZ R2, R150, R2 ;  /* 0x0000000296027221 */ /* 0x000fe80000010000 */
[----:B------:R-:W-:Y:S01]  /*16170*/  FADD.FTZ R2, R146, R2 ;  /* 0x0000000292027221 */ /* 0x000fe20000010000 */
[----:B------:R-:W-:Y:S04]  /*16180*/  HMMA.16816.F32.BF16 R112, R112, R6, R64 ;  /* 0x000000067070723c */ /* 0x000fe80000041840 */
[----:B------:R-:W-:Y:S04]  /*16190*/  FADD.FTZ R0, R145, R2 ;  /* 0x0000000291007221 */ /* 0x000fe80000010000 */
[----:B------:R-:W-:Y:S04]  /*161a0*/  FADD.FTZ R2, R119, R0 ;  /* 0x0000000077027221 */ /* 0x000fe80000010000 */
[----:B------:R-:W-:Y:S02]  /*161b0*/  FADD.FTZ R0, R118, R3 ;  /* 0x0000000376007221 */ /* 0x000fe40000010000 */
[----:B------:R-:W-:Y:S02]  /*161c0*/  FADD.FTZ R2, R149, R2 ;  /* 0x0000000295027221 */ /* 0x000fe40000010000 */
[----:B------:R-:W-:Y:S02]  /*161d0*/  FADD.FTZ R0, R148, R0 ;  /* 0x0000000094007221 */ /* 0x000fe40000010000 */
[----:B------:R-:W-:Y:S01]  /*161e0*/  IMAD.MOV.U32 R118, RZ, RZ, R116 ;  /* 0x000000ffff767224 */ /* 0x000fe200078e0074 */
[----:B------:R1:W-:Y:S01]  /*161f0*/  STL [R1+0x4], R2 ;  /* 0x0000040201007387 */ /* 0x0003e20000100800 */
[----:B------:R-:W-:Y:S03]  /*16200*/  IMAD.MOV.U32 R3, RZ, RZ, R117 ;  /* 0x000000ffff037224 */ /* 0x000fe600078e0075 */
[----:B------:R1:W-:Y:S01]  /*16210*/  STL [R1+0xc], R0 ;  /* 0x00000c0001007387 */ /* 0x0003e20000100800 */
[----:B--2---:R-:W-:Y:S01]  /*16220*/  ISETP.GT.AND P0, PT, R200, R8, PT ;  /* 0x00000008c800720c */ /* 0x004fe20003f04270 */
[----:B------:R-:W-:Y:S11]  /*16230*/  IMAD.MOV.U32 R200, RZ, RZ, R228 ;  /* 0x000000ffffc87224 */ /* 0x000ff600078e00e4 */
[----:B------:R-:W-:Y:S01]  /*16240*/  @!UPT UIADD3 URZ, URZ, URZ, URZ ;  /* 0x0000003f3f3ff290 */ /* 0x000fe2000fffe03f */
[----:B-1----:R-:W-:-:S05]  /*16250*/  @P0 BRA `(.L_x_622) ;  /* 0xffffbd3000000947 */ /* 0x002fca000383ffff */
.L_x_621:
[----:B------:R-:W-:-:S13]  /*16260*/  ISETP.GE.AND P0, PT, R228, RZ, PT ;  /* 0x000000ffe400720c */ /* 0x000fda0003f06270 */
[----:B------:R-:W-:Y:S05]  /*16270*/  @!P0 BRA `(.L_x_623) ;  /* 0x0000369000008947 */ /* 0x000fea0003800000 */
[----:B------:R-:W2:Y:S01]  /*16280*/  LDL.64 R10, [R1+0x38] ;  /* 0x00003800010a7983 */ /* 0x000ea20000100a00 */
[----:B------:R-:W-:Y:S02]  /*16290*/  UMOV UR6, 0x6 ;  /* 0x0000000600067882 */ /* 0x000fe40000000000 */
[----:B------:R-:W-:Y:S01]  /*162a0*/  ULDC.64 UR4, c[0x0][0x1e0] ;  /* 0x0000780000047ab9 */ /* 0x000fe20000000a00 */
[----:B-1----:R-:W3:Y:S04]  /*162b0*/  LDL.LU R2, [R1+0x34] ;  /* 0x0000340001027983 */ /* 0x002ee80000300800 */
[----:B------:R-:W4:Y:S04]  /*162c0*/  LDL.64 R8, [R1+0x48] ;  /* 0x0000480001087983 */ /* 0x000f280000100a00 */
[----:B------:R-:W5:Y:S04]  /*162d0*/  LDL.LU.64 R6, [R1+0x50] ;  /* 0x0000500001067983 */ /* 0x000f680000300a00 */
[----:B------:R-:W2:Y:S01]  /*162e0*/  LDL.LU.64 R4, [R1+0x40] ;  /* 0x0000400001047983 */ /* 0x000ea20000300a00 */
[----:B------:R-:W-:Y:S01]  /*162f0*/  IMAD.MOV.U32 R235, RZ, RZ, c[0x0][0x1e0] ;  /* 0x00007800ffeb7624 */ /* 0x000fe200078e00ff */
[----:B------:R-:W-:Y:S01]  /*16300*/  USHF.L.U64.HI UR6, UR4, UR6, UR5 ;  /* 0x0000000604067299 */ /* 0x000fe20008010205 */
[----:B------:R-:W-:Y:S01]  /*16310*/  IMAD.MOV.U32 R0, RZ, RZ, c[0x0][0x208] ;  /* 0x00008200ff007624 */ /* 0x000fe200078e00ff */
[----:B------:R-:W-:Y:S01]  /*16320*/  USHF.L.U32 UR10, UR4, 0x6, URZ ;  /* 0x00000006040a7899 */ /* 0x000fe2000800063f */
[----:B------:R-:W-:Y:S01]  /*16330*/  IMAD.SHL.U32 R235, R235, 0x40, RZ ;  /* 0x00000040ebeb7824 */ /* 0x000fe200078e00ff */
[----:B------:R-:W-:Y:S01]  /*16340*/  UMOV UR7, 0x7 ;  /* 0x0000000700077882 */ /* 0x000fe20000000000 */
[----:B------:R-:W-:Y:S01]  /*16350*/  MOV R119, R116 ;  /* 0x0000007400777202 */ /* 0x000fe20000000f00 */
[----:B------:R-:W-:Y:S01]  /*16360*/  ULDC.64 UR4, c[0x0][0x208] ;  /* 0x0000820000047ab9 */ /* 0x000fe20000000a00 */
[----:B------:R-:W-:Y:S01]  /*16370*/  SHF.L.U32 R0, R0, 0x6, RZ ;  /* 0x0000000600007819 */ /* 0x000fe200000006ff */
[----:B------:R-:W-:Y:S01]  /*16380*/  IMAD.MOV.U32 R118, RZ, RZ, R117 ;  /* 0x000000ffff767224 */ /* 0x000fe200078e0075 */
[----:B------:R-:W-:Y:S01]  /*16390*/  IADD3 R235, P0, R235, 0x80, RZ ;  /* 0x00000080ebeb7810 */ /* 0x000fe20007f1e0ff */
[----:B------:R-:W-:Y:S01]  /*163a0*/  USHF.L.U64.HI UR5, UR4, UR7, UR5 ;  /* 0x0000000704057299 */ /* 0x000fe20008010205 */
[----:B------:R-:W-:Y:S01]  /*163b0*/  IADD3 R240, R0, 0x80, RZ ;  /* 0x0000008000f07810 */ /* 0x000fe20007ffe0ff */
[----:B------:R-:W-:Y:S01]  /*163c0*/  USHF.L.U32 UR4, UR4, 0x7, URZ ;  /* 0x0000000704047899 */ /* 0x000fe2000800063f */
[----:B---3--:R-:W-:-:S02]  /*163d0*/  IADD3.X R234, RZ, R2, RZ, P0, !PT ;  /* 0x00000002ffea7210 */ /* 0x008fc400007fe4ff */
[C---:B----4-:R-:W-:Y:S02]  /*163e0*/  IADD3 RZ, P1, R8.reuse, 0x40, RZ ;  /* 0x0000004008ff7810 */ /* 0x050fe40007f3e0ff */
[----:B------:R-:W-:Y:S02]  /*163f0*/  IADD3 R238, R8, 0x40, RZ ;  /* 0x0000004008ee7810 */ /* 0x000fe40007ffe0ff */
[----:B-----5:R-:W-:Y:S01]  /*16400*/  IADD3 R236, P0, R6, 0x40, RZ ;  /* 0x0000004006ec7810 */ /* 0x020fe20007f1e0ff */
[----:B--2---:R-:W-:Y:S01]  /*16410*/  IMAD.X R239, RZ, RZ, R11, P1 ;  /* 0x000000ffffef7224 */ /* 0x004fe200008e060b */
[----:B------:R-:W-:-:S03]  /*16420*/  MOV R4, R6 ;  /* 0x0000000600047202 */ /* 0x000fc60000000f00 */
[----:B------:R-:W-:Y:S02]  /*16430*/  IMAD.X R237, RZ, RZ, R5, P0 ;  /* 0x000000ffffed7224 */ /* 0x000fe400000e0605 */
[----:B------:R1:W-:Y:S04]  /*16440*/  STL.64 [R1+0x40], R4 ;  /* 0x0000400401007387 */ /* 0x0003e80000100a00 */
.L_x_624:
[----:B------:R-:W2:Y:S01]  /*16450*/  LDL R0, [R1+0x8] ;  /* 0x0000080001007983 */ /* 0x000ea20000100800 */
[----:B------:R-:W-:Y:S04]  /*16460*/  DEPBAR.LE SB0, 0x0 ;  /* 0x000080000000791a */ /* 0x000fe80000000000 */
[----:B------:R-:W3:Y:S01]  /*16470*/  LDL.64 R2, [R1+0x40] ;  /* 0x0000400001027983 */ /* 0x000ee20000100a00 */
[----:B------:R-:W-:Y:S02]  /*16480*/  SHF.R.S32.HI R116, RZ, 0x1f, R228 ;  /* 0x0000001fff747819 */ /* 0x000fe400000114e4 */
[----:B------:R-:W-:Y:S02]  /*16490*/  MOV R193, c[0x0][0x208] ;  /* 0x0000820000c17a02 */ /* 0x000fe40000000f00 */
[----:B------:R-:W-:Y:S01]  /*164a0*/  MOV R192, 0x6 ;  /* 0x0000000600c07802 */ /* 0x000fe20000000f00 */
[----:B------:R-:W4:Y:S01]  /*164b0*/  LDL R190, [R1+0x10] ;  /* 0x0000100001be7983 */ /* 0x000f220000100800 */
[----:B------:R-:W-:Y:S02]  /*164c0*/  SHF.L.U32 R193, R193, 0x6, RZ ;  /* 0x00000006c1c17819 */ /* 0x000fe400000006ff */
[----:B------:R-:W-:Y:S01]  /*164d0*/  MOV R191, c[0x0][0x208] ;  /* 0x0000820000bf7a02 */ /* 0x000fe20000000f00 */
[----:B------:R-:W-:Y:S03]  /*164e0*/  BAR.SYNC.DEFER_BLOCKING 0x0 ;  /* 0x0000000000007b1d */ /* 0x000fe60000010000 */
[----:B------:R-:W-:Y:S05]  /*164f0*/  SHF.L.U64.HI R191, R191, R192, c[0x0][0x20c] ;  /* 0x00008300bfbf7619 */ /* 0x000fea00000102c0 */
[----:B------:R-:W5:Y:S08]  /*16500*/  LDSM.16.M88.4 R8, [R204+0x8100] ;  /* 0x00810000cc08783b */ /* 0x000f700000000200 */
[----:B------:R-:W1:Y:S08]  /*16510*/  LDSM.16.M88.4 R16, [R204+0x8900] ;  /* 0x00890000cc10783b */ /* 0x000e700000000200 */
[----:B------:R-:W1:Y:S08]  /*16520*/  LDSM.16.M88.4 R24, [R204+0x9100] ;  /* 0x00910000cc18783b */ /* 0x000e700000000200 */
[----:B------:R-:W4:Y:S06]  /*16530*/  LDL.64 R242, [R1+0x48] ;  /* 0x0000480001f27983 */ /* 0x000f2c0000100a00 */
[----:B------:R-:W1:Y:S08]  /*16540*/  LDSM.16.M88.4 R32, [R204+0x9900] ;  /* 0x00990000cc20783b */ /* 0x000e700000000200 */
[----:B------:R-:W4:Y:S01]  /*16550*/  LDL.64 R230, [R1+0x38] ;  /* 0x0000380001e67983 */ /* 0x000f220000100a00 */
[C---:B-1---5:R-:W-:Y:S05]  /*16560*/  HMMA.16816.F32.BF16 R4, R136.reuse, R8, RZ ;  /* 0x000000088804723c */ /* 0x062fea00000418ff */
[----:B------:R-:W1:Y:S03]  /*16570*/  LDSM.16.M88.4 R40, [R204+0xa100] ;  /* 0x00a10000cc28783b */ /* 0x000e660000000200 */
[C---:B------:R-:W-:Y:S05]  /*16580*/  HMMA.16816.F32.BF16 R8, R136.reuse, R10, RZ ;  /* 0x0000000a8808723c */ /* 0x040fea00000418ff */
[----:B------:R-:W5:Y:S03]  /*16590*/  LDSM.16.M88.4 R48, [R204+0xa900] ;  /* 0x00a90000cc30783b */ /* 0x000f660000000200 */
[C---:B------:R-:W-:Y:S05]  /*165a0*/  HMMA.16816.F32.BF16 R12, R136.reuse, R16, RZ ;  /* 0x00000010880c723c */ /* 0x040fea00000418ff */
[----:B------:R-:W1:Y:S03]  /*165b0*/  LDSM.16.M88.4 R56, [R204+0xb100] ;  /* 0x00b10000cc38783b */ /* 0x000e660000000200 */
[C---:B------:R-:W-:Y:S05]  /*165c0*/  HMMA.16816.F32.BF16 R16, R136.reuse, R18, RZ ;  /* 0x000000128810723c */ /* 0x040fea00000418ff */
[----:B------:R-:W5:Y:S03]  /*165d0*/  LDSM.16.M88.4 R64, [R204+0xb900] ;  /* 0x00b90000cc40783b */ /* 0x000f660000000200 */
[C---:B------:R-:W-:Y:S05]  /*165e0*/  HMMA.16816.F32.BF16 R20, R136.reuse, R24, RZ ;  /* 0x000000188814723c */ /* 0x040fea00000418ff */
[----:B------:R-:W5:Y:S03]  /*165f0*/  LDSM.16.M88.4 R144, [R211] ;  /* 0x00000000d390783b */ /* 0x000f660000000200 */
[C---:B------:R-:W-:Y:S05]  /*16600*/  HMMA.16816.F32.BF16 R24, R136.reuse, R26, RZ ;  /* 0x0000001a8818723c */ /* 0x040fea00000418ff */
[----:B------:R-:W5:Y:S03]  /*16610*/  LDSM.16.M88.4 R148, [R226] ;  /* 0x00000000e294783b */ /* 0x000f660000000200 */
[C---:B------:R-:W-:Y:S05]  /*16620*/  HMMA.16816.F32.BF16 R28, R136.reuse, R32, RZ ;  /* 0x00000020881c723c */ /* 0x040fea00000418ff */
[----:B------:R-:W5:Y:S03]  /*16630*/  LDSM.16.M88.4 R152, [R225] ;  /* 0x00000000e198783b */ /* 0x000f660000000200 */
[C---:B------:R-:W-:Y:S05]  /*16640*/  HMMA.16816.F32.BF16 R32, R136.reuse, R34, RZ ;  /* 0x000000228820723c */ /* 0x040fea00000418ff */
[----:B------:R-:W-:Y:S03]  /*16650*/  LDSM.16.M88.4 R156, [R222] ;  /* 0x00000000de9c783b */ /* 0x000fe60000000200 */
[C---:B-1----:R-:W-:Y:S05]  /*16660*/  HMMA.16816.F32.BF16 R36, R136.reuse, R40, RZ ;  /* 0x000000288824723c */ /* 0x042fea00000418ff */
[----:B------:R-:W-:Y:S03]  /*16670*/  LDSM.16.M88.4 R160, [R221] ;  /* 0x00000000dda0783b */ /* 0x000fe60000000200 */
[C---:B------:R-:W-:Y:S05]  /*16680*/  HMMA.16816.F32.BF16 R40, R136.reuse, R42, RZ ;  /* 0x0000002a8828723c */ /* 0x040fea00000418ff */
[----:B------:R-:W-:Y:S03]  /*16690*/  LDSM.16.M88.4 R164, [R220] ;  /* 0x00000000dca4783b */ /* 0x000fe60000000200 */
[C---:B-----5:R-:W-:Y:S08]  /*166a0*/  HMMA.16816.F32.BF16 R44, R136.reuse, R48, RZ ;  /* 0x00000030882c723c */ /* 0x060ff000000418ff */
        /* <DEDUP_REMOVED lines=9> */
[C---:B------:R-:W-:Y:S08]  /*16740*/  HMMA.16816.F32.BF16 R16, R140.reuse, R150, R16 ;  /* 0x000000968c10723c */ /* 0x040ff00000041810 */
[C---:B------:R-:W-:Y:S08]  /*16750*/  HMMA.16816.F32.BF16 R20, R140.reuse, R152, R20 ;  /* 0x000000988c14723c */ /* 0x040ff00000041814 */
[C---:B------:R-:W-:Y:S08]  /*16760*/  HMMA.16816.F32.BF16 R24, R140.reuse, R154, R24 ;  /* 0x0000009a8c18723c */ /* 0x040ff00000041818 */
[C---:B-1----:R-:W-:Y:S08]  /*16770*/  HMMA.16816.F32.BF16 R28, R140.reuse, R144, R28 ;  /* 0x000000908c1c723c */ /* 0x042ff0000004181c */
[C---:B------:R-:W-:Y:S03]  /*16780*/  HMMA.16816.F32.BF16 R32, R140.reuse, R146, R32 ;  /* 0x000000928c20723c */ /* 0x040fe60000041820 */
[C---:B--2---:R-:W-:Y:S02]  /*16790*/  LOP3.LUT P5, RZ, R0.reuse, 0x1, RZ, 0xc0, !PT ;  /* 0x0000000100ff7812 */ /* 0x044fe400078ac0ff */
[----:B------:R-:W-:Y:S01]  /*167a0*/  LOP3.LUT P4, RZ, R0, 0x2, RZ, 0xc0, !PT ;  /* 0x0000000200ff7812 */ /* 0x000fe2000788c0ff */
[C---:B------:R-:W-:Y:S02]  /*167b0*/  IMAD R0, R228.reuse, UR5, RZ ;  /* 0x00000005e4007c24 */ /* 0x040fe4000f8e02ff */
[----:B---3--:R-:W-:Y:S04]  /*167c0*/  IMAD.WIDE.U32 R148, R228, UR4, R2 ;  /* 0x00000004e4947c25 */ /* 0x008fe8000f8e0002 */
[----:B------:R-:W-:Y:S01]  /*167d0*/  IMAD R0, R116, UR4, R0 ;  /* 0x0000000474007c24 */ /* 0x000fe2000f8e0200 */
[----:B------:R-:W-:Y:S01]  /*167e0*/  LEA R116, P1, R148, c[0x0][0x1f8], 0x1 ;  /* 0x00007e0094747a11 */ /* 0x000fe200078208ff */
[----:B------:R-:W-:Y:S03]  /*167f0*/  IMAD.WIDE.U32 R2, R228, UR4, R236 ;  /* 0x00000004e4027c25 */ /* 0x000fe6000f8e00ec */
[----:B------:R-:W-:Y:S02]  /*16800*/  IADD3 R117, R149, R0, RZ ;  /* 0x0000000095757210 */ /* 0x000fe40007ffe0ff */
[----:B------:R-:W-:Y:S02]  /*16810*/  LEA R188, P0, R2, c[0x0][0x1f8], 0x1 ;  /* 0x00007e0002bc7a11 */ /* 0x000fe400078008ff */
[----:B------:R-:W-:Y:S02]  /*16820*/  LEA.HI.X R117, R148, c[0x0][0x1fc], R117, 0x1, P1 ;  /* 0x00007f0094757a11 */ /* 0x000fe400008f0c75 */
[----:B------:R-:W1:Y:S01]  /*16830*/  LDSM.16.M88.4 R148, [R223] ;  /* 0x00000000df94783b */ /* 0x000e620000000200 */
[----:B------:R-:W-:Y:S04]  /*16840*/  IADD3 R0, R0, R3, RZ ;  /* 0x0000000300007210 */ /* 0x000fe80007ffe0ff */
[----:B------:R-:W-:Y:S02]  /*16850*/  LEA.HI.X R189, R2, c[0x0][0x1fc], R0, 0x1, P0 ;  /* 0x00007f0002bd7a11 */ /* 0x000fe400000f0c00 */
[----:B------:R-:W-:Y:S01]  /*16860*/  IADD3 R2, P0, R116, R193, RZ ;  /* 0x000000c174027210 */ /* 0x000fe20007f1e0ff */
[----:B------:R-:W-:Y:S01]  /*16870*/  @!PT LDS RZ, [RZ] ;  /* 0x00000000fffff984 */ /* 0x000fe20000000800 */
[----:B------:R-:W-:Y:S01]  /*16880*/  @!PT LDS RZ, [RZ] ;  /* 0x00000000fffff984 */ /* 0x000fe20000000800 */
[----:B------:R-:W-:Y:S01]  /*16890*/  @!PT LDS RZ, [RZ] ;  /* 0x00000000fffff984 */ /* 0x000fe20000000800 */
[----:B------:R2:W-:Y:S03]  /*168a0*/  LDGSTS.E.BYPASS.LTC128B.128 [R227+0x100], [R116.64], !P5 ;  /* 0x0010000074e37fae */ /* 0x0005e6000e901d48 */
[----:B------:R-:W-:Y:S02]  /*168b0*/  IADD3.X R3, R117, R191, RZ, P0, !PT ;  /* 0x000000bf75037210 */ /* 0x000fe400007fe4ff */
[C---:B------:R-:W-:Y:S03]  /*168c0*/  IADD3 R152, P2, R2.reuse, R240, RZ ;  /* 0x000000f002987210 */ /* 0x040fe60007f5e0ff */
[----:B------:R3:W-:Y:S01]  /*168d0*/  LDGSTS.E.BYPASS.LTC128B.128 [R227+0x4100], [R188.64], !P4 ;  /* 0x04100000bce37fae */ /* 0x0007e2000e101d48 */
[C---:B----4-:R-:W-:Y:S07]  /*168e0*/  IADD3.X R153, R3.reuse, R190, RZ, P2, !PT ;  /* 0x000000be03997210 */ /* 0x050fee00017fe4ff */
[----:B------:R4:W-:Y:S08]  /*168f0*/  LDGSTS.E.BYPASS.LTC128B.128 [R227+0x1100], [R2.64], !P5 ;  /* 0x0110000002e37fae */ /* 0x0009f0000e901d48 */
[----:B------:R4:W-:Y:S01]  /*16900*/  LDGSTS.E.BYPASS.LTC128B.128 [R227+0x5100], [R2.64+0x80], !P4 ;  /* 0x0510008002e37fae */ /* 0x0009e2000e101d48 */
[----:B--2---:R-:W-:Y:S04]  /*16910*/  IADD3 R116, P0, R2, R193, RZ ;  /* 0x000000c102747210 */ /* 0x004fe80007f1e0ff */
[----:B------:R-:W-:Y:S01]  /*16920*/  IADD3.X R117, R3, R191, RZ, P0, !PT ;  /* 0x000000bf03757210 */ /* 0x000fe200007fe4ff */
[C---:B-1----:R-:W-:Y:S03]  /*16930*/  HMMA.16816.F32.BF16 R36, R140.reuse, R148, R36 ;  /* 0x000000948c24723c */ /* 0x042fe60000041824 */
[C---:B------:R-:W-:Y:S01]  /*16940*/  IADD3 R144, P1, R116.reuse, R193, RZ ;  /* 0x000000c174907210 */ /* 0x040fe20007f3e0ff */
[----:B------:R1:W-:Y:S03]  /*16950*/  LDGSTS.E.BYPASS.LTC128B.128 [R227+0x2100], [R116.64], !P5 ;  /* 0x0210000074e37fae */ /* 0x0003e6000e901d48 */
[C---:B------:R-:W-:Y:S01]  /*16960*/  IADD3.X R145, R117.reuse, R191, RZ, P1, !PT ;  /* 0x000000bf75917210 */ /* 0x040fe20000ffe4ff */
[C---:B------:R-:W-:Y:S04]  /*16970*/  HMMA.16816.F32.BF16 R40, R140.reuse, R150, R40 ;  /* 0x000000968c28723c */ /* 0x040fe80000041828 */
[----:B------:R2:W-:Y:S04]  /*16980*/  LDGSTS.E.BYPASS.LTC128B.128 [R227+0x6100], [R152.64], !P4 ;  /* 0x0610000098e37fae */ /* 0x0005e8000e101d48 */
[C---:B------:R-:W-:Y:S04]  /*16990*/  HMMA.16816.F32.BF16 R44, R140.reuse, R156, R44 ;  /* 0x0000009c8c2c723c */ /* 0x040fe8000004182c */
[----:B------:R5:W-:Y:S01]  /*169a0*/  LDGSTS.E.BYPASS.LTC128B.128 [R227+0x3100], [R144.64], !P5 ;  /* 0x0310000090e37fae */ /* 0x000be2000e901d48 */
[----:B----4-:R-:W-:Y:S03]  /*169b0*/  IADD3 R2, P0, R116, R240, RZ ;  /* 0x000000f074027210 */ /* 0x010fe60007f1e0ff */
        /* <DEDUP_REMOVED lines=9> */
[----:B-----5:R-:W5:Y:S07]  /*16a50*/  LDSM.16.M88.4 R144, [R210+0x8100] ;  /* 0x00810000d290783b */ /* 0x020f6e0000000200 */
[----:B------:R-:W-:Y:S01]  /*16a60*/  HMMA.16816.F32.BF16 R64, R140, R166, R64 ;  /* 0x000000a68c40723c */ /* 0x000fe20000041840 */
[----:B--2---:R-:W2:Y:S08]  /*16a70*/  LDSM.16.M88.4 R152, [R210+0x9100] ;  /* 0x00910000d298783b */ /* 0x004eb00000000200 */
[----:B------:R-:W0:Y:S08]  /*16a80*/  LDGDEPBAR ;  /* 0x00000000000079af */ /* 0x000e300000000000 */
[----:B------:R-:W1:Y:S08]  /*16a90*/  LDSM.16.M88.4 R156, [R210+0x9900] ;  /* 0x00990000d29c783b */ /* 0x000e700000000200 */
[----:B------:R-:W1:Y:S01]  /*16aa0*/  LDSM.16.M88.4 R160, [R210+0xa100] ;  /* 0x00a10000d2a0783b */ /* 0x000e620000000200 */
[C---:B-----5:R-:W-:Y:S07]  /*16ab0*/  HMMA.16816.F32.BF16 R4, R168.reuse, R144, R4 ;  /* 0x00000090a804723c */ /* 0x060fee0000041804 */
[----:B------:R-:W-:Y:S01]  /*16ac0*/  LDSM.16.M88.4 R164, [R204+0xd900] ;  /* 0x00d90000cca4783b */ /* 0x000fe20000000200 */
[C---:B------:R-:W-:Y:S07]  /*16ad0*/  HMMA.16816.F32.BF16 R8, R168.reuse, R146, R8 ;  /* 0x00000092a808723c */ /* 0x040fee0000041808 */
[----:B------:R-:W5:Y:S01]  /*16ae0*/  LDSM.16.M88.4 R144, [R210+0xa900] ;  /* 0x00a90000d290783b */ /* 0x000f620000000200 */
        /* <DEDUP_REMOVED lines=8> */
[C---:B-1----:R-:W-:Y:S07]  /*16b70*/  HMMA.16816.F32.BF16 R28, R168.reuse, R156, R28 ;  /* 0x0000009ca81c723c */ /* 0x042fee000004181c */
[----:B------:R-:W-:Y:S01]  /*16b80*/  LDSM.16.M88.4 R200, [R210+0xf100] ;  /* 0x00f10000d2c8783b */ /* 0x000fe20000000200 */
[C---:B------:R-:W-:Y:S07]  /*16b90*/  HMMA.16816.F32.BF16 R32, R168.reuse, R158, R32 ;  /* 0x0000009ea820723c */ /* 0x040fee0000041820 */
[----:B------:R-:W1:Y:S01]  /*16ba0*/  LDSM.16.M88.4 R156, [R207] ;  /* 0x00000000cf9c783b */ /* 0x000e620000000200 */
        /* <DEDUP_REMOVED lines=34> */
[----:B------:R-:W-:Y:S01]  /*16dd0*/  HMMA.16816.F32.BF16 R64, R172, R146, R64 ;  /* 0x00000092ac40723c */ /* 0x000fe20000041840 */
        /* <DEDUP_REMOVED lines=9> */
[----:B------:R-:W1:Y:S07]  /*16e70*/  LDSM.16.M88.4 R156, [R219] ;  /* 0x00000000db9c783b */ /* 0x000e6e0000000200 */
[C---:B------:R-:W-:Y:S08]  /*16e80*/  HMMA.16816.F32.BF16 R28, R176.reuse, R164, R28 ;  /* 0x000000a4b01c723c */ /* 0x040ff0000004181c */
[C---:B------:R-:W-:Y:S01]  /*16e90*/  HMMA.16816.F32.BF16 R32, R176.reuse, R166, R32 ;  /* 0x000000a6b020723c */ /* 0x040fe20000041820 */
[----:B------:R-:W-:Y:S07]  /*16ea0*/  LDSM.16.M88.4 R164, [R217] ;  /* 0x00000000d9a4783b */ /* 0x000fee0000000200 */
[C---:B------:R-:W-:Y:S08]  /*16eb0*/  HMMA.16816.F32.BF16 R36, R176.reuse, R160, R36 ;  /* 0x000000a0b024723c */ /* 0x040ff00000041824 */
[C---:B------:R-:W-:Y:S01]  /*16ec0*/  HMMA.16816.F32.BF16 R40, R176.reuse, R162, R40 ;  /* 0x000000a2b028723c */ /* 0x040fe20000041828 */
[----:B------:R-:W1:Y:S07]  /*16ed0*/  LDSM.16.M88.4 R160, [R218] ;  /* 0x00000000daa0783b */ /* 0x000e6e0000000200 */
[C---:B-----5:R-:W-:Y:S08]  /*16ee0*/  HMMA.16816.F32.BF16 R44, R176.reuse, R144, R44 ;  /* 0x00000090b02c723c */ /* 0x060ff0000004182c */
[C---:B------:R-:W-:Y:S01]  /*16ef0*/  HMMA.16816.F32.BF16 R48, R176.reuse, R146, R48 ;  /* 0x00000092b030723c */ /* 0x040fe20000041830 */
[----:B------:R-:W5:Y:S07]  /*16f00*/  LDSM.16.M88.4 R144, [R216] ;  /* 0x00000000d890783b */ /* 0x000f6e0000000200 */
[C---:B---3--:R-:W-:Y:S08]  /*16f10*/  HMMA.16816.F32.BF16 R52, R176.reuse, R148, R52 ;  /* 0x00000094b034723c */ /* 0x048ff00000041834 */
[C---:B------:R-:W-:Y:S01]  /*16f20*/  HMMA.16816.F32.BF16 R56, R176.reuse, R150, R56 ;  /* 0x00000096b038723c */ /* 0x040fe20000041838 */
[----:B------:R-:W3:Y:S07]  /*16f30*/  LDSM.16.M88.4 R148, [R215] ;  /* 0x00000000d794783b */ /* 0x000eee0000000200 */
[C---:B--2---:R-:W-:Y:S08]  /*16f40*/  HMMA.16816.F32.BF16 R60, R176.reuse, R152, R60 ;  /* 0x00000098b03c723c */ /* 0x044ff0000004183c */
[----:B------:R-:W-:Y:S01]  /*16f50*/  HMMA.16816.F32.BF16 R64, R176, R154, R64 ;  /* 0x0000009ab040723c */ /* 0x000fe20000041840 */
[----:B------:R-:W2:Y:S07]  /*16f60*/  LDSM.16.M88.4 R152, [R213] ;  /* 0x00000000d598783b */ /* 0x000eae0000000200 */
[C---:B-1----:R-:W-:Y:S08]  /*16f70*/  HMMA.16816.F32.BF16 R4, R180.reuse, R156, R4 ;  /* 0x0000009cb404723c */ /* 0x042ff00000041804 */
        /* <DEDUP_REMOVED lines=10> */
[----:B------:R-:W1:Y:S07]  /*17020*/  LDSM.16.M88.4 R144, [R212] ;  /* 0x00000000d490783b */ /* 0x000e6e0000000200 */
[C---:B---3--:R-:W-:Y:S08]  /*17030*/  HMMA.16816.F32.BF16 R36, R180.reuse, R148, R36 ;  /* 0x00000094b424723c */ /* 0x048ff00000041824 */
[C---:B------:R-:W-:Y:S01]  /*17040*/  HMMA.16816.F32.BF16 R40, R180.reuse, R150, R40 ;  /* 0x00000096b428723c */ /* 0x040fe20000041828 */
[----:B------:R-:W3:Y:S07]  /*17050*/  LDSM.16.M88.4 R148, [R210+0xc100] ;  /* 0x00c10000d294783b */ /* 0x000eee0000000200 */
[C---:B------:R-:W-:Y:S08]  /*17060*/  HMMA.16816.F32.BF16 R44, R180.reuse, R188, R44 ;  /* 0x000000bcb42c723c */ /* 0x040ff0000004182c */
[C---:B------:R-:W-:Y:S01]  /*17070*/  HMMA.16816.F32.BF16 R48, R180.reuse, R190, R48 ;  /* 0x000000beb430723c */ /* 0x040fe20000041830 */
[----:B------:R-:W5:Y:S07]  /*17080*/  LDSM.16.M88.4 R188, [R210+0xe100] ;  /* 0x00e10000d2bc783b */ /* 0x000f6e0000000200 */
        /* <DEDUP_REMOVED lines=32> */
[----:B----4-:R-:W-:Y:S02]  /*17290*/  FMNMX.FTZ R2, R6, R119, !PT ;  /* 0x0000007706027209 */ /* 0x010fe40007810000 */
        /* <DEDUP_REMOVED lines=89> */
[----:B------:R-:W-:Y:S01]  /*17830*/  FFMA.FTZ R5, R5, c[0x0][0x2d0], -R156 ;  /* 0x0000b40005057a23 */ /* 0x000fe2000001089c */
[----:B------:R-:W-:Y:S01]  /*17840*/  @P0 SHF.R.S32.HI R3, RZ, 0x1f, R228 ;  /* 0x0000001fff030819 */ /* 0x000fe200000114e4 */
[----:B------:R1:W-:Y:S01]  /*17850*/  MUFU.EX2 R233, R4 ;  /* 0x0000000400e97308 */ /* 0x0003e20000000800 */
[--C-:B------:R-:W-:Y:S02]  /*17860*/  FFMA.FTZ R8, R8, c[0x0][0x2d0], -R156.reuse ;  /* 0x0000b40008087a23 */ /* 0x100fe4000001089c */
[----:B------:R-:W-:Y:S02]  /*17870*/  FADD.FTZ R0, -R116, R119 ;  /* 0x0000007774007221 */ /* 0x000fe40000010100 */
[----:B------:R-:W-:Y:S02]  /*17880*/  @P0 IMAD R3, R3, c[0x0][0x1e0], RZ ;  /* 0x0000780003030a24 */ /* 0x000fe400078e02ff */
[C---:B------:R-:W-:Y:S03]  /*17890*/  @P0 IMAD.WIDE.U32 R118, R228.reuse, c[0x0][0x1e0], RZ ;  /* 0x00007800e4760a25 */ /* 0x040fe600078e00ff */
[----:B------:R2:W-:Y:S01]  /*178a0*/  MUFU.EX2 R232, R5 ;  /* 0x0000000500e87308 */ /* 0x0005e20000000800 */
[----:B------:R-:W-:Y:S02]  /*178b0*/  @P0 IMAD R3, R228, c[0x0][0x1e4], R3 ;  /* 0x00007900e4030a24 */ /* 0x000fe400078e0203 */
[--C-:B------:R-:W-:Y:S02]  /*178c0*/  FFMA.FTZ R9, R9, c[0x0][0x2d0], -R156.reuse ;  /* 0x0000b40009097a23 */ /* 0x100fe4000001089c */
[----:B------:R-:W-:Y:S01]  /*178d0*/  FMUL.FTZ R2, R2, c[0x0][0x2d0] ;  /* 0x0000b40002027a20 */ /* 0x000fe20000410000 */
[----:B------:R-:W-:Y:S01]  /*178e0*/  @P0 IADD3 R119, R119, R3, RZ ;  /* 0x0000000377770210 */ /* 0x000fe20007ffe0ff */
[----:B------:R-:W-:Y:S01]  /*178f0*/  FMUL.FTZ R0, R0, c[0x0][0x2d0] ;  /* 0x0000b40000007a20 */ /* 0x000fe20000410000 */
[----:B------:R-:W-:Y:S01]  /*17900*/  @P0 SHF.L.U32 R3, R118, 0x7, RZ ;  /* 0x0000000776030819 */ /* 0x000fe200000006ff */
[--C-:B------:R-:W-:Y:S01]  /*17910*/  FFMA.FTZ R24, R24, c[0x0][0x2d0], -R156.reuse ;  /* 0x0000b40018187a23 */ /* 0x100fe2000001089c */
[----:B------:R-:W-:Y:S01]  /*17920*/  @P0 SHF.L.U64.HI R119, R118, 0x7, R119 ;  /* 0x0000000776770819 */ /* 0x000fe20000010277 */
[----:B------:R-:W-:Y:S01]  /*17930*/  MUFU.EX2 R230, R9 ;  /* 0x0000000900e67308 */ /* 0x000fe20000000800 */
[--C-:B------:R-:W-:Y:S01]  /*17940*/  FFMA.FTZ R25, R25, c[0x0][0x2d0], -R156.reuse ;  /* 0x0000b40019197a23 */ /* 0x100fe2000001089c */
[C---:B-1----:R-:W-:Y:S01]  /*17950*/  @P0 IADD3 R4, P1, R3.reuse, R242, RZ ;  /* 0x000000f203040210 */ /* 0x042fe20007f3e0ff */
[--C-:B------:R-:W-:Y:S01]  /*17960*/  FFMA.FTZ R28, R28, c[0x0][0x2d0], -R156.reuse ;  /* 0x0000b4001c1c7a23 */ /* 0x100fe2000001089c */
[----:B------:R-:W-:Y:S01]  /*17970*/  @P0 IADD3 R3, P2, R3, R238, RZ ;  /* 0x000000ee03030210 */ /* 0x000fe20007f5e0ff */
[----:B------:R-:W3:Y:S01]  /*17980*/  LDL.LU R242, [R1+0x4] ;  /* 0x0000040001f27983 */ /* 0x000ee20000300800 */
[----:B------:R-:W-:Y:S01]  /*17990*/  @P0 LEA R118, P3, R4, c[0x0][0x1c8], 0x1 ;  /* 0x0000720004760a11 */ /* 0x000fe200078608ff */
[--C-:B------:R-:W-:Y:S01]  /*179a0*/  FFMA.FTZ R29, R29, c[0x0][0x2d0], -R156.reuse ;  /* 0x0000b4001d1d7a23 */ /* 0x100fe2000001089c */
[----:B------:R-:W-:Y:S02]  /*179b0*/  @P0 IADD3.X R145, R119, R231, RZ, P1, !PT ;  /* 0x000000e777910210 */ /* 0x000fe40000ffe4ff */
[----:B------:R-:W1:Y:S01]  /*179c0*/  MUFU.EX2 R2, R2 ;  /* 0x0000000200027308 */ /* 0x000e620000000800 */
[----:B------:R-:W-:Y:S01]  /*179d0*/  @P0 LEA R144, P1, R3, c[0x0][0x1c8], 0x1 ;  /* 0x0000720003900a11 */ /* 0x000fe200078208ff */
[----:B------:R-:W4:Y:S01]  /*179e0*/  LDL.LU R241, [R1+0xc] ;  /* 0x00000c0001f17983 */ /* 0x000f220000300800 */
[----:B--2---:R-:W-:Y:S01]  /*179f0*/  @P0 IADD3.X R5, R119, R239, RZ, P2, !PT ;  /* 0x000000ef77050210 */ /* 0x004fe200017fe4ff */
[--C-:B------:R-:W-:Y:S01]  /*17a00*/  FFMA.FTZ R32, R32, c[0x0][0x2d0], -R156.reuse ;  /* 0x0000b40020207a23 */ /* 0x100fe2000001089c */
[----:B------:R-:W-:Y:S01]  /*17a10*/  @P0 LEA.HI.X R119, R4, c[0x0][0x1cc], R145, 0x1, P3 ;  /* 0x0000730004770a11 */ /* 0x000fe200018f0c91 */
[--C-:B------:R-:W-:Y:S01]  /*17a20*/  FFMA.FTZ R33, R33, c[0x0][0x2d0], -R156.reuse ;  /* 0x0000b40021217a23 */ /* 0x100fe2000001089c */
[----:B------:R-:W-:Y:S01]  /*17a30*/  @P0 LEA.HI.X R145, R3, c[0x0][0x1cc], R5, 0x1, P1 ;  /* 0x0000730003910a11 */ /* 0x000fe200008f0c05 */
[----:B------:R-:W-:Y:S01]  /*17a40*/  FMUL.FTZ R3, R116, c[0x0][0x2d0] ;  /* 0x0000b40074037a20 */ /* 0x000fe20000410000 */
[----:B------:R-:W-:Y:S01]  /*17a50*/  @P0 IADD3 R4, P1, R118, UR10, RZ ;  /* 0x0000000a76040c10 */ /* 0x000fe2000ff3e0ff */
[----:B------:R2:W-:Y:S01]  /*17a60*/  @P0 LDGSTS.E.BYPASS.LTC128B.128 [R227+0x8100], [R118.64], !P5 ;  /* 0x0810000076e30fae */ /* 0x0005e2000e901d48 */
[----:B------:R5:W-:Y:S01]  /*17a70*/  MUFU.EX2 R231, R8 ;  /* 0x0000000800e77308 */ /* 0x000be20000000800 */
[--C-:B------:R-:W-:Y:S01]  /*17a80*/  FFMA.FTZ R6, R6, c[0x0][0x2d0], -R3.reuse ;  /* 0x0000b40006067a23 */ /* 0x100fe20000010803 */
[----:B------:R-:W-:Y:S01]  /*17a90*/  @P0 IADD3.X R5, R119, UR6, RZ, P1, !PT ;  /* 0x0000000677050c10 */ /* 0x000fe20008ffe4ff */
[--C-:B------:R-:W-:Y:S02]  /*17aa0*/  FFMA.FTZ R10, R10, c[0x0][0x2d0], -R3.reuse ;  /* 0x0000b4000a0a7a23 */ /* 0x100fe40000010803 */
[--C-:B------:R-:W-:Y:S02]  /*17ab0*/  FFMA.FTZ R11, R11, c[0x0][0x2d0], -R3.reuse ;  /* 0x0000b4000b0b7a23 */ /* 0x100fe40000010803 */
[----:B------:R2:W-:Y:S01]  /*17ac0*/  @P0 LDGSTS.E.BYPASS.LTC128B.128 [R227+0xc100], [R144.64], !P4 ;  /* 0x0c10000090e30fae */ /* 0x0005e2000e101d48 */
[--C-:B------:R-:W-:Y:S02]  /*17ad0*/  FFMA.FTZ R26, R26, c[0x0][0x2d0], -R3.reuse ;  /* 0x0000b4001a1a7a23 */ /* 0x100fe40000010803 */
[----:B------:R2:W-:Y:S01]  /*17ae0*/  MUFU.EX2 R188, R6 ;  /* 0x0000000600bc7308 */ /* 0x0005e20000000800 */
[--C-:B------:R-:W-:Y:S02]  /*17af0*/  FFMA.FTZ R27, R27, c[0x0][0x2d0], -R3.reuse ;  /* 0x0000b4001b1b7a23 */ /* 0x100fe40000010803 */
[C---:B-1----:R-:W-:Y:S02]  /*17b00*/  FMUL.FTZ R68, R2.reuse, R68 ;  /* 0x0000004402447220 */ /* 0x042fe40000410000 */
[----:B------:R1:W-:Y:S01]  /*17b10*/  @P0 LDGSTS.E.BYPASS.LTC128B.128 [R227+0x9100], [R4.64], !P5 ;  /* 0x0910000004e30fae */ /* 0x0003e2000e901d48 */
[C---:B------:R-:W-:Y:S02]  /*17b20*/  FMUL.FTZ R69, R2.reuse, R69 ;  /* 0x0000004502457220 */ /* 0x040fe40000410000 */
[C---:B------:R-:W-:Y:S02]  /*17b30*/  FMUL.FTZ R72, R2.reuse, R72 ;  /* 0x0000004802487220 */ /* 0x040fe40000410000 */
[----:B------:R-:W1:Y:S01]  /*17b40*/  MUFU.EX2 R0, R0 ;  /* 0x0000000000007308 */ /* 0x000e620000000800 */
[----:B------:R-:W-:Y:S02]  /*17b50*/  FMUL.FTZ R73, R2, R73 ;  /* 0x0000004902497220 */ /* 0x000fe40000410000 */
[----:B------:R1:W-:Y:S01]  /*17b60*/  @P0 LDGSTS.E.BYPASS.LTC128B.128 [R227+0xd100], [R4.64+0x80], !P4 ;  /* 0x0d10008004e30fae */ /* 0x0003e2000e101d48 */
[----:B-----5:R-:W-:Y:S01]  /*17b70*/  @P0 IADD3 R8, P1, R4, UR10, RZ ;  /* 0x0000000a04080c10 */ /* 0x020fe2000ff3e0ff */
[----:B------:R-:W-:Y:S01]  /*17b80*/  FMUL.FTZ R76, R2, R76 ;  /* 0x0000004c024c7220 */ /* 0x000fe20000410000 */
[----:B--2---:R-:W-:Y:S01]  /*17b90*/  @P0 IADD3 R118, P3, R4, R235, RZ ;  /* 0x000000eb04760210 */ /* 0x004fe20007f7e0ff */
[C---:B------:R-:W-:Y:S01]  /*17ba0*/  FMUL.FTZ R77, R2.reuse, R77 ;  /* 0x0000004d024d7220 */ /* 0x040fe20000410000 */
[C---:B------:R-:W-:Y:S01]  /*17bb0*/  @P0 IADD3.X R9, R5.reuse, UR6, RZ, P1, !PT ;  /* 0x0000000605090c10 */ /* 0x040fe20008ffe4ff */
[C---:B------:R-:W-:Y:S01]  /*17bc0*/  FMUL.FTZ R80, R2.reuse, R80 ;  /* 0x0000005002507220 */ /* 0x040fe20000410000 */
[----:B------:R-:W-:Y:S01]  /*17bd0*/  @P0 IADD3.X R119, R5, R234, RZ, P3, !PT ;  /* 0x000000ea05770210 */ /* 0x000fe20001ffe4ff */
[----:B------:R2:W-:Y:S01]  /*17be0*/  MUFU.EX2 R166, R10 ;  /* 0x0000000a00a67308 */ /* 0x0005e20000000800 */
[----:B------:R-:W-:Y:S01]  /*17bf0*/  FMUL.FTZ R81, R2, R81 ;  /* 0x0000005102517220 */ /* 0x000fe20000410000 */
[----:B------:R5:W-:Y:S01]  /*17c00*/  @P0 LDGSTS.E.BYPASS.LTC128B.128 [R227+0xa100], [R8.64], !P5 ;  /* 0x0a10000008e30fae */ /* 0x000be2000e901d48 */
[--C-:B------:R-:W-:Y:S01]  /*17c10*/  FFMA.FTZ R144, R7, c[0x0][0x2d0], -R3.reuse ;  /* 0x0000b40007907a23 */ /* 0x100fe20000010803 */
[----:B------:R-:W-:Y:S01]  /*17c20*/  @P0 IADD3 R6, P2, R8, UR10, RZ ;  /* 0x0000000a08060c10 */ /* 0x000fe2000ff5e0ff */
[C---:B------:R-:W-:Y:S02]  /*17c30*/  FMUL.FTZ R84, R2.reuse, R84 ;  /* 0x0000005402547220 */ /* 0x040fe40000410000 */
[C---:B------:R-:W-:Y:S01]  /*17c40*/  FMUL.FTZ R85, R2.reuse, R85 ;  /* 0x0000005502557220 */ /* 0x040fe20000410000 */
[C---:B------:R-:W-:Y:S01]  /*17c50*/  @P0 IADD3.X R7, R9.reuse, UR6, RZ, P2, !PT ;  /* 0x0000000609070c10 */ /* 0x040fe200097fe4ff */
[C---:B------:R-:W-:Y:S01]  /*17c60*/  FMUL.FTZ R88, R2.reuse, R88 ;  /* 0x0000005802587220 */ /* 0x040fe20000410000 */
[----:B------:R5:W-:Y:S01]  /*17c70*/  @P0 LDGSTS.E.BYPASS.LTC128B.128 [R227+0xe100], [R118.64], !P4 ;  /* 0x0e10000076e30fae */ /* 0x000be2000e101d48 */
[----:B------:R5:W-:Y:S01]  /*17c80*/  MUFU.EX2 R167, R144 ;  /* 0x0000009000a77308 */ /* 0x000be20000000800 */
[----:B------:R-:W-:Y:S02]  /*17c90*/  FMUL.FTZ R89, R2, R89 ;  /* 0x0000005902597220 */ /* 0x000fe40000410000 */
[C---:B-1----:R-:W-:Y:S02]  /*17ca0*/  FMUL.FTZ R70, R0.reuse, R70 ;  /* 0x0000004600467220 */ /* 0x042fe40000410000 */
[----:B------:R-:W-:Y:S02]  /*17cb0*/  FMUL.FTZ R71, R0, R71 ;  /* 0x0000004700477220 */ /* 0x000fe40000410000 */
[----:B------:R1:W-:Y:S01]  /*17cc0*/  @P0 LDGSTS.E.BYPASS.LTC128B.128 [R227+0xb100], [R6.64], !P5 ;  /* 0x0b10000006e30fae */ /* 0x0003e2000e901d48 */
[----:B------:R-:W-:Y:S01]  /*17cd0*/  @P0 IADD3 R4, P1, R8, R235, RZ ;  /* 0x000000eb08040210 */ /* 0x000fe20007f3e0ff */
[C---:B------:R-:W-:Y:S01]  /*17ce0*/  FMUL.FTZ R74, R0.reuse, R74 ;  /* 0x0000004a004a7220 */ /* 0x040fe20000410000 */
[----:B------:R-:W1:Y:S01]  /*17cf0*/  MUFU.EX2 R165, R11 ;  /* 0x0000000b00a57308 */ /* 0x000e620000000800 */
[C---:B------:R-:W-:Y:S01]  /*17d00*/  FMUL.FTZ R75, R0.reuse, R75 ;  /* 0x0000004b004b7220 */ /* 0x040fe20000410000 */
[----:B------:R-:W-:Y:S01]  /*17d10*/  @P0 IADD3.X R5, R9, R234, RZ, P1, !PT ;  /* 0x000000ea09050210 */ /* 0x000fe20000ffe4ff */
[C---:B--2---:R-:W-:Y:S02]  /*17d20*/  FMUL.FTZ R10, R0.reuse, R126 ;  /* 0x0000007e000a7220 */ /* 0x044fe40000410000 */
[----:B------:R-:W-:Y:S02]  /*17d30*/  FMUL.FTZ R78, R0, R78 ;  /* 0x0000004e004e7220 */ /* 0x000fe40000410000 */
[----:B------:R2:W-:Y:S01]  /*17d40*/  @P0 LDGSTS.E.BYPASS.LTC128B.128 [R227+0xf100], [R4.64], !P4 ;  /* 0x0f10000004e30fae */ /* 0x0005e2000e101d48 */
[C---:B-----5:R-:W-:Y:S02]  /*17d50*/  FMUL.FTZ R8, R2.reuse, R124 ;  /* 0x0000007c02087220 */ /* 0x060fe40000410000 */
[----:B------:R-:W-:Y:S01]  /*17d60*/  FMUL.FTZ R9, R2, R125 ;  /* 0x0000007d02097220 */ /* 0x000fe20000410000 */
[----:B------:R-:W-:Y:S01]  /*17d70*/  MUFU.EX2 R194, R24 ;  /* 0x0000001800c27308 */ /* 0x000fe20000000800 */
[C---:B------:R-:W-:Y:S02]  /*17d80*/  FMUL.FTZ R79, R0.reuse, R79 ;  /* 0x0000004f004f7220 */ /* 0x040fe40000410000 */
[C---:B------:R-:W-:Y:S01]  /*17d90*/  FMUL.FTZ R82, R0.reuse, R82 ;  /* 0x0000005200527220 */ /* 0x040fe20000410000 */
[----:B------:R-:W5:Y:S01]  /*17da0*/  LDSM.16.MT88.4 R144, [R205+0x100] ;  /* 0x00010000cd90783b */ /* 0x000f620000004200 */
[C---:B------:R-:W-:Y:S02]  /*17db0*/  FMUL.FTZ R83, R0.reuse, R83 ;  /* 0x0000005300537220 */ /* 0x040fe40000410000 */
[C---:B------:R-:W-:Y:S02]  /*17dc0*/  FMUL.FTZ R86, R0.reuse, R86 ;  /* 0x0000005600567220 */ /* 0x040fe40000410000 */
[C---:B------:R-:W-:Y:S01]  /*17dd0*/  FMUL.FTZ R87, R0.reuse, R87 ;  /* 0x0000005700577220 */ /* 0x040fe20000410000 */
[----:B------:R-:W-:Y:S01]  /*17de0*/  MUFU.EX2 R193, R25 ;  /* 0x0000001900c17308 */ /* 0x000fe20000000800 */
[C---:B------:R-:W-:Y:S01]  /*17df0*/  FMUL.FTZ R90, R0.reuse, R90 ;  /* 0x0000005a005a7220 */ /* 0x040fe20000410000 */
[----:B------:R-:W5:Y:S01]  /*17e00*/  LDSM.16.MT88.4 R148, [R206+0x100] ;  /* 0x00010000ce94783b */ /* 0x000f620000004200 */
[----:B-1----:R-:W-:Y:S01]  /*17e10*/  FMUL.FTZ R6, R0, R122 ;  /* 0x0000007a00067220 */ /* 0x002fe20000410000 */
[----:B------:R-:W-:Y:S01]  /*17e20*/  F2FP.BF16.PACK_AB R122, R230, R231 ;  /* 0x000000e7e67a723e */ /* 0x000fe200000010ff */
[C---:B------:R-:W-:Y:S01]  /*17e30*/  FMUL.FTZ R7, R0.reuse, R123 ;  /* 0x0000007b00077220 */ /* 0x040fe20000410000 */
[----:B------:R-:W-:Y:S01]  /*17e40*/  F2FP.BF16.PACK_AB R123, R165, R166 ;  /* 0x000000a6a57b723e */ /* 0x000fe200000010ff */
[C---:B------:R-:W-:Y:S02]  /*17e50*/  FMUL.FTZ R11, R0.reuse, R127 ;  /* 0x0000007f000b7220 */ /* 0x040fe40000410000 */
[----:B------:R-:W-:Y:S01]  /*17e60*/  FMUL.FTZ R91, R0, R91 ;  /* 0x0000005b005b7220 */ /* 0x000fe20000410000 */
[----:B------:R-:W1:Y:S01]  /*17e70*/  LDSM.16.MT88.4 R152, [R209+0x100] ;  /* 0x00010000d198783b */ /* 0x000e620000004200 */
[----:B------:R-:W-:Y:S01]  /*17e80*/  MUFU.EX2 R158, R26 ;  /* 0x0000001a009e7308 */ /* 0x000fe20000000800 */
[--C-:B------:R-:W-:Y:S02]  /*17e90*/  FFMA.FTZ R30, R30, c[0x0][0x2d0], -R3.reuse ;  /* 0x0000b4001e1e7a23 */ /* 0x100fe40000010803 */
[----:B--2---:R-:W-:Y:S01]  /*17ea0*/  FMUL.FTZ R4, R2, R120 ;  /* 0x0000007802047220 */ /* 0x004fe20000410000 */
[----:B------:R-:W-:Y:S01]  /*17eb0*/  F2FP.BF16.PACK_AB R120, R232, R233 ;  /* 0x000000e9e878723e */ /* 0x000fe200000010ff */
[----:B------:R-:W-:Y:S01]  /*17ec0*/  FMUL.FTZ R5, R2, R121 ;  /* 0x0000007902057220 */ /* 0x000fe20000410000 */
[----:B------:R-:W-:Y:S01]  /*17ed0*/  F2FP.BF16.PACK_AB R121, R167, R188 ;  /* 0x000000bca779723e */ /* 0x000fe200000010ff */
[----:B------:R-:W2:Y:S01]  /*17ee0*/  LDSM.16.MT88.4 R124, [R208+0x100] ;  /* 0x00010000d07c783b */ /* 0x000ea20000004200 */
[--C-:B------:R-:W-:Y:S02]  /*17ef0*/  FFMA.FTZ R31, R31, c[0x0][0x2d0], -R3.reuse ;  /* 0x0000b4001f1f7a23 */ /* 0x100fe40000010803 */
[----:B------:R1:W-:Y:S01]  /*17f00*/  MUFU.EX2 R157, R27 ;  /* 0x0000001b009d7308 */ /* 0x0003e20000000800 */
[--C-:B------:R-:W-:Y:S02]  /*17f10*/  FFMA.FTZ R34, R34, c[0x0][0x2d0], -R3.reuse ;  /* 0x0000b40022227a23 */ /* 0x100fe40000010803 */
[--C-:B------:R-:W-:Y:S02]  /*17f20*/  FFMA.FTZ R35, R35, c[0x0][0x2d0], -R3.reuse ;  /* 0x0000b40023237a23 */ /* 0x100fe40000010803 */
[----:B------:R-:W0:Y:S01]  /*17f30*/  LDGDEPBAR ;  /* 0x00000000000079af */ /* 0x000e220000000000 */
[--C-:B------:R-:W-:Y:S02]  /*17f40*/  FFMA.FTZ R36, R36, c[0x0][0x2d0], -R156.reuse ;  /* 0x0000b40024247a23 */ /* 0x100fe4000001089c */
[--C-:B------:R-:W-:Y:S02]  /*17f50*/  FFMA.FTZ R37, R37, c[0x0][0x2d0], -R156.reuse ;  /* 0x0000b40025257a23 */ /* 0x100fe4000001089c */
[----:B------:R-:W-:Y:S01]  /*17f60*/  MUFU.EX2 R192, R28 ;  /* 0x0000001c00c07308 */ /* 0x000fe20000000800 */
[--C-:B------:R-:W-:Y:S01]  /*17f70*/  FFMA.FTZ R40, R40, c[0x0][0x2d0], -R156.reuse ;  /* 0x0000b40028287a23 */ /* 0x100fe2000001089c */
[C---:B-----5:R-:W-:Y:S05]  /*17f80*/  HMMA.16816.F32.BF16 R4, R120.reuse, R144, R4 ;  /* 0x000000907804723c */ /* 0x060fea0000041804 */
[--C-:B------:R-:W-:Y:S03]  /*17f90*/  FFMA.FTZ R41, R41, c[0x0][0x2d0], -R156.reuse ;  /* 0x0000b40029297a23 */ /* 0x100fe6000001089c */
[----:B------:R-:W-:Y:S01]  /*17fa0*/  MUFU.EX2 R190, R29 ;  /* 0x0000001d00be7308 */ /* 0x000fe20000000800 */
[C---:B------:R-:W-:Y:S01]  /*17fb0*/  HMMA.16816.F32.BF16 R8, R120.reuse, R146, R8 ;  /* 0x000000927808723c */ /* 0x040fe20000041808 */
[----:B------:R-:W5:Y:S02]  /*17fc0*/  LDSM.16.MT88.4 R144, [R205+0x4100] ;  /* 0x00410000cd90783b */ /* 0x000f640000004200 */
[--C-:B------:R-:W-:Y:S02]  /*17fd0*/  FFMA.FTZ R38, R38, c[0x0][0x2d0], -R3.reuse ;  /* 0x0000b40026267a23 */ /* 0x100fe40000010803 */
[--C-:B------:R-:W-:Y:S03]  /*17fe0*/  FFMA.FTZ R39, R39, c[0x0][0x2d0], -R3.reuse ;  /* 0x0000b40027277a23 */ /* 0x100fe60000010803 */
[C---:B------:R-:W-:Y:S01]  /*17ff0*/  HMMA.16816.F32.BF16 R68, R120.reuse, R148, R68 ;  /* 0x000000947844723c */ /* 0x040fe20000041844 */
[----:B-1----:R-:W-:Y:S01]  /*18000*/  LDSM.16.MT88.4 R24, [R206+0x1100] ;  /* 0x00110000ce18783b */ /* 0x002fe20000004200 */
[----:B------:R-:W-:Y:S02]  /*18010*/  MUFU.EX2 R191, R32 ;  /* 0x0000002000bf7308 */ /* 0x000fe40000000800 */
[--C-:B------:R-:W-:Y:S02]  /*18020*/  FFMA.FTZ R42, R42, c[0x0][0x2d0], -R3.reuse ;  /* 0x0000b4002a2a7a23 */ /* 0x100fe40000010803 */
[--C-:B------:R-:W-:Y:S02]  /*18030*/  FFMA.FTZ R43, R43, c[0x0][0x2d0], -R3.reuse ;  /* 0x0000b4002b2b7a23 */ /* 0x100fe40000010803 */
[C---:B------:R-:W-:Y:S01]  /*18040*/  HMMA.16816.F32.BF16 R72, R120.reuse, R150, R72 ;  /* 0x000000967848723c */ /* 0x040fe20000041848 */
[----:B------:R-:W1:Y:S03]  /*18050*/  LDSM.16.MT88.4 R148, [R206+0x4100] ;  /* 0x00410000ce94783b */ /* 0x000e660000004200 */
[----:B------:R-:W-:Y:S01]  /*18060*/  MUFU.EX2 R189, R33 ;  /* 0x0000002100bd7308 */ /* 0x000fe20000000800 */
[--C-:B------:R-:W-:Y:S02]  /*18070*/  FFMA.FTZ R44, R44, c[0x0][0x2d0], -R156.reuse ;  /* 0x0000b4002c2c7a23 */ /* 0x100fe4000001089c */
[--C-:B------:R-:W-:Y:S01]  /*18080*/  FFMA.FTZ R45, R45, c[0x0][0x2d0], -R156.reuse ;  /* 0x0000b4002d2d7a23 */ /* 0x100fe2000001089c */
[C---:B------:R-:W-:Y:S04]  /*18090*/  HMMA.16816.F32.BF16 R76, R120.reuse, R152, R76 ;  /* 0x00000098784c723c */ /* 0x040fe8000004184c */
[--C-:B------:R-:W-:Y:S02]  /*180a0*/  FFMA.FTZ R46, R46, c[0x0][0x2d0], -R3.reuse ;  /* 0x0000b4002e2e7a23 */ /* 0x100fe40000010803 */
[----:B------:R-:W-:Y:S01]  /*180b0*/  MUFU.EX2 R153, R34 ;  /* 0x0000002200997308 */ /* 0x000fe20000000800 */
[--C-:B------:R-:W-:Y:S01]  /*180c0*/  FFMA.FTZ R47, R47, c[0x0][0x2d0], -R3.reuse ;  /* 0x0000b4002f2f7a23 */ /* 0x100fe20000010803 */
[C---:B------:R-:W-:Y:S04]  /*180d0*/  HMMA.16816.F32.BF16 R80, R120.reuse, R154, R80 ;  /* 0x0000009a7850723c */ /* 0x040fe80000041850 */
[--C-:B------:R-:W-:Y:S02]  /*180e0*/  FFMA.FTZ R48, R48, c[0x0][0x2d0], -R156.reuse ;  /* 0x0000b40030307a23 */ /* 0x100fe4000001089c */
[--C-:B------:R-:W-:Y:S02]  /*180f0*/  FFMA.FTZ R49, R49, c[0x0][0x2d0], -R156.reuse ;  /* 0x0000b40031317a23 */ /* 0x100fe4000001089c */
[C---:B--2---:R-:W-:Y:S01]  /*18100*/  HMMA.16816.F32.BF16 R84, R120.reuse, R124, R84 ;  /* 0x0000007c7854723c */ /* 0x044fe20000041854 */
[----:B------:R-:W-:Y:S03]  /*18110*/  MUFU.EX2 R155, R30 ;  /* 0x0000001e009b7308 */ /* 0x000fe60000000800 */
[--C-:B------:R-:W-:Y:S02]  /*18120*/  FFMA.FTZ R50, R50, c[0x0][0x2d0], -R3.reuse ;  /* 0x0000b40032327a23 */ /* 0x100fe40000010803 */
[--C-:B------:R-:W-:Y:S02]  /*18130*/  FFMA.FTZ R51, R51, c[0x0][0x2d0], -R3.reuse ;  /* 0x0000b40033337a23 */ /* 0x100fe40000010803 */
[C---:B------:R-:W-:Y:S01]  /*18140*/  HMMA.16816.F32.BF16 R88, R120.reuse, R126, R88 ;  /* 0x0000007e7858723c */ /* 0x040fe20000041858 */
[----:B------:R-:W2:Y:S02]  /*18150*/  LDSM.16.MT88.4 R124, [R209+0x4100] ;  /* 0x00410000d17c783b */ /* 0x000ea40000004200 */
[----:B------:R1:W-:Y:S01]  /*18160*/  MUFU.EX2 R154, R31 ;  /* 0x0000001f009a7308 */ /* 0x0003e20000000800 */
[C---:B------:R-:W-:Y:S02]  /*18170*/  FMUL.FTZ R92, R2.reuse, R92 ;  /* 0x0000005c025c7220 */ /* 0x040fe40000410000 */
[----:B------:R-:W-:Y:S02]  /*18180*/  FMUL.FTZ R93, R2, R93 ;  /* 0x0000005d025d7220 */ /* 0x000fe40000410000 */
[C---:B------:R-:W-:Y:S04]  /*18190*/  FMUL.FTZ R94, R0.reuse, R94 ;  /* 0x0000005e005e7220 */ /* 0x040fe80000410000 */
[----:B------:R-:W-:Y:S01]  /*181a0*/  FMUL.FTZ R95, R0, R95 ;  /* 0x0000005f005f7220 */ /* 0x000fe20000410000 */
[----:B------:R2:W-:Y:S01]  /*181b0*/  MUFU.EX2 R152, R35 ;  /* 0x0000002300987308 */ /* 0x0005e20000000800 */
[--C-:B------:R-:W-:Y:S02]  /*181c0*/  FFMA.FTZ R12, R12, c[0x0][0x2d0], -R156.reuse ;  /* 0x0000b4000c0c7a23 */ /* 0x100fe4000001089c */
[--C-:B------:R-:W-:Y:S02]  /*181d0*/  FFMA.FTZ R13, R13, c[0x0][0x2d0], -R156.reuse ;  /* 0x0000b4000d0d7a23 */ /* 0x100fe4000001089c */
[--C-:B------:R-:W-:Y:S01]  /*181e0*/  FFMA.FTZ R14, R14, c[0x0][0x2d0], -R3.reuse ;  /* 0x0000b4000e0e7a23 */ /* 0x100fe20000010803 */
[C---:B-----5:R-:W-:Y:S03]  /*181f0*/  HMMA.16816.F32.BF16 R92, R120.reuse, R144, R92 ;  /* 0x00000090785c723c */ /* 0x060fe6000004185c */
[--C-:B------:R-:W-:Y:S01]  /*18200*/  FFMA.FTZ R15, R15, c[0x0][0x2d0], -R3.reuse ;  /* 0x0000b4000f0f7a23 */ /* 0x100fe20000010803 */
[----:B------:R5:W-:Y:S01]  /*18210*/  MUFU.EX2 R229, R12 ;  /* 0x0000000c00e57308 */ /* 0x000be20000000800 */
[C---:B------:R-:W-:Y:S02]  /*18220*/  FMUL.FTZ R96, R2.reuse, R96 ;  /* 0x0000006002607220 */ /* 0x040fe40000410000 */
[----:B------:R-:W-:Y:S01]  /*18230*/  FMUL.FTZ R97, R2, R97 ;  /* 0x0000006102617220 */ /* 0x000fe20000410000 */
[----:B-1----:R-:W-:Y:S01]  /*18240*/  LDSM.16.MT88.4 R28, [R206+0x1900] ;  /* 0x00190000ce1c783b */ /* 0x002fe20000004200 */
[C---:B------:R-:W-:Y:S03]  /*18250*/  FMUL.FTZ R98, R0.reuse, R98 ;  /* 0x0000006200627220 */ /* 0x040fe60000410000 */
[----:B------:R-:W-:Y:S02]  /*18260*/  FMUL.FTZ R99, R0, R99 ;  /* 0x0000006300637220 */ /* 0x000fe40000410000 */
[----:B------:R1:W1:Y:S01]  /*18270*/  MUFU.EX2 R203, R13 ;  /* 0x0000000d00cb7308 */ /* 0x0002620000000800 */
[C---:B------:R-:W-:Y:S02]  /*18280*/  FMUL.FTZ R100, R2.reuse, R100 ;  /* 0x0000006402647220 */ /* 0x040fe40000410000 */
[----:B------:R-:W-:Y:S01]  /*18290*/  FMUL.FTZ R101, R2, R101 ;  /* 0x0000006502657220 */ /* 0x000fe20000410000 */
[----:B--2---:R-:W-:Y:S01]  /*182a0*/  LDSM.16.MT88.4 R32, [R209+0x1900] ;  /* 0x00190000d120783b */ /* 0x004fe20000004200 */
[C---:B------:R-:W-:Y:S03]  /*182b0*/  HMMA.16816.F32.BF16 R96, R120.reuse, R146, R96 ;  /* 0x000000927860723c */ /* 0x040fe60000041860 */
[C---:B------:R-:W-:Y:S02]  /*182c0*/  FMUL.FTZ R102, R0.reuse, R102 ;  /* 0x0000006600667220 */ /* 0x040fe40000410000 */
[----:B------:R2:W-:Y:S01]  /*182d0*/  MUFU.EX2 R164, R14 ;  /* 0x0000000e00a47308 */ /* 0x0005e20000000800 */
[----:B------:R-:W-:Y:S01]  /*182e0*/  FMUL.FTZ R103, R0, R103 ;  /* 0x0000006700677220 */ /* 0x000fe20000410000 */
[----:B------:R-:W3:Y:S01]  /*182f0*/  LDSM.16.MT88.4 R144, [R208+0x4100] ;  /* 0x00410000d090783b */ /* 0x000ee20000004200 */
[--C-:B------:R-:W-:Y:S04]  /*18300*/  FFMA.FTZ R16, R16, c[0x0][0x2d0], -R156.reuse ;  /* 0x0000b40010107a23 */ /* 0x100fe8000001089c */
[--C-:B------:R-:W-:Y:S01]  /*18310*/  FFMA.FTZ R17, R17, c[0x0][0x2d0], -R156.reuse ;  /* 0x0000b40011117a23 */ /* 0x100fe2000001089c */
[C---:B------:R-:W-:Y:S02]  /*18320*/  HMMA.16816.F32.BF16 R100, R120.reuse, R148, R100 ;  /* 0x000000947864723c */ /* 0x040fe40000041864 */
[----:B------:R2:W-:Y:S01]  /*18330*/  MUFU.EX2 R163, R15 ;  /* 0x0000000f00a37308 */ /* 0x0005e20000000800 */
[--C-:B------:R-:W-:Y:S02]  /*18340*/  FFMA.FTZ R18, R18, c[0x0][0x2d0], -R3.reuse ;  /* 0x0000b40012127a23 */ /* 0x100fe40000010803 */
[--C-:B------:R-:W-:Y:S02]  /*18350*/  FFMA.FTZ R19, R19, c[0x0][0x2d0], -R3.reuse ;  /* 0x0000b40013137a23 */ /* 0x100fe40000010803 */
[C---:B------:R-:W-:Y:S02]  /*18360*/  FMUL.FTZ R104, R2.reuse, R104 ;  /* 0x0000006802687220 */ /* 0x040fe40000410000 */
[----:B------:R-:W-:Y:S03]  /*18370*/  FMUL.FTZ R105, R2, R105 ;  /* 0x0000006902697220 */ /* 0x000fe60000410000 */
[----:B------:R2:W-:Y:S01]  /*18380*/  MUFU.EX2 R202, R16 ;  /* 0x0000001000ca7308 */ /* 0x0005e20000000800 */
[C---:B------:R-:W-:Y:S02]  /*18390*/  FMUL.FTZ R106, R0.reuse, R106 ;  /* 0x0000006a006a7220 */ /* 0x040fe40000410000 */
[----:B------:R-:W-:Y:S02]  /*183a0*/  FMUL.FTZ R107, R0, R107 ;  /* 0x0000006b006b7220 */ /* 0x000fe40000410000 */
[C---:B-----5:R-:W-:Y:S02]  /*183b0*/  FMUL.FTZ R12, R2.reuse, R128 ;  /* 0x00000080020c7220 */ /* 0x060fe40000410000 */
[----:B-1----:R-:W-:Y:S02]  /*183c0*/  FMUL.FTZ R13, R2, R129 ;  /* 0x00000081020d7220 */ /* 0x002fe40000410000 */
[----:B--2---:R-:W-:Y:S01]  /*183d0*/  FMUL.FTZ R14, R0, R130 ;  /* 0x00000082000e7220 */ /* 0x004fe20000410000 */
[C---:B------:R-:W-:Y:S01]  /*183e0*/  HMMA.16816.F32.BF16 R104, R120.reuse, R150, R104 ;  /* 0x000000967868723c */ /* 0x040fe20000041868 */
[----:B------:R1:W2:Y:S01]  /*183f0*/  MUFU.EX2 R201, R17 ;  /* 0x0000001100c97308 */ /* 0x0002a20000000800 */
[----:B------:R-:W-:Y:S01]  /*18400*/  LDSM.16.MT88.4 R148, [R208+0x900] ;  /* 0x00090000d094783b */ /* 0x000fe20000004200 */
[----:B------:R-:W-:Y:S02]  /*18410*/  FMUL.FTZ R108, R2, R108 ;  /* 0x0000006c026c7220 */ /* 0x000fe40000410000 */
[----:B------:R-:W-:Y:S02]  /*18420*/  FMUL.FTZ R15, R0, R131 ;  /* 0x00000083000f7220 */ /* 0x000fe40000410000 */
[----:B------:R-:W-:Y:S02]  /*18430*/  FMUL.FTZ R109, R2, R109 ;  /* 0x0000006d026d7220 */ /* 0x000fe40000410000 */
[C---:B------:R-:W-:Y:S01]  /*18440*/  FMUL.FTZ R110, R0.reuse, R110 ;  /* 0x0000006e006e7220 */ /* 0x040fe20000410000 */
[----:B------:R-:W5:Y:S01]  /*18450*/  LDSM.16.MT88.4 R128, [R205+0x900] ;  /* 0x00090000cd80783b */ /* 0x000f620000004200 */
[----:B------:R2:W-:Y:S01]  /*18460*/  MUFU.EX2 R162, R18 ;  /* 0x0000001200a27308 */ /* 0x0005e20000000800 */
[C---:B------:R-:W-:Y:S03]  /*18470*/  HMMA.16816.F32.BF16 R12, R120.reuse, R124, R12 ;  /* 0x0000007c780c723c */ /* 0x040fe6000004180c */
[----:B------:R-:W-:Y:S02]  /*18480*/  FMUL.FTZ R111, R0, R111 ;  /* 0x0000006f006f7220 */ /* 0x000fe40000410000 */
[C---:B------:R-:W-:Y:S02]  /*18490*/  FMUL.FTZ R16, R2.reuse, R132 ;  /* 0x0000008402107220 */ /* 0x040fe40000410000 */
[C---:B------:R-:W-:Y:S02]  /*184a0*/  FMUL.FTZ R112, R2.reuse, R112 ;  /* 0x0000007002707220 */ /* 0x040fe40000410000 */
[----:B------:R3:W3:Y:S01]  /*184b0*/  MUFU.EX2 R161, R19 ;  /* 0x0000001300a17308 */ /* 0x0006e20000000800 */
[C---:B------:R-:W-:Y:S01]  /*184c0*/  HMMA.16816.F32.BF16 R108, R120.reuse, R126, R108 ;  /* 0x0000007e786c723c */ /* 0x040fe2000004186c */
[----:B------:R-:W4:Y:S02]  /*184d0*/  LDSM.16.MT88.4 R124, [R206+0x900] ;  /* 0x00090000ce7c783b */ /* 0x000f240000004200 */
[C---:B-1----:R-:W-:Y:S02]  /*184e0*/  FMUL.FTZ R17, R2.reuse, R133 ;  /* 0x0000008502117220 */ /* 0x042fe40000410000 */
[----:B------:R-:W-:Y:S02]  /*184f0*/  FMUL.FTZ R113, R2, R113 ;  /* 0x0000007102717220 */ /* 0x000fe40000410000 */
[C---:B------:R-:W-:Y:S02]  /*18500*/  FMUL.FTZ R114, R0.reuse, R114 ;  /* 0x0000007200727220 */ /* 0x040fe40000410000 */
[----:B------:R-:W-:Y:S01]  /*18510*/  FMUL.FTZ R115, R0, R115 ;  /* 0x0000007300737220 */ /* 0x000fe20000410000 */
[----:B------:R-:W-:Y:S02]  /*18520*/  MUFU.EX2 R119, R50 ;  /* 0x0000003200777308 */ /* 0x000fe40000000800 */
[--C-:B------:R-:W-:Y:S02]  /*18530*/  FFMA.FTZ R20, R20, c[0x0][0x2d0], -R156.reuse ;  /* 0x0000b40014147a23 */ /* 0x100fe4000001089c */
[----:B--2---:R-:W-:Y:S02]  /*18540*/  FMUL.FTZ R18, R0, R134 ;  /* 0x0000008600127220 */ /* 0x004fe40000410000 */
[--C-:B------:R-:W-:Y:S02]  /*18550*/  FFMA.FTZ R21, R21, c[0x0][0x2d0], -R156.reuse ;  /* 0x0000b40015157a23 */ /* 0x100fe4000001089c */
[--C-:B------:R-:W-:Y:S02]  /*18560*/  FFMA.FTZ R22, R22, c[0x0][0x2d0], -R3.reuse ;  /* 0x0000b40016167a23 */ /* 0x100fe40000010803 */
[----:B------:R-:W-:Y:S01]  /*18570*/  MUFU.EX2 R118, R51 ;  /* 0x0000003300767308 */ /* 0x000fe20000000800 */
[--C-:B------:R-:W-:Y:S02]  /*18580*/  FFMA.FTZ R23, R23, c[0x0][0x2d0], -R3.reuse ;  /* 0x0000b40017177a23 */ /* 0x100fe40000010803 */
[----:B---3--:R-:W-:Y:S02]  /*18590*/  FMUL.FTZ R19, R0, R135 ;  /* 0x0000008700137220 */ /* 0x008fe40000410000 */
[----:B------:R-:W1:Y:S01]  /*185a0*/  LDSM.16.MT88.4 R132, [R209+0x900] ;  /* 0x00090000d184783b */ /* 0x000e620000004200 */
[--C-:B------:R-:W-:Y:S02]  /*185b0*/  FFMA.FTZ R65, R65, c[0x0][0x2d0], -R156.reuse ;  /* 0x0000b40041417a23 */ /* 0x100fe4000001089c */
[--C-:B------:R-:W-:Y:S02]  /*185c0*/  FFMA.FTZ R52, R52, c[0x0][0x2d0], -R156.reuse ;  /* 0x0000b40034347a23 */ /* 0x100fe4000001089c */
[C---:B------:R-:W-:Y:S01]  /*185d0*/  HMMA.16816.F32.BF16 R16, R120.reuse, R144, R16 ;  /* 0x000000907810723c */ /* 0x040fe20000041810 */
[----:B------:R-:W-:Y:S02]  /*185e0*/  MUFU.EX2 R200, R20 ;  /* 0x0000001400c87308 */ /* 0x000fe40000000800 */
[--C-:B------:R-:W-:Y:S02]  /*185f0*/  FFMA.FTZ R53, R53, c[0x0][0x2d0], -R156.reuse ;  /* 0x0000b40035357a23 */ /* 0x100fe4000001089c */
[--C-:B------:R-:W-:Y:S02]  /*18600*/  FFMA.FTZ R56, R56, c[0x0][0x2d0], -R156.reuse ;  /* 0x0000b40038387a23 */ /* 0x100fe4000001089c */
[--C-:B------:R-:W-:Y:S01]  /*18610*/  FFMA.FTZ R57, R57, c[0x0][0x2d0], -R156.reuse ;  /* 0x0000b40039397a23 */ /* 0x100fe2000001089c */
[----:B------:R-:W-:Y:S01]  /*18620*/  HMMA.16816.F32.BF16 R112, R120, R146, R112 ;  /* 0x000000927870723c */ /* 0x000fe20000041870 */
[----:B------:R-:W2:Y:S02]  /*18630*/  LDSM.16.MT88.4 R144, [R205+0x4900] ;  /* 0x00490000cd90783b */ /* 0x000ea40000004200 */
[----:B------:R-:W-:Y:S01]  /*18640*/  MUFU.EX2 R65, R65 ;  /* 0x0000004100417308 */ /* 0x000fe20000000800 */
[--C-:B------:R-:W-:Y:S02]  /*18650*/  FFMA.FTZ R54, R54, c[0x0][0x2d0], -R3.reuse ;  /* 0x0000b40036367a23 */ /* 0x100fe40000010803 */
[--C-:B------:R-:W-:Y:S01]  /*18660*/  FFMA.FTZ R55, R55, c[0x0][0x2d0], -R3.reuse ;  /* 0x0000b40037377a23 */ /* 0x100fe20000010803 */
[----:B------:R-:W-:Y:S01]  /*18670*/  F2FP.BF16.PACK_AB R120, R203, R229 ;  /* 0x000000e5cb78723e */ /* 0x000fe200000010ff */
[--C-:B------:R-:W-:Y:S01]  /*18680*/  FFMA.FTZ R58, R58, c[0x0][0x2d0], -R3.reuse ;  /* 0x0000b4003a3a7a23 */ /* 0x100fe20000010803 */
[----:B------:R-:W-:Y:S03]  /*18690*/  F2FP.BF16.PACK_AB R122, R201, R202 ;  /* 0x000000cac97a723e */ /* 0x000fe600000010ff */
[----:B------:R-:W-:Y:S01]  /*186a0*/  F2FP.BF16.PACK_AB R121, R163, R164 ;  /* 0x000000a4a379723e */ /* 0x000fe200000010ff */
[----:B------:R-:W3:Y:S01]  /*186b0*/  MUFU.EX2 R195, R21 ;  /* 0x0000001500c37308 */ /* 0x000ee20000000800 */
[----:B------:R-:W-:Y:S01]  /*186c0*/  F2FP.BF16.PACK_AB R123, R161, R162 ;  /* 0x000000a2a17b723e */ /* 0x000fe200000010ff */
[--C-:B------:R-:W-:Y:S02]  /*186d0*/  FFMA.FTZ R59, R59, c[0x0][0x2d0], -R3.reuse ;  /* 0x0000b4003b3b7a23 */ /* 0x100fe40000010803 */
[--C-:B------:R-:W-:Y:S02]  /*186e0*/  FFMA.FTZ R60, R60, c[0x0][0x2d0], -R156.reuse ;  /* 0x0000b4003c3c7a23 */ /* 0x100fe4000001089c */
[--C-:B------:R-:W-:Y:S02]  /*186f0*/  FFMA.FTZ R61, R61, c[0x0][0x2d0], -R156.reuse ;  /* 0x0000b4003d3d7a23 */ /* 0x100fe4000001089c */
[C---:B-----5:R-:W-:Y:S02]  /*18700*/  HMMA.16816.F32.BF16 R4, R120.reuse, R128, R4 ;  /* 0x000000807804723c */ /* 0x060fe40000041804 */
[----:B------:R5:W-:Y:S01]  /*18710*/  MUFU.EX2 R160, R22 ;  /* 0x0000001600a07308 */ /* 0x000be20000000800 */
[----:B------:R-:W-:Y:S02]  /*18720*/  FFMA.FTZ R64, R64, c[0x0][0x2d0], -R156 ;  /* 0x0000b40040407a23 */ /* 0x000fe4000001089c */
[--C-:B------:R-:W-:Y:S02]  /*18730*/  FFMA.FTZ R62, R62, c[0x0][0x2d0], -R3.reuse ;  /* 0x0000b4003e3e7a23 */ /* 0x100fe40000010803 */
[--C-:B------:R-:W-:Y:S01]  /*18740*/  FFMA.FTZ R63, R63, c[0x0][0x2d0], -R3.reuse ;  /* 0x0000b4003f3f7a23 */ /* 0x100fe20000010803 */
[C---:B------:R-:W-:Y:S01]  /*18750*/  HMMA.16816.F32.BF16 R8, R120.reuse, R130, R8 ;  /* 0x000000827808723c */ /* 0x040fe20000041808 */
[----:B------:R-:W-:Y:S03]  /*18760*/  LDSM.16.MT88.4 R128, [R209+0x4900] ;  /* 0x00490000d180783b */ /* 0x000fe60000004200 */
[----:B------:R-:W2:Y:S01]  /*18770*/  MUFU.EX2 R159, R23 ;  /* 0x00000017009f7308 */ /* 0x000ea20000000800 */
[--C-:B------:R-:W-:Y:S02]  /*18780*/  FFMA.FTZ R66, R66, c[0x0][0x2d0], -R3.reuse ;  /* 0x0000b40042427a23 */ /* 0x100fe40000010803 */
[----:B------:R-:W-:Y:S01]  /*18790*/  FFMA.FTZ R3, R67, c[0x0][0x2d0], -R3 ;  /* 0x0000b40043037a23 */ /* 0x000fe20000010803 */
[C---:B----4-:R-:W-:Y:S04]  /*187a0*/  HMMA.16816.F32.BF16 R68, R120.reuse, R124, R68 ;  /* 0x0000007c7844723c */ /* 0x050fe80000041844 */
[----:B---3--:R-:W-:Y:S01]  /*187b0*/  F2FP.BF16.PACK_AB R20, R195, R200 ;  /* 0x000000c8c314723e */ /* 0x008fe200000010ff */
[----:B------:R-:W-:Y:S01]  /*187c0*/  FFMA.FTZ R2, R2, R242, R233 ;  /* 0x000000f202027223 */ /* 0x000fe200000100e9 */
[----:B------:R-:W-:Y:S01]  /*187d0*/  MUFU.EX2 R52, R52 ;  /* 0x0000003400347308 */ /* 0x000fe20000000800 */
[----:B------:R-:W-:Y:S01]  /*187e0*/  FFMA.FTZ R0, R0, R241, R188 ;  /* 0x000000f100007223 */ /* 0x000fe200000100bc */
[C---:B------:R-:W-:Y:S01]  /*187f0*/  HMMA.16816.F32.BF16 R72, R120.reuse, R126, R72 ;  /* 0x0000007e7848723c */ /* 0x040fe20000041848 */
[----:B------:R-:W3:Y:S03]  /*18800*/  LDSM.16.MT88.4 R124, [R206+0x4900] ;  /* 0x00490000ce7c783b */ /* 0x000ee60000004200 */
[----:B-----5:R-:W-:Y:S01]  /*18810*/  F2FP.BF16.PACK_AB R22, R193, R194 ;  /* 0x000000c2c116723e */ /* 0x020fe200000010ff */
[----:B------:R-:W-:Y:S02]  /*18820*/  FADD.FTZ R2, R232, R2 ;  /* 0x00000002e8027221 */ /* 0x000fe40000010000 */
[----:B------:R-:W-:Y:S01]  /*18830*/  FADD.FTZ R0, R167, R0 ;  /* 0x00000000a7007221 */ /* 0x000fe20000010000 */
[C---:B-1----:R-:W-:Y:S01]  /*18840*/  HMMA.16816.F32.BF16 R76, R120.reuse, R132, R76 ;  /* 0x00000084784c723c */ /* 0x042fe2000004184c */
[----:B------:R-:W-:Y:S03]  /*18850*/  MUFU.EX2 R53, R53 ;  /* 0x0000003500357308 */ /* 0x000fe60000000800 */
[----:B--2---:R-:W-:Y:S01]  /*18860*/  F2FP.BF16.PACK_AB R21, R159, R160 ;  /* 0x000000a09f15723e */ /* 0x004fe200000010ff */
[----:B------:R-:W-:Y:S01]  /*18870*/  FADD.FTZ R2, R231, R2 ;  /* 0x00000002e7027221 */ /* 0x000fe20000010000 */
[----:B------:R-:W-:Y:S01]  /*18880*/  F2FP.BF16.PACK_AB R23, R157, R158 ;  /* 0x0000009e9d17723e */ /* 0x000fe200000010ff */
[----:B------:R-:W-:Y:S01]  /*18890*/  FADD.FTZ R0, R166, R0 ;  /* 0x00000000a6007221 */ /* 0x000fe20000010000 */
[C---:B------:R-:W-:Y:S01]  /*188a0*/  HMMA.16816.F32.BF16 R80, R120.reuse, R134, R80 ;  /* 0x000000867850723c */ /* 0x040fe20000041850 */
[----:B------:R-:W1:Y:S02]  /*188b0*/  LDSM.16.MT88.4 R132, [R208+0x4900] ;  /* 0x00490000d084783b */ /* 0x000e640000004200 */
        /* <DEDUP_REMOVED lines=20> */
[C---:B---3--:R-:W-:Y:S04]  /*18a00*/  HMMA.16816.F32.BF16 R100, R120.reuse, R124, R100 ;  /* 0x0000007c7864723c */ /* 0x048fe80000041864 */
        /* <DEDUP_REMOVED lines=20> */
[----:B------:R-:W-:Y:S01]  /*18b50*/  HMMA.16816.F32.BF16 R112, R120, R134, R112 ;  /* 0x000000867870723c */ /* 0x000fe20000041870 */
[----:B------:R-:W1:Y:S03]  /*18b60*/  LDSM.16.MT88.4 R120, [R209+0x1100] ;  /* 0x00110000d178783b */ /* 0x000e660000004200 */
[----:B------:R-:W-:Y:S02]  /*18b70*/  FADD.FTZ R2, R190, R2 ;  /* 0x00000002be027221 */ /* 0x000fe40000010000 */
[----:B------:R-:W-:Y:S01]  /*18b80*/  MUFU.EX2 R64, R64 ;  /* 0x0000004000407308 */ /* 0x000fe20000000800 */
[----:B------:R-:W-:Y:S01]  /*18b90*/  FADD.FTZ R0, R154, R0 ;  /* 0x000000009a007221 */ /* 0x000fe20000010000 */
[C---:B--2---:R-:W-:Y:S01]  /*18ba0*/  HMMA.16816.F32.BF16 R4, R20.reuse, R124, R4 ;  /* 0x0000007c1404723c */ /* 0x044fe20000041804 */
        /* <DEDUP_REMOVED lines=9> */
[----:B------:R-:W-:Y:S04]  /*18c40*/  FADD.FTZ R0, R152, R0 ;  /* 0x0000000098007221 */ /* 0x000fe80000010000 */
        /* <DEDUP_REMOVED lines=24> */
[----:B------:R-:W2:Y:S01]  /*18dd0*/  MUFU.EX2 R149, R36 ;  /* 0x0000002400957308 */ /* 0x000ea20000000800 */
[----:B------:R-:W-:Y:S04]  /*18de0*/  HMMA.16816.F32.BF16 R112, R20, R150, R112 ;  /* 0x000000961470723c */ /* 0x000fe80000041870 */
[----:B----4-:R-:W-:Y:S03]  /*18df0*/  FADD.FTZ R0, R132, R0 ;  /* 0x0000000084007221 */ /* 0x010fe60000010000 */
[----:B------:R-:W-:Y:S01]  /*18e00*/  F2FP.BF16.PACK_AB R20, R190, R192 ;  /* 0x000000c0be14723e */ /* 0x000fe200000010ff */
[----:B------:R-:W-:Y:S01]  /*18e10*/  FADD.FTZ R0, R131, R0 ;  /* 0x0000000083007221 */ /* 0x000fe20000010000 */
[----:B------:R-:W-:Y:S01]  /*18e20*/  F2FP.BF16.PACK_AB R22, R189, R191 ;  /* 0x000000bfbd16723e */ /* 0x000fe200000010ff */
[----:B------:R-:W4:Y:S02]  /*18e30*/  MUFU.EX2 R148, R37 ;  /* 0x0000002500947308 */ /* 0x000f240000000800 */
[----:B------:R-:W-:Y:S01]  /*18e40*/  F2FP.BF16.PACK_AB R21, R154, R155 ;  /* 0x0000009b9a15723e */ /* 0x000fe200000010ff */
[----:B------:R-:W-:Y:S01]  /*18e50*/  FADD.FTZ R0, R130, R0 ;  /* 0x0000000082007221 */ /* 0x000fe20000010000 */
[----:B------:R-:W-:Y:S03]  /*18e60*/  F2FP.BF16.PACK_AB R23, R152, R153 ;  /* 0x000000999817723e */ /* 0x000fe600000010ff */
[----:B------:R-:W-:Y:S03]  /*18e70*/  FADD.FTZ R0, R129, R0 ;  /* 0x0000000081007221 */ /* 0x000fe60000010000 */
[----:B------:R-:W5:Y:S01]  /*18e80*/  MUFU.EX2 R146, R41 ;  /* 0x0000002900927308 */ /* 0x000f620000000800 */
[C---:B---3--:R-:W-:Y:S03]  /*18e90*/  HMMA.16816.F32.BF16 R4, R20.reuse, R24, R4 ;  /* 0x000000181404723c */ /* 0x048fe60000041804 */
[----:B------:R-:W-:Y:S02]  /*18ea0*/  FADD.FTZ R0, R128, R0 ;  /* 0x0000000080007221 */ /* 0x000fe40000010000 */
[----:B--2---:R-:W-:Y:S02]  /*18eb0*/  FADD.FTZ R2, R149, R2 ;  /* 0x0000000295027221 */ /* 0x004fe40000010000 */
[----:B------:R-:W-:Y:S01]  /*18ec0*/  FADD.FTZ R0, R119, R0 ;  /* 0x0000000077007221 */ /* 0x000fe20000010000 */
[C---:B------:R-:W-:Y:S01]  /*18ed0*/  HMMA.16816.F32.BF16 R8, R20.reuse, R26, R8 ;  /* 0x0000001a1408723c */ /* 0x040fe20000041808 */
[----:B------:R-:W2:Y:S01]  /*18ee0*/  LDSM.16.MT88.4 R24, [R205+0x5900] ;  /* 0x00590000cd18783b */ /* 0x000ea20000004200 */
[----:B------:R-:W3:Y:S02]  /*18ef0*/  MUFU.EX2 R145, R44 ;  /* 0x0000002c00917308 */ /* 0x000ee40000000800 */
[----:B------:R-:W-:Y:S02]  /*18f00*/  FADD.FTZ R0, R118, R0 ;  /* 0x0000000076007221 */ /* 0x000fe40000010000 */
[----:B----4-:R-:W-:Y:S02]  /*18f10*/  FADD.FTZ R2, R148, R2 ;  /* 0x0000000294027221 */ /* 0x010fe40000010000 */
[C---:B------:R-:W-:Y:S01]  /*18f20*/  HMMA.16816.F32.BF16 R68, R20.reuse, R28, R68 ;  /* 0x0000001c1444723c */ /* 0x040fe20000041844 */
[----:B------:R-:W-:Y:S03]  /*18f30*/  LDSM.16.MT88.4 R36, [R208+0x2100] ;  /* 0x00210000d024783b */ /* 0x000fe60000004200 */
[----:B------:R-:W4:Y:S01]  /*18f40*/  MUFU.EX2 R144, R45 ;  /* 0x0000002d00907308 */ /* 0x000f220000000800 */
[----:B------:R-:W-:Y:S02]  /*18f50*/  FADD.FTZ R0, R54, R0 ;  /* 0x0000000036007221 */ /* 0x000fe40000010000 */
[----:B------:R-:W-:Y:S01]  /*18f60*/  FADD.FTZ R2, R147, R2 ;  /* 0x0000000293027221 */ /* 0x000fe20000010000 */
[C---:B------:R-:W-:Y:S01]  /*18f70*/  HMMA.16816.F32.BF16 R72, R20.reuse, R30, R72 ;  /* 0x0000001e1448723c */ /* 0x040fe20000041848 */
[----:B------:R-:W2:Y:S03]  /*18f80*/  LDSM.16.MT88.4 R28, [R206+0x5900] ;  /* 0x00590000ce1c783b */ /* 0x000ea60000004200 */
[----:B------:R-:W-:Y:S02]  /*18f90*/  FADD.FTZ R0, R55, R0 ;  /* 0x0000000037007221 */ /* 0x000fe40000010000 */
[----:B------:R-:W1:Y:S01]  /*18fa0*/  MUFU.EX2 R135, R48 ;  /* 0x0000003000877308 */ /* 0x000e620000000800 */
[----:B-----5:R-:W-:Y:S01]  /*18fb0*/  FADD.FTZ R2, R146, R2 ;  /* 0x0000000292027221 */ /* 0x020fe20000010000 */
[C---:B------:R-:W-:Y:S01]  /*18fc0*/  HMMA.16816.F32.BF16 R76, R20.reuse, R32, R76 ;  /* 0x00000020144c723c */ /* 0x040fe2000004184c */
[----:B------:R-:W-:Y:S03]  /*18fd0*/  LDSM.16.MT88.4 R40, [R206+0x6100] ;  /* 0x00610000ce28783b */ /* 0x000fe60000004200 */
[----:B------:R-:W-:Y:S02]  /*18fe0*/  FADD.FTZ R0, R58, R0 ;  /* 0x000000003a007221 */ /* 0x000fe40000010000 */
[----:B---3--:R-:W-:Y:S02]  /*18ff0*/  FADD.FTZ R2, R145, R2 ;  /* 0x0000000291027221 */ /* 0x008fe40000010000 */
[C---:B------:R-:W-:Y:S01]  /*19000*/  HMMA.16816.F32.BF16 R80, R20.reuse, R34, R80 ;  /* 0x000000221450723c */ /* 0x040fe20000041850 */
[----:B------:R-:W3:Y:S01]  /*19010*/  LDSM.16.MT88.4 R32, [R209+0x5900] ;  /* 0x00590000d120783b */ /* 0x000ee20000004200 */
[----:B------:R5:W5:Y:S02]  /*19020*/  MUFU.EX2 R134, R49 ;  /* 0x0000003100867308 */ /* 0x000b640000000800 */
[----:B----4-:R-:W-:Y:S04]  /*19030*/  FADD.FTZ R2, R144, R2 ;  /* 0x0000000290027221 */ /* 0x010fe80000010000 */
[C---:B-1----:R-:W-:Y:S01]  /*19040*/  HMMA.16816.F32.BF16 R84, R20.reuse, R120, R84 ;  /* 0x000000781454723c */ /* 0x042fe20000041854 */
[----:B------:R-:W-:Y:S03]  /*19050*/  LDSM.16.MT88.4 R44, [R206+0x2900] ;  /* 0x00290000ce2c783b */ /* 0x000fe60000004200 */
[----:B------:R-:W-:Y:S04]  /*19060*/  FADD.FTZ R2, R135, R2 ;  /* 0x0000000287027221 */ /* 0x000fe80000010000 */
[C---:B------:R-:W-:Y:S01]  /*19070*/  HMMA.16816.F32.BF16 R88, R20.reuse, R122, R88 ;  /* 0x0000007a1458723c */ /* 0x040fe20000041858 */
[----:B------:R-:W1:Y:S07]  /*19080*/  LDSM.16.MT88.4 R120, [R208+0x5900] ;  /* 0x00590000d078783b */ /* 0x000e6e0000004200 */
[C---:B--2---:R-:W-:Y:S01]  /*19090*/  HMMA.16816.F32.BF16 R92, R20.reuse, R24, R92 ;  /* 0x00000018145c723c */ /* 0x044fe2000004185c */
[----:B-----5:R-:W-:Y:S03]  /*190a0*/  LDSM.16.MT88.4 R48, [R208+0x7100] ;  /* 0x00710000d030783b */ /* 0x020fe60000004200 */
[----:B------:R-:W-:Y:S04]  /*190b0*/  FADD.FTZ R2, R134, R2 ;  /* 0x0000000286027221 */ /* 0x000fe80000010000 */
[C---:B------:R-:W-:Y:S01]  /*190c0*/  HMMA.16816.F32.BF16 R96, R20.reuse, R26, R96 ;  /* 0x0000001a1460723c */ /* 0x040fe20000041860 */
[----:B------:R-:W2:Y:S03]  /*190d0*/  LDSM.16.MT88.4 R24, [R205+0x2100] ;  /* 0x00210000cd18783b */ /* 0x000ea60000004200 */
[----:B------:R-:W-:Y:S04]  /*190e0*/  FADD.FTZ R2, R52, R2 ;  /* 0x0000000234027221 */ /* 0x000fe80000010000 */
[C---:B------:R-:W-:Y:S04]  /*190f0*/  HMMA.16816.F32.BF16 R100, R20.reuse, R28, R100 ;  /* 0x0000001c1464723c */ /* 0x040fe80000041864 */
[----:B------:R-:W-:Y:S04]  /*19100*/  FADD.FTZ R2, R53, R2 ;  /* 0x0000000235027221 */ /* 0x000fe80000010000 */
[C---:B------:R-:W-:Y:S01]  /*19110*/  HMMA.16816.F32.BF16 R104, R20.reuse, R30, R104 ;  /* 0x0000001e1468723c */ /* 0x040fe20000041868 */
[----:B------:R-:W4:Y:S03]  /*19120*/  LDSM.16.MT88.4 R28, [R206+0x2100] ;  /* 0x00210000ce1c783b */ /* 0x000f260000004200 */
[----:B------:R-:W-:Y:S04]  /*19130*/  FADD.FTZ R2, R56, R2 ;  /* 0x0000000238027221 */ /* 0x000fe80000010000 */
[C---:B---3--:R-:W-:Y:S04]  /*19140*/  HMMA.16816.F32.BF16 R12, R20.reuse, R32, R12 ;  /* 0x00000020140c723c */ /* 0x048fe8000004180c */
[----:B------:R-:W-:Y:S04]  /*19150*/  FADD.FTZ R2, R57, R2 ;  /* 0x0000000239027221 */ /* 0x000fe80000010000 */
[C---:B------:R-:W-:Y:S01]  /*19160*/  HMMA.16816.F32.BF16 R108, R20.reuse, R34, R108 ;  /* 0x00000022146c723c */ /* 0x040fe2000004186c */
[----:B------:R-:W3:Y:S07]  /*19170*/  LDSM.16.MT88.4 R32, [R209+0x2100] ;  /* 0x00210000d120783b */ /* 0x000eee0000004200 */
[C---:B-1----:R-:W-:Y:S08]  /*19180*/  HMMA.16816.F32.BF16 R16, R20.reuse, R120, R16 ;  /* 0x000000781410723c */ /* 0x042ff00000041810 */
[----:B------:R-:W-:Y:S01]  /*19190*/  HMMA.16816.F32.BF16 R112, R20, R122, R112 ;  /* 0x0000007a1470723c */ /* 0x000fe20000041870 */
[----:B------:R-:W-:Y:S06]  /*191a0*/  LDSM.16.MT88.4 R120, [R209+0x6100] ;  /* 0x00610000d178783b */ /* 0x000fec0000004200 */
[----:B------:R-:W-:Y:S02]  /*191b0*/  F2FP.BF16.PACK_AB R20, R148, R149 ;  /* 0x000000959414723e */ /* 0x000fe400000010ff */
[----:B------:R-:W-:Y:S03]  /*191c0*/  F2FP.BF16.PACK_AB R22, R146, R147 ;  /* 0x000000939216723e */ /* 0x000fe600000010ff */
[----:B------:R-:W-:Y:S02]  /*191d0*/  F2FP.BF16.PACK_AB R21, R132, R133 ;  /* 0x000000858415723e */ /* 0x000fe400000010ff */
[----:B------:R-:W-:Y:S07]  /*191e0*/  F2FP.BF16.PACK_AB R23, R130, R131 ;  /* 0x000000838217723e */ /* 0x000fee00000010ff */
[C---:B--2---:R-:W-:Y:S08]  /*191f0*/  HMMA.16816.F32.BF16 R4, R20.reuse, R24, R4 ;  /* 0x000000181404723c */ /* 0x044ff00000041804 */
[C---:B------:R-:W-:Y:S01]  /*19200*/  HMMA.16816.F32.BF16 R8, R20.reuse, R26, R8 ;  /* 0x0000001a1408723c */ /* 0x040fe20000041808 */
[----:B------:R-:W1:Y:S07]  /*19210*/  LDSM.16.MT88.4 R24, [R205+0x6100] ;  /* 0x00610000cd18783b */ /* 0x000e6e0000004200 */
[C---:B----4-:R-:W-:Y:S08]  /*19220*/  HMMA.16816.F32.BF16 R68, R20.reuse, R28, R68 ;  /* 0x0000001c1444723c */ /* 0x050ff00000041844 */
[C---:B------:R-:W-:Y:S01]  /*19230*/  HMMA.16816.F32.BF16 R72, R20.reuse, R30, R72 ;  /* 0x0000001e1448723c */ /* 0x040fe20000041848 */
[----:B------:R-:W2:Y:S07]  /*19240*/  LDSM.16.MT88.4 R28, [R208+0x6100] ;  /* 0x00610000d01c783b */ /* 0x000eae0000004200 */
[C---:B---3--:R-:W-:Y:S08]  /*19250*/  HMMA.16816.F32.BF16 R76, R20.reuse, R32, R76 ;  /* 0x00000020144c723c */ /* 0x048ff0000004184c */
        /* <DEDUP_REMOVED lines=16> */
[----:B------:R-:W-:Y:S02]  /*19360*/  F2FP.BF16.PACK_AB R20, R144, R145 ;  /* 0x000000919014723e */ /* 0x000fe400000010ff */
[----:B------:R-:W-:Y:S03]  /*19370*/  F2FP.BF16.PACK_AB R22, R134, R135 ;  /* 0x000000878616723e */ /* 0x000fe600000010ff */
[----:B------:R-:W-:Y:S02]  /*19380*/  F2FP.BF16.PACK_AB R21, R128, R129 ;  /* 0x000000818015723e */ /* 0x000fe400000010ff */
[----:B------:R-:W-:Y:S02]  /*19390*/  F2FP.BF16.PACK_AB R23, R118, R119 ;  /* 0x000000777617723e */ /* 0x000fe400000010ff */
[----:B------:R-:W-:Y:S02]  /*193a0*/  MOV R119, R116 ;  /* 0x0000007400777202 */ /* 0x000fe40000000f00 */
[----:B------:R-:W-:Y:S03]  /*193b0*/  MOV R118, R117 ;  /* 0x0000007500767202 */ /* 0x000fe60000000f00 */
        /* <DEDUP_REMOVED lines=24> */
[----:B------:R-:W-:Y:S02]  /*19540*/  F2FP.BF16.PACK_AB R20, R53, R52 ;  /* 0x000000343514723e */ /* 0x000fe400000010ff */
[----:B------:R-:W-:Y:S03]  /*19550*/  F2FP.BF16.PACK_AB R22, R57, R56 ;  /* 0x000000383916723e */ /* 0x000fe600000010ff */
[----:B------:R-:W-:Y:S02]  /*19560*/  F2FP.BF16.PACK_AB R21, R55, R54 ;  /* 0x000000363715723e */ /* 0x000fe400000010ff */
[C---:B------:R-:W-:Y:S07]  /*19570*/  F2FP.BF16.PACK_AB R23, R59.reuse, R58 ;  /* 0x0000003a3b17723e */ /* 0x040fee00000010ff */
[C---:B--2---:R-:W-:Y:S08]  /*19580*/  HMMA.16816.F32.BF16 R4, R20.reuse, R28, R4 ;  /* 0x0000001c1404723c */ /* 0x044ff00000041804 */
[C---:B------:R-:W-:Y:S01]  /*19590*/  HMMA.16816.F32.BF16 R8, R20.reuse, R30, R8 ;  /* 0x0000001e1408723c */ /* 0x040fe20000041808 */
[----:B------:R-:W2:Y:S07]  /*195a0*/  LDSM.16.MT88.4 R28, [R205+0x7100] ;  /* 0x00710000cd1c783b */ /* 0x000eae0000004200 */
[C---:B---3--:R-:W-:Y:S01]  /*195b0*/  HMMA.16816.F32.BF16 R68, R20.reuse, R32, R68 ;  /* 0x000000201444723c */ /* 0x048fe20000041844 */
[----:B------:R3:W4:Y:S07]  /*195c0*/  MUFU.EX2 R32, R3 ;  /* 0x0000000300207308 */ /* 0x00072e0000000800 */
[C---:B------:R-:W-:Y:S08]  /*195d0*/  HMMA.16816.F32.BF16 R72, R20.reuse, R34, R72 ;  /* 0x000000221448723c */ /* 0x040ff00000041848 */
[C---:B-1----:R-:W-:Y:S08]  /*195e0*/  HMMA.16816.F32.BF16 R76, R20.reuse, R24, R76 ;  /* 0x00000018144c723c */ /* 0x042ff0000004184c */
[C---:B------:R-:W-:Y:S01]  /*195f0*/  HMMA.16816.F32.BF16 R80, R20.reuse, R26, R80 ;  /* 0x0000001a1450723c */ /* 0x040fe20000041850 */
[----:B------:R-:W1:Y:S03]  /*19600*/  LDSM.16.MT88.4 R24, [R206+0x3900] ;  /* 0x00390000ce18783b */ /* 0x000e660000004200 */
[----:B---3--:R-:W-:Y:S02]  /*19610*/  FADD.FTZ R3, R59, R0 ;  /* 0x000000003b037221 */ /* 0x008fe40000010000 */
        /* <DEDUP_REMOVED lines=10> */
[C---:B------:R-:W-:Y:S01]  /*196c0*/  HMMA.16816.F32.BF16 R96, R20.reuse, R30, R96 ;  /* 0x0000001e1460723c */ /* 0x040fe20000041860 */
[----:B------:R-:W2:Y:S03]  /*196d0*/  LDSM.16.MT88.4 R28, [R209+0x3900] ;  /* 0x00390000d11c783b */ /* 0x000ea60000004200 */
[C---:B----4-:R-:W-:Y:S04]  /*196e0*/  FADD.FTZ R0, R32.reuse, R0 ;  /* 0x0000000020007221 */ /* 0x050fe80000010000 */
[C---:B------:R-:W-:Y:S01]  /*196f0*/  HMMA.16816.F32.BF16 R100, R20.reuse, R40, R100 ;  /* 0x000000281464723c */ /* 0x040fe20000041864 */
[----:B------:R-:W-:Y:S04]  /*19700*/  STL [R1+0x4], R2 ;  /* 0x0000040201007387 */ /* 0x000fe80000100800 */
[----:B------:R-:W-:Y:S03]  /*19710*/  STL [R1+0xc], R0 ;  /* 0x00000c0001007387 */ /* 0x000fe60000100800 */
        /* <DEDUP_REMOVED lines=13> */
[C---:B-1----:R-:W-:Y:S08]  /*197f0*/  HMMA.16816.F32.BF16 R68, R20.reuse, R24, R68 ;  /* 0x000000181444723c */ /* 0x042ff00000041844 */
[C---:B------:R-:W-:Y:S01]  /*19800*/  HMMA.16816.F32.BF16 R72, R20.reuse, R26, R72 ;  /* 0x0000001a1448723c */ /* 0x040fe20000041848 */
[----:B------:R-:W1:Y:S07]  /*19810*/  LDSM.16.MT88.4 R24, [R206+0x7900] ;  /* 0x00790000ce18783b */ /* 0x000e6e0000004200 */
[C---:B--2---:R-:W-:Y:S08]  /*19820*/  HMMA.16816.F32.BF16 R76, R20.reuse, R28, R76 ;  /* 0x0000001c144c723c */ /* 0x044ff0000004184c */
[C---:B------:R-:W-:Y:S08]  /*19830*/  HMMA.16816.F32.BF16 R80, R20.reuse, R30, R80 ;  /* 0x0000001e1450723c */ /* 0x040ff00000041850 */
[C---:B---3--:R-:W-:Y:S08]  /*19840*/  HMMA.16816.F32.BF16 R84, R20.reuse, R4, R84 ;  /* 0x000000041454723c */ /* 0x048ff00000041854 */
[C---:B------:R-:W-:Y:S01]  /*19850*/  HMMA.16816.F32.BF16 R88, R20.reuse, R6, R88 ;  /* 0x000000061458723c */ /* 0x040fe20000041858 */
[----:B------:R-:W2:Y:S07]  /*19860*/  LDSM.16.MT88.4 R4, [R209+0x7900] ;  /* 0x00790000d104783b */ /* 0x000eae0000004200 */
[C---:B----4-:R-:W-:Y:S08]  /*19870*/  HMMA.16816.F32.BF16 R92, R20.reuse, R8, R92 ;  /* 0x00000008145c723c */ /* 0x050ff0000004185c */
[C---:B------:R-:W-:Y:S01]  /*19880*/  HMMA.16816.F32.BF16 R96, R20.reuse, R10, R96 ;  /* 0x0000000a1460723c */ /* 0x040fe20000041860 */
[----:B------:R-:W3:Y:S07]  /*19890*/  LDSM.16.MT88.4 R8, [R208+0x7900] ;  /* 0x00790000d008783b */ /* 0x000eee0000004200 */
[C---:B-1----:R-:W-:Y:S08]  /*198a0*/  HMMA.16816.F32.BF16 R100, R20.reuse, R24, R100 ;  /* 0x000000181464723c */ /* 0x042ff00000041864 */
[C---:B------:R-:W-:Y:S08]  /*198b0*/  HMMA.16816.F32.BF16 R104, R20.reuse, R26, R104 ;  /* 0x0000001a1468723c */ /* 0x040ff00000041868 */
[C---:B--2---:R-:W-:Y:S08]  /*198c0*/  HMMA.16816.F32.BF16 R128, R20.reuse, R4, R12 ;  /* 0x000000041480723c */ /* 0x044ff0000004180c */
[C---:B------:R-:W-:Y:S08]  /*198d0*/  HMMA.16816.F32.BF16 R108, R20.reuse, R6, R108 ;  /* 0x00000006146c723c */ /* 0x040ff0000004186c */
[C---:B---3--:R-:W-:Y:S08]  /*198e0*/  HMMA.16816.F32.BF16 R132, R20.reuse, R8, R16 ;  /* 0x000000081484723c */ /* 0x048ff00000041810 */
[----:B------:R-:W-:Y:S01]  /*198f0*/  HMMA.16816.F32.BF16 R112, R20, R10, R112 ;  /* 0x0000000a1470723c */ /* 0x000fe20000041870 */
[----:B------:R-:W-:-:S07]  /*19900*/  @P0 BRA `(.L_x_624) ;  /* 0xffffcb4000000947 */ /* 0x000fce000383ffff */
.L_x_623:
[----:B-1----:R-:W2:Y:S04]  /*19910*/  LDL.LU R0, [R1+0x4] ;  /* 0x0000040001007983 */ /* 0x002ea80000300800 */
[----:B------:R-:W3:Y:S01]  /*19920*/  LDL.LU R2, [R1+0xc] ;  /* 0x00000c0001027983 */ /* 0x000ee20000300800 */
[----:B------:R-:W-:-:S02]  /*19930*/  MOV R30, 0xff800000 ;  /* 0xff800000001e7802 */ /* 0x000fc40000000f00 */
[----:B------:R-:W-:Y:S02]  /*19940*/  MOV R31, 0xff800000 ;  /* 0xff800000001f7802 */ /* 0x000fe40000000f00 */
[----:B------:R-:W-:Y:S01]  /*19950*/  PLOP3.LUT P2, PT, PT, PT, PT, 0x8, 0x0 ;  /* 0x000000000000781c */ /* 0x000fe20003f4e170 */
[----:B--2---:R-:W1:Y:S04]  /*19960*/  SHFL.BFLY PT, R3, R0, 0x2, 0x1f ;  /* 0x0c401f0000037f89 */ /* 0x004e6800000e0000 */
[----:B---3--:R-:W2:Y:S01]  /*19970*/  SHFL.BFLY PT, R6, R2, 0x2, 0x1f ;  /* 0x0c401f0002067f89 */ /* 0x008ea200000e0000 */
[----:B-1----:R-:W-:Y:S02]  /*19980*/  FADD.FTZ R3, R3, R0 ;  /* 0x0000000003037221 */ /* 0x002fe40000010000 */
[----:B--2---:R-:W-:-:S03]  /*19990*/  FADD.FTZ R6, R6, R2 ;  /* 0x0000000206067221 */ /* 0x004fc60000010000 */
[----:B------:R-:W1:Y:S01]  /*199a0*/  SHFL.BFLY PT, R0, R3, 0x1, 0x1f ;  /* 0x0c201f0003007f89 */ /* 0x000e6200000e0000 */
[----:B------:R-:W-:-:S03]  /*199b0*/  MOV R2, RZ ;  /* 0x000000ff00027202 */ /* 0x000fc60000000f00 */
        /* <DEDUP_REMOVED lines=82> */
.L_x_583:
[----:B-1----:R-:W1:Y:S02]  /*19ee0*/  S2R R44, SR_CTAID.Y ;  /* 0x00000000002c7919 */ /* 0x002e640000002600 */
[----:B-1----:R-:W-:Y:S01]  /*19ef0*/  SHF.R.S32.HI R34, RZ, 0x1f, R44 ;  /* 0x0000001fff227819 */ /* 0x002fe2000001142c */
[----:B------:R-:W-:Y:S05]  /*19f00*/  @P2 BRA `(.L_x_625) ;  /* 0x0000129000002947 */ /* 0x000fea0003800000 */
[----:B------:R-:W2:Y:S01]  /*19f10*/  LDL R35, [R1+0x5c] ;  /* 0x00005c0001237983 */ /* 0x000ea20000100800 */
[----:B------:R-:W-:Y:S02]  /*19f20*/  F2FP.BF16.PACK_AB R27, R27, R120 ;  /* 0x000000781b1b723e */ /* 0x000fe400000010ff */
[----:B------:R-:W-:Y:S01]  /*19f30*/  F2FP.BF16.PACK_AB R123, R123, R122 ;  /* 0x0000007a7b7b723e */ /* 0x000fe200000010ff */
[----:B------:R-:W1:Y:S01]  /*19f40*/  S2R R32, SR_TID.X ;  /* 0x0000000000207919 */ /* 0x000e620000002100 */
        /* <DEDUP_REMOVED lines=12> */
[----:B-1----:R-:W-:-:S02]  /*1a010*/  SHF.R.S32.HI R33, RZ, 0x1f, R32 ;  /* 0x0000001fff217819 */ /* 0x002fc40000011420 */
[----:B------:R-:W-:Y:S02]  /*1a020*/  F2FP.BF16.PACK_AB R24, R24, R88 ;  /* 0x000000581818723e */ /* 0x000fe400000010ff */
[CC--:B------:R-:W-:Y:S02]  /*1a030*/  LEA.HI R2, R33.reuse, R32.reuse, RZ, 0x2 ;  /* 0x0000002021027211 */ /* 0x0c0fe400078f10ff */
[----:B------:R-:W-:Y:S02]  /*1a040*/  LEA.HI R29, R33, R32, RZ, 0x5 ;  /* 0x00000020211d7211 */ /* 0x000fe400078f28ff */
[--C-:B------:R-:W-:Y:S02]  /*1a050*/  SHF.R.S32.HI R4, RZ, 0x2, R2.reuse ;  /* 0x00000002ff047819 */ /* 0x100fe40000011402 */
[----:B------:R-:W-:Y:S02]  /*1a060*/  SHF.R.S32.HI R0, RZ, 0x1f, R2 ;  /* 0x0000001fff007819 */ /* 0x000fe40000011402 */
[----:B------:R-:W-:-:S02]  /*1a070*/  SHF.R.S32.HI R28, RZ, 0x5, R29 ;  /* 0x00000005ff1c7819 */ /* 0x000fc4000001141d */
[----:B------:R-:W-:Y:S02]  /*1a080*/  LEA.HI R0, R0, R4, RZ, 0x3 ;  /* 0x0000000400007211 */ /* 0x000fe400078f18ff */
[----:B------:R-:W-:Y:S02]  /*1a090*/  F2FP.BF16.PACK_AB R90, R91, R90 ;  /* 0x0000005a5b5a723e */ /* 0x000fe400000010ff */
[----:B------:R-:W-:Y:S02]  /*1a0a0*/  LOP3.LUT R0, R0, 0xfffffff8, RZ, 0xc0, !PT ;  /* 0xfffffff800007812 */ /* 0x000fe400078ec0ff */
[----:B------:R-:W-:Y:S02]  /*1a0b0*/  F2FP.BF16.PACK_AB R23, R23, R92 ;  /* 0x0000005c1717723e */ /* 0x000fe400000010ff */
[----:B------:R-:W-:Y:S01]  /*1a0c0*/  F2FP.BF16.PACK_AB R94, R95, R94 ;  /* 0x0000005e5f5e723e */ /* 0x000fe200000010ff */
[----:B------:R-:W-:Y:S01]  /*1a0d0*/  IMAD.IADD R4, R4, 0x1, -R0 ;  /* 0x0000000104047824 */ /* 0x000fe200078e0a00 */
[----:B------:R-:W-:-:S02]  /*1a0e0*/  LOP3.LUT R0, R2, 0xfffffffc, RZ, 0xc0, !PT ;  /* 0xfffffffc02007812 */ /* 0x000fc400078ec0ff */
[----:B------:R-:W-:Y:S01]  /*1a0f0*/  F2FP.BF16.PACK_AB R21, R21, R96 ;  /* 0x000000601515723e */ /* 0x000fe200000010ff */
[C---:B------:R-:W-:Y:S01]  /*1a100*/  IMAD.SHL.U32 R2, R4.reuse, 0x40, RZ ;  /* 0x0000004004027824 */ /* 0x040fe200078e00ff */
[----:B------:R-:W-:Y:S01]  /*1a110*/  LOP3.LUT R3, R4, 0x1, RZ, 0xc0, !PT ;  /* 0x0000000104037812 */ /* 0x000fe200078ec0ff */
[----:B------:R-:W-:Y:S01]  /*1a120*/  IMAD.IADD R22, R32, 0x1, -R0 ;  /* 0x0000000120167824 */ /* 0x000fe200078e0a00 */
[----:B------:R-:W-:Y:S02]  /*1a130*/  F2FP.BF16.PACK_AB R98, R99, R98 ;  /* 0x000000626362723e */ /* 0x000fe400000010ff */
        /* <DEDUP_REMOVED lines=11> */
[----:B------:R-:W-:Y:S01]  /*1a1f0*/  BAR.SYNC.DEFER_BLOCKING 0x1, 0x100 ;  /* 0x0044000000007b1d */ /* 0x000fe20000010000 */
[----:B------:R-:W-:Y:S02]  /*1a200*/  F2FP.BF16.PACK_AB R18, R18, R104 ;  /* 0x000000681212723e */ /* 0x000fe400000010ff */
[----:B------:R-:W-:-:S02]  /*1a210*/  F2FP.BF16.PACK_AB R17, R17, R106 ;  /* 0x0000006a1111723e */ /* 0x000fc400000010ff */
[C---:B------:R-:W-:Y:S02]  /*1a220*/  IADD3 R3, R0.reuse, 0x80, RZ ;  /* 0x0000008000037810 */ /* 0x040fe40007ffe0ff */
[C---:B------:R-:W-:Y:S02]  /*1a230*/  IADD3 R2, R0.reuse, 0x70, RZ ;  /* 0x0000007000027810 */ /* 0x040fe40007ffe0ff */
[----:B------:R-:W-:Y:S01]  /*1a240*/  @P0 IADD3 R2, R3, 0x10, RZ ;  /* 0x0000001003020810 */ /* 0x000fe20007ffe0ff */
[----:B------:R-:W-:Y:S01]  /*1a250*/  IMAD.IADD R3, R0, 0x1, R4 ;  /* 0x0000000100037824 */ /* 0x000fe200078e0204 */
[----:B------:R-:W-:Y:S02]  /*1a260*/  F2FP.BF16.PACK_AB R16, R16, R128 ;  /* 0x000000801010723e */ /* 0x000fe400000010ff */
[----:B------:R-:W-:Y:S01]  /*1a270*/  F2FP.BF16.PACK_AB R13, R13, R130 ;  /* 0x000000820d0d723e */ /* 0x000fe200000010ff */
[----:B------:R-:W-:Y:S01]  /*1a280*/  IMAD.IADD R4, R4, 0x1, R2 ;  /* 0x0000000104047824 */ /* 0x000fe200078e0202 */
[----:B------:R-:W-:-:S02]  /*1a290*/  F2FP.BF16.PACK_AB R12, R12, R108 ;  /* 0x0000006c0c0c723e */ /* 0x000fc400000010ff */
[----:B------:R-:W-:Y:S02]  /*1a2a0*/  F2FP.BF16.PACK_AB R11, R11, R110 ;  /* 0x0000006e0b0b723e */ /* 0x000fe400000010ff */
[----:B------:R-:W-:Y:S02]  /*1a2b0*/  F2FP.BF16.PACK_AB R9, R9, R132 ;  /* 0x000000840909723e */ /* 0x000fe400000010ff */
[----:B------:R-:W-:Y:S02]  /*1a2c0*/  F2FP.BF16.PACK_AB R15, R15, R134 ;  /* 0x000000860f0f723e */ /* 0x000fe400000010ff */
[----:B------:R-:W-:Y:S01]  /*1a2d0*/  F2FP.BF16.PACK_AB R14, R14, R112 ;  /* 0x000000700e0e723e */ /* 0x000fe200000010ff */
[----:B------:R1:W-:Y:S01]  /*1a2e0*/  STS [R0+0x80], R27 ;  /* 0x0000801b00007388 */ /* 0x0003e20000000800 */
[----:B------:R-:W-:Y:S02]  /*1a2f0*/  F2FP.BF16.PACK_AB R10, R10, R114 ;  /* 0x000000720a0a723e */ /* 0x000fe400000010ff */
[----:B------:R-:W-:Y:S01]  /*1a300*/  ISETP.NE.U32.AND P0, PT, RZ, c[0x0][0x500], PT ;  /* 0x00014000ff007a0c */ /* 0x000fe20003f05070 */
[----:B------:R-:W-:Y:S01]  /*1a310*/  STS [R0+0x480], R123 ;  /* 0x0004807b00007388 */ /* 0x000fe20000000800 */
[----:B------:R-:W-:-:S02]  /*1a320*/  ISETP.NE.U32.AND P1, PT, RZ, c[0x0][0x508], PT ;  /* 0x00014200ff007a0c */ /* 0x000fc40003f25070 */
[----:B------:R-:W-:Y:S01]  /*1a330*/  ISETP.NE.AND.EX P0, PT, RZ, c[0x0][0x504], PT, P0 ;  /* 0x00014100ff007a0c */ /* 0x000fe20003f05300 */
[----:B------:R3:W-:Y:S01]  /*1a340*/  STS [R2], R8 ;  /* 0x0000000802007388 */ /* 0x0007e20000000800 */
[----:B------:R-:W-:-:S03]  /*1a350*/  ISETP.NE.AND.EX P1, PT, RZ, c[0x0][0x50c], PT, P1 ;  /* 0x00014300ff007a0c */ /* 0x000fc60003f25310 */
[----:B------:R-:W-:Y:S04]  /*1a360*/  STS [R2+0x400], R126 ;  /* 0x0004007e02007388 */ /* 0x000fe80000000800 */
[----:B------:R4:W-:Y:S04]  /*1a370*/  STS [R3+0x80], R5 ;  /* 0x0000800503007388 */ /* 0x0009e80000000800 */
[----:B------:R-:W-:Y:S04]  /*1a380*/  STS [R3+0x480], R70 ;  /* 0x0004804603007388 */ /* 0x000fe80000000800 */
[----:B------:R4:W-:Y:S01]  /*1a390*/  STS [R4], R6 ;  /* 0x0000000604007388 */ /* 0x0009e20000000800 */
[----:B-1----:R-:W-:-:S03]  /*1a3a0*/  IMAD.MOV.U32 R27, RZ, RZ, 0x40 ;  /* 0x00000040ff1b7424 */ /* 0x002fc600078e00ff */
[----:B------:R-:W-:Y:S02]  /*1a3b0*/  STS [R4+0x400], R74 ;  /* 0x0004004a04007388 */ /* 0x000fe40000000800 */
[----:B---3--:R-:W-:-:S05]  /*1a3c0*/  SEL R8, R27, 0xffffffc0, !P2 ;  /* 0xffffffc01b087807 */ /* 0x008fca0005000000 */
[----:B----4-:R-:W-:-:S05]  /*1a3d0*/  IMAD.IADD R5, R0, 0x1, R8 ;  /* 0x0000000100057824 */ /* 0x010fca00078e0208 */
[----:B------:R1:W-:Y:S01]  /*1a3e0*/  STS [R5+0x80], R7 ;  /* 0x0000800705007388 */ /* 0x0003e20000000800 */
[----:B------:R-:W-:-:S03]  /*1a3f0*/  IMAD.IADD R6, R8, 0x1, R2 ;  /* 0x0000000108067824 */ /* 0x000fc600078e0202 */
        /* <DEDUP_REMOVED lines=40> */
.L_x_626:
        /* <DEDUP_REMOVED lines=8> */
[----:B------:R-:W-:Y:S01]  /*1a700*/  ISETP.NE.AND P1, PT, R7, 0x1, PT ;  /* 0x000000010700780c */ /* 0x000fe20003f25270 */
[----:B-----5:R-:W-:Y:S01]  /*1a710*/  IMAD R15, R15, c[0x0][0x4e8], RZ ;  /* 0x00013a000f0f7a24 */ /* 0x020fe200078e02ff */
[----:B------:R-:W-:Y:S01]  /*1a720*/  SHF.R.S32.HI R6, RZ, 0x1f, R0 ;  /* 0x0000001fff067819 */ /* 0x000fe20000011400 */
[----:B------:R-:W-:Y:S01]  /*1a730*/  BSSY B0, `(.L_x_627) ;  /* 0x0000076000007945 */ /* 0x000fe20003800000 */
[----:B------:R-:W-:-:S02]  /*1a740*/  LOP3.LUT R5, R4, 0xffffff8, RZ, 0xc0, !PT ;  /* 0x0ffffff804057812 */ /* 0x000fc400078ec0ff */
[----:B------:R-:W-:Y:S02]  /*1a750*/  LEA.HI R4, R22, R22, RZ, 0x1 ;  /* 0x0000001616047211 */ /* 0x000fe400078f08ff */
[----:B------:R-:W-:Y:S02]  /*1a760*/  LEA.HI R6, R6, R0, RZ, 0x2 ;  /* 0x0000000006067211 */ /* 0x000fe400078f10ff */
[----:B------:R-:W-:Y:S02]  /*1a770*/  IADD3 R7, R28, -R5, RZ ;  /* 0x800000051c077210 */ /* 0x000fe40007ffe0ff */
[----:B------:R-:W-:Y:S02]  /*1a780*/  LOP3.LUT R4, R4, 0x1ffffffe, RZ, 0xc0, !PT ;  /* 0x1ffffffe04047812 */ /* 0x000fe400078ec0ff */
[----:B------:R-:W-:Y:S02]  /*1a790*/  SHF.R.S32.HI R5, RZ, 0x2, R6 ;  /* 0x00000002ff057819 */ /* 0x000fe40000011406 */
[----:B------:R-:W-:Y:S01]  /*1a7a0*/  LOP3.LUT P2, RZ, R0, 0x3, RZ, 0xc0, !PT ;  /* 0x0000000300ff7812 */ /* 0x000fe2000784c0ff */
[----:B------:R-:W-:Y:S01]  /*1a7b0*/  IMAD R0, R3, c[0x0][0x3a0], RZ ;  /* 0x0000e80003007a24 */ /* 0x000fe200078e02ff */
[----:B------:R-:W-:Y:S01]  /*1a7c0*/  SEL R14, R35, RZ, !P0 ;  /* 0x000000ff230e7207 */ /* 0x000fe20004000000 */
[----:B------:R-:W-:Y:S01]  /*1a7d0*/  IMAD.IADD R8, R22, 0x1, -R4 ;  /* 0x0000000116087824 */ /* 0x000fe200078e0a04 */
[----:B------:R-:W-:Y:S01]  /*1a7e0*/  MOV R4, R2 ;  /* 0x0000000200047202 */ /* 0x000fe20000000f00 */
[----:B------:R-:W-:Y:S01]  /*1a7f0*/  IMAD R17, R7, 0x10, R5 ;  /* 0x0000001007117824 */ /* 0x000fe200078e0205 */
[----:B------:R-:W-:Y:S01]  /*1a800*/  LOP3.LUT R12, R16, 0xfffffff8, RZ, 0xc0, !PT ;  /* 0xfffffff8100c7812 */ /* 0x000fe200078ec0ff */
[----:B------:R-:W-:Y:S01]  /*1a810*/  IMAD R6, R2, c[0x0][0x3a4], R0 ;  /* 0x0000e90002067a24 */ /* 0x000fe200078e0200 */
[----:B------:R-:W-:Y:S01]  /*1a820*/  SHF.R.S32.HI R16, RZ, 0x3, R16 ;  /* 0x00000003ff107819 */ /* 0x000fe20000011410 */
[----:B------:R-:W-:Y:S01]  /*1a830*/  IMAD R0, R8, 0x8, R17 ;  /* 0x0000000808007824 */ /* 0x000fe200078e0211 */
[----:B------:R-:W-:Y:S01]  /*1a840*/  LEA.HI R18, R33, R32, RZ, 0x6 ;  /* 0x0000002021127211 */ /* 0x000fe200078f30ff */
[----:B------:R-:W-:-:S02]  /*1a850*/  IMAD.MOV.U32 R5, RZ, RZ, R3 ;  /* 0x000000ffff057224 */ /* 0x000fc400078e0003 */
[----:B------:R-:W-:Y:S02]  /*1a860*/  IMAD R7, R34, c[0x0][0x490], RZ ;  /* 0x0001240022077a24 */ /* 0x000fe400078e02ff */
[----:B-1----:R-:W-:Y:S02]  /*1a870*/  IMAD R8, R19, 0x80, R0 ;  /* 0x0000008013087824 */ /* 0x002fe400078e0200 */
[----:B------:R-:W-:-:S04]  /*1a880*/  IMAD.WIDE.U32 R2, R2, c[0x0][0x3a0], RZ ;  /* 0x0000e80002027a25 */ /* 0x000fc800078e00ff */
[C---:B------:R-:W-:Y:S01]  /*1a890*/  IMAD.WIDE.U32 R10, R44.reuse, c[0x0][0x490], R4 ;  /* 0x000124002c0a7a25 */ /* 0x040fe200078e0004 */
[----:B------:R-:W-:Y:S02]  /*1a8a0*/  IADD3 R3, R3, R6, RZ ;  /* 0x0000000603037210 */ /* 0x000fe40007ffe0ff */
[----:B------:R-:W-:Y:S01]  /*1a8b0*/  SHF.R.S32.HI R6, RZ, 0x1f, R35 ;  /* 0x0000001fff067819 */ /* 0x000fe20000011423 */
[C---:B------:R-:W-:Y:S02]  /*1a8c0*/  IMAD R4, R44.reuse, c[0x0][0x494], R7 ;  /* 0x000125002c047a24 */ /* 0x040fe400078e0207 */
[----:B------:R-:W-:Y:S02]  /*1a8d0*/  IMAD R7, R44, c[0x0][0x3ec], R9 ;  /* 0x0000fb002c077a24 */ /* 0x000fe400078e0209 */
[----:B------:R-:W-:Y:S01]  /*1a8e0*/  @P1 IMAD.HI.U32 R9, R8, c[0x0][0x4ec], RZ ;  /* 0x00013b0008091a27 */ /* 0x000fe200078e00ff */
[----:B------:R-:W-:Y:S02]  /*1a8f0*/  IADD3 R5, R11, R4, RZ ;  /* 0x000000040b057210 */ /* 0x000fe40007ffe0ff */
[----:B------:R-:W-:Y:S01]  /*1a900*/  SEL R11, R6, RZ, !P0 ;  /* 0x000000ff060b7207 */ /* 0x000fe20004000000 */
[----:B------:R-:W-:Y:S01]  /*1a910*/  IMAD.MOV.U32 R0, RZ, RZ, R8 ;  /* 0x000000ffff007224 */ /* 0x000fe200078e0008 */
[----:B------:R-:W-:Y:S01]  /*1a920*/  @P1 SHF.R.U32.HI R0, RZ, c[0x0][0x4f0], R9 ;  /* 0x00013c00ff001a19 */ /* 0x000fe20000011609 */
[----:B------:R-:W-:-:S04]  /*1a930*/  IMAD.WIDE.U32 R2, R44, c[0x0][0x3e8], R2 ;  /* 0x0000fa002c027a25 */ /* 0x000fc800078e0002 */
        /* <DEDUP_REMOVED lines=85> */
.L_x_628:
[----:B------:R-:W-:Y:S05]  /*1ae90*/  BSYNC B0 ;  /* 0x0000000000007941 */ /* 0x000fea0003800000 */
.L_x_627:
        /* <DEDUP_REMOVED lines=15> */
.L_x_630:
[----:B------:R-:W-:Y:S05]  /*1af90*/  BSYNC B0 ;  /* 0x0000000000007941 */ /* 0x000fea0003800000 */
.L_x_629:
        /* <DEDUP_REMOVED lines=15> */
.L_x_632:
[----:B------:R-:W-:Y:S05]  /*1b090*/  BSYNC B0 ;  /* 0x0000000000007941 */ /* 0x000fea0003800000 */
.L_x_631:
        /* <DEDUP_REMOVED lines=16> */
.L_x_625:
[----:B------:R-:W2:Y:S01]  /*1b1a0*/  LDL R8, [R1+0x5c] ;  /* 0x00005c0001087983 */ /* 0x000ea20000100800 */
[----:B------:R-:W-:Y:S01]  /*1b1b0*/  ISETP.NE.U32.AND P1, PT, RZ, c[0x0][0x508], PT ;  /* 0x00014200ff007a0c */ /* 0x000fe20003f25070 */
[----:B------:R-:W-:Y:S01]  /*1b1c0*/  IMAD.MOV.U32 R2, RZ, RZ, 0x4 ;  /* 0x00000004ff027424 */ /* 0x000fe200078e00ff */
[----:B------:R-:W-:Y:S02]  /*1b1d0*/  ISETP.NE.U32.AND P0, PT, RZ, c[0x0][0x500], PT ;  /* 0x00014000ff007a0c */ /* 0x000fe40003f05070 */
[----:B------:R-:W-:Y:S02]  /*1b1e0*/  ISETP.NE.AND.EX P1, PT, RZ, c[0x0][0x50c], PT, P1 ;  /* 0x00014300ff007a0c */ /* 0x000fe40003f25310 */
[----:B------:R-:W-:Y:S01]  /*1b1f0*/  ISETP.NE.AND.EX P0, PT, RZ, c[0x0][0x504], PT, P0 ;  /* 0x00014100ff007a0c */ /* 0x000fe20003f05300 */
[----:B------:R-:W-:Y:S02]  /*1b200*/  IMAD.MOV.U32 R13, RZ, RZ, c[0x0][0x388] ;  /* 0x0000e200ff0d7624 */ /* 0x000fe400078e00ff */
[----:B--2---:R-:W-:-:S08]  /*1b210*/  IMAD.WIDE R6, R8, R2, c[0x0][0x500] ;  /* 0x0001400008067625 */ /* 0x004fd000078e0202 */
        /* <DEDUP_REMOVED lines=11> */
.L_x_633:
        /* <DEDUP_REMOVED lines=40> */
.L_x_635:
[----:B------:R-:W-:Y:S05]  /*1b550*/  BSYNC B0 ;  /* 0x0000000000007941 */ /* 0x000fea0003800000 */
.L_x_634:
        /* <DEDUP_REMOVED lines=57> */
.L_x_637:
[----:B------:R-:W-:Y:S05]  /*1b8f0*/  BSYNC B0 ;  /* 0x0000000000007941 */ /* 0x000fea0003800000 */
.L_x_636:
        /* <DEDUP_REMOVED lines=15> */
.L_x_639:
[----:B------:R-:W-:Y:S05]  /*1b9f0*/  BSYNC B0 ;  /* 0x0000000000007941 */ /* 0x000fea0003800000 */
.L_x_638:
        /* <DEDUP_REMOVED lines=15> */
.L_x_641:
[----:B------:R-:W-:Y:S05]  /*1baf0*/  BSYNC B0 ;  /* 0x0000000000007941 */ /* 0x000fea0003800000 */
.L_x_640:
        /* <DEDUP_REMOVED lines=16> */
.L_x_642:
        /* <DEDUP_REMOVED lines=16> */
.L_x_1834:


//--------------------- .text._ZN7cutlass13device_kernelIN5flash19enable_sm80_to_sm89INS1_16FlashAttnFwdSm80INS1_25CollectiveMainloopFwdSm80ILi4ELi1ELb0EN4cute5tupleIJNS5_1CILi128EEENS7_ILi64EEES8_EEELi128ENS_10bfloat16_tEfNS_4arch4Sm80ELb0ELb0ELb0ELb0ELb0ELb0ELb1ELb0EEENS1_21CollectiveEpilogueFwdINS6_IJS8_S8_S9_EEENS6_IJNS7_ILi1EEESH_SH_EEESB_SD_Li128ELb0ELb1ELb0ELb0EEENS1_19SingleTileSchedulerILb0ELb0ELb1ELi128EEEEEEEEEvNT_6ParamsE --------------------------
	.section	.text._ZN7cutlass13device_kernelIN5flash19enable_sm80_to_sm89INS1_16FlashAttnFwdSm80INS1_25CollectiveMainloopFwdSm80ILi4ELi1ELb0EN4cute5tupleIJNS5_1CILi128EEENS7_ILi64EEES8_EEELi128ENS_10bfloat16_tEfNS_4arch4Sm80ELb0ELb0ELb0ELb0ELb0ELb0ELb1ELb0EEENS1_21CollectiveEpilogueFwdINS6_IJS8_S8_S9_EEENS6_IJNS7_ILi1EEESH_SH_EEESB_SD_Li128ELb0ELb1ELb0ELb0EEENS1_19SingleTileSchedulerILb0ELb0ELb1ELi128EEEEEEEEEvNT_6ParamsE,"ax",@progbits
	.sectioninfo	@"SHI_REGISTERS=255"
	.align	128
.text._ZN7cutlass13device_kernelIN5flash19enable_sm80_to_sm89INS1_16FlashAttnFwdSm80INS1_25CollectiveMainloopFwdSm80ILi4ELi1ELb0EN4cute5tupleIJNS5_1CILi128EEENS7_ILi64EEES8_EEELi128ENS_10bfloat16_tEfNS_4arch4Sm80ELb0ELb0ELb0ELb0ELb0ELb0ELb1ELb0EEENS1_21CollectiveEpilogueFwdINS6_IJS8_S8_S9_EEENS6_IJNS7_ILi1EEESH_SH_EEESB_SD_Li128ELb0ELb1ELb0ELb0EEENS1_19SingleTileSchedulerILb0ELb0ELb1ELi128EEEEEEEEEvNT_6ParamsE:
        .type           _ZN7cutlass13device_kernelIN5flash19enable_sm80_to_sm89INS1_16FlashAttnFwdSm80INS1_25CollectiveMainloopFwdSm80ILi4ELi1ELb0EN4cute5tupleIJNS5_1CILi128EEENS7_ILi64EEES8_EEELi128ENS_10bfloat16_tEfNS_4arch4Sm80ELb0ELb0ELb0ELb0ELb0ELb0ELb1ELb0EEENS1_21CollectiveEpilogueFwdINS6_IJS8_S8_S9_EEENS6_IJNS7_ILi1EEESH_SH_EEESB_SD_Li128ELb0ELb1ELb0ELb0EEENS1_19SingleTileSchedulerILb0ELb0ELb1ELi128EEEEEEEEEvNT_6ParamsE,@function
        .size           _ZN7cutlass13device_kernelIN5flash19enable_sm80_to_sm89INS1_16FlashAttnFwdSm80INS1_25CollectiveMainloopFwdSm80ILi4ELi1ELb0EN4cute5tupleIJNS5_1CILi128EEENS7_ILi64EEES8_EEELi128ENS_10bfloat16_tEfNS_4arch4Sm80ELb0ELb0ELb0ELb0ELb0ELb0ELb1ELb0EEENS1_21CollectiveEpilogueFwdINS6_IJS8_S8_S9_EEENS6_IJNS7_ILi1EEESH_SH_EEESB_SD_Li128ELb0ELb1ELb0ELb0EEENS1_19SingleTileSchedulerILb0ELb0ELb1ELi128EEEEEEEEEvNT_6ParamsE,(.L_x_1835 - _ZN7cutlass13device_kernelIN5flash19enable_sm80_to_sm89INS1_16FlashAttnFwdSm80INS1_25CollectiveMainloopFwdSm80ILi4ELi1ELb0EN4cute5tupleIJNS5_1CILi128EEENS7_ILi64EEES8_EEELi128ENS_10bfloat16_tEfNS_4arch4Sm80ELb0ELb0ELb0ELb0ELb0ELb0ELb1ELb0EEENS1_21CollectiveEpilogueFwdINS6_IJS8_S8_S9_EEENS6_IJNS7_ILi1EEESH_SH_EEESB_SD_Li128ELb0ELb1ELb0ELb0EEENS1_19SingleTileSchedulerILb0ELb0ELb1ELi128EEEEEEEEEvNT_6ParamsE)
        .other          _ZN7cutlass13device_kernelIN5flash19enable_sm80_to_sm89INS1_16FlashAttnFwdSm80INS1_25CollectiveMainloopFwdSm80ILi4ELi1ELb0EN4cute5tupleIJNS5_1CILi128EEENS7_ILi64EEES8_EEELi128ENS_10bfloat16_tEfNS_4arch4Sm80ELb0ELb0ELb0ELb0ELb0ELb0ELb1ELb0EEENS1_21CollectiveEpilogueFwdINS6_IJS8_S8_S9_EEENS6_IJNS7_ILi1EEESH_SH_EEESB_SD_Li128ELb0ELb1ELb0ELb0EEENS1_19SingleTileSchedulerILb0ELb0ELb1ELi128EEEEEEEEEvNT_6ParamsE,@"STO_CUDA_ENTRY STV_DEFAULT"
_ZN7cutlass13device_kernelIN5flash19enable_sm80_to_sm89INS1_16FlashAttnFwdSm80INS1_25CollectiveMainloopFwdSm80ILi4ELi1ELb0EN4cute5tupleIJNS5_1CILi128EEENS7_ILi64EEES8_EEELi128ENS_10bfloat16_tEfNS_4arch4Sm80ELb0ELb0ELb0ELb0ELb0ELb0ELb1ELb0EEENS1_21CollectiveEpilogueFwdINS6_IJS8_S8_S9_EEENS6_IJNS7_ILi1EEESH_SH_EEESB_SD_Li128ELb0ELb1ELb0ELb0EEENS1_19SingleTileSchedulerILb0ELb0ELb1ELi128EEEEEEEEEvNT_6ParamsE:
        /* <DEDUP_REMOVED lines=14> */
[----:B------:R-:W-:-:S05]  /*00e0*/  ULDC.64 UR6, c[0x0][0x1e0] ;  /* 0x0000780000067ab9 */ /* 0x000fca0000000a00 */
[----:B------:R-:W-:-:S04]  /*00f0*/  @P6 IMAD.MOV.U32 R0, RZ, RZ, 0x4 ;  /* 0x00000004ff006424 */ /* 0x000fc800078e00ff */
[----:B------:R-:W-:-:S06]  /*0100*/  @P6 IMAD.WIDE R12, R7, R0, c[0x0][0x340] ;  /* 0x0000d000070c6625 */ /* 0x000fcc00078e0200 */
[----:B------:R4:W5:Y:S01]  /*0110*/  @P6 LDG.E R12, [R12.64] ;  /* 0x000000160c0c6981 */ /* 0x000962000c1e1900 */
[----:B-1----:R-:W-:Y:S01]  /*0120*/  SHF.R.S32.HI R17, RZ, 0x1f, R8 ;  /* 0x0000001fff117819 */ /* 0x002fe20000011408 */
[----:B--2---:R-:W-:Y:S01]  /*0130*/  IMAD.WIDE.U32 R14, R4, c[0x0][0x1b8], RZ ;  /* 0x00006e00040e7a25 */ /* 0x004fe200078e00ff */
[----:B------:R-:W-:Y:S01]  /*0140*/  ISETP.NE.AND P0, PT, R5, 0x1, PT ;  /* 0x000000010500780c */ /* 0x000fe20003f05270 */
[----:B------:R-:W-:Y:S01]  /*0150*/  UIADD3 UR4, UR8, 0x3f, URZ ;  /* 0x0000003f08047890 */ /* 0x000fe2000fffe03f */
[----:B------:R-:W-:Y:S01]  /*0160*/  LEA.HI R9, R17, R8, RZ, 0x3 ;  /* 0x0000000811097211 */ /* 0x000fe200078f18ff */
[----:B------:R-:W-:Y:S01]  /*0170*/  IMAD R6, R2, c[0x0][0x1c0], RZ ;  /* 0x0000700002067a24 */ /* 0x000fe200078e02ff */
[----:B------:R-:W-:Y:S01]  /*0180*/  SHF.R.S32.HI R3, RZ, 0x1f, R4 ;  /* 0x0000001fff037819 */ /* 0x000fe20000011404 */
[----:B------:R-:W-:Y:S01]  /*0190*/  USHF.R.S32.HI UR18, URZ, 0x1f, UR4 ;  /* 0x0000001f3f127899 */ /* 0x000fe20008011404 */
[----:B------:R-:W-:Y:S01]  /*01a0*/  LOP3.LUT R11, R9, 0xfffffff8, RZ, 0xc0, !PT ;  /* 0xfffffff8090b7812 */ /* 0x000fe200078ec0ff */
[----:B------:R-:W-:Y:S01]  /*01b0*/  UMOV UR9, 0x6 ;  /* 0x0000000600097882 */ /* 0x000fe20000000000 */
[----:B------:R-:W-:Y:S01]  /*01c0*/  SHF.R.S32.HI R9, RZ, 0x3, R9 ;  /* 0x00000003ff097819 */ /* 0x000fe20000011409 */
[----:B------:R-:W-:-:S02]  /*01d0*/  ULEA.HI UR18, UR18, UR4, URZ, 0x6 ;  /* 0x0000000412127291 */ /* 0x000fc4000f8f303f */
[----:B------:R-:W-:Y:S01]  /*01e0*/  IMAD.IADD R0, R8, 0x1, -R11 ;  /* 0x0000000108007824 */ /* 0x000fe200078e0a0b */
[----:B------:R-:W-:Y:S01]  /*01f0*/  USHF.L.U32 UR10, UR6, 0x6, URZ ;  /* 0x00000006060a7899 */ /* 0x000fe2000800063f */
[----:B------:R-:W-:Y:S01]  /*0200*/  IMAD R11, R3, c[0x0][0x1b8], RZ ;  /* 0x00006e00030b7a24 */ /* 0x000fe200078e02ff */
[----:B------:R-:W-:Y:S01]  /*0210*/  ULEA.HI.SX32 UR13, UR18, 0xffffffff, 0x1a ;  /* 0xffffffff120d7891 */ /* 0x000fe2000f8fd23f */
[----:B------:R-:W-:Y:S01]  /*0220*/  IMAD.SHL.U32 R36, R0, 0x8, RZ ;  /* 0x0000000800247824 */ /* 0x000fe200078e00ff */
[----:B------:R-:W-:Y:S01]  /*0230*/  USHF.L.U64.HI UR9, UR6, UR9, UR7 ;  /* 0x0000000906097299 */ /* 0x000fe20008010207 */
[----:B------:R-:W-:Y:S01]  /*0240*/  IMAD R11, R4, c[0x0][0x1bc], R11 ;  /* 0x00006f00040b7a24 */ /* 0x000fe200078e020b */
[----:B------:R-:W-:Y:S02]  /*0250*/  USHF.R.S32.HI UR12, URZ, 0x1f, UR13 ;  /* 0x0000001f3f0c7899 */ /* 0x000fe4000801140d */
[----:B------:R-:W-:Y:S01]  /*0260*/  IADD3 R38, R36, 0x40, RZ ;  /* 0x0000004024267810 */ /* 0x000fe20007ffe0ff */
[----:B------:R-:W-:Y:S01]  /*0270*/  IMAD.IADD R15, R15, 0x1, R11 ;  /* 0x000000010f0f7824 */ /* 0x000fe200078e020b */
[----:B------:R-:W-:Y:S01]  /*0280*/  SHF.R.S32.HI R37, RZ, 0x1f, R36 ;  /* 0x0000001fff257819 */ /* 0x000fe20000011424 */
[----:B----4-:R-:W-:Y:S01]  /*0290*/  IMAD R13, R0, 0x10, R9 ;  /* 0x00000010000d7824 */ /* 0x010fe200078e0209 */
[----:B------:R-:W-:Y:S01]  /*02a0*/  ISETP.GE.AND P3, PT, R38, c[0x0][0x198], PT ;  /* 0x0000660026007a0c */ /* 0x000fe20003f66270 */
[----:B------:R-:W-:Y:S01]  /*02b0*/  IMAD.WIDE.U32 R14, R7, c[0x0][0x1c0], R14 ;  /* 0x00007000070e7a25 */ /* 0x000fe200078e000e */
[----:B------:R-:W-:-:S02]  /*02c0*/  UIMAD UR4, UR9, UR13, URZ ;  /* 0x0000000d090472a4 */ /* 0x000fc4000f8e023f */
[----:B------:R-:W-:Y:S01]  /*02d0*/  UIMAD.WIDE.U32 UR20, UR6, 0x20, URZ ;  /* 0x00000020061478a5 */ /* 0x000fe2000f8e003f */
[----:B---3--:R-:W-:Y:S01]  /*02e0*/  IMAD R16, R252, 0x80, R13 ;  /* 0x00000080fc107824 */ /* 0x008fe200078e020d */
[----:B------:R-:W-:Y:S01]  /*02f0*/  UIMAD UR4, UR12, UR10, UR4 ;  /* 0x0000000a0c0472a4 */ /* 0x000fe2000f8e0204 */
[----:B------:R-:W-:Y:S01]  /*0300*/  IMAD R13, R7, c[0x0][0x1c4], R6 ;  /* 0x00007100070d7a24 */ /* 0x000fe200078e0206 */
[----:B------:R-:W-:Y:S01]  /*0310*/  USHF.L.U32 UR14, UR7, 0x5, URZ ;  /* 0x00000005070e7899 */ /* 0x000fe2000800063f */
[----:B------:R-:W-:Y:S01]  /*0320*/  @P0 IMAD.HI.U32 R10, R16, c[0x0][0x2c8], RZ ;  /* 0x0000b200100a0a27 */ /* 0x000fe200078e00ff */
[----:B------:R1:W-:Y:S01]  /*0330*/  STL [R1], R16 ;  /* 0x0000001001007387 */ /* 0x0003e20000100800 */
[----:B------:R-:W-:Y:S02]  /*0340*/  UMOV UR11, 0x20 ;  /* 0x00000020000b7882 */ /* 0x000fe40000000000 */
[----:B------:R-:W-:Y:S01]  /*0350*/  IMAD.MOV.U32 R11, RZ, RZ, R16 ;  /* 0x000000ffff0b7224 */ /* 0x000fe200078e0010 */
[----:B------:R-:W-:Y:S01]  /*0360*/  @P0 SHF.R.U32.HI R11, RZ, c[0x0][0x2cc], R10 ;  /* 0x0000b300ff0b0a19 */ /* 0x000fe2000001160a */
[----:B------:R-:W-:Y:S01]  /*0370*/  IMAD.IADD R15, R15, 0x1, R13 ;  /* 0x000000010f0f7824 */ /* 0x000fe200078e020d */
[----:B------:R-:W-:Y:S01]  /*0380*/  UIADD3 UR14, UR21, UR14, URZ ;  /* 0x0000000e150e7290 */ /* 0x000fe2000fffe03f */
[----:B------:R-:W-:Y:S01]  /*0390*/  IMAD R252, R252, 0x80, R9 ;  /* 0x00000080fcfc7824 */ /* 0x000fe200078e0209 */
[--C-:B------:R-:W-:Y:S01]  /*03a0*/  SHF.R.S32.HI R10, RZ, 0x1f, R11.reuse ;  /* 0x0000001fff0a7819 */ /* 0x100fe2000001140b */
[----:B------:R-:W-:Y:S01]  /*03b0*/  IMAD.MOV R6, RZ, RZ, -R11 ;  /* 0x000000ffff067224 */ /* 0x000fe200078e0a0b */
[----:B------:R-:W-:Y:S01]  /*03c0*/  STL [R1+0x4], R38 ;  /* 0x0000042601007387 */ /* 0x000fe20000100800 */
[----:B------:R-:W-:-:S03]  /*03d0*/  IMAD.WIDE.U32 R14, R11, c[0x0][0x1b0], R14 ;  /* 0x00006c000b0e7a25 */ /* 0x000fc600078e000e */
[----:B------:R-:W-:Y:S01]  /*03e0*/  STL.64 [R1+0x20], R36 ;  /* 0x0000202401007387 */ /* 0x000fe20000100a00 */
[----:B------:R-:W-:Y:S02]  /*03f0*/  IMAD R10, R10, c[0x0][0x1b0], RZ ;  /* 0x00006c000a0a7a24 */ /* 0x000fe400078e02ff */
[----:B------:R-:W-:Y:S02]  /*0400*/  IMAD R6, R6, c[0x0][0x2c4], R16 ;  /* 0x0000b10006067a24 */ /* 0x000fe400078e0210 */
[----:B------:R-:W-:Y:S02]  /*0410*/  IMAD R13, R11, c[0x0][0x1b4], R10 ;  /* 0x00006d000b0d7a24 */ /* 0x000fe400078e020a */
[----:B------:R-:W-:Y:S01]  /*0420*/  IMAD.SHL.U32 R10, R9, 0x40, RZ ;  /* 0x00000040090a7824 */ /* 0x000fe200078e00ff */
[----:B------:R-:W-:Y:S01]  /*0430*/  SHF.R.S32.HI R11, RZ, 0x1f, R6 ;  /* 0x0000001fff0b7819 */ /* 0x000fe20000011406 */
[----:B------:R-:W-:Y:S01]  /*0440*/  IMAD.IADD R15, R15, 0x1, R13 ;  /* 0x000000010f0f7824 */ /* 0x000fe200078e020d */
[----:B------:R-:W-:-:S02]  /*0450*/  IADD3 R13, -R9, c[0x0][0x1d0], RZ ;  /* 0x00007400090d7a10 */ /* 0x000fc40007ffe1ff */
[----:B-1----:R-:W-:Y:S01]  /*0460*/  IADD3 R16, R252, 0x10, RZ ;  /* 0x00000010fc107810 */ /* 0x002fe20007ffe0ff */
[----:B------:R-:W-:Y:S01]  /*0470*/  IMAD R11, R11, c[0x0][0x1a8], RZ ;  /* 0x00006a000b0b7a24 */ /* 0x000fe200078e02ff */
[----:B------:R-:W-:Y:S01]  /*0480*/  LOP3.LUT R10, R10, 0x1c0, RZ, 0xc0, !PT ;  /* 0x000001c00a0a7812 */ /* 0x000fe200078ec0ff */
[----:B------:R-:W-:-:S04]  /*0490*/  IMAD.WIDE.U32 R18, R6, c[0x0][0x1a8], R14 ;  /* 0x00006a0006127a25 */ /* 0x000fc800078e000e */
[----:B------:R-:W-:Y:S01]  /*04a0*/  IMAD R11, R6, c[0x0][0x1ac], R11 ;  /* 0x00006b00060b7a24 */ /* 0x000fe200078e020b */
[----:B------:R-:W-:Y:S02]  /*04b0*/  LEA R15, P0, R18, c[0x0][0x160], 0x1 ;  /* 0x00005800120f7a11 */ /* 0x000fe400078008ff */
[----:B------:R-:W-:Y:S01]  /*04c0*/  IADD3 R6, R252, 0x20, RZ ;  /* 0x00000020fc067810 */ /* 0x000fe20007ffe0ff */
[----:B------:R-:W-:Y:S02]  /*04d0*/  IMAD.IADD R14, R19, 0x1, R11 ;  /* 0x00000001130e7824 */ /* 0x000fe400078e020b */
[----:B------:R-:W-:Y:S01]  /*04e0*/  IMAD R19, R5, c[0x0][0x168], RZ ;  /* 0x00005a0005137a24 */ /* 0x000fe200078e02ff */
[----:B------:R-:W1:Y:S01]  /*04f0*/  SHFL.IDX PT, R24, R15, RZ, 0x181f ;  /* 0x00181fff0f187589 */ /* 0x000e6200000e0000 */
[----:B------:R-:W-:Y:S02]  /*0500*/  SHF.R.U32.HI R5, RZ, 0x3, R10 ;  /* 0x00000003ff057819 */ /* 0x000fe4000001160a */
[----:B------:R-:W-:Y:S01]  /*0510*/  LEA.HI.X R14, R18, c[0x0][0x164], R14, 0x1, P0 ;  /* 0x00005900120e7a11 */ /* 0x000fe200000f0c0e */
[----:B------:R-:W-:Y:S01]  /*0520*/  SHFL.IDX PT, R22, R15, 0x1, 0x181f ;  /* 0x00381f000f167f89 */ /* 0x000fe200000e0000 */
[----:B------:R-:W-:-:S02]  /*0530*/  ISETP.GE.AND P2, PT, R252, R19, PT ;  /* 0x00000013fc00720c */ /* 0x000fc40003f46270 */
[-C--:B------:R-:W-:Y:S01]  /*0540*/  ISETP.GE.AND P5, PT, R16, R19.reuse, PT ;  /* 0x000000131000720c */ /* 0x080fe20003fa6270 */
[----:B------:R-:W2:Y:S01]  /*0550*/  SHFL.IDX PT, R25, R14, RZ, 0x181f ;  /* 0x00181fff0e197589 */ /* 0x000ea200000e0000 */
[----:B------:R-:W-:Y:S02]  /*0560*/  LEA.HI R16, R17, R8, RZ, 0x6 ;  /* 0x0000000811107211 */ /* 0x000fe400078f30ff */
[----:B------:R-:W-:Y:S01]  /*0570*/  LOP3.LUT R10, R10, 0x38, R36, 0xf8, !PT ;  /* 0x000000380a0a7812 */ /* 0x000fe200078ef824 */
[----:B------:R-:W3:Y:S01]  /*0580*/  SHFL.IDX PT, R23, R14, 0x1, 0x181f ;  /* 0x00381f000e177f89 */ /* 0x000ee200000e0000 */
[----:B------:R-:W-:Y:S01]  /*0590*/  ISETP.GE.AND P4, PT, R6, R19, PT ;  /* 0x000000130600720c */ /* 0x000fe20003f86270 */
[----:B------:R-:W-:Y:S01]  /*05a0*/  IMAD.SHL.U32 R16, R16, 0x8, RZ ;  /* 0x0000000810107824 */ /* 0x000fe200078e00ff */
[----:B------:R-:W-:Y:S01]  /*05b0*/  LOP3.LUT R5, R10, R5, RZ, 0x3c, !PT ;  /* 0x000000050a057212 */ /* 0x000fe200078e3cff */
[----:B------:R-:W-:Y:S01]  /*05c0*/  SHFL.IDX PT, R20, R15, 0x2, 0x181f ;  /* 0x00581f000f147f89 */ /* 0x000fe200000e0000 */
[----:B------:R-:W-:-:S02]  /*05d0*/  ISETP.GE.AND P0, PT, R36, c[0x0][0x198], PT ;  /* 0x0000660024007a0c */ /* 0x000fc40003f06270 */
[----:B------:R-:W-:Y:S01]  /*05e0*/  @!P2 SHF.R.S32.HI R6, RZ, 0x1f, R38 ;  /* 0x0000001fff06a819 */ /* 0x000fe20000011426 */
[----:B------:R-:W4:Y:S01]  /*05f0*/  SHFL.IDX PT, R21, R14, 0x2, 0x181f ;  /* 0x00581f000e157f89 */ /* 0x000f2200000e0000 */
[----:B------:R-:W-:Y:S02]  /*0600*/  LOP3.LUT R120, R5, 0xfffffe00, R16, 0xf8, !PT ;  /* 0xfffffe0005787812 */ /* 0x000fe400078ef810 */
[----:B------:R-:W-:Y:S01]  /*0610*/  @!P2 LEA.HI R6, R6, R38, RZ, 0x3 ;  /* 0x000000260606a211 */ /* 0x000fe200078f18ff */
[----:B------:R-:W-:Y:S01]  /*0620*/  SHFL.IDX PT, R18, R15, 0x7, 0x181f ;  /* 0x00f81f000f127f89 */ /* 0x000fe200000e0000 */
[----:B------:R-:W-:Y:S02]  /*0630*/  @!P5 SHF.R.S32.HI R5, RZ, 0x1f, R38 ;  /* 0x0000001fff05d819 */ /* 0x000fe40000011426 */
[----:B------:R-:W-:Y:S01]  /*0640*/  @!P2 LOP3.LUT R6, R6, 0xfffffff8, RZ, 0xc0, !PT ;  /* 0xfffffff80606a812 */ /* 0x000fe200078ec0ff */
[----:B------:R-:W-:Y:S01]  /*0650*/  STL [R1+0x8], R120 ;  /* 0x0000087801007387 */ /* 0x000fe20000100800 */
[----:B-1----:R-:W-:-:S02]  /*0660*/  @!P2 LEA R26, P1, R36, R24, 0x1 ;  /* 0x00000018241aa211 */ /* 0x002fc400078208ff */
[----:B------:R-:W-:Y:S01]  /*0670*/  IADD3 R10, R252, 0x30, RZ ;  /* 0x00000030fc0a7810 */ /* 0x000fe20007ffe0ff */
[----:B--2---:R-:W-:Y:S01]  /*0680*/  @!P2 IMAD.WIDE R32, R6, 0x2, R24 ;  /* 0x000000020620a825 */ /* 0x004fe200078e0218 */
[----:B------:R-:W-:Y:S01]  /*0690*/  @!P5 LEA.HI R5, R5, R38, RZ, 0x3 ;  /* 0x000000260505d211 */ /* 0x000fe200078f18ff */
[----:B------:R-:W1:Y:S01]  /*06a0*/  SHFL.IDX PT, R24, R15, 0x3, 0x181f ;  /* 0x00781f000f187f89 */ /* 0x000e6200000e0000 */
[----:B------:R-:W-:Y:S02]  /*06b0*/  @!P2 LEA.HI.X R27, R36, R25, R37, 0x1, P1 ;  /* 0x00000019241ba211 */ /* 0x000fe400008f0c25 */
[----:B------:R-:W-:Y:S01]  /*06c0*/  ISETP.GE.AND P1, PT, R10, R19, PT ;  /* 0x000000130a00720c */ /* 0x000fe20003f26270 */
[----:B------:R-:W-:Y:S01]  /*06d0*/  @!P2 IMAD.SHL.U32 R10, R120, 0x2, RZ ;  /* 0x00000002780aa824 */ /* 0x000fe200078e00ff */
[----:B------:R-:W-:Y:S01]  /*06e0*/  @!P4 SHF.R.S32.HI R6, RZ, 0x1f, R38 ;  /* 0x0000001fff06c819 */ /* 0x000fe20000011426 */
[----:B------:R-:W2:Y:S01]  /*06f0*/  SHFL.IDX PT, R25, R14, 0x3, 0x181f ;  /* 0x00781f000e197f89 */ /* 0x000ea200000e0000 */
[----:B------:R-:W-:-:S02]  /*0700*/  @!P5 LOP3.LUT R5, R5, 0xfffffff8, RZ, 0xc0, !PT ;  /* 0xfffffff80505d812 */ /* 0x000fc400078ec0ff */
[----:B------:R-:W-:Y:S01]  /*0710*/  @!P4 LEA.HI R6, R6, R38, RZ, 0x3 ;  /* 0x000000260606c211 */ /* 0x000fe200078f18ff */
[----:B------:R1:W-:Y:S01]  /*0720*/  @!P2 LDGSTS.E.BYPASS.LTC128B.128 [R10+0x8100], [R26.64], !P0 ;  /* 0x081000001a0aafae */ /* 0x0003e2000c101d56 */
[----:B------:R-:W-:Y:S01]  /*0730*/  IADD3 R16, R252, 0x40, RZ ;  /* 0x00000040fc107810 */ /* 0x000fe20007ffe0ff */
[----:B---3--:R-:W-:Y:S01]  /*0740*/  @!P5 IMAD.WIDE R28, R5, 0x2, R22 ;  /* 0x00000002051cd825 */ /* 0x008fe200078e0216 */
[----:B------:R-:W-:Y:S01]  /*0750*/  @!P4 LOP3.LUT R5, R6, 0xfffffff8, RZ, 0xc0, !PT ;  /* 0xfffffff80605c812 */ /* 0x000fe200078ec0ff */
[----:B------:R3:W-:Y:S01]  /*0760*/  @!P2 LDGSTS.E.BYPASS.LTC128B.128 [R10+0xc100], [R32.64], !P3 ;  /* 0x0c100000200aafae */ /* 0x0007e2000d901d56 */
[----:B------:R-:W-:Y:S01]  /*0770*/  @!P5 LEA R30, P2, R36, R22, 0x1 ;  /* 0x00000016241ed211 */ /* 0x000fe200078408ff */
[----:B------:R-:W-:Y:S01]  /*0780*/  @!P5 IMAD.SHL.U32 R6, R120, 0x2, RZ ;  /* 0x000000027806d824 */ /* 0x000fe200078e00ff */
[----:B------:R-:W-:Y:S02]  /*0790*/  @!P1 SHF.R.S32.HI R11, RZ, 0x1f, R38 ;  /* 0x0000001fff0b9819 */ /* 0x000fe40000011426 */
[C---:B------:R-:W-:Y:S01]  /*07a0*/  @!P5 LEA.HI.X R31, R36.reuse, R23, R37, 0x1, P2 ;  /* 0x00000017241fd211 */ /* 0x040fe200010f0c25 */
[----:B----4-:R-:W-:Y:S01]  /*07b0*/  @!P4 IMAD.WIDE R22, R5, 0x2, R20 ;  /* 0x000000020516c825 */ /* 0x010fe200078e0214 */
[----:B------:R-:W-:-:S02]  /*07c0*/  @!P4 LEA R20, P2, R36, R20, 0x1 ;  /* 0x000000142414c211 */ /* 0x000fc400078408ff */
[----:B------:R-:W-:Y:S01]  /*07d0*/  @!P1 LEA.HI R11, R11, R38, RZ, 0x3 ;  /* 0x000000260b0b9211 */ /* 0x000fe200078f18ff */
[----:B------:R-:W-:Y:S01]  /*07e0*/  @!P4 IMAD.SHL.U32 R5, R120, 0x2, RZ ;  /* 0x000000027805c824 */ /* 0x000fe200078e00ff */
[----:B------:R-:W-:Y:S01]  /*07f0*/  @!P4 LEA.HI.X R21, R36, R21, R37, 0x1, P2 ;  /* 0x000000152415c211 */ /* 0x000fe200010f0c25 */
[----:B------:R4:W-:Y:S01]  /*0800*/  @!P5 LDGSTS.E.BYPASS.LTC128B.128 [R6+0x8900], [R30.64], !P0 ;  /* 0x089000001e06dfae */ /* 0x0009e2000c101d56 */
[----:B------:R-:W-:Y:S02]  /*0810*/  ISETP.GE.AND P2, PT, R16, R19, PT ;  /* 0x000000131000720c */ /* 0x000fe40003f46270 */
[----:B------:R-:W-:Y:S01]  /*0820*/  @!P1 LOP3.LUT R11, R11, 0xfffffff8, RZ, 0xc0, !PT ;  /* 0xfffffff80b0b9812 */ /* 0x000fe200078ec0ff */
[----:B------:R4:W-:Y:S01]  /*0830*/  @!P5 LDGSTS.E.BYPASS.LTC128B.128 [R6+0xc900], [R28.64], !P3 ;  /* 0x0c9000001c06dfae */ /* 0x0009e2000d901d56 */
[----:B------:R-:W-:-:S03]  /*0840*/  IADD3 R16, R252, 0x70, RZ ;  /* 0x00000070fc107810 */ /* 0x000fc60007ffe0ff */
[----:B------:R4:W-:Y:S04]  /*0850*/  @!P4 LDGSTS.E.BYPASS.LTC128B.128 [R5+0x9100], [R20.64], !P0 ;  /* 0x091000001405cfae */ /* 0x0009e8000c101d56 */
[----:B-1----:R-:W1:Y:S01]  /*0860*/  SHFL.IDX PT, R26, R15, 0x4, 0x181f ;  /* 0x00981f000f1a7f89 */ /* 0x002e6200000e0000 */
[----:B---3--:R-:W-:-:S03]  /*0870*/  IADD3 R10, R252, 0x50, RZ ;  /* 0x00000050fc0a7810 */ /* 0x008fc60007ffe0ff */
[----:B------:R-:W3:Y:S01]  /*0880*/  SHFL.IDX PT, R27, R14, 0x4, 0x181f ;  /* 0x00981f000e1b7f89 */ /* 0x000ee200000e0000 */
[----:B------:R-:W-:-:S03]  /*0890*/  ISETP.GE.AND P5, PT, R10, R19, PT ;  /* 0x000000130a00720c */ /* 0x000fc60003fa6270 */
[----:B------:R1:W-:Y:S01]  /*08a0*/  @!P4 LDGSTS.E.BYPASS.LTC128B.128 [R5+0xd100], [R22.64], !P3 ;  /* 0x0d1000001605cfae */ /* 0x0003e2000d901d56 */
[----:B------:R-:W-:Y:S02]  /*08b0*/  @!P1 LEA R32, P4, R36, R24, 0x1 ;  /* 0x0000001824209211 */ /* 0x000fe400078808ff */
[----:B------:R-:W-:Y:S02]  /*08c0*/  IADD3 R10, R252, 0x60, RZ ;  /* 0x00000060fc0a7810 */ /* 0x000fe40007ffe0ff */
[--C-:B--2---:R-:W-:Y:S02]  /*08d0*/  @!P1 LEA.HI.X R33, R36, R25, R37.reuse, 0x1, P4 ;  /* 0x0000001924219211 */ /* 0x104fe400020f0c25 */
[----:B------:R-:W-:Y:S01]  /*08e0*/  ISETP.GE.AND P4, PT, R10, R19, PT ;  /* 0x000000130a00720c */ /* 0x000fe20003f86270 */
[----:B------:R-:W-:Y:S02]  /*08f0*/  @!P1 IMAD.SHL.U32 R10, R120, 0x2, RZ ;  /* 0x00000002780a9824 */ /* 0x000fe400078e00ff */
[----:B----4-:R-:W-:-:S03]  /*0900*/  IMAD.WIDE.U32 R30, R9, c[0x0][0x1e0], R36 ;  /* 0x00007800091e7a25 */ /* 0x010fc600078e0024 */
[----:B------:R2:W-:Y:S01]  /*0910*/  @!P1 LDGSTS.E.BYPASS.LTC128B.128 [R10+0x9900], [R32.64], !P0 ;  /* 0x09900000200a9fae */ /* 0x0005e2000c101d56 */
[----:B------:R-:W-:-:S04]  /*0920*/  IMAD.U32 R6, RZ, RZ, UR13 ;  /* 0x0000000dff067e24 */ /* 0x000fc8000f8e00ff */
[----:B------:R-:W-:Y:S02]  /*0930*/  IMAD R6, R6, -0x40, R13 ;  /* 0xffffffc006067824 */ /* 0x000fe400078e020d */
[----:B-1----:R-:W-:Y:S01]  /*0940*/  @!P1 IMAD.WIDE R22, R11, 0x2, R24 ;  /* 0x000000020b169825 */ /* 0x002fe200078e0218 */
[----:B------:R-:W-:Y:S01]  /*0950*/  SHF.R.S32.HI R5, RZ, 0x1f, R9 ;  /* 0x0000001fff057819 */ /* 0x000fe20000011409 */
[----:B------:R-:W-:Y:S01]  /*0960*/  SHFL.IDX PT, R24, R15, 0x5, 0x181f ;  /* 0x00b81f000f187f89 */ /* 0x000fe200000e0000 */
[----:B------:R-:W-:-:S03]  /*0970*/  @!P2 SHF.R.S32.HI R11, RZ, 0x1f, R38 ;  /* 0x0000001fff0ba819 */ /* 0x000fc60000011426 */
[----:B------:R-:W1:Y:S01]  /*0980*/  SHFL.IDX PT, R25, R14, 0x5, 0x181f ;  /* 0x00b81f000e197f89 */ /* 0x000e6200000e0000 */
[----:B------:R-:W-:Y:S01]  /*0990*/  IMAD R20, R5, c[0x0][0x1e0], RZ ;  /* 0x0000780005147a24 */ /* 0x000fe200078e02ff */
[----:B------:R-:W-:Y:S02]  /*09a0*/  @!P2 LEA.HI R11, R11, R38, RZ, 0x3 ;  /* 0x000000260b0ba211 */ /* 0x000fe400078f18ff */
[----:B------:R4:W-:Y:S01]  /*09b0*/  @!P1 LDGSTS.E.BYPASS.LTC128B.128 [R10+0xd900], [R22.64], !P3 ;  /* 0x0d900000160a9fae */ /* 0x0009e2000d901d56 */
[C---:B------:R-:W-:Y:S01]  /*09c0*/  @!P2 LEA R28, P1, R36.reuse, R26, 0x1 ;  /* 0x0000001a241ca211 */ /* 0x040fe200078208ff */
[----:B------:R-:W-:Y:S01]  /*09d0*/  IMAD R20, R9, c[0x0][0x1e4], R20 ;  /* 0x0000790009147a24 */ /* 0x000fe200078e0214 */
[----:B------:R-:W-:Y:S02]  /*09e0*/  @!P2 LOP3.LUT R11, R11, 0xfffffff8, RZ, 0xc0, !PT ;  /* 0xfffffff80b0ba812 */ /* 0x000fe400078ec0ff */
[----:B---3--:R-:W-:Y:S01]  /*09f0*/  @!P2 LEA.HI.X R29, R36, R27, R37, 0x1, P1 ;  /* 0x0000001b241da211 */ /* 0x008fe200008f0c25 */
[----:B------:R-:W-:Y:S01]  /*0a00*/  IMAD.IADD R21, R31, 0x1, R20 ;  /* 0x000000011f157824 */ /* 0x000fe200078e0214 */
[----:B------:R-:W-:Y:S01]  /*0a10*/  ISETP.GE.AND P1, PT, R16, R19, PT ;  /* 0x000000131000720c */ /* 0x000fe20003f26270 */
[----:B------:R-:W-:Y:S01]  /*0a20*/  IMAD.MOV.U32 R20, RZ, RZ, R30 ;  /* 0x000000ffff147224 */ /* 0x000fe200078e001e */
[----:B------:R-:W-:Y:S01]  /*0a30*/  SHFL.IDX PT, R19, R14, 0x7, 0x181f ;  /* 0x00f81f000e137f89 */ /* 0x000fe200000e0000 */
[----:B------:R-:W-:-:S04]  /*0a40*/  @!P2 IMAD.WIDE R30, R11, 0x2, R26 ;  /* 0x000000020b1ea825 */ /* 0x000fc800078e021a */
[C---:B------:R-:W-:Y:S02]  /*0a50*/  @!P2 IMAD.SHL.U32 R11, R120.reuse, 0x2, RZ ;  /* 0x00000002780ba824 */ /* 0x040fe400078e00ff */
[----:B------:R-:W-:Y:S02]  /*0a60*/  @!P4 IMAD.SHL.U32 R16, R120, 0x2, RZ ;  /* 0x000000027810c824 */ /* 0x000fe400078e00ff */
[----:B------:R-:W-:Y:S01]  /*0a70*/  IMAD.WIDE.U32 R20, R4, c[0x0][0x1e8], R20 ;  /* 0x00007a0004147a25 */ /* 0x000fe200078e0014 */
[----:B------:R3:W-:Y:S04]  /*0a80*/  @!P2 LDGSTS.E.BYPASS.LTC128B.128 [R11+0xa100], [R28.64], !P0 ;  /* 0x0a1000001c0bafae */ /* 0x0007e8000c101d56 */
[----:B------:R3:W-:Y:S04]  /*0a90*/  @!P2 LDGSTS.E.BYPASS.LTC128B.128 [R11+0xe100], [R30.64], !P3 ;  /* 0x0e1000001e0bafae */ /* 0x0007e8000d901d56 */
[----:B----4-:R-:W4:Y:S01]  /*0aa0*/  SHFL.IDX PT, R22, R15, 0x6, 0x181f ;  /* 0x00d81f000f167f89 */ /* 0x010f2200000e0000 */
[----:B--2---:R-:W-:-:S03]  /*0ab0*/  @!P5 SHF.R.S32.HI R10, RZ, 0x1f, R38 ;  /* 0x0000001fff0ad819 */ /* 0x004fc60000011426 */
[----:B------:R-:W2:Y:S01]  /*0ac0*/  SHFL.IDX PT, R23, R14, 0x6, 0x181f ;  /* 0x00d81f000e177f89 */ /* 0x000ea200000e0000 */
[----:B------:R-:W-:-:S04]  /*0ad0*/  @!P5 LEA.HI R10, R10, R38, RZ, 0x3 ;  /* 0x000000260a0ad211 */ /* 0x000fc800078f18ff */
[----:B------:R-:W-:Y:S02]  /*0ae0*/  @!P5 LOP3.LUT R13, R10, 0xfffffff8, RZ, 0xc0, !PT ;  /* 0xfffffff80a0dd812 */ /* 0x000fe400078ec0ff */
[----:B------:R-:W-:-:S03]  /*0af0*/  @!P4 SHF.R.S32.HI R10, RZ, 0x1f, R38 ;  /* 0x0000001fff0ac819 */ /* 0x000fc60000011426 */
[----:B-1----:R-:W-:Y:S01]  /*0b00*/  @!P5 IMAD.WIDE R26, R13, 0x2, R24 ;  /* 0x000000020d1ad825 */ /* 0x002fe200078e0218 */
[----:B------:R-:W-:Y:S02]  /*0b10*/  @!P4 LEA.HI R10, R10, R38, RZ, 0x3 ;  /* 0x000000260a0ac211 */ /* 0x000fe400078f18ff */
[----:B------:R-:W-:Y:S02]  /*0b20*/  @!P5 LEA R24, P2, R36, R24, 0x1 ;  /* 0x000000182418d211 */ /* 0x000fe400078408ff */
[----:B------:R-:W-:Y:S01]  /*0b30*/  @!P4 LOP3.LUT R13, R10, 0xfffffff8, RZ, 0xc0, !PT ;  /* 0xfffffff80a0dc812 */ /* 0x000fe200078ec0ff */
[----:B------:R-:W-:Y:S01]  /*0b40*/  @!P5 IMAD.SHL.U32 R10, R120, 0x2, RZ ;  /* 0x00000002780ad824 */ /* 0x000fe200078e00ff */
[C---:B------:R-:W-:Y:S01]  /*0b50*/  @!P5 LEA.HI.X R25, R36.reuse, R25, R37, 0x1, P2 ;  /* 0x000000192419d211 */ /* 0x040fe200010f0c25 */
[C---:B---3--:R-:W-:Y:S01]  /*0b60*/  IMAD R11, R3.reuse, c[0x0][0x1e8], RZ ;  /* 0x00007a00030b7a24 */ /* 0x048fe200078e02ff */
[----:B----4-:R-:W-:Y:S01]  /*0b70*/  @!P4 LEA R32, P2, R36, R22, 0x1 ;  /* 0x000000162420c211 */ /* 0x010fe200078408ff */
[----:B------:R-:W-:-:S02]  /*0b80*/  IMAD R3, R3, c[0x0][0x210], RZ ;  /* 0x0000840003037a24 */ /* 0x000fc400078e02ff */
[----:B------:R1:W-:Y:S01]  /*0b90*/  @!P5 LDGSTS.E.BYPASS.LTC128B.128 [R10+0xa900], [R24.64], !P0 ;  /* 0x0a900000180adfae */ /* 0x0003e2000c101d56 */
[----:B------:R-:W-:Y:S01]  /*0ba0*/  IMAD R11, R4, c[0x0][0x1ec], R11 ;  /* 0x00007b00040b7a24 */ /* 0x000fe200078e020b */
[C---:B--2---:R-:W-:Y:S01]  /*0bb0*/  @!P4 LEA.HI.X R33, R36.reuse, R23, R37, 0x1, P2 ;  /* 0x000000172421c211 */ /* 0x044fe200010f0c25 */
[----:B------:R-:W-:Y:S01]  /*0bc0*/  @!P4 IMAD.WIDE R34, R13, 0x2, R22 ;  /* 0x000000020d22c825 */ /* 0x000fe200078e0216 */
[----:B------:R-:W-:Y:S01]  /*0bd0*/  @!P1 LEA R22, P2, R36, R18, 0x1 ;  /* 0x0000001224169211 */ /* 0x000fe200078408ff */
[----:B------:R1:W-:Y:S01]  /*0be0*/  @!P5 LDGSTS.E.BYPASS.LTC128B.128 [R10+0xe900], [R26.64], !P3 ;  /* 0x0e9000001a0adfae */ /* 0x0003e2000d901d56 */
[----:B------:R-:W-:Y:S01]  /*0bf0*/  ISETP.GE.AND P5, PT, R6, 0x11, PT ;  /* 0x000000110600780c */ /* 0x000fe20003fa6270 */
[----:B------:R-:W-:Y:S01]  /*0c00*/  IMAD.IADD R11, R21, 0x1, R11 ;  /* 0x00000001150b7824 */ /* 0x000fe200078e020b */
[----:B------:R-:W-:Y:S01]  /*0c10*/  @!P1 LEA.HI.X R23, R36, R19, R37, 0x1, P2 ;  /* 0x0000001324179211 */ /* 0x000fe200010f0c25 */
[----:B------:R2:W-:Y:S01]  /*0c20*/  @!P4 LDGSTS.E.BYPASS.LTC128B.128 [R16+0xb100], [R32.64], !P0 ;  /* 0x0b1000002010cfae */ /* 0x0005e2000c101d56 */
[----:B------:R-:W-:Y:S01]  /*0c30*/  ISETP.GE.AND P2, PT, R6, 0x31, PT ;  /* 0x000000310600780c */ /* 0x000fe20003f46270 */
[----:B------:R-:W-:Y:S01]  /*0c40*/  IMAD R3, R4, c[0x0][0x214], R3 ;  /* 0x0000850004037a24 */ /* 0x000fe200078e0203 */
[----:B------:R-:W-:Y:S01]  /*0c50*/  @!P1 SHF.R.S32.HI R21, RZ, 0x1f, R38 ;  /* 0x0000001fff159819 */ /* 0x000fe20000011426 */
[----:B------:R3:W-:Y:S01]  /*0c60*/  @!P4 LDGSTS.E.BYPASS.LTC128B.128 [R16+0xf100], [R34.64], !P3 ;  /* 0x0f1000002210cfae */ /* 0x0007e2000d901d56 */
[----:B------:R-:W-:-:S02]  /*0c70*/  ISETP.GE.AND P4, PT, R6, 0x21, PT ;  /* 0x000000210600780c */ /* 0x000fc40003f86270 */
[----:B------:R-:W-:-:S04]  /*0c80*/  @!P1 LEA.HI R21, R21, R38, RZ, 0x3 ;  /* 0x0000002615159211 */ /* 0x000fc800078f18ff */
[----:B------:R-:W-:-:S03]  /*0c90*/  @!P1 LOP3.LUT R21, R21, 0xfffffff8, RZ, 0xc0, !PT ;  /* 0xfffffff815159812 */ /* 0x000fc600078ec0ff */
[----:B------:R-:W-:Y:S02]  /*0ca0*/  VOTEU.ANY UP0, P2 ;  /* 0x00000000003f7886 */ /* 0x000fe40001000100 */
[----:B------:R-:W-:-:S04]  /*0cb0*/  @!P1 IMAD.WIDE R18, R21, 0x2, R18 ;  /* 0x0000000215129825 */ /* 0x000fc800078e0212 */
[C---:B------:R-:W-:Y:S02]  /*0cc0*/  @P4 IMAD.SHL.U32 R31, R120.reuse, 0x2, RZ ;  /* 0x00000002781f4824 */ /* 0x040fe400078e00ff */
[----:B-1----:R-:W-:Y:S02]  /*0cd0*/  IMAD.MOV.U32 R10, RZ, RZ, R20 ;  /* 0x000000ffff0a7224 */ /* 0x002fe400078e0014 */
[----:B------:R-:W-:Y:S02]  /*0ce0*/  IMAD.MOV.U32 R20, RZ, RZ, c[0x0][0x1e0] ;  /* 0x00007800ff147624 */ /* 0x000fe400078e00ff */
[C---:B--2---:R-:W-:Y:S02]  /*0cf0*/  @P2 IMAD.SHL.U32 R33, R120.reuse, 0x2, RZ ;  /* 0x0000000278212824 */ /* 0x044fe400078e00ff */
[----:B---3--:R-:W-:-:S05]  /*0d00*/  @!P1 IMAD.SHL.U32 R16, R120, 0x2, RZ ;  /* 0x0000000278109824 */ /* 0x008fca00078e00ff */
[----:B------:R1:W-:Y:S04]  /*0d10*/  @!P1 LDGSTS.E.BYPASS.LTC128B.128 [R16+0xb900], [R22.64], !P0 ;  /* 0x0b90000016109fae */ /* 0x0003e8000c101d56 */
[----:B------:R1:W-:Y:S01]  /*0d20*/  @!P1 LDGSTS.E.BYPASS.LTC128B.128 [R16+0xf900], [R18.64], !P3 ;  /* 0x0f90000012109fae */ /* 0x0003e2000d901d56 */
[----:B------:R-:W-:Y:S02]  /*0d30*/  ISETP.GE.AND P3, PT, R36, c[0x0][0x1d4], PT ;  /* 0x0000750024007a0c */ /* 0x000fe40003f66270 */
[----:B-----5:R-:W-:Y:S01]  /*0d40*/  @P6 SHF.R.S32.HI R13, RZ, 0x1f, R12 ;  /* 0x0000001fff0d6819 */ /* 0x020fe2000001140c */
[----:B------:R-:W-:Y:S01]  /*0d50*/  @!P6 IMAD.MOV.U32 R13, RZ, RZ, R2 ;  /* 0x000000ffff0de224 */ /* 0x000fe200078e0002 */
[----:B------:R-:W0:Y:S01]  /*0d60*/  LDGDEPBAR ;  /* 0x00000000000079af */ /* 0x000e220000000000 */
[----:B------:R-:W-:-:S03]  /*0d70*/  @!P6 IMAD.MOV.U32 R12, RZ, RZ, R7 ;  /* 0x000000ffff0ce224 */ /* 0x000fc600078e0007 */
[----:B------:R-:W-:Y:S01]  /*0d80*/  BAR.SYNC.DEFER_BLOCKING 0x0 ;  /* 0x0000000000007b1d */ /* 0x000fe20000010000 */
[----:B------:R-:W-:Y:S01]  /*0d90*/  IMAD R7, R13, c[0x0][0x1f0], RZ ;  /* 0x00007c000d077a24 */ /* 0x000fe200078e02ff */
[----:B------:R-:W-:Y:S01]  /*0da0*/  ISETP.GE.AND P6, PT, R6, 0x1, PT ;  /* 0x000000010600780c */ /* 0x000fe20003fc6270 */
[----:B------:R-:W-:-:S04]  /*0db0*/  IMAD.WIDE.U32 R40, R12, c[0x0][0x1f0], R10 ;  /* 0x00007c000c287a25 */ /* 0x000fc800078e000a */
[----:B------:R-:W-:Y:S01]  /*0dc0*/  IMAD R6, R12, c[0x0][0x1f4], R7 ;  /* 0x00007d000c067a24 */ /* 0x000fe200078e0207 */
[----:B------:R2:W-:Y:S01]  /*0dd0*/  STL.64 [R1+0x10], R40 ;  /* 0x0000102801007387 */ /* 0x0005e20000100a00 */
[----:B------:R-:W-:Y:S02]  /*0de0*/  IMAD.U32 R2, RZ, RZ, UR10 ;  /* 0x0000000aff027e24 */ /* 0x000fe4000f8e00ff */
[----:B------:R-:W-:Y:S02]  /*0df0*/  IMAD.IADD R123, R41, 0x1, R6 ;  /* 0x00000001297b7824 */ /* 0x000fe400078e0206 */
[----:B------:R-:W-:Y:S02]  /*0e00*/  IMAD.MOV.U32 R122, RZ, RZ, R40 ;  /* 0x000000ffff7a7224 */ /* 0x000fe400078e0028 */
[----:B------:R-:W-:Y:S02]  /*0e10*/  IMAD.U32 R11, RZ, RZ, UR7 ;  /* 0x00000007ff0b7e24 */ /* 0x000fe4000f8e00ff */
[----:B------:R-:W-:Y:S01]  /*0e20*/  IMAD.WIDE.U32 R14, R2, UR13, R122 ;  /* 0x0000000d020e7c25 */ /* 0x000fe2000f8e007a */
[----:B------:R2:W-:Y:S03]  /*0e30*/  STL.64 [R1+0x18], R122 ;  /* 0x0000187a01007387 */ /* 0x0005e60000100a00 */
[----:B-1----:R-:W-:Y:S01]  /*0e40*/  IMAD.SHL.U32 R16, R0, 0x40, RZ ;  /* 0x0000004000107824 */ /* 0x002fe200078e00ff */
[----:B------:R-:W-:Y:S01]  /*0e50*/  IADD3 R15, R15, UR4, RZ ;  /* 0x000000040f0f7c10 */ /* 0x000fe2000fffe0ff */
[----:B------:R-:W-:Y:S01]  /*0e60*/  @UP0 UIMAD UR4, UR7, 0x30, URZ ;  /* 0x00000030070408a4 */ /* 0x000fe2000f8e023f */
[----:B------:R-:W-:Y:S01]  /*0e70*/  @P5 LEA R7, P0, R20, R14, 0x4 ;  /* 0x0000000e14075211 */ /* 0x000fe200078020ff */
[----:B------:R-:W-:Y:S01]  /*0e80*/  UISETP.GE.AND UP0, UPT, UR8, 0x1, UPT ;  /* 0x000000010800788c */ /* 0x000fe2000bf06270 */
[----:B------:R-:W-:-:S02]  /*0e90*/  @P6 LEA R26, P1, R14, c[0x0][0x1c8], 0x1 ;  /* 0x000072000e1a6a11 */ /* 0x000fc400078208ff */
[C---:B------:R-:W-:Y:S01]  /*0ea0*/  @P5 LEA.HI.X R6, R20.reuse, R15, R11, 0x4, P0 ;  /* 0x0000000f14065211 */ /* 0x040fe200000f240b */
[----:B------:R-:W-:Y:S01]  /*0eb0*/  @P2 IMAD.WIDE.U32 R20, R20, 0x30, R14 ;  /* 0x0000003014142825 */ /* 0x000fe200078e000e */
[C---:B------:R-:W-:Y:S02]  /*0ec0*/  @P5 LEA R24, P0, R7.reuse, c[0x0][0x1c8], 0x1 ;  /* 0x0000720007185a11 */ /* 0x040fe400078008ff */
[C---:B------:R-:W-:Y:S02]  /*0ed0*/  @P6 LEA.HI.X R27, R14.reuse, c[0x0][0x1cc], R15, 0x1, P1 ;  /* 0x000073000e1b6a11 */ /* 0x040fe400008f0c0f */
[----:B------:R-:W-:Y:S02]  /*0ee0*/  @P5 LEA.HI.X R25, R7, c[0x0][0x1cc], R6, 0x1, P0 ;  /* 0x0000730007195a11 */ /* 0x000fe400000f0c06 */
[----:B------:R-:W-:Y:S02]  /*0ef0*/  LEA.HI R6, R17, R8, RZ, 0x4 ;  /* 0x0000000811067211 */ /* 0x000fe400078f20ff */
[----:B------:R-:W-:-:S02]  /*0f00*/  @P4 IADD3 R10, P0, R14, UR20, RZ ;  /* 0x000000140e0a4c10 */ /* 0x000fc4000ff1e0ff */
[----:B------:R-:W-:Y:S02]  /*0f10*/  LOP3.LUT R11, R6, 0xfffffff0, RZ, 0xc0, !PT ;  /* 0xfffffff0060b7812 */ /* 0x000fe400078ec0ff */
[----:B------:R-:W-:Y:S01]  /*0f20*/  @P4 IADD3.X R7, R15, UR14, RZ, P0, !PT ;  /* 0x0000000e0f074c10 */ /* 0x000fe200087fe4ff */
[----:B------:R-:W-:Y:S01]  /*0f30*/  IMAD.SHL.U32 R15, R9, 0x8, RZ ;  /* 0x00000008090f7824 */ /* 0x000fe200078e00ff */
[----:B------:R-:W-:Y:S01]  /*0f40*/  @P4 LEA R22, P0, R10, c[0x0][0x1c8], 0x1 ;  /* 0x000072000a164a11 */ /* 0x000fe200078008ff */
[----:B------:R-:W-:Y:S01]  /*0f50*/  IMAD.IADD R14, R8, 0x1, -R11 ;  /* 0x00000001080e7824 */ /* 0x000fe200078e0a0b */
[----:B------:R-:W-:Y:S02]  /*0f60*/  SHF.R.S32.HI R19, RZ, 0x4, R6 ;  /* 0x00000004ff137819 */ /* 0x000fe40000011406 */
[----:B------:R-:W-:Y:S02]  /*0f70*/  @P4 LEA.HI.X R23, R10, c[0x0][0x1cc], R7, 0x1, P0 ;  /* 0x000073000a174a11 */ /* 0x000fe400000f0c07 */
[----:B------:R-:W-:-:S02]  /*0f80*/  SHF.R.S32.HI R7, RZ, 0x1f, R14 ;  /* 0x0000001fff077819 */ /* 0x000fc4000001140e */
[----:B------:R-:W-:Y:S02]  /*0f90*/  LEA.HI R6, R6, R19, RZ, 0x1 ;  /* 0x0000001306067211 */ /* 0x000fe400078f08ff */
[----:B------:R-:W-:Y:S02]  /*0fa0*/  LEA.HI R7, R7, R14, RZ, 0x3 ;  /* 0x0000000e07077211 */ /* 0x000fe400078f18ff */
[----:B------:R-:W-:Y:S02]  /*0fb0*/  ISETP.GE.AND P0, PT, R38, c[0x0][0x1d4], PT ;  /* 0x0000750026007a0c */ /* 0x000fe40003f06270 */
[----:B------:R-:W-:Y:S02]  /*0fc0*/  LOP3.LUT R16, R16, 0x1c0, RZ, 0xc0, !PT ;  /* 0x000001c010107812 */ /* 0x000fe400078ec0ff */
[----:B------:R-:W-:Y:S02]  /*0fd0*/  LOP3.LUT R6, R6, 0xfffffffe, RZ, 0xc0, !PT ;  /* 0xfffffffe06067812 */ /* 0x000fe400078ec0ff */
[C---:B------:R-:W-:Y:S01]  /*0fe0*/  LOP3.LUT R11, R7.reuse, 0xfffffff8, RZ, 0xc0, !PT ;  /* 0xfffffff8070b7812 */ /* 0x040fe200078ec0ff */
[----:B------:R-:W-:Y:S01]  /*0ff0*/  IMAD.SHL.U32 R7, R7, 0x40, RZ ;  /* 0x0000004007077824 */ /* 0x000fe200078e00ff */
[----:B------:R-:W-:Y:S01]  /*1000*/  LOP3.LUT R15, R16, 0x8, R15, 0xf8, !PT ;  /* 0x00000008100f7812 */ /* 0x000fe200078ef80f */
[----:B------:R-:W-:Y:S01]  /*1010*/  IMAD.IADD R6, R19, 0x1, -R6 ;  /* 0x0000000113067824 */ /* 0x000fe200078e0a06 */
[----:B------:R-:W-:Y:S01]  /*1020*/  SHF.R.U32.HI R16, RZ, 0x3, R16 ;  /* 0x00000003ff107819 */ /* 0x000fe20000011610 */
[----:B------:R-:W-:Y:S01]  /*1030*/  IMAD.IADD R11, R14, 0x1, -R11 ;  /* 0x000000010e0b7824 */ /* 0x000fe200078e0a0b */
[----:B------:R-:W-:Y:S01]  /*1040*/  @P2 IADD3 R10, R21, UR4, RZ ;  /* 0x00000004150a2c10 */ /* 0x000fe2000fffe0ff */
[C---:B------:R-:W-:Y:S01]  /*1050*/  @P6 IMAD.SHL.U32 R21, R120.reuse, 0x2, RZ ;  /* 0x0000000278156824 */ /* 0x040fe200078e00ff */
[----:B------:R-:W-:Y:S01]  /*1060*/  LOP3.LUT R15, R15, R16, RZ, 0x3c, !PT ;  /* 0x000000100f0f7212 */ /* 0x000fe200078e3cff */
[----:B------:R-:W-:Y:S01]  /*1070*/  @P5 IMAD.SHL.U32 R19, R120, 0x2, RZ ;  /* 0x0000000278135824 */ /* 0x000fe200078e00ff */
[----:B------:R-:W-:Y:S01]  /*1080*/  @P2 LEA R28, P1, R20, c[0x0][0x1c8], 0x1 ;  /* 0x00007200141c2a11 */ /* 0x000fe200078208ff */
[----:B------:R-:W-:Y:S01]  /*1090*/  IMAD.SHL.U32 R14, R11, 0x40, RZ ;  /* 0x000000400b0e7824 */ /* 0x000fe200078e00ff */
[----:B------:R-:W-:Y:S01]  /*10a0*/  @!PT LDS RZ, [RZ] ;  /* 0x00000000fffff984 */ /* 0x000fe20000000800 */
[----:B------:R-:W-:Y:S01]  /*10b0*/  @!PT LDS RZ, [RZ] ;  /* 0x00000000fffff984 */ /* 0x000fe20000000800 */
[----:B------:R-:W-:Y:S01]  /*10c0*/  @!PT LDS RZ, [RZ] ;  /* 0x00000000fffff984 */ /* 0x000fe20000000800 */
[----:B------:R2:W-:Y:S01]  /*10d0*/  @P6 LDGSTS.E.BYPASS.LTC128B.128 [R21+0x4100], [R26.64], !P3 ;  /* 0x041000001a156fae */ /* 0x0005e2000d901d56 */
[----:B------:R-:W-:Y:S01]  /*10e0*/  IMAD R250, R6, 0x200, R15 ;  /* 0x0000020006fa7824 */ /* 0x000fe200078e020f */
[----:B------:R-:W-:Y:S01]  /*10f0*/  @P2 LEA.HI.X R29, R20, c[0x0][0x1cc], R10, 0x1, P1 ;  /* 0x00007300141d2a11 */ /* 0x000fe200008f0c0a */
[----:B------:R-:W-:Y:S01]  /*1100*/  IMAD.SHL.U32 R6, R6, 0x8, RZ ;  /* 0x0000000806067824 */ /* 0x000fe200078e00ff */
[----:B------:R2:W-:Y:S01]  /*1110*/  @P6 LDGSTS.E.BYPASS.LTC128B.128 [R21+0x6100], [R26.64+0x80], !P0 ;  /* 0x061000801a156fae */ /* 0x0005e2000c101d56 */
[----:B------:R-:W-:Y:S01]  /*1120*/  LOP3.LUT R15, R14, 0x1c0, RZ, 0xc0, !PT ;  /* 0x000001c00e0f7812 */ /* 0x000fe200078ec0ff */
[----:B------:R-:W-:Y:S01]  /*1130*/  IMAD.SHL.U32 R250, R250, 0x2, RZ ;  /* 0x00000002fafa7824 */ /* 0x000fe200078e00ff */
[----:B------:R-:W-:Y:S01]  /*1140*/  LEA.HI R10, R17, R8, RZ, 0x5 ;  /* 0x00000008110a7211 */ /* 0x000fe200078f28ff */
[----:B------:R1:W-:Y:S01]  /*1150*/  @P5 LDGSTS.E.BYPASS.LTC128B.128 [R19+0x4900], [R24.64], !P3 ;  /* 0x0490000018135fae */ /* 0x0003e2000d901d56 */
[----:B------:R-:W-:Y:S01]  /*1160*/  LOP3.LUT R6, R15, 0x8, R6, 0xf8, !PT ;  /* 0x000000080f067812 */ /* 0x000fe200078ef806 */
[----:B------:R-:W-:Y:S01]  /*1170*/  ULDC.64 UR4, c[0x0][0x208] ;  /* 0x0000820000047ab9 */ /* 0x000fe20000000a00 */
[----:B------:R-:W-:Y:S01]  /*1180*/  SHF.R.S32.HI R14, RZ, 0x5, R10 ;  /* 0x00000005ff0e7819 */ /* 0x000fe2000001140a */
[----:B------:R1:W-:Y:S01]  /*1190*/  @P5 LDGSTS.E.BYPASS.LTC128B.128 [R19+0x6900], [R24.64+0x80], !P0 ;  /* 0x0690008018135fae */ /* 0x0003e2000c101d56 */
[----:B------:R-:W-:Y:S01]  /*11a0*/  SHF.R.U32.HI R15, RZ, 0x3, R15 ;  /* 0x00000003ff0f7819 */ /* 0x000fe2000001160f */
[----:B------:R-:W-:Y:S01]  /*11b0*/  UIMAD.WIDE.U32 UR16, UR11, UR4, URZ ;  /* 0x000000040b1072a5 */ /* 0x000fe2000f8e003f */
[----:B------:R-:W-:Y:S01]  /*11c0*/  LOP3.LUT R7, R7, 0xfffffe00, RZ, 0xc0, !PT ;  /* 0xfffffe0007077812 */ /* 0x000fe200078ec0ff */
[----:B------:R2:W-:Y:S01]  /*11d0*/  @P4 LDGSTS.E.BYPASS.LTC128B.128 [R31+0x5100], [R22.64], !P3 ;  /* 0x05100000161f4fae */ /* 0x0005e2000d901d56 */
[----:B------:R-:W-:Y:S01]  /*11e0*/  LOP3.LUT R6, R6, R15, RZ, 0x3c, !PT ;  /* 0x0000000f06067212 */ /* 0x000fe200078e3cff */
[----:B------:R-:W-:Y:S01]  /*11f0*/  IMAD.MOV.U32 R15, RZ, RZ, 0x10 ;  /* 0x00000010ff0f7424 */ /* 0x000fe200078e00ff */
[----:B------:R-:W-:Y:S01]  /*1200*/  IADD3 R249, R250, 0x4120, RZ ;  /* 0x00004120faf97810 */ /* 0x000fe20007ffe0ff */
[----:B------:R2:W-:Y:S01]  /*1210*/  @P4 LDGSTS.E.BYPASS.LTC128B.128 [R31+0x7100], [R22.64+0x80], !P0 ;  /* 0x07100080161f4fae */ /* 0x0005e2000c101d56 */
[----:B------:R-:W-:Y:S01]  /*1220*/  LOP3.LUT P4, RZ, R0, 0x2, RZ, 0xc0, !PT ;  /* 0x0000000200ff7812 */ /* 0x000fe2000788c0ff */
[----:B------:R-:W-:Y:S01]  /*1230*/  IMAD R251, R14, 0x400, R7 ;  /* 0x000004000efb7824 */ /* 0x000fe200078e0207 */
[----:B------:R-:W-:Y:S01]  /*1240*/  UIMAD UR11, UR11, UR5, URZ ;  /* 0x000000050b0b72a4 */ /* 0x000fe2000f8e023f */
[----:B------:R2:W-:Y:S01]  /*1250*/  @P2 LDGSTS.E.BYPASS.LTC128B.128 [R33+0x5900], [R28.64], !P3 ;  /* 0x059000001c212fae */ /* 0x0005e2000d901d56 */
[----:B------:R-:W-:-:S02]  /*1260*/  IMAD R14, R5, c[0x0][0x208], RZ ;  /* 0x00008200050e7a24 */ /* 0x000fc400078e02ff */
[----:B------:R-:W-:Y:S01]  /*1270*/  IMAD.IADD R251, R6, 0x1, R251 ;  /* 0x0000000106fb7824 */ /* 0x000fe200078e02fb */
[----:B------:R2:W-:Y:S01]  /*1280*/  @P2 LDGSTS.E.BYPASS.LTC128B.128 [R33+0x7900], [R28.64+0x80], !P0 ;  /* 0x079000801c212fae */ /* 0x0005e2000c101d56 */
[----:B------:R-:W-:Y:S01]  /*1290*/  R2P PR, R11, 0x6 ;  /* 0x000000060b007804 */ /* 0x000fe20000000000 */
[----:B------:R-:W-:Y:S01]  /*12a0*/  UIADD3 UR11, UR17, UR11, URZ ;  /* 0x0000000b110b7290 */ /* 0x000fe2000fffe03f */
[----:B------:R-:W-:Y:S01]  /*12b0*/  IADD3 R11, R250, 0x4100, RZ ;  /* 0x00004100fa0b7810 */ /* 0x000fe20007ffe0ff */
[----:B------:R-:W0:Y:S01]  /*12c0*/  LDGDEPBAR ;  /* 0x00000000000079af */ /* 0x000e220000000000 */
[----:B------:R-:W-:Y:S01]  /*12d0*/  IMAD.SHL.U32 R251, R251, 0x2, RZ ;  /* 0x00000002fbfb7824 */ /* 0x000fe200078e00ff */
[----:B------:R-:W-:Y:S02]  /*12e0*/  SEL R5, R15, 0xfffffff0, !P1 ;  /* 0xfffffff00f057807 */ /* 0x000fe40004800000 */
[----:B------:R-:W-:Y:S01]  /*12f0*/  @P4 IADD3 R249, R11, -0x20, RZ ;  /* 0xffffffe00bf94810 */ /* 0x000fe20007ffe0ff */
[C---:B------:R-:W-:Y:S01]  /*1300*/  IMAD R11, R9.reuse, c[0x0][0x20c], R14 ;  /* 0x00008300090b7a24 */ /* 0x040fe200078e020e */
[----:B------:R-:W-:Y:S01]  /*1310*/  PLOP3.LUT P1, PT, PT, PT, UP0, 0x80, 0x0 ;  /* 0x000000000000781c */ /* 0x000fe20003f2f008 */
[----:B------:R-:W-:Y:S01]  /*1320*/  IMAD.WIDE.U32 R14, R9, c[0x0][0x208], R36 ;  /* 0x00008200090e7a25 */ /* 0x000fe200078e0024 */
[----:B------:R-:W-:-:S02]  /*1330*/  IADD3 R239, R249, 0x800, RZ ;  /* 0x00000800f9ef7810 */ /* 0x000fc40007ffe0ff */
[----:B------:R-:W-:Y:S01]  /*1340*/  IADD3 R238, R249, 0x1000, RZ ;  /* 0x00001000f9ee7810 */ /* 0x000fe20007ffe0ff */
[----:B------:R-:W-:Y:S01]  /*1350*/  IMAD.IADD R15, R15, 0x1, R11 ;  /* 0x000000010f0f7824 */ /* 0x000fe200078e020b */
[----:B------:R-:W-:Y:S01]  /*1360*/  LOP3.LUT R11, R10, 0xffffffe0, RZ, 0xc0, !PT ;  /* 0xffffffe00a0b7812 */ /* 0x000fe200078ec0ff */
[----:B------:R-:W-:Y:S01]  /*1370*/  IMAD R247, R5, 0x2, R251 ;  /* 0x0000000205f77824 */ /* 0x000fe200078e02fb */
[----:B------:R-:W-:Y:S01]  /*1380*/  IADD3 R237, R249, 0x1800, RZ ;  /* 0x00001800f9ed7810 */ /* 0x000fe20007ffe0ff */
[----:B------:R-:W-:-:S04]  /*1390*/  IMAD.WIDE.U32 R14, R4, c[0x0][0x210], R14 ;  /* 0x00008400040e7a25 */ /* 0x000fc800078e000e */
[----:B------:R-:W-:Y:S02]  /*13a0*/  IMAD.IADD R15, R15, 0x1, R3 ;  /* 0x000000010f0f7824 */ /* 0x000fe400078e0203 */
[----:B------:R-:W-:Y:S02]  /*13b0*/  IMAD.IADD R3, R8, 0x1, -R11 ;  /* 0x0000000108037824 */ /* 0x000fe400078e0a0b */
[----:B------:R-:W-:Y:S01]  /*13c0*/  IMAD R11, R13, c[0x0][0x218], RZ ;  /* 0x000086000d0b7a24 */ /* 0x000fe200078e02ff */
[----:B------:R-:W-:-:S04]  /*13d0*/  DEPBAR.LE SB0, 0x1 ;  /* 0x000080400000791a */ /* 0x000fc80000000000 */
[----:B------:R-:W-:Y:S01]  /*13e0*/  IMAD R8, R12, c[0x0][0x21c], R11 ;  /* 0x000087000c087a24 */ /* 0x000fe200078e020b */
[----:B------:R-:W-:-:S04]  /*13f0*/  DEPBAR.LE SB0, 0x0 ;  /* 0x000080000000791a */ /* 0x000fc80000000000 */
[----:B-1----:R-:W-:Y:S01]  /*1400*/  IMAD.WIDE.U32 R18, R12, c[0x0][0x218], R14 ;  /* 0x000086000c127a25 */ /* 0x002fe200078e000e */
[----:B------:R-:W-:Y:S03]  /*1410*/  BAR.SYNC.DEFER_BLOCKING 0x0 ;  /* 0x0000000000007b1d */ /* 0x000fe60000010000 */
[----:B------:R-:W-:Y:S02]  /*1420*/  IMAD.IADD R16, R19, 0x1, R8 ;  /* 0x0000000113107824 */ /* 0x000fe400078e0208 */
[----:B------:R-:W-:Y:S01]  /*1430*/  IMAD.MOV.U32 R4, RZ, RZ, 0x20 ;  /* 0x00000020ff047424 */ /* 0x000fe200078e00ff */
[----:B------:R2:W-:Y:S04]  /*1440*/  STL.64 [R1+0x40], R18 ;  /* 0x0000401201007387 */ /* 0x0005e80000100a00 */
[----:B------:R2:W-:Y:S01]  /*1450*/  STL [R1+0xc], R16 ;  /* 0x00000c1001007387 */ /* 0x0005e20000100800 */
[----:B------:R-:W-:-:S03]  /*1460*/  SEL R4, R4, 0xffffffe0, !P2 ;  /* 0xffffffe004047807 */ /* 0x000fc60005000000 */
[----:B------:R2:W1:Y:S04]  /*1470*/  LDSM.16.M88.4 R60, [R251+0x8100] ;  /* 0x00810000fb3c783b */ /* 0x0004680000000200 */
[----:B------:R2:W3:Y:S04]  /*1480*/  LDSM.16.M88.4 R64, [R251+0xa100] ;  /* 0x00a10000fb40783b */ /* 0x0004e80000000200 */
[----:B------:R2:W4:Y:S04]  /*1490*/  LDSM.16.M88.4 R88, [R250+0x4100] ;  /* 0x00410000fa58783b */ /* 0x0005280000000200 */
        /* <DEDUP_REMOVED lines=8> */
[----:B------:R2:W1:Y:S01]  /*1520*/  LDSM.16.M88.4 R40, [R249+0x1800] ;  /* 0x00180000f928783b */ /* 0x0004620000000200 */
[----:B------:R-:W-:Y:S05]  /*1530*/  @!P1 BRA `(.L_x_643) ;  /* 0x0000031000009947 */ /* 0x000fea0003800000 */
[----:B---3--:R-:W-:Y:S02]  /*1540*/  ULDC.64 UR4, c[0x0][0x208] ;  /* 0x0000820000047ab9 */ /* 0x008fe40000000a00 */
        /* <DEDUP_REMOVED lines=18> */
[----:B------:R-:W-:Y:S01]  /*1670*/  IMAD.SHL.U32 R9, R120, 0x2, RZ ;  /* 0x0000000278097824 */ /* 0x000fe200078e00ff */
[----:B------:R-:W-:Y:S01]  /*1680*/  ISETP.LT.OR P1, PT, R10, 0x11, P0 ;  /* 0x000000110a00780c */ /* 0x000fe20000721670 */
[----:B------:R-:W-:Y:S01]  /*1690*/  IMAD.U32 R8, RZ, RZ, UR16 ;  /* 0x00000010ff087e24 */ /* 0x000fe2000f8e00ff */
[----:B------:R-:W-:Y:S02]  /*16a0*/  IADD3 R14, P5, R12, UR16, RZ ;  /* 0x000000100c0e7c10 */ /* 0x000fe4000ffbe0ff */
[----:B------:R-:W-:Y:S01]  /*16b0*/  @!PT LDS RZ, [RZ] ;  /* 0x00000000fffff984 */ /* 0x000fe20000000800 */
[----:B------:R-:W-:Y:S01]  /*16c0*/  @!PT LDS RZ, [RZ] ;  /* 0x00000000fffff984 */ /* 0x000fe20000000800 */
[----:B------:R-:W-:Y:S01]  /*16d0*/  @!PT LDS RZ, [RZ] ;  /* 0x00000000fffff984 */ /* 0x000fe20000000800 */
[----:B------:R3:W-:Y:S02]  /*16e0*/  LDGSTS.E.BYPASS.LTC128B.128 [R9+0x100], [R12.64], !P4 ;  /* 0x001000000c097fae */ /* 0x0007e4000e101d56 */
[----:B------:R-:W-:Y:S02]  /*16f0*/  IADD3.X R15, R13, UR11, RZ, P5, !PT ;  /* 0x0000000b0d0f7c10 */ /* 0x000fe4000affe4ff */
[----:B------:R3:W-:Y:S01]  /*1700*/  LDGSTS.E.BYPASS.LTC128B.128 [R9+0x2100], [R12.64+0x80], !P2 ;  /* 0x021000800c097fae */ /* 0x0007e2000d101d56 */
[----:B------:R-:W-:-:S02]  /*1710*/  IADD3 R20, P4, P2, R8, 0x80, R12 ;  /* 0x0000008008147810 */ /* 0x000fc40007a9e00c */
[----:B------:R-:W-:Y:S01]  /*1720*/  ISETP.LT.OR P5, PT, R10, 0x21, P0 ;  /* 0x000000210a00780c */ /* 0x000fe200007a1670 */
[----:B------:R2:W-:Y:S02]  /*1730*/  LDGSTS.E.BYPASS.LTC128B.128 [R9+0x900], [R14.64], !P6 ;  /* 0x009000000e097fae */ /* 0x0005e4000f101d56 */
[----:B--2---:R-:W-:Y:S02]  /*1740*/  IADD3.X R21, RZ, UR11, R13, P4, P2 ;  /* 0x0000000bff157c10 */ /* 0x004fe4000a7e440d */
[C---:B------:R-:W-:Y:S02]  /*1750*/  IADD3 R16, P4, R14.reuse, UR16, RZ ;  /* 0x000000100e107c10 */ /* 0x040fe4000ff9e0ff */
[----:B------:R-:W-:Y:S01]  /*1760*/  IADD3 R18, P2, R14, UR5, RZ ;  /* 0x000000050e127c10 */ /* 0x000fe2000ff5e0ff */
[----:B------:R2:W-:Y:S01]  /*1770*/  LDGSTS.E.BYPASS.LTC128B.128 [R9+0x2900], [R20.64], !P1 ;  /* 0x0290000014097fae */ /* 0x0005e2000c901d56 */
[----:B------:R-:W-:Y:S02]  /*1780*/  ISETP.LT.OR P6, PT, R10, 0x21, P3 ;  /* 0x000000210a00780c */ /* 0x000fe40001fc1670 */
[----:B------:R-:W-:-:S02]  /*1790*/  IADD3.X R17, R15, UR11, RZ, P4, !PT ;  /* 0x0000000b0f117c10 */ /* 0x000fc4000a7fe4ff */
[C---:B------:R-:W-:Y:S02]  /*17a0*/  ISETP.LT.OR P4, PT, R10.reuse, 0x31, P3 ;  /* 0x000000310a00780c */ /* 0x040fe40001f81670 */
[----:B------:R-:W-:Y:S02]  /*17b0*/  IADD3.X R19, R15, UR4, RZ, P2, !PT ;  /* 0x000000040f137c10 */ /* 0x000fe400097fe4ff */
[----:B------:R-:W-:-:S05]  /*17c0*/  ISETP.LT.OR P2, PT, R10, 0x31, P0 ;  /* 0x000000310a00780c */ /* 0x000fca0000741670 */
[----:B------:R2:W-:Y:S01]  /*17d0*/  LDGSTS.E.BYPASS.LTC128B.128 [R9+0x1100], [R16.64], !P6 ;  /* 0x0110000010097fae */ /* 0x0005e2000f101d56 */
[----:B---3--:R-:W-:-:S03]  /*17e0*/  IADD3 R12, P1, R16, UR16, RZ ;  /* 0x00000010100c7c10 */ /* 0x008fc6000ff3e0ff */
[----:B------:R2:W-:Y:S01]  /*17f0*/  LDGSTS.E.BYPASS.LTC128B.128 [R9+0x3100], [R18.64], !P5 ;  /* 0x0310000012097fae */ /* 0x0005e2000e901d56 */
[----:B------:R-:W-:Y:S02]  /*1800*/  IADD3.X R13, R17, UR11, RZ, P1, !PT ;  /* 0x0000000b110d7c10 */ /* 0x000fe40008ffe4ff */
[----:B------:R-:W-:-:S03]  /*1810*/  IADD3 R10, P1, R16, UR5, RZ ;  /* 0x00000005100a7c10 */ /* 0x000fc6000ff3e0ff */
[----:B------:R2:W-:Y:S01]  /*1820*/  LDGSTS.E.BYPASS.LTC128B.128 [R9+0x1900], [R12.64], !P4 ;  /* 0x019000000c097fae */ /* 0x0005e2000e101d56 */
[----:B------:R-:W-:-:S05]  /*1830*/  IADD3.X R11, R17, UR4, RZ, P1, !PT ;  /* 0x00000004110b7c10 */ /* 0x000fca0008ffe4ff */
[----:B------:R2:W-:Y:S04]  /*1840*/  LDGSTS.E.BYPASS.LTC128B.128 [R9+0x3900], [R10.64], !P2 ;  /* 0x039000000a097fae */ /* 0x0005e8000d101d56 */
.L_x_643:
[----:B---3--:R-:W-:Y:S01]  /*1850*/  LOP3.LUT P1, RZ, R0, 0x4, RZ, 0xc0, !PT ;  /* 0x0000000400ff7812 */ /* 0x008fe2000782c0ff */
[----:B------:R-:W-:Y:S01]  /*1860*/  IMAD.MOV.U32 R0, RZ, RZ, 0x40 ;  /* 0x00000040ff007424 */ /* 0x000fe200078e00ff */
[C---:B--2-4-:R-:W-:Y:S01]  /*1870*/  HMMA.16816.F32.BF16 R32, R64.reuse, R88, RZ ;  /* 0x000000584020723c */ /* 0x054fe200000418ff */
[C---:B------:R-:W-:Y:S01]  /*1880*/  IMAD R246, R4.reuse, 0x2, R251 ;  /* 0x0000000204f67824 */ /* 0x040fe200078e02fb */
[----:B------:R-:W0:Y:S01]  /*1890*/  LDGDEPBAR ;  /* 0x00000000000079af */ /* 0x000e220000000000 */
[----:B------:R-:W-:Y:S01]  /*18a0*/  IMAD R244, R4, 0x2, R247 ;  /* 0x0000000204f47824 */ /* 0x000fe200078e02f7 */
[----:B------:R-:W-:Y:S01]  /*18b0*/  SEL R0, R0, 0xffffffc0, !P1 ;  /* 0xffffffc000007807 */ /* 0x000fe20004800000 */
[----:B------:R-:W-:Y:S01]  /*18c0*/  IMAD R243, R5, 0x2, R246 ;  /* 0x0000000205f37824 */ /* 0x000fe200078e02f6 */
[----:B------:R-:W-:Y:S01]  /*18d0*/  LDSM.16.M88.4 R116, [R246+0xa100] ;  /* 0x00a10000f674783b */ /* 0x000fe20000000200 */
[----:B------:R-:W-:Y:S01]  /*18e0*/  UISETP.GE.AND UP0, UPT, UR8, 0x41, UPT ;  /* 0x000000410800788c */ /* 0x000fe2000bf06270 */
[C---:B-1----:R-:W-:Y:S01]  /*18f0*/  HMMA.16816.F32.BF16 R24, R64.reuse, R80, RZ ;  /* 0x000000504018723c */ /* 0x042fe200000418ff */
[--C-:B------:R-:W-:Y:S01]  /*1900*/  IMAD.IADD R245, R250, 0x1, R0.reuse ;  /* 0x00000001faf57824 */ /* 0x100fe200078e0200 */
[C---:B------:R-:W-:Y:S01]  /*1910*/  IADD3 R235, R249.reuse, 0x2000, RZ ;  /* 0x00002000f9eb7810 */ /* 0x040fe20007ffe0ff */
[C---:B------:R-:W-:Y:S01]  /*1920*/  IMAD.IADD R236, R249.reuse, 0x1, R0 ;  /* 0x00000001f9ec7824 */ /* 0x040fe200078e0200 */
[----:B------:R-:W-:Y:S01]  /*1930*/  IADD3 R234, R249, 0x2800, RZ ;  /* 0x00002800f9ea7810 */ /* 0x000fe20007ffe0ff */
[----:B------:R-:W-:Y:S01]  /*1940*/  IMAD.IADD R6, R7, 0x1, R6 ;  /* 0x0000000107067824 */ /* 0x000fe200078e0206 */
[----:B------:R-:W1:Y:S01]  /*1950*/  LDSM.16.M88.4 R112, [R245+0x4100] ;  /* 0x00410000f570783b */ /* 0x000e620000000200 */
[----:B------:R-:W-:Y:S01]  /*1960*/  PLOP3.LUT P1, PT, PT, PT, UP0, 0x80, 0x0 ;  /* 0x000000000000781c */ /* 0x000fe20003f2f008 */
[----:B------:R-:W-:Y:S01]  /*1970*/  HMMA.16816.F32.BF16 R16, R64, R72, RZ ;  /* 0x000000484010723c */ /* 0x000fe200000418ff */
[C---:B------:R-:W-:Y:S01]  /*1980*/  IADD3 R233, R249.reuse, 0x3000, RZ ;  /* 0x00003000f9e97810 */ /* 0x040fe20007ffe0ff */
[----:B------:R-:W2:Y:S01]  /*1990*/  LDSM.16.M88.4 R108, [R245+0x4900] ;  /* 0x00490000f56c783b */ /* 0x000ea20000000200 */
[----:B------:R-:W-:-:S03]  /*19a0*/  IADD3 R232, R249, 0x3800, RZ ;  /* 0x00003800f9e87810 */ /* 0x000fc60007ffe0ff */
[----:B------:R-:W3:Y:S02]  /*19b0*/  LDSM.16.M88.4 R104, [R245+0x5100] ;  /* 0x00510000f568783b */ /* 0x000ee40000000200 */
[C---:B------:R-:W-:Y:S02]  /*19c0*/  HMMA.16816.F32.BF16 R28, R64.reuse, R90, RZ ;  /* 0x0000005a401c723c */ /* 0x040fe400000418ff */
[----:B------:R-:W4:Y:S06]  /*19d0*/  LDSM.16.M88.4 R100, [R245+0x5900] ;  /* 0x00590000f564783b */ /* 0x000f2c0000000200 */
[C---:B------:R-:W-:Y:S08]  /*19e0*/  HMMA.16816.F32.BF16 R20, R64.reuse, R82, RZ ;  /* 0x000000524014723c */ /* 0x040ff000000418ff */
[----:B------:R-:W-:Y:S08]  /*19f0*/  HMMA.16816.F32.BF16 R12, R64, R74, RZ ;  /* 0x0000004a400c723c */ /* 0x000ff000000418ff */
[C---:B------:R-:W-:Y:S08]  /*1a00*/  HMMA.16816.F32.BF16 R92, R60.reuse, R88, RZ ;  /* 0x000000583c5c723c */ /* 0x040ff000000418ff */
[C---:B------:R-:W-:Y:S08]  /*1a10*/  HMMA.16816.F32.BF16 R84, R60.reuse, R80, RZ ;  /* 0x000000503c54723c */ /* 0x040ff000000418ff */
[----:B------:R-:W-:Y:S08]  /*1a20*/  HMMA.16816.F32.BF16 R76, R60, R72, RZ ;  /* 0x000000483c4c723c */ /* 0x000ff000000418ff */
[-C--:B------:R-:W-:Y:S08]  /*1a30*/  HMMA.16816.F32.BF16 R8, R64, R96.reuse, RZ ;  /* 0x000000604008723c */ /* 0x080ff000000418ff */
[C---:B------:R-:W-:Y:S08]  /*1a40*/  HMMA.16816.F32.BF16 R68, R60.reuse, R96, RZ ;  /* 0x000000603c44723c */ /* 0x040ff000000418ff */
[C---:B------:R-:W-:Y:S08]  /*1a50*/  HMMA.16816.F32.BF16 R88, R60.reuse, R90, RZ ;  /* 0x0000005a3c58723c */ /* 0x040ff000000418ff */
[C---:B------:R-:W-:Y:S08]  /*1a60*/  HMMA.16816.F32.BF16 R80, R60.reuse, R82, RZ ;  /* 0x000000523c50723c */ /* 0x040ff000000418ff */
[----:B------:R-:W-:Y:S08]  /*1a70*/  HMMA.16816.F32.BF16 R72, R60, R74, RZ ;  /* 0x0000004a3c48723c */ /* 0x000ff000000418ff */
[-C--:B------:R-:W-:Y:S08]  /*1a80*/  HMMA.16816.F32.BF16 R64, R64, R98.reuse, RZ ;  /* 0x000000624040723c */ /* 0x080ff000000418ff */
[----:B------:R-:W-:Y:S01]  /*1a90*/  HMMA.16816.F32.BF16 R60, R60, R98, RZ ;  /* 0x000000623c3c723c */ /* 0x000fe200000418ff */
[----:B------:R-:W5:Y:S07]  /*1aa0*/  LDSM.16.M88.4 R96, [R246+0x8100] ;  /* 0x00810000f660783b */ /* 0x000f6e0000000200 */
        /* <DEDUP_REMOVED lines=8> */
[----:B------:R-:W-:Y:S07]  /*1b30*/  LDSM.16.M88.4 R56, [R244+0xa100] ;  /* 0x00a10000f438783b */ /* 0x000fee0000000200 */
[C---:B------:R-:W-:Y:S08]  /*1b40*/  HMMA.16816.F32.BF16 R92, R36.reuse, R52, R92 ;  /* 0x00000034245c723c */ /* 0x040ff0000004185c */
[C---:B------:R-:W-:Y:S08]  /*1b50*/  HMMA.16816.F32.BF16 R84, R36.reuse, R48, R84 ;  /* 0x000000302454723c */ /* 0x040ff00000041854 */
[C---:B------:R-:W-:Y:S08]  /*1b60*/  HMMA.16816.F32.BF16 R76, R36.reuse, R44, R76 ;  /* 0x0000002c244c723c */ /* 0x040ff0000004184c */
[C---:B------:R-:W-:Y:S08]  /*1b70*/  HMMA.16816.F32.BF16 R68, R36.reuse, R40, R68 ;  /* 0x000000282444723c */ /* 0x040ff00000041844 */
[C---:B------:R-:W-:Y:S01]  /*1b80*/  HMMA.16816.F32.BF16 R88, R36.reuse, R54, R88 ;  /* 0x000000362458723c */ /* 0x040fe20000041858 */
[----:B------:R-:W3:Y:S07]  /*1b90*/  LDSM.16.M88.4 R52, [R236] ;  /* 0x00000000ec34783b */ /* 0x000eee0000000200 */
[C---:B------:R-:W-:Y:S01]  /*1ba0*/  HMMA.16816.F32.BF16 R80, R36.reuse, R50, R80 ;  /* 0x000000322450723c */ /* 0x040fe20000041850 */
[----:B------:R-:W4:Y:S07]  /*1bb0*/  LDSM.16.M88.4 R48, [R236+0x800] ;  /* 0x00080000ec30783b */ /* 0x000f2e0000000200 */
[C---:B------:R-:W-:Y:S01]  /*1bc0*/  HMMA.16816.F32.BF16 R72, R36.reuse, R46, R72 ;  /* 0x0000002e2448723c */ /* 0x040fe20000041848 */
[----:B------:R-:W5:Y:S07]  /*1bd0*/  LDSM.16.M88.4 R44, [R236+0x1000] ;  /* 0x00100000ec2c783b */ /* 0x000f6e0000000200 */
[----:B------:R-:W-:Y:S01]  /*1be0*/  HMMA.16816.F32.BF16 R60, R36, R42, R60 ;  /* 0x0000002a243c723c */ /* 0x000fe2000004183c */
[----:B------:R-:W5:Y:S04]  /*1bf0*/  LDSM.16.M88.4 R40, [R236+0x1800] ;  /* 0x00180000ec28783b */ /* 0x000f680000000200 */
[----:B------:R-:W5:Y:S03]  /*1c00*/  LDSM.16.M88.4 R36, [R244+0x8100] ;  /* 0x00810000f424783b */ /* 0x000f660000000200 */
[C---:B-1----:R-:W-:Y:S08]  /*1c10*/  HMMA.16816.F32.BF16 R32, R116.reuse, R112, R32 ;  /* 0x000000707420723c */ /* 0x042ff00000041820 */
[C---:B--2---:R-:W-:Y:S08]  /*1c20*/  HMMA.16816.F32.BF16 R24, R116.reuse, R108, R24 ;  /* 0x0000006c7418723c */ /* 0x044ff00000041818 */
[C---:B---3--:R-:W-:Y:S08]  /*1c30*/  HMMA.16816.F32.BF16 R16, R116.reuse, R104, R16 ;  /* 0x000000687410723c */ /* 0x048ff00000041810 */
[C---:B----4-:R-:W-:Y:S08]  /*1c40*/  HMMA.16816.F32.BF16 R8, R116.reuse, R100, R8 ;  /* 0x000000647408723c */ /* 0x050ff00000041808 */
[C---:B------:R-:W-:Y:S08]  /*1c50*/  HMMA.16816.F32.BF16 R28, R116.reuse, R114, R28 ;  /* 0x00000072741c723c */ /* 0x040ff0000004181c */
[C---:B------:R-:W-:Y:S08]  /*1c60*/  HMMA.16816.F32.BF16 R20, R116.reuse, R110, R20 ;  /* 0x0000006e7414723c */ /* 0x040ff00000041814 */
[C---:B------:R-:W-:Y:S08]  /*1c70*/  HMMA.16816.F32.BF16 R12, R116.reuse, R106, R12 ;  /* 0x0000006a740c723c */ /* 0x040ff0000004180c */
[----:B------:R-:W-:Y:S01]  /*1c80*/  HMMA.16816.F32.BF16 R64, R116, R102, R64 ;  /* 0x000000667440723c */ /* 0x000fe20000041840 */
[----:B------:R-:W-:Y:S07]  /*1c90*/  LDSM.16.M88.4 R116, [R251+0xe100] ;  /* 0x00e10000fb74783b */ /* 0x000fee0000000200 */
[C---:B-----5:R-:W-:Y:S08]  /*1ca0*/  HMMA.16816.F32.BF16 R92, R96.reuse, R112, R92 ;  /* 0x00000070605c723c */ /* 0x060ff0000004185c */
[C---:B------:R-:W-:Y:S01]  /*1cb0*/  HMMA.16816.F32.BF16 R88, R96.reuse, R114, R88 ;  /* 0x000000726058723c */ /* 0x040fe20000041858 */
[----:B------:R-:W1:Y:S07]  /*1cc0*/  LDSM.16.M88.4 R112, [R250+0x6100] ;  /* 0x00610000fa70783b */ /* 0x000e6e0000000200 */
[C---:B------:R-:W-:Y:S08]  /*1cd0*/  HMMA.16816.F32.BF16 R84, R96.reuse, R108, R84 ;  /* 0x0000006c6054723c */ /* 0x040ff00000041854 */
[C---:B------:R-:W-:Y:S01]  /*1ce0*/  HMMA.16816.F32.BF16 R80, R96.reuse, R110, R80 ;  /* 0x0000006e6050723c */ /* 0x040fe20000041850 */
[----:B------:R-:W2:Y:S07]  /*1cf0*/  LDSM.16.M88.4 R108, [R250+0x6900] ;  /* 0x00690000fa6c783b */ /* 0x000eae0000000200 */
[C---:B------:R-:W-:Y:S08]  /*1d00*/  HMMA.16816.F32.BF16 R76, R96.reuse, R104, R76 ;  /* 0x00000068604c723c */ /* 0x040ff0000004184c */
[C---:B------:R-:W-:Y:S01]  /*1d10*/  HMMA.16816.F32.BF16 R72, R96.reuse, R106, R72 ;  /* 0x0000006a6048723c */ /* 0x040fe20000041848 */
[----:B------:R-:W3:Y:S07]  /*1d20*/  LDSM.16.M88.4 R104, [R250+0x7100] ;  /* 0x00710000fa68783b */ /* 0x000eee0000000200 */
[C---:B------:R-:W-:Y:S08]  /*1d30*/  HMMA.16816.F32.BF16 R68, R96.reuse, R100, R68 ;  /* 0x000000646044723c */ /* 0x040ff00000041844 */
[----:B------:R-:W-:Y:S01]  /*1d40*/  HMMA.16816.F32.BF16 R60, R96, R102, R60 ;  /* 0x00000066603c723c */ /* 0x000fe2000004183c */
[----:B------:R-:W4:Y:S04]  /*1d50*/  LDSM.16.M88.4 R100, [R250+0x7900] ;  /* 0x00790000fa64783b */ /* 0x000f280000000200 */
[----:B------:R-:W5:Y:S03]  /*1d60*/  LDSM.16.M88.4 R96, [R251+0xc100] ;  /* 0x00c10000fb60783b */ /* 0x000f660000000200 */
        /* <DEDUP_REMOVED lines=21> */
[----:B------:R-:W4:Y:S03]  /*1ec0*/  LDSM.16.M88.4 R36, [R247+0xc100] ;  /* 0x00c10000f724783b */ /* 0x000f260000000200 */
[C---:B-1----:R-:W-:Y:S08]  /*1ed0*/  HMMA.16816.F32.BF16 R32, R116.reuse, R112, R32 ;  /* 0x000000707420723c */ /* 0x042ff00000041820 */
[C---:B------:R-:W-:Y:S08]  /*1ee0*/  HMMA.16816.F32.BF16 R28, R116.reuse, R114, R28 ;  /* 0x00000072741c723c */ /* 0x040ff0000004181c */
[C---:B--2---:R-:W-:Y:S08]  /*1ef0*/  HMMA.16816.F32.BF16 R24, R116.reuse, R108, R24 ;  /* 0x0000006c7418723c */ /* 0x044ff00000041818 */
[C---:B------:R-:W-:Y:S08]  /*1f00*/  HMMA.16816.F32.BF16 R20, R116.reuse, R110, R20 ;  /* 0x0000006e7414723c */ /* 0x040ff00000041814 */
[C---:B---3--:R-:W-:Y:S08]  /*1f10*/  HMMA.16816.F32.BF16 R16, R116.reuse, R104, R16 ;  /* 0x000000687410723c */ /* 0x048ff00000041810 */
[C---:B------:R-:W-:Y:S08]  /*1f20*/  HMMA.16816.F32.BF16 R12, R116.reuse, R106, R12 ;  /* 0x0000006a740c723c */ /* 0x040ff0000004180c */
[C---:B----4-:R-:W-:Y:S08]  /*1f30*/  HMMA.16816.F32.BF16 R8, R116.reuse, R100, R8 ;  /* 0x000000647408723c */ /* 0x050ff00000041808 */
[----:B------:R-:W-:Y:S01]  /*1f40*/  HMMA.16816.F32.BF16 R64, R116, R102, R64 ;  /* 0x000000667440723c */ /* 0x000fe20000041840 */
[----:B------:R-:W-:Y:S07]  /*1f50*/  LDSM.16.M88.4 R116, [R246+0xc100] ;  /* 0x00c10000f674783b */ /* 0x000fee0000000200 */
[C---:B-----5:R-:W-:Y:S08]  /*1f60*/  HMMA.16816.F32.BF16 R92, R96.reuse, R112, R92 ;  /* 0x00000070605c723c */ /* 0x060ff0000004185c */
        /* <DEDUP_REMOVED lines=9> */
[----:B------:R-:W-:Y:S01]  /*2000*/  HMMA.16816.F32.BF16 R60, R96, R102, R60 ;  /* 0x00000066603c723c */ /* 0x000fe2000004183c */
[----:B------:R-:W3:Y:S04]  /*2010*/  LDSM.16.M88.4 R100, [R245+0x7100] ;  /* 0x00710000f564783b */ /* 0x000ee80000000200 */
[----:B------:R-:W4:Y:S03]  /*2020*/  LDSM.16.M88.4 R96, [R245+0x7900] ;  /* 0x00790000f560783b */ /* 0x000f260000000200 */
        /* <DEDUP_REMOVED lines=14> */
[----:B------:R-:W5:Y:S07]  /*2110*/  LDSM.16.M88.4 R48, [R236+0x2000] ;  /* 0x00200000ec30783b */ /* 0x000f6e0000000200 */
[C---:B------:R-:W-:Y:S08]  /*2120*/  HMMA.16816.F32.BF16 R76, R36.reuse, R44, R76 ;  /* 0x0000002c244c723c */ /* 0x040ff0000004184c */
[C---:B------:R-:W-:Y:S01]  /*2130*/  HMMA.16816.F32.BF16 R72, R36.reuse, R46, R72 ;  /* 0x0000002e2448723c */ /* 0x040fe20000041848 */
[----:B------:R-:W2:Y:S07]  /*2140*/  LDSM.16.M88.4 R44, [R236+0x2800] ;  /* 0x00280000ec2c783b */ /* 0x000eae0000000200 */
[C---:B------:R-:W-:Y:S08]  /*2150*/  HMMA.16816.F32.BF16 R68, R36.reuse, R40, R68 ;  /* 0x000000282444723c */ /* 0x040ff00000041844 */
[----:B------:R-:W-:Y:S01]  /*2160*/  HMMA.16816.F32.BF16 R60, R36, R42, R60 ;  /* 0x0000002a243c723c */ /* 0x000fe2000004183c */
[----:B------:R-:W3:Y:S04]  /*2170*/  LDSM.16.M88.4 R40, [R236+0x3000] ;  /* 0x00300000ec28783b */ /* 0x000ee80000000200 */
[----:B------:R-:W4:Y:S01]  /*2180*/  LDSM.16.M88.4 R36, [R236+0x3800] ;  /* 0x00380000ec24783b */ /* 0x000f220000000200 */
[----:B------:R-:W-:-:S04]  /*2190*/  DEPBAR.LE SB0, 0x0 ;  /* 0x000080000000791a */ /* 0x000fc80000000000 */
[C---:B-1----:R-:W-:Y:S08]  /*21a0*/  HMMA.16816.F32.BF16 R32, R112.reuse, R108, R32 ;  /* 0x0000006c7020723c */ /* 0x042ff00000041820 */
[C---:B------:R-:W-:Y:S08]  /*21b0*/  HMMA.16816.F32.BF16 R28, R112.reuse, R110, R28 ;  /* 0x0000006e701c723c */ /* 0x040ff0000004181c */
[C---:B--2---:R-:W-:Y:S08]  /*21c0*/  HMMA.16816.F32.BF16 R24, R112.reuse, R104, R24 ;  /* 0x000000687018723c */ /* 0x044ff00000041818 */
[C---:B------:R-:W-:Y:S08]  /*21d0*/  HMMA.16816.F32.BF16 R20, R112.reuse, R106, R20 ;  /* 0x0000006a7014723c */ /* 0x040ff00000041814 */
[C---:B---3--:R-:W-:Y:S08]  /*21e0*/  HMMA.16816.F32.BF16 R16, R112.reuse, R100, R16 ;  /* 0x000000647010723c */ /* 0x048ff00000041810 */
[C---:B------:R-:W-:Y:S08]  /*21f0*/  HMMA.16816.F32.BF16 R12, R112.reuse, R102, R12 ;  /* 0x00000066700c723c */ /* 0x040ff0000004180c */
[C---:B----4-:R-:W-:Y:S08]  /*2200*/  HMMA.16816.F32.BF16 R8, R112.reuse, R96, R8 ;  /* 0x000000607008723c */ /* 0x050ff00000041808 */
[----:B------:R-:W-:Y:S08]  /*2210*/  HMMA.16816.F32.BF16 R64, R112, R98, R64 ;  /* 0x000000627040723c */ /* 0x000ff00000041840 */
        /* <DEDUP_REMOVED lines=26> */
[----:B------:R-:W-:-:S04]  /*23c0*/  ULEA.HI.SX32 UR5, UR18, 0xfffffffe, 0x1a ;  /* 0xfffffffe12057891 */ /* 0x000fc8000f8fd23f */
[----:B------:R-:W-:Y:S02]  /*23d0*/  USHF.R.S32.HI UR4, URZ, 0x1f, UR5 ;  /* 0x0000001f3f047899 */ /* 0x000fe40008011405 */
[----:B------:R-:W-:Y:S01]  /*23e0*/  UIMAD UR9, UR9, UR5, URZ ;  /* 0x00000005090972a4 */ /* 0x000fe2000f8e023f */
[----:B------:R-:W-:Y:S01]  /*23f0*/  IMAD.WIDE.U32 R36, R2, UR5, R122 ;  /* 0x0000000502247c25 */ /* 0x000fe2000f8e007a */
[----:B------:R-:W-:Y:S02]  /*2400*/  USHF.L.U32 UR5, UR6, 0x5, URZ ;  /* 0x0000000506057899 */ /* 0x000fe4000800063f */
[----:B------:R-:W-:Y:S02]  /*2410*/  UIMAD UR4, UR4, UR10, UR9 ;  /* 0x0000000a040472a4 */ /* 0x000fe4000f8e0209 */
[----:B------:R-:W-:Y:S01]  /*2420*/  LEA R48, P2, R36, c[0x0][0x1c8], 0x1 ;  /* 0x0000720024307a11 */ /* 0x000fe200078408ff */
[----:B------:R-:W-:Y:S01]  /*2430*/  USHF.L.U64.HI UR6, UR6, 0x5, UR7 ;  /* 0x0000000506067899 */ /* 0x000fe20008010207 */
[----:B------:R-:W-:Y:S01]  /*2440*/  IMAD.U32 R0, RZ, RZ, UR5 ;  /* 0x00000005ff007e24 */ /* 0x000fe2000f8e00ff */
[----:B------:R-:W-:Y:S01]  /*2450*/  UIADD3 UR7, UP0, UR20, 0x80, URZ ;  /* 0x0000008014077890 */ /* 0x000fe2000ff1e03f */
[----:B------:R-:W-:-:S02]  /*2460*/  IADD3 R2, R37, UR4, RZ ;  /* 0x0000000425027c10 */ /* 0x000fc4000fffe0ff */
[----:B------:R-:W-:Y:S01]  /*2470*/  IADD3 R46, P5, R48, UR5, RZ ;  /* 0x00000005302e7c10 */ /* 0x000fe2000ffbe0ff */
[----:B------:R-:W-:Y:S01]  /*2480*/  UIADD3.X UR4, URZ, UR14, URZ, UP0, !UPT ;  /* 0x0000000e3f047290 */ /* 0x000fe200087fe43f */
[----:B------:R-:W-:Y:S01]  /*2490*/  LEA.HI.X R49, R36, c[0x0][0x1cc], R2, 0x1, P2 ;  /* 0x0000730024317a11 */ /* 0x000fe200010f0c02 */
[----:B------:R-:W-:Y:S01]  /*24a0*/  IMAD.SHL.U32 R2, R120, 0x2, RZ ;  /* 0x0000000278027824 */ /* 0x000fe200078e00ff */
[----:B------:R-:W-:Y:S02]  /*24b0*/  IADD3 R44, P4, P2, R0, 0x80, R48 ;  /* 0x00000080002c7810 */ /* 0x000fe40007a9e030 */
[----:B------:R-:W-:Y:S02]  /*24c0*/  IADD3.X R47, R49, UR6, RZ, P5, !PT ;  /* 0x00000006312f7c10 */ /* 0x000fe4000affe4ff */
[----:B------:R-:W-:Y:S01]  /*24d0*/  IADD3 R42, P6, R46, UR5, RZ ;  /* 0x000000052e2a7c10 */ /* 0x000fe2000ffde0ff */
[----:B------:R-:W-:Y:S01]  /*24e0*/  @!PT LDS RZ, [RZ] ;  /* 0x00000000fffff984 */ /* 0x000fe20000000800 */
[----:B------:R-:W-:Y:S01]  /*24f0*/  @!PT LDS RZ, [RZ] ;  /* 0x00000000fffff984 */ /* 0x000fe20000000800 */
[----:B------:R-:W-:Y:S01]  /*2500*/  @!PT LDS RZ, [RZ] ;  /* 0x00000000fffff984 */ /* 0x000fe20000000800 */
[----:B------:R1:W-:Y:S01]  /*2510*/  LDGSTS.E.BYPASS.LTC128B.128 [R2+0x4100], [R48.64], !P3 ;  /* 0x0410000030027fae */ /* 0x0003e2000d901d56 */
[----:B------:R-:W-:-:S02]  /*2520*/  IADD3.X R45, RZ, UR6, R49, P4, P2 ;  /* 0x00000006ff2d7c10 */ /* 0x000fc4000a7e4431 */
[----:B------:R-:W-:Y:S01]  /*2530*/  IADD3 R40, P5, R46, UR7, RZ ;  /* 0x000000072e287c10 */ /* 0x000fe2000ffbe0ff */
[----:B------:R1:W-:Y:S01]  /*2540*/  LDGSTS.E.BYPASS.LTC128B.128 [R2+0x6100], [R48.64+0x80], !P0 ;  /* 0x0610008030027fae */ /* 0x0003e2000c101d56 */
[C---:B------:R-:W-:Y:S02]  /*2550*/  IADD3 R38, P4, R42.reuse, UR5, RZ ;  /* 0x000000052a267c10 */ /* 0x040fe4000ff9e0ff */
[C---:B------:R-:W-:Y:S01]  /*2560*/  IADD3.X R43, R47.reuse, UR6, RZ, P6, !PT ;  /* 0x000000062f2b7c10 */ /* 0x040fe2000b7fe4ff */
        /* <DEDUP_REMOVED lines=8> */
[----:B------:R1:W-:Y:S04]  /*25f0*/  LDGSTS.E.BYPASS.LTC128B.128 [R2+0x5900], [R38.64], !P3 ;  /* 0x0590000026027fae */ /* 0x0003e8000d901d56 */
[----:B------:R1:W-:Y:S02]  /*2600*/  LDGSTS.E.BYPASS.LTC128B.128 [R2+0x7900], [R36.64], !P0 ;  /* 0x0790000024027fae */ /* 0x0003e4000c101d56 */
.L_x_644:
[----:B------:R-:W-:Y:S01]  /*2610*/  SHF.R.S32.HI R0, RZ, 0x1f, R3 ;  /* 0x0000001fff007819 */ /* 0x000fe20000011403 */
[----:B------:R-:W-:Y:S01]  /*2620*/  UIMAD UR8, UR13, -0x40, UR8 ;  /* 0xffffffc00d0878a4 */ /* 0x000fe2000f8e0208 */
[----:B------:R-:W-:Y:S01]  /*2630*/  IMAD.SHL.U32 R248, R6, 0x2, RZ ;  /* 0x0000000206f87824 */ /* 0x000fe200078e00ff */
[----:B------:R-:W0:Y:S01]  /*2640*/  LDGDEPBAR ;  /* 0x00000000000079af */ /* 0x000e220000000000 */
[----:B-1----:R-:W-:-:S02]  /*2650*/  LEA.HI R2, R0, R3, RZ, 0x2 ;  /* 0x0000000300027211 */ /* 0x002fc400078f10ff */
[--C-:B------:R-:W-:Y:S01]  /*2660*/  IMAD R242, R5, 0x2, R248.reuse ;  /* 0x0000000205f27824 */ /* 0x100fe200078e02f8 */
[----:B------:R-:W-:Y:S01]  /*2670*/  LDSM.16.MT88.4 R180, [R248+0x900] ;  /* 0x00090000f8b4783b */ /* 0x000fe20000004200 */
[----:B------:R-:W-:Y:S02]  /*2680*/  IMAD.U32 R0, RZ, RZ, UR8 ;  /* 0x00000008ff007e24 */ /* 0x000fe4000f8e00ff */
[C---:B------:R-:W-:Y:S01]  /*2690*/  IMAD R241, R4.reuse, 0x2, R248 ;  /* 0x0000000204f17824 */ /* 0x040fe200078e02f8 */
[----:B------:R1:W-:Y:S01]  /*26a0*/  STL [R1+0x28], R2 ;  /* 0x0000280201007387 */ /* 0x0003e20000100800 */
[----:B------:R-:W-:-:S03]  /*26b0*/  IMAD R240, R4, 0x2, R242 ;  /* 0x0000000204f07824 */ /* 0x000fc600078e02f2 */
[----:B------:R-:W-:Y:S04]  /*26c0*/  LDSM.16.MT88.4 R44, [R242+0x100] ;  /* 0x00010000f22c783b */ /* 0x000fe80000004200 */
[----:B------:R-:W-:Y:S04]  /*26d0*/  LDSM.16.MT88.4 R128, [R248+0x2100] ;  /* 0x00210000f880783b */ /* 0x000fe80000004200 */
[----:B------:R-:W-:Y:S04]  /*26e0*/  LDSM.16.MT88.4 R144, [R242+0x2100] ;  /* 0x00210000f290783b */ /* 0x000fe80000004200 */
[----:B------:R-:W-:Y:S04]  /*26f0*/  LDSM.16.MT88.4 R96, [R241+0x100] ;  /* 0x00010000f160783b */ /* 0x000fe80000004200 */
[----:B------:R-:W-:Y:S04]  /*2700*/  LDSM.16.MT88.4 R112, [R240+0x100] ;  /* 0x00010000f070783b */ /* 0x000fe80000004200 */
[----:B------:R-:W-:Y:S01]  /*2710*/  LDSM.16.MT88.4 R160, [R241+0x2100] ;  /* 0x00210000f1a0783b */ /* 0x000fe20000004200 */
[----:B-1----:R-:W-:-:S05]  /*2720*/  LOP3.LUT R2, R2, 0x7ffffffc, RZ, 0xc0, !PT ;  /* 0x7ffffffc02027812 */ /* 0x002fca00078ec0ff */
[----:B------:R-:W-:-:S04]  /*2730*/  IMAD.IADD R3, R3, 0x1, -R2 ;  /* 0x0000000103037824 */ /* 0x000fc800078e0a02 */
[----:B------:R-:W-:-:S05]  /*2740*/  IMAD R3, R3, -0x2, R0 ;  /* 0xfffffffe03037824 */ /* 0x000fca00078e0200 */
[C---:B------:R-:W-:Y:S02]  /*2750*/  ISETP.GT.AND P4, PT, R3.reuse, RZ, PT ;  /* 0x000000ff0300720c */ /* 0x040fe40003f84270 */
[C---:B------:R-:W-:Y:S02]  /*2760*/  ISETP.GT.AND P2, PT, R3.reuse, 0x1, PT ;  /* 0x000000010300780c */ /* 0x040fe40003f44270 */
[----:B------:R-:W-:Y:S02]  /*2770*/  ISETP.GT.AND P6, PT, R3, 0x8, PT ;  /* 0x000000080300780c */ /* 0x000fe40003fc4270 */
[----:B------:R-:W-:Y:S02]  /*2780*/  FSEL R41, R92, -INF , P4 ;  /* 0xff8000005c297808 */ /* 0x000fe40002000000 */
[----:B------:R-:W-:Y:S02]  /*2790*/  FSEL R93, R93, -INF , P2 ;  /* 0xff8000005d5d7808 */ /* 0x000fe40001000000 */
[----:B------:R-:W-:-:S02]  /*27a0*/  ISETP.GT.AND P5, PT, R3, 0x9, PT ;  /* 0x000000090300780c */ /* 0x000fc40003fa4270 */
[----:B------:R-:W-:Y:S02]  /*27b0*/  FSEL R43, R88, -INF , P6 ;  /* 0xff800000582b7808 */ /* 0x000fe40003000000 */
[----:B------:R-:W-:Y:S02]  /*27c0*/  FMNMX.FTZ R36, R41, R93, !PT ;  /* 0x0000005d29247209 */ /* 0x000fe40007810000 */
[----:B------:R-:W-:Y:S02]  /*27d0*/  FSEL R34, R34, -INF , P4 ;  /* 0xff80000022227808 */ /* 0x000fe40002000000 */
[----:B------:R-:W-:Y:S02]  /*27e0*/  FSEL R37, R32, -INF , P4 ;  /* 0xff80000020257808 */ /* 0x000fe40002000000 */
[----:B------:R-:W-:Y:S02]  /*27f0*/  FSEL R94, R94, -INF , P4 ;  /* 0xff8000005e5e7808 */ /* 0x000fe40002000000 */
[----:B------:R-:W-:-:S02]  /*2800*/  FSEL R35, R35, -INF , P2 ;  /* 0xff80000023237808 */ /* 0x000fc40001000000 */
[----:B------:R-:W-:Y:S02]  /*2810*/  FSEL R33, R33, -INF , P2 ;  /* 0xff80000021217808 */ /* 0x000fe40001000000 */
[----:B------:R-:W-:Y:S02]  /*2820*/  FSEL R95, R95, -INF , P2 ;  /* 0xff8000005f5f7808 */ /* 0x000fe40001000000 */
[C---:B------:R-:W-:Y:S02]  /*2830*/  ISETP.GT.AND P4, PT, R3.reuse, 0x10, PT ;  /* 0x000000100300780c */ /* 0x040fe40003f84270 */
[----:B------:R-:W-:Y:S02]  /*2840*/  FSEL R32, R30, -INF , P6 ;  /* 0xff8000001e207808 */ /* 0x000fe40003000000 */
[----:B------:R-:W-:Y:S02]  /*2850*/  ISETP.GT.AND P2, PT, R3, 0x11, PT ;  /* 0x000000110300780c */ /* 0x000fe40003f44270 */
[----:B------:R-:W-:-:S02]  /*2860*/  FSEL R30, R31, -INF , P5 ;  /* 0xff8000001f1e7808 */ /* 0x000fc40002800000 */
[----:B------:R-:W-:Y:S02]  /*2870*/  FSEL R89, R89, -INF , P5 ;  /* 0xff80000059597808 */ /* 0x000fe40002800000 */
[----:B------:R-:W-:Y:S02]  /*2880*/  FMNMX.FTZ R36, R43, R36, !PT ;  /* 0x000000242b247209 */ /* 0x000fe40007810000 */
[----:B------:R-:W-:Y:S02]  /*2890*/  FSEL R31, R29, -INF , P5 ;  /* 0xff8000001d1f7808 */ /* 0x000fe40002800000 */
[----:B------:R-:W-:Y:S02]  /*28a0*/  FSEL R29, R24, -INF , P4 ;  /* 0xff800000181d7808 */ /* 0x000fe40002000000 */
[----:B------:R-:W-:Y:S02]  /*28b0*/  FSEL R24, R27, -INF , P2 ;  /* 0xff8000001b187808 */ /* 0x000fe40001000000 */
[----:B------:R-:W-:-:S02]  /*28c0*/  FSEL R27, R84, -INF , P4 ;  /* 0xff800000541b7808 */ /* 0x000fc40002000000 */
[----:B------:R-:W-:Y:S02]  /*28d0*/  FMNMX.FTZ R36, R89, R36, !PT ;  /* 0x0000002459247209 */ /* 0x000fe40007810000 */
[----:B------:R-:W-:Y:S02]  /*28e0*/  FSEL R26, R26, -INF , P4 ;  /* 0xff8000001a1a7808 */ /* 0x000fe40002000000 */
[----:B------:R-:W-:Y:S02]  /*28f0*/  FSEL R25, R25, -INF , P2 ;  /* 0xff80000019197808 */ /* 0x000fe40001000000 */
[----:B------:R-:W-:Y:S02]  /*2900*/  FSEL R86, R86, -INF , P4 ;  /* 0xff80000056567808 */ /* 0x000fe40002000000 */
[----:B------:R-:W-:Y:S02]  /*2910*/  FSEL R2, R87, -INF , P2 ;  /* 0xff80000057027808 */ /* 0x000fe40001000000 */
[----:B------:R-:W-:-:S02]  /*2920*/  FSEL R85, R85, -INF , P2 ;  /* 0xff80000055557808 */ /* 0x000fc40001000000 */
[----:B------:R-:W-:Y:S02]  /*2930*/  FSEL R0, R91, -INF , P5 ;  /* 0xff8000005b007808 */ /* 0x000fe40002800000 */
[C---:B------:R-:W-:Y:S02]  /*2940*/  ISETP.GT.AND P4, PT, R3.reuse, 0x19, PT ;  /* 0x000000190300780c */ /* 0x040fe40003f84270 */
[C---:B------:R-:W-:Y:S02]  /*2950*/  ISETP.GT.AND P2, PT, R3.reuse, 0x20, PT ;  /* 0x000000200300780c */ /* 0x040fe40003f44270 */
[----:B------:R-:W-:Y:S02]  /*2960*/  ISETP.GT.AND P5, PT, R3, 0x18, PT ;  /* 0x000000180300780c */ /* 0x000fe40003fa4270 */
[----:B------:R-:W-:Y:S02]  /*2970*/  FMNMX.FTZ R36, R27, R36, !PT ;  /* 0x000000241b247209 */ /* 0x000fe40007810000 */
[----:B------:R-:W-:-:S02]  /*2980*/  FSEL R39, R28, -INF , P6 ;  /* 0xff8000001c277808 */ /* 0x000fc40003000000 */
[----:B------:R-:W-:Y:S02]  /*2990*/  FSEL R28, R23, -INF , P4 ;  /* 0xff800000171c7808 */ /* 0x000fe40002000000 */
[----:B------:R-:W-:Y:S02]  /*29a0*/  FSEL R226, R18, -INF , P2 ;  /* 0xff80000012e27808 */ /* 0x000fe40001000000 */
[----:B------:R-:W-:Y:S02]  /*29b0*/  FSEL R23, R80, -INF , P5 ;  /* 0xff80000050177808 */ /* 0x000fe40002800000 */
[----:B------:R-:W-:Y:S02]  /*29c0*/  FMNMX.FTZ R18, R85, R36, !PT ;  /* 0x0000002455127209 */ /* 0x000fe40007810000 */
[----:B------:R-:W-:Y:S02]  /*29d0*/  FSEL R151, R16, -INF , P2 ;  /* 0xff80000010977808 */ /* 0x000fe40001000000 */
[----:B------:R-:W-:-:S02]  /*29e0*/  FSEL R7, R20, -INF , P5 ;  /* 0xff80000014077808 */ /* 0x000fc40002800000 */
[----:B------:R-:W-:Y:S02]  /*29f0*/  FSEL R81, R81, -INF , P4 ;  /* 0xff80000051517808 */ /* 0x000fe40002000000 */
[----:B------:R-:W-:Y:S02]  /*2a00*/  FMNMX.FTZ R16, R23, R18, !PT ;  /* 0x0000001217107209 */ /* 0x000fe40007810000 */
[----:B------:R-:W-:Y:S02]  /*2a10*/  FSEL R21, R21, -INF , P4 ;  /* 0xff80000015157808 */ /* 0x000fe40002000000 */
[----:B------:R-:W-:Y:S02]  /*2a20*/  FSEL R20, R83, -INF , P4 ;  /* 0xff80000053147808 */ /* 0x000fe40002000000 */
[----:B------:R-:W-:Y:S02]  /*2a30*/  ISETP.GT.AND P4, PT, R3, 0x21, PT ;  /* 0x000000210300780c */ /* 0x000fe40003f84270 */
[----:B------:R-:W-:-:S02]  /*2a40*/  FSEL R231, R76, -INF , P2 ;  /* 0xff8000004ce77808 */ /* 0x000fc40001000000 */
[----:B------:R-:W-:Y:S02]  /*2a50*/  FMNMX.FTZ R16, R81, R16, !PT ;  /* 0x0000001051107209 */ /* 0x000fe40007810000 */
[----:B------:R-:W-:Y:S02]  /*2a60*/  FSEL R228, R19, -INF , P4 ;  /* 0xff80000013e47808 */ /* 0x000fe40002000000 */
[----:B------:R-:W-:Y:S02]  /*2a70*/  FSEL R164, R17, -INF , P4 ;  /* 0xff80000011a47808 */ /* 0x000fe40002000000 */
[----:B------:R-:W-:Y:S02]  /*2a80*/  FSEL R148, R79, -INF , P4 ;  /* 0xff8000004f947808 */ /* 0x000fe40002000000 */
[----:B------:R-:W-:Y:S02]  /*2a90*/  FSEL R224, R77, -INF , P4 ;  /* 0xff8000004de07808 */ /* 0x000fe40002000000 */
[----:B------:R-:W-:-:S02]  /*2aa0*/  ISETP.GT.AND P4, PT, R3, 0x28, PT ;  /* 0x000000280300780c */ /* 0x000fc40003f84270 */
[----:B------:R-:W-:Y:S02]  /*2ab0*/  FMNMX.FTZ R17, R231, R16, !PT ;  /* 0x00000010e7117209 */ /* 0x000fe40007810000 */
[----:B------:R-:W-:Y:S02]  /*2ac0*/  FSEL R78, R78, -INF , P2 ;  /* 0xff8000004e4e7808 */ /* 0x000fe40001000000 */
[----:B------:R-:W-:Y:S02]  /*2ad0*/  FSEL R230, R14, -INF , P4 ;  /* 0xff8000000ee67808 */ /* 0x000fe40002000000 */
[----:B------:R-:W-:Y:S02]  /*2ae0*/  ISETP.GT.AND P2, PT, R3, 0x29, PT ;  /* 0x000000290300780c */ /* 0x000fe40003f44270 */
[----:B------:R-:W-:Y:S02]  /*2af0*/  FSEL R101, R72, -INF , P4 ;  /* 0xff80000048657808 */ /* 0x000fe40002000000 */
[----:B------:R-:W-:-:S02]  /*2b00*/  FMNMX.FTZ R14, R224, R17, !PT ;  /* 0x00000011e00e7209 */ /* 0x000fc40007810000 */
[----:B------:R-:W-:Y:S01]  /*2b10*/  FSEL R22, R22, -INF , P5 ;  /* 0xff80000016167808 */ /* 0x000fe20002800000 */
[----:B------:R-:W-:Y:S01]  /*2b20*/  LDSM.16.MT88.4 R16, [R242+0x2900] ;  /* 0x00290000f210783b */ /* 0x000fe20000004200 */
[----:B------:R-:W-:Y:S02]  /*2b30*/  FSEL R82, R82, -INF , P5 ;  /* 0xff80000052527808 */ /* 0x000fe40002800000 */
[----:B------:R-:W-:Y:S02]  /*2b40*/  FSEL R165, R12, -INF , P4 ;  /* 0xff8000000ca57808 */ /* 0x000fe40002000000 */
[----:B------:R-:W-:Y:S02]  /*2b50*/  ISETP.GT.AND P5, PT, R3, 0x30, PT ;  /* 0x000000300300780c */ /* 0x000fe40003fa4270 */
[----:B------:R-:W-:Y:S02]  /*2b60*/  FSEL R100, R73, -INF , P2 ;  /* 0xff80000049647808 */ /* 0x000fe40001000000 */
[----:B------:R-:W-:-:S02]  /*2b70*/  FMNMX.FTZ R12, R101, R14, !PT ;  /* 0x0000000e650c7209 */ /* 0x000fc40007810000 */
[----:B------:R-:W-:Y:S02]  /*2b80*/  FSEL R90, R90, -INF , P6 ;  /* 0xff8000005a5a7808 */ /* 0x000fe40003000000 */
[C---:B------:R-:W-:Y:S02]  /*2b90*/  ISETP.GT.AND P6, PT, R3.reuse, 0x31, PT ;  /* 0x000000310300780c */ /* 0x040fe40003fc4270 */
[----:B------:R-:W-:Y:S02]  /*2ba0*/  FSEL R227, R68, -INF , P5 ;  /* 0xff80000044e37808 */ /* 0x000fe40002800000 */
[----:B------:R-:W-:Y:S02]  /*2bb0*/  FMNMX.FTZ R12, R100, R12, !PT ;  /* 0x0000000c640c7209 */ /* 0x000fe40007810000 */
        /* <DEDUP_REMOVED lines=10> */
[----:B------:R-:W-:Y:S02]  /*2c60*/  FMNMX.FTZ R12, R215, R12, !PT ;  /* 0x0000000cd70c7209 */ /* 0x000fe40007810000 */
[----:B------:R-:W-:Y:S02]  /*2c70*/  FSEL R166, R13, -INF , P2 ;  /* 0xff8000000da67808 */ /* 0x000fe40001000000 */
[----:B------:R-:W-:Y:S01]  /*2c80*/  FMNMX.FTZ R13, R94, R95, !PT ;  /* 0x0000005f5e0d7209 */ /* 0x000fe20007810000 */
[----:B------:R-:W1:Y:S01]  /*2c90*/  SHFL.BFLY PT, R15, R12, 0x2, 0x1f ;  /* 0x0c401f000c0f7f89 */ /* 0x000e6200000e0000 */
[----:B------:R-:W-:-:S02]  /*2ca0*/  FSEL R150, R75, -INF , P2 ;  /* 0xff8000004b967808 */ /* 0x000fc40001000000 */
[----:B------:R-:W-:Y:S02]  /*2cb0*/  FMNMX.FTZ R13, R90, R13, !PT ;  /* 0x0000000d5a0d7209 */ /* 0x000fe40007810000 */
[----:B------:R-:W-:Y:S02]  /*2cc0*/  FSEL R220, R71, -INF , P6 ;  /* 0xff80000047dc7808 */ /* 0x000fe40003000000 */
[----:B------:R-:W-:Y:S02]  /*2cd0*/  FMNMX.FTZ R13, R0, R13, !PT ;  /* 0x0000000d000d7209 */ /* 0x000fe40007810000 */
[----:B------:R-:W-:Y:S02]  /*2ce0*/  FSEL R218, R62, -INF , P5 ;  /* 0xff8000003eda7808 */ /* 0x000fe40002800000 */
[----:B------:R-:W-:Y:S02]  /*2cf0*/  FMNMX.FTZ R13, R86, R13, !PT ;  /* 0x0000000d560d7209 */ /* 0x000fe40007810000 */
[----:B------:R-:W-:-:S02]  /*2d00*/  FSEL R216, R63, -INF , P4 ;  /* 0xff8000003fd87808 */ /* 0x000fc40002000000 */
[----:B------:R-:W-:Y:S02]  /*2d10*/  FMNMX.FTZ R13, R2, R13, !PT ;  /* 0x0000000d020d7209 */ /* 0x000fe40007810000 */
[----:B------:R-:W-:Y:S02]  /*2d20*/  FSEL R225, R9, -INF , P6 ;  /* 0xff80000009e17808 */ /* 0x000fe40003000000 */
[----:B------:R-:W-:Y:S02]  /*2d30*/  FMNMX.FTZ R13, R82, R13, !PT ;  /* 0x0000000d520d7209 */ /* 0x000fe40007810000 */
[----:B------:R-:W-:Y:S02]  /*2d40*/  FSEL R221, R64, -INF , P5 ;  /* 0xff80000040dd7808 */ /* 0x000fe40002800000 */
[----:B------:R-:W-:Y:S02]  /*2d50*/  FSEL R217, R65, -INF , P4 ;  /* 0xff80000041d97808 */ /* 0x000fe40002000000 */
[----:B-1----:R-:W-:-:S02]  /*2d60*/  FMNMX.FTZ R15, R12, R15, !PT ;  /* 0x0000000f0c0f7209 */ /* 0x002fc40007810000 */
[----:B------:R-:W-:Y:S02]  /*2d70*/  FMNMX.FTZ R12, R20, R13, !PT ;  /* 0x0000000d140c7209 */ /* 0x000fe40007810000 */
[----:B------:R-:W-:Y:S01]  /*2d80*/  FMNMX.FTZ R13, R34, R35, !PT ;  /* 0x00000023220d7209 */ /* 0x000fe20007810000 */
[----:B------:R-:W1:Y:S01]  /*2d90*/  SHFL.BFLY PT, R196, R15, 0x1, 0x1f ;  /* 0x0c201f000fc47f89 */ /* 0x000e6200000e0000 */
[----:B------:R-:W-:Y:S02]  /*2da0*/  FSEL R209, R11, -INF , P6 ;  /* 0xff8000000bd17808 */ /* 0x000fe40003000000 */
[----:B------:R-:W-:Y:S02]  /*2db0*/  FMNMX.FTZ R13, R32, R13, !PT ;  /* 0x0000000d200d7209 */ /* 0x000fe40007810000 */
[----:B------:R-:W-:Y:S02]  /*2dc0*/  FSEL R208, R66, -INF , P5 ;  /* 0xff80000042d07808 */ /* 0x000fe40002800000 */
[----:B------:R-:W-:-:S02]  /*2dd0*/  FMNMX.FTZ R13, R30, R13, !PT ;  /* 0x0000000d1e0d7209 */ /* 0x000fc40007810000 */
[----:B------:R-:W-:Y:S02]  /*2de0*/  FSEL R207, R67, -INF , P4 ;  /* 0xff80000043cf7808 */ /* 0x000fe40002000000 */
[----:B------:R-:W-:-:S04]  /*2df0*/  FMNMX.FTZ R13, R26, R13, !PT ;  /* 0x0000000d1a0d7209 */ /* 0x000fc80007810000 */
[----:B------:R-:W-:-:S04]  /*2e00*/  FMNMX.FTZ R13, R24, R13, !PT ;  /* 0x0000000d180d7209 */ /* 0x000fc80007810000 */
[----:B------:R-:W-:-:S04]  /*2e10*/  FMNMX.FTZ R13, R22, R13, !PT ;  /* 0x0000000d160d7209 */ /* 0x000fc80007810000 */
[----:B------:R-:W-:Y:S02]  /*2e20*/  FMNMX.FTZ R13, R28, R13, !PT ;  /* 0x0000000d1c0d7209 */ /* 0x000fe40007810000 */
[----:B-1----:R-:W-:Y:S02]  /*2e30*/  FMNMX.FTZ R196, R15, R196, !PT ;  /* 0x000000c40fc47209 */ /* 0x002fe40007810000 */
[----:B------:R-:W-:Y:S02]  /*2e40*/  FMNMX.FTZ R13, R226, R13, !PT ;  /* 0x0000000de20d7209 */ /* 0x000fe40007810000 */
[C---:B------:R-:W-:Y:S01]  /*2e50*/  FSETP.NEU.FTZ.AND P2, PT, R196.reuse, -INF , PT ;  /* 0xff800000c400780b */ /* 0x040fe20003f5d000 */
[----:B------:R-:W-:Y:S01]  /*2e60*/  FMUL.FTZ R214, R196, c[0x0][0x2d0] ;  /* 0x0000b400c4d67a20 */ /* 0x000fe20000410000 */
[----:B------:R-:W-:-:S04]  /*2e70*/  FMNMX.FTZ R13, R228, R13, !PT ;  /* 0x0000000de40d7209 */ /* 0x000fc80007810000 */
[----:B------:R-:W-:Y:S02]  /*2e80*/  FSEL R214, R214, RZ, P2 ;  /* 0x000000ffd6d67208 */ /* 0x000fe40001000000 */
[----:B------:R-:W-:Y:S02]  /*2e90*/  ISETP.GT.AND P2, PT, R3, 0x30, PT ;  /* 0x000000300300780c */ /* 0x000fe40003f44270 */
[----:B------:R-:W-:Y:S01]  /*2ea0*/  FMNMX.FTZ R3, R78, R12, !PT ;  /* 0x0000000c4e037209 */ /* 0x000fe20007810000 */
[--C-:B------:R-:W-:Y:S01]  /*2eb0*/  FFMA.FTZ R206, R41, c[0x0][0x2d0], -R214.reuse ;  /* 0x0000b40029ce7a23 */ /* 0x100fe200000108d6 */
[----:B------:R-:W-:Y:S01]  /*2ec0*/  FMNMX.FTZ R12, R37, R33, !PT ;  /* 0x00000021250c7209 */ /* 0x000fe20007810000 */
[--C-:B------:R-:W-:Y:S01]  /*2ed0*/  FFMA.FTZ R197, R43, c[0x0][0x2d0], -R214.reuse ;  /* 0x0000b4002bc57a23 */ /* 0x100fe200000108d6 */
[----:B------:R-:W-:Y:S01]  /*2ee0*/  FMNMX.FTZ R3, R148, R3, !PT ;  /* 0x0000000394037209 */ /* 0x000fe20007810000 */
[----:B------:R-:W-:Y:S01]  /*2ef0*/  LDSM.16.MT88.4 R40, [R248+0x100] ;  /* 0x00010000f828783b */ /* 0x000fe20000004200 */
[----:B------:R-:W-:Y:S01]  /*2f00*/  FMNMX.FTZ R12, R39, R12, !PT ;  /* 0x0000000c270c7209 */ /* 0x000fe20007810000 */
[--C-:B------:R-:W-:Y:S01]  /*2f10*/  FFMA.FTZ R205, R93, c[0x0][0x2d0], -R214.reuse ;  /* 0x0000b4005dcd7a23 */ /* 0x100fe200000108d6 */
[----:B------:R-:W-:Y:S01]  /*2f20*/  FMNMX.FTZ R3, R149, R3, !PT ;  /* 0x0000000395037209 */ /* 0x000fe20007810000 */
[--C-:B------:R-:W-:Y:S01]  /*2f30*/  FFMA.FTZ R64, R89, c[0x0][0x2d0], -R214.reuse ;  /* 0x0000b40059407a23 */ /* 0x100fe200000108d6 */
[----:B------:R-:W-:Y:S01]  /*2f40*/  FMNMX.FTZ R12, R31, R12, !PT ;  /* 0x0000000c1f0c7209 */ /* 0x000fe20007810000 */
[----:B------:R-:W-:Y:S01]  /*2f50*/  MUFU.EX2 R206, R206 ;  /* 0x000000ce00ce7308 */ /* 0x000fe20000000800 */
[----:B------:R-:W-:Y:S01]  /*2f60*/  FSEL R222, R70, -INF , P2 ;  /* 0xff80000046de7808 */ /* 0x000fe20001000000 */
[--C-:B------:R-:W-:Y:S01]  /*2f70*/  FFMA.FTZ R51, R81, c[0x0][0x2d0], -R214.reuse ;  /* 0x0000b40051337a23 */ /* 0x100fe200000108d6 */
[----:B------:R-:W-:Y:S01]  /*2f80*/  FMNMX.FTZ R12, R29, R12, !PT ;  /* 0x0000000c1d0c7209 */ /* 0x000fe20007810000 */
[--C-:B------:R-:W-:Y:S01]  /*2f90*/  FFMA.FTZ R58, R27, c[0x0][0x2d0], -R214.reuse ;  /* 0x0000b4001b3a7a23 */ /* 0x100fe200000108d6 */
[----:B------:R-:W-:Y:S01]  /*2fa0*/  FMNMX.FTZ R3, R150, R3, !PT ;  /* 0x0000000396037209 */ /* 0x000fe20007810000 */
[--C-:B------:R-:W-:Y:S01]  /*2fb0*/  FFMA.FTZ R53, R85, c[0x0][0x2d0], -R214.reuse ;  /* 0x0000b40055357a23 */ /* 0x100fe200000108d6 */
[----:B------:R-:W-:Y:S01]  /*2fc0*/  FMNMX.FTZ R12, R25, R12, !PT ;  /* 0x0000000c190c7209 */ /* 0x000fe20007810000 */
[----:B------:R-:W1:Y:S01]  /*2fd0*/  MUFU.EX2 R205, R205 ;  /* 0x000000cd00cd7308 */ /* 0x000e620000000800 */
[----:B------:R-:W-:Y:S01]  /*2fe0*/  FMNMX.FTZ R3, R222, R3, !PT ;  /* 0x00000003de037209 */ /* 0x000fe20007810000 */
[--C-:B------:R-:W-:Y:S01]  /*2ff0*/  FFMA.FTZ R52, R23, c[0x0][0x2d0], -R214.reuse ;  /* 0x0000b40017347a23 */ /* 0x100fe200000108d6 */
[----:B------:R-:W-:Y:S01]  /*3000*/  FMNMX.FTZ R12, R7, R12, !PT ;  /* 0x0000000c070c7209 */ /* 0x000fe20007810000 */
[--C-:B------:R-:W-:Y:S01]  /*3010*/  FFMA.FTZ R231, R231, c[0x0][0x2d0], -R214.reuse ;  /* 0x0000b400e7e77a23 */ /* 0x100fe200000108d6 */
[----:B------:R-:W-:Y:S01]  /*3020*/  FMNMX.FTZ R3, R220, R3, !PT ;  /* 0x00000003dc037209 */ /* 0x000fe20007810000 */
[--C-:B------:R-:W-:Y:S01]  /*3030*/  FFMA.FTZ R224, R224, c[0x0][0x2d0], -R214.reuse ;  /* 0x0000b400e0e07a23 */ /* 0x100fe200000108d6 */
[----:B------:R-:W-:Y:S01]  /*3040*/  FMNMX.FTZ R12, R21, R12, !PT ;  /* 0x0000000c150c7209 */ /* 0x000fe20007810000 */
[----:B------:R-:W-:Y:S01]  /*3050*/  MUFU.EX2 R197, R197 ;  /* 0x000000c500c57308 */ /* 0x000fe20000000800 */
[----:B------:R-:W-:Y:S01]  /*3060*/  FMNMX.FTZ R3, R218, R3, !PT ;  /* 0x00000003da037209 */ /* 0x000fe20007810000 */
[--C-:B------:R-:W-:Y:S01]  /*3070*/  FFMA.FTZ R223, R223, c[0x0][0x2d0], -R214.reuse ;  /* 0x0000b400dfdf7a23 */ /* 0x100fe200000108d6 */
[----:B------:R-:W-:Y:S01]  /*3080*/  FMNMX.FTZ R12, R151, R12, !PT ;  /* 0x0000000c970c7209 */ /* 0x000fe20007810000 */
[----:B------:R-:W-:Y:S01]  /*3090*/  FFMA.FTZ R219, R219, c[0x0][0x2d0], -R214 ;  /* 0x0000b400dbdb7a23 */ /* 0x000fe200000108d6 */
[----:B------:R-:W-:-:S02]  /*30a0*/  FSEL R229, R8, -INF , P2 ;  /* 0xff80000008e57808 */ /* 0x000fc40001000000 */
[----:B------:R-:W-:Y:S01]  /*30b0*/  FMNMX.FTZ R12, R164, R12, !PT ;  /* 0x0000000ca40c7209 */ /* 0x000fe20007810000 */
[----:B------:R-:W2:Y:S01]  /*30c0*/  MUFU.EX2 R64, R64 ;  /* 0x0000004000407308 */ /* 0x000ea20000000800 */
[----:B------:R-:W-:Y:S02]  /*30d0*/  FMNMX.FTZ R14, R216, R3, !PT ;  /* 0x00000003d80e7209 */ /* 0x000fe40007810000 */
[----:B------:R-:W-:Y:S02]  /*30e0*/  FMNMX.FTZ R8, R165, R12, !PT ;  /* 0x0000000ca5087209 */ /* 0x000fe40007810000 */
[----:B------:R-:W-:Y:S01]  /*30f0*/  FMNMX.FTZ R13, R230, R13, !PT ;  /* 0x0000000de60d7209 */ /* 0x000fe20007810000 */
[----:B------:R-:W3:Y:S01]  /*3100*/  SHFL.BFLY PT, R3, R14, 0x2, 0x1f ;  /* 0x0c401f000e037f89 */ /* 0x000ee200000e0000 */
[----:B------:R-:W-:Y:S01]  /*3110*/  FMNMX.FTZ R8, R166, R8, !PT ;  /* 0x00000008a6087209 */ /* 0x000fe20007810000 */
[----:B------:R-:W-:Y:S01]  /*3120*/  MUFU.EX2 R58, R58 ;  /* 0x0000003a003a7308 */ /* 0x000fe20000000800 */
[----:B------:R-:W-:-:S02]  /*3130*/  FSEL R210, R10, -INF , P2 ;  /* 0xff8000000ad27808 */ /* 0x000fc40001000000 */
[----:B------:R-:W-:Y:S02]  /*3140*/  FMNMX.FTZ R8, R229, R8, !PT ;  /* 0x00000008e5087209 */ /* 0x000fe40007810000 */
[----:B------:R-:W-:Y:S02]  /*3150*/  FMNMX.FTZ R13, R167, R13, !PT ;  /* 0x0000000da70d7209 */ /* 0x000fe40007810000 */
[----:B------:R-:W-:Y:S01]  /*3160*/  FMNMX.FTZ R8, R225, R8, !PT ;  /* 0x00000008e1087209 */ /* 0x000fe20007810000 */
[----:B------:R-:W4:Y:S01]  /*3170*/  MUFU.EX2 R53, R53 ;  /* 0x0000003500357308 */ /* 0x000f220000000800 */
[----:B------:R-:W-:Y:S02]  /*3180*/  FMNMX.FTZ R10, R210, R13, !PT ;  /* 0x0000000dd20a7209 */ /* 0x000fe40007810000 */
[----:B------:R-:W-:Y:S02]  /*3190*/  FMNMX.FTZ R8, R221, R8, !PT ;  /* 0x00000008dd087209 */ /* 0x000fe40007810000 */
[----:B------:R-:W-:-:S02]  /*31a0*/  FMNMX.FTZ R11, R209, R10, !PT ;  /* 0x0000000ad10b7209 */ /* 0x000fc40007810000 */
[----:B------:R-:W-:Y:S01]  /*31b0*/  FMNMX.FTZ R9, R217, R8, !PT ;  /* 0x00000008d9097209 */ /* 0x000fe20007810000 */
[----:B------:R-:W-:Y:S01]  /*31c0*/  MUFU.EX2 R52, R52 ;  /* 0x0000003400347308 */ /* 0x000fe20000000800 */
[----:B------:R-:W-:Y:S02]  /*31d0*/  FMNMX.FTZ R10, R208, R11, !PT ;  /* 0x0000000bd00a7209 */ /* 0x000fe40007810000 */
[----:B-1----:R-:W-:Y:S01]  /*31e0*/  F2FP.BF16.PACK_AB R176, R205, R206 ;  /* 0x000000cecdb0723e */ /* 0x002fe200000010ff */
[----:B------:R-:W1:Y:S01]  /*31f0*/  SHFL.BFLY PT, R8, R9, 0x2, 0x1f ;  /* 0x0c401f0009087f89 */ /* 0x000e6200000e0000 */
[----:B------:R-:W-:Y:S01]  /*3200*/  FMNMX.FTZ R10, R207, R10, !PT ;  /* 0x0000000acf0a7209 */ /* 0x000fe20007810000 */
[----:B------:R-:W-:Y:S01]  /*3210*/  FADD.FTZ R206, R206, R205 ;  /* 0x000000cdcece7221 */ /* 0x000fe20000010000 */
[----:B---3--:R-:W-:Y:S01]  /*3220*/  FMNMX.FTZ R3, R14, R3, !PT ;  /* 0x000000030e037209 */ /* 0x008fe20007810000 */
[----:B------:R-:W3:Y:S01]  /*3230*/  MUFU.EX2 R51, R51 ;  /* 0x0000003300337308 */ /* 0x000ee20000000800 */
[----:B--2---:R-:W-:Y:S01]  /*3240*/  F2FP.BF16.PACK_AB R178, R64, R197 ;  /* 0x000000c540b2723e */ /* 0x004fe200000010ff */
[----:B------:R-:W-:Y:S01]  /*3250*/  SHFL.BFLY PT, R11, R10, 0x2, 0x1f ;  /* 0x0c401f000a0b7f89 */ /* 0x000fe200000e0000 */
[----:B----4-:R-:W-:-:S03]  /*3260*/  F2FP.BF16.PACK_AB R4, R53, R58 ;  /* 0x0000003a3504723e */ /* 0x010fc600000010ff */
[----:B------:R-:W2:Y:S02]  /*3270*/  SHFL.BFLY PT, R12, R3, 0x1, 0x1f ;  /* 0x0c201f00030c7f89 */ /* 0x000ea400000e0000 */
[----:B------:R-:W-:Y:S01]  /*3280*/  MUFU.EX2 R231, R231 ;  /* 0x000000e700e77308 */ /* 0x000fe20000000800 */
[----:B---3--:R-:W-:-:S07]  /*3290*/  F2FP.BF16.PACK_AB R6, R51, R52 ;  /* 0x000000343306723e */ /* 0x008fce00000010ff */
[----:B------:R-:W-:Y:S01]  /*32a0*/  MUFU.EX2 R224, R224 ;  /* 0x000000e000e07308 */ /* 0x000fe20000000800 */
[----:B-1----:R-:W-:-:S05]  /*32b0*/  FMNMX.FTZ R8, R9, R8, !PT ;  /* 0x0000000809087209 */ /* 0x002fca0007810000 */
[----:B------:R-:W1:Y:S02]  /*32c0*/  SHFL.BFLY PT, R9, R8, 0x1, 0x1f ;  /* 0x0c201f0008097f89 */ /* 0x000e6400000e0000 */
[----:B------:R-:W-:Y:S01]  /*32d0*/  MUFU.EX2 R223, R223 ;  /* 0x000000df00df7308 */ /* 0x000fe20000000800 */
[----:B--2---:R-:W-:Y:S02]  /*32e0*/  FMNMX.FTZ R3, R3, R12, !PT ;  /* 0x0000000c03037209 */ /* 0x004fe40007810000 */
[----:B------:R-:W-:Y:S02]  /*32f0*/  LDSM.16.MT88.4 R12, [R241+0x2900] ;  /* 0x00290000f10c783b */ /* 0x000fe40000004200 */
[C---:B------:R-:W-:Y:S01]  /*3300*/  FSETP.NEU.FTZ.AND P2, PT, R3.reuse, -INF , PT ;  /* 0xff8000000300780b */ /* 0x040fe20003f5d000 */
[----:B------:R-:W-:Y:S02]  /*3310*/  FMUL.FTZ R213, R3, c[0x0][0x2d0] ;  /* 0x0000b40003d57a20 */ /* 0x000fe40000410000 */
[----:B------:R-:W-:Y:S03]  /*3320*/  MUFU.EX2 R219, R219 ;  /* 0x000000db00db7308 */ /* 0x000fe60000000800 */
[----:B------:R-:W-:-:S05]  /*3330*/  FSEL R213, R213, RZ, P2 ;  /* 0x000000ffd5d57208 */ /* 0x000fca0001000000 */
[--C-:B------:R-:W-:Y:S01]  /*3340*/  FFMA.FTZ R56, R0, c[0x0][0x2d0], -R213.reuse ;  /* 0x0000b40000387a23 */ /* 0x100fe200000108d5 */
[----:B------:R-:W-:Y:S01]  /*3350*/  FMNMX.FTZ R0, R10, R11, !PT ;  /* 0x0000000b0a007209 */ /* 0x000fe20007810000 */
[--C-:B------:R-:W-:Y:S01]  /*3360*/  FFMA.FTZ R50, R2, c[0x0][0x2d0], -R213.reuse ;  /* 0x0000b40002327a23 */ /* 0x100fe200000108d5 */
[----:B-1----:R-:W-:Y:S01]  /*3370*/  FMNMX.FTZ R2, R8, R9, !PT ;  /* 0x0000000908027209 */ /* 0x002fe20007810000 */
[--C-:B------:R-:W-:Y:S02]  /*3380*/  FFMA.FTZ R204, R94, c[0x0][0x2d0], -R213.reuse ;  /* 0x0000b4005ecc7a23 */ /* 0x100fe400000108d5 */
[----:B------:R-:W1:Y:S01]  /*3390*/  SHFL.BFLY PT, R9, R0, 0x1, 0x1f ;  /* 0x0c201f0000097f89 */ /* 0x000e6200000e0000 */
[--C-:B------:R-:W-:Y:S01]  /*33a0*/  FFMA.FTZ R203, R95, c[0x0][0x2d0], -R213.reuse ;  /* 0x0000b4005fcb7a23 */ /* 0x100fe200000108d5 */
[C---:B------:R-:W-:Y:S01]  /*33b0*/  FSETP.NEU.FTZ.AND P2, PT, R2.reuse, -INF , PT ;  /* 0xff8000000200780b */ /* 0x040fe20003f5d000 */
[----:B------:R-:W-:Y:S01]  /*33c0*/  FMUL.FTZ R212, R2, c[0x0][0x2d0] ;  /* 0x0000b40002d47a20 */ /* 0x000fe20000410000 */
[----:B------:R-:W-:Y:S01]  /*33d0*/  MUFU.EX2 R56, R56 ;  /* 0x0000003800387308 */ /* 0x000fe20000000800 */
[----:B------:R-:W-:-:S02]  /*33e0*/  FFMA.FTZ R67, R90, c[0x0][0x2d0], -R213 ;  /* 0x0000b4005a437a23 */ /* 0x000fc400000108d5 */
[--C-:B------:R-:W-:Y:S01]  /*33f0*/  FFMA.FTZ R49, R82, c[0x0][0x2d0], -R213.reuse ;  /* 0x0000b40052317a23 */ /* 0x100fe200000108d5 */
[----:B------:R-:W-:Y:S01]  /*3400*/  FSEL R212, R212, RZ, P2 ;  /* 0x000000ffd4d47208 */ /* 0x000fe20001000000 */
[----:B------:R-:W2:Y:S01]  /*3410*/  LDSM.16.MT88.4 R80, [R242+0x900] ;  /* 0x00090000f250783b */ /* 0x000ea20000004200 */
[----:B------:R-:W-:Y:S02]  /*3420*/  FFMA.FTZ R55, R86, c[0x0][0x2d0], -R213 ;  /* 0x0000b40056377a23 */ /* 0x000fe400000108d5 */
[----:B------:R-:W-:Y:S01]  /*3430*/  MUFU.EX2 R204, R204 ;  /* 0x000000cc00cc7308 */ /* 0x000fe20000000800 */
[--C-:B------:R-:W-:Y:S02]  /*3440*/  FFMA.FTZ R202, R37, c[0x0][0x2d0], -R212.reuse ;  /* 0x0000b40025ca7a23 */ /* 0x100fe400000108d4 */
[--C-:B------:R-:W-:Y:S02]  /*3450*/  FFMA.FTZ R201, R33, c[0x0][0x2d0], -R212.reuse ;  /* 0x0000b40021c97a23 */ /* 0x100fe400000108d4 */
[----:B------:R-:W-:-:S02]  /*3460*/  FFMA.FTZ R198, R39, c[0x0][0x2d0], -R212 ;  /* 0x0000b40027c67a23 */ /* 0x000fc400000108d4 */
[--C-:B------:R-:W-:Y:S01]  /*3470*/  FFMA.FTZ R59, R31, c[0x0][0x2d0], -R212.reuse ;  /* 0x0000b4001f3b7a23 */ /* 0x100fe200000108d4 */
[----:B------:R-:W3:Y:S01]  /*3480*/  MUFU.EX2 R203, R203 ;  /* 0x000000cb00cb7308 */ /* 0x000ee20000000800 */
[--C-:B------:R-:W-:Y:S02]  /*3490*/  FFMA.FTZ R54, R25, c[0x0][0x2d0], -R212.reuse ;  /* 0x0000b40019367a23 */ /* 0x100fe400000108d4 */
[----:B------:R-:W-:Y:S01]  /*34a0*/  FFMA.FTZ R48, R20, c[0x0][0x2d0], -R213 ;  /* 0x0000b40014307a23 */ /* 0x000fe200000108d5 */
[----:B-1----:R-:W-:Y:S01]  /*34b0*/  FMNMX.FTZ R0, R0, R9, !PT ;  /* 0x0000000900007209 */ /* 0x002fe20007810000 */
[--C-:B------:R-:W-:Y:S01]  /*34c0*/  FFMA.FTZ R63, R29, c[0x0][0x2d0], -R212.reuse ;  /* 0x0000b4001d3f7a23 */ /* 0x100fe200000108d4 */
[----:B------:R-:W-:Y:S01]  /*34d0*/  LDSM.16.MT88.4 R8, [R240+0x2900] ;  /* 0x00290000f008783b */ /* 0x000fe20000004200 */
[--C-:B------:R-:W-:Y:S01]  /*34e0*/  FFMA.FTZ R60, R7, c[0x0][0x2d0], -R212.reuse ;  /* 0x0000b400073c7a23 */ /* 0x100fe200000108d4 */
[C---:B------:R-:W-:Y:S01]  /*34f0*/  FSETP.NEU.FTZ.AND P2, PT, R0.reuse, -INF , PT ;  /* 0xff8000000000780b */ /* 0x040fe20003f5d000 */
[----:B------:R-:W-:Y:S01]  /*3500*/  FMUL.FTZ R211, R0, c[0x0][0x2d0] ;  /* 0x0000b40000d37a20 */ /* 0x000fe20000410000 */
[----:B------:R-:W1:Y:S01]  /*3510*/  MUFU.EX2 R67, R67 ;  /* 0x0000004300437308 */ /* 0x000e620000000800 */
[----:B------:R-:W-:-:S02]  /*3520*/  FFMA.FTZ R57, R21, c[0x0][0x2d0], -R212 ;  /* 0x0000b40015397a23 */ /* 0x000fc400000108d4 */
[--C-:B------:R-:W-:Y:S01]  /*3530*/  FFMA.FTZ R220, R220, c[0x0][0x2d0], -R213.reuse ;  /* 0x0000b400dcdc7a23 */ /* 0x100fe200000108d5 */
[----:B------:R-:W-:Y:S01]  /*3540*/  FSEL R211, R211, RZ, P2 ;  /* 0x000000ffd3d37208 */ /* 0x000fe20001000000 */
[----:B------:R-:W-:Y:S01]  /*3550*/  FFMA.FTZ R218, R218, c[0x0][0x2d0], -R213 ;  /* 0x0000b400dada7a23 */ /* 0x000fe200000108d5 */
[----:B---3--:R-:W-:Y:S01]  /*3560*/  F2FP.BF16.PACK_AB R177, R203, R204 ;  /* 0x000000cccbb1723e */ /* 0x008fe200000010ff */
[----:B------:R-:W-:Y:S01]  /*3570*/  FFMA.FTZ R225, R225, c[0x0][0x2d0], -R212 ;  /* 0x0000b400e1e17a23 */ /* 0x000fe200000108d4 */
[----:B------:R-:W-:Y:S01]  /*3580*/  MUFU.EX2 R202, R202 ;  /* 0x000000ca00ca7308 */ /* 0x000fe20000000800 */
[--C-:B------:R-:W-:Y:S02]  /*3590*/  FFMA.FTZ R200, R34, c[0x0][0x2d0], -R211.reuse ;  /* 0x0000b40022c87a23 */ /* 0x100fe400000108d3 */
[--C-:B------:R-:W-:Y:S02]  /*35a0*/  FFMA.FTZ R199, R35, c[0x0][0x2d0], -R211.reuse ;  /* 0x0000b40023c77a23 */ /* 0x100fe400000108d3 */
[----:B------:R-:W-:-:S02]  /*35b0*/  FFMA.FTZ R66, R32, c[0x0][0x2d0], -R211 ;  /* 0x0000b40020427a23 */ /* 0x000fc400000108d3 */
[--C-:B------:R-:W-:Y:S01]  /*35c0*/  FFMA.FTZ R61, R30, c[0x0][0x2d0], -R211.reuse ;  /* 0x0000b4001e3d7a23 */ /* 0x100fe200000108d3 */
[----:B------:R-:W3:Y:S01]  /*35d0*/  MUFU.EX2 R201, R201 ;  /* 0x000000c900c97308 */ /* 0x000ee20000000800 */
[--C-:B------:R-:W-:Y:S01]  /*35e0*/  FFMA.FTZ R65, R26, c[0x0][0x2d0], -R211.reuse ;  /* 0x0000b4001a417a23 */ /* 0x100fe200000108d3 */
[----:B-1----:R-:W-:Y:S01]  /*35f0*/  F2FP.BF16.PACK_AB R179, R56, R67 ;  /* 0x0000004338b3723e */ /* 0x002fe200000010ff */
[--C-:B------:R-:W-:Y:S01]  /*3600*/  FFMA.FTZ R62, R24, c[0x0][0x2d0], -R211.reuse ;  /* 0x0000b400183e7a23 */ /* 0x100fe200000108d3 */
[----:B------:R-:W-:Y:S01]  /*3610*/  LDSM.16.MT88.4 R32, [R241+0x900] ;  /* 0x00090000f120783b */ /* 0x000fe20000004200 */
[----:B------:R-:W-:Y:S02]  /*3620*/  FFMA.FTZ R221, R221, c[0x0][0x2d0], -R212 ;  /* 0x0000b400dddd7a23 */ /* 0x000fe400000108d4 */
[--C-:B------:R-:W-:Y:S01]  /*3630*/  FFMA.FTZ R210, R210, c[0x0][0x2d0], -R211.reuse ;  /* 0x0000b400d2d27a23 */ /* 0x100fe200000108d3 */
[----:B------:R-:W-:Y:S01]  /*3640*/  MUFU.EX2 R198, R198 ;  /* 0x000000c600c67308 */ /* 0x000fe20000000800 */
[----:B------:R-:W1:Y:S01]  /*3650*/  LDSM.16.MT88.4 R24, [R240+0x2100] ;  /* 0x00210000f018783b */ /* 0x000e620000004200 */
[----:B------:R-:W-:Y:S01]  /*3660*/  HMMA.16816.F32.BF16 R68, R176, R44, RZ ;  /* 0x0000002cb044723c */ /* 0x000fe200000418ff */
[----:B------:R-:W-:-:S02]  /*3670*/  FFMA.FTZ R209, R209, c[0x0][0x2d0], -R211 ;  /* 0x0000b400d1d17a23 */ /* 0x000fc400000108d3 */
[--C-:B------:R-:W-:Y:S02]  /*3680*/  FFMA.FTZ R208, R208, c[0x0][0x2d0], -R211.reuse ;  /* 0x0000b400d0d07a23 */ /* 0x100fe400000108d3 */
[----:B------:R-:W-:Y:S01]  /*3690*/  FFMA.FTZ R207, R207, c[0x0][0x2d0], -R211 ;  /* 0x0000b400cfcf7a23 */ /* 0x000fe200000108d3 */
[----:B------:R-:W4:Y:S01]  /*36a0*/  MUFU.EX2 R59, R59 ;  /* 0x0000003b003b7308 */ /* 0x000f220000000800 */
[----:B---3--:R-:W-:Y:S01]  /*36b0*/  F2FP.BF16.PACK_AB R172, R201, R202 ;  /* 0x000000cac9ac723e */ /* 0x008fe200000010ff */
[----:B------:R-:W-:Y:S01]  /*36c0*/  HMMA.16816.F32.BF16 R192, R176, R40, RZ ;  /* 0x00000028b0c0723c */ /* 0x000fe200000418ff */
[----:B------:R-:W-:-:S04]  /*36d0*/  FADD.FTZ R204, R204, R203 ;  /* 0x000000cbcccc7221 */ /* 0x000fc80000010000 */
[----:B------:R-:W-:Y:S01]  /*36e0*/  FADD.FTZ R67, R67, R204 ;  /* 0x000000cc43437221 */ /* 0x000fe20000010000 */
[----:B------:R-:W-:Y:S02]  /*36f0*/  MUFU.EX2 R200, R200 ;  /* 0x000000c800c87308 */ /* 0x000fe40000000800 */
[----:B------:R-:W-:Y:S01]  /*3700*/  HMMA.16816.F32.BF16 R116, R176, R128, RZ ;  /* 0x00000080b074723c */ /* 0x000fe200000418ff */
[----:B------:R-:W-:-:S05]  /*3710*/  FADD.FTZ R56, R56, R67 ;  /* 0x0000004338387221 */ /* 0x000fca0000010000 */
[----:B------:R-:W3:Y:S01]  /*3720*/  MUFU.EX2 R199, R199 ;  /* 0x000000c700c77308 */ /* 0x000ee20000000800 */
[----:B----4-:R-:W-:Y:S01]  /*3730*/  F2FP.BF16.PACK_AB R174, R59, R198 ;  /* 0x000000c63bae723e */ /* 0x010fe200000010ff */
[C---:B------:R-:W-:Y:S06]  /*3740*/  HMMA.16816.F32.BF16 R132, R176.reuse, R144, RZ ;  /* 0x00000090b084723c */ /* 0x040fec00000418ff */
[----:B------:R-:W-:Y:S02]  /*3750*/  MUFU.EX2 R66, R66 ;  /* 0x0000004200427308 */ /* 0x000fe40000000800 */
[----:B------:R-:W-:Y:S06]  /*3760*/  HMMA.16816.F32.BF16 R84, R176, R96, RZ ;  /* 0x00000060b054723c */ /* 0x000fec00000418ff */
[----:B------:R-:W4:Y:S01]  /*3770*/  MUFU.EX2 R61, R61 ;  /* 0x0000003d003d7308 */ /* 0x000f220000000800 */
[----:B---3--:R-:W-:Y:S01]  /*3780*/  F2FP.BF16.PACK_AB R173, R199, R200 ;  /* 0x000000c8c7ad723e */ /* 0x008fe200000010ff */
[----:B------:R-:W-:-:S06]  /*3790*/  FADD.FTZ R199, R200, R199 ;  /* 0x000000c7c8c77221 */ /* 0x000fcc0000010000 */
[----:B------:R-:W-:Y:S01]  /*37a0*/  MUFU.EX2 R55, R55 ;  /* 0x0000003700377308 */ /* 0x000fe20000000800 */
[----:B----4-:R-:W-:-:S07]  /*37b0*/  F2FP.BF16.PACK_AB R175, R61, R66 ;  /* 0x000000423daf723e */ /* 0x010fce00000010ff */
[----:B------:R-:W3:Y:S01]  /*37c0*/  MUFU.EX2 R50, R50 ;  /* 0x0000003200327308 */ /* 0x000ee20000000800 */
[----:B------:R-:W-:-:S04]  /*37d0*/  FADD.FTZ R66, R66, R199 ;  /* 0x000000c742427221 */ /* 0x000fc80000010000 */
[----:B------:R-:W-:Y:S01]  /*37e0*/  FADD.FTZ R66, R61, R66 ;  /* 0x000000423d427221 */ /* 0x000fe20000010000 */
[C---:B------:R-:W-:Y:S02]  /*37f0*/  HMMA.16816.F32.BF16 R72, R172.reuse, R44, RZ ;  /* 0x0000002cac48723c */ /* 0x040fe400000418ff */
[----:B------:R-:W-:Y:S05]  /*3800*/  MUFU.EX2 R49, R49 ;  /* 0x0000003100317308 */ /* 0x000fea0000000800 */
[--C-:B------:R-:W-:Y:S01]  /*3810*/  FFMA.FTZ R45, R22, c[0x0][0x2d0], -R211.reuse ;  /* 0x0000b400162d7a23 */ /* 0x100fe200000108d3 */
[----:B------:R-:W-:Y:S01]  /*3820*/  HMMA.16816.F32.BF16 R188, R172, R40, RZ ;  /* 0x00000028acbc723c */ /* 0x000fe200000418ff */
[----:B------:R-:W-:Y:S01]  /*3830*/  FFMA.FTZ R44, R28, c[0x0][0x2d0], -R211 ;  /* 0x0000b4001c2c7a23 */ /* 0x000fe200000108d3 */
[----:B------:R-:W4:Y:S01]  /*3840*/  MUFU.EX2 R48, R48 ;  /* 0x0000003000307308 */ /* 0x000f220000000800 */
[----:B------:R-:W5:Y:S01]  /*3850*/  LDSM.16.MT88.4 R20, [R248+0x2900] ;  /* 0x00290000f814783b */ /* 0x000f620000004200 */
[----:B---3--:R-:W-:Y:S01]  /*3860*/  F2FP.BF16.PACK_AB R5, R50, R55 ;  /* 0x000000373205723e */ /* 0x008fe200000010ff */
[----:B------:R-:W-:-:S02]  /*3870*/  FADD.FTZ R55, R55, R56 ;  /* 0x0000003837377221 */ /* 0x000fc40000010000 */
[----:B------:R-:W3:Y:S01]  /*3880*/  LDSM.16.MT88.4 R28, [R240+0x900] ;  /* 0x00090000f01c783b */ /* 0x000ee20000004200 */
[C---:B------:R-:W-:Y:S01]  /*3890*/  HMMA.16816.F32.BF16 R120, R172.reuse, R128, RZ ;  /* 0x00000080ac78723c */ /* 0x040fe200000418ff */
[----:B------:R-:W-:Y:S01]  /*38a0*/  FADD.FTZ R50, R50, R55 ;  /* 0x0000003732327221 */ /* 0x000fe20000010000 */
[----:B------:R-:W-:Y:S06]  /*38b0*/  MUFU.EX2 R63, R63 ;  /* 0x0000003f003f7308 */ /* 0x000fec0000000800 */
[----:B------:R-:W-:Y:S02]  /*38c0*/  HMMA.16816.F32.BF16 R136, R172, R144, RZ ;  /* 0x00000090ac88723c */ /* 0x000fe400000418ff */
[----:B------:R-:W1:Y:S01]  /*38d0*/  MUFU.EX2 R54, R54 ;  /* 0x0000003600367308 */ /* 0x000e620000000800 */
[----:B----4-:R-:W-:Y:S01]  /*38e0*/  F2FP.BF16.PACK_AB R7, R48, R49 ;  /* 0x000000313007723e */ /* 0x010fe200000010ff */
[----:B------:R-:W-:-:S04]  /*38f0*/  FADD.FTZ R49, R49, R50 ;  /* 0x0000003231317221 */ /* 0x000fc80000010000 */
[----:B------:R-:W-:Y:S01]  /*3900*/  HMMA.16816.F32.BF16 R88, R172, R96, RZ ;  /* 0x00000060ac58723c */ /* 0x000fe200000418ff */
[----:B------:R-:W-:Y:S01]  /*3910*/  FADD.FTZ R48, R48, R49 ;  /* 0x0000003130307221 */ /* 0x000fe20000010000 */
[----:B------:R-:W-:Y:S06]  /*3920*/  MUFU.EX2 R60, R60 ;  /* 0x0000003c003c7308 */ /* 0x000fec0000000800 */
[----:B------:R-:W-:Y:S02]  /*3930*/  HMMA.16816.F32.BF16 R192, R4, R180, R192 ;  /* 0x000000b404c0723c */ /* 0x000fe400000418c0 */
[----:B------:R-:W4:Y:S01]  /*3940*/  MUFU.EX2 R57, R57 ;  /* 0x0000003900397308 */ /* 0x000f220000000800 */
[----:B-1----:R-:W-:-:S05]  /*3950*/  F2FP.BF16.PACK_AB R36, R54, R63 ;  /* 0x0000003f3624723e */ /* 0x002fca00000010ff */
[----:B--2---:R-:W-:Y:S02]  /*3960*/  HMMA.16816.F32.BF16 R68, R4, R80, R68 ;  /* 0x000000500444723c */ /* 0x004fe40000041844 */
[----:B------:R-:W-:Y:S06]  /*3970*/  MUFU.EX2 R65, R65 ;  /* 0x0000004100417308 */ /* 0x000fec0000000800 */
[----:B------:R-:W-:Y:S02]  /*3980*/  HMMA.16816.F32.BF16 R104, R172, R112, RZ ;  /* 0x00000070ac68723c */ /* 0x000fe400000418ff */
[----:B------:R-:W1:Y:S01]  /*3990*/  MUFU.EX2 R62, R62 ;  /* 0x0000003e003e7308 */ /* 0x000e620000000800 */
[----:B----4-:R-:W-:-:S05]  /*39a0*/  F2FP.BF16.PACK_AB R38, R57, R60 ;  /* 0x0000003c3926723e */ /* 0x010fca00000010ff */
[C---:B------:R-:W-:Y:S02]  /*39b0*/  HMMA.16816.F32.BF16 R152, R172.reuse, R160, RZ ;  /* 0x000000a0ac98723c */ /* 0x040fe400000418ff */
[----:B------:R-:W-:Y:S06]  /*39c0*/  MUFU.EX2 R45, R45 ;  /* 0x0000002d002d7308 */ /* 0x000fec0000000800 */
[----:B------:R-:W-:Y:S02]  /*39d0*/  HMMA.16816.F32.BF16 R168, R172, R24, RZ ;  /* 0x00000018aca8723c */ /* 0x000fe400000418ff */
[----:B------:R-:W2:Y:S01]  /*39e0*/  MUFU.EX2 R44, R44 ;  /* 0x0000002c002c7308 */ /* 0x000ea20000000800 */
[----:B-1----:R-:W-:Y:S01]  /*39f0*/  F2FP.BF16.PACK_AB R37, R62, R65 ;  /* 0x000000413e25723e */ /* 0x002fe200000010ff */
[----:B------:R-:W-:-:S04]  /*3a00*/  FADD.FTZ R65, R65, R66 ;  /* 0x0000004241417221 */ /* 0x000fc80000010000 */
[C---:B------:R-:W-:Y:S01]  /*3a10*/  HMMA.16816.F32.BF16 R184, R172.reuse, R42, RZ ;  /* 0x0000002aacb8723c */ /* 0x040fe200000418ff */
[----:B------:R-:W-:Y:S01]  /*3a20*/  FADD.FTZ R62, R62, R65 ;  /* 0x000000413e3e7221 */ /* 0x000fe20000010000 */
[----:B------:R-:W-:Y:S06]  /*3a30*/  MUFU.EX2 R220, R220 ;  /* 0x000000dc00dc7308 */ /* 0x000fec0000000800 */
[----:B------:R-:W-:Y:S01]  /*3a40*/  HMMA.16816.F32.BF16 R92, R172, R98, RZ ;  /* 0x00000062ac5c723c */ /* 0x000fe200000418ff */
[----:B--2---:R-:W-:Y:S01]  /*3a50*/  F2FP.BF16.PACK_AB R39, R44, R45 ;  /* 0x0000002d2c27723e */ /* 0x004fe200000010ff */
[----:B------:R-:W-:Y:S01]  /*3a60*/  MUFU.EX2 R218, R218 ;  /* 0x000000da00da7308 */ /* 0x000fe20000000800 */
[----:B------:R-:W-:-:S05]  /*3a70*/  FADD.FTZ R45, R45, R62 ;  /* 0x0000003e2d2d7221 */ /* 0x000fca0000010000 */
[----:B------:R-:W-:Y:S01]  /*3a80*/  HMMA.16816.F32.BF16 R108, R172, R114, RZ ;  /* 0x00000072ac6c723c */ /* 0x000fe200000418ff */
[----:B------:R-:W-:Y:S01]  /*3a90*/  FADD.FTZ R44, R44, R45 ;  /* 0x0000002d2c2c7221 */ /* 0x000fe20000010000 */
[----:B------:R-:W-:Y:S06]  /*3aa0*/  MUFU.EX2 R225, R225 ;  /* 0x000000e100e17308 */ /* 0x000fec0000000800 */
[C---:B------:R-:W-:Y:S02]  /*3ab0*/  HMMA.16816.F32.BF16 R188, R36.reuse, R180, R188 ;  /* 0x000000b424bc723c */ /* 0x040fe400000418bc */
[----:B------:R-:W-:Y:S05]  /*3ac0*/  MUFU.EX2 R221, R221 ;  /* 0x000000dd00dd7308 */ /* 0x000fea0000000800 */
[----:B------:R-:W-:Y:S01]  /*3ad0*/  IMAD.MOV.U32 R181, RZ, RZ, R101 ;  /* 0x000000ffffb57224 */ /* 0x000fe200078e0065 */
[----:B------:R-:W-:Y:S01]  /*3ae0*/  HMMA.16816.F32.BF16 R72, R36, R80, R72 ;  /* 0x000000502448723c */ /* 0x000fe20000041848 */
[----:B------:R-:W-:Y:S01]  /*3af0*/  IMAD.MOV.U32 R180, RZ, RZ, R78 ;  /* 0x000000ffffb47224 */ /* 0x000fe200078e004e */
[----:B------:R-:W-:Y:S05]  /*3b00*/  MUFU.EX2 R210, R210 ;  /* 0x000000d200d27308 */ /* 0x000fea0000000800 */
[----:B------:R-:W-:Y:S01]  /*3b10*/  IMAD.MOV.U32 R81, RZ, RZ, R100 ;  /* 0x000000ffff517224 */ /* 0x000fe200078e0064 */
[C---:B------:R-:W-:Y:S02]  /*3b20*/  HMMA.16816.F32.BF16 R76, R172.reuse, R46, RZ ;  /* 0x0000002eac4c723c */ /* 0x040fe400000418ff */
[----:B------:R-:W1:Y:S06]  /*3b30*/  MUFU.EX2 R209, R209 ;  /* 0x000000d100d17308 */ /* 0x000e6c0000000800 */
[C---:B------:R-:W-:Y:S08]  /*3b40*/  HMMA.16816.F32.BF16 R124, R172.reuse, R130, RZ ;  /* 0x00000082ac7c723c */ /* 0x040ff000000418ff */
[C---:B------:R-:W-:Y:S08]  /*3b50*/  HMMA.16816.F32.BF16 R140, R172.reuse, R146, RZ ;  /* 0x00000092ac8c723c */ /* 0x040ff000000418ff */
[----:B------:R-:W-:Y:S08]  /*3b60*/  HMMA.16816.F32.BF16 R156, R172, R162, RZ ;  /* 0x000000a2ac9c723c */ /* 0x000ff000000418ff */
[----:B------:R-:W-:Y:S08]  /*3b70*/  HMMA.16816.F32.BF16 R100, R176, R112, RZ ;  /* 0x00000070b064723c */ /* 0x000ff000000418ff */
[----:B------:R-:W-:Y:S08]  /*3b80*/  HMMA.16816.F32.BF16 R172, R172, R26, RZ ;  /* 0x0000001aacac723c */ /* 0x000ff000000418ff */
[C---:B-----5:R-:W-:Y:S08]  /*3b90*/  HMMA.16816.F32.BF16 R120, R36.reuse, R20, R120 ;  /* 0x000000142478723c */ /* 0x060ff00000041878 */
[----:B------:R-:W-:Y:S08]  /*3ba0*/  HMMA.16816.F32.BF16 R136, R36, R16, R136 ;  /* 0x000000102488723c */ /* 0x000ff00000041888 */
[C---:B------:R-:W-:Y:S07]  /*3bb0*/  HMMA.16816.F32.BF16 R116, R4.reuse, R20, R116 ;  /* 0x000000140474723c */ /* 0x040fee0000041874 */
[----:B------:R-:W-:Y:S01]  /*3bc0*/  IMAD.MOV.U32 R21, RZ, RZ, R151 ;  /* 0x000000ffff157224 */ /* 0x000fe200078e0097 */
[----:B------:R-:W-:Y:S01]  /*3bd0*/  HMMA.16816.F32.BF16 R132, R4, R16, R132 ;  /* 0x000000100484723c */ /* 0x000fe20000041884 */
[----:B------:R-:W-:-:S06]  /*3be0*/  IMAD.MOV.U32 R20, RZ, RZ, R150 ;  /* 0x000000ffff147224 */ /* 0x000fcc00078e0096 */
[----:B------:R-:W-:Y:S01]  /*3bf0*/  IMAD.MOV.U32 R17, RZ, RZ, R149 ;  /* 0x000000ffff117224 */ /* 0x000fe200078e0095 */
[----:B------:R-:W-:Y:S01]  /*3c00*/  HMMA.16816.F32.BF16 R88, R36, R32, R88 ;  /* 0x000000202458723c */ /* 0x000fe20000041858 */
[----:B------:R-:W-:-:S07]  /*3c10*/  IMAD.MOV.U32 R16, RZ, RZ, R148 ;  /* 0x000000ffff107224 */ /* 0x000fce00078e0094 */
[----:B---3--:R-:W-:Y:S08]  /*3c20*/  HMMA.16816.F32.BF16 R104, R36, R28, R104 ;  /* 0x0000001c2468723c */ /* 0x008ff00000041868 */
[C---:B------:R-:W-:Y:S07]  /*3c30*/  HMMA.16816.F32.BF16 R84, R4.reuse, R32, R84 ;  /* 0x000000200454723c */ /* 0x040fee0000041854 */
[----:B------:R-:W-:Y:S01]  /*3c40*/  IMAD.MOV.U32 R32, RZ, RZ, R167 ;  /* 0x000000ffff207224 */ /* 0x000fe200078e00a7 */
[----:B------:R-:W-:Y:S01]  /*3c50*/  HMMA.16816.F32.BF16 R100, R4, R28, R100 ;  /* 0x0000001c0464723c */ /* 0x000fe20000041864 */
[----:B------:R-:W-:-:S02]  /*3c60*/  IMAD.MOV.U32 R33, RZ, RZ, R166 ;  /* 0x000000ffff217224 */ /* 0x000fc400078e00a6 */
[----:B------:R-:W-:-:S04]  /*3c70*/  FFMA.FTZ R32, R32, c[0x0][0x2d0], -R211 ;  /* 0x0000b40020207a23 */ /* 0x000fc800000108d3 */
[----:B------:R-:W-:Y:S01]  /*3c80*/  IMAD.MOV.U32 R29, RZ, RZ, R165 ;  /* 0x000000ffff1d7224 */ /* 0x000fe200078e00a5 */
[C---:B------:R-:W-:Y:S01]  /*3c90*/  HMMA.16816.F32.BF16 R152, R36.reuse, R12, R152 ;  /* 0x0000000c2498723c */ /* 0x040fe20000041898 */
[----:B------:R-:W-:Y:S01]  /*3ca0*/  IMAD.MOV.U32 R28, RZ, RZ, R164 ;  /* 0x000000ffff1c7224 */ /* 0x000fe200078e00a4 */
[----:B------:R-:W-:Y:S06]  /*3cb0*/  MUFU.EX2 R32, R32 ;  /* 0x0000002000207308 */ /* 0x000fec0000000800 */
        /* <DEDUP_REMOVED lines=9> */
[C---:B------:R-:W-:Y:S08]  /*3d50*/  HMMA.16816.F32.BF16 R148, R176.reuse, R160, RZ ;  /* 0x000000a0b094723c */ /* 0x040ff000000418ff */
[C---:B------:R-:W-:Y:S08]  /*3d60*/  HMMA.16816.F32.BF16 R40, R176.reuse, R42, RZ ;  /* 0x0000002ab028723c */ /* 0x040ff000000418ff */
[C---:B------:R-:W-:Y:S07]  /*3d70*/  HMMA.16816.F32.BF16 R164, R176.reuse, R24, RZ ;  /* 0x00000018b0a4723c */ /* 0x040fee00000418ff */
[----:B------:R-:W-:Y:S01]  /*3d80*/  IMAD.MOV.U32 R24, RZ, RZ, R81 ;  /* 0x000000ffff187224 */ /* 0x000fe200078e0051 */
[----:B------:R-:W-:Y:S01]  /*3d90*/  HMMA.16816.F32.BF16 R36, R176, R46, RZ ;  /* 0x0000002eb024723c */ /* 0x000fe200000418ff */
[----:B------:R-:W-:-:S06]  /*3da0*/  IMAD.MOV.U32 R25, RZ, RZ, R180 ;  /* 0x000000ffff197224 */ /* 0x000fcc00078e00b4 */
[----:B------:R-:W-:Y:S01]  /*3db0*/  IMAD.MOV.U32 R47, RZ, RZ, R181 ;  /* 0x000000ffff2f7224 */ /* 0x000fe200078e00b5 */
[----:B------:R-:W-:Y:S01]  /*3dc0*/  HMMA.16816.F32.BF16 R96, R176, R98, RZ ;  /* 0x00000062b060723c */ /* 0x000fe200000418ff */
[--C-:B------:R-:W-:Y:S02]  /*3dd0*/  FFMA.FTZ R46, R24, c[0x0][0x2d0], -R214.reuse ;  /* 0x0000b400182e7a23 */ /* 0x100fe400000108d6 */
[----:B------:R-:W-:-:S04]  /*3de0*/  FFMA.FTZ R47, R47, c[0x0][0x2d0], -R214 ;  /* 0x0000b4002f2f7a23 */ /* 0x000fc800000108d6 */
[----:B------:R-:W-:Y:S01]  /*3df0*/  MUFU.EX2 R46, R46 ;  /* 0x0000002e002e7308 */ /* 0x000fe20000000800 */
[C---:B------:R-:W-:Y:S07]  /*3e00*/  HMMA.16816.F32.BF16 R112, R176.reuse, R114, RZ ;  /* 0x00000072b070723c */ /* 0x040fee00000418ff */
[----:B------:R-:W-:Y:S01]  /*3e10*/  MUFU.EX2 R47, R47 ;  /* 0x0000002f002f7308 */ /* 0x000fe20000000800 */
[C---:B------:R-:W-:Y:S08]  /*3e20*/  HMMA.16816.F32.BF16 R128, R176.reuse, R130, RZ ;  /* 0x00000082b080723c */ /* 0x040ff000000418ff */
[C---:B------:R-:W-:Y:S08]  /*3e30*/  HMMA.16816.F32.BF16 R144, R176.reuse, R146, RZ ;  /* 0x00000092b090723c */ /* 0x040ff000000418ff */
[C---:B------:R-:W-:Y:S08]  /*3e40*/  HMMA.16816.F32.BF16 R160, R176.reuse, R162, RZ ;  /* 0x000000a2b0a0723c */ /* 0x040ff000000418ff */
[----:B------:R-:W-:Y:S08]  /*3e50*/  HMMA.16816.F32.BF16 R176, R176, R26, RZ ;  /* 0x0000001ab0b0723c */ /* 0x000ff000000418ff */
[C---:B------:R-:W-:Y:S08]  /*3e60*/  HMMA.16816.F32.BF16 R164, R4.reuse, R8, R164 ;  /* 0x0000000804a4723c */ /* 0x040ff000000418a4 */
[C---:B------:R-:W-:Y:S07]  /*3e70*/  HMMA.16816.F32.BF16 R80, R4.reuse, R82, R36 ;  /* 0x000000520450723c */ /* 0x040fee0000041824 */
[--C-:B------:R-:W-:Y:S01]  /*3e80*/  FFMA.FTZ R36, R33, c[0x0][0x2d0], -R212.reuse ;  /* 0x0000b40021247a23 */ /* 0x100fe200000108d4 */
[----:B------:R-:W-:Y:S01]  /*3e90*/  HMMA.16816.F32.BF16 R176, R4, R10, R176 ;  /* 0x0000000a04b0723c */ /* 0x000fe200000418b0 */
[----:B------:R-:W2:Y:S01]  /*3ea0*/  LDSM.16.MT88.4 R8, [R248+0x1100] ;  /* 0x00110000f808783b */ /* 0x000ea20000004200 */
[----:B------:R-:W-:-:S02]  /*3eb0*/  FFMA.FTZ R39, R21, c[0x0][0x2d0], -R212 ;  /* 0x0000b40015277a23 */ /* 0x000fc400000108d4 */
[--C-:B------:R-:W-:Y:S01]  /*3ec0*/  FFMA.FTZ R38, R28, c[0x0][0x2d0], -R212.reuse ;  /* 0x0000b4001c267a23 */ /* 0x100fe200000108d4 */
[----:B------:R-:W-:Y:S01]  /*3ed0*/  MUFU.EX2 R36, R36 ;  /* 0x0000002400247308 */ /* 0x000fe20000000800 */
[----:B------:R-:W-:Y:S01]  /*3ee0*/  FFMA.FTZ R37, R29, c[0x0][0x2d0], -R212 ;  /* 0x0000b4001d257a23 */ /* 0x000fe200000108d4 */
[----:B-1----:R-:W-:Y:S01]  /*3ef0*/  F2FP.BF16.PACK_AB R29, R209, R210 ;  /* 0x000000d2d11d723e */ /* 0x002fe200000010ff */
[----:B------:R-:W-:Y:S01]  /*3f00*/  HMMA.16816.F32.BF16 R180, R4, R182, R40 ;  /* 0x000000b604b4723c */ /* 0x000fe20000041828 */
[----:B------:R-:W-:-:S04]  /*3f10*/  FFMA.FTZ R33, R230, c[0x0][0x2d0], -R211 ;  /* 0x0000b400e6217a23 */ /* 0x000fc800000108d3 */
[----:B------:R-:W-:Y:S02]  /*3f20*/  MUFU.EX2 R39, R39 ;  /* 0x0000002700277308 */ /* 0x000fe40000000800 */
[--C-:B------:R-:W-:Y:S01]  /*3f30*/  FFMA.FTZ R43, R25, c[0x0][0x2d0], -R213.reuse ;  /* 0x0000b400192b7a23 */ /* 0x100fe200000108d5 */
[C---:B------:R-:W-:Y:S01]  /*3f40*/  HMMA.16816.F32.BF16 R96, R4.reuse, R34, R96 ;  /* 0x000000220460723c */ /* 0x040fe20000041860 */
[--C-:B------:R-:W-:Y:S01]  /*3f50*/  FFMA.FTZ R42, R16, c[0x0][0x2d0], -R213.reuse ;  /* 0x0000b400102a7a23 */ /* 0x100fe200000108d5 */
[----:B------:R-:W-:Y:S01]  /*3f60*/  LDSM.16.MT88.4 R24, [R240+0x1900] ;  /* 0x00190000f018783b */ /* 0x000fe20000004200 */
[--C-:B------:R-:W-:Y:S02]  /*3f70*/  FFMA.FTZ R41, R17, c[0x0][0x2d0], -R213.reuse ;  /* 0x0000b40011297a23 */ /* 0x100fe400000108d5 */
[----:B------:R-:W-:Y:S01]  /*3f80*/  FFMA.FTZ R40, R20, c[0x0][0x2d0], -R213 ;  /* 0x0000b40014287a23 */ /* 0x000fe200000108d5 */
[----:B------:R-:W-:Y:S01]  /*3f90*/  MUFU.EX2 R43, R43 ;  /* 0x0000002b002b7308 */ /* 0x000fe20000000800 */
[--C-:B------:R-:W-:Y:S01]  /*3fa0*/  FFMA.FTZ R35, R226, c[0x0][0x2d0], -R211.reuse ;  /* 0x0000b400e2237a23 */ /* 0x100fe200000108d3 */
[----:B------:R-:W-:Y:S01]  /*3fb0*/  HMMA.16816.F32.BF16 R148, R4, R12, R148 ;  /* 0x0000000c0494723c */ /* 0x000fe20000041894 */
[----:B------:R-:W-:-:S02]  /*3fc0*/  FFMA.FTZ R34, R228, c[0x0][0x2d0], -R211 ;  /* 0x0000b400e4227a23 */ /* 0x000fc400000108d3 */
[--C-:B------:R-:W-:Y:S02]  /*3fd0*/  FFMA.FTZ R226, R227, c[0x0][0x2d0], -R214.reuse ;  /* 0x0000b400e3e27a23 */ /* 0x100fe400000108d6 */
[----:B------:R-:W-:Y:S01]  /*3fe0*/  FFMA.FTZ R214, R215, c[0x0][0x2d0], -R214 ;  /* 0x0000b400d7d67a23 */ /* 0x000fe200000108d6 */
[----:B------:R-:W1:Y:S01]  /*3ff0*/  MUFU.EX2 R42, R42 ;  /* 0x0000002a002a7308 */ /* 0x000e620000000800 */
[--C-:B------:R-:W-:Y:S01]  /*4000*/  FFMA.FTZ R215, R222, c[0x0][0x2d0], -R213.reuse ;  /* 0x0000b400ded77a23 */ /* 0x100fe200000108d5 */
[C---:B------:R-:W-:Y:S01]  /*4010*/  HMMA.16816.F32.BF16 R112, R4.reuse, R30, R112 ;  /* 0x0000001e0470723c */ /* 0x040fe20000041870 */
[----:B------:R-:W-:Y:S02]  /*4020*/  FFMA.FTZ R213, R216, c[0x0][0x2d0], -R213 ;  /* 0x0000b400d8d57a23 */ /* 0x000fe400000108d5 */
[--C-:B------:R-:W-:Y:S02]  /*4030*/  FFMA.FTZ R216, R229, c[0x0][0x2d0], -R212.reuse ;  /* 0x0000b400e5d87a23 */ /* 0x100fe400000108d4 */
[----:B------:R-:W-:Y:S01]  /*4040*/  FFMA.FTZ R212, R217, c[0x0][0x2d0], -R212 ;  /* 0x0000b400d9d47a23 */ /* 0x000fe200000108d4 */
[----:B------:R-:W-:Y:S02]  /*4050*/  MUFU.EX2 R41, R41 ;  /* 0x0000002900297308 */ /* 0x000fe40000000800 */
[C---:B------:R-:W-:Y:S06]  /*4060*/  HMMA.16816.F32.BF16 R128, R4.reuse, R22, R128 ;  /* 0x000000160480723c */ /* 0x040fec0000041880 */
[----:B------:R-:W3:Y:S02]  /*4070*/  MUFU.EX2 R40, R40 ;  /* 0x0000002800287308 */ /* 0x000ee40000000800 */
[C---:B------:R-:W-:Y:S01]  /*4080*/  HMMA.16816.F32.BF16 R144, R4.reuse, R18, R144 ;  /* 0x000000120490723c */ /* 0x040fe20000041890 */
[----:B------:R-:W4:Y:S05]  /*4090*/  LDSM.16.MT88.4 R16, [R242+0x3100] ;  /* 0x00310000f210783b */ /* 0x000f2a0000004200 */
[----:B------:R-:W5:Y:S02]  /*40a0*/  MUFU.EX2 R38, R38 ;  /* 0x0000002600267308 */ /* 0x000f640000000800 */
[----:B------:R-:W-:Y:S01]  /*40b0*/  HMMA.16816.F32.BF16 R160, R4, R14, R160 ;  /* 0x0000000e04a0723c */ /* 0x000fe200000418a0 */
[----:B------:R-:W4:Y:S05]  /*40c0*/  LDSM.16.MT88.4 R12, [R242+0x1100] ;  /* 0x00110000f20c783b */ /* 0x000f2a0000004200 */
[----:B------:R-:W2:Y:S01]  /*40d0*/  MUFU.EX2 R37, R37 ;  /* 0x0000002500257308 */ /* 0x000ea20000000800 */
[----:B------:R-:W-:-:S02]  /*40e0*/  F2FP.BF16.PACK_AB R4, R224, R231 ;  /* 0x000000e7e004723e */ /* 0x000fc400000010ff */
[----:B-1----:R-:W-:Y:S01]  /*40f0*/  F2FP.BF16.PACK_AB R5, R42, R43 ;  /* 0x0000002b2a05723e */ /* 0x002fe200000010ff */
[----:B------:R-:W-:Y:S01]  /*4100*/  FADD.FTZ R43, R43, R48 ;  /* 0x000000302b2b7221 */ /* 0x000fe20000010000 */
[----:B------:R-:W-:Y:S02]  /*4110*/  F2FP.BF16.PACK_AB R6, R46, R47 ;  /* 0x0000002f2e06723e */ /* 0x000fe400000010ff */
[----:B---3--:R-:W-:Y:S01]  /*4120*/  F2FP.BF16.PACK_AB R7, R40, R41 ;  /* 0x000000292807723e */ /* 0x008fe200000010ff */
[----:B------:R-:W-:Y:S01]  /*4130*/  MUFU.EX2 R35, R35 ;  /* 0x0000002300237308 */ /* 0x000fe20000000800 */
[----:B-----5:R-:W-:Y:S01]  /*4140*/  F2FP.BF16.PACK_AB R20, R38, R39 ;  /* 0x000000272614723e */ /* 0x020fe200000010ff */
[----:B------:R-:W-:-:S04]  /*4150*/  FADD.FTZ R42, R42, R43 ;  /* 0x0000002b2a2a7221 */ /* 0x000fc80000010000 */
[----:B--2---:R-:W-:Y:S01]  /*4160*/  HMMA.16816.F32.BF16 R192, R4, R8, R192 ;  /* 0x0000000804c0723c */ /* 0x004fe200000418c0 */
[----:B------:R-:W-:Y:S01]  /*4170*/  FADD.FTZ R41, R41, R42 ;  /* 0x0000002a29297221 */ /* 0x000fe20000010000 */
[----:B------:R-:W1:Y:S01]  /*4180*/  MUFU.EX2 R34, R34 ;  /* 0x0000002200227308 */ /* 0x000e620000000800 */
[----:B------:R-:W-:Y:S02]  /*4190*/  F2FP.BF16.PACK_AB R22, R36, R37 ;  /* 0x000000252416723e */ /* 0x000fe400000010ff */
[----:B------:R-:W-:-:S03]  /*41a0*/  FADD.FTZ R40, R40, R41 ;  /* 0x0000002928287221 */ /* 0x000fc60000010000 */
[C---:B------:R-:W-:Y:S02]  /*41b0*/  HMMA.16816.F32.BF16 R180, R4.reuse, R10, R180 ;  /* 0x0000000a04b4723c */ /* 0x040fe400000418b4 */
[----:B------:R-:W2:Y:S06]  /*41c0*/  MUFU.EX2 R33, R33 ;  /* 0x0000002100217308 */ /* 0x000eac0000000800 */
[----:B----4-:R-:W-:Y:S01]  /*41d0*/  HMMA.16816.F32.BF16 R132, R4, R16, R132 ;  /* 0x000000100484723c */ /* 0x010fe20000041884 */
[----:B-1----:R-:W-:Y:S01]  /*41e0*/  F2FP.BF16.PACK_AB R21, R34, R35 ;  /* 0x000000232215723e */ /* 0x002fe200000010ff */
[----:B------:R-:W-:Y:S01]  /*41f0*/  MUFU.EX2 R226, R226 ;  /* 0x000000e200e27308 */ /* 0x000fe20000000800 */
[----:B------:R-:W-:-:S05]  /*4200*/  FADD.FTZ R35, R35, R44 ;  /* 0x0000002c23237221 */ /* 0x000fca0000010000 */
[----:B------:R-:W-:Y:S01]  /*4210*/  HMMA.16816.F32.BF16 R68, R4, R12, R68 ;  /* 0x0000000c0444723c */ /* 0x000fe20000041844 */
[----:B------:R-:W-:Y:S01]  /*4220*/  FADD.FTZ R34, R34, R35 ;  /* 0x0000002322227221 */ /* 0x000fe20000010000 */
[----:B--2---:R-:W-:Y:S01]  /*4230*/  F2FP.BF16.PACK_AB R23, R32, R33 ;  /* 0x000000212017723e */ /* 0x004fe200000010ff */
[----:B------:R-:W-:Y:S02]  /*4240*/  MUFU.EX2 R214, R214 ;  /* 0x000000d600d67308 */ /* 0x000fe40000000800 */
[----:B------:R-:W-:-:S03]  /*4250*/  FADD.FTZ R33, R33, R34 ;  /* 0x0000002221217221 */ /* 0x000fc60000010000 */
[----:B------:R-:W-:Y:S01]  /*4260*/  HMMA.16816.F32.BF16 R80, R4, R14, R80 ;  /* 0x0000000e0450723c */ /* 0x000fe20000041850 */
[----:B------:R-:W-:Y:S02]  /*4270*/  FADD.FTZ R33, R32, R33 ;  /* 0x0000002120217221 */ /* 0x000fe40000010000 */
[----:B------:R-:W-:Y:S02]  /*4280*/  MUFU.EX2 R215, R215 ;  /* 0x000000d700d77308 */ /* 0x000fe40000000800 */
[----:B------:R-:W-:-:S03]  /*4290*/  FADD.FTZ R210, R210, R33 ;  /* 0x00000021d2d27221 */ /* 0x000fc60000010000 */
[C---:B------:R-:W-:Y:S01]  /*42a0*/  HMMA.16816.F32.BF16 R188, R20.reuse, R8, R188 ;  /* 0x0000000814bc723c */ /* 0x040fe200000418bc */
[----:B------:R-:W-:Y:S02]  /*42b0*/  FADD.FTZ R209, R209, R210 ;  /* 0x000000d2d1d17221 */ /* 0x000fe40000010000 */
[----:B------:R-:W-:Y:S05]  /*42c0*/  MUFU.EX2 R213, R213 ;  /* 0x000000d500d57308 */ /* 0x000fea0000000800 */
[C---:B------:R-:W-:Y:S01]  /*42d0*/  HMMA.16816.F32.BF16 R184, R20.reuse, R10, R184 ;  /* 0x0000000a14b8723c */ /* 0x040fe200000418b8 */
[----:B------:R-:W1:Y:S02]  /*42e0*/  LDSM.16.MT88.4 R8, [R241+0x1100] ;  /* 0x00110000f108783b */ /* 0x000e640000004200 */
[----:B------:R-:W2:Y:S05]  /*42f0*/  MUFU.EX2 R216, R216 ;  /* 0x000000d800d87308 */ /* 0x000eaa0000000800 */
[C---:B------:R-:W-:Y:S03]  /*4300*/  HMMA.16816.F32.BF16 R72, R20.reuse, R12, R72 ;  /* 0x0000000c1448723c */ /* 0x040fe60000041848 */
[----:B------:R-:W3:Y:S05]  /*4310*/  MUFU.EX2 R212, R212 ;  /* 0x000000d400d47308 */ /* 0x000eea0000000800 */
[----:B------:R-:W-:Y:S01]  /*4320*/  HMMA.16816.F32.BF16 R76, R20, R14, R76 ;  /* 0x0000000e144c723c */ /* 0x000fe2000004184c */
[----:B------:R-:W4:Y:S01]  /*4330*/  LDSM.16.MT88.4 R12, [R240+0x1100] ;  /* 0x00110000f00c783b */ /* 0x000f220000004200 */
[----:B--2---:R-:W-:-:S06]  /*4340*/  F2FP.BF16.PACK_AB R28, R225, R216 ;  /* 0x000000d8e11c723e */ /* 0x004fcc00000010ff */
[----:B------:R-:W-:Y:S01]  /*4350*/  HMMA.16816.F32.BF16 R136, R20, R16, R136 ;  /* 0x000000101488723c */ /* 0x000fe20000041888 */
[----:B---3--:R-:W-:-:S07]  /*4360*/  F2FP.BF16.PACK_AB R30, R212, R221 ;  /* 0x000000ddd41e723e */ /* 0x008fce00000010ff */
[-C--:B------:R-:W-:Y:S08]  /*4370*/  HMMA.16816.F32.BF16 R140, R20, R18.reuse, R140 ;  /* 0x00000012148c723c */ /* 0x080ff0000004188c */
[C---:B------:R-:W-:Y:S01]  /*4380*/  HMMA.16816.F32.BF16 R144, R4.reuse, R18, R144 ;  /* 0x000000120490723c */ /* 0x040fe20000041890 */
[----:B------:R-:W-:Y:S07]  /*4390*/  LDSM.16.MT88.4 R16, [R248+0x1900] ;  /* 0x00190000f810783b */ /* 0x000fee0000004200 */
[-C--:B-1----:R-:W-:Y:S08]  /*43a0*/  HMMA.16816.F32.BF16 R84, R4, R8.reuse, R84 ;  /* 0x000000080454723c */ /* 0x082ff00000041854 */
[C---:B------:R-:W-:Y:S08]  /*43b0*/  HMMA.16816.F32.BF16 R88, R20.reuse, R8, R88 ;  /* 0x000000081458723c */ /* 0x040ff00000041858 */
[-C--:B------:R-:W-:Y:S08]  /*43c0*/  HMMA.16816.F32.BF16 R92, R20, R10.reuse, R92 ;  /* 0x0000000a145c723c */ /* 0x080ff0000004185c */
[C---:B------:R-:W-:Y:S01]  /*43d0*/  HMMA.16816.F32.BF16 R96, R4.reuse, R10, R96 ;  /* 0x0000000a0460723c */ /* 0x040fe20000041860 */
[----:B------:R-:W1:Y:S07]  /*43e0*/  LDSM.16.MT88.4 R8, [R248+0x3100] ;  /* 0x00310000f808783b */ /* 0x000e6e0000004200 */
[-C--:B----4-:R-:W-:Y:S08]  /*43f0*/  HMMA.16816.F32.BF16 R100, R4, R12.reuse, R100 ;  /* 0x0000000c0464723c */ /* 0x090ff00000041864 */
[C---:B------:R-:W-:Y:S08]  /*4400*/  HMMA.16816.F32.BF16 R104, R20.reuse, R12, R104 ;  /* 0x0000000c1468723c */ /* 0x040ff00000041868 */
[-C--:B------:R-:W-:Y:S08]  /*4410*/  HMMA.16816.F32.BF16 R108, R20, R14.reuse, R108 ;  /* 0x0000000e146c723c */ /* 0x080ff0000004186c */
[C---:B------:R-:W-:Y:S01]  /*4420*/  HMMA.16816.F32.BF16 R112, R4.reuse, R14, R112 ;  /* 0x0000000e0470723c */ /* 0x040fe20000041870 */
[----:B------:R-:W2:Y:S07]  /*4430*/  LDSM.16.MT88.4 R12, [R241+0x3100] ;  /* 0x00310000f10c783b */ /* 0x000eae0000004200 */
[-C--:B-1----:R-:W-:Y:S08]  /*4440*/  HMMA.16816.F32.BF16 R116, R4, R8.reuse, R116 ;  /* 0x000000080474723c */ /* 0x082ff00000041874 */
[C---:B------:R-:W-:Y:S08]  /*4450*/  HMMA.16816.F32.BF16 R120, R20.reuse, R8, R120 ;  /* 0x000000081478723c */ /* 0x040ff00000041878 */
[-C--:B------:R-:W-:Y:S08]  /*4460*/  HMMA.16816.F32.BF16 R124, R20, R10.reuse, R124 ;  /* 0x0000000a147c723c */ /* 0x080ff0000004187c */
[----:B------:R-:W-:Y:S01]  /*4470*/  HMMA.16816.F32.BF16 R128, R4, R10, R128 ;  /* 0x0000000a0480723c */ /* 0x000fe20000041880 */
[----:B------:R-:W1:Y:S07]  /*4480*/  LDSM.16.MT88.4 R8, [R240+0x3100] ;  /* 0x00310000f008783b */ /* 0x000e6e0000004200 */
[C---:B--2---:R-:W-:Y:S08]  /*4490*/  HMMA.16816.F32.BF16 R152, R20.reuse, R12, R152 ;  /* 0x0000000c1498723c */ /* 0x044ff00000041898 */
[----:B------:R-:W-:Y:S08]  /*44a0*/  HMMA.16816.F32.BF16 R156, R20, R14, R156 ;  /* 0x0000000e149c723c */ /* 0x000ff0000004189c */
[C---:B------:R-:W-:Y:S08]  /*44b0*/  HMMA.16816.F32.BF16 R148, R4.reuse, R12, R148 ;  /* 0x0000000c0494723c */ /* 0x040ff00000041894 */
[----:B------:R-:W-:Y:S01]  /*44c0*/  HMMA.16816.F32.BF16 R160, R4, R14, R160 ;  /* 0x0000000e04a0723c */ /* 0x000fe200000418a0 */
[----:B------:R-:W2:Y:S07]  /*44d0*/  LDSM.16.MT88.4 R12, [R242+0x1900] ;  /* 0x00190000f20c783b */ /* 0x000eae0000004200 */
[C---:B-1----:R-:W-:Y:S08]  /*44e0*/  HMMA.16816.F32.BF16 R168, R20.reuse, R8, R168 ;  /* 0x0000000814a8723c */ /* 0x042ff000000418a8 */
[----:B------:R-:W-:Y:S07]  /*44f0*/  HMMA.16816.F32.BF16 R172, R20, R10, R172 ;  /* 0x0000000a14ac723c */ /* 0x000fee00000418ac */
[----:B------:R-:W-:Y:S01]  /*4500*/  FADD.FTZ R21, R202, R201 ;  /* 0x000000c9ca157221 */ /* 0x000fe20000010000 */
[----:B------:R-:W-:Y:S01]  /*4510*/  HMMA.16816.F32.BF16 R164, R4, R8, R164 ;  /* 0x0000000804a4723c */ /* 0x000fe200000418a4 */
[----:B------:R-:W-:Y:S01]  /*4520*/  FADD.FTZ R201, R197, R206 ;  /* 0x000000cec5c97221 */ /* 0x000fe20000010000 */
[----:B------:R-:W-:Y:S01]  /*4530*/  MUFU.EX2 R202, R208 ;  /* 0x000000d000ca7308 */ /* 0x000fe20000000800 */
[----:B------:R-:W-:-:S02]  /*4540*/  FADD.FTZ R198, R198, R21 ;  /* 0x00000015c6c67221 */ /* 0x000fc40000010000 */
[----:B------:R-:W-:Y:S01]  /*4550*/  FADD.FTZ R201, R64, R201 ;  /* 0x000000c940c97221 */ /* 0x000fe20000010000 */
[----:B------:R-:W-:Y:S01]  /*4560*/  LDSM.16.MT88.4 R20, [R248+0x3900] ;  /* 0x00390000f814783b */ /* 0x000fe20000004200 */
[----:B------:R-:W-:Y:S01]  /*4570*/  FADD.FTZ R198, R59, R198 ;  /* 0x000000c63bc67221 */ /* 0x000fe20000010000 */
[----:B------:R-:W-:Y:S01]  /*4580*/  HMMA.16816.F32.BF16 R176, R4, R10, R176 ;  /* 0x0000000a04b0723c */ /* 0x000fe200000418b0 */
[----:B------:R-:W-:Y:S01]  /*4590*/  FADD.FTZ R58, R58, R201 ;  /* 0x000000c93a3a7221 */ /* 0x000fe20000010000 */
[----:B------:R-:W1:Y:S01]  /*45a0*/  LDSM.16.MT88.4 R8, [R241+0x1900] ;  /* 0x00190000f108783b */ /* 0x000e620000004200 */
[----:B------:R-:W3:Y:S01]  /*45b0*/  MUFU.EX2 R197, R207 ;  /* 0x000000cf00c57308 */ /* 0x000ee20000000800 */
[----:B------:R-:W-:Y:S02]  /*45c0*/  FADD.FTZ R63, R63, R198 ;  /* 0x000000c63f3f7221 */ /* 0x000fe40000010000 */
[----:B------:R-:W-:Y:S01]  /*45d0*/  FADD.FTZ R53, R53, R58 ;  /* 0x0000003a35357221 */ /* 0x000fe20000010000 */
[----:B------:R-:W-:Y:S01]  /*45e0*/  F2FP.BF16.PACK_AB R4, R223, R226 ;  /* 0x000000e2df04723e */ /* 0x000fe200000010ff */
[----:B------:R-:W-:Y:S01]  /*45f0*/  FADD.FTZ R63, R54, R63 ;  /* 0x0000003f363f7221 */ /* 0x000fe20000010000 */
[----:B------:R-:W-:Y:S01]  /*4600*/  F2FP.BF16.PACK_AB R5, R220, R215 ;  /* 0x000000d7dc05723e */ /* 0x000fe200000010ff */
[----:B------:R-:W-:Y:S01]  /*4610*/  FADD.FTZ R52, R52, R53 ;  /* 0x0000003534347221 */ /* 0x000fe20000010000 */
[----:B------:R-:W-:Y:S01]  /*4620*/  F2FP.BF16.PACK_AB R6, R214, R219 ;  /* 0x000000dbd606723e */ /* 0x000fe200000010ff */
[----:B------:R-:W-:Y:S01]  /*4630*/  FADD.FTZ R60, R60, R63 ;  /* 0x0000003f3c3c7221 */ /* 0x000fe20000010000 */
[----:B------:R-:W-:Y:S01]  /*4640*/  F2FP.BF16.PACK_AB R7, R213, R218 ;  /* 0x000000dad507723e */ /* 0x000fe200000010ff */
[----:B------:R-:W-:-:S02]  /*4650*/  FADD.FTZ R52, R51, R52 ;  /* 0x0000003433347221 */ /* 0x000fc40000010000 */
[----:B------:R-:W-:Y:S02]  /*4660*/  FADD.FTZ R60, R57, R60 ;  /* 0x0000003c393c7221 */ /* 0x000fe40000010000 */
[----:B------:R-:W-:Y:S01]  /*4670*/  FADD.FTZ R231, R231, R52 ;  /* 0x00000034e7e77221 */ /* 0x000fe20000010000 */
[----:B---3--:R-:W-:Y:S01]  /*4680*/  F2FP.BF16.PACK_AB R31, R197, R202 ;  /* 0x000000cac51f723e */ /* 0x008fe200000010ff */
[-C--:B------:R-:W-:Y:S01]  /*4690*/  HMMA.16816.F32.BF16 R192, R4, R16.reuse, R192 ;  /* 0x0000001004c0723c */ /* 0x080fe200000418c0 */
        /* <DEDUP_REMOVED lines=15> */
[----:B------:R-:W3:Y:S01]  /*4790*/  LDSM.16.MT88.4 R16, [R242+0x3900] ;  /* 0x00390000f210783b */ /* 0x000ee20000004200 */
[----:B------:R-:W-:Y:S02]  /*47a0*/  FADD.FTZ R215, R220, R215 ;  /* 0x000000d7dcd77221 */ /* 0x000fe40000010000 */
[----:B------:R-:W-:Y:S02]  /*47b0*/  FADD.FTZ R216, R225, R216 ;  /* 0x000000d8e1d87221 */ /* 0x000fe40000010000 */
[----:B------:R-:W-:Y:S02]  /*47c0*/  FADD.FTZ R218, R218, R215 ;  /* 0x000000d7dada7221 */ /* 0x000fe40000010000 */
[----:B--2---:R-:W-:Y:S01]  /*47d0*/  HMMA.16816.F32.BF16 R68, R4, R12, R68 ;  /* 0x0000000c0444723c */ /* 0x004fe20000041844 */
[----:B------:R-:W-:-:S02]  /*47e0*/  FADD.FTZ R202, R202, R209 ;  /* 0x000000d1caca7221 */ /* 0x000fc40000010000 */
[----:B------:R-:W-:-:S05]  /*47f0*/  FADD.FTZ R221, R221, R216 ;  /* 0x000000d8dddd7221 */ /* 0x000fca0000010000 */
[C---:B------:R-:W-:Y:S08]  /*4800*/  HMMA.16816.F32.BF16 R72, R28.reuse, R12, R72 ;  /* 0x0000000c1c48723c */ /* 0x040ff00000041848 */
[-C--:B------:R-:W-:Y:S08]  /*4810*/  HMMA.16816.F32.BF16 R76, R28, R14.reuse, R76 ;  /* 0x0000000e1c4c723c */ /* 0x080ff0000004184c */
[C---:B------:R-:W-:Y:S01]  /*4820*/  HMMA.16816.F32.BF16 R80, R4.reuse, R14, R80 ;  /* 0x0000000e0450723c */ /* 0x040fe20000041850 */
[----:B------:R-:W2:Y:S07]  /*4830*/  LDSM.16.MT88.4 R12, [R241+0x3900] ;  /* 0x00390000f10c783b */ /* 0x000eae0000004200 */
[-C--:B-1----:R-:W-:Y:S08]  /*4840*/  HMMA.16816.F32.BF16 R84, R4, R8.reuse, R84 ;  /* 0x000000080454723c */ /* 0x082ff00000041854 */
[C---:B------:R-:W-:Y:S08]  /*4850*/  HMMA.16816.F32.BF16 R88, R28.reuse, R8, R88 ;  /* 0x000000081c58723c */ /* 0x040ff00000041858 */
[-C--:B------:R-:W-:Y:S08]  /*4860*/  HMMA.16816.F32.BF16 R92, R28, R10.reuse, R92 ;  /* 0x0000000a1c5c723c */ /* 0x080ff0000004185c */
[C---:B------:R-:W-:Y:S01]  /*4870*/  HMMA.16816.F32.BF16 R96, R4.reuse, R10, R96 ;  /* 0x0000000a0460723c */ /* 0x040fe20000041860 */
[----:B------:R-:W1:Y:S07]  /*4880*/  LDSM.16.MT88.4 R8, [R240+0x3900] ;  /* 0x00390000f008783b */ /* 0x000e6e0000004200 */
        /* <DEDUP_REMOVED lines=8> */
[C---:B-1----:R-:W-:Y:S08]  /*4910*/  HMMA.16816.F32.BF16 R164, R4.reuse, R8, R164 ;  /* 0x0000000804a4723c */ /* 0x042ff000000418a4 */
[----:B------:R-:W-:Y:S07]  /*4920*/  HMMA.16816.F32.BF16 R176, R4, R10, R176 ;  /* 0x0000000a04b0723c */ /* 0x000fee00000418b0 */
[----:B------:R-:W-:Y:S01]  /*4930*/  FADD.FTZ R4, R214, R219 ;  /* 0x000000dbd6047221 */ /* 0x000fe20000010000 */
[----:B------:R-:W-:Y:S01]  /*4940*/  HMMA.16816.F32.BF16 R104, R28, R24, R104 ;  /* 0x000000181c68723c */ /* 0x000fe20000041868 */
[----:B------:R-:W-:-:S02]  /*4950*/  FADD.FTZ R6, R213, R218 ;  /* 0x000000dad5067221 */ /* 0x000fc40000010000 */
[----:B------:R-:W-:Y:S01]  /*4960*/  FADD.FTZ R5, R212, R221 ;  /* 0x000000ddd4057221 */ /* 0x000fe20000010000 */
[----:B------:R1:W-:Y:S04]  /*4970*/  STL [R1+0x54], R4 ;  /* 0x0000540401007387 */ /* 0x0003e80000100800 */
[----:B------:R2:W-:Y:S01]  /*4980*/  STL [R1+0x50], R6 ;  /* 0x0000500601007387 */ /* 0x0005e20000100800 */
[C---:B------:R-:W-:Y:S08]  /*4990*/  HMMA.16816.F32.BF16 R108, R28.reuse, R26, R108 ;  /* 0x0000001a1c6c723c */ /* 0x040ff0000004186c */
[C---:B------:R-:W-:Y:S08]  /*49a0*/  HMMA.16816.F32.BF16 R120, R28.reuse, R20, R120 ;  /* 0x000000141c78723c */ /* 0x040ff00000041878 */
[----:B------:R-:W-:Y:S01]  /*49b0*/  HMMA.16816.F32.BF16 R124, R28, R22, R124 ;  /* 0x000000161c7c723c */ /* 0x000fe2000004187c */
[----:B-1----:R-:W-:-:S07]  /*49c0*/  FADD.FTZ R4, R197, R202 ;  /* 0x000000cac5047221 */ /* 0x002fce0000010000 */
[C---:B------:R-:W-:Y:S01]  /*49d0*/  HMMA.16816.F32.BF16 R136, R28.reuse, R16, R136 ;  /* 0x000000101c88723c */ /* 0x040fe20000041888 */
[----:B------:R2:W-:Y:S04]  /*49e0*/  STL [R1+0x48], R4 ;  /* 0x0000480401007387 */ /* 0x0005e80000100800 */
[----:B------:R2:W-:Y:S03]  /*49f0*/  STL [R1+0x4c], R5 ;  /* 0x00004c0501007387 */ /* 0x0005e60000100800 */
[C---:B------:R-:W-:Y:S08]  /*4a00*/  HMMA.16816.F32.BF16 R140, R28.reuse, R18, R140 ;  /* 0x000000121c8c723c */ /* 0x040ff0000004188c */
[C---:B------:R-:W-:Y:S08]  /*4a10*/  HMMA.16816.F32.BF16 R152, R28.reuse, R12, R152 ;  /* 0x0000000c1c98723c */ /* 0x040ff00000041898 */
[C---:B------:R-:W-:Y:S08]  /*4a20*/  HMMA.16816.F32.BF16 R156, R28.reuse, R14, R156 ;  /* 0x0000000e1c9c723c */ /* 0x040ff0000004189c */
[C---:B------:R-:W-:Y:S08]  /*4a30*/  HMMA.16816.F32.BF16 R168, R28.reuse, R8, R168 ;  /* 0x000000081ca8723c */ /* 0x040ff000000418a8 */
[----:B------:R-:W-:Y:S01]  /*4a40*/  HMMA.16816.F32.BF16 R172, R28, R10, R172 ;  /* 0x0000000a1cac723c */ /* 0x000fe200000418ac */
[----:B------:R-:W-:Y:S07]  /*4a50*/  @!P1 BRA `(.L_x_645) ;  /* 0x0000394000009947 */ /* 0x000fee0003800000 */
[----:B--2---:R-:W2:Y:S04]  /*4a60*/  LDL.64 R204, [R1+0x40] ;  /* 0x0000400001cc7983 */ /* 0x004ea80000100a00 */
[----:B------:R-:W3:Y:S04]  /*4a70*/  LDL.64 R206, [R1+0x10] ;  /* 0x0000100001ce7983 */ /* 0x000ee80000100a00 */
[----:B------:R-:W4:Y:S04]  /*4a80*/  LDL R227, [R1+0x8] ;  /* 0x0000080001e37983 */ /* 0x000f280000100800 */
[----:B------:R-:W5:Y:S04]  /*4a90*/  LDL R230, [R1+0xc] ;  /* 0x00000c0001e67983 */ /* 0x000f680000100800 */
[----:B------:R-:W4:Y:S01]  /*4aa0*/  LDL.64 R228, [R1+0x18] ;  /* 0x0000180001e47983 */ /* 0x000f220000100a00 */
[----:B------:R-:W-:Y:S01]  /*4ab0*/  IMAD.MOV.U32 R198, RZ, RZ, R3 ;  /* 0x000000ffffc67224 */ /* 0x000fe200078e0003 */
[----:B------:R-:W-:Y:S01]  /*4ac0*/  MOV R199, R2 ;  /* 0x0000000200c77202 */ /* 0x000fe20000000f00 */
[----:B------:R-:W-:Y:S01]  /*4ad0*/  IMAD.MOV.U32 R197, RZ, RZ, R0 ;  /* 0x000000ffffc57224 */ /* 0x000fe200078e0000 */
[----:B------:R-:W-:Y:S01]  /*4ae0*/  UIADD3 UR12, UP0, UR16, 0x80, URZ ;  /* 0x00000080100c7890 */ /* 0x000fe2000ff1e03f */
[----:B------:R-:W-:Y:S01]  /*4af0*/  MOV R201, R196 ;  /* 0x000000c400c97202 */ /* 0x000fe20000000f00 */
[----:B------:R-:W-:-:S02]  /*4b00*/  UMOV UR13, 0x5 ;  /* 0x00000005000d7882 */ /* 0x000fc40000000000 */
[----:B------:R-:W-:Y:S02]  /*4b10*/  ULDC.64 UR6, c[0x0][0x208] ;  /* 0x0000820000067ab9 */ /* 0x000fe40000000a00 */
[----:B------:R-:W-:Y:S02]  /*4b20*/  ULEA.HI.SX32 UR18, UR18, 0xfffffffe, 0x1a ;  /* 0xfffffffe12127891 */ /* 0x000fe4000f8fd23f */
[----:B------:R-:W-:Y:S02]  /*4b30*/  USHF.L.U64.HI UR15, UR6, UR13, UR7 ;  /* 0x0000000d060f7299 */ /* 0x000fe40008010207 */
[----:B------:R-:W-:Y:S02]  /*4b40*/  USHF.L.U32 UR16, UR6, 0x5, URZ ;  /* 0x0000000506107899 */ /* 0x000fe4000800063f */
[----:B------:R-:W-:Y:S02]  /*4b50*/  UIADD3.X UR11, URZ, UR11, URZ, UP0, !UPT ;  /* 0x0000000b3f0b7290 */ /* 0x000fe400087fe43f */
[----:B------:R-:W-:Y:S01]  /*4b60*/  ULDC.64 UR4, c[0x0][0x1e0] ;  /* 0x0000780000047ab9 */ /* 0x000fe20000000a00 */
[----:B--2---:R-:W-:-:S02]  /*4b70*/  IADD3 R4, P2, R204, 0x40, RZ ;  /* 0x00000040cc047810 */ /* 0x004fc40007f5e0ff */
[----:B---3--:R-:W-:-:S03]  /*4b80*/  IADD3 R3, P1, R206, 0x40, RZ ;  /* 0x00000040ce037810 */ /* 0x008fc60007f3e0ff */
[----:B------:R-:W-:Y:S04]  /*4b90*/  STL [R1+0x3c], R4 ;  /* 0x00003c0401007387 */ /* 0x000fe80000100800 */
[----:B------:R1:W-:Y:S01]  /*4ba0*/  STL [R1+0x34], R3 ;  /* 0x0000340301007387 */ /* 0x0003e20000100800 */
[----:B-----5:R-:W-:Y:S01]  /*4bb0*/  IADD3.X R2, RZ, R230, RZ, P2, !PT ;  /* 0x000000e6ff027210 */ /* 0x020fe200017fe4ff */
[----:B----4-:R-:W-:Y:S02]  /*4bc0*/  IMAD.X R0, RZ, RZ, R229, P1 ;  /* 0x000000ffff007224 */ /* 0x010fe400008e06e5 */
[----:B-1----:R-:W-:-:S05]  /*4bd0*/  IMAD.SHL.U32 R3, R227, 0x2, RZ ;  /* 0x00000002e3037824 */ /* 0x002fca00078e00ff */
[----:B------:R1:W-:Y:S04]  /*4be0*/  STL [R1+0x2c], R3 ;  /* 0x00002c0301007387 */ /* 0x0003e80000100800 */
[----:B------:R1:W-:Y:S04]  /*4bf0*/  STL [R1+0x38], R2 ;  /* 0x0000380201007387 */ /* 0x0003e80000100800 */
[----:B------:R1:W-:Y:S02]  /*4c00*/  STL [R1+0x30], R0 ;  /* 0x0000300001007387 */ /* 0x0003e40000100800 */
.L_x_646:
        /* <DEDUP_REMOVED lines=8> */
[----:B------:R-:W-:Y:S02]  /*4c90*/  UIADD3 UR8, UR25, UR8, URZ ;  /* 0x0000000819087290 */ /* 0x000fe4000fffe03f */
[----:B------:R-:W-:Y:S02]  /*4ca0*/  UIADD3 UR18, UR18, -0x1, URZ ;  /* 0xffffffff12127890 */ /* 0x000fe4000fffe03f */
[----:B------:R-:W-:Y:S05]  /*4cb0*/  USHF.L.U64.HI UR8, UR24, 0x6, UR8 ;  /* 0x0000000618087899 */ /* 0x000fea0008010208 */
[----:B------:R-:W-:Y:S01]  /*4cc0*/  @UP1 USHF.L.U32 UR10, UR4, 0x5, URZ ;  /* 0x00000005040a1899 */ /* 0x000fe2000800063f */
[----:B------:R-:W-:Y:S01]  /*4cd0*/  LDSM.16.M88.4 R208, [R251+0x8100] ;  /* 0x00810000fbd0783b */ /* 0x000fe20000000200 */
[----:B------:R-:W-:Y:S02]  /*4ce0*/  @UP1 USHF.L.U64.HI UR17, UR4, UR13, UR5 ;  /* 0x0000000d04111299 */ /* 0x000fe40008010205 */
[----:B------:R-:W-:Y:S05]  /*4cf0*/  @UP1 UIMAD.WIDE.U32 UR24, UR18, UR4, URZ ;  /* 0x00000004121812a5 */ /* 0x000fea000f8e003f */
[----:B--2---:R-:W2:Y:S08]  /*4d00*/  LDSM.16.M88.4 R212, [R250+0x4100] ;  /* 0x00410000fad4783b */ /* 0x004eb00000000200 */
[----:B------:R-:W3:Y:S08]  /*4d10*/  LDSM.16.M88.4 R216, [R251+0xa100] ;  /* 0x00a10000fbd8783b */ /* 0x000ef00000000200 */
[----:B------:R-:W4:Y:S08]  /*4d20*/  LDSM.16.M88.4 R220, [R250+0x4900] ;  /* 0x00490000fadc783b */ /* 0x000f300000000200 */
[----:B-1----:R-:W5:Y:S06]  /*4d30*/  LDL.64 R2, [R1+0x40] ;  /* 0x0000400001027983 */ /* 0x002f6c0000100a00 */
[----:B------:R-:W1:Y:S08]  /*4d40*/  LDSM.16.M88.4 R224, [R250+0x5100] ;  /* 0x00510000fae0783b */ /* 0x000e700000000200 */
[----:B------:R-:W5:Y:S01]  /*4d50*/  LDL R202, [R1+0xc] ;  /* 0x00000c0001ca7983 */ /* 0x000f620000100800 */
[-C--:B--2---:R-:W-:Y:S03]  /*4d60*/  HMMA.16816.F32.BF16 R4, R208, R212.reuse, RZ ;  /* 0x000000d4d004723c */ /* 0x084fe600000418ff */
[----:B------:R-:W2:Y:S05]  /*4d70*/  LDSM.16.M88.4 R228, [R250+0x5900] ;  /* 0x00590000fae4783b */ /* 0x000eaa0000000200 */
[C---:B---3--:R-:W-:Y:S03]  /*4d80*/  HMMA.16816.F32.BF16 R8, R216.reuse, R212, RZ ;  /* 0x000000d4d808723c */ /* 0x048fe600000418ff */
[----:B------:R-:W3:Y:S04]  /*4d90*/  LDL R196, [R1+0x3c] ;  /* 0x00003c0001c47983 */ /* 0x000ee80000100800 */
[----:B------:R-:W-:Y:S01]  /*4da0*/  LDSM.16.M88.4 R204, [R247+0x8100] ;  /* 0x00810000f7cc783b */ /* 0x000fe20000000200 */
[-C--:B------:R-:W-:Y:S07]  /*4db0*/  HMMA.16816.F32.BF16 R12, R216, R214.reuse, RZ ;  /* 0x000000d6d80c723c */ /* 0x080fee00000418ff */
[----:B------:R-:W3:Y:S01]  /*4dc0*/  LDL R200, [R1+0x38] ;  /* 0x0000380001c87983 */ /* 0x000ee20000100800 */
[C---:B------:R-:W-:Y:S03]  /*4dd0*/  HMMA.16816.F32.BF16 R16, R208.reuse, R214, RZ ;  /* 0x000000d6d010723c */ /* 0x040fe600000418ff */
[----:B------:R-:W2:Y:S05]  /*4de0*/  LDSM.16.M88.4 R212, [R249] ;  /* 0x00000000f9d4783b */ /* 0x000eaa0000000200 */
[-C--:B----4-:R-:W-:Y:S08]  /*4df0*/  HMMA.16816.F32.BF16 R20, R208, R220.reuse, RZ ;  /* 0x000000dcd014723c */ /* 0x090ff000000418ff */
[C---:B------:R-:W-:Y:S01]  /*4e00*/  HMMA.16816.F32.BF16 R24, R216.reuse, R220, RZ ;  /* 0x000000dcd818723c */ /* 0x040fe200000418ff */
[----:B------:R-:W4:Y:S07]  /*4e10*/  LDL R220, [R1+0x2c] ;  /* 0x00002c0001dc7983 */ /* 0x000f2e0000100800 */
[-C--:B------:R-:W-:Y:S08]  /*4e20*/  HMMA.16816.F32.BF16 R28, R216, R222.reuse, RZ ;  /* 0x000000ded81c723c */ /* 0x080ff000000418ff */
[C---:B------:R-:W-:Y:S08]  /*4e30*/  HMMA.16816.F32.BF16 R32, R208.reuse, R222, RZ ;  /* 0x000000ded020723c */ /* 0x040ff000000418ff */
[-C--:B-1----:R-:W-:Y:S08]  /*4e40*/  HMMA.16816.F32.BF16 R36, R208, R224.reuse, RZ ;  /* 0x000000e0d024723c */ /* 0x082ff000000418ff */
[C---:B------:R-:W-:Y:S01]  /*4e50*/  HMMA.16816.F32.BF16 R40, R216.reuse, R224, RZ ;  /* 0x000000e0d828723c */ /* 0x040fe200000418ff */
[----:B------:R-:W4:Y:S07]  /*4e60*/  LDL.64 R224, [R1+0x18] ;  /* 0x0000180001e07983 */ /* 0x000f2e0000100a00 */
[-C--:B------:R-:W-:Y:S08]  /*4e70*/  HMMA.16816.F32.BF16 R44, R216, R226.reuse, RZ ;  /* 0x000000e2d82c723c */ /* 0x080ff000000418ff */
[C---:B------:R-:W-:Y:S08]  /*4e80*/  HMMA.16816.F32.BF16 R48, R208.reuse, R226, RZ ;  /* 0x000000e2d030723c */ /* 0x040ff000000418ff */
[-C--:B--2---:R-:W-:Y:S08]  /*4e90*/  HMMA.16816.F32.BF16 R52, R208, R228.reuse, RZ ;  /* 0x000000e4d034723c */ /* 0x084ff000000418ff */
[C---:B------:R-:W-:Y:S01]  /*4ea0*/  HMMA.16816.F32.BF16 R56, R216.reuse, R228, RZ ;  /* 0x000000e4d838723c */ /* 0x040fe200000418ff */
[----:B------:R-:W2:Y:S07]  /*4eb0*/  LDL.64 R228, [R1+0x10] ;  /* 0x0000100001e47983 */ /* 0x000eae0000100a00 */
[-C--:B------:R-:W-:Y:S01]  /*4ec0*/  HMMA.16816.F32.BF16 R60, R216, R230.reuse, RZ ;  /* 0x000000e6d83c723c */ /* 0x080fe200000418ff */
[----:B------:R-:W2:Y:S04]  /*4ed0*/  LDL R218, [R1+0x34] ;  /* 0x0000340001da7983 */ /* 0x000ea80000100800 */
[----:B------:R-:W2:Y:S03]  /*4ee0*/  LDL R216, [R1+0x30] ;  /* 0x0000300001d87983 */ /* 0x000ea60000100800 */
[----:B------:R-:W-:Y:S01]  /*4ef0*/  HMMA.16816.F32.BF16 R64, R208, R230, RZ ;  /* 0x000000e6d040723c */ /* 0x000fe200000418ff */
[----:B------:R-:W1:Y:S07]  /*4f00*/  LDSM.16.M88.4 R208, [R247+0xa100] ;  /* 0x00a10000f7d0783b */ /* 0x000e6e0000000200 */
[-C--:B------:R-:W-:Y:S08]  /*4f10*/  HMMA.16816.F32.BF16 R4, R204, R212.reuse, R4 ;  /* 0x000000d4cc04723c */ /* 0x080ff00000041804 */
[C---:B-1----:R-:W-:Y:S08]  /*4f20*/  HMMA.16816.F32.BF16 R8, R208.reuse, R212, R8 ;  /* 0x000000d4d008723c */ /* 0x042ff00000041808 */
[-C--:B------:R-:W-:Y:S08]  /*4f30*/  HMMA.16816.F32.BF16 R12, R208, R214.reuse, R12 ;  /* 0x000000d6d00c723c */ /* 0x080ff0000004180c */
[C---:B------:R-:W-:Y:S01]  /*4f40*/  HMMA.16816.F32.BF16 R16, R204.reuse, R214, R16 ;  /* 0x000000d6cc10723c */ /* 0x040fe20000041810 */
[----:B------:R-:W1:Y:S07]  /*4f50*/  LDSM.16.M88.4 R212, [R239] ;  /* 0x00000000efd4783b */ /* 0x000e6e0000000200 */
[-C--:B-1----:R-:W-:Y:S08]  /*4f60*/  HMMA.16816.F32.BF16 R20, R204, R212.reuse, R20 ;  /* 0x000000d4cc14723c */ /* 0x082ff00000041814 */
[C---:B------:R-:W-:Y:S08]  /*4f70*/  HMMA.16816.F32.BF16 R24, R208.reuse, R212, R24 ;  /* 0x000000d4d018723c */ /* 0x040ff00000041818 */
[-C--:B------:R-:W-:Y:S08]  /*4f80*/  HMMA.16816.F32.BF16 R28, R208, R214.reuse, R28 ;  /* 0x000000d6d01c723c */ /* 0x080ff0000004181c */
[C---:B------:R-:W-:Y:S01]  /*4f90*/  HMMA.16816.F32.BF16 R32, R204.reuse, R214, R32 ;  /* 0x000000d6cc20723c */ /* 0x040fe20000041820 */
[----:B------:R-:W1:Y:S07]  /*4fa0*/  LDSM.16.M88.4 R212, [R238] ;  /* 0x00000000eed4783b */ /* 0x000e6e0000000200 */
[-C--:B-1----:R-:W-:Y:S04]  /*4fb0*/  HMMA.16816.F32.BF16 R36, R204, R212.reuse, R36 ;  /* 0x000000d4cc24723c */ /* 0x082fe80000041824 */
[----:B-----5:R-:W-:Y:S04]  /*4fc0*/  IADD3 R0, P2, R2, UR9, RZ ;  /* 0x0000000902007c10 */ /* 0x020fe8000ff5e0ff */
[----:B------:R-:W-:Y:S01]  /*4fd0*/  LEA R2, P1, R0, c[0x0][0x1f8], 0x1 ;  /* 0x00007e0000027a11 */ /* 0x000fe200078208ff */
[C---:B------:R-:W-:Y:S04]  /*4fe0*/  HMMA.16816.F32.BF16 R40, R208.reuse, R212, R40 ;  /* 0x000000d4d028723c */ /* 0x040fe80000041828 */
[----:B------:R-:W-:Y:S04]  /*4ff0*/  IADD3.X R203, R202, UR8, RZ, P2, !PT ;  /* 0x00000008cacb7c10 */ /* 0x000fe800097fe4ff */
[-C--:B------:R-:W-:Y:S04]  /*5000*/  HMMA.16816.F32.BF16 R44, R208, R214.reuse, R44 ;  /* 0x000000d6d02c723c */ /* 0x080fe8000004182c */
[----:B------:R-:W-:Y:S04]  /*5010*/  LEA.HI.X R3, R0, c[0x0][0x1fc], R203, 0x1, P1 ;  /* 0x00007f0000037a11 */ /* 0x000fe800008f0ccb */
[C---:B------:R-:W-:Y:S01]  /*5020*/  HMMA.16816.F32.BF16 R48, R204.reuse, R214, R48 ;  /* 0x000000d6cc30723c */ /* 0x040fe20000041830 */
[----:B------:R-:W1:Y:S03]  /*5030*/  LDSM.16.M88.4 R212, [R237] ;  /* 0x00000000edd4783b */ /* 0x000e660000000200 */
[----:B---3--:R-:W-:Y:S01]  /*5040*/  IADD3 R196, P2, R196, UR9, RZ ;  /* 0x00000009c4c47c10 */ /* 0x008fe2000ff5e0ff */
[----:B------:R-:W-:Y:S03]  /*5050*/  @UP1 USHF.L.U32 UR9, UR24, 0x6, URZ ;  /* 0x0000000618091899 */ /* 0x000fe6000800063f */
[----:B------:R-:W-:Y:S04]  /*5060*/  LEA R202, P1, R196, c[0x0][0x1f8], 0x1 ;  /* 0x00007e00c4ca7a11 */ /* 0x000fe800078208ff */
[----:B------:R-:W-:Y:S01]  /*5070*/  IADD3.X R203, R200, UR8, RZ, P2, !PT ;  /* 0x00000008c8cb7c10 */ /* 0x000fe200097fe4ff */
[----:B------:R-:W-:Y:S03]  /*5080*/  @UP1 USHF.R.S32.HI UR8, URZ, 0x1f, UR18 ;  /* 0x0000001f3f081899 */ /* 0x000fe60008011412 */
[----:B------:R-:W-:Y:S01]  /*5090*/  LEA.HI.X R203, R196, c[0x0][0x1fc], R203, 0x1, P1 ;  /* 0x00007f00c4cb7a11 */ /* 0x000fe200008f0ccb */
[----:B------:R-:W-:Y:S04]  /*50a0*/  @UP1 UIMAD UR8, UR8, UR4, URZ ;  /* 0x00000004080812a4 */ /* 0x000fe8000f8e023f */
[----:B------:R-:W-:Y:S04]  /*50b0*/  @UP1 UIMAD UR8, UR18, UR5, UR8 ;  /* 0x00000005120812a4 */ /* 0x000fe8000f8e0208 */
[----:B------:R-:W-:Y:S04]  /*50c0*/  @UP1 UIADD3 UR8, UR25, UR8, URZ ;  /* 0x0000000819081290 */ /* 0x000fe8000fffe03f */
[----:B------:R-:W-:Y:S01]  /*50d0*/  @UP1 USHF.L.U64.HI UR8, UR24, 0x6, UR8 ;  /* 0x0000000618081899 */ /* 0x000fe20008010208 */
[----:B------:R-:W-:Y:S01]  /*50e0*/  @!PT LDS RZ, [RZ] ;  /* 0x00000000fffff984 */ /* 0x000fe20000000800 */
[----:B------:R-:W-:Y:S01]  /*50f0*/  @!PT LDS RZ, [RZ] ;  /* 0x00000000fffff984 */ /* 0x000fe20000000800 */
[----:B------:R-:W-:Y:S01]  /*5100*/  @!PT LDS RZ, [RZ] ;  /* 0x00000000fffff984 */ /* 0x000fe20000000800 */
[----:B----4-:R3:W-:Y:S01]  /*5110*/  LDGSTS.E.BYPASS.LTC128B.128 [R220+0x100], [R2.64], !P3 ;  /* 0x0010000002dc7fae */ /* 0x0107e2000d901d56 */
[-C--:B-1----:R-:W-:Y:S07]  /*5120*/  HMMA.16816.F32.BF16 R52, R204, R212.reuse, R52 ;  /* 0x000000d4cc34723c */ /* 0x082fee0000041834 */
[----:B------:R1:W-:Y:S01]  /*5130*/  LDGSTS.E.BYPASS.LTC128B.128 [R220+0x2100], [R202.64], !P0 ;  /* 0x02100000cadc7fae */ /* 0x0003e2000c101d56 */
[C---:B------:R-:W-:Y:S08]  /*5140*/  HMMA.16816.F32.BF16 R56, R208.reuse, R212, R56 ;  /* 0x000000d4d038723c */ /* 0x040ff00000041838 */
[-C--:B------:R-:W-:Y:S04]  /*5150*/  HMMA.16816.F32.BF16 R60, R208, R214.reuse, R60 ;  /* 0x000000d6d03c723c */ /* 0x080fe8000004183c */
[----:B---3--:R-:W-:Y:S04]  /*5160*/  IADD3 R2, P2, R2, UR16, RZ ;  /* 0x0000001002027c10 */ /* 0x008fe8000ff5e0ff */
[----:B------:R-:W-:Y:S04]  /*5170*/  HMMA.16816.F32.BF16 R64, R204, R214, R64 ;  /* 0x000000d6cc40723c */ /* 0x000fe80000041840 */
[----:B------:R-:W-:Y:S02]  /*5180*/  IADD3.X R3, R3, UR15, RZ, P2, !PT ;  /* 0x0000000f03037c10 */ /* 0x000fe400097fe4ff */
[C---:B------:R-:W-:Y:S02]  /*5190*/  IADD3 R222, P1, R2.reuse, UR16, RZ ;  /* 0x0000001002de7c10 */ /* 0x040fe4000ff3e0ff */
[----:B------:R-:W-:Y:S01]  /*51a0*/  IADD3 R226, P4, R2, UR12, RZ ;  /* 0x0000000c02e27c10 */ /* 0x000fe2000ff9e0ff */
[----:B------:R3:W-:Y:S03]  /*51b0*/  LDGSTS.E.BYPASS.LTC128B.128 [R220+0x900], [R2.64], !P3 ;  /* 0x0090000002dc7fae */ /* 0x0007e6000d901d56 */
[C---:B------:R-:W-:Y:S02]  /*51c0*/  IADD3.X R223, R3.reuse, UR15, RZ, P1, !PT ;  /* 0x0000000f03df7c10 */ /* 0x040fe40008ffe4ff */
[----:B------:R-:W-:Y:S02]  /*51d0*/  IADD3.X R227, R3, UR11, RZ, P4, !PT ;  /* 0x0000000b03e37c10 */ /* 0x000fe4000a7fe4ff */
[C---:B-1----:R-:W-:Y:S01]  /*51e0*/  IADD3 R202, P2, R222.reuse, UR16, RZ ;  /* 0x00000010deca7c10 */ /* 0x042fe2000ff5e0ff */
[----:B------:R3:W-:Y:S01]  /*51f0*/  LDGSTS.E.BYPASS.LTC128B.128 [R220+0x2900], [R2.64+0x80], !P0 ;  /* 0x0290008002dc7fae */ /* 0x0007e2000c101d56 */
[----:B------:R-:W-:Y:S02]  /*5200*/  IADD3 R230, P1, R222, UR12, RZ ;  /* 0x0000000cdee67c10 */ /* 0x000fe4000ff3e0ff */
[C---:B------:R-:W-:Y:S02]  /*5210*/  IADD3.X R203, R223.reuse, UR15, RZ, P2, !PT ;  /* 0x0000000fdfcb7c10 */ /* 0x040fe400097fe4ff */
[----:B------:R-:W-:Y:S02]  /*5220*/  IADD3.X R231, R223, UR11, RZ, P1, !PT ;  /* 0x0000000bdfe77c10 */ /* 0x000fe40008ffe4ff */
[----:B------:R-:W-:Y:S01]  /*5230*/  PLOP3.LUT P1, PT, PT, PT, UP1, 0x80, 0x0 ;  /* 0x000000000000781c */ /* 0x000fe20003f2f018 */
[----:B------:R1:W-:Y:S08]  /*5240*/  LDGSTS.E.BYPASS.LTC128B.128 [R220+0x1100], [R222.64], !P3 ;  /* 0x01100000dedc7fae */ /* 0x0003f0000d901d56 */
[----:B------:R4:W-:Y:S08]  /*5250*/  LDGSTS.E.BYPASS.LTC128B.128 [R220+0x3100], [R226.64], !P0 ;  /* 0x03100000e2dc7fae */ /* 0x0009f0000c101d56 */
[----:B------:R5:W-:Y:S08]  /*5260*/  LDGSTS.E.BYPASS.LTC128B.128 [R220+0x1900], [R202.64], !P3 ;  /* 0x01900000cadc7fae */ /* 0x000bf0000d901d56 */
[----:B------:R1:W-:Y:S08]  /*5270*/  LDGSTS.E.BYPASS.LTC128B.128 [R220+0x3900], [R230.64], !P0 ;  /* 0x03900000e6dc7fae */ /* 0x0003f0000c101d56 */
[----:B------:R-:W-:Y:S08]  /*5280*/  LDSM.16.M88.4 R208, [R246+0x8100] ;  /* 0x00810000f6d0783b */ /* 0x000ff00000000200 */
[----:B------:R-:W1:Y:S08]  /*5290*/  LDSM.16.M88.4 R204, [R245+0x4100] ;  /* 0x00410000f5cc783b */ /* 0x000e700000000200 */
[----:B------:R-:W2:Y:S08]  /*52a0*/  LDSM.16.M88.4 R212, [R246+0xa100] ;  /* 0x00a10000f6d4783b */ /* 0x000eb00000000200 */
[----:B------:R-:W0:Y:S01]  /*52b0*/  LDGDEPBAR ;  /* 0x00000000000079af */ /* 0x000e220000000000 */
[-C--:B-1----:R-:W-:Y:S08]  /*52c0*/  HMMA.16816.F32.BF16 R4, R208, R204.reuse, R4 ;  /* 0x000000ccd004723c */ /* 0x082ff00000041804 */
[C---:B--2---:R-:W-:Y:S08]  /*52d0*/  HMMA.16816.F32.BF16 R8, R212.reuse, R204, R8 ;  /* 0x000000ccd408723c */ /* 0x044ff00000041808 */
[-C--:B------:R-:W-:Y:S08]  /*52e0*/  HMMA.16816.F32.BF16 R12, R212, R206.reuse, R12 ;  /* 0x000000ced40c723c */ /* 0x080ff0000004180c */
[C---:B------:R-:W-:Y:S01]  /*52f0*/  HMMA.16816.F32.BF16 R16, R208.reuse, R206, R16 ;  /* 0x000000ced010723c */ /* 0x040fe20000041810 */
[----:B------:R-:W1:Y:S07]  /*5300*/  LDSM.16.M88.4 R204, [R245+0x4900] ;  /* 0x00490000f5cc783b */ /* 0x000e6e0000000200 */
[-C--:B-1----:R-:W-:Y:S08]  /*5310*/  HMMA.16816.F32.BF16 R20, R208, R204.reuse, R20 ;  /* 0x000000ccd014723c */ /* 0x082ff00000041814 */
[C---:B------:R-:W-:Y:S08]  /*5320*/  HMMA.16816.F32.BF16 R24, R212.reuse, R204, R24 ;  /* 0x000000ccd418723c */ /* 0x040ff00000041818 */
        /* <DEDUP_REMOVED lines=10> */
[-C--:B------:R-:W-:Y:S01]  /*53d0*/  HMMA.16816.F32.BF16 R60, R212, R206.reuse, R60 ;  /* 0x000000ced43c723c */ /* 0x080fe2000004183c */
[----:B------:R-:W-:Y:S07]  /*53e0*/  LDSM.16.M88.4 R212, [R244+0x8100] ;  /* 0x00810000f4d4783b */ /* 0x000fee0000000200 */
[----:B------:R-:W-:Y:S01]  /*53f0*/  HMMA.16816.F32.BF16 R64, R208, R206, R64 ;  /* 0x000000ced040723c */ /* 0x000fe20000041840 */
[----:B------:R-:W1:Y:S08]  /*5400*/  LDSM.16.M88.4 R204, [R236] ;  /* 0x00000000eccc783b */ /* 0x000e700000000200 */
[----:B------:R-:W2:Y:S01]  /*5410*/  LDSM.16.M88.4 R208, [R244+0xa100] ;  /* 0x00a10000f4d0783b */ /* 0x000ea20000000200 */
        /* <DEDUP_REMOVED lines=20> */
[----:B------:R-:W1:Y:S08]  /*5560*/  LDSM.16.M88.4 R204, [R250+0x6100] ;  /* 0x00610000facc783b */ /* 0x000e700000000200 */
        /* <DEDUP_REMOVED lines=71> */
[----:B------:R-:W1:Y:S03]  /*59e0*/  LDSM.16.M88.4 R204, [R236+0x2800] ;  /* 0x00280000eccc783b */ /* 0x000e660000000200 */
[----:B---3--:R-:W-:Y:S02]  /*59f0*/  FMNMX.FTZ R2, R6, R198, !PT ;  /* 0x000000c606027209 */ /* 0x008fe40007810000 */
[----:B------:R-:W-:Y:S02]  /*5a00*/  FMNMX.FTZ R0, R4, R201, !PT ;  /* 0x000000c904007209 */ /* 0x000fe40007810000 */
[----:B-----5:R-:W-:Y:S04]  /*5a10*/  FMNMX.FTZ R203, R7, R2, !PT ;  /* 0x0000000207cb7209 */ /* 0x020fe80007810000 */
[----:B------:R-:W-:Y:S02]  /*5a20*/  FMNMX.FTZ R3, R5, R0, !PT ;  /* 0x0000000005037209 */ /* 0x000fe40007810000 */
[----:B------:R-:W-:Y:S02]  /*5a30*/  FMNMX.FTZ R196, R8, R199, !PT ;  /* 0x000000c708c47209 */ /* 0x000fe40007810000 */
[----:B------:R-:W-:Y:S08]  /*5a40*/  FMNMX.FTZ R200, R10, R197, !PT ;  /* 0x000000c50ac87209 */ /* 0x000ff00007810000 */
[----:B------:R-:W-:Y:S02]  /*5a50*/  FMNMX.FTZ R2, R18, R203, !PT ;  /* 0x000000cb12027209 */ /* 0x000fe40007810000 */
[----:B------:R-:W-:Y:S02]  /*5a60*/  FMNMX.FTZ R0, R16, R3, !PT ;  /* 0x0000000310007209 */ /* 0x000fe40007810000 */
[----:B------:R-:W-:Y:S02]  /*5a70*/  FMNMX.FTZ R203, R19, R2, !PT ;  /* 0x0000000213cb7209 */ /* 0x000fe40007810000 */
[----:B------:R-:W-:Y:S01]  /*5a80*/  FMNMX.FTZ R3, R17, R0, !PT ;  /* 0x0000000011037209 */ /* 0x000fe20007810000 */
[-C--:B-1----:R-:W-:Y:S08]  /*5a90*/  HMMA.16816.F32.BF16 R20, R212, R204.reuse, R20 ;  /* 0x000000ccd414723c */ /* 0x082ff00000041814 */
[C---:B------:R-:W-:Y:S08]  /*5aa0*/  HMMA.16816.F32.BF16 R24, R208.reuse, R204, R24 ;  /* 0x000000ccd018723c */ /* 0x040ff00000041818 */
[-C--:B------:R-:W-:Y:S08]  /*5ab0*/  HMMA.16816.F32.BF16 R28, R208, R206.reuse, R28 ;  /* 0x000000ced01c723c */ /* 0x080ff0000004181c */
[C---:B------:R-:W-:Y:S01]  /*5ac0*/  HMMA.16816.F32.BF16 R32, R212.reuse, R206, R32 ;  /* 0x000000ced420723c */ /* 0x040fe20000041820 */
[----:B------:R-:W1:Y:S03]  /*5ad0*/  LDSM.16.M88.4 R204, [R236+0x3000] ;  /* 0x00300000eccc783b */ /* 0x000e660000000200 */
[----:B------:R-:W-:Y:S02]  /*5ae0*/  FMNMX.FTZ R0, R20, R3, !PT ;  /* 0x0000000314007209 */ /* 0x000fe40007810000 */
[----:B------:R-:W-:Y:S02]  /*5af0*/  FMNMX.FTZ R2, R22, R203, !PT ;  /* 0x000000cb16027209 */ /* 0x000fe40007810000 */
[----:B------:R-:W-:Y:S04]  /*5b00*/  FMNMX.FTZ R3, R21, R0, !PT ;  /* 0x0000000015037209 */ /* 0x000fe80007810000 */
[----:B------:R-:W-:Y:S11]  /*5b10*/  FMNMX.FTZ R203, R23, R2, !PT ;  /* 0x0000000217cb7209 */ /* 0x000ff60007810000 */
[----:B------:R-:W-:Y:S01]  /*5b20*/  @!UPT UIADD3 URZ, URZ, URZ, URZ ;  /* 0x0000003f3f3ff290 */ /* 0x000fe2000fffe03f */
        /* <DEDUP_REMOVED lines=8> */
[----:B------:R-:W1:Y:S01]  /*5bb0*/  LDSM.16.M88.4 R204, [R236+0x3800] ;  /* 0x00380000eccc783b */ /* 0x000e620000000200 */
[----:B------:R-:W-:Y:S04]  /*5bc0*/  DEPBAR.LE SB0, 0x0 ;  /* 0x000080000000791a */ /* 0x000fe80000000000 */
[----:B------:R-:W-:Y:S02]  /*5bd0*/  FMNMX.FTZ R0, R36, R3, !PT ;  /* 0x0000000324007209 */ /* 0x000fe40007810000 */
[----:B------:R-:W-:Y:S01]  /*5be0*/  FMNMX.FTZ R2, R38, R203, !PT ;  /* 0x000000cb26027209 */ /* 0x000fe20007810000 */
[----:B------:R-:W-:Y:S03]  /*5bf0*/  BAR.SYNC.DEFER_BLOCKING 0x0 ;  /* 0x0000000000007b1d */ /* 0x000fe60000010000 */
[----:B------:R-:W-:Y:S02]  /*5c00*/  FMNMX.FTZ R3, R37, R0, !PT ;  /* 0x0000000025037209 */ /* 0x000fe40007810000 */
[----:B------:R-:W-:Y:S10]  /*5c10*/  FMNMX.FTZ R203, R39, R2, !PT ;  /* 0x0000000227cb7209 */ /* 0x000ff40007810000 */
[----:B------:R-:W-:Y:S02]  /*5c20*/  FMNMX.FTZ R0, R48, R3, !PT ;  /* 0x0000000330007209 */ /* 0x000fe40007810000 */
[----:B------:R-:W-:Y:S02]  /*5c30*/  FMNMX.FTZ R2, R50, R203, !PT ;  /* 0x000000cb32027209 */ /* 0x000fe40007810000 */
[----:B------:R-:W-:Y:S02]  /*5c40*/  FMNMX.FTZ R3, R49, R0, !PT ;  /* 0x0000000031037209 */ /* 0x000fe40007810000 */
[----:B------:R-:W-:Y:S01]  /*5c50*/  FMNMX.FTZ R203, R51, R2, !PT ;  /* 0x0000000233cb7209 */ /* 0x000fe20007810000 */
[-C--:B-1----:R-:W-:Y:S08]  /*5c60*/  HMMA.16816.F32.BF16 R52, R212, R204.reuse, R52 ;  /* 0x000000ccd434723c */ /* 0x082ff00000041834 */
[C---:B------:R-:W-:Y:S07]  /*5c70*/  HMMA.16816.F32.BF16 R56, R208.reuse, R204, R56 ;  /* 0x000000ccd038723c */ /* 0x040fee0000041838 */
[----:B------:R-:W-:Y:S01]  /*5c80*/  FMNMX.FTZ R205, R9, R196, !PT ;  /* 0x000000c409cd7209 */ /* 0x000fe20007810000 */
[-C--:B------:R-:W-:Y:S01]  /*5c90*/  HMMA.16816.F32.BF16 R60, R208, R206.reuse, R60 ;  /* 0x000000ced03c723c */ /* 0x080fe2000004183c */
[----:B------:R-:W2:Y:S03]  /*5ca0*/  LDL.LU R208, [R1+0x54] ;  /* 0x0000540001d07983 */ /* 0x000ea60000300800 */
[----:B------:R-:W-:Y:S04]  /*5cb0*/  FMNMX.FTZ R196, R12, R205, !PT ;  /* 0x000000cd0cc47209 */ /* 0x000fe80007810000 */
        /* <DEDUP_REMOVED lines=24> */
[----:B------:R-:W-:Y:S01]  /*5e40*/  FMNMX.FTZ R203, R45, R200, !PT ;  /* 0x000000c82dcb7209 */ /* 0x000fe20007810000 */
[----:B------:R-:W1:Y:S01]  /*5e50*/  SHFL.BFLY PT, R206, R196, 0x2, 0x1f ;  /* 0x0c401f00c4ce7f89 */ /* 0x000e6200000e0000 */
[----:B------:R-:W-:Y:S02]  /*5e60*/  FMNMX.FTZ R200, R46, R205, !PT ;  /* 0x000000cd2ec87209 */ /* 0x000fe40007810000 */
[----:B------:R-:W-:Y:S02]  /*5e70*/  FMNMX.FTZ R0, R66, R3, !PT ;  /* 0x0000000342007209 */ /* 0x000fe40007810000 */
[----:B------:R-:W-:Y:S02]  /*5e80*/  FMNMX.FTZ R2, R56, R203, !PT ;  /* 0x000000cb38027209 */ /* 0x000fe40007810000 */
[----:B------:R-:W-:Y:S02]  /*5e90*/  FMNMX.FTZ R203, R47, R200, !PT ;  /* 0x000000c82fcb7209 */ /* 0x000fe40007810000 */
[----:B------:R-:W-:Y:S02]  /*5ea0*/  FMNMX.FTZ R207, R67, R0, !PT ;  /* 0x0000000043cf7209 */ /* 0x000fe40007810000 */
[----:B------:R-:W-:Y:S02]  /*5eb0*/  FMNMX.FTZ R3, R57, R2, !PT ;  /* 0x0000000239037209 */ /* 0x000fe40007810000 */
[----:B------:R-:W-:Y:S01]  /*5ec0*/  FMNMX.FTZ R202, R58, R203, !PT ;  /* 0x000000cb3aca7209 */ /* 0x000fe20007810000 */
[----:B------:R-:W3:Y:S01]  /*5ed0*/  SHFL.BFLY PT, R200, R207, 0x2, 0x1f ;  /* 0x0c401f00cfc87f89 */ /* 0x000ee200000e0000 */
[----:B------:R-:W-:Y:S02]  /*5ee0*/  FMNMX.FTZ R0, R60, R3, !PT ;  /* 0x000000033c007209 */ /* 0x000fe40007810000 */
[----:B------:R-:W-:Y:S02]  /*5ef0*/  FMNMX.FTZ R3, R59, R202, !PT ;  /* 0x000000ca3b037209 */ /* 0x000fe40007810000 */
[----:B------:R-:W-:Y:S02]  /*5f00*/  FMNMX.FTZ R2, R61, R0, !PT ;  /* 0x000000003d027209 */ /* 0x000fe40007810000 */
[----:B------:R-:W-:Y:S03]  /*5f10*/  FMNMX.FTZ R0, R62, R3, !PT ;  /* 0x000000033e007209 */ /* 0x000fe60007810000 */
[----:B------:R-:W5:Y:S01]  /*5f20*/  SHFL.BFLY PT, R203, R2, 0x2, 0x1f ;  /* 0x0c401f0002cb7f89 */ /* 0x000f6200000e0000 */
[----:B------:R-:W-:Y:S02]  /*5f30*/  FMNMX.FTZ R205, R63, R0, !PT ;  /* 0x000000003fcd7209 */ /* 0x000fe40007810000 */
[----:B-1----:R-:W-:Y:S05]  /*5f40*/  FMNMX.FTZ R206, R196, R206, !PT ;  /* 0x000000cec4ce7209 */ /* 0x002fea0007810000 */
[----:B------:R-:W1:Y:S01]  /*5f50*/  SHFL.BFLY PT, R0, R205, 0x2, 0x1f ;  /* 0x0c401f00cd007f89 */ /* 0x000e6200000e0000 */
[----:B---3--:R-:W-:Y:S07]  /*5f60*/  FMNMX.FTZ R204, R207, R200, !PT ;  /* 0x000000c8cfcc7209 */ /* 0x008fee0007810000 */
[----:B------:R-:W3:Y:S08]  /*5f70*/  SHFL.BFLY PT, R196, R206, 0x1, 0x1f ;  /* 0x0c201f00cec47f89 */ /* 0x000ef000000e0000 */
[----:B------:R-:W4:Y:S01]  /*5f80*/  SHFL.BFLY PT, R3, R204, 0x1, 0x1f ;  /* 0x0c201f00cc037f89 */ /* 0x000f2200000e0000 */
[----:B-----5:R-:W-:Y:S02]  /*5f90*/  FMNMX.FTZ R207, R2, R203, !PT ;  /* 0x000000cb02cf7209 */ /* 0x020fe40007810000 */
[----:B-1----:R-:W-:Y:S05]  /*5fa0*/  FMNMX.FTZ R203, R205, R0, !PT ;  /* 0x00000000cdcb7209 */ /* 0x002fea0007810000 */
[----:B------:R-:W1:Y:S01]  /*5fb0*/  SHFL.BFLY PT, R202, R207, 0x1, 0x1f ;  /* 0x0c201f00cfca7f89 */ /* 0x000e6200000e0000 */
[----:B---3--:R-:W-:Y:S07]  /*5fc0*/  FMNMX.FTZ R196, R206, R196, !PT ;  /* 0x000000c4cec47209 */ /* 0x008fee0007810000 */
[----:B------:R-:W3:Y:S01]  /*5fd0*/  SHFL.BFLY PT, R0, R203, 0x1, 0x1f ;  /* 0x0c201f00cb007f89 */ /* 0x000ee200000e0000 */
[C---:B------:R-:W-:Y:S02]  /*5fe0*/  FMUL.FTZ R217, R196.reuse, c[0x0][0x2d0] ;  /* 0x0000b400c4d97a20 */ /* 0x040fe40000410000 */
[----:B------:R-:W-:Y:S01]  /*5ff0*/  FADD.FTZ R2, -R196, R201 ;  /* 0x000000c9c4027221 */ /* 0x000fe20000010100 */
[----:B----4-:R-:W-:Y:S01]  /*6000*/  FMNMX.FTZ R3, R204, R3, !PT ;  /* 0x00000003cc037209 */ /* 0x010fe20007810000 */
[--C-:B------:R-:W-:Y:S02]  /*6010*/  FFMA.FTZ R204, R5, c[0x0][0x2d0], -R217.reuse ;  /* 0x0000b40005cc7a23 */ /* 0x100fe400000108d9 */
[----:B------:R-:W-:Y:S02]  /*6020*/  FMUL.FTZ R200, R2, c[0x0][0x2d0] ;  /* 0x0000b40002c87a20 */ /* 0x000fe40000410000 */
[----:B------:R4:W-:Y:S01]  /*6030*/  MUFU.EX2 R227, R204 ;  /* 0x000000cc00e37308 */ /* 0x0009e20000000800 */
[----:B------:R-:W-:Y:S02]  /*6040*/  FMUL.FTZ R219, R3, c[0x0][0x2d0] ;  /* 0x0000b40003db7a20 */ /* 0x000fe40000410000 */
[----:B------:R-:W-:Y:S01]  /*6050*/  FFMA.FTZ R205, R4, c[0x0][0x2d0], -R217 ;  /* 0x0000b40004cd7a23 */ /* 0x000fe200000108d9 */
[----:B-1----:R-:W-:Y:S01]  /*6060*/  FMNMX.FTZ R2, R207, R202, !PT ;  /* 0x000000cacf027209 */ /* 0x002fe20007810000 */
[--C-:B------:R-:W-:Y:S02]  /*6070*/  FFMA.FTZ R206, R18, c[0x0][0x2d0], -R219.reuse ;  /* 0x0000b40012ce7a23 */ /* 0x100fe400000108db */
[----:B------:R-:W-:Y:S02]  /*6080*/  FFMA.FTZ R207, R7, c[0x0][0x2d0], -R219 ;  /* 0x0000b40007cf7a23 */ /* 0x000fe400000108db */
[C---:B------:R-:W-:Y:S01]  /*6090*/  FADD.FTZ R199, -R2.reuse, R199 ;  /* 0x000000c702c77221 */ /* 0x040fe20000010100 */
[----:B------:R1:W-:Y:S01]  /*60a0*/  MUFU.EX2 R215, R205 ;  /* 0x000000cd00d77308 */ /* 0x0003e20000000800 */
[----:B------:R-:W-:Y:S01]  /*60b0*/  FMUL.FTZ R209, R2, c[0x0][0x2d0] ;  /* 0x0000b40002d17a20 */ /* 0x000fe20000410000 */
[----:B---3--:R-:W-:Y:S01]  /*60c0*/  FMNMX.FTZ R0, R203, R0, !PT ;  /* 0x00000000cb007209 */ /* 0x008fe20007810000 */
[----:B------:R-:W-:Y:S02]  /*60d0*/  FFMA.FTZ R203, R16, c[0x0][0x2d0], -R217 ;  /* 0x0000b40010cb7a23 */ /* 0x000fe400000108d9 */
[----:B------:R-:W-:Y:S02]  /*60e0*/  FMUL.FTZ R202, R199, c[0x0][0x2d0] ;  /* 0x0000b400c7ca7a20 */ /* 0x000fe40000410000 */
[----:B------:R-:W-:Y:S02]  /*60f0*/  FADD.FTZ R201, -R3, R198 ;  /* 0x000000c603c97221 */ /* 0x000fe40000010100 */
[C---:B------:R-:W-:Y:S01]  /*6100*/  FMUL.FTZ R210, R0.reuse, c[0x0][0x2d0] ;  /* 0x0000b40000d27a20 */ /* 0x040fe20000410000 */
[----:B------:R3:W-:Y:S01]  /*6110*/  MUFU.EX2 R226, R203 ;  /* 0x000000cb00e27308 */ /* 0x0007e20000000800 */
[----:B------:R-:W-:Y:S02]  /*6120*/  FMUL.FTZ R198, R201, c[0x0][0x2d0] ;  /* 0x0000b400c9c67a20 */ /* 0x000fe40000410000 */
[----:B------:R-:W-:Y:S02]  /*6130*/  FADD.FTZ R201, -R0, R197 ;  /* 0x000000c500c97221 */ /* 0x000fe40000010100 */
[----:B----4-:R-:W-:Y:S02]  /*6140*/  FFMA.FTZ R204, R6, c[0x0][0x2d0], -R219 ;  /* 0x0000b40006cc7a23 */ /* 0x010fe400000108db */
[----:B------:R-:W-:Y:S02]  /*6150*/  FMUL.FTZ R197, R201, c[0x0][0x2d0] ;  /* 0x0000b400c9c57a20 */ /* 0x000fe40000410000 */
[----:B------:R-:W-:Y:S01]  /*6160*/  FFMA.FTZ R201, R17, c[0x0][0x2d0], -R217 ;  /* 0x0000b40011c97a23 */ /* 0x000fe200000108d9 */
[----:B------:R4:W5:Y:S01]  /*6170*/  MUFU.EX2 R199, R202 ;  /* 0x000000ca00c77308 */ /* 0x0009620000000800 */
[--C-:B------:R-:W-:Y:S02]  /*6180*/  FFMA.FTZ R10, R10, c[0x0][0x2d0], -R210.reuse ;  /* 0x0000b4000a0a7a23 */ /* 0x100fe400000108d2 */
[--C-:B------:R-:W-:Y:S01]  /*6190*/  FFMA.FTZ R229, R11, c[0x0][0x2d0], -R210.reuse ;  /* 0x0000b4000be57a23 */ /* 0x100fe200000108d2 */
[----:B-1----:R-:W-:Y:S01]  /*61a0*/  @P1 IADD3 R205, P4, R218, UR9, RZ ;  /* 0x00000009dacd1c10 */ /* 0x002fe2000ff9e0ff */
[----:B------:R-:W-:Y:S02]  /*61b0*/  FFMA.FTZ R13, R13, c[0x0][0x2d0], -R209 ;  /* 0x0000b4000d0d7a23 */ /* 0x000fe400000108d1 */
[--C-:B------:R-:W-:Y:S01]  /*61c0*/  FFMA.FTZ R27, R27, c[0x0][0x2d0], -R210.reuse ;  /* 0x0000b4001b1b7a23 */ /* 0x100fe200000108d2 */
[----:B------:R-:W-:Y:S01]  /*61d0*/  @P1 LEA R6, P2, R205, c[0x0][0x1c8], 0x1 ;  /* 0x00007200cd061a11 */ /* 0x000fe200078408ff */
[--C-:B------:R-:W-:Y:S01]  /*61e0*/  FFMA.FTZ R52, R52, c[0x0][0x2d0], -R217.reuse ;  /* 0x0000b40034347a23 */ /* 0x100fe200000108d9 */
[----:B------:R1:W-:Y:S01]  /*61f0*/  MUFU.EX2 R221, R204 ;  /* 0x000000cc00dd7308 */ /* 0x0003e20000000800 */
[----:B------:R-:W-:Y:S02]  /*6200*/  FFMA.FTZ R53, R53, c[0x0][0x2d0], -R217 ;  /* 0x0000b40035357a23 */ /* 0x000fe400000108d9 */
[--C-:B------:R-:W-:Y:S01]  /*6210*/  FFMA.FTZ R38, R38, c[0x0][0x2d0], -R219.reuse ;  /* 0x0000b40026267a23 */ /* 0x100fe200000108db */
[----:B---3--:R-:W-:Y:S01]  /*6220*/  @P1 IADD3 R203, P6, R228, UR9, RZ ;  /* 0x00000009e4cb1c10 */ /* 0x008fe2000ffde0ff */
[----:B------:R-:W-:Y:S01]  /*6230*/  @UP1 UIADD3 UR9, UP0, UR20, 0x80, URZ ;  /* 0x0000008014091890 */ /* 0x000fe2000ff1e03f */
[--C-:B------:R-:W-:Y:S02]  /*6240*/  FFMA.FTZ R39, R39, c[0x0][0x2d0], -R219.reuse ;  /* 0x0000b40027277a23 */ /* 0x100fe400000108db */
[----:B------:R-:W-:Y:S01]  /*6250*/  @P1 LEA R222, P5, R203, c[0x0][0x1c8], 0x1 ;  /* 0x00007200cbde1a11 */ /* 0x000fe200078a08ff */
[----:B------:R-:W-:Y:S01]  /*6260*/  FFMA.FTZ R55, R55, c[0x0][0x2d0], -R219 ;  /* 0x0000b40037377a23 */ /* 0x000fe200000108db */
[----:B------:R3:W-:Y:S01]  /*6270*/  MUFU.EX2 R230, R206 ;  /* 0x000000ce00e67308 */ /* 0x0007e20000000800 */
[--C-:B------:R-:W-:Y:S02]  /*6280*/  FFMA.FTZ R40, R40, c[0x0][0x2d0], -R209.reuse ;  /* 0x0000b40028287a23 */ /* 0x100fe400000108d1 */
[----:B------:R-:W-:Y:S01]  /*6290*/  FFMA.FTZ R41, R41, c[0x0][0x2d0], -R209 ;  /* 0x0000b40029297a23 */ /* 0x000fe200000108d1 */
[----:B----4-:R-:W-:Y:S01]  /*62a0*/  @P1 IADD3.X R202, R225, UR8, RZ, P6, !PT ;  /* 0x00000008e1ca1c10 */ /* 0x010fe2000b7fe4ff */
[----:B------:R-:W-:Y:S02]  /*62b0*/  FFMA.FTZ R225, R14, c[0x0][0x2d0], -R210 ;  /* 0x0000b4000ee17a23 */ /* 0x000fe400000108d2 */
[----:B-----5:R-:W-:Y:S01]  /*62c0*/  FMUL.FTZ R72, R199, R72 ;  /* 0x00000048c7487220 */ /* 0x020fe20000410000 */
[----:B------:R-:W-:Y:S01]  /*62d0*/  @P1 LEA.HI.X R223, R203, c[0x0][0x1cc], R202, 0x1, P5 ;  /* 0x00007300cbdf1a11 */ /* 0x000fe200028f0cca */
[----:B------:R-:W-:Y:S01]  /*62e0*/  FFMA.FTZ R203, R19, c[0x0][0x2d0], -R219 ;  /* 0x0000b40013cb7a23 */ /* 0x000fe200000108db */
[----:B------:R-:W4:Y:S01]  /*62f0*/  MUFU.EX2 R231, R207 ;  /* 0x000000cf00e77308 */ /* 0x000f220000000800 */
[--C-:B------:R-:W-:Y:S02]  /*6300*/  FFMA.FTZ R202, R9, c[0x0][0x2d0], -R209.reuse ;  /* 0x0000b40009ca7a23 */ /* 0x100fe400000108d1 */
[----:B------:R5:W-:Y:S01]  /*6310*/  @P1 LDGSTS.E.BYPASS.LTC128B.128 [R220+0x4100], [R222.64], !P3 ;  /* 0x04100000dedc1fae */ /* 0x000be2000d901d56 */
[----:B-1----:R-:W-:Y:S01]  /*6320*/  @P1 IADD3.X R204, R216, UR8, RZ, P4, !PT ;  /* 0x00000008d8cc1c10 */ /* 0x002fe2000a7fe4ff */
[----:B------:R-:W-:Y:S01]  /*6330*/  @UP1 UIADD3.X UR8, URZ, UR14, URZ, UP0, !UPT ;  /* 0x0000000e3f081290 */ /* 0x000fe200087fe43f */
[----:B------:R-:W-:Y:S02]  /*6340*/  FMUL.FTZ R9, R199, R189 ;  /* 0x000000bdc7097220 */ /* 0x000fe40000410000 */
[----:B------:R-:W-:Y:S01]  /*6350*/  @P1 LEA.HI.X R7, R205, c[0x0][0x1cc], R204, 0x1, P2 ;  /* 0x00007300cd071a11 */ /* 0x000fe200010f0ccc */
[C---:B------:R-:W-:Y:S01]  /*6360*/  FMUL.FTZ R73, R199.reuse, R73 ;  /* 0x00000049c7497220 */ /* 0x040fe20000410000 */
[----:B------:R-:W-:Y:S01]  /*6370*/  @P1 IADD3 R204, P2, R222, UR10, RZ ;  /* 0x0000000adecc1c10 */ /* 0x000fe2000ff5e0ff */
[----:B------:R-:W1:Y:S01]  /*6380*/  MUFU.EX2 R200, R200 ;  /* 0x000000c800c87308 */ /* 0x000e620000000800 */
[----:B------:R-:W-:Y:S01]  /*6390*/  FMUL.FTZ R76, R199, R76 ;  /* 0x0000004cc74c7220 */ /* 0x000fe20000410000 */
[----:B------:R1:W-:Y:S01]  /*63a0*/  @P1 LDGSTS.E.BYPASS.LTC128B.128 [R220+0x6100], [R6.64], !P0 ;  /* 0x0610000006dc1fae */ /* 0x0003e2000c101d56 */
[--C-:B---3--:R-:W-:Y:S01]  /*63b0*/  FFMA.FTZ R206, R8, c[0x0][0x2d0], -R209.reuse ;  /* 0x0000b40008ce7a23 */ /* 0x108fe200000108d1 */
[----:B------:R-:W-:Y:S01]  /*63c0*/  @P1 IADD3.X R205, R223, UR17, RZ, P2, !PT ;  /* 0x00000011dfcd1c10 */ /* 0x000fe200097fe4ff */
[C---:B------:R-:W-:Y:S01]  /*63d0*/  FMUL.FTZ R8, R199.reuse, R188 ;  /* 0x000000bcc7087220 */ /* 0x040fe20000410000 */
[----:B------:R-:W-:Y:S01]  /*63e0*/  @P1 IADD3 R18, P2, R204, UR10, RZ ;  /* 0x0000000acc121c10 */ /* 0x000fe2000ff5e0ff */
[----:B------:R-:W-:Y:S01]  /*63f0*/  FMUL.FTZ R77, R199, R77 ;  /* 0x0000004dc74d7220 */ /* 0x000fe20000410000 */
[----:B------:R-:W-:Y:S01]  /*6400*/  F2FP.BF16.PACK_AB R188, R227, R215 ;  /* 0x000000d7e3bc723e */ /* 0x000fe200000010ff */
[----:B------:R-:W-:Y:S01]  /*6410*/  FMUL.FTZ R88, R199, R88 ;  /* 0x00000058c7587220 */ /* 0x000fe20000410000 */
[----:B------:R3:W-:Y:S01]  /*6420*/  MUFU.EX2 R218, R206 ;  /* 0x000000ce00da7308 */ /* 0x0007e20000000800 */
[----:B------:R3:W-:Y:S01]  /*6430*/  @P1 LDGSTS.E.BYPASS.LTC128B.128 [R220+0x4900], [R204.64], !P3 ;  /* 0x04900000ccdc1fae */ /* 0x0007e2000d901d56 */
[----:B------:R-:W-:Y:S01]  /*6440*/  @P1 IADD3.X R19, R205, UR17, RZ, P2, !PT ;  /* 0x00000011cd131c10 */ /* 0x000fe200097fe4ff */
[----:B------:R-:W-:Y:S01]  /*6450*/  FMUL.FTZ R89, R199, R89 ;  /* 0x00000059c7597220 */ /* 0x000fe20000410000 */
[----:B----4-:R-:W-:Y:S01]  /*6460*/  F2FP.BF16.PACK_AB R189, R231, R221 ;  /* 0x000000dde7bd723e */ /* 0x010fe200000010ff */
[C---:B------:R-:W-:Y:S02]  /*6470*/  FMUL.FTZ R92, R199.reuse, R92 ;  /* 0x0000005cc75c7220 */ /* 0x040fe40000410000 */
[----:B------:R-:W-:Y:S02]  /*6480*/  FMUL.FTZ R93, R199, R93 ;  /* 0x0000005dc75d7220 */ /* 0x000fe40000410000 */
[----:B------:R4:W-:Y:S01]  /*6490*/  @P1 LDGSTS.E.BYPASS.LTC128B.128 [R220+0x6900], [R204.64+0x80], !P0 ;  /* 0x06900080ccdc1fae */ /* 0x0009e2000c101d56 */
[----:B------:R-:W4:Y:S01]  /*64a0*/  MUFU.EX2 R198, R198 ;  /* 0x000000c600c67308 */ /* 0x000f220000000800 */
[----:B-----5:R-:W-:Y:S02]  /*64b0*/  FFMA.FTZ R223, R12, c[0x0][0x2d0], -R209 ;  /* 0x0000b4000cdf7a23 */ /* 0x020fe400000108d1 */
[--C-:B------:R-:W-:Y:S02]  /*64c0*/  FFMA.FTZ R222, R15, c[0x0][0x2d0], -R210.reuse ;  /* 0x0000b4000fde7a23 */ /* 0x100fe400000108d2 */
[C---:B-1----:R-:W-:Y:S02]  /*64d0*/  FMUL.FTZ R16, R200.reuse, R180 ;  /* 0x000000b4c8107220 */ /* 0x042fe40000410000 */
[----:B------:R1:W-:Y:S01]  /*64e0*/  @P1 LDGSTS.E.BYPASS.LTC128B.128 [R220+0x5100], [R18.64], !P3 ;  /* 0x0510000012dc1fae */ /* 0x0003e2000d901d56 */
[----:B------:R-:W-:Y:S01]  /*64f0*/  FMUL.FTZ R17, R200, R181 ;  /* 0x000000b5c8117220 */ /* 0x000fe20000410000 */
[----:B------:R-:W-:Y:S01]  /*6500*/  @P1 IADD3 R6, P4, R18, UR10, RZ ;  /* 0x0000000a12061c10 */ /* 0x000fe2000ff9e0ff */
[----:B------:R-:W5:Y:S01]  /*6510*/  MUFU.EX2 R197, R197 ;  /* 0x000000c500c57308 */ /* 0x000f620000000800 */
[C---:B------:R-:W-:Y:S02]  /*6520*/  FMUL.FTZ R4, R200.reuse, R192 ;  /* 0x000000c0c8047220 */ /* 0x040fe40000410000 */
[----:B------:R-:W-:Y:S01]  /*6530*/  @P1 IADD3.X R7, R19, UR17, RZ, P4, !PT ;  /* 0x0000001113071c10 */ /* 0x000fe2000a7fe4ff */
[----:B------:R-:W-:Y:S01]  /*6540*/  FMUL.FTZ R5, R200, R193 ;  /* 0x000000c1c8057220 */ /* 0x000fe20000410000 */
[----:B---3--:R-:W-:Y:S01]  /*6550*/  @P1 IADD3 R206, P2, R204, UR9, RZ ;  /* 0x00000009ccce1c10 */ /* 0x008fe2000ff5e0ff */
[----:B------:R-:W-:Y:S02]  /*6560*/  FMUL.FTZ R12, R199, R184 ;  /* 0x000000b8c70c7220 */ /* 0x000fe40000410000 */
[C---:B------:R-:W-:Y:S01]  /*6570*/  FMUL.FTZ R68, R200.reuse, R68 ;  /* 0x00000044c8447220 */ /* 0x040fe20000410000 */
[----:B------:R-:W-:Y:S01]  /*6580*/  @P1 IADD3.X R207, R205, UR8, RZ, P2, !PT ;  /* 0x00000008cdcf1c10 */ /* 0x000fe200097fe4ff */
[----:B------:R-:W-:Y:S01]  /*6590*/  MUFU.EX2 R201, R201 ;  /* 0x000000c900c97308 */ /* 0x000fe20000000800 */
[C---:B------:R-:W-:Y:S02]  /*65a0*/  FMUL.FTZ R69, R200.reuse, R69 ;  /* 0x00000045c8457220 */ /* 0x040fe40000410000 */
[----:B------:R-:W-:Y:S01]  /*65b0*/  FMUL.FTZ R80, R200, R80 ;  /* 0x00000050c8507220 */ /* 0x000fe20000410000 */
[----:B------:R3:W-:Y:S01]  /*65c0*/  @P1 LDGSTS.E.BYPASS.LTC128B.128 [R220+0x7100], [R206.64], !P0 ;  /* 0x07100000cedc1fae */ /* 0x0007e2000c101d56 */
[----:B----4-:R-:W-:Y:S01]  /*65d0*/  FMUL.FTZ R70, R198, R70 ;  /* 0x00000046c6467220 */ /* 0x010fe20000410000 */
[----:B------:R-:W-:Y:S01]  /*65e0*/  @P1 IADD3 R204, P2, R18, UR9, RZ ;  /* 0x0000000912cc1c10 */ /* 0x000fe2000ff5e0ff */
[----:B------:R-:W-:Y:S02]  /*65f0*/  FMUL.FTZ R71, R198, R71 ;  /* 0x00000047c6477220 */ /* 0x000fe40000410000 */
[----:B------:R-:W-:Y:S01]  /*6600*/  FMUL.FTZ R81, R200, R81 ;  /* 0x00000051c8517220 */ /* 0x000fe20000410000 */
[----:B------:R-:W-:Y:S01]  /*6610*/  @P1 IADD3.X R205, R19, UR8, RZ, P2, !PT ;  /* 0x0000000813cd1c10 */ /* 0x000fe200097fe4ff */
[----:B------:R-:W4:Y:S01]  /*6620*/  MUFU.EX2 R203, R203 ;  /* 0x000000cb00cb7308 */ /* 0x000f220000000800 */
[----:B------:R3:W-:Y:S01]  /*6630*/  @P1 LDGSTS.E.BYPASS.LTC128B.128 [R220+0x5900], [R6.64], !P3 ;  /* 0x0590000006dc1fae */ /* 0x0007e2000d901d56 */
[C---:B------:R-:W-:Y:S02]  /*6640*/  FMUL.FTZ R82, R198.reuse, R82 ;  /* 0x00000052c6527220 */ /* 0x040fe40000410000 */
[C---:B-1----:R-:W-:Y:S02]  /*6650*/  FMUL.FTZ R18, R198.reuse, R182 ;  /* 0x000000b6c6127220 */ /* 0x042fe40000410000 */
[C---:B------:R-:W-:Y:S02]  /*6660*/  FMUL.FTZ R19, R198.reuse, R183 ;  /* 0x000000b7c6137220 */ /* 0x040fe40000410000 */
[C---:B-----5:R-:W-:Y:S01]  /*6670*/  FMUL.FTZ R11, R197.reuse, R191 ;  /* 0x000000bfc50b7220 */ /* 0x060fe20000410000 */
[----:B------:R1:W-:Y:S01]  /*6680*/  @P1 LDGSTS.E.BYPASS.LTC128B.128 [R220+0x7900], [R204.64], !P0 ;  /* 0x07900000ccdc1fae */ /* 0x0003e2000c101d56 */
[----:B------:R5:W-:Y:S01]  /*6690*/  MUFU.EX2 R214, R10 ;  /* 0x0000000a00d67308 */ /* 0x000be20000000800 */
[C---:B------:R-:W-:Y:S02]  /*66a0*/  FMUL.FTZ R14, R197.reuse, R186 ;  /* 0x000000bac50e7220 */ /* 0x040fe40000410000 */
[C---:B------:R-:W-:Y:S02]  /*66b0*/  FMUL.FTZ R15, R197.reuse, R187 ;  /* 0x000000bbc50f7220 */ /* 0x040fe40000410000 */
[C---:B------:R-:W-:Y:S02]  /*66c0*/  FMUL.FTZ R74, R197.reuse, R74 ;  /* 0x0000004ac54a7220 */ /* 0x040fe40000410000 */
[----:B------:R-:W-:Y:S01]  /*66d0*/  LDSM.16.MT88.4 R180, [R242+0x100] ;  /* 0x00010000f2b4783b */ /* 0x000fe20000004200 */
[C---:B------:R-:W-:Y:S02]  /*66e0*/  FMUL.FTZ R75, R197.reuse, R75 ;  /* 0x0000004bc54b7220 */ /* 0x040fe40000410000 */
[----:B------:R-:W2:Y:S01]  /*66f0*/  MUFU.EX2 R213, R202 ;  /* 0x000000ca00d57308 */ /* 0x000ea20000000800 */
[C---:B------:R-:W-:Y:S02]  /*6700*/  FMUL.FTZ R78, R197.reuse, R78 ;  /* 0x0000004ec54e7220 */ /* 0x040fe40000410000 */
[----:B------:R-:W-:Y:S01]  /*6710*/  FMUL.FTZ R79, R197, R79 ;  /* 0x0000004fc54f7220 */ /* 0x000fe20000410000 */
[----:B----4-:R-:W-:Y:S01]  /*6720*/  F2FP.BF16.PACK_AB R191, R203, R230 ;  /* 0x000000e6cbbf723e */ /* 0x010fe200000010ff */
[----:B------:R-:W-:Y:S01]  /*6730*/  FMUL.FTZ R83, R198, R83 ;  /* 0x00000053c6537220 */ /* 0x000fe20000410000 */
[----:B------:R-:W0:Y:S01]  /*6740*/  LDGDEPBAR ;  /* 0x00000000000079af */ /* 0x000e220000000000 */
[----:B------:R-:W-:Y:S02]  /*6750*/  FMUL.FTZ R84, R200, R84 ;  /* 0x00000054c8547220 */ /* 0x000fe40000410000 */
[C---:B---3--:R-:W-:Y:S01]  /*6760*/  FMUL.FTZ R6, R198.reuse, R194 ;  /* 0x000000c2c6067220 */ /* 0x048fe20000410000 */
[----:B------:R-:W-:Y:S01]  /*6770*/  MUFU.EX2 R223, R223 ;  /* 0x000000df00df7308 */ /* 0x000fe20000000800 */
[----:B------:R-:W-:Y:S02]  /*6780*/  FMUL.FTZ R7, R198, R195 ;  /* 0x000000c3c6077220 */ /* 0x000fe40000410000 */
[----:B------:R-:W-:Y:S02]  /*6790*/  FMUL.FTZ R85, R200, R85 ;  /* 0x00000055c8557220 */ /* 0x000fe40000410000 */
[----:B-----5:R-:W-:Y:S01]  /*67a0*/  FMUL.FTZ R10, R197, R190 ;  /* 0x000000bec50a7220 */ /* 0x020fe20000410000 */
[----:B-1----:R-:W1:Y:S01]  /*67b0*/  LDSM.16.MT88.4 R204, [R248+0x100] ;  /* 0x00010000f8cc783b */ /* 0x002e620000004200 */
[----:B------:R-:W-:Y:S01]  /*67c0*/  F2FP.BF16.PACK_AB R190, R201, R226 ;  /* 0x000000e2c9be723e */ /* 0x000fe200000010ff */
[----:B------:R-:W-:Y:S02]  /*67d0*/  FFMA.FTZ R184, R34, c[0x0][0x2d0], -R219 ;  /* 0x0000b40022b87a23 */ /* 0x000fe400000108db */
[----:B------:R-:W3:Y:S01]  /*67e0*/  MUFU.EX2 R202, R13 ;  /* 0x0000000d00ca7308 */ /* 0x000ee20000000800 */
[--C-:B------:R-:W-:Y:S02]  /*67f0*/  FFMA.FTZ R44, R44, c[0x0][0x2d0], -R209.reuse ;  /* 0x0000b4002c2c7a23 */ /* 0x100fe400000108d1 */
[----:B------:R-:W-:Y:S01]  /*6800*/  FFMA.FTZ R45, R45, c[0x0][0x2d0], -R209 ;  /* 0x0000b4002d2d7a23 */ /* 0x000fe200000108d1 */
[----:B--2---:R-:W-:Y:S01]  /*6810*/  F2FP.BF16.PACK_AB R192, R213, R218 ;  /* 0x000000dad5c0723e */ /* 0x004fe200000010ff */
[--C-:B------:R-:W-:Y:S02]  /*6820*/  FFMA.FTZ R42, R42, c[0x0][0x2d0], -R210.reuse ;  /* 0x0000b4002a2a7a23 */ /* 0x100fe400000108d2 */
[--C-:B------:R-:W-:Y:S02]  /*6830*/  FFMA.FTZ R43, R43, c[0x0][0x2d0], -R210.reuse ;  /* 0x0000b4002b2b7a23 */ /* 0x100fe400000108d2 */
[--C-:B------:R-:W-:Y:S01]  /*6840*/  FFMA.FTZ R47, R47, c[0x0][0x2d0], -R210.reuse ;  /* 0x0000b4002f2f7a23 */ /* 0x100fe200000108d2 */
[----:B------:R-:W-:Y:S01]  /*6850*/  MUFU.EX2 R222, R222 ;  /* 0x000000de00de7308 */ /* 0x000fe20000000800 */
[C---:B------:R-:W-:Y:S02]  /*6860*/  FMUL.FTZ R86, R198.reuse, R86 ;  /* 0x00000056c6567220 */ /* 0x040fe40000410000 */
[----:B------:R-:W-:Y:S02]  /*6870*/  FMUL.FTZ R87, R198, R87 ;  /* 0x00000057c6577220 */ /* 0x000fe40000410000 */
[C---:B------:R-:W-:Y:S02]  /*6880*/  FMUL.FTZ R90, R197.reuse, R90 ;  /* 0x0000005ac55a7220 */ /* 0x040fe40000410000 */
[C---:B------:R-:W-:Y:S02]  /*6890*/  FMUL.FTZ R91, R197.reuse, R91 ;  /* 0x0000005bc55b7220 */ /* 0x040fe40000410000 */
[C---:B------:R-:W-:Y:S01]  /*68a0*/  FMUL.FTZ R94, R197.reuse, R94 ;  /* 0x0000005ec55e7220 */ /* 0x040fe20000410000 */
[----:B------:R-:W2:Y:S01]  /*68b0*/  MUFU.EX2 R229, R229 ;  /* 0x000000e500e57308 */ /* 0x000ea20000000800 */
[----:B------:R-:W-:Y:S02]  /*68c0*/  FMUL.FTZ R95, R197, R95 ;  /* 0x0000005fc55f7220 */ /* 0x000fe40000410000 */
[----:B------:R-:W-:Y:S01]  /*68d0*/  FMUL.FTZ R96, R200, R96 ;  /* 0x00000060c8607220 */ /* 0x000fe20000410000 */
[----:B---3--:R-:W-:Y:S01]  /*68e0*/  F2FP.BF16.PACK_AB R194, R202, R223 ;  /* 0x000000dfcac2723e */ /* 0x008fe200000010ff */
[----:B------:R-:W-:Y:S02]  /*68f0*/  FMUL.FTZ R13, R199, R185 ;  /* 0x000000b9c70d7220 */ /* 0x000fe40000410000 */
[--C-:B------:R-:W-:Y:S02]  /*6900*/  FFMA.FTZ R185, R32, c[0x0][0x2d0], -R217.reuse ;  /* 0x0000b40020b97a23 */ /* 0x100fe400000108d9 */
[----:B------:R-:W-:Y:S01]  /*6910*/  FMUL.FTZ R97, R200, R97 ;  /* 0x00000061c8617220 */ /* 0x000fe20000410000 */
[----:B------:R-:W3:Y:S01]  /*6920*/  MUFU.EX2 R225, R225 ;  /* 0x000000e100e17308 */ /* 0x000ee20000000800 */
[C---:B------:R-:W-:Y:S02]  /*6930*/  FMUL.FTZ R98, R198.reuse, R98 ;  /* 0x00000062c6627220 */ /* 0x040fe40000410000 */
[----:B------:R-:W-:Y:S02]  /*6940*/  FMUL.FTZ R99, R198, R99 ;  /* 0x00000063c6637220 */ /* 0x000fe40000410000 */
[C---:B------:R-:W-:Y:S01]  /*6950*/  FMUL.FTZ R100, R200.reuse, R100 ;  /* 0x00000064c8647220 */ /* 0x040fe20000410000 */
[-C--:B-1----:R-:W-:Y:S04]  /*6960*/  HMMA.16816.F32.BF16 R4, R188, R204.reuse, R4 ;  /* 0x000000ccbc04723c */ /* 0x082fe80000041804 */
[----:B------:R-:W-:Y:S01]  /*6970*/  MUFU.EX2 R185, R185 ;  /* 0x000000b900b97308 */ /* 0x000fe20000000800 */
[----:B------:R-:W-:Y:S02]  /*6980*/  FMUL.FTZ R101, R200, R101 ;  /* 0x00000065c8657220 */ /* 0x000fe40000410000 */
[C---:B------:R-:W-:Y:S01]  /*6990*/  FMUL.FTZ R102, R198.reuse, R102 ;  /* 0x00000066c6667220 */ /* 0x040fe20000410000 */
[----:B--2---:R-:W-:Y:S01]  /*69a0*/  F2FP.BF16.PACK_AB R193, R229, R214 ;  /* 0x000000d6e5c1723e */ /* 0x004fe200000010ff */
[----:B------:R-:W-:Y:S03]  /*69b0*/  FMUL.FTZ R103, R198, R103 ;  /* 0x00000067c6677220 */ /* 0x000fe60000410000 */
[C---:B------:R-:W-:Y:S02]  /*69c0*/  FMUL.FTZ R104, R199.reuse, R104 ;  /* 0x00000068c7687220 */ /* 0x040fe40000410000 */
[----:B------:R-:W-:Y:S01]  /*69d0*/  FMUL.FTZ R105, R199, R105 ;  /* 0x00000069c7697220 */ /* 0x000fe20000410000 */
[----:B------:R-:W-:Y:S01]  /*69e0*/  MUFU.EX2 R184, R184 ;  /* 0x000000b800b87308 */ /* 0x000fe20000000800 */
[C---:B------:R-:W-:Y:S01]  /*69f0*/  FMUL.FTZ R106, R197.reuse, R106 ;  /* 0x0000006ac56a7220 */ /* 0x040fe20000410000 */
[----:B---3--:R-:W-:Y:S01]  /*6a00*/  F2FP.BF16.PACK_AB R195, R222, R225 ;  /* 0x000000e1dec3723e */ /* 0x008fe200000010ff */
[----:B------:R-:W-:Y:S02]  /*6a10*/  FMUL.FTZ R107, R197, R107 ;  /* 0x0000006bc56b7220 */ /* 0x000fe40000410000 */
[C---:B------:R-:W-:Y:S02]  /*6a20*/  FMUL.FTZ R108, R199.reuse, R108 ;  /* 0x0000006cc76c7220 */ /* 0x040fe40000410000 */
[----:B------:R-:W-:Y:S02]  /*6a30*/  FMUL.FTZ R109, R199, R109 ;  /* 0x0000006dc76d7220 */ /* 0x000fe40000410000 */
[C---:B------:R-:W-:Y:S01]  /*6a40*/  HMMA.16816.F32.BF16 R8, R192.reuse, R204, R8 ;  /* 0x000000ccc008723c */ /* 0x040fe20000041808 */
[----:B------:R-:W-:Y:S03]  /*6a50*/  MUFU.EX2 R212, R40 ;  /* 0x0000002800d47308 */ /* 0x000fe60000000800 */
[C---:B------:R-:W-:Y:S02]  /*6a60*/  FMUL.FTZ R110, R197.reuse, R110 ;  /* 0x0000006ec56e7220 */ /* 0x040fe40000410000 */
[----:B------:R-:W-:Y:S02]  /*6a70*/  FMUL.FTZ R111, R197, R111 ;  /* 0x0000006fc56f7220 */ /* 0x000fe40000410000 */
[-C--:B------:R-:W-:Y:S03]  /*6a80*/  HMMA.16816.F32.BF16 R12, R192, R206.reuse, R12 ;  /* 0x000000cec00c723c */ /* 0x080fe6000004180c */
[----:B------:R-:W-:Y:S01]  /*6a90*/  MUFU.EX2 R211, R41 ;  /* 0x0000002900d37308 */ /* 0x000fe20000000800 */
[----:B------:R-:W-:Y:S02]  /*6aa0*/  FFMA.FTZ R204, R33, c[0x0][0x2d0], -R217 ;  /* 0x0000b40021cc7a23 */ /* 0x000fe400000108d9 */
[----:B------:R-:W-:Y:S02]  /*6ab0*/  FFMA.FTZ R205, R35, c[0x0][0x2d0], -R219 ;  /* 0x0000b40023cd7a23 */ /* 0x000fe400000108db */
[C---:B------:R-:W-:Y:S01]  /*6ac0*/  HMMA.16816.F32.BF16 R16, R188.reuse, R206, R16 ;  /* 0x000000cebc10723c */ /* 0x040fe20000041810 */
[----:B------:R-:W-:Y:S03]  /*6ad0*/  LDSM.16.MT88.4 R32, [R248+0x900] ;  /* 0x00090000f820783b */ /* 0x000fe60000004200 */
[C---:B------:R-:W-:Y:S01]  /*6ae0*/  FMUL.FTZ R112, R200.reuse, R112 ;  /* 0x00000070c8707220 */ /* 0x040fe20000410000 */
[----:B------:R-:W-:Y:S01]  /*6af0*/  MUFU.EX2 R224, R44 ;  /* 0x0000002c00e07308 */ /* 0x000fe20000000800 */
[----:B------:R-:W-:Y:S02]  /*6b00*/  FMUL.FTZ R113, R200, R113 ;  /* 0x00000071c8717220 */ /* 0x000fe40000410000 */
[-C--:B------:R-:W-:Y:S04]  /*6b10*/  HMMA.16816.F32.BF16 R68, R188, R180.reuse, R68 ;  /* 0x000000b4bc44723c */ /* 0x080fe80000041844 */
[C---:B------:R-:W-:Y:S02]  /*6b20*/  FMUL.FTZ R114, R198.reuse, R114 ;  /* 0x00000072c6727220 */ /* 0x040fe40000410000 */
[----:B------:R-:W-:Y:S01]  /*6b30*/  FMUL.FTZ R115, R198, R115 ;  /* 0x00000073c6737220 */ /* 0x000fe20000410000 */
[----:B------:R-:W-:Y:S01]  /*6b40*/  MUFU.EX2 R220, R42 ;  /* 0x0000002a00dc7308 */ /* 0x000fe20000000800 */
[C---:B------:R-:W-:Y:S04]  /*6b50*/  HMMA.16816.F32.BF16 R72, R192.reuse, R180, R72 ;  /* 0x000000b4c048723c */ /* 0x040fe80000041848 */
[C---:B------:R-:W-:Y:S02]  /*6b60*/  FMUL.FTZ R116, R200.reuse, R116 ;  /* 0x00000074c8747220 */ /* 0x040fe40000410000 */
[----:B------:R-:W-:Y:S02]  /*6b70*/  FMUL.FTZ R117, R200, R117 ;  /* 0x00000075c8757220 */ /* 0x000fe40000410000 */
[-C--:B------:R-:W-:Y:S01]  /*6b80*/  HMMA.16816.F32.BF16 R76, R192, R182.reuse, R76 ;  /* 0x000000b6c04c723c */ /* 0x080fe2000004184c */
[----:B------:R-:W-:Y:S03]  /*6b90*/  MUFU.EX2 R204, R204 ;  /* 0x000000cc00cc7308 */ /* 0x000fe60000000800 */
[C---:B------:R-:W-:Y:S02]  /*6ba0*/  FMUL.FTZ R118, R198.reuse, R118 ;  /* 0x00000076c6767220 */ /* 0x040fe40000410000 */
[----:B------:R-:W-:Y:S02]  /*6bb0*/  FMUL.FTZ R119, R198, R119 ;  /* 0x00000077c6777220 */ /* 0x000fe40000410000 */
[C---:B------:R-:W-:Y:S01]  /*6bc0*/  HMMA.16816.F32.BF16 R80, R188.reuse, R182, R80 ;  /* 0x000000b6bc50723c */ /* 0x040fe20000041850 */
[----:B------:R-:W1:Y:S02]  /*6bd0*/  LDSM.16.MT88.4 R180, [R241+0x100] ;  /* 0x00010000f1b4783b */ /* 0x000e640000004200 */
[----:B------:R-:W-:Y:S01]  /*6be0*/  MUFU.EX2 R205, R205 ;  /* 0x000000cd00cd7308 */ /* 0x000fe20000000800 */
[C---:B------:R-:W-:Y:S02]  /*6bf0*/  FMUL.FTZ R120, R199.reuse, R120 ;  /* 0x00000078c7787220 */ /* 0x040fe40000410000 */
[----:B------:R-:W-:Y:S02]  /*6c00*/  FMUL.FTZ R121, R199, R121 ;  /* 0x00000079c7797220 */ /* 0x000fe40000410000 */
[C---:B------:R-:W-:Y:S04]  /*6c10*/  FMUL.FTZ R122, R197.reuse, R122 ;  /* 0x0000007ac57a7220 */ /* 0x040fe80000410000 */
[----:B------:R-:W-:Y:S02]  /*6c20*/  FMUL.FTZ R123, R197, R123 ;  /* 0x0000007bc57b7220 */ /* 0x000fe40000410000 */
[C---:B------:R-:W-:Y:S02]  /*6c30*/  FMUL.FTZ R124, R199.reuse, R124 ;  /* 0x0000007cc77c7220 */ /* 0x040fe40000410000 */
        /* <DEDUP_REMOVED lines=12> */
[----:B------:R-:W-:Y:S01]  /*6d00*/  FMUL.FTZ R137, R199, R137 ;  /* 0x00000089c7897220 */ /* 0x000fe20000410000 */
[-C--:B-1----:R-:W-:Y:S03]  /*6d10*/  HMMA.16816.F32.BF16 R84, R188, R180.reuse, R84 ;  /* 0x000000b4bc54723c */ /* 0x082fe60000041854 */
[C---:B------:R-:W-:Y:S02]  /*6d20*/  FMUL.FTZ R138, R197.reuse, R138 ;  /* 0x0000008ac58a7220 */ /* 0x040fe40000410000 */
[----:B------:R-:W-:Y:S02]  /*6d30*/  FMUL.FTZ R139, R197, R139 ;  /* 0x0000008bc58b7220 */ /* 0x000fe40000410000 */
[C---:B------:R-:W-:Y:S01]  /*6d40*/  FMUL.FTZ R140, R199.reuse, R140 ;  /* 0x0000008cc78c7220 */ /* 0x040fe20000410000 */
[C---:B------:R-:W-:Y:S04]  /*6d50*/  HMMA.16816.F32.BF16 R88, R192.reuse, R180, R88 ;  /* 0x000000b4c058723c */ /* 0x040fe80000041858 */
[----:B------:R-:W-:Y:S02]  /*6d60*/  FMUL.FTZ R141, R199, R141 ;  /* 0x0000008dc78d7220 */ /* 0x000fe40000410000 */
[C---:B------:R-:W-:Y:S02]  /*6d70*/  FMUL.FTZ R142, R197.reuse, R142 ;  /* 0x0000008ec58e7220 */ /* 0x040fe40000410000 */
[-C--:B------:R-:W-:Y:S04]  /*6d80*/  HMMA.16816.F32.BF16 R92, R192, R182.reuse, R92 ;  /* 0x000000b6c05c723c */ /* 0x080fe8000004185c */
[----:B------:R-:W-:Y:S02]  /*6d90*/  FMUL.FTZ R143, R197, R143 ;  /* 0x0000008fc58f7220 */ /* 0x000fe40000410000 */
[C---:B------:R-:W-:Y:S02]  /*6da0*/  FMUL.FTZ R144, R200.reuse, R144 ;  /* 0x00000090c8907220 */ /* 0x040fe40000410000 */
[C---:B------:R-:W-:Y:S01]  /*6db0*/  HMMA.16816.F32.BF16 R96, R188.reuse, R182, R96 ;  /* 0x000000b6bc60723c */ /* 0x040fe20000041860 */
[----:B------:R-:W1:Y:S03]  /*6dc0*/  LDSM.16.MT88.4 R180, [R240+0x100] ;  /* 0x00010000f0b4783b */ /* 0x000e660000004200 */
[----:B------:R-:W-:Y:S02]  /*6dd0*/  FMUL.FTZ R145, R200, R145 ;  /* 0x00000091c8917220 */ /* 0x000fe40000410000 */
[C---:B------:R-:W-:Y:S02]  /*6de0*/  FMUL.FTZ R146, R198.reuse, R146 ;  /* 0x00000092c6927220 */ /* 0x040fe40000410000 */
[----:B------:R-:W-:Y:S04]  /*6df0*/  FMUL.FTZ R147, R198, R147 ;  /* 0x00000093c6937220 */ /* 0x000fe80000410000 */
        /* <DEDUP_REMOVED lines=11> */
[C---:B------:R-:W-:Y:S02]  /*6eb0*/  FMUL.FTZ R159, R197.reuse, R159 ;  /* 0x0000009fc59f7220 */ /* 0x040fe40000410000 */
[C---:B------:R-:W-:Y:S02]  /*6ec0*/  FMUL.FTZ R160, R200.reuse, R160 ;  /* 0x000000a0c8a07220 */ /* 0x040fe40000410000 */
[----:B------:R-:W-:Y:S02]  /*6ed0*/  FMUL.FTZ R161, R200, R161 ;  /* 0x000000a1c8a17220 */ /* 0x000fe40000410000 */
[C---:B------:R-:W-:Y:S01]  /*6ee0*/  FMUL.FTZ R162, R198.reuse, R162 ;  /* 0x000000a2c6a27220 */ /* 0x040fe20000410000 */
[-C--:B-1----:R-:W-:Y:S03]  /*6ef0*/  HMMA.16816.F32.BF16 R100, R188, R180.reuse, R100 ;  /* 0x000000b4bc64723c */ /* 0x082fe60000041864 */
[----:B------:R-:W-:Y:S02]  /*6f00*/  FMUL.FTZ R163, R198, R163 ;  /* 0x000000a3c6a37220 */ /* 0x000fe40000410000 */
[C---:B------:R-:W-:Y:S02]  /*6f10*/  FMUL.FTZ R164, R200.reuse, R164 ;  /* 0x000000a4c8a47220 */ /* 0x040fe40000410000 */
[----:B------:R-:W-:Y:S01]  /*6f20*/  FMUL.FTZ R165, R200, R165 ;  /* 0x000000a5c8a57220 */ /* 0x000fe20000410000 */
[C---:B------:R-:W-:Y:S04]  /*6f30*/  HMMA.16816.F32.BF16 R104, R192.reuse, R180, R104 ;  /* 0x000000b4c068723c */ /* 0x040fe80000041868 */
[C---:B------:R-:W-:Y:S02]  /*6f40*/  FMUL.FTZ R166, R198.reuse, R166 ;  /* 0x000000a6c6a67220 */ /* 0x040fe40000410000 */
[----:B------:R-:W-:Y:S02]  /*6f50*/  FMUL.FTZ R167, R198, R167 ;  /* 0x000000a7c6a77220 */ /* 0x000fe40000410000 */
[-C--:B------:R-:W-:Y:S04]  /*6f60*/  HMMA.16816.F32.BF16 R108, R192, R182.reuse, R108 ;  /* 0x000000b6c06c723c */ /* 0x080fe8000004186c */
[C---:B------:R-:W-:Y:S02]  /*6f70*/  FMUL.FTZ R170, R197.reuse, R170 ;  /* 0x000000aac5aa7220 */ /* 0x040fe40000410000 */
[C---:B------:R-:W-:Y:S02]  /*6f80*/  FMUL.FTZ R171, R197.reuse, R171 ;  /* 0x000000abc5ab7220 */ /* 0x040fe40000410000 */
[C---:B------:R-:W-:Y:S01]  /*6f90*/  HMMA.16816.F32.BF16 R112, R188.reuse, R182, R112 ;  /* 0x000000b6bc70723c */ /* 0x040fe20000041870 */
[----:B------:R-:W1:Y:S03]  /*6fa0*/  LDSM.16.MT88.4 R180, [R248+0x2100] ;  /* 0x00210000f8b4783b */ /* 0x000e660000004200 */
[C---:B------:R-:W-:Y:S02]  /*6fb0*/  FMUL.FTZ R174, R197.reuse, R174 ;  /* 0x000000aec5ae7220 */ /* 0x040fe40000410000 */
[----:B------:R-:W-:Y:S02]  /*6fc0*/  FMUL.FTZ R175, R197, R175 ;  /* 0x000000afc5af7220 */ /* 0x000fe40000410000 */
[--C-:B------:R-:W-:Y:S04]  /*6fd0*/  FFMA.FTZ R206, R28, c[0x0][0x2d0], -R209.reuse ;  /* 0x0000b4001cce7a23 */ /* 0x100fe800000108d1 */
[----:B------:R-:W-:Y:S02]  /*6fe0*/  FFMA.FTZ R207, R29, c[0x0][0x2d0], -R209 ;  /* 0x0000b4001dcf7a23 */ /* 0x000fe400000108d1 */
[----:B------:R-:W-:Y:S01]  /*6ff0*/  MUFU.EX2 R206, R206 ;  /* 0x000000ce00ce7308 */ /* 0x000fe20000000800 */
[C---:B------:R-:W-:Y:S02]  /*7000*/  FFMA.FTZ R215, R200.reuse, R208, R215 ;  /* 0x000000d0c8d77223 */ /* 0x040fe400000100d7 */
[C---:B------:R-:W-:Y:S02]  /*7010*/  FMUL.FTZ R168, R199.reuse, R168 ;  /* 0x000000a8c7a87220 */ /* 0x040fe40000410000 */
[C---:B------:R-:W-:Y:S02]  /*7020*/  FMUL.FTZ R169, R199.reuse, R169 ;  /* 0x000000a9c7a97220 */ /* 0x040fe40000410000 */
[C---:B------:R-:W-:Y:S02]  /*7030*/  FMUL.FTZ R172, R199.reuse, R172 ;  /* 0x000000acc7ac7220 */ /* 0x040fe40000410000 */
[----:B------:R-:W-:Y:S01]  /*7040*/  FMUL.FTZ R173, R199, R173 ;  /* 0x000000adc7ad7220 */ /* 0x000fe20000410000 */
[----:B------:R-:W2:Y:S01]  /*7050*/  MUFU.EX2 R207, R207 ;  /* 0x000000cf00cf7308 */ /* 0x000ea20000000800 */
[----:B------:R-:W-:Y:S02]  /*7060*/  FFMA.FTZ R186, R21, c[0x0][0x2d0], -R217 ;  /* 0x0000b40015ba7a23 */ /* 0x000fe400000108d9 */
[----:B------:R-:W-:Y:S02]  /*7070*/  FMUL.FTZ R21, R200, R177 ;  /* 0x000000b1c8157220 */ /* 0x000fe40000410000 */
[--C-:B------:R-:W-:Y:S02]  /*7080*/  FFMA.FTZ R187, R23, c[0x0][0x2d0], -R219.reuse ;  /* 0x0000b40017bb7a23 */ /* 0x100fe400000108db */
[----:B------:R-:W-:Y:S02]  /*7090*/  FMUL.FTZ R23, R198, R179 ;  /* 0x000000b3c6177220 */ /* 0x000fe40000410000 */
[----:B------:R-:W-:Y:S01]  /*70a0*/  FFMA.FTZ R179, R66, c[0x0][0x2d0], -R219 ;  /* 0x0000b40042b37a23 */ /* 0x000fe200000108db */
[----:B------:R-:W-:Y:S01]  /*70b0*/  MUFU.EX2 R186, R186 ;  /* 0x000000ba00ba7308 */ /* 0x000fe20000000800 */
[----:B------:R-:W-:Y:S02]  /*70c0*/  FFMA.FTZ R177, R64, c[0x0][0x2d0], -R217 ;  /* 0x0000b40040b17a23 */ /* 0x000fe400000108d9 */
[--C-:B------:R-:W-:Y:S01]  /*70d0*/  FFMA.FTZ R64, R30, c[0x0][0x2d0], -R210.reuse ;  /* 0x0000b4001e407a23 */ /* 0x100fe200000108d2 */
[-C--:B-1----:R-:W-:Y:S06]  /*70e0*/  HMMA.16816.F32.BF16 R116, R188, R180.reuse, R116 ;  /* 0x000000b4bc74723c */ /* 0x082fec0000041874 */
[----:B------:R-:W-:Y:S01]  /*70f0*/  MUFU.EX2 R64, R64 ;  /* 0x0000004000407308 */ /* 0x000fe20000000800 */
[----:B--2---:R-:W-:Y:S01]  /*7100*/  F2FP.BF16.PACK_AB R30, R207, R206 ;  /* 0x000000cecf1e723e */ /* 0x004fe200000010ff */
[C---:B------:R-:W-:Y:S08]  /*7110*/  HMMA.16816.F32.BF16 R120, R192.reuse, R180, R120 ;  /* 0x000000b4c078723c */ /* 0x040ff00000041878 */
[----:B------:R-:W-:Y:S01]  /*7120*/  MUFU.EX2 R187, R187 ;  /* 0x000000bb00bb7308 */ /* 0x000fe20000000800 */
[-C--:B------:R-:W-:Y:S08]  /*7130*/  HMMA.16816.F32.BF16 R124, R192, R182.reuse, R124 ;  /* 0x000000b6c07c723c */ /* 0x080ff0000004187c */
[C---:B------:R-:W-:Y:S01]  /*7140*/  HMMA.16816.F32.BF16 R128, R188.reuse, R182, R128 ;  /* 0x000000b6bc80723c */ /* 0x040fe20000041880 */
[----:B------:R-:W1:Y:S07]  /*7150*/  LDSM.16.MT88.4 R180, [R242+0x2100] ;  /* 0x00210000f2b4783b */ /* 0x000e6e0000004200 */
[-C--:B-1----:R-:W-:Y:S08]  /*7160*/  HMMA.16816.F32.BF16 R132, R188, R180.reuse, R132 ;  /* 0x000000b4bc84723c */ /* 0x082ff00000041884 */
[C---:B------:R-:W-:Y:S08]  /*7170*/  HMMA.16816.F32.BF16 R136, R192.reuse, R180, R136 ;  /* 0x000000b4c088723c */ /* 0x040ff00000041888 */
        /* <DEDUP_REMOVED lines=9> */
[C---:B------:R-:W-:Y:S07]  /*7210*/  HMMA.16816.F32.BF16 R168, R192.reuse, R180, R168 ;  /* 0x000000b4c0a8723c */ /* 0x040fee00000418a8 */
[--C-:B------:R-:W-:Y:S01]  /*7220*/  FFMA.FTZ R181, R56, c[0x0][0x2d0], -R209.reuse ;  /* 0x0000b40038b57a23 */ /* 0x100fe200000108d1 */
[-C--:B------:R-:W-:Y:S04]  /*7230*/  HMMA.16816.F32.BF16 R172, R192, R182.reuse, R172 ;  /* 0x000000b6c0ac723c */ /* 0x080fe800000418ac */
[----:B------:R-:W-:Y:S03]  /*7240*/  FFMA.FTZ R180, R57, c[0x0][0x2d0], -R209 ;  /* 0x0000b40039b47a23 */ /* 0x000fe600000108d1 */
[----:B------:R-:W-:Y:S02]  /*7250*/  FFMA.FTZ R193, R20, c[0x0][0x2d0], -R217 ;  /* 0x0000b40014c17a23 */ /* 0x000fe400000108d9 */
[----:B------:R-:W-:Y:S02]  /*7260*/  FMUL.FTZ R20, R200, R176 ;  /* 0x000000b0c8147220 */ /* 0x000fe40000410000 */
[----:B------:R1:W-:Y:S01]  /*7270*/  MUFU.EX2 R200, R43 ;  /* 0x0000002b00c87308 */ /* 0x0003e20000000800 */
[--C-:B------:R-:W-:Y:S02]  /*7280*/  FFMA.FTZ R194, R22, c[0x0][0x2d0], -R219.reuse ;  /* 0x0000b40016c27a23 */ /* 0x100fe400000108db */
[----:B------:R-:W-:Y:S02]  /*7290*/  FMUL.FTZ R22, R198, R178 ;  /* 0x000000b2c6167220 */ /* 0x000fe40000410000 */
[----:B------:R-:W-:Y:S02]  /*72a0*/  FFMA.FTZ R178, R54, c[0x0][0x2d0], -R219 ;  /* 0x0000b40036b27a23 */ /* 0x000fe400000108db */
[--C-:B------:R-:W-:Y:S02]  /*72b0*/  FFMA.FTZ R54, R60, c[0x0][0x2d0], -R209.reuse ;  /* 0x0000b4003c367a23 */ /* 0x100fe400000108d1 */
[--C-:B------:R-:W-:Y:S01]  /*72c0*/  FFMA.FTZ R195, R24, c[0x0][0x2d0], -R209.reuse ;  /* 0x0000b40018c37a23 */ /* 0x100fe200000108d1 */
[----:B------:R-:W-:Y:S01]  /*72d0*/  HMMA.16816.F32.BF16 R20, R188, R182, R20 ;  /* 0x000000b6bc14723c */ /* 0x000fe20000041814 */
[----:B------:R-:W2:Y:S01]  /*72e0*/  MUFU.EX2 R193, R193 ;  /* 0x000000c100c17308 */ /* 0x000ea20000000800 */
[----:B------:R-:W3:Y:S02]  /*72f0*/  LDL.LU R191, [R1+0x50] ;  /* 0x0000500001bf7983 */ /* 0x000ee40000300800 */
[----:B------:R-:W-:Y:S02]  /*7300*/  FFMA.FTZ R192, R25, c[0x0][0x2d0], -R209 ;  /* 0x0000b40019c07a23 */ /* 0x000fe400000108d1 */
[--C-:B------:R-:W-:Y:S01]  /*7310*/  FFMA.FTZ R176, R26, c[0x0][0x2d0], -R210.reuse ;  /* 0x0000b4001ab07a23 */ /* 0x100fe200000108d2 */
[----:B------:R-:W-:Y:S01]  /*7320*/  F2FP.BF16.PACK_AB R26, R204, R185 ;  /* 0x000000b9cc1a723e */ /* 0x000fe200000010ff */
[--C-:B------:R-:W-:Y:S01]  /*7330*/  FFMA.FTZ R182, R49, c[0x0][0x2d0], -R217.reuse ;  /* 0x0000b40031b67a23 */ /* 0x100fe200000108d9 */
[----:B------:R-:W4:Y:S02]  /*7340*/  LDL.LU R190, [R1+0x4c] ;  /* 0x00004c0001be7983 */ /* 0x000f240000300800 */
[----:B------:R5:W-:Y:S01]  /*7350*/  MUFU.EX2 R49, R27 ;  /* 0x0000001b00317308 */ /* 0x000be20000000800 */
[--C-:B------:R-:W-:Y:S02]  /*7360*/  FFMA.FTZ R183, R48, c[0x0][0x2d0], -R217.reuse ;  /* 0x0000b40030b77a23 */ /* 0x100fe400000108d9 */
[--C-:B------:R-:W-:Y:S01]  /*7370*/  FFMA.FTZ R189, R36, c[0x0][0x2d0], -R217.reuse ;  /* 0x0000b40024bd7a23 */ /* 0x100fe200000108d9 */
[----:B-1----:R-:W-:Y:S01]  /*7380*/  LDSM.16.MT88.4 R40, [R241+0x1100] ;  /* 0x00110000f128783b */ /* 0x002fe20000004200 */
[--C-:B------:R-:W-:Y:S02]  /*7390*/  FFMA.FTZ R188, R37, c[0x0][0x2d0], -R217.reuse ;  /* 0x0000b40025bc7a23 */ /* 0x100fe400000108d9 */
[----:B------:R-:W-:Y:S02]  /*73a0*/  FFMA.FTZ R217, R65, c[0x0][0x2d0], -R217 ;  /* 0x0000b40041d97a23 */ /* 0x000fe400000108d9 */
[--C-:B------:R-:W-:Y:S01]  /*73b0*/  FFMA.FTZ R65, R31, c[0x0][0x2d0], -R210.reuse ;  /* 0x0000b4001f417a23 */ /* 0x100fe200000108d2 */
[----:B------:R-:W1:Y:S01]  /*73c0*/  MUFU.EX2 R194, R194 ;  /* 0x000000c200c27308 */ /* 0x000e620000000800 */
[--C-:B------:R-:W-:Y:S02]  /*73d0*/  FFMA.FTZ R37, R50, c[0x0][0x2d0], -R219.reuse ;  /* 0x0000b40032257a23 */ /* 0x100fe400000108db */
[--C-:B------:R-:W-:Y:S01]  /*73e0*/  FFMA.FTZ R36, R51, c[0x0][0x2d0], -R219.reuse ;  /* 0x0000b40033247a23 */ /* 0x100fe200000108db */
[----:B--2---:R-:W-:Y:S01]  /*73f0*/  F2FP.BF16.PACK_AB R24, R186, R193 ;  /* 0x000000c1ba18723e */ /* 0x004fe200000010ff */
[----:B------:R-:W-:Y:S02]  /*7400*/  FFMA.FTZ R219, R67, c[0x0][0x2d0], -R219 ;  /* 0x0000b40043db7a23 */ /* 0x000fe400000108db */
[--C-:B------:R-:W-:Y:S02]  /*7410*/  FFMA.FTZ R67, R46, c[0x0][0x2d0], -R210.reuse ;  /* 0x0000b4002e437a23 */ /* 0x100fe400000108d2 */
[----:B------:R-:W2:Y:S01]  /*7420*/  LDL.LU R46, [R1+0x48] ;  /* 0x00004800012e7983 */ /* 0x000ea20000300800 */
[----:B------:R-:W-:Y:S01]  /*7430*/  MUFU.EX2 R195, R195 ;  /* 0x000000c300c37308 */ /* 0x000fe20000000800 */
[--C-:B------:R-:W-:Y:S02]  /*7440*/  FFMA.FTZ R51, R58, c[0x0][0x2d0], -R210.reuse ;  /* 0x0000b4003a337a23 */ /* 0x100fe400000108d2 */
[--C-:B------:R-:W-:Y:S01]  /*7450*/  FFMA.FTZ R50, R59, c[0x0][0x2d0], -R210.reuse ;  /* 0x0000b4003b327a23 */ /* 0x100fe200000108d2 */
[----:B-----5:R-:W-:Y:S01]  /*7460*/  F2FP.BF16.PACK_AB R27, R205, R184 ;  /* 0x000000b8cd1b723e */ /* 0x020fe200000010ff */
[--C-:B------:R-:W-:Y:S02]  /*7470*/  FFMA.FTZ R48, R62, c[0x0][0x2d0], -R210.reuse ;  /* 0x0000b4003e307a23 */ /* 0x100fe400000108d2 */
[----:B------:R-:W-:Y:S02]  /*7480*/  FFMA.FTZ R210, R63, c[0x0][0x2d0], -R210 ;  /* 0x0000b4003fd27a23 */ /* 0x000fe400000108d2 */
[----:B------:R-:W-:Y:S01]  /*7490*/  FFMA.FTZ R209, R61, c[0x0][0x2d0], -R209 ;  /* 0x0000b4003dd17a23 */ /* 0x000fe200000108d1 */
[----:B------:R-:W5:Y:S01]  /*74a0*/  MUFU.EX2 R192, R192 ;  /* 0x000000c000c07308 */ /* 0x000f620000000800 */
[----:B-1----:R-:W-:Y:S09]  /*74b0*/  F2FP.BF16.PACK_AB R25, R187, R194 ;  /* 0x000000c2bb19723e */ /* 0x002ff200000010ff */
[----:B------:R-:W1:Y:S01]  /*74c0*/  MUFU.EX2 R176, R176 ;  /* 0x000000b000b07308 */ /* 0x000e620000000800 */
[-C--:B------:R-:W-:Y:S09]  /*74d0*/  HMMA.16816.F32.BF16 R4, R24, R32.reuse, R4 ;  /* 0x000000201804723c */ /* 0x080ff20000041804 */
[----:B------:R-:W1:Y:S03]  /*74e0*/  MUFU.EX2 R65, R65 ;  /* 0x0000004100417308 */ /* 0x000e660000000800 */
[----:B-----5:R-:W-:Y:S07]  /*74f0*/  F2FP.BF16.PACK_AB R28, R192, R195 ;  /* 0x000000c3c01c723e */ /* 0x020fee00000010ff */
[----:B------:R-:W-:Y:S01]  /*7500*/  MUFU.EX2 R59, R38 ;  /* 0x00000026003b7308 */ /* 0x000fe20000000800 */
[----:B-1----:R-:W-:Y:S09]  /*7510*/  F2FP.BF16.PACK_AB R29, R49, R176 ;  /* 0x000000b0311d723e */ /* 0x002ff200000010ff */
[----:B------:R-:W-:Y:S01]  /*7520*/  MUFU.EX2 R58, R39 ;  /* 0x00000027003a7308 */ /* 0x000fe20000000800 */
[----:B------:R-:W-:Y:S09]  /*7530*/  F2FP.BF16.PACK_AB R31, R65, R64 ;  /* 0x00000040411f723e */ /* 0x000ff200000010ff */
[----:B------:R-:W-:Y:S01]  /*7540*/  MUFU.EX2 R228, R37 ;  /* 0x0000002500e47308 */ /* 0x000fe20000000800 */
[C---:B------:R-:W-:Y:S08]  /*7550*/  HMMA.16816.F32.BF16 R8, R28.reuse, R32, R8 ;  /* 0x000000201c08723c */ /* 0x040ff00000041808 */
[-C--:B------:R-:W-:Y:S01]  /*7560*/  HMMA.16816.F32.BF16 R12, R28, R34.reuse, R12 ;  /* 0x000000221c0c723c */ /* 0x080fe2000004180c */
[----:B------:R1:W-:Y:S07]  /*7570*/  MUFU.EX2 R66, R36 ;  /* 0x0000002400427308 */ /* 0x0003ee0000000800 */
[C---:B------:R-:W-:Y:S01]  /*7580*/  HMMA.16816.F32.BF16 R16, R24.reuse, R34, R16 ;  /* 0x000000221810723c */ /* 0x040fe20000041810 */
[----:B------:R-:W5:Y:S02]  /*7590*/  LDSM.16.MT88.4 R32, [R242+0x900] ;  /* 0x00090000f220783b */ /* 0x000f640000004200 */
[----:B------:R-:W-:Y:S10]  /*75a0*/  MUFU.EX2 R57, R183 ;  /* 0x000000b700397308 */ /* 0x000ff40000000800 */
[----:B------:R-:W-:Y:S01]  /*75b0*/  MUFU.EX2 R56, R182 ;  /* 0x000000b600387308 */ /* 0x000fe20000000800 */
[----:B-1----:R-:W-:Y:S09]  /*75c0*/  LDSM.16.MT88.4 R36, [R242+0x1100] ;  /* 0x00110000f224783b */ /* 0x002ff20000004200 */
[----:B------:R-:W-:Y:S10]  /*75d0*/  MUFU.EX2 R63, R45 ;  /* 0x0000002d003f7308 */ /* 0x000ff40000000800 */
[----:B------:R-:W-:Y:S01]  /*75e0*/  MUFU.EX2 R62, R47 ;  /* 0x0000002f003e7308 */ /* 0x000fe20000000800 */
[-C--:B-----5:R-:W-:Y:S09]  /*75f0*/  HMMA.16816.F32.BF16 R68, R24, R32.reuse, R68 ;  /* 0x000000201844723c */ /* 0x0a0ff20000041844 */
[----:B------:R-:W-:Y:S01]  /*7600*/  MUFU.EX2 R67, R67 ;  /* 0x0000004300437308 */ /* 0x000fe20000000800 */
[C---:B------:R-:W-:Y:S09]  /*7610*/  HMMA.16816.F32.BF16 R72, R28.reuse, R32, R72 ;  /* 0x000000201c48723c */ /* 0x040ff20000041848 */
[----:B------:R1:W-:Y:S01]  /*7620*/  MUFU.EX2 R61, R189 ;  /* 0x000000bd003d7308 */ /* 0x0003e20000000800 */
[-C--:B------:R-:W-:Y:S09]  /*7630*/  HMMA.16816.F32.BF16 R76, R28, R34.reuse, R76 ;  /* 0x000000221c4c723c */ /* 0x080ff2000004184c */
[----:B------:R5:W-:Y:S01]  /*7640*/  MUFU.EX2 R60, R188 ;  /* 0x000000bc003c7308 */ /* 0x000be20000000800 */
[C---:B------:R-:W-:Y:S01]  /*7650*/  HMMA.16816.F32.BF16 R80, R24.reuse, R34, R80 ;  /* 0x000000221850723c */ /* 0x040fe20000041850 */
[----:B------:R-:W5:Y:S03]  /*7660*/  LDSM.16.MT88.4 R32, [R241+0x900] ;  /* 0x00090000f120783b */ /* 0x000f660000004200 */
[----:B-1----:R-:W-:Y:S05]  /*7670*/  FADD.FTZ R189, R227, R215 ;  /* 0x000000d7e3bd7221 */ /* 0x002fea0000010000 */
[----:B------:R-:W-:Y:S03]  /*7680*/  MUFU.EX2 R227, R55 ;  /* 0x0000003700e37308 */ /* 0x000fe60000000800 */
[----:B------:R-:W-:Y:S07]  /*7690*/  FADD.FTZ R189, R226, R189 ;  /* 0x000000bde2bd7221 */ /* 0x000fee0000010000 */
[----:B------:R-:W-:Y:S10]  /*76a0*/  MUFU.EX2 R226, R52 ;  /* 0x0000003400e27308 */ /* 0x000ff40000000800 */
[----:B------:R-:W-:Y:S01]  /*76b0*/  MUFU.EX2 R215, R51 ;  /* 0x0000003300d77308 */ /* 0x000fe20000000800 */
[-C--:B-----5:R-:W-:Y:S08]  /*76c0*/  HMMA.16816.F32.BF16 R84, R24, R32.reuse, R84 ;  /* 0x000000201854723c */ /* 0x0a0ff00000041854 */
[C---:B------:R-:W-:Y:S08]  /*76d0*/  HMMA.16816.F32.BF16 R88, R28.reuse, R32, R88 ;  /* 0x000000201c58723c */ /* 0x040ff00000041858 */
[-C--:B------:R-:W-:Y:S08]  /*76e0*/  HMMA.16816.F32.BF16 R92, R28, R34.reuse, R92 ;  /* 0x000000221c5c723c */ /* 0x080ff0000004185c */
[C---:B------:R-:W-:Y:S01]  /*76f0*/  HMMA.16816.F32.BF16 R96, R24.reuse, R34, R96 ;  /* 0x000000221860723c */ /* 0x040fe20000041860 */
[----:B------:R-:W1:Y:S07]  /*7700*/  LDSM.16.MT88.4 R32, [R240+0x900] ;  /* 0x00090000f020783b */ /* 0x000e6e0000004200 */
[-C--:B-1----:R-:W-:Y:S08]  /*7710*/  HMMA.16816.F32.BF16 R100, R24, R32.reuse, R100 ;  /* 0x000000201864723c */ /* 0x082ff00000041864 */
[C---:B------:R-:W-:Y:S08]  /*7720*/  HMMA.16816.F32.BF16 R104, R28.reuse, R32, R104 ;  /* 0x000000201c68723c */ /* 0x040ff00000041868 */
[-C--:B------:R-:W-:Y:S04]  /*7730*/  HMMA.16816.F32.BF16 R108, R28, R34.reuse, R108 ;  /* 0x000000221c6c723c */ /* 0x080fe8000004186c */
[----:B---3--:R-:W-:Y:S04]  /*7740*/  FFMA.FTZ R221, R198, R191, R221 ;  /* 0x000000bfc6dd7223 */ /* 0x008fe800000100dd */
[C---:B------:R-:W-:Y:S01]  /*7750*/  HMMA.16816.F32.BF16 R112, R24.reuse, R34, R112 ;  /* 0x000000221870723c */ /* 0x040fe20000041870 */
[----:B------:R-:W1:Y:S01]  /*7760*/  LDSM.16.MT88.4 R32, [R248+0x2900] ;  /* 0x00290000f820783b */ /* 0x000e620000004200 */
[----:B------:R-:W-:Y:S02]  /*7770*/  MUFU.EX2 R198, R177 ;  /* 0x000000b100c67308 */ /* 0x000fe40000000800 */
[----:B------:R-:W-:Y:S02]  /*7780*/  FADD.FTZ R191, R231, R221 ;  /* 0x000000dde7bf7221 */ /* 0x000fe40000010000 */
[----:B----4-:R-:W-:Y:S02]  /*7790*/  FFMA.FTZ R218, R199, R190, R218 ;  /* 0x000000bec7da7223 */ /* 0x010fe400000100da */
[----:B------:R-:W-:Y:S04]  /*77a0*/  FADD.FTZ R191, R230, R191 ;  /* 0x000000bfe6bf7221 */ /* 0x000fe80000010000 */
[----:B------:R-:W-:Y:S01]  /*77b0*/  MUFU.EX2 R221, R181 ;  /* 0x000000b500dd7308 */ /* 0x000fe20000000800 */
[----:B------:R-:W-:Y:S02]  /*77c0*/  FADD.FTZ R188, R213, R218 ;  /* 0x000000dad5bc7221 */ /* 0x000fe40000010000 */
[----:B------:R-:W-:Y:S04]  /*77d0*/  FADD.FTZ R191, R203, R191 ;  /* 0x000000bfcbbf7221 */ /* 0x000fe80000010000 */
[----:B------:R-:W-:Y:S03]  /*77e0*/  FADD.FTZ R194, R194, R191 ;  /* 0x000000bfc2c27221 */ /* 0x000fe60000010000 */
[----:B------:R-:W-:Y:S01]  /*77f0*/  MUFU.EX2 R213, R54 ;  /* 0x0000003600d57308 */ /* 0x000fe20000000800 */
[----:B------:R-:W-:Y:S02]  /*7800*/  FADD.FTZ R187, R187, R194 ;  /* 0x000000c2bbbb7221 */ /* 0x000fe40000010000 */
[----:B--2---:R-:W-:Y:S02]  /*7810*/  FFMA.FTZ R214, R197, R46, R214 ;  /* 0x0000002ec5d67223 */ /* 0x004fe400000100d6 */
[----:B------:R-:W-:Y:S02]  /*7820*/  LDSM.16.MT88.4 R44, [R240+0x1100] ;  /* 0x00110000f02c783b */ /* 0x000fe40000004200 */
[----:B------:R-:W-:Y:S03]  /*7830*/  FADD.FTZ R190, R229, R214 ;  /* 0x000000d6e5be7221 */ /* 0x000fe60000010000 */
[----:B------:R2:W-:Y:S01]  /*7840*/  MUFU.EX2 R197, R53 ;  /* 0x0000003500c57308 */ /* 0x0005e20000000800 */
[-C--:B-1----:R-:W-:Y:S09]  /*7850*/  HMMA.16816.F32.BF16 R116, R24, R32.reuse, R116 ;  /* 0x000000201874723c */ /* 0x082ff20000041874 */
[----:B------:R1:W-:Y:S01]  /*7860*/  MUFU.EX2 R214, R180 ;  /* 0x000000b400d67308 */ /* 0x0003e20000000800 */
[C---:B------:R-:W-:Y:S09]  /*7870*/  HMMA.16816.F32.BF16 R120, R28.reuse, R32, R120 ;  /* 0x000000201c78723c */ /* 0x040ff20000041878 */
[----:B------:R-:W-:Y:S01]  /*7880*/  MUFU.EX2 R199, R217 ;  /* 0x000000d900c77308 */ /* 0x000fe20000000800 */
[----:B--2---:R-:W-:Y:S01]  /*7890*/  LDSM.16.MT88.4 R52, [R240+0x3900] ;  /* 0x00390000f034783b */ /* 0x004fe20000004200 */
[-C--:B------:R-:W-:Y:S08]  /*78a0*/  HMMA.16816.F32.BF16 R124, R28, R34.reuse, R124 ;  /* 0x000000221c7c723c */ /* 0x080ff0000004187c */
[----:B------:R-:W-:Y:S01]  /*78b0*/  MUFU.EX2 R217, R50 ;  /* 0x0000003200d97308 */ /* 0x000fe20000000800 */
[C---:B------:R-:W-:Y:S01]  /*78c0*/  HMMA.16816.F32.BF16 R128, R24.reuse, R34, R128 ;  /* 0x000000221880723c */ /* 0x040fe20000041880 */
[----:B------:R-:W2:Y:S08]  /*78d0*/  LDSM.16.MT88.4 R32, [R242+0x2900] ;  /* 0x00290000f220783b */ /* 0x000eb00000004200 */
[----:B------:R-:W-:Y:S01]  /*78e0*/  MUFU.EX2 R229, R219 ;  /* 0x000000db00e57308 */ /* 0x000fe20000000800 */
[----:B-1----:R-:W-:Y:S09]  /*78f0*/  LDSM.16.MT88.4 R180, [R248+0x1900] ;  /* 0x00190000f8b4783b */ /* 0x002ff20000004200 */
[----:B------:R-:W-:Y:S10]  /*7900*/  MUFU.EX2 R218, R209 ;  /* 0x000000d100da7308 */ /* 0x000ff40000000800 */
[----:B------:R-:W1:Y:S10]  /*7910*/  MUFU.EX2 R230, R179 ;  /* 0x000000b300e67308 */ /* 0x000e740000000800 */
[----:B------:R3:W4:Y:S01]  /*7920*/  MUFU.EX2 R231, R178 ;  /* 0x000000b200e77308 */ /* 0x0007220000000800 */
[-C--:B--2---:R-:W-:Y:S08]  /*7930*/  HMMA.16816.F32.BF16 R132, R24, R32.reuse, R132 ;  /* 0x000000201884723c */ /* 0x084ff00000041884 */
[C---:B------:R-:W-:Y:S04]  /*7940*/  HMMA.16816.F32.BF16 R136, R28.reuse, R32, R136 ;  /* 0x000000201c88723c */ /* 0x040fe80000041888 */
[----:B-1----:R-:W-:Y:S04]  /*7950*/  F2FP.BF16.PACK_AB R179, R229, R230 ;  /* 0x000000e6e5b3723e */ /* 0x002fe800000010ff */
[-C--:B------:R-:W-:Y:S04]  /*7960*/  HMMA.16816.F32.BF16 R140, R28, R34.reuse, R140 ;  /* 0x000000221c8c723c */ /* 0x080fe8000004188c */
[----:B---3--:R-:W-:Y:S02]  /*7970*/  F2FP.BF16.PACK_AB R178, R199, R198 ;  /* 0x000000c6c7b2723e */ /* 0x008fe400000010ff */
[----:B----4-:R-:W-:Y:S02]  /*7980*/  F2FP.BF16.PACK_AB R177, R227, R231 ;  /* 0x000000e7e3b1723e */ /* 0x010fe400000010ff */
        /* <DEDUP_REMOVED lines=9> */
[----:B------:R-:W-:Y:S01]  /*7a20*/  F2FP.BF16.PACK_AB R32, R211, R212 ;  /* 0x000000d4d320723e */ /* 0x000fe200000010ff */
[-C--:B------:R-:W-:Y:S01]  /*7a30*/  HMMA.16816.F32.BF16 R172, R28, R34.reuse, R172 ;  /* 0x000000221cac723c */ /* 0x080fe200000418ac */
[----:B------:R-:W1:Y:S03]  /*7a40*/  LDSM.16.MT88.4 R28, [R248+0x1100] ;  /* 0x00110000f81c783b */ /* 0x000e660000004200 */
[----:B------:R-:W-:Y:S04]  /*7a50*/  F2FP.BF16.PACK_AB R33, R200, R220 ;  /* 0x000000dcc821723e */ /* 0x000fe800000010ff */
[----:B------:R-:W-:Y:S07]  /*7a60*/  HMMA.16816.F32.BF16 R20, R24, R34, R20 ;  /* 0x000000221814723c */ /* 0x000fee0000041814 */
[----:B------:R-:W-:Y:S02]  /*7a70*/  F2FP.BF16.PACK_AB R24, R60, R61 ;  /* 0x0000003d3c18723e */ /* 0x000fe400000010ff */
[----:B------:R-:W-:Y:S03]  /*7a80*/  F2FP.BF16.PACK_AB R26, R56, R57 ;  /* 0x00000039381a723e */ /* 0x000fe600000010ff */
[----:B------:R-:W-:Y:S02]  /*7a90*/  F2FP.BF16.PACK_AB R25, R58, R59 ;  /* 0x0000003b3a19723e */ /* 0x000fe400000010ff */
[----:B------:R-:W-:Y:S02]  /*7aa0*/  F2FP.BF16.PACK_AB R27, R66, R228 ;  /* 0x000000e4421b723e */ /* 0x000fe400000010ff */
[----:B------:R-:W-:Y:S02]  /*7ab0*/  F2FP.BF16.PACK_AB R34, R63, R224 ;  /* 0x000000e03f22723e */ /* 0x000fe400000010ff */
[----:B------:R-:W-:Y:S03]  /*7ac0*/  F2FP.BF16.PACK_AB R35, R62, R67 ;  /* 0x000000433e23723e */ /* 0x000fe600000010ff */
[-C--:B-1----:R-:W-:Y:S08]  /*7ad0*/  HMMA.16816.F32.BF16 R4, R24, R28.reuse, R4 ;  /* 0x0000001c1804723c */ /* 0x082ff00000041804 */
[C---:B------:R-:W-:Y:S08]  /*7ae0*/  HMMA.16816.F32.BF16 R8, R32.reuse, R28, R8 ;  /* 0x0000001c2008723c */ /* 0x040ff00000041808 */
[-C--:B------:R-:W-:Y:S08]  /*7af0*/  HMMA.16816.F32.BF16 R12, R32, R30.reuse, R12 ;  /* 0x0000001e200c723c */ /* 0x080ff0000004180c */
[C---:B------:R-:W-:Y:S01]  /*7b00*/  HMMA.16816.F32.BF16 R16, R24.reuse, R30, R16 ;  /* 0x0000001e1810723c */ /* 0x040fe20000041810 */
[----:B------:R-:W1:Y:S07]  /*7b10*/  LDSM.16.MT88.4 R28, [R248+0x3100] ;  /* 0x00310000f81c783b */ /* 0x000e6e0000004200 */
[-C--:B------:R-:W-:Y:S08]  /*7b20*/  HMMA.16816.F32.BF16 R68, R24, R36.reuse, R68 ;  /* 0x000000241844723c */ /* 0x080ff00000041844 */
[C---:B------:R-:W-:Y:S08]  /*7b30*/  HMMA.16816.F32.BF16 R72, R32.reuse, R36, R72 ;  /* 0x000000242048723c */ /* 0x040ff00000041848 */
[-C--:B------:R-:W-:Y:S08]  /*7b40*/  HMMA.16816.F32.BF16 R76, R32, R38.reuse, R76 ;  /* 0x00000026204c723c */ /* 0x080ff0000004184c */
[C---:B------:R-:W-:Y:S01]  /*7b50*/  HMMA.16816.F32.BF16 R80, R24.reuse, R38, R80 ;  /* 0x000000261850723c */ /* 0x040fe20000041850 */
[----:B------:R-:W2:Y:S07]  /*7b60*/  LDSM.16.MT88.4 R36, [R242+0x3100] ;  /* 0x00310000f224783b */ /* 0x000eae0000004200 */
[-C--:B------:R-:W-:Y:S08]  /*7b70*/  HMMA.16816.F32.BF16 R84, R24, R40.reuse, R84 ;  /* 0x000000281854723c */ /* 0x080ff00000041854 */
[C---:B------:R-:W-:Y:S08]  /*7b80*/  HMMA.16816.F32.BF16 R88, R32.reuse, R40, R88 ;  /* 0x000000282058723c */ /* 0x040ff00000041858 */
[-C--:B------:R-:W-:Y:S08]  /*7b90*/  HMMA.16816.F32.BF16 R92, R32, R42.reuse, R92 ;  /* 0x0000002a205c723c */ /* 0x080ff0000004185c */
[C---:B------:R-:W-:Y:S01]  /*7ba0*/  HMMA.16816.F32.BF16 R96, R24.reuse, R42, R96 ;  /* 0x0000002a1860723c */ /* 0x040fe20000041860 */
[----:B------:R-:W3:Y:S07]  /*7bb0*/  LDSM.16.MT88.4 R40, [R241+0x3100] ;  /* 0x00310000f128783b */ /* 0x000eee0000004200 */
[-C--:B------:R-:W-:Y:S08]  /*7bc0*/  HMMA.16816.F32.BF16 R100, R24, R44.reuse, R100 ;  /* 0x0000002c1864723c */ /* 0x080ff00000041864 */
[C---:B------:R-:W-:Y:S08]  /*7bd0*/  HMMA.16816.F32.BF16 R104, R32.reuse, R44, R104 ;  /* 0x0000002c2068723c */ /* 0x040ff00000041868 */
[-C--:B------:R-:W-:Y:S08]  /*7be0*/  HMMA.16816.F32.BF16 R108, R32, R46.reuse, R108 ;  /* 0x0000002e206c723c */ /* 0x080ff0000004186c */
[C---:B------:R-:W-:Y:S01]  /*7bf0*/  HMMA.16816.F32.BF16 R112, R24.reuse, R46, R112 ;  /* 0x0000002e1870723c */ /* 0x040fe20000041870 */
[----:B------:R-:W4:Y:S07]  /*7c00*/  LDSM.16.MT88.4 R44, [R240+0x3100] ;  /* 0x00310000f02c783b */ /* 0x000f2e0000004200 */
[-C--:B-1----:R-:W-:Y:S08]  /*7c10*/  HMMA.16816.F32.BF16 R116, R24, R28.reuse, R116 ;  /* 0x0000001c1874723c */ /* 0x082ff00000041874 */
[C---:B------:R-:W-:Y:S07]  /*7c20*/  HMMA.16816.F32.BF16 R120, R32.reuse, R28, R120 ;  /* 0x0000001c2078723c */ /* 0x040fee0000041878 */
[----:B------:R-:W-:Y:S01]  /*7c30*/  FADD.FTZ R29, R223, R188 ;  /* 0x000000bcdf1d7221 */ /* 0x000fe20000010000 */
[-C--:B------:R-:W-:Y:S01]  /*7c40*/  HMMA.16816.F32.BF16 R124, R32, R30.reuse, R124 ;  /* 0x0000001e207c723c */ /* 0x080fe2000004187c */
[----:B------:R1:W-:Y:S03]  /*7c50*/  MUFU.EX2 R223, R48 ;  /* 0x0000003000df7308 */ /* 0x0003e60000000800 */
[----:B------:R-:W-:Y:S02]  /*7c60*/  FADD.FTZ R202, R202, R29 ;  /* 0x0000001dcaca7221 */ /* 0x000fe40000010000 */
[----:B------:R-:W-:Y:S02]  /*7c70*/  FADD.FTZ R28, R201, R189 ;  /* 0x000000bdc91c7221 */ /* 0x000fe40000010000 */
[C---:B------:R-:W-:Y:S04]  /*7c80*/  HMMA.16816.F32.BF16 R128, R24.reuse, R30, R128 ;  /* 0x0000001e1880723c */ /* 0x040fe80000041880 */
[----:B------:R-:W-:Y:S02]  /*7c90*/  FADD.FTZ R193, R193, R28 ;  /* 0x0000001cc1c17221 */ /* 0x000fe40000010000 */
[----:B------:R-:W-:Y:S02]  /*7ca0*/  FADD.FTZ R201, R195, R202 ;  /* 0x000000cac3c97221 */ /* 0x000fe40000010000 */
[-C--:B--2---:R-:W-:Y:S01]  /*7cb0*/  HMMA.16816.F32.BF16 R132, R24, R36.reuse, R132 ;  /* 0x000000241884723c */ /* 0x084fe20000041884 */
[----:B------:R-:W2:Y:S03]  /*7cc0*/  MUFU.EX2 R202, R210 ;  /* 0x000000d200ca7308 */ /* 0x000ea60000000800 */
[----:B------:R-:W-:Y:S02]  /*7cd0*/  FADD.FTZ R31, R225, R190 ;  /* 0x000000bee11f7221 */ /* 0x000fe40000010000 */
[----:B------:R-:W-:Y:S02]  /*7ce0*/  FADD.FTZ R186, R186, R193 ;  /* 0x000000c1baba7221 */ /* 0x000fe40000010000 */
[C---:B------:R-:W-:Y:S04]  /*7cf0*/  HMMA.16816.F32.BF16 R136, R32.reuse, R36, R136 ;  /* 0x000000242088723c */ /* 0x040fe80000041888 */
[----:B------:R-:W-:Y:S02]  /*7d00*/  FADD.FTZ R31, R222, R31 ;  /* 0x0000001fde1f7221 */ /* 0x000fe40000010000 */
[----:B------:R-:W-:Y:S02]  /*7d10*/  FADD.FTZ R201, R192, R201 ;  /* 0x000000c9c0c97221 */ /* 0x000fe40000010000 */
[-C--:B------:R-:W-:Y:S04]  /*7d20*/  HMMA.16816.F32.BF16 R140, R32, R38.reuse, R140 ;  /* 0x00000026208c723c */ /* 0x080fe8000004188c */
[----:B------:R-:W-:Y:S02]  /*7d30*/  FADD.FTZ R176, R176, R31 ;  /* 0x0000001fb0b07221 */ /* 0x000fe40000010000 */
[----:B------:R-:W5:Y:S01]  /*7d40*/  LDSM.16.MT88.4 R28, [R242+0x1900] ;  /* 0x00190000f21c783b */ /* 0x000f620000004200 */
[----:B------:R-:W-:Y:S01]  /*7d50*/  FADD.FTZ R225, R185, R186 ;  /* 0x000000bab9e17221 */ /* 0x000fe20000010000 */
[C---:B------:R-:W-:Y:S04]  /*7d60*/  HMMA.16816.F32.BF16 R144, R24.reuse, R38, R144 ;  /* 0x000000261890723c */ /* 0x040fe80000041890 */
[----:B------:R-:W-:Y:S01]  /*7d70*/  FADD.FTZ R203, R49, R176 ;  /* 0x000000b031cb7221 */ /* 0x000fe20000010000 */
[----:B------:R-:W-:Y:S01]  /*7d80*/  F2FP.BF16.PACK_AB R176, R197, R226 ;  /* 0x000000e2c5b0723e */ /* 0x000fe200000010ff */
[----:B------:R-:W-:Y:S01]  /*7d90*/  LDSM.16.MT88.4 R36, [R240+0x1900] ;  /* 0x00190000f024783b */ /* 0x000fe20000004200 */
[----:B------:R-:W-:Y:S01]  /*7da0*/  FADD.FTZ R222, R184, R187 ;  /* 0x000000bbb8de7221 */ /* 0x000fe20000010000 */
[-C--:B---3--:R-:W-:Y:S04]  /*7db0*/  HMMA.16816.F32.BF16 R148, R24, R40.reuse, R148 ;  /* 0x000000281894723c */ /* 0x088fe80000041894 */
[----:B------:R-:W-:Y:S01]  /*7dc0*/  FADD.FTZ R206, R206, R201 ;  /* 0x000000c9cece7221 */ /* 0x000fe20000010000 */
[----:B------:R-:W-:Y:S01]  /*7dd0*/  MOV R201, R196 ;  /* 0x000000c400c97202 */ /* 0x000fe20000000f00 */
[----:B-1----:R-:W-:Y:S01]  /*7de0*/  LDSM.16.MT88.4 R48, [R241+0x3900] ;  /* 0x00390000f130783b */ /* 0x002fe20000004200 */
[----:B------:R-:W-:Y:S01]  /*7df0*/  FADD.FTZ R204, R204, R225 ;  /* 0x000000e1cccc7221 */ /* 0x000fe20000010000 */
[C---:B------:R-:W-:Y:S04]  /*7e00*/  HMMA.16816.F32.BF16 R152, R32.reuse, R40, R152 ;  /* 0x000000282098723c */ /* 0x040fe80000041898 */
[----:B------:R-:W-:Y:S02]  /*7e10*/  FADD.FTZ R207, R207, R206 ;  /* 0x000000cecfcf7221 */ /* 0x000fe40000010000 */
[----:B------:R-:W-:Y:S02]  /*7e20*/  FADD.FTZ R61, R61, R204 ;  /* 0x000000cc3d3d7221 */ /* 0x000fe40000010000 */
[-C--:B------:R-:W-:Y:S04]  /*7e30*/  HMMA.16816.F32.BF16 R156, R32, R42.reuse, R156 ;  /* 0x0000002a209c723c */ /* 0x080fe8000004189c */
[----:B------:R-:W-:Y:S02]  /*7e40*/  FADD.FTZ R60, R60, R61 ;  /* 0x0000003d3c3c7221 */ /* 0x000fe40000010000 */
[----:B------:R-:W-:Y:S02]  /*7e50*/  FADD.FTZ R64, R64, R203 ;  /* 0x000000cb40407221 */ /* 0x000fe40000010000 */
[C---:B------:R-:W-:Y:S01]  /*7e60*/  HMMA.16816.F32.BF16 R160, R24.reuse, R42, R160 ;  /* 0x0000002a18a0723c */ /* 0x040fe200000418a0 */
[----:B------:R-:W-:Y:S03]  /*7e70*/  LDSM.16.MT88.4 R40, [R248+0x3900] ;  /* 0x00390000f828783b */ /* 0x000fe60000004200 */
[----:B------:R-:W-:Y:S02]  /*7e80*/  FADD.FTZ R57, R57, R60 ;  /* 0x0000003c39397221 */ /* 0x000fe40000010000 */
[----:B------:R-:W-:Y:S02]  /*7e90*/  FADD.FTZ R65, R65, R64 ;  /* 0x0000004041417221 */ /* 0x000fe40000010000 */
[-C--:B----4-:R-:W-:Y:S04]  /*7ea0*/  HMMA.16816.F32.BF16 R164, R24, R44.reuse, R164 ;  /* 0x0000002c18a4723c */ /* 0x090fe800000418a4 */
[----:B------:R-:W-:Y:S02]  /*7eb0*/  FADD.FTZ R57, R56, R57 ;  /* 0x0000003938397221 */ /* 0x000fe40000010000 */
[----:B------:R-:W-:Y:S02]  /*7ec0*/  FADD.FTZ R65, R220, R65 ;  /* 0x00000041dc417221 */ /* 0x000fe40000010000 */
[C---:B------:R-:W-:Y:S04]  /*7ed0*/  HMMA.16816.F32.BF16 R168, R32.reuse, R44, R168 ;  /* 0x0000002c20a8723c */ /* 0x040fe800000418a8 */
[----:B------:R-:W-:Y:S04]  /*7ee0*/  FADD.FTZ R200, R200, R65 ;  /* 0x00000041c8c87221 */ /* 0x000fe80000010000 */
[-C--:B------:R-:W-:Y:S01]  /*7ef0*/  HMMA.16816.F32.BF16 R172, R32, R46.reuse, R172 ;  /* 0x0000002e20ac723c */ /* 0x080fe200000418ac */
[----:B------:R-:W1:Y:S03]  /*7f00*/  LDSM.16.MT88.4 R32, [R241+0x1900] ;  /* 0x00190000f120783b */ /* 0x000e660000004200 */
[----:B------:R-:W-:Y:S04]  /*7f10*/  FADD.FTZ R67, R67, R200 ;  /* 0x000000c843437221 */ /* 0x000fe80000010000 */
[----:B------:R-:W-:Y:S01]  /*7f20*/  HMMA.16816.F32.BF16 R20, R24, R46, R20 ;  /* 0x0000002e1814723c */ /* 0x000fe20000041814 */
[----:B------:R-:W3:Y:S03]  /*7f30*/  LDSM.16.MT88.4 R44, [R242+0x3900] ;  /* 0x00390000f22c783b */ /* 0x000ee60000004200 */
[----:B------:R-:W-:Y:S03]  /*7f40*/  FADD.FTZ R62, R62, R67 ;  /* 0x000000433e3e7221 */ /* 0x000fe60000010000 */
[----:B------:R-:W-:Y:S01]  /*7f50*/  F2FP.BF16.PACK_AB R26, R218, R213 ;  /* 0x000000d5da1a723e */ /* 0x000fe200000010ff */
[-C--:B------:R-:W-:Y:S05]  /*7f60*/  HMMA.16816.F32.BF16 R192, R176, R180.reuse, R4 ;  /* 0x000000b4b0c0723c */ /* 0x080fea0000041804 */
[----:B------:R-:W-:Y:S01]  /*7f70*/  F2FP.BF16.PACK_AB R24, R214, R221 ;  /* 0x000000ddd618723e */ /* 0x000fe200000010ff */
[----:B------:R-:W-:Y:S01]  /*7f80*/  FADD.FTZ R62, R215, R62 ;  /* 0x0000003ed73e7221 */ /* 0x000fe20000010000 */
[C---:B------:R-:W-:Y:S02]  /*7f90*/  F2FP.BF16.PACK_AB R25, R217.reuse, R215 ;  /* 0x000000d7d919723e */ /* 0x040fe400000010ff */
[----:B--2---:R-:W-:Y:S03]  /*7fa0*/  F2FP.BF16.PACK_AB R27, R202, R223 ;  /* 0x000000dfca1b723e */ /* 0x004fe600000010ff */
[----:B------:R-:W-:Y:S04]  /*7fb0*/  FADD.FTZ R62, R217, R62 ;  /* 0x0000003ed93e7221 */ /* 0x000fe80000010000 */
[C---:B------:R-:W-:Y:S08]  /*7fc0*/  HMMA.16816.F32.BF16 R188, R24.reuse, R180, R8 ;  /* 0x000000b418bc723c */ /* 0x040ff00000041808 */
[-C--:B------:R-:W-:Y:S08]  /*7fd0*/  HMMA.16816.F32.BF16 R184, R24, R182.reuse, R12 ;  /* 0x000000b618b8723c */ /* 0x080ff0000004180c */
[C---:B------:R-:W-:Y:S08]  /*7fe0*/  HMMA.16816.F32.BF16 R180, R176.reuse, R182, R16 ;  /* 0x000000b6b0b4723c */ /* 0x040ff00000041810 */
[-C--:B-----5:R-:W-:Y:S08]  /*7ff0*/  HMMA.16816.F32.BF16 R68, R176, R28.reuse, R68 ;  /* 0x0000001cb044723c */ /* 0x0a0ff00000041844 */
[C---:B------:R-:W-:Y:S07]  /*8000*/  HMMA.16816.F32.BF16 R72, R24.reuse, R28, R72 ;  /* 0x0000001c1848723c */ /* 0x040fee0000041848 */
[----:B------:R-:W-:Y:S01]  /*8010*/  FADD.FTZ R28, R205, R222 ;  /* 0x000000decd1c7221 */ /* 0x000fe20000010000 */
[-C--:B------:R-:W-:Y:S04]  /*8020*/  HMMA.16816.F32.BF16 R76, R24, R30.reuse, R76 ;  /* 0x0000001e184c723c */ /* 0x080fe8000004184c */
[----:B------:R-:W-:Y:S02]  /*8030*/  FADD.FTZ R59, R59, R28 ;  /* 0x0000001c3b3b7221 */ /* 0x000fe40000010000 */
[----:B------:R-:W-:Y:S02]  /*8040*/  FADD.FTZ R28, R212, R207 ;  /* 0x000000cfd41c7221 */ /* 0x000fe40000010000 */
[C---:B------:R-:W-:Y:S04]  /*8050*/  HMMA.16816.F32.BF16 R80, R176.reuse, R30, R80 ;  /* 0x0000001eb050723c */ /* 0x040fe80000041850 */
[----:B------:R-:W-:Y:S02]  /*8060*/  FADD.FTZ R29, R211, R28 ;  /* 0x0000001cd31d7221 */ /* 0x000fe40000010000 */
[----:B------:R-:W-:Y:S02]  /*8070*/  FADD.FTZ R59, R58, R59 ;  /* 0x0000003b3a3b7221 */ /* 0x000fe40000010000 */
[-C--:B-1----:R-:W-:Y:S04]  /*8080*/  HMMA.16816.F32.BF16 R84, R176, R32.reuse, R84 ;  /* 0x00000020b054723c */ /* 0x082fe80000041854 */
[----:B------:R-:W-:Y:S02]  /*8090*/  FADD.FTZ R28, R224, R29 ;  /* 0x0000001de01c7221 */ /* 0x000fe40000010000 */
[----:B------:R-:W-:Y:S02]  /*80a0*/  FADD.FTZ R59, R228, R59 ;  /* 0x0000003be43b7221 */ /* 0x000fe40000010000 */
[C---:B------:R-:W-:Y:S04]  /*80b0*/  HMMA.16816.F32.BF16 R88, R24.reuse, R32, R88 ;  /* 0x000000201858723c */ /* 0x040fe80000041858 */
[----:B------:R-:W-:Y:S02]  /*80c0*/  FADD.FTZ R28, R63, R28 ;  /* 0x0000001c3f1c7221 */ /* 0x000fe40000010000 */
[----:B------:R-:W-:Y:S02]  /*80d0*/  FADD.FTZ R66, R66, R59 ;  /* 0x0000003b42427221 */ /* 0x000fe40000010000 */
[-C--:B------:R-:W-:Y:S04]  /*80e0*/  HMMA.16816.F32.BF16 R92, R24, R34.reuse, R92 ;  /* 0x00000022185c723c */ /* 0x080fe8000004185c */
[----:B------:R-:W-:Y:S04]  /*80f0*/  FADD.FTZ R66, R231, R66 ;  /* 0x00000042e7427221 */ /* 0x000fe80000010000 */
[C---:B------:R-:W-:Y:S08]  /*8100*/  HMMA.16816.F32.BF16 R96, R176.reuse, R34, R96 ;  /* 0x00000022b060723c */ /* 0x040ff00000041860 */
[-C--:B------:R-:W-:Y:S08]  /*8110*/  HMMA.16816.F32.BF16 R100, R176, R36.reuse, R100 ;  /* 0x00000024b064723c */ /* 0x080ff00000041864 */
[C---:B------:R-:W-:Y:S08]  /*8120*/  HMMA.16816.F32.BF16 R104, R24.reuse, R36, R104 ;  /* 0x000000241868723c */ /* 0x040ff00000041868 */
[-C--:B------:R-:W-:Y:S08]  /*8130*/  HMMA.16816.F32.BF16 R108, R24, R38.reuse, R108 ;  /* 0x00000026186c723c */ /* 0x080ff0000004186c */
[C---:B------:R-:W-:Y:S08]  /*8140*/  HMMA.16816.F32.BF16 R112, R176.reuse, R38, R112 ;  /* 0x00000026b070723c */ /* 0x040ff00000041870 */
[-C--:B------:R-:W-:Y:S08]  /*8150*/  HMMA.16816.F32.BF16 R116, R176, R40.reuse, R116 ;  /* 0x00000028b074723c */ /* 0x080ff00000041874 */
[C---:B------:R-:W-:Y:S08]  /*8160*/  HMMA.16816.F32.BF16 R120, R24.reuse, R40, R120 ;  /* 0x000000281878723c */ /* 0x040ff00000041878 */
[-C--:B------:R-:W-:Y:S08]  /*8170*/  HMMA.16816.F32.BF16 R124, R24, R42.reuse, R124 ;  /* 0x0000002a187c723c */ /* 0x080ff0000004187c */
[C---:B------:R-:W-:Y:S08]  /*8180*/  HMMA.16816.F32.BF16 R128, R176.reuse, R42, R128 ;  /* 0x0000002ab080723c */ /* 0x040ff00000041880 */
[-C--:B---3--:R-:W-:Y:S08]  /*8190*/  HMMA.16816.F32.BF16 R132, R176, R44.reuse, R132 ;  /* 0x0000002cb084723c */ /* 0x088ff00000041884 */
        /* <DEDUP_REMOVED lines=9> */
[-C--:B------:R-:W-:Y:S07]  /*8230*/  HMMA.16816.F32.BF16 R172, R24, R54.reuse, R172 ;  /* 0x0000003618ac723c */ /* 0x080fee00000418ac */
[----:B------:R-:W-:Y:S01]  /*8240*/  FADD.FTZ R24, R226, R57 ;  /* 0x00000039e2187221 */ /* 0x000fe20000010000 */
[----:B------:R-:W-:Y:S04]  /*8250*/  HMMA.16816.F32.BF16 R176, R176, R54, R20 ;  /* 0x00000036b0b0723c */ /* 0x000fe80000041814 */
[----:B------:R-:W-:Y:S02]  /*8260*/  FADD.FTZ R197, R197, R24 ;  /* 0x00000018c5c57221 */ /* 0x000fe40000010000 */
[----:B------:R-:W-:Y:S02]  /*8270*/  FADD.FTZ R25, R221, R28 ;  /* 0x0000001cdd197221 */ /* 0x000fe40000010000 */
[----:B------:R-:W-:Y:S01]  /*8280*/  FADD.FTZ R198, R198, R197 ;  /* 0x000000c5c6c67221 */ /* 0x000fe20000010000 */
[----:B------:R-:W-:Y:S03]  /*8290*/  MOV R197, R0 ;  /* 0x0000000000c57202 */ /* 0x000fe60000000f00 */
[----:B------:R-:W-:Y:S01]  /*82a0*/  FADD.FTZ R4, R199, R198 ;  /* 0x000000c6c7047221 */ /* 0x000fe20000010000 */
[----:B------:R-:W-:Y:S01]  /*82b0*/  MOV R198, R3 ;  /* 0x0000000300c67202 */ /* 0x000fe20000000f00 */
[----:B------:R-:W-:Y:S01]  /*82c0*/  FADD.FTZ R27, R227, R66 ;  /* 0x00000042e31b7221 */ /* 0x000fe20000010000 */
[----:B------:R-:W-:Y:S01]  /*82d0*/  MOV R199, R2 ;  /* 0x0000000200c77202 */ /* 0x000fe20000000f00 */
[----:B------:R-:W-:Y:S01]  /*82e0*/  FADD.FTZ R24, R214, R25 ;  /* 0x00000019d6187221 */ /* 0x000fe20000010000 */
[----:B------:R1:W-:Y:S01]  /*82f0*/  STL [R1+0x54], R4 ;  /* 0x0000540401007387 */ /* 0x0003e20000100800 */
[----:B------:R-:W-:Y:S02]  /*8300*/  FADD.FTZ R26, R230, R27 ;  /* 0x0000001be61a7221 */ /* 0x000fe40000010000 */
[----:B------:R-:W-:Y:S02]  /*8310*/  FADD.FTZ R25, R213, R24 ;  /* 0x00000018d5197221 */ /* 0x000fe40000010000 */
[----:B------:R-:W-:Y:S02]  /*8320*/  FADD.FTZ R6, R229, R26 ;  /* 0x0000001ae5067221 */ /* 0x000fe40000010000 */
[----:B------:R-:W-:Y:S02]  /*8330*/  FADD.FTZ R5, R218, R25 ;  /* 0x00000019da057221 */ /* 0x000fe40000010000 */
[----:B------:R-:W-:Y:S01]  /*8340*/  FADD.FTZ R27, R223, R62 ;  /* 0x0000003edf1b7221 */ /* 0x000fe20000010000 */
[----:B------:R2:W-:Y:S04]  /*8350*/  STL [R1+0x50], R6 ;  /* 0x0000500601007387 */ /* 0x0005e80000100800 */
[----:B------:R2:W-:Y:S01]  /*8360*/  STL [R1+0x4c], R5 ;  /* 0x00004c0501007387 */ /* 0x0005e20000100800 */
[----:B-1----:R-:W-:Y:S05]  /*8370*/  FADD.FTZ R4, R202, R27 ;  /* 0x0000001bca047221 */ /* 0x002fea0000010000 */
[----:B------:R2:W-:Y:S01]  /*8380*/  STL [R1+0x48], R4 ;  /* 0x0000480401007387 */ /* 0x0005e20000100800 */
[----:B------:R-:W-:-:S05]  /*8390*/  @P1 BRA `(.L_x_646) ;  /* 0xffffc87000001947 */ /* 0x000fca000383ffff */
.L_x_645:
[----:B--2---:R-:W2:Y:S04]  /*83a0*/  LDL.LU R8, [R1+0x54] ;  /* 0x0000540001087983 */ /* 0x004ea80000300800 */
[----:B------:R-:W3:Y:S04]  /*83b0*/  LDL.LU R7, [R1+0x50] ;  /* 0x0000500001077983 */ /* 0x000ee80000300800 */
[----:B------:R-:W4:Y:S04]  /*83c0*/  LDL.LU R6, [R1+0x4c] ;  /* 0x00004c0001067983 */ /* 0x000f280000300800 */
[----:B------:R-:W4:Y:S04]  /*83d0*/  LDL.LU R5, [R1+0x48] ;  /* 0x0000480001057983 */ /* 0x000f280000300800 */
[----:B------:R-:W4:Y:S01]  /*83e0*/  LDL.LU R21, [R1] ;  /* 0x0000000001157983 */ /* 0x000f220000300800 */
[----:B------:R-:W-:-:S02]  /*83f0*/  MOV R9, c[0x0][0x4e8] ;  /* 0x00013a0000097a02 */ /* 0x000fc40000000f00 */
[----:B------:R-:W-:Y:S01]  /*8400*/  MOV R14, RZ ;  /* 0x000000ff000e7202 */ /* 0x000fe20000000f00 */
[----:B------:R-:W1:Y:S01]  /*8410*/  S2R R22, SR_CTAID.Y ;  /* 0x0000000000167919 */ /* 0x000e620000002600 */
[----:B------:R-:W-:-:S03]  /*8420*/  ISETP.NE.AND P0, PT, R9, 0x1, PT ;  /* 0x000000010900780c */ /* 0x000fc60003f05270 */
[----:B------:R-:W4:Y:S04]  /*8430*/  LDL.LU R28, [R1+0x28] ;  /* 0x00002800011c7983 */ /* 0x000f280000300800 */
[----:B------:R-:W2:Y:S01]  /*8440*/  S2R R18, SR_TID.X ;  /* 0x0000000000127919 */ /* 0x000ea20000002100 */
[----:B-1----:R-:W-:Y:S01]  /*8450*/  IMAD.WIDE.U32 R24, R22, c[0x0][0x490], RZ ;  /* 0x0001240016187a25 */ /* 0x002fe200078e00ff */
[----:B------:R-:W-:Y:S02]  /*8460*/  MOV R27, 0xff800000 ;  /* 0xff800000001b7802 */ /* 0x000fe40000000f00 */
[----:B------:R-:W-:Y:S01]  /*8470*/  MOV R26, 0xff800000 ;  /* 0xff800000001a7802 */ /* 0x000fe20000000f00 */
[----:B------:R-:W-:Y:S06]  /*8480*/  BAR.SYNC.DEFER_BLOCKING 0x1, 0x80 ;  /* 0x0042000000007b1d */ /* 0x000fec0000010000 */
[----:B--2---:R-:W1:Y:S04]  /*8490*/  SHFL.BFLY PT, R13, R8, 0x2, 0x1f ;  /* 0x0c401f00080d7f89 */ /* 0x004e6800000e0000 */
[----:B---3--:R-:W2:Y:S04]  /*84a0*/  SHFL.BFLY PT, R12, R7, 0x2, 0x1f ;  /* 0x0c401f00070c7f89 */ /* 0x008ea800000e0000 */
[----:B----4-:R-:W3:Y:S04]  /*84b0*/  SHFL.BFLY PT, R10, R6, 0x2, 0x1f ;  /* 0x0c401f00060a7f89 */ /* 0x010ee800000e0000 */
[----:B------:R-:W4:Y:S01]  /*84c0*/  SHFL.BFLY PT, R4, R5, 0x2, 0x1f ;  /* 0x0c401f0005047f89 */ /* 0x000f2200000e0000 */
[----:B-1----:R-:W-:-:S02]  /*84d0*/  FADD.FTZ R13, R13, R8 ;  /* 0x000000080d0d7221 */ /* 0x002fc40000010000 */
[----:B--2---:R-:W-:-:S03]  /*84e0*/  FADD.FTZ R12, R12, R7 ;  /* 0x000000070c0c7221 */ /* 0x004fc60000010000 */
[----:B------:R-:W1:Y:S01]  /*84f0*/  SHFL.BFLY PT, R8, R13, 0x1, 0x1f ;  /* 0x0c201f000d087f89 */ /* 0x000e6200000e0000 */
[----:B---3--:R-:W-:-:S03]  /*8500*/  FADD.FTZ R10, R10, R6 ;  /* 0x000000060a0a7221 */ /* 0x008fc60000010000 */
[----:B------:R-:W2:Y:S01]  /*8510*/  SHFL.BFLY PT, R7, R12, 0x1, 0x1f ;  /* 0x0c201f000c077f89 */ /* 0x000ea200000e0000 */
[----:B----4-:R-:W-:-:S03]  /*8520*/  FADD.FTZ R4, R4, R5 ;  /* 0x0000000504047221 */ /* 0x010fc60000010000 */
[----:B------:R-:W3:Y:S04]  /*8530*/  SHFL.BFLY PT, R11, R10, 0x1, 0x1f ;  /* 0x0c201f000a0b7f89 */ /* 0x000ee800000e0000 */
[----:B------:R-:W4:Y:S01]  /*8540*/  SHFL.BFLY PT, R5, R4, 0x1, 0x1f ;  /* 0x0c201f0004057f89 */ /* 0x000f2200000e0000 */
[----:B-1----:R-:W-:Y:S01]  /*8550*/  FADD.FTZ R8, R13, R8 ;  /* 0x000000080d087221 */ /* 0x002fe20000010000 */
[----:B------:R-:W-:Y:S01]  /*8560*/  SHF.R.S32.HI R13, RZ, 0x1f, R22 ;  /* 0x0000001fff0d7819 */ /* 0x000fe20000011416 */
[----:B--2---:R-:W-:-:S03]  /*8570*/  FADD.FTZ R7, R12, R7 ;  /* 0x000000070c077221 */ /* 0x004fc60000010000 */
[----:B------:R-:W-:Y:S01]  /*8580*/  FSETP.NE.FTZ.AND P5, PT, R8, RZ, PT ;  /* 0x000000ff0800720b */ /* 0x000fe20003fb5000 */
[C---:B------:R-:W-:Y:S02]  /*8590*/  IMAD R19, R13.reuse, c[0x0][0x490], RZ ;  /* 0x000124000d137a24 */ /* 0x040fe400078e02ff */
[----:B------:R-:W-:Y:S01]  /*85a0*/  IMAD R13, R13, c[0x0][0x3e8], RZ ;  /* 0x0000fa000d0d7a24 */ /* 0x000fe200078e02ff */
[----:B------:R-:W-:Y:S01]  /*85b0*/  FSETP.NE.FTZ.AND P4, PT, R7, RZ, PT ;  /* 0x000000ff0700720b */ /* 0x000fe20003f95000 */
[----:B---3--:R-:W-:Y:S01]  /*85c0*/  FADD.FTZ R6, R10, R11 ;  /* 0x0000000b0a067221 */ /* 0x008fe20000010000 */
[----:B------:R-:W-:Y:S01]  /*85d0*/  MOV R10, R21 ;  /* 0x00000015000a7202 */ /* 0x000fe20000000f00 */
[----:B------:R-:W-:Y:S01]  /*85e0*/  IMAD R16, R22, c[0x0][0x3ec], R13 ;  /* 0x0000fb0016107a24 */ /* 0x000fe200078e020d */
[----:B------:R-:W-:Y:S01]  /*85f0*/  SHF.R.S32.HI R11, RZ, 0x1f, R18 ;  /* 0x0000001fff0b7819 */ /* 0x000fe20000011412 */
[----:B------:R-:W-:-:S03]  /*8600*/  @P0 IMAD.HI.U32 R13, R21, c[0x0][0x4ec], RZ ;  /* 0x00013b00150d0a27 */ /* 0x000fc600078e00ff */
[CC--:B------:R-:W-:Y:S01]  /*8610*/  LEA.HI R12, R11.reuse, R18.reuse, RZ, 0x2 ;  /* 0x000000120b0c7211 */ /* 0x0c0fe200078f10ff */
[----:B----4-:R-:W-:Y:S01]  /*8620*/  FADD.FTZ R5, R4, R5 ;  /* 0x0000000504057221 */ /* 0x010fe20000010000 */
[----:B------:R-:W-:Y:S01]  /*8630*/  @P0 SHF.R.U32.HI R10, RZ, c[0x0][0x4f0], R13 ;  /* 0x00013c00ff0a0a19 */ /* 0x000fe2000001160d */
[C---:B------:R-:W-:Y:S01]  /*8640*/  IMAD R19, R22.reuse, c[0x0][0x494], R19 ;  /* 0x0001250016137a24 */ /* 0x040fe200078e0213 */
[----:B------:R-:W-:Y:S01]  /*8650*/  MOV R13, RZ ;  /* 0x000000ff000d7202 */ /* 0x000fe20000000f00 */
[----:B------:R-:W-:Y:S01]  /*8660*/  IMAD.WIDE.U32 R22, R22, c[0x0][0x3e8], RZ ;  /* 0x0000fa0016167a25 */ /* 0x000fe200078e00ff */
[----:B------:R-:W-:Y:S01]  /*8670*/  LEA.HI R4, R11, R18, RZ, 0x5 ;  /* 0x000000120b047211 */ /* 0x000fe200078f28ff */
[----:B------:R-:W-:Y:S01]  /*8680*/  @P5 MUFU.RCP R14, R8 ;  /* 0x00000008000e5308 */ /* 0x000fe20000001000 */
[----:B------:R-:W-:Y:S02]  /*8690*/  FSETP.NE.FTZ.AND P1, PT, R5, RZ, PT ;  /* 0x000000ff0500720b */ /* 0x000fe40003f35000 */
[----:B------:R-:W-:-:S02]  /*86a0*/  LOP3.LUT R15, R4, 0xffffffe0, RZ, 0xc0, !PT ;  /* 0xffffffe0040f7812 */ /* 0x000fc400078ec0ff */
[----:B------:R-:W-:Y:S02]  /*86b0*/  IADD3 R20, -R10, RZ, RZ ;  /* 0x000000ff0a147210 */ /* 0x000fe40007ffe1ff */
[----:B------:R-:W-:Y:S01]  /*86c0*/  IADD3 R15, -R15, R18, RZ ;  /* 0x000000120f0f7210 */ /* 0x000fe20007ffe1ff */
[----:B------:R-:W1:Y:S01]  /*86d0*/  @P4 MUFU.RCP R13, R7 ;  /* 0x00000007000d4308 */ /* 0x000e620000001000 */
[----:B------:R-:W-:Y:S02]  /*86e0*/  IADD3 R17, R23, R16, RZ ;  /* 0x0000001017117210 */ /* 0x000fe40007ffe0ff */
[----:B------:R-:W-:Y:S01]  /*86f0*/  LOP3.LUT P3, RZ, R15, 0x3, RZ, 0xc0, !PT ;  /* 0x000000030fff7812 */ /* 0x000fe2000786c0ff */
[----:B------:R-:W-:Y:S01]  /*8700*/  IMAD R15, R20, c[0x0][0x4e8], R21 ;  /* 0x00013a00140f7a24 */ /* 0x000fe200078e0215 */
[----:B------:R-:W-:Y:S02]  /*8710*/  MOV R16, R22 ;  /* 0x0000001600107202 */ /* 0x000fe40000000f00 */
[----:B------:R-:W-:-:S02]  /*8720*/  LOP3.LUT R11, R12, 0xfffffffc, RZ, 0xc0, !PT ;  /* 0xfffffffc0c0b7812 */ /* 0x000fc400078ec0ff */
[----:B------:R-:W-:Y:S01]  /*8730*/  IADD3 R19, R25, R19, RZ ;  /* 0x0000001319137210 */ /* 0x000fe20007ffe0ff */
[C---:B-1----:R-:W-:Y:S02]  /*8740*/  FMUL.FTZ R195, R13.reuse, R195 ;  /* 0x000000c30dc37220 */ /* 0x042fe40000410000 */
        /* <DEDUP_REMOVED lines=31> */
[----:B------:R-:W-:Y:S01]  /*8940*/  CS2R R20, SRZ ;  /* 0x0000000000147805 */ /* 0x000fe2000001ff00 */
[----:B------:R-:W1:Y:S01]  /*8950*/  S2R R13, SR_CTAID.Z ;  /* 0x00000000000d7919 */ /* 0x000e620000002700 */
[--C-:B------:R-:W-:Y:S02]  /*8960*/  SHF.R.S32.HI R22, RZ, 0x2, R12.reuse ;  /* 0x00000002ff167819 */ /* 0x100fe4000001140c */
[----:B------:R-:W-:Y:S02]  /*8970*/  SHF.R.S32.HI R23, RZ, 0x1f, R12 ;  /* 0x0000001fff177819 */ /* 0x000fe4000001140c */
[----:B------:R-:W2:Y:S01]  /*8980*/  @P1 MUFU.RCP R21, R5 ;  /* 0x0000000500151308 */ /* 0x000ea20000001000 */
[----:B------:R-:W-:-:S02]  /*8990*/  IADD3 R11, -R11, R18, RZ ;  /* 0x000000120b0b7210 */ /* 0x000fc40007ffe1ff */
[----:B------:R-:W-:-:S05]  /*89a0*/  MOV R18, R24 ;  /* 0x0000001800127202 */ /* 0x000fca0000000f00 */
[----:B------:R-:W3:Y:S01]  /*89b0*/  @P5 MUFU.LG2 R8, R8 ;  /* 0x0000000800085308 */ /* 0x000ee20000000c00 */
[----:B-1----:R-:W-:Y:S01]  /*89c0*/  SHF.R.S32.HI R12, RZ, 0x1f, R13 ;  /* 0x0000001fff0c7819 */ /* 0x002fe2000001140d */
[----:B--2---:R-:W-:-:S04]  /*89d0*/  FMUL.FTZ R191, R21, R191 ;  /* 0x000000bf15bf7220 */ /* 0x004fc80000410000 */
[----:B------:R-:W-:Y:S02]  /*89e0*/  IMAD R24, R12, c[0x0][0x498], RZ ;  /* 0x000126000c187a24 */ /* 0x000fe400078e02ff */
        /* <DEDUP_REMOVED lines=31> */
[C---:B------:R-:W-:Y:S02]  /*8be0*/  IMAD R21, R13.reuse, c[0x0][0x49c], R24 ;  /* 0x000127000d157a24 */ /* 0x040fe400078e0218 */
[----:B------:R-:W-:Y:S01]  /*8bf0*/  IMAD.WIDE.U32 R24, R13, c[0x0][0x498], R18 ;  /* 0x000126000d187a25 */ /* 0x000fe200078e0012 */
[----:B------:R-:W-:-:S03]  /*8c00*/  @P5 MOV R18, 0x3f317218 ;  /* 0x3f31721800125802 */ /* 0x000fc60000000f00 */
[----:B---3--:R-:W-:Y:S02]  /*8c10*/  @P5 FMUL.FTZ R29, R8, 0.69314718246459960938 ;  /* 0x3f317218081d5820 */ /* 0x008fe40000410000 */
[----:B------:R-:W-:-:S04]  /*8c20*/  @P5 FMUL.FTZ R18, R18, c[0x0][0x2d0] ;  /* 0x0000b40012125a20 */ /* 0x000fc80000410000 */
[----:B------:R-:W-:Y:S02]  /*8c30*/  @P5 FFMA.FTZ R27, R18, R196, R29 ;  /* 0x000000c4121b5223 */ /* 0x000fe4000001001d */
[----:B------:R-:W2:Y:S01]  /*8c40*/  LDL.LU R18, [R1+0x8] ;  /* 0x0000080001127983 */ /* 0x000ea20000300800 */
[----:B------:R-:W-:-:S13]  /*8c50*/  FSETP.NE.FTZ.AND P2, PT, R6, RZ, PT ;  /* 0x000000ff0600720b */ /* 0x000fda0003f55000 */
[----:B------:R-:W1:Y:S01]  /*8c60*/  @P2 MUFU.RCP R20, R6 ;  /* 0x0000000600142308 */ /* 0x000e620000001000 */
[----:B------:R-:W-:Y:S02]  /*8c70*/  F2FP.BF16.PACK_AB R74, R75, R74 ;  /* 0x0000004a4b4a723e */ /* 0x000fe400000010ff */
[----:B------:R3:W5:Y:S01]  /*8c80*/  LDL R75, [R1+0x4] ;  /* 0x00000400014b7983 */ /* 0x0007620000100800 */
[C---:B-1----:R-:W-:Y:S02]  /*8c90*/  FMUL.FTZ R189, R20.reuse, R189 ;  /* 0x000000bd14bd7220 */ /* 0x042fe40000410000 */
        /* <DEDUP_REMOVED lines=30> */
[----:B------:R-:W-:-:S05]  /*8e80*/  FMUL.FTZ R20, R20, R172 ;  /* 0x000000ac14147220 */ /* 0x000fca0000410000 */
[----:B------:R-:W-:Y:S02]  /*8e90*/  F2FP.BF16.PACK_AB R20, R173, R20 ;  /* 0x00000014ad14723e */ /* 0x000fe400000010ff */
[----:B------:R3:W5:Y:S01]  /*8ea0*/  LDL.64 R172, [R1+0x20] ;  /* 0x0000200001ac7983 */ /* 0x0007620000100a00 */
[----:B------:R-:W1:Y:S01]  /*8eb0*/  @P1 MUFU.LG2 R5, R5 ;  /* 0x0000000500051308 */ /* 0x000e620000000c00 */
[----:B------:R-:W-:-:S07]  /*8ec0*/  IMAD R12, R12, c[0x0][0x3f0], RZ ;  /* 0x0000fc000c0c7a24 */ /* 0x000fce00078e02ff */
[----:B------:R-:W4:Y:S01]  /*8ed0*/  @P4 MUFU.LG2 R7, R7 ;  /* 0x0000000700074308 */ /* 0x000f220000000c00 */
[C---:B------:R-:W-:Y:S02]  /*8ee0*/  IMAD R12, R13.reuse, c[0x0][0x3f4], R12 ;  /* 0x0000fd000d0c7a24 */ /* 0x040fe400078e020c */
[----:B------:R-:W-:-:S05]  /*8ef0*/  IMAD.WIDE.U32 R30, R13, c[0x0][0x3f0], R16 ;  /* 0x0000fc000d1e7a25 */ /* 0x000fca00078e0010 */
[----:B------:R-:W3:Y:S01]  /*8f00*/  @P2 MUFU.LG2 R6, R6 ;  /* 0x0000000600062308 */ /* 0x000ee20000000c00 */
[----:B------:R-:W-:Y:S02]  /*8f10*/  @P1 MOV R13, 0x3f317218 ;  /* 0x3f317218000d1802 */ /* 0x000fe40000000f00 */
[----:B------:R-:W-:Y:S01]  /*8f20*/  @P4 MOV R17, 0x3f317218 ;  /* 0x3f31721800114802 */ /* 0x000fe20000000f00 */
[----:B-1----:R-:W-:Y:S01]  /*8f30*/  @P1 FMUL.FTZ R5, R5, 0.69314718246459960938 ;  /* 0x3f31721805051820 */ /* 0x002fe20000410000 */
[----:B------:R-:W-:Y:S01]  /*8f40*/  LEA.HI R23, R23, R22, RZ, 0x3 ;  /* 0x0000001617177211 */ /* 0x000fe200078f18ff */
[----:B------:R-:W-:Y:S01]  /*8f50*/  @P1 FMUL.FTZ R13, R13, c[0x0][0x2d0] ;  /* 0x0000b4000d0d1a20 */ /* 0x000fe20000410000 */
[----:B------:R-:W-:Y:S01]  /*8f60*/  @P2 MOV R16, 0x3f317218 ;  /* 0x3f31721800102802 */ /* 0x000fe20000000f00 */
[----:B----4-:R-:W-:Y:S01]  /*8f70*/  @P4 FMUL.FTZ R8, R7, 0.69314718246459960938 ;  /* 0x3f31721807084820 */ /* 0x010fe20000410000 */
[----:B------:R-:W-:Y:S01]  /*8f80*/  LOP3.LUT R23, R23, 0xfffffff8, RZ, 0xc0, !PT ;  /* 0xfffffff817177812 */ /* 0x000fe200078ec0ff */
[----:B------:R-:W-:Y:S01]  /*8f90*/  @P4 FMUL.FTZ R17, R17, c[0x0][0x2d0] ;  /* 0x0000b40011114a20 */ /* 0x000fe20000410000 */
[----:B------:R-:W-:Y:S01]  /*8fa0*/  MOV R19, 0xff800000 ;  /* 0xff80000000137802 */ /* 0x000fe20000000f00 */
[----:B------:R-:W-:Y:S01]  /*8fb0*/  @P1 FFMA.FTZ R19, R13, R0, R5 ;  /* 0x000000000d131223 */ /* 0x000fe20000010005 */
[----:B------:R-:W-:Y:S01]  /*8fc0*/  SHF.R.S32.HI R4, RZ, 0x5, R4 ;  /* 0x00000005ff047819 */ /* 0x000fe20000011404 */
[----:B------:R-:W-:Y:S01]  /*8fd0*/  @P2 FMUL.FTZ R16, R16, c[0x0][0x2d0] ;  /* 0x0000b40010102a20 */ /* 0x000fe20000410000 */
[----:B------:R-:W1:Y:S01]  /*8fe0*/  S2R R0, SR_CTAID.X ;  /* 0x0000000000007919 */ /* 0x000e620000002500 */
[----:B---3--:R-:W-:Y:S01]  /*8ff0*/  @P2 FMUL.FTZ R7, R6, 0.69314718246459960938 ;  /* 0x3f31721806072820 */ /* 0x008fe20000410000 */
[----:B------:R-:W-:Y:S01]  /*9000*/  IADD3 R22, R22, -R23, RZ ;  /* 0x8000001716167210 */ /* 0x000fe20007ffe0ff */
[----:B------:R-:W-:Y:S01]  /*9010*/  @P4 FFMA.FTZ R26, R17, R3, R8 ;  /* 0x00000003111a4223 */ /* 0x000fe20000010008 */
[----:B------:R-:W-:-:S02]  /*9020*/  SHF.R.S32.HI R3, RZ, 0x1f, R4 ;  /* 0x0000001fff037819 */ /* 0x000fc40000011404 */
[----:B------:R-:W-:Y:S01]  /*9030*/  MOV R23, 0xff800000 ;  /* 0xff80000000177802 */ /* 0x000fe20000000f00 */
[----:B------:R-:W-:Y:S01]  /*9040*/  @P2 FFMA.FTZ R23, R16, R2, R7 ;  /* 0x0000000210172223 */ /* 0x000fe20000010007 */
[----:B------:R-:W-:Y:S02]  /*9050*/  LEA.HI R2, R11, R11, RZ, 0x1 ;  /* 0x0000000b0b027211 */ /* 0x000fe400078f08ff */
[----:B------:R-:W-:Y:S02]  /*9060*/  LEA.HI R3, R3, R4, RZ, 0x2 ;  /* 0x0000000403037211 */ /* 0x000fe400078f10ff */
[C---:B------:R-:W-:Y:S02]  /*9070*/  LOP3.LUT R5, R22.reuse, 0x1, RZ, 0xc0, !PT ;  /* 0x0000000116057812 */ /* 0x040fe400078ec0ff */
[----:B------:R-:W-:Y:S02]  /*9080*/  R2P PR, R22, 0x6 ;  /* 0x0000000616007804 */ /* 0x000fe40000000000 */
[----:B------:R-:W-:-:S02]  /*9090*/  LOP3.LUT R6, R2, 0x1ffffffe, RZ, 0xc0, !PT ;  /* 0x1ffffffe02067812 */ /* 0x000fc400078ec0ff */
[----:B------:R-:W-:Y:S02]  /*90a0*/  SHF.L.U32 R22, R22, 0x6, RZ ;  /* 0x0000000616167819 */ /* 0x000fe400000006ff */
[----:B------:R-:W-:Y:S02]  /*90b0*/  LOP3.LUT R3, R3, 0xffffffc, RZ, 0xc0, !PT ;  /* 0x0ffffffc03037812 */ /* 0x000fe400078ec0ff */
[----:B------:R-:W-:Y:S02]  /*90c0*/  SHF.L.U32 R2, R2, 0x5, RZ ;  /* 0x0000000502027819 */ /* 0x000fe400000006ff */
[----:B------:R-:W-:Y:S02]  /*90d0*/  ISETP.NE.U32.AND P4, PT, R5, 0x1, PT ;  /* 0x000000010500780c */ /* 0x000fe40003f85070 */
[----:B------:R-:W-:Y:S02]  /*90e0*/  LOP3.LUT R22, R22, 0x1c0, RZ, 0xc0, !PT ;  /* 0x000001c016167812 */ /* 0x000fe400078ec0ff */
[----:B------:R-:W-:-:S02]  /*90f0*/  IADD3 R3, R4, -R3, RZ ;  /* 0x8000000304037210 */ /* 0x000fc40007ffe0ff */
[----:B------:R-:W-:Y:S02]  /*9100*/  IADD3 R6, R11, -R6, RZ ;  /* 0x800000060b067210 */ /* 0x000fe40007ffe0ff */
[----:B------:R-:W-:Y:S02]  /*9110*/  SHF.R.S32.HI R8, RZ, 0x2, R28 ;  /* 0x00000002ff087819 */ /* 0x000fe4000001141c */
[----:B------:R-:W-:Y:S02]  /*9120*/  LOP3.LUT R5, R2, 0xffffffc0, RZ, 0xc0, !PT ;  /* 0xffffffc002057812 */ /* 0x000fe400078ec0ff */
[----:B------:R-:W-:Y:S02]  /*9130*/  LEA R4, R4, R11, 0x9 ;  /* 0x0000000b04047211 */ /* 0x000fe400078e48ff */
[----:B------:R-:W-:Y:S02]  /*9140*/  LEA.HI R7, R22, R22, RZ, 0x1d ;  /* 0x0000001616077211 */ /* 0x000fe400078fe8ff */
[----:B------:R-:W-:-:S02]  /*9150*/  LEA R3, R3, R8, 0x4 ;  /* 0x0000000803037211 */ /* 0x000fc400078e20ff */
[----:B------:R-:W-:Y:S02]  /*9160*/  LEA R6, R6, R5, 0x3 ;  /* 0x0000000506067211 */ /* 0x000fe400078e18ff */
[----:B------:R-:W-:Y:S02]  /*9170*/  SHF.R.S32.HI R2, RZ, 0x1f, R10 ;  /* 0x0000001fff027819 */ /* 0x000fe4000001140a */
[----:B------:R-:W-:Y:S02]  /*9180*/  LEA R4, R4, R7, 0x1 ;  /* 0x0000000704047211 */ /* 0x000fe400078e08ff */
[----:B------:R-:W-:Y:S01]  /*9190*/  IADD3 R7, R3, R6, RZ ;  /* 0x0000000603077210 */ /* 0x000fe20007ffe0ff */
[----:B------:R-:W-:Y:S01]  /*91a0*/  IMAD R5, R2, c[0x0][0x3e0], RZ ;  /* 0x0000f80002057a24 */ /* 0x000fe200078e02ff */
[----:B------:R-:W-:Y:S02]  /*91b0*/  IADD3 R31, R31, R12, RZ ;  /* 0x0000000c1f1f7210 */ /* 0x000fe40007ffe0ff */
[C---:B-1----:R-:W-:Y:S01]  /*91c0*/  LEA R3, R0.reuse, R3, 0x7 ;  /* 0x0000000300037211 */ /* 0x042fe200078e38ff */
[----:B------:R-:W-:Y:S01]  /*91d0*/  IMAD R2, R9, c[0x0][0x388], RZ ;  /* 0x0000e20009027a24 */ /* 0x000fe200078e02ff */
[----:B------:R-:W-:Y:S01]  /*91e0*/  LEA R7, R0, R7, 0x7 ;  /* 0x0000000700077211 */ /* 0x000fe200078e38ff */
[----:B------:R-:W-:Y:S01]  /*91f0*/  IMAD R5, R10, c[0x0][0x3e4], R5 ;  /* 0x0000f9000a057a24 */ /* 0x000fe200078e0205 */
[----:B------:R-:W-:Y:S01]  /*9200*/  SHF.L.U32 R11, R4, 0x1, RZ ;  /* 0x00000001040b7819 */ /* 0x000fe200000006ff */
[----:B------:R-:W-:Y:S01]  /*9210*/  IMAD.WIDE.U32 R30, R10, c[0x0][0x3e0], R30 ;  /* 0x0000f8000a1e7a25 */ /* 0x000fe200078e001e */
[----:B------:R-:W-:-:S02]  /*9220*/  IADD3 R9, R3, 0x8, RZ ;  /* 0x0000000803097810 */ /* 0x000fc40007ffe0ff */
[----:B------:R-:W-:Y:S01]  /*9230*/  IADD3 R4, R11, 0x80, RZ ;  /* 0x000000800b047810 */ /* 0x000fe20007ffe0ff */
[----:B------:R-:W-:Y:S01]  /*9240*/  @P0 IMAD.HI.U32 R0, R7, c[0x0][0x4ec], RZ ;  /* 0x00013b0007000a27 */ /* 0x000fe200078e00ff */
[-C--:B------:R-:W-:Y:S02]  /*9250*/  ISETP.GE.OR P5, PT, R9, R2.reuse, P3 ;  /* 0x000000020900720c */ /* 0x080fe40001fa6670 */
[C---:B------:R-:W-:Y:S02]  /*9260*/  IADD3 R9, R3.reuse, 0x40, RZ ;  /* 0x0000004003097810 */ /* 0x040fe40007ffe0ff */
[C---:B------:R-:W-:Y:S02]  /*9270*/  ISETP.GE.OR P6, PT, R3.reuse, R2, P3 ;  /* 0x000000020300720c */ /* 0x040fe40001fc6670 */
[----:B------:R-:W-:Y:S02]  /*9280*/  IADD3 R3, R3, 0x48, RZ ;  /* 0x0000004803037810 */ /* 0x000fe40007ffe0ff */
[----:B------:R-:W-:-:S02]  /*9290*/  IADD3 R31, R31, R5, RZ ;  /* 0x000000051f1f7210 */ /* 0x000fc40007ffe0ff */
[----:B------:R-:W-:Y:S02]  /*92a0*/  IADD3 R13, R11, 0x70, RZ ;  /* 0x000000700b0d7810 */ /* 0x000fe40007ffe0ff */
[----:B------:R-:W-:Y:S02]  /*92b0*/  MOV R5, R7 ;  /* 0x0000000700057202 */ /* 0x000fe40000000f00 */
[----:B------:R-:W-:Y:S02]  /*92c0*/  @P4 IADD3 R13, R4, 0x10, RZ ;  /* 0x00000010040d4810 */ /* 0x000fe40007ffe0ff */
[----:B------:R-:W-:Y:S02]  /*92d0*/  @P0 SHF.R.U32.HI R5, RZ, c[0x0][0x4f0], R0 ;  /* 0x00013c00ff050a19 */ /* 0x000fe40000011600 */
[-C--:B------:R-:W-:Y:S02]  /*92e0*/  ISETP.GE.OR P4, PT, R9, R2.reuse, P3 ;  /* 0x000000020900720c */ /* 0x080fe40001f86670 */
[----:B------:R-:W-:-:S02]  /*92f0*/  ISETP.GE.OR P3, PT, R3, R2, P3 ;  /* 0x000000020300720c */ /* 0x000fc40001f66670 */
[----:B------:R-:W-:Y:S02]  /*9300*/  SHF.R.S32.HI R3, RZ, 0x1f, R15 ;  /* 0x0000001fff037819 */ /* 0x000fe4000001140f */
[C---:B------:R-:W-:Y:S02]  /*9310*/  IADD3 R0, -R5.reuse, RZ, RZ ;  /* 0x000000ff05007210 */ /* 0x040fe40007ffe1ff */
[----:B------:R-:W-:Y:S01]  /*9320*/  IADD3 R8, P0, R5, R24, RZ ;  /* 0x0000001805087210 */ /* 0x000fe20007f1e0ff */
[----:B------:R-:W-:Y:S01]  /*9330*/  IMAD R4, R3, c[0x0][0x3d8], RZ ;  /* 0x0000f60003047a24 */ /* 0x000fe200078e02ff */
[----:B------:R-:W-:Y:S01]  /*9340*/  SHF.R.S32.HI R3, RZ, 0x1f, R5 ;  /* 0x0000001fff037819 */ /* 0x000fe20000011405 */
[----:B------:R-:W-:Y:S01]  /*9350*/  IMAD R7, R0, c[0x0][0x4e8], R7 ;  /* 0x00013a0000077a24 */ /* 0x000fe200078e0207 */
[----:B------:R-:W-:Y:S02]  /*9360*/  MOV R5, 0x20 ;  /* 0x0000002000057802 */ /* 0x000fe40000000f00 */
[----:B------:R-:W-:-:S02]  /*9370*/  IADD3.X R9, R3, R25, R21, P0, !PT ;  /* 0x0000001903097210 */ /* 0x000fc400007fe415 */
[----:B------:R-:W-:Y:S01]  /*9380*/  SHF.R.S32.HI R3, RZ, 0x1f, R7 ;  /* 0x0000001fff037819 */ /* 0x000fe20000011407 */
[C---:B------:R-:W-:Y:S01]  /*9390*/  FMUL.FTZ R193, R14.reuse, R193 ;  /* 0x000000c10ec17220 */ /* 0x040fe20000410000 */
[----:B------:R-:W-:Y:S01]  /*93a0*/  SEL R0, R5, 0xffffffe0, !P1 ;  /* 0xffffffe005007807 */ /* 0x000fe20004800000 */
[C---:B------:R-:W-:Y:S02]  /*93b0*/  FMUL.FTZ R192, R14.reuse, R192 ;  /* 0x000000c00ec07220 */ /* 0x040fe40000410000 */
[C---:B------:R-:W-:Y:S02]  /*93c0*/  FMUL.FTZ R181, R14.reuse, R181 ;  /* 0x000000b50eb57220 */ /* 0x040fe40000410000 */
[----:B------:R-:W-:Y:S01]  /*93d0*/  FMUL.FTZ R180, R14, R180 ;  /* 0x000000b40eb47220 */ /* 0x000fe20000410000 */
[----:B------:R-:W-:Y:S01]  /*93e0*/  IADD3 R5, R11, R0, RZ ;  /* 0x000000000b057210 */ /* 0x000fe20007ffe0ff */
[----:B------:R-:W-:Y:S01]  /*93f0*/  IMAD R6, R3, c[0x0][0x488], RZ ;  /* 0x0001220003067a24 */ /* 0x000fe200078e02ff */
[----:B------:R-:W-:Y:S01]  /*9400*/  IADD3 R3, R0, R13, RZ ;  /* 0x0000000d00037210 */ /* 0x000fe20007ffe0ff */
[C---:B------:R-:W-:Y:S01]  /*9410*/  FMUL.FTZ R69, R14.reuse, R69 ;  /* 0x000000450e457220 */ /* 0x040fe20000410000 */
[----:B------:R-:W-:Y:S01]  /*9420*/  F2FP.BF16.PACK_AB R192, R193, R192 ;  /* 0x000000c0c1c0723e */ /* 0x000fe200000010ff */
[C---:B------:R-:W-:Y:S01]  /*9430*/  FMUL.FTZ R68, R14.reuse, R68 ;  /* 0x000000440e447220 */ /* 0x040fe20000410000 */
[----:B------:R-:W-:Y:S01]  /*9440*/  F2FP.BF16.PACK_AB R194, R195, R194 ;  /* 0x000000c2c3c2723e */ /* 0x000fe200000010ff */
[C---:B------:R-:W-:Y:S01]  /*9450*/  FMUL.FTZ R81, R14.reuse, R81 ;  /* 0x000000510e517220 */ /* 0x040fe20000410000 */
[----:B------:R-:W-:Y:S01]  /*9460*/  MOV R0, 0x40 ;  /* 0x0000004000007802 */ /* 0x000fe20000000f00 */
[----:B------:R-:W-:Y:S01]  /*9470*/  FMUL.FTZ R80, R14, R80 ;  /* 0x000000500e507220 */ /* 0x000fe20000410000 */
[----:B------:R-:W-:-:S02]  /*9480*/  F2FP.BF16.PACK_AB R180, R181, R180 ;  /* 0x000000b4b5b4723e */ /* 0x000fc400000010ff */
[----:B------:R-:W-:Y:S01]  /*9490*/  F2FP.BF16.PACK_AB R182, R183, R182 ;  /* 0x000000b6b7b6723e */ /* 0x000fe200000010ff */
[C---:B------:R-:W-:Y:S01]  /*94a0*/  FMUL.FTZ R85, R14.reuse, R85 ;  /* 0x000000550e557220 */ /* 0x040fe20000410000 */
[----:B------:R-:W-:Y:S01]  /*94b0*/  F2FP.BF16.PACK_AB R188, R189, R188 ;  /* 0x000000bcbdbc723e */ /* 0x000fe200000010ff */
[C---:B------:R-:W-:Y:S01]  /*94c0*/  FMUL.FTZ R84, R14.reuse, R84 ;  /* 0x000000540e547220 */ /* 0x040fe20000410000 */
[----:B------:R-:W-:Y:S01]  /*94d0*/  F2FP.BF16.PACK_AB R190, R191, R190 ;  /* 0x000000bebfbe723e */ /* 0x000fe200000010ff */
[C---:B------:R-:W-:Y:S01]  /*94e0*/  FMUL.FTZ R97, R14.reuse, R97 ;  /* 0x000000610e617220 */ /* 0x040fe20000410000 */
[----:B------:R-:W-:Y:S01]  /*94f0*/  F2FP.BF16.PACK_AB R184, R185, R184 ;  /* 0x000000b8b9b8723e */ /* 0x000fe200000010ff */
[----:B------:R-:W-:Y:S01]  /*9500*/  FMUL.FTZ R96, R14, R96 ;  /* 0x000000600e607220 */ /* 0x000fe20000410000 */
[----:B------:R-:W-:Y:S01]  /*9510*/  F2FP.BF16.PACK_AB R186, R187, R186 ;  /* 0x000000babbba723e */ /* 0x000fe200000010ff */
[----:B------:R-:W-:Y:S01]  /*9520*/  STS [R11+0x80], R192 ;  /* 0x000080c00b007388 */ /* 0x000fe20000000800 */
[----:B------:R-:W-:-:S02]  /*9530*/  F2FP.BF16.PACK_AB R68, R69, R68 ;  /* 0x000000444544723e */ /* 0x000fc400000010ff */
[----:B------:R-:W-:Y:S01]  /*9540*/  F2FP.BF16.PACK_AB R70, R71, R70 ;  /* 0x000000464746723e */ /* 0x000fe200000010ff */
[----:B------:R-:W-:Y:S01]  /*9550*/  STS [R11+0x480], R194 ;  /* 0x000480c20b007388 */ /* 0x000fe20000000800 */
[----:B------:R-:W-:Y:S02]  /*9560*/  SEL R0, R0, 0xffffffc0, !P2 ;  /* 0xffffffc000007807 */ /* 0x000fe40005000000 */
[----:B------:R-:W-:Y:S01]  /*9570*/  F2FP.BF16.PACK_AB R80, R81, R80 ;  /* 0x000000505150723e */ /* 0x000fe200000010ff */
[----:B------:R-:W-:Y:S01]  /*9580*/  STS [R13], R180 ;  /* 0x000000b40d007388 */ /* 0x000fe20000000800 */
[----:B------:R-:W-:Y:S01]  /*9590*/  F2FP.BF16.PACK_AB R82, R83, R82 ;  /* 0x000000525352723e */ /* 0x000fe200000010ff */
[C---:B------:R-:W-:Y:S01]  /*95a0*/  FMUL.FTZ R101, R14.reuse, R101 ;  /* 0x000000650e657220 */ /* 0x040fe20000410000 */
[----:B------:R-:W-:Y:S01]  /*95b0*/  F2FP.BF16.PACK_AB R72, R73, R72 ;  /* 0x000000484948723e */ /* 0x000fe200000010ff */
[----:B------:R-:W-:Y:S01]  /*95c0*/  STS [R13+0x400], R182 ;  /* 0x000400b60d007388 */ /* 0x000fe20000000800 */
[----:B------:R-:W-:Y:S01]  /*95d0*/  FMUL.FTZ R100, R14, R100 ;  /* 0x000000640e647220 */ /* 0x000fe20000410000 */
[----:B------:R-:W-:Y:S01]  /*95e0*/  F2FP.BF16.PACK_AB R76, R77, R76 ;  /* 0x0000004c4d4c723e */ /* 0x000fe200000010ff */
[----:B------:R-:W-:Y:S01]  /*95f0*/  IMAD R4, R15, c[0x0][0x3dc], R4 ;  /* 0x0000f7000f047a24 */ /* 0x000fe200078e0204 */
[----:B------:R-:W-:Y:S01]  /*9600*/  F2FP.BF16.PACK_AB R78, R79, R78 ;  /* 0x0000004e4f4e723e */ /* 0x000fe200000010ff */
[----:B------:R-:W-:Y:S01]  /*9610*/  IMAD.WIDE.U32 R16, R15, c[0x0][0x3d8], R30 ;  /* 0x0000f6000f107a25 */ /* 0x000fe200078e001e */
[----:B------:R-:W-:Y:S01]  /*9620*/  STS [R11+0x2080], R188 ;  /* 0x002080bc0b007388 */ /* 0x000fe20000000800 */
[----:B------:R-:W-:-:S02]  /*9630*/  F2FP.BF16.PACK_AB R84, R85, R84 ;  /* 0x000000545554723e */ /* 0x000fc400000010ff */
[C---:B------:R-:W-:Y:S01]  /*9640*/  FMUL.FTZ R113, R14.reuse, R113 ;  /* 0x000000710e717220 */ /* 0x040fe20000410000 */
[----:B------:R-:W-:Y:S01]  /*9650*/  STS [R11+0x2480], R190 ;  /* 0x002480be0b007388 */ /* 0x000fe20000000800 */
[----:B------:R-:W-:Y:S01]  /*9660*/  FMUL.FTZ R112, R14, R112 ;  /* 0x000000700e707220 */ /* 0x000fe20000410000 */
[----:B------:R-:W-:Y:S02]  /*9670*/  F2FP.BF16.PACK_AB R86, R87, R86 ;  /* 0x000000565756723e */ /* 0x000fe400000010ff */
[----:B------:R-:W-:Y:S01]  /*9680*/  STS [R13+0x2000], R184 ;  /* 0x002000b80d007388 */ /* 0x000fe20000000800 */
[----:B------:R-:W-:Y:S02]  /*9690*/  IADD3 R15, R11, R0, RZ ;  /* 0x000000000b0f7210 */ /* 0x000fe40007ffe0ff */
[----:B------:R-:W-:Y:S01]  /*96a0*/  F2FP.BF16.PACK_AB R96, R97, R96 ;  /* 0x000000606160723e */ /* 0x000fe200000010ff */
[----:B------:R-:W-:Y:S01]  /*96b0*/  STS [R13+0x2400], R186 ;  /* 0x002400ba0d007388 */ /* 0x000fe20000000800 */
[----:B------:R-:W-:-:S02]  /*96c0*/  F2FP.BF16.PACK_AB R98, R99, R98 ;  /* 0x000000626362723e */ /* 0x000fc400000010ff */
[----:B------:R-:W-:Y:S01]  /*96d0*/  IADD3 R21, R0, R13, RZ ;  /* 0x0000000d00157210 */ /* 0x000fe20007ffe0ff */
[----:B------:R-:W-:Y:S01]  /*96e0*/  STS [R5+0x80], R68 ;  /* 0x0000804405007388 */ /* 0x000fe20000000800 */
[----:B------:R-:W-:Y:S01]  /*96f0*/  F2FP.BF16.PACK_AB R88, R89, R88 ;  /* 0x000000585958723e */ /* 0x000fe200000010ff */
[C---:B------:R-:W-:Y:S01]  /*9700*/  FMUL.FTZ R117, R14.reuse, R117 ;  /* 0x000000750e757220 */ /* 0x040fe20000410000 */
[----:B------:R-:W-:Y:S01]  /*9710*/  F2FP.BF16.PACK_AB R90, R91, R90 ;  /* 0x0000005a5b5a723e */ /* 0x000fe200000010ff */
[----:B------:R-:W-:Y:S01]  /*9720*/  STS [R5+0x480], R70 ;  /* 0x0004804605007388 */ /* 0x000fe20000000800 */
[C---:B------:R-:W-:Y:S01]  /*9730*/  FMUL.FTZ R116, R14.reuse, R116 ;  /* 0x000000740e747220 */ /* 0x040fe20000410000 */
[----:B------:R-:W-:Y:S02]  /*9740*/  F2FP.BF16.PACK_AB R92, R93, R92 ;  /* 0x0000005c5d5c723e */ /* 0x000fe400000010ff */
[----:B------:R-:W-:Y:S01]  /*9750*/  STS [R3], R80 ;  /* 0x0000005003007388 */ /* 0x000fe20000000800 */
[----:B------:R-:W-:Y:S01]  /*9760*/  F2FP.BF16.PACK_AB R94, R95, R94 ;  /* 0x0000005e5f5e723e */ /* 0x000fe200000010ff */
[----:B------:R-:W-:-:S02]  /*9770*/  FMUL.FTZ R129, R14, R129 ;  /* 0x000000810e817220 */ /* 0x000fc40000410000 */
[----:B------:R-:W-:Y:S01]  /*9780*/  STS [R3+0x400], R82 ;  /* 0x0004005203007388 */ /* 0x000fe20000000800 */
[----:B------:R-:W-:Y:S01]  /*9790*/  FMUL.FTZ R128, R14, R128 ;  /* 0x000000800e807220 */ /* 0x000fe20000410000 */
[----:B------:R-:W-:Y:S02]  /*97a0*/  F2FP.BF16.PACK_AB R100, R101, R100 ;  /* 0x000000646564723e */ /* 0x000fe400000010ff */
[----:B------:R-:W-:Y:S01]  /*97b0*/  STS [R5+0x2080], R72 ;  /* 0x0020804805007388 */ /* 0x000fe20000000800 */
[----:B------:R-:W-:Y:S02]  /*97c0*/  F2FP.BF16.PACK_AB R102, R103, R102 ;  /* 0x000000666766723e */ /* 0x000fe400000010ff */
[----:B------:R-:W-:Y:S01]  /*97d0*/  IADD3 R25, R0, R5, RZ ;  /* 0x0000000500197210 */ /* 0x000fe20007ffe0ff */
[----:B------:R-:W-:Y:S01]  /*97e0*/  STS [R5+0x2480], R74 ;  /* 0x0024804a05007388 */ /* 0x000fe20000000800 */
[----:B------:R-:W-:Y:S02]  /*97f0*/  F2FP.BF16.PACK_AB R112, R113, R112 ;  /* 0x000000707170723e */ /* 0x000fe400000010ff */
[----:B------:R-:W-:Y:S01]  /*9800*/  F2FP.BF16.PACK_AB R114, R115, R114 ;  /* 0x000000727372723e */ /* 0x000fe200000010ff */
[----:B------:R-:W-:Y:S01]  /*9810*/  STS [R3+0x2000], R76 ;  /* 0x0020004c03007388 */ /* 0x000fe20000000800 */
[----:B------:R-:W-:-:S03]  /*9820*/  IADD3 R29, R3, R0, RZ ;  /* 0x00000000031d7210 */ /* 0x000fc60007ffe0ff */
[----:B------:R-:W-:Y:S01]  /*9830*/  STS [R3+0x2400], R78 ;  /* 0x0024004e03007388 */ /* 0x000fe20000000800 */
[----:B------:R-:W-:Y:S01]  /*9840*/  F2FP.BF16.PACK_AB R104, R105, R104 ;  /* 0x000000686968723e */ /* 0x000fe200000010ff */
[C---:B------:R-:W-:Y:S01]  /*9850*/  FMUL.FTZ R133, R14.reuse, R133 ;  /* 0x000000850e857220 */ /* 0x040fe20000410000 */
[----:B------:R-:W-:Y:S01]  /*9860*/  F2FP.BF16.PACK_AB R106, R107, R106 ;  /* 0x0000006a6b6a723e */ /* 0x000fe200000010ff */
[----:B------:R-:W-:Y:S01]  /*9870*/  STS [R15+0x80], R84 ;  /* 0x000080540f007388 */ /* 0x000fe20000000800 */
[C---:B------:R-:W-:Y:S01]  /*9880*/  FMUL.FTZ R132, R14.reuse, R132 ;  /* 0x000000840e847220 */ /* 0x040fe20000410000 */
[----:B------:R-:W-:Y:S02]  /*9890*/  F2FP.BF16.PACK_AB R108, R109, R108 ;  /* 0x0000006c6d6c723e */ /* 0x000fe400000010ff */
[----:B------:R-:W-:Y:S01]  /*98a0*/  STS [R15+0x480], R86 ;  /* 0x000480560f007388 */ /* 0x000fe20000000800 */
[----:B------:R-:W-:Y:S01]  /*98b0*/  F2FP.BF16.PACK_AB R110, R111, R110 ;  /* 0x0000006e6f6e723e */ /* 0x000fe200000010ff */
[----:B------:R-:W-:-:S02]  /*98c0*/  FMUL.FTZ R145, R14, R145 ;  /* 0x000000910e917220 */ /* 0x000fc40000410000 */
[----:B------:R-:W-:Y:S01]  /*98d0*/  STS [R21], R96 ;  /* 0x0000006015007388 */ /* 0x000fe20000000800 */
[----:B------:R-:W-:Y:S01]  /*98e0*/  FMUL.FTZ R144, R14, R144 ;  /* 0x000000900e907220 */ /* 0x000fe20000410000 */
[----:B------:R-:W-:Y:S02]  /*98f0*/  F2FP.BF16.PACK_AB R116, R117, R116 ;  /* 0x000000747574723e */ /* 0x000fe400000010ff */
[----:B------:R-:W-:Y:S01]  /*9900*/  STS [R21+0x400], R98 ;  /* 0x0004006215007388 */ /* 0x000fe20000000800 */
[----:B------:R-:W-:-:S03]  /*9910*/  F2FP.BF16.PACK_AB R118, R119, R118 ;  /* 0x000000767776723e */ /* 0x000fc600000010ff */
[----:B------:R-:W-:Y:S01]  /*9920*/  STS [R15+0x2080], R88 ;  /* 0x002080580f007388 */ /* 0x000fe20000000800 */
[----:B------:R-:W-:-:S03]  /*9930*/  F2FP.BF16.PACK_AB R128, R129, R128 ;  /* 0x000000808180723e */ /* 0x000fc600000010ff */
[----:B------:R-:W-:Y:S01]  /*9940*/  STS [R15+0x2480], R90 ;  /* 0x0024805a0f007388 */ /* 0x000fe20000000800 */
[----:B------:R-:W-:-:S03]  /*9950*/  F2FP.BF16.PACK_AB R130, R131, R130 ;  /* 0x000000828382723e */ /* 0x000fc600000010ff */
[----:B------:R-:W-:Y:S01]  /*9960*/  STS [R21+0x2000], R92 ;  /* 0x0020005c15007388 */ /* 0x000fe20000000800 */
[----:B------:R-:W-:-:S03]  /*9970*/  F2FP.BF16.PACK_AB R120, R121, R120 ;  /* 0x000000787978723e */ /* 0x000fc600000010ff */
[----:B------:R-:W-:Y:S01]  /*9980*/  STS [R21+0x2400], R94 ;  /* 0x0024005e15007388 */ /* 0x000fe20000000800 */
[----:B------:R-:W-:Y:S01]  /*9990*/  F2FP.BF16.PACK_AB R122, R123, R122 ;  /* 0x0000007a7b7a723e */ /* 0x000fe200000010ff */
[C---:B------:R-:W-:Y:S02]  /*99a0*/  FMUL.FTZ R149, R14.reuse, R149 ;  /* 0x000000950e957220 */ /* 0x040fe40000410000 */
        /* <DEDUP_REMOVED lines=24> */
[----:B------:R-:W-:Y:S01]  /*9b30*/  FMUL.FTZ R177, R14, R177 ;  /* 0x000000b10eb17220 */ /* 0x000fe20000410000 */
[----:B------:R-:W-:Y:S01]  /*9b40*/  F2FP.BF16.PACK_AB R142, R143, R142 ;  /* 0x0000008e8f8e723e */ /* 0x000fe200000010ff */
[----:B------:R-:W-:Y:S01]  /*9b50*/  IMAD.WIDE.U32 R8, R7, c[0x0][0x488], R8 ;  /* 0x0001220007087a25 */ /* 0x000fe200078e0008 */
[----:B------:R-:W-:Y:S01]  /*9b60*/  STS [R13+0x4000], R128 ;  /* 0x004000800d007388 */ /* 0x000fe20000000800 */
[----:B------:R-:W-:-:S02]  /*9b70*/  F2FP.BF16.PACK_AB R148, R149, R148 ;  /* 0x000000949594723e */ /* 0x000fc400000010ff */
[----:B------:R-:W-:Y:S01]  /*9b80*/  IMAD R6, R7, c[0x0][0x48c], R6 ;  /* 0x0001230007067a24 */ /* 0x000fe200078e0206 */
[----:B------:R-:W-:Y:S01]  /*9b90*/  STS [R13+0x4400], R130 ;  /* 0x004400820d007388 */ /* 0x000fe20000000800 */
        /* <DEDUP_REMOVED lines=17> */
[----:B------:R-:W-:Y:S02]  /*9cb0*/  F2FP.BF16.PACK_AB R166, R167, R166 ;  /* 0x000000a6a7a6723e */ /* 0x000fe400000010ff */
[----:B------:R-:W-:Y:S01]  /*9cc0*/  LEA R7, P0, R8, c[0x0][0x450], 0x2 ;  /* 0x0001140008077a11 */ /* 0x000fe200078010ff */
[----:B------:R-:W-:Y:S01]  /*9cd0*/  STS [R5+0x6080], R136 ;  /* 0x0060808805007388 */ /* 0x000fe20000000800 */
[----:B------:R-:W-:-:S03]  /*9ce0*/  IADD3 R9, R9, R6, RZ ;  /* 0x0000000609097210 */ /* 0x000fc60007ffe0ff */
[----:B------:R-:W-:Y:S01]  /*9cf0*/  STS [R5+0x6480], R138 ;  /* 0x0064808a05007388 */ /* 0x000fe20000000800 */
[----:B------:R-:W-:Y:S02]  /*9d00*/  F2FP.BF16.PACK_AB R14, R177, R14 ;  /* 0x0000000eb10e723e */ /* 0x000fe400000010ff */
[----:B------:R-:W-:Y:S01]  /*9d10*/  F2FP.BF16.PACK_AB R178, R179, R178 ;  /* 0x000000b2b3b2723e */ /* 0x000fe200000010ff */
[----:B------:R-:W-:Y:S01]  /*9d20*/  STS [R3+0x6000], R140 ;  /* 0x0060008c03007388 */ /* 0x000fe20000000800 */
[----:B------:R-:W-:-:S03]  /*9d30*/  F2FP.BF16.PACK_AB R168, R169, R168 ;  /* 0x000000a8a9a8723e */ /* 0x000fc600000010ff */
[----:B------:R2:W-:Y:S01]  /*9d40*/  STS [R3+0x6400], R142 ;  /* 0x0064008e03007388 */ /* 0x0005e20000000800 */
[----:B------:R-:W-:-:S03]  /*9d50*/  F2FP.BF16.PACK_AB R170, R171, R170 ;  /* 0x000000aaabaa723e */ /* 0x000fc600000010ff */
[----:B------:R-:W-:Y:S01]  /*9d60*/  STS [R15+0x4080], R148 ;  /* 0x004080940f007388 */ /* 0x000fe20000000800 */
[----:B------:R-:W-:-:S03]  /*9d70*/  F2FP.BF16.PACK_AB R174, R175, R174 ;  /* 0x000000aeafae723e */ /* 0x000fc600000010ff */
[----:B------:R-:W-:Y:S01]  /*9d80*/  STS [R15+0x4480], R150 ;  /* 0x004480960f007388 */ /* 0x000fe20000000800 */
[----:B------:R-:W-:-:S03]  /*9d90*/  LEA.HI.X R9, R8, c[0x0][0x454], R9, 0x2, P0 ;  /* 0x0001150008097a11 */ /* 0x000fc600000f1409 */
        /* <DEDUP_REMOVED lines=15> */
[----:B------:R-:W1:Y:S04]  /*9e90*/  SHFL.IDX PT, R31, R9, RZ, 0x1c1f ;  /* 0x001c1fff091f7589 */ /* 0x000e6800000e0000 */
[----:B------:R-:W-:Y:S06]  /*9ea0*/  BAR.SYNC.DEFER_BLOCKING 0x1, 0x80 ;  /* 0x0042000000007b1d */ /* 0x000fec0000010000 */
[----:B------:R-:W-:Y:S04]  /*9eb0*/  SHFL.IDX PT, R12, R7, 0x1, 0x1c1f ;  /* 0x003c1f00070c7f89 */ /* 0x000fe800000e0000 */
[----:B------:R-:W3:Y:S04]  /*9ec0*/  SHFL.IDX PT, R13, R9, 0x1, 0x1c1f ;  /* 0x003c1f00090d7f89 */ /* 0x000ee800000e0000 */
[----:B------:R-:W-:Y:S04]  /*9ed0*/  SHFL.IDX PT, R10, R7, 0x2, 0x1c1f ;  /* 0x005c1f00070a7f89 */ /* 0x000fe800000e0000 */
[----:B------:R-:W4:Y:S04]  /*9ee0*/  SHFL.IDX PT, R11, R9, 0x2, 0x1c1f ;  /* 0x005c1f00090b7f89 */ /* 0x000f2800000e0000 */
[----:B------:R-:W-:Y:S04]  /*9ef0*/  SHFL.IDX PT, R68, R7, 0x3, 0x1c1f ;  /* 0x007c1f0007447f89 */ /* 0x000fe800000e0000 */
[----:B------:R-:W4:Y:S01]  /*9f00*/  SHFL.IDX PT, R69, R9, 0x3, 0x1c1f ;  /* 0x007c1f0009457f89 */ /* 0x000f2200000e0000 */
[----:B--2---:R-:W-:-:S03]  /*9f10*/  SHF.L.U32 R3, R18, 0x1, RZ ;  /* 0x0000000112037819 */ /* 0x004fc600000006ff */
[----:B-1----:R-:W-:Y:S04]  /*9f20*/  @!P6 ST.E [R30.64], R27 ;  /* 0x0000001b1e00e985 */ /* 0x002fe8000c101916 */
[----:B---3--:R-:W-:Y:S04]  /*9f30*/  @!P5 ST.E [R12.64], R26 ;  /* 0x0000001a0c00d985 */ /* 0x008fe8000c101916 */
[----:B----4-:R-:W-:Y:S04]  /*9f40*/  @!P4 ST.E [R10.64], R23 ;  /* 0x000000170a00c985 */ /* 0x010fe8000c101916 */
[----:B------:R1:W-:Y:S04]  /*9f50*/  @!P3 ST.E [R68.64], R19 ;  /* 0x000000134400b985 */ /* 0x0003e8000c101916 */
[----:B------:R2:W3:Y:S04]  /*9f60*/  LDS.128 R64, [R3+0x880] ;  /* 0x0008800003407984 */ /* 0x0004e80000000c00 */
[----:B------:R2:W4:Y:S04]  /*9f70*/  LDS.128 R60, [R3+0x1080] ;  /* 0x00108000033c7984 */ /* 0x0005280000000c00 */
[----:B------:R2:W1:Y:S04]  /*9f80*/  LDS.128 R56, [R3+0x1880] ;  /* 0x0018800003387984 */ /* 0x0004680000000c00 */
[----:B------:R2:W1:Y:S04]  /*9f90*/  LDS.128 R52, [R3+0x2080] ;  /* 0x0020800003347984 */ /* 0x0004680000000c00 */
[----:B------:R2:W1:Y:S04]  /*9fa0*/  LDS.128 R48, [R3+0x2880] ;  /* 0x0028800003307984 */ /* 0x0004680000000c00 */
[----:B------:R2:W2:Y:S04]  /*9fb0*/  LDS.128 R44, [R3+0x3080] ;  /* 0x00308000032c7984 */ /* 0x0004a80000000c00 */
[----:B------:R1:W2:Y:S04]  /*9fc0*/  LDS.128 R40, [R3+0x3880] ;  /* 0x0038800003287984 */ /* 0x0002a80000000c00 */
[----:B------:R1:W2:Y:S04]  /*9fd0*/  LDS.128 R36, [R3+0x4880] ;  /* 0x0048800003247984 */ /* 0x0002a80000000c00 */
[----:B------:R1:W2:Y:S04]  /*9fe0*/  LDS.128 R32, [R3+0x5080] ;  /* 0x0050800003207984 */ /* 0x0002a80000000c00 */
[----:B------:R1:W2:Y:S04]  /*9ff0*/  LDS.128 R28, [R3+0x5880] ;  /* 0x00588000031c7984 */ /* 0x0002a80000000c00 */
[----:B------:R2:W2:Y:S04]  /*a000*/  LDS.128 R24, [R3+0x6080] ;  /* 0x0060800003187984 */ /* 0x0004a80000000c00 */
[----:B------:R2:W2:Y:S04]  /*a010*/  LDS.128 R20, [R3+0x6880] ;  /* 0x0068800003147984 */ /* 0x0004a80000000c00 */
[----:B------:R2:W2:Y:S04]  /*a020*/  LDS.128 R12, [R3+0x7080] ;  /* 0x00708000030c7984 */ /* 0x0004a80000000c00 */
[----:B------:R2:W2:Y:S01]  /*a030*/  LDS.128 R8, [R3+0x7880] ;  /* 0x0078800003087984 */ /* 0x0004a20000000c00 */
[----:B------:R-:W-:-:S02]  /*a040*/  IADD3 R5, R17, R4, RZ ;  /* 0x0000000411057210 */ /* 0x000fc40007ffe0ff */
[----:B------:R-:W-:-:S04]  /*a050*/  LEA R0, P0, R16, c[0x0][0x380], 0x1 ;  /* 0x0000e00010007a11 */ /* 0x000fc800078008ff */
[----:B-1----:R-:W-:Y:S02]  /*a060*/  LEA.HI.X R68, R16, c[0x0][0x384], R5, 0x1, P0 ;  /* 0x0000e10010447a11 */ /* 0x002fe400000f0c05 */
[----:B------:R-:W-:Y:S01]  /*a070*/  ISETP.GE.AND P0, PT, R252, R2, PT ;  /* 0x00000002fc00720c */ /* 0x000fe20003f06270 */
[----:B------:R1:W1:Y:S01]  /*a080*/  SHFL.IDX PT, R70, R0, RZ, 0x181f ;  /* 0x00181fff00467589 */ /* 0x00026200000e0000 */
[----:B------:R-:W-:Y:S03]  /*a090*/  BSSY B0, `(.L_x_647) ;  /* 0x000000e000007945 */ /* 0x000fe60003800000 */
[----:B------:R1:W1:Y:S08]  /*a0a0*/  SHFL.IDX PT, R71, R68, RZ, 0x181f ;  /* 0x00181fff44477589 */ /* 0x00027000000e0000 */
[----:B------:R-:W-:Y:S05]  /*a0b0*/  @P0 BRA `(.L_x_648) ;  /* 0x000000b000000947 */ /* 0x000fea0003800000 */
[----:B---34-:R-:W3:Y:S01]  /*a0c0*/  LDS.128 R16, [R3+0x80] ;  /* 0x0000800003107984 */ /* 0x018ee20000000c00 */
[----:B-----5:R-:W-:-:S02]  /*a0d0*/  ISETP.GE.AND P0, PT, R75, c[0x0][0x3c8], PT ;  /* 0x0000f2004b007a0c */ /* 0x020fc40003f06270 */
[----:B------:R-:W-:Y:S01]  /*a0e0*/  ISETP.GE.AND P1, PT, R172, c[0x0][0x3c8], PT ;  /* 0x0000f200ac007a0c */ /* 0x000fe20003f26270 */
[----:B------:R-:W4:Y:S10]  /*a0f0*/  LDS.128 R4, [R3+0x4080] ;  /* 0x0040800003047984 */ /* 0x000f340000000c00 */
[----:B------:R-:W-:-:S02]  /*a100*/  @!P0 SHF.R.S32.HI R69, RZ, 0x1f, R75 ;  /* 0x0000001fff458819 */ /* 0x000fc4000001144b */
[----:B-1----:R-:W-:Y:S02]  /*a110*/  @!P1 IMAD.WIDE R72, R172, 0x2, R70 ;  /* 0x00000002ac489825 */ /* 0x002fe400078e0246 */
[----:B------:R-:W-:-:S04]  /*a120*/  @!P0 LEA.HI R69, R69, R75, RZ, 0x3 ;  /* 0x0000004b45458211 */ /* 0x000fc800078f18ff */
[----:B------:R-:W-:-:S05]  /*a130*/  @!P0 LOP3.LUT R69, R69, 0xfffffff8, RZ, 0xc0, !PT ;  /* 0xfffffff845458812 */ /* 0x000fca00078ec0ff */
[----:B------:R-:W-:Y:S01]  /*a140*/  @!P0 IMAD.WIDE R70, R69, 0x2, R70 ;  /* 0x0000000245468825 */ /* 0x000fe200078e0246 */
[----:B---3--:R1:W-:Y:S04]  /*a150*/  @!P1 ST.E.128 [R72.64], R16 ;  /* 0x0000001048009985 */ /* 0x0083e8000c101d16 */
[----:B----4-:R1:W-:Y:S02]  /*a160*/  @!P0 ST.E.128 [R70.64], R4 ;  /* 0x0000000446008985 */ /* 0x0103e4000c101d16 */
.L_x_648:
[----:B---34-:R-:W-:Y:S05]  /*a170*/  BSYNC B0 ;  /* 0x0000000000007941 */ /* 0x018fea0003800000 */
.L_x_647:
[----:B--2---:R-:W-:Y:S01]  /*a180*/  IADD3 R3, R252, 0x10, RZ ;  /* 0x00000010fc037810 */ /* 0x004fe20007ffe0ff */
[----:B-1----:R1:W2:Y:S01]  /*a190*/  SHFL.IDX PT, R5, R68, 0x1, 0x181f ;  /* 0x00381f0044057f89 */ /* 0x0022a200000e0000 */
[----:B------:R-:W-:Y:S02]  /*a1a0*/  BSSY B0, `(.L_x_649) ;  /* 0x000000d000007945 */ /* 0x000fe40003800000 */
[----:B------:R-:W-:Y:S01]  /*a1b0*/  ISETP.GE.AND P0, PT, R3, R2, PT ;  /* 0x000000020300720c */ /* 0x000fe20003f06270 */
[----:B------:R1:W3:-:S12]  /*a1c0*/  SHFL.IDX PT, R4, R0, 0x1, 0x181f ;  /* 0x00381f0000047f89 */ /* 0x0002d800000e0000 */
[----:B------:R-:W-:Y:S05]  /*a1d0*/  @P0 BRA `(.L_x_650) ;  /* 0x0000009000000947 */ /* 0x000fea0003800000 */
[----:B-----5:R-:W-:Y:S02]  /*a1e0*/  ISETP.GE.AND P0, PT, R75, c[0x0][0x3c8], PT ;  /* 0x0000f2004b007a0c */ /* 0x020fe40003f06270 */
        /* <DEDUP_REMOVED lines=8> */
.L_x_650:
[----:B------:R-:W-:Y:S05]  /*a270*/  BSYNC B0 ;  /* 0x0000000000007941 */ /* 0x000fea0003800000 */
.L_x_649:
[----:B------:R-:W-:Y:S01]  /*a280*/  IADD3 R3, R252, 0x20, RZ ;  /* 0x00000020fc037810 */ /* 0x000fe20007ffe0ff */
[----:B--2---:R2:W4:Y:S01]  /*a290*/  SHFL.IDX PT, R5, R68, 0x2, 0x181f ;  /* 0x00581f0044057f89 */ /* 0x00452200000e0000 */
[----:B------:R-:W-:Y:S02]  /*a2a0*/  BSSY B0, `(.L_x_651) ;  /* 0x000000d000007945 */ /* 0x000fe40003800000 */
[----:B------:R-:W-:Y:S01]  /*a2b0*/  ISETP.GE.AND P0, PT, R3, R2, PT ;  /* 0x000000020300720c */ /* 0x000fe20003f06270 */
[----:B---3--:R2:W3:-:S12]  /*a2c0*/  SHFL.IDX PT, R4, R0, 0x2, 0x181f ;  /* 0x00581f0000047f89 */ /* 0x0084d800000e0000 */
[----:B------:R-:W-:Y:S05]  /*a2d0*/  @P0 BRA `(.L_x_652) ;  /* 0x0000009000000947 */ /* 0x000fea0003800000 */
[----:B-----5:R-:W-:Y:S02]  /*a2e0*/  ISETP.GE.AND P0, PT, R75, c[0x0][0x3c8], PT ;  /* 0x0000f2004b007a0c */ /* 0x020fe40003f06270 */
        /* <DEDUP_REMOVED lines=8> */
.L_x_652:
[----:B------:R-:W-:Y:S05]  /*a370*/  BSYNC B0 ;  /* 0x0000000000007941 */ /* 0x000fea0003800000 */
.L_x_651:
[----:B------:R-:W-:Y:S01]  /*a380*/  IADD3 R3, R252, 0x30, RZ ;  /* 0x00000030fc037810 */ /* 0x000fe20007ffe0ff */
[----:B---34-:R3:W4:Y:S01]  /*a390*/  SHFL.IDX PT, R5, R68, 0x3, 0x181f ;  /* 0x00781f0044057f89 */ /* 0x01872200000e0000 */
[----:B------:R-:W-:Y:S02]  /*a3a0*/  BSSY B0, `(.L_x_653) ;  /* 0x000000d000007945 */ /* 0x000fe40003800000 */
[----:B------:R-:W-:Y:S01]  /*a3b0*/  ISETP.GE.AND P0, PT, R3, R2, PT ;  /* 0x000000020300720c */ /* 0x000fe20003f06270 */
[----:B------:R3:W1:-:S12]  /*a3c0*/  SHFL.IDX PT, R4, R0, 0x3, 0x181f ;  /* 0x00781f0000047f89 */ /* 0x00065800000e0000 */
[----:B------:R-:W-:Y:S05]  /*a3d0*/  @P0 BRA `(.L_x_654) ;  /* 0x0000009000000947 */ /* 0x000fea0003800000 */
[----:B-----5:R-:W-:Y:S02]  /*a3e0*/  ISETP.GE.AND P0, PT, R75, c[0x0][0x3c8], PT ;  /* 0x0000f2004b007a0c */ /* 0x020fe40003f06270 */
[----:B------:R-:W-:-:S11]  /*a3f0*/  ISETP.GE.AND P1, PT, R172, c[0x0][0x3c8], PT ;  /* 0x0000f200ac007a0c */ /* 0x000fd60003f26270 */
[----:B------:R-:W-:Y:S02]  /*a400*/  @!P0 SHF.R.S32.HI R3, RZ, 0x1f, R75 ;  /* 0x0000001fff038819 */ /* 0x000fe4000001144b */
[----:B-1--4-:R-:W-:Y:S02]  /*a410*/  @!P1 IMAD.WIDE R6, R172, 0x2, R4 ;  /* 0x00000002ac069825 */ /* 0x012fe400078e0204 */
[----:B------:R-:W-:-:S03]  /*a420*/  @!P0 LEA.HI R3, R3, R75, RZ, 0x3 ;  /* 0x0000004b03038211 */ /* 0x000fc600078f18ff */
[----:B------:R1:W-:Y:S01]  /*a430*/  @!P1 ST.E.128 [R6.64], R56 ;  /* 0x0000003806009985 */ /* 0x0003e2000c101d16 */
[----:B------:R-:W-:-:S05]  /*a440*/  @!P0 LOP3.LUT R3, R3, 0xfffffff8, RZ, 0xc0, !PT ;  /* 0xfffffff803038812 */ /* 0x000fca00078ec0ff */
[----:B------:R-:W-:-:S05]  /*a450*/  @!P0 IMAD.WIDE R4, R3, 0x2, R4 ;  /* 0x0000000203048825 */ /* 0x000fca00078e0204 */
[----:B------:R1:W-:Y:S02]  /*a460*/  @!P0 ST.E.128 [R4.64], R28 ;  /* 0x0000001c04008985 */ /* 0x0003e4000c101d16 */
.L_x_654:
[----:B------:R-:W-:Y:S05]  /*a470*/  BSYNC B0 ;  /* 0x0000000000007941 */ /* 0x000fea0003800000 */
.L_x_653:
[----:B------:R-:W-:Y:S01]  /*a480*/  IADD3 R3, R252, 0x40, RZ ;  /* 0x00000040fc037810 */ /* 0x000fe20007ffe0ff */
[----:B-1--4-:R1:W4:Y:S01]  /*a490*/  SHFL.IDX PT, R5, R68, 0x4, 0x181f ;  /* 0x00981f0044057f89 */ /* 0x01232200000e0000 */
[----:B------:R-:W-:Y:S02]  /*a4a0*/  BSSY B0, `(.L_x_655) ;  /* 0x000000d000007945 */ /* 0x000fe40003800000 */
[----:B------:R-:W-:Y:S01]  /*a4b0*/  ISETP.GE.AND P0, PT, R3, R2, PT ;  /* 0x000000020300720c */ /* 0x000fe20003f06270 */
[----:B------:R1:W2:-:S12]  /*a4c0*/  SHFL.IDX PT, R4, R0, 0x4, 0x181f ;  /* 0x00981f0000047f89 */ /* 0x00029800000e0000 */
[----:B------:R-:W-:Y:S05]  /*a4d0*/  @P0 BRA `(.L_x_656) ;  /* 0x0000009000000947 */ /* 0x000fea0003800000 */
[----:B-----5:R-:W-:Y:S02]  /*a4e0*/  ISETP.GE.AND P0, PT, R75, c[0x0][0x3c8], PT ;  /* 0x0000f2004b007a0c */ /* 0x020fe40003f06270 */
[----:B------:R-:W-:-:S11]  /*a4f0*/  ISETP.GE.AND P1, PT, R172, c[0x0][0x3c8], PT ;  /* 0x0000f200ac007a0c */ /* 0x000fd60003f26270 */
[----:B------:R-:W-:Y:S02]  /*a500*/  @!P0 SHF.R.S32.HI R3, RZ, 0x1f, R75 ;  /* 0x0000001fff038819 */ /* 0x000fe4000001144b */
[----:B--2-4-:R-:W-:Y:S02]  /*a510*/  @!P1 IMAD.WIDE R6, R172, 0x2, R4 ;  /* 0x00000002ac069825 */ /* 0x014fe400078e0204 */
[----:B------:R-:W-:-:S03]  /*a520*/  @!P0 LEA.HI R3, R3, R75, RZ, 0x3 ;  /* 0x0000004b03038211 */ /* 0x000fc600078f18ff */
[----:B------:R2:W-:Y:S01]  /*a530*/  @!P1 ST.E.128 [R6.64], R52 ;  /* 0x0000003406009985 */ /* 0x0005e2000c101d16 */
[----:B------:R-:W-:-:S05]  /*a540*/  @!P0 LOP3.LUT R3, R3, 0xfffffff8, RZ, 0xc0, !PT ;  /* 0xfffffff803038812 */ /* 0x000fca00078ec0ff */
[----:B------:R-:W-:-:S05]  /*a550*/  @!P0 IMAD.WIDE R4, R3, 0x2, R4 ;  /* 0x0000000203048825 */ /* 0x000fca00078e0204 */
[----:B------:R2:W-:Y:S02]  /*a560*/  @!P0 ST.E.128 [R4.64], R24 ;  /* 0x0000001804008985 */ /* 0x0005e4000c101d16 */
.L_x_656:
[----:B------:R-:W-:Y:S05]  /*a570*/  BSYNC B0 ;  /* 0x0000000000007941 */ /* 0x000fea0003800000 */
.L_x_655:
[----:B------:R-:W-:Y:S01]  /*a580*/  IADD3 R3, R252, 0x50, RZ ;  /* 0x00000050fc037810 */ /* 0x000fe20007ffe0ff */
[----:B--2-4-:R2:W4:Y:S01]  /*a590*/  SHFL.IDX PT, R5, R68, 0x5, 0x181f ;  /* 0x00b81f0044057f89 */ /* 0x01452200000e0000 */
        /* <DEDUP_REMOVED lines=13> */
.L_x_658:
[----:B------:R-:W-:Y:S05]  /*a670*/  BSYNC B0 ;  /* 0x0000000000007941 */ /* 0x000fea0003800000 */
.L_x_657:
        /* <DEDUP_REMOVED lines=15> */
.L_x_660:
[----:B------:R-:W-:Y:S05]  /*a770*/  BSYNC B0 ;  /* 0x0000000000007941 */ /* 0x000fea0003800000 */
.L_x_659:
[----:B------:R-:W-:Y:S01]  /*a780*/  IADD3 R3, R252, 0x70, RZ ;  /* 0x00000070fc037810 */ /* 0x000fe20007ffe0ff */
[----:B--2-4-:R2:W4:Y:S03]  /*a790*/  SHFL.IDX PT, R5, R68, 0x7, 0x181f ;  /* 0x00f81f0044057f89 */ /* 0x01452600000e0000 */
[----:B------:R-:W-:Y:S01]  /*a7a0*/  ISETP.GE.AND P0, PT, R3, R2, PT ;  /* 0x000000020300720c */ /* 0x000fe20003f06270 */
[----:B------:R2:W1:-:S12]  /*a7b0*/  SHFL.IDX PT, R4, R0, 0x7, 0x181f ;  /* 0x00f81f0000047f89 */ /* 0x00045800000e0000 */
[----:B------:R-:W-:Y:S05]  /*a7c0*/  @P0 EXIT ;  /* 0x000000000000094d */ /* 0x000fea0003800000 */
[----:B-----5:R-:W-:-:S13]  /*a7d0*/  ISETP.GE.AND P0, PT, R172, c[0x0][0x3c8], PT ;  /* 0x0000f200ac007a0c */ /* 0x020fda0003f06270 */
[----:B-1--4-:R-:W-:-:S05]  /*a7e0*/  @!P0 IMAD.WIDE R2, R172, 0x2, R4 ;  /* 0x00000002ac028825 */ /* 0x012fca00078e0204 */
[----:B------:R1:W-:Y:S01]  /*a7f0*/  @!P0 ST.E.128 [R2.64], R40 ;  /* 0x0000002802008985 */ /* 0x0003e2000c101d16 */
[----:B------:R-:W-:-:S13]  /*a800*/  ISETP.GE.AND P0, PT, R75, c[0x0][0x3c8], PT ;  /* 0x0000f2004b007a0c */ /* 0x000fda0003f06270 */
[----:B------:R-:W-:Y:S05]  /*a810*/  @P0 EXIT ;  /* 0x000000000000094d */ /* 0x000fea0003800000 */
[----:B--23--:R-:W-:-:S04]  /*a820*/  SHF.R.S32.HI R0, RZ, 0x1f, R75 ;  /* 0x0000001fff007819 */ /* 0x00cfc8000001144b */
[----:B------:R-:W-:-:S04]  /*a830*/  LEA.HI R0, R0, R75, RZ, 0x3 ;  /* 0x0000004b00007211 */ /* 0x000fc800078f18ff */
[----:B-1----:R-:W-:-:S05]  /*a840*/  LOP3.LUT R3, R0, 0xfffffff8, RZ, 0xc0, !PT ;  /* 0xfffffff800037812 */ /* 0x002fca00078ec0ff */
[----:B------:R-:W-:-:S05]  /*a850*/  IMAD.WIDE R4, R3, 0x2, R4 ;  /* 0x0000000203047825 */ /* 0x000fca00078e0204 */
[----:B------:R-:W-:Y:S01]  /*a860*/  ST.E.128 [R4.64], R8 ;  /* 0x0000000804007985 */ /* 0x000fe2000c101d16 */
[----:B------:R-:W-:Y:S05]  /*a870*/  EXIT ;  /* 0x000000000000794d */ /* 0x000fea0003800000 */
.L_x_661:
        /* <DEDUP_REMOVED lines=16> */
.L_x_1835:


//--------------------- .text._ZN7cutlass13device_kernelIN5flash19enable_sm80_to_sm89INS1_16FlashAttnFwdSm80INS1_25CollectiveMainloopFwdSm80ILi4ELi1ELb0EN4cute5tupleIJNS5_1CILi128EEENS7_ILi64EEES8_EEELi128ENS_10bfloat16_tEfNS_4arch4Sm80ELb0ELb0ELb0ELb1ELb0ELb0ELb1ELb0EEENS1_21CollectiveEpilogueFwdINS6_IJS8_S8_S9_EEENS6_IJNS7_ILi1EEESH_SH_EEESB_SD_Li128ELb1ELb1ELb0ELb0EEENS1_19SingleTileSchedulerILb1ELb0ELb1ELi128EEEEEEEEEvNT_6ParamsE --------------------------
	.section	.text._ZN7cutlass13device_kernelIN5flash19enable_sm80_to_sm89INS1_16FlashAttnFwdSm80INS1_25CollectiveMainloopFwdSm80ILi4ELi1ELb0EN4cute5tupleIJNS5_1CILi128EEENS7_ILi64EEES8_EEELi128ENS_10bfloat16_tEfNS_4arch4Sm80ELb0ELb0ELb0ELb1ELb0ELb0ELb1ELb0EEENS1_21CollectiveEpilogueFwdINS6_IJS8_S8_S9_EEENS6_IJNS7_ILi1EEESH_SH_EEESB_SD_Li128ELb1ELb1ELb0ELb0EEENS1_19SingleTileSchedulerILb1ELb0ELb1ELi128EEEEEEEEEvNT_6ParamsE,"ax",@progbits
	.sectioninfo	@"SHI_REGISTERS=255"
	.align	128
.text._ZN7cutlass13device_kernelIN5flash19enable_sm80_to_sm89INS1_16FlashAttnFwdSm80INS1_25CollectiveMainloopFwdSm80ILi4ELi1ELb0EN4cute5tupleIJNS5_1CILi128EEENS7_ILi64EEES8_EEELi128ENS_10bfloat16_tEfNS_4arch4Sm80ELb0ELb0ELb0ELb1ELb0ELb0ELb1ELb0EEENS1_21CollectiveEpilogueFwdINS6_IJS8_S8_S9_EEENS6_IJNS7_ILi1EEESH_SH_EEESB_SD_Li128ELb1ELb1ELb0ELb0EEENS1_19SingleTileSchedulerILb1ELb0ELb1ELi128EEEEEEEEEvNT_6ParamsE:
        .type           _ZN7cutlass13device_kernelIN5flash19enable_sm80_to_sm89INS1_16FlashAttnFwdSm80INS1_25CollectiveMainloopFwdSm80ILi4ELi1ELb0EN4cute5tupleIJNS5_1CILi128EEENS7_ILi64EEES8_EEELi128ENS_10bfloat16_tEfNS_4arch4Sm80ELb0ELb0ELb0ELb1ELb0ELb0ELb1ELb0EEENS1_21CollectiveEpilogueFwdINS6_IJS8_S8_S9_EEENS6_IJNS7_ILi1EEESH_SH_EEESB_SD_Li128ELb1ELb1ELb0ELb0EEENS1_19SingleTileSchedulerILb1ELb0ELb1ELi128EEEEEEEEEvNT_6ParamsE,@function
        .size           _ZN7cutlass13device_kernelIN5flash19enable_sm80_to_sm89INS1_16FlashAttnFwdSm80INS1_25CollectiveMainloopFwdSm80ILi4ELi1ELb0EN4cute5tupleIJNS5_1CILi128EEENS7_ILi64EEES8_EEELi128ENS_10bfloat16_tEfNS_4arch4Sm80ELb0ELb0ELb0ELb1ELb0ELb0ELb1ELb0EEENS1_21CollectiveEpilogueFwdINS6_IJS8_S8_S9_EEENS6_IJNS7_ILi1EEESH_SH_EEESB_SD_Li128ELb1ELb1ELb0ELb0EEENS1_19SingleTileSchedulerILb1ELb0ELb1ELi128EEEEEEEEEvNT_6ParamsE,(.L_x_1836 - _ZN7cutlass13device_kernelIN5flash19enable_sm80_to_sm89INS1_16FlashAttnFwdSm80INS1_25CollectiveMainloopFwdSm80ILi4ELi1ELb0EN4cute5tupleIJNS5_1CILi128EEENS7_ILi64EEES8_EEELi128ENS_10bfloat16_tEfNS_4arch4Sm80ELb0ELb0ELb0ELb1ELb0ELb0ELb1ELb0EEENS1_21CollectiveEpilogueFwdINS6_IJS8_S8_S9_EEENS6_IJNS7_ILi1EEESH_SH_EEESB_SD_Li128ELb1ELb1ELb0ELb0EEENS1_19SingleTileSchedulerILb1ELb0ELb1ELi128EEEEEEEEEvNT_6ParamsE)
        .other          _ZN7cutlass13device_kernelIN5flash19enable_sm80_to_sm89INS1_16FlashAttnFwdSm80INS1_25CollectiveMainloopFwdSm80ILi4ELi1ELb0EN4cute5tupleIJNS5_1CILi128EEENS7_ILi64EEES8_EEELi128ENS_10bfloat16_tEfNS_4arch4Sm80ELb0ELb0ELb0ELb1ELb0ELb0ELb1ELb0EEENS1_21CollectiveEpilogueFwdINS6_IJS8_S8_S9_EEENS6_IJNS7_ILi1EEESH_SH_EEESB_SD_Li128ELb1ELb1ELb0ELb0EEENS1_19SingleTileSchedulerILb1ELb0ELb1ELi128EEEEEEEEEvNT_6ParamsE,@"STO_CUDA_ENTRY STV_DEFAULT"
_ZN7cutlass13device_kernelIN5flash19enable_sm80_to_sm89INS1_16FlashAttnFwdSm80INS1_25CollectiveMainloopFwdSm80ILi4ELi1ELb0EN4cute5tupleIJNS5_1CILi128EEENS7_ILi64EEES8_EEELi128ENS_10bfloat16_tEfNS_4arch4Sm80ELb0ELb0ELb0ELb1ELb0ELb0ELb1ELb0EEENS1_21CollectiveEpilogueFwdINS6_IJS8_S8_S9_EEENS6_IJNS7_ILi1EEESH_SH_EEESB_SD_Li128ELb1ELb1ELb0ELb0EEENS1_19SingleTileSchedulerILb1ELb0ELb1ELi128EEEEEEEEEvNT_6ParamsE:
        /* <DEDUP_REMOVED lines=17> */
.L_x_663:
        /* <DEDUP_REMOVED lines=8> */
.L_x_665:
[----:B------:R-:W-:-:S05]  /*0190*/  MOV R0, c[0x0][0x54c] ;  /* 0x0001530000007a02 */ /* 0x000fca0000000f00 */
.L_x_664:
[----:B-----5:R-:W-:Y:S01]  /*01a0*/  IMAD R0, R0, c[0x0][0x548], RZ ;  /* 0x0001520000007a24 */ /* 0x020fe200078e02ff */
[----:B-1----:R-:W-:-:S04]  /*01b0*/  SHF.L.U32 R2, R32, 0x7, RZ ;  /* 0x0000000720027819 */ /* 0x002fc800000006ff */
[----:B------:R-:W-:-:S04]  /*01c0*/  ISETP.GE.AND P0, PT, R2, R0, PT ;  /* 0x000000000200720c */ /* 0x000fc80003f06270 */
[----:B------:R-:W-:-:S05]  /*01d0*/  SEL R0, R5, 0xffffffff, !P0 ;  /* 0xffffffff05007807 */ /* 0x000fca0004000000 */
[----:B------:R1:W-:Y:S01]  /*01e0*/  STL [R1+0x40], R0 ;  /* 0x0000400001007387 */ /* 0x0003e20000100800 */
[----:B------:R-:W-:Y:S05]  /*01f0*/  BRA `(.L_x_666) ;  /* 0x0000013000007947 */ /* 0x000fea0003800000 */
.L_x_662:
[----:B---3--:R-:W-:-:S04]  /*0200*/  ISETP.NE.U32.AND P0, PT, RZ, c[0x0][0x568], PT ;  /* 0x00015a00ff007a0c */ /* 0x008fc80003f05070 */
[----:B------:R-:W-:-:S13]  /*0210*/  ISETP.NE.AND.EX P0, PT, RZ, c[0x0][0x56c], PT, P0 ;  /* 0x00015b00ff007a0c */ /* 0x000fda0003f05300 */
[----:B------:R-:W-:Y:S05]  /*0220*/  @!P0 BRA `(.L_x_667) ;  /* 0x0000002000008947 */ /* 0x000fea0003800000 */
[----:B------:R1:W5:Y:S01]  /*0230*/  LDG.E R0, [R2.64] ;  /* 0x0000001002007981 */ /* 0x000362000c1e1900 */
[----:B------:R-:W-:Y:S05]  /*0240*/  BRA `(.L_x_668) ;  /* 0x0000009000007947 */ /* 0x000fea0003800000 */
.L_x_667:
        /* <DEDUP_REMOVED lines=8> */
.L_x_669:
[----:B------:R-:W-:-:S05]  /*02d0*/  MOV R0, c[0x0][0x54c] ;  /* 0x0001530000007a02 */ /* 0x000fca0000000f00 */
.L_x_668:
[----:B-----5:R-:W-:Y:S01]  /*02e0*/  IMAD R0, R0, c[0x0][0x548], RZ ;  /* 0x0001520000007a24 */ /* 0x020fe200078e02ff */
[----:B-1----:R-:W-:-:S04]  /*02f0*/  SHF.L.U32 R2, R32, 0x7, RZ ;  /* 0x0000000720027819 */ /* 0x002fc800000006ff */
[----:B------:R-:W-:-:S04]  /*0300*/  ISETP.GE.AND P0, PT, R2, R0, PT ;  /* 0x000000000200720c */ /* 0x000fc80003f06270 */
[----:B------:R-:W-:-:S05]  /*0310*/  SEL R0, R5, 0xffffffff, !P0 ;  /* 0xffffffff05007807 */ /* 0x000fca0004000000 */
[----:B------:R1:W-:Y:S04]  /*0320*/  STL [R1+0x40], R0 ;  /* 0x0000400001007387 */ /* 0x0003e80000100800 */
.L_x_666:
[----:B------:R-:W2:Y:S02]  /*0330*/  LDL R60, [R1+0x40] ;  /* 0x00004000013c7983 */ /* 0x000ea40000100800 */
[----:B--2---:R-:W-:-:S13]  /*0340*/  ISETP.GE.AND P0, PT, R60, RZ, PT ;  /* 0x000000ff3c00720c */ /* 0x004fda0003f06270 */
        /* <DEDUP_REMOVED lines=9> */
[----:B------:R-:W-:Y:S01]  /*03e0*/  @P1 IMAD.WIDE R2, R60, R10, c[0x0][0x370] ;  /* 0x0000dc003c021625 */ /* 0x000fe200078e020a */
[----:B------:R-:W-:-:S03]  /*03f0*/  CS2R R8, SRZ ;  /* 0x0000000000087805 */ /* 0x000fc6000001ff00 */
[----:B------:R-:W-:Y:S01]  /*0400*/  IMAD.MOV.U32 R20, RZ, RZ, c[0x0][0x168] ;  /* 0x00005a00ff147624 */ /* 0x000fe200078e00ff */
[----:B-1----:R1:W2:Y:S01]  /*0410*/  @P1 LDG.E R0, [R2.64] ;  /* 0x0000001002001981 */ /* 0x0022a2000c1e1900 */
        /* <DEDUP_REMOVED lines=11> */
[----:B------:R1:W2:Y:S04]  /*04d0*/  LDG.E R0, [R4.64] ;  /* 0x0000001004007981 */ /* 0x0002a8000c1e1900 */
[----:B-1----:R-:W2:Y:S02]  /*04e0*/  LDG.E R4, [R4.64+0x4] ;  /* 0x0000041004047981 */ /* 0x002ea4000c1e1900 */
[----:B--2--5:R-:W-:-:S02]  /*04f0*/  IADD3 R20, -R0, R4, RZ ;  /* 0x0000000400147210 */ /* 0x024fc40007ffe1ff */
.L_x_670:
[----:B------:R-:W-:-:S04]  /*0500*/  ISETP.NE.U32.AND P0, PT, RZ, c[0x0][0x368], PT ;  /* 0x0000da00ff007a0c */ /* 0x000fc80003f05070 */
[----:B------:R-:W-:-:S13]  /*0510*/  ISETP.NE.AND.EX P0, PT, RZ, c[0x0][0x36c], PT, P0 ;  /* 0x0000db00ff007a0c */ /* 0x000fda0003f05300 */
[----:B------:R-:W-:Y:S05]  /*0520*/  @!P0 BRA `(.L_x_671) ;  /* 0x0000004000008947 */ /* 0x000fea0003800000 */
[----:B------:R-:W-:-:S05]  /*0530*/  IMAD.WIDE R2, R60, R10, c[0x0][0x368] ;  /* 0x0000da003c027625 */ /* 0x000fca00078e020a */
[----:B------:R-:W2:Y:S02]  /*0540*/  LDG.E R0, [R2.64] ;  /* 0x0000001002007981 */ /* 0x000ea4000c1e1900 */
[----:B--2---:R1:W2:Y:S02]  /*0550*/  R2UR UR19, R0 ;  /* 0x00000000001373c2 */ /* 0x0042a400000e0000 */
[----:B-12---:R-:W-:Y:S05]  /*0560*/  BRA `(.L_x_672) ;  /* 0x0000006000007947 */ /* 0x006fea0003800000 */
.L_x_671:
[----:B------:R-:W-:Y:S05]  /*0570*/  @!P4 BRA `(.L_x_672) ;  /* 0x000000500000c947 */ /* 0x000fea0003800000 */
[----:B------:R1:W2:Y:S04]  /*0580*/  LDG.E R0, [R2.64] ;  /* 0x0000001002007981 */ /* 0x0002a8000c1e1900 */
[----:B-1----:R-:W3:Y:S01]  /*0590*/  LDG.E R2, [R2.64+0x4] ;  /* 0x0000041002027981 */ /* 0x002ee2000c1e1900 */
[----:B--2---:R-:W1:Y:S08]  /*05a0*/  R2UR UR5, R0 ;  /* 0x00000000000573c2 */ /* 0x004e7000000e0000 */
[----:B---3--:R-:W1:Y:S02]  /*05b0*/  R2UR UR6, R2 ;  /* 0x00000000020673c2 */ /* 0x008e6400000e0000 */
[----:B-1----:R-:W-:-:S06]  /*05c0*/  UIADD3 UR19, -UR5, UR6, URZ ;  /* 0x0000000605137290 */ /* 0x002fcc000fffe13f */
.L_x_672:
[----:B------:R-:W-:Y:S01]  /*05d0*/  UIADD3 UR19, -UR4, UR19, URZ ;  /* 0x0000001304137290 */ /* 0x000fe2000fffe13f */
[----:B-----5:R-:W-:Y:S01]  /*05e0*/  IADD3 R9, R9, UR4, RZ ;  /* 0x0000000409097c10 */ /* 0x020fe2000fffe0ff */
[----:B------:R-:W-:Y:S01]  /*05f0*/  CS2R R14, SRZ ;  /* 0x00000000000e7805 */ /* 0x000fe2000001ff00 */
[----:B------:R-:W-:Y:S01]  /*0600*/  PLOP3.LUT P0, PT, PT, PT, PT, 0x80, 0x0 ;  /* 0x000000000000781c */ /* 0x000fe20003f0f070 */
[----:B------:R-:W-:Y:S01]  /*0610*/  UISETP.GE.AND UP0, UPT, UR19, 0x1, UPT ;  /* 0x000000011300788c */ /* 0x000fe2000bf06270 */
[----:B------:R-:W-:Y:S01]  /*0620*/  IMAD.MOV.U32 R166, RZ, RZ, RZ ;  /* 0x000000ffffa67224 */ /* 0x000fe200078e00ff */
[----:B------:R-:W-:Y:S01]  /*0630*/  UIADD3 UR4, UR19, 0x3f, URZ ;  /* 0x0000003f13047890 */ /* 0x000fe2000fffe03f */
[----:B------:R-:W-:Y:S01]  /*0640*/  IMAD.MOV.U32 R164, RZ, RZ, RZ ;  /* 0x000000ffffa47224 */ /* 0x000fe200078e00ff */
[----:B------:R-:W-:Y:S01]  /*0650*/  CS2R R170, SRZ ;  /* 0x0000000000aa7805 */ /* 0x000fe2000001ff00 */
[----:B------:R-:W-:Y:S01]  /*0660*/  CS2R R168, SRZ ;  /* 0x0000000000a87805 */ /* 0x000fe2000001ff00 */
[----:B------:R-:W-:Y:S01]  /*0670*/  PLOP3.LUT P1, PT, PT, PT, UP0, 0x80, 0x0 ;  /* 0x000000000000781c */ /* 0x000fe20003f2f008 */
[----:B------:R-:W-:Y:S01]  /*0680*/  USHF.R.S32.HI UR18, URZ, 0x1f, UR4 ;  /* 0x0000001f3f127899 */ /* 0x000fe20008011404 */
[----:B------:R-:W-:Y:S01]  /*0690*/  CS2R R16, SRZ ;  /* 0x0000000000107805 */ /* 0x000fe2000001ff00 */
[----:B------:R-:W-:Y:S01]  /*06a0*/  MOV R202, RZ ;  /* 0x000000ff00ca7202 */ /* 0x000fe20000000f00 */
[----:B------:R-:W-:Y:S01]  /*06b0*/  CS2R R200, SRZ ;  /* 0x0000000000c87805 */ /* 0x000fe2000001ff00 */
[----:B------:R-:W-:Y:S01]  /*06c0*/  ULEA.HI UR18, UR18, UR4, URZ, 0x6 ;  /* 0x0000000412127291 */ /* 0x000fe2000f8f303f */
[----:B------:R-:W-:Y:S01]  /*06d0*/  CS2R R12, SRZ ;  /* 0x00000000000c7805 */ /* 0x000fe2000001ff00 */
[----:B------:R-:W-:Y:S01]  /*06e0*/  IMAD.MOV.U32 R198, RZ, RZ, RZ ;  /* 0x000000ffffc67224 */ /* 0x000fe200078e00ff */
[----:B------:R-:W-:Y:S01]  /*06f0*/  MOV R196, RZ ;  /* 0x000000ff00c47202 */ /* 0x000fe20000000f00 */
[----:B------:R-:W-:Y:S01]  /*0700*/  IMAD.MOV.U32 R158, RZ, RZ, RZ ;  /* 0x000000ffff9e7224 */ /* 0x000fe200078e00ff */
[----:B------:R-:W-:Y:S01]  /*0710*/  CS2R R18, SRZ ;  /* 0x0000000000127805 */ /* 0x000fe2000001ff00 */
        /* <DEDUP_REMOVED lines=20> */
[----:B------:R-:W-:Y:S01]  /*0860*/  MOV R33, RZ ;  /* 0x000000ff00217202 */ /* 0x000fe20000000f00 */
[----:B------:R-:W-:Y:S01]  /*0870*/  IMAD.MOV.U32 R132, RZ, RZ, RZ ;  /* 0x000000ffff847224 */ /* 0x000fe200078e00ff */
[----:B------:R-:W-:Y:S01]  /*0880*/  CS2R R126, SRZ ;  /* 0x00000000007e7805 */ /* 0x000fe2000001ff00 */
[----:B------:R-:W-:Y:S01]  /*0890*/  CS2R R34, SRZ ;  /* 0x0000000000227805 */ /* 0x000fe2000001ff00 */
[----:B------:R-:W-:Y:S01]  /*08a0*/  MOV R124, RZ ;  /* 0x000000ff007c7202 */ /* 0x000fe20000000f00 */
[----:B------:R-:W-:Y:S01]  /*08b0*/  IMAD.MOV.U32 R130, RZ, RZ, RZ ;  /* 0x000000ffff827224 */ /* 0x000fe200078e00ff */
[----:B------:R-:W-:Y:S01]  /*08c0*/  CS2R R36, SRZ ;  /* 0x0000000000247805 */ /* 0x000fe2000001ff00 */
[----:B------:R-:W-:Y:S01]  /*08d0*/  MOV R128, RZ ;  /* 0x000000ff00807202 */ /* 0x000fe20000000f00 */
[----:B------:R-:W-:Y:S01]  /*08e0*/  CS2R R122, SRZ ;  /* 0x00000000007a7805 */ /* 0x000fe2000001ff00 */
[----:B------:R-:W-:Y:S01]  /*08f0*/  IMAD.MOV.U32 R120, RZ, RZ, RZ ;  /* 0x000000ffff787224 */ /* 0x000fe200078e00ff */
[----:B------:R-:W-:Y:S01]  /*0900*/  CS2R R38, SRZ ;  /* 0x0000000000267805 */ /* 0x000fe2000001ff00 */
        /* <DEDUP_REMOVED lines=16> */
[----:B------:R-:W-:Y:S01]  /*0a10*/  CS2R R98, SRZ ;  /* 0x0000000000627805 */ /* 0x000fe2000001ff00 */
        /* <DEDUP_REMOVED lines=20> */
[----:B------:R-:W-:Y:S01]  /*0b60*/  MOV R194, RZ ;  /* 0x000000ff00c27202 */ /* 0x000fe20000000f00 */
[----:B------:R-:W-:Y:S01]  /*0b70*/  CS2R R192, SRZ ;  /* 0x0000000000c07805 */ /* 0x000fe2000001ff00 */
[----:B------:R-:W-:Y:S01]  /*0b80*/  CS2R R182, SRZ ;  /* 0x0000000000b67805 */ /* 0x000fe2000001ff00 */
[----:B------:R-:W-:Y:S01]  /*0b90*/  CS2R R58, SRZ ;  /* 0x00000000003a7805 */ /* 0x000fe2000001ff00 */
[----:B------:R-:W-:Y:S01]  /*0ba0*/  IMAD.MOV.U32 R180, RZ, RZ, RZ ;  /* 0x000000ffffb47224 */ /* 0x000fe200078e00ff */
[----:B------:R-:W-:Y:S01]  /*0bb0*/  MOV R186, RZ ;  /* 0x000000ff00ba7202 */ /* 0x000fe20000000f00 */
[----:B------:R-:W-:Y:S01]  /*0bc0*/  IMAD.MOV.U32 R184, RZ, RZ, RZ ;  /* 0x000000ffffb87224 */ /* 0x000fe200078e00ff */
[----:B------:R-:W-:Y:S01]  /*0bd0*/  CS2R R64, SRZ ;  /* 0x0000000000407805 */ /* 0x000fe2000001ff00 */
[----:B------:R-:W-:Y:S01]  /*0be0*/  CS2R R62, SRZ ;  /* 0x00000000003e7805 */ /* 0x000fe2000001ff00 */
[----:B------:R-:W-:Y:S05]  /*0bf0*/  @!P1 BRA `(.L_x_673) ;  /* 0x0000a3c000009947 */ /* 0x000fea0003800000 */
[----:B------:R-:W-:-:S04]  /*0c00*/  ISETP.NE.U32.AND P2, PT, RZ, c[0x0][0x340], PT ;  /* 0x0000d000ff007a0c */ /* 0x000fc80003f45070 */
[----:B------:R-:W-:-:S13]  /*0c10*/  ISETP.NE.AND.EX P2, PT, RZ, c[0x0][0x344], PT, P2 ;  /* 0x0000d100ff007a0c */ /* 0x000fda0003f45320 */
[----:B------:R-:W-:-:S05]  /*0c20*/  @P2 IMAD.WIDE R2, R60, R10, c[0x0][0x340] ;  /* 0x0000d0003c022625 */ /* 0x000fca00078e020a */
[----:B------:R1:W2:Y:S01]  /*0c30*/  @P2 LDG.E R19, [R2.64] ;  /* 0x0000001002132981 */ /* 0x0002a2000c1e1900 */
[----:B------:R-:W-:Y:S01]  /*0c40*/  SHF.R.S32.HI R25, RZ, 0x1f, R157 ;  /* 0x0000001fff197819 */ /* 0x000fe2000001149d */
[----:B------:R-:W-:Y:S01]  /*0c50*/  IMAD.MOV.U32 R6, RZ, RZ, c[0x0][0x2c4] ;  /* 0x0000b100ff067624 */ /* 0x000fe200078e00ff */
[----:B------:R-:W-:Y:S01]  /*0c60*/  SHF.R.S32.HI R0, RZ, 0x1f, R8 ;  /* 0x0000001fff007819 */ /* 0x000fe20000011408 */
[----:B------:R-:W3:Y:S01]  /*0c70*/  S2R R17, SR_CTAID.Y ;  /* 0x0000000000117919 */ /* 0x000ee20000002600 */
[-C--:B------:R-:W-:Y:S01]  /*0c80*/  LEA.HI R4, R25, R157.reuse, RZ, 0x3 ;  /* 0x0000009d19047211 */ /* 0x080fe200078f18ff */
[----:B------:R-:W-:Y:S01]  /*0c90*/  IMAD.MOV.U32 R26, RZ, RZ, 0x20 ;  /* 0x00000020ff1a7424 */ /* 0x000fe200078e00ff */
[----:B------:R-:W-:Y:S01]  /*0ca0*/  ISETP.NE.AND P1, PT, R6, 0x1, PT ;  /* 0x000000010600780c */ /* 0x000fe20003f25270 */
[----:B------:R-:W-:Y:S01]  /*0cb0*/  IMAD R0, R0, c[0x0][0x178], RZ ;  /* 0x00005e0000007a24 */ /* 0x000fe200078e02ff */
[----:B------:R-:W-:Y:S01]  /*0cc0*/  SHF.R.S32.HI R28, RZ, 0x3, R4 ;  /* 0x00000003ff1c7819 */ /* 0x000fe20000011404 */
[----:B------:R-:W-:Y:S01]  /*0cd0*/  BSSY B0, `(.L_x_674) ;  /* 0x0000076000007945 */ /* 0x000fe20003800000 */
[----:B------:R-:W-:Y:S01]  /*0ce0*/  LOP3.LUT R4, R4, 0xfffffff8, RZ, 0xc0, !PT ;  /* 0xfffffff804047812 */ /* 0x000fe200078ec0ff */
[----:B------:R-:W-:Y:S01]  /*0cf0*/  IMAD R0, R8, c[0x0][0x17c], R0 ;  /* 0x00005f0008007a24 */ /* 0x000fe200078e0200 */
[----:B------:R-:W-:Y:S01]  /*0d00*/  SHF.R.S32.HI R7, RZ, 0x1f, R9 ;  /* 0x0000001fff077819 */ /* 0x000fe20000011409 */
[----:B------:R-:W-:Y:S01]  /*0d10*/  IMAD.SHL.U32 R5, R28, 0x40, RZ ;  /* 0x000000401c057824 */ /* 0x000fe200078e00ff */
[----:B------:R-:W-:-:S02]  /*0d20*/  IADD3 R36, -R4, R157, RZ ;  /* 0x0000009d04247210 */ /* 0x000fc40007ffe1ff */
[----:B------:R-:W-:Y:S02]  /*0d30*/  SHF.R.S32.HI R18, RZ, 0x1f, R60 ;  /* 0x0000001fff127819 */ /* 0x000fe4000001143c */
[----:B------:R-:W-:Y:S01]  /*0d40*/  LEA.HI R24, R25, R157, RZ, 0x4 ;  /* 0x0000009d19187211 */ /* 0x000fe200078f20ff */
[----:B------:R-:W-:Y:S01]  /*0d50*/  IMAD.SHL.U32 R12, R36, 0x8, RZ ;  /* 0x00000008240c7824 */ /* 0x000fe200078e00ff */
[----:B------:R-:W-:Y:S01]  /*0d60*/  SEL R10, R18, RZ, !P5 ;  /* 0x000000ff120a7207 */ /* 0x000fe20006800000 */
[----:B-1----:R-:W-:-:S03]  /*0d70*/  IMAD.WIDE.U32 R2, R8, c[0x0][0x178], RZ ;  /* 0x00005e0008027a25 */ /* 0x002fc600078e00ff */
[----:B------:R-:W-:Y:S02]  /*0d80*/  SHF.R.S32.HI R13, RZ, 0x1f, R12 ;  /* 0x0000001fff0d7819 */ /* 0x000fe4000001140c */
[----:B---3--:R-:W-:Y:S01]  /*0d90*/  SHF.R.S32.HI R16, RZ, 0x1f, R17 ;  /* 0x0000001fff107819 */ /* 0x008fe20000011411 */
[----:B------:R-:W-:Y:S01]  /*0da0*/  IMAD.IADD R3, R3, 0x1, R0 ;  /* 0x0000000103037824 */ /* 0x000fe200078e0200 */
[----:B------:R-:W-:Y:S01]  /*0db0*/  LOP3.LUT R0, R5, 0x1c0, RZ, 0xc0, !PT ;  /* 0x000001c005007812 */ /* 0x000fe200078ec0ff */
[----:B------:R-:W-:Y:S01]  /*0dc0*/  IMAD R10, R10, c[0x0][0x1c0], RZ ;  /* 0x000070000a0a7a24 */ /* 0x000fe200078e02ff */
[----:B------:R-:W-:Y:S01]  /*0dd0*/  IADD3 R5, R12, 0x40, RZ ;  /* 0x000000400c057810 */ /* 0x000fe20007ffe0ff */
[----:B------:R-:W-:Y:S01]  /*0de0*/  IMAD R8, R16, c[0x0][0x1b8], RZ ;  /* 0x00006e0010087a24 */ /* 0x000fe200078e02ff */
[----:B------:R-:W-:Y:S01]  /*0df0*/  LOP3.LUT R6, R0, 0x38, R12, 0xf8, !PT ;  /* 0x0000003800067812 */ /* 0x000fe200078ef80c */
[----:B------:R-:W-:Y:S01]  /*0e00*/  IMAD.WIDE.U32 R2, R17, c[0x0][0x1b8], R2 ;  /* 0x00006e0011027a25 */ /* 0x000fe200078e0002 */
[----:B------:R-:W-:-:S02]  /*0e10*/  SHF.R.U32.HI R4, RZ, 0x3, R0 ;  /* 0x00000003ff047819 */ /* 0x000fc40000011600 */
[----:B------:R-:W-:Y:S01]  /*0e20*/  IADD3 R0, P0, R9, R28, RZ ;  /* 0x0000001c09007210 */ /* 0x000fe20007f1e0ff */
[----:B------:R-:W-:Y:S01]  /*0e30*/  IMAD R8, R17, c[0x0][0x1bc], R8 ;  /* 0x00006f0011087a24 */ /* 0x000fe200078e0208 */
[----:B------:R-:W-:Y:S02]  /*0e40*/  LOP3.LUT R21, R6, R4, RZ, 0x3c, !PT ;  /* 0x0000000406157212 */ /* 0x000fe400078e3cff */
[----:B------:R-:W-:Y:S01]  /*0e50*/  LEA R9, R36, R28, 0x4 ;  /* 0x0000001c24097211 */ /* 0x000fe200078e20ff */
[----:B------:R-:W-:Y:S01]  /*0e60*/  IMAD.IADD R3, R3, 0x1, R8 ;  /* 0x0000000103037824 */ /* 0x000fe200078e0208 */
[----:B------:R-:W-:Y:S01]  /*0e70*/  LEA.HI.X.SX32 R4, R28, R7, 0x1, P0 ;  /* 0x000000071c047211 */ /* 0x000fe200000f0eff */
[----:B------:R-:W-:Y:S01]  /*0e80*/  IMAD.WIDE.U32 R6, R0, c[0x0][0x1e0], R12 ;  /* 0x0000780000067a25 */ /* 0x000fe200078e000c */
[----:B------:R-:W-:Y:S02]  /*0e90*/  ISETP.GE.AND P0, PT, R5, c[0x0][0x1d4], PT ;  /* 0x0000750005007a0c */ /* 0x000fe40003f06270 */
[----:B------:R-:W-:Y:S01]  /*0ea0*/  SEL R8, R60, RZ, !P5 ;  /* 0x000000ff3c087207 */ /* 0x000fe20006800000 */
[----:B------:R-:W-:Y:S01]  /*0eb0*/  IMAD R9, R32, 0x80, R9 ;  /* 0x0000008020097824 */ /* 0x000fe200078e0209 */
[----:B------:R-:W-:Y:S01]  /*0ec0*/  ISETP.GE.AND P3, PT, R12, c[0x0][0x1d4], PT ;  /* 0x000075000c007a0c */ /* 0x000fe20003f66270 */
[----:B------:R-:W-:-:S02]  /*0ed0*/  IMAD R5, R4, c[0x0][0x1e0], RZ ;  /* 0x0000780004057a24 */ /* 0x000fc400078e02ff */
[----:B------:R-:W-:Y:S02]  /*0ee0*/  IMAD R4, R4, c[0x0][0x208], RZ ;  /* 0x0000820004047a24 */ /* 0x000fe400078e02ff */
[----:B------:R-:W-:-:S04]  /*0ef0*/  @P1 IMAD.HI.U32 R11, R9, c[0x0][0x2c8], RZ ;  /* 0x0000b200090b1a27 */ /* 0x000fc800078e00ff */
[C---:B------:R-:W-:Y:S02]  /*0f00*/  IMAD R14, R0.reuse, c[0x0][0x1e4], R5 ;  /* 0x00007900000e7a24 */ /* 0x040fe400078e0205 */
[C---:B------:R-:W-:Y:S02]  /*0f10*/  IMAD R15, R0.reuse, c[0x0][0x20c], R4 ;  /* 0x00008300000f7a24 */ /* 0x040fe400078e0204 */
[----:B------:R-:W-:Y:S01]  /*0f20*/  IMAD.WIDE.U32 R4, R0, c[0x0][0x208], R12 ;  /* 0x0000820000047a25 */ /* 0x000fe200078e000c */
[----:B------:R-:W-:Y:S02]  /*0f30*/  MOV R0, R9 ;  /* 0x0000000900007202 */ /* 0x000fe40000000f00 */
[----:B------:R-:W-:Y:S01]  /*0f40*/  @P1 SHF.R.U32.HI R0, RZ, c[0x0][0x2cc], R11 ;  /* 0x0000b300ff001a19 */ /* 0x000fe2000001160b */
[C---:B------:R-:W-:Y:S02]  /*0f50*/  IMAD R11, R8.reuse, c[0x0][0x1c4], R10 ;  /* 0x00007100080b7a24 */ /* 0x040fe400078e020a */
[----:B------:R-:W-:Y:S01]  /*0f60*/  IMAD.WIDE.U32 R2, R8, c[0x0][0x1c0], R2 ;  /* 0x0000700008027a25 */ /* 0x000fe200078e0002 */
[----:B------:R-:W-:-:S02]  /*0f70*/  IADD3 R10, -R0, RZ, RZ ;  /* 0x000000ff000a7210 */ /* 0x000fc40007ffe1ff */
[----:B------:R-:W-:Y:S01]  /*0f80*/  SHF.R.S32.HI R8, RZ, 0x1f, R0 ;  /* 0x0000001fff087819 */ /* 0x000fe20000011400 */
[----:B------:R-:W-:Y:S02]  /*0f90*/  IMAD.IADD R3, R3, 0x1, R11 ;  /* 0x0000000103037824 */ /* 0x000fe400078e020b */
[----:B------:R-:W-:Y:S01]  /*0fa0*/  IMAD R10, R10, c[0x0][0x2c4], R9 ;  /* 0x0000b1000a0a7a24 */ /* 0x000fe200078e0209 */
[----:B------:R-:W-:Y:S01]  /*0fb0*/  LOP3.LUT R9, R24, 0xfffffff0, RZ, 0xc0, !PT ;  /* 0xfffffff018097812 */ /* 0x000fe200078ec0ff */
[----:B------:R-:W-:Y:S02]  /*0fc0*/  IMAD R8, R8, c[0x0][0x1b0], RZ ;  /* 0x00006c0008087a24 */ /* 0x000fe400078e02ff */
[----:B------:R-:W-:Y:S01]  /*0fd0*/  IMAD.WIDE.U32 R2, R0, c[0x0][0x1b0], R2 ;  /* 0x00006c0000027a25 */ /* 0x000fe200078e0002 */
[----:B------:R-:W-:-:S03]  /*0fe0*/  SHF.R.S32.HI R11, RZ, 0x1f, R10 ;  /* 0x0000001fff0b7819 */ /* 0x000fc6000001140a */
[----:B------:R-:W-:Y:S02]  /*0ff0*/  IMAD R8, R0, c[0x0][0x1b4], R8 ;  /* 0x00006d0000087a24 */ /* 0x000fe400078e0208 */
[----:B------:R-:W-:Y:S02]  /*1000*/  IMAD.IADD R7, R7, 0x1, R14 ;  /* 0x0000000107077824 */ /* 0x000fe400078e020e */
[----:B------:R-:W-:Y:S01]  /*1010*/  IMAD.IADD R5, R5, 0x1, R15 ;  /* 0x0000000105057824 */ /* 0x000fe200078e020f */
[----:B------:R-:W-:Y:S01]  /*1020*/  IADD3 R3, R3, R8, RZ ;  /* 0x0000000803037210 */ /* 0x000fe20007ffe0ff */
[----:B------:R-:W-:Y:S02]  /*1030*/  IMAD R11, R11, c[0x0][0x1a8], RZ ;  /* 0x00006a000b0b7a24 */ /* 0x000fe400078e02ff */
[----:B------:R-:W-:Y:S02]  /*1040*/  IMAD.IADD R0, R157, 0x1, -R9 ;  /* 0x000000019d007824 */ /* 0x000fe400078e0a09 */
[----:B------:R-:W-:-:S04]  /*1050*/  IMAD.WIDE.U32 R8, R17, c[0x0][0x1e8], R6 ;  /* 0x00007a0011087a25 */ /* 0x000fc800078e0006 */
[----:B------:R-:W-:-:S04]  /*1060*/  IMAD.WIDE.U32 R6, R17, c[0x0][0x210], R4 ;  /* 0x0000840011067a25 */ /* 0x000fc800078e0004 */
[C---:B------:R-:W-:Y:S02]  /*1070*/  IMAD R14, R16.reuse, c[0x0][0x1e8], RZ ;  /* 0x00007a00100e7a24 */ /* 0x040fe400078e02ff */
[----:B------:R-:W-:Y:S01]  /*1080*/  IMAD R15, R16, c[0x0][0x210], RZ ;  /* 0x00008400100f7a24 */ /* 0x000fe200078e02ff */
[----:B------:R-:W-:Y:S01]  /*1090*/  SHF.R.S32.HI R16, RZ, 0x1f, R0 ;  /* 0x0000001fff107819 */ /* 0x000fe20000011400 */
[C---:B------:R-:W-:Y:S02]  /*10a0*/  IMAD R11, R10.reuse, c[0x0][0x1ac], R11 ;  /* 0x00006b000a0b7a24 */ /* 0x040fe400078e020b */
[----:B------:R-:W-:Y:S01]  /*10b0*/  IMAD.WIDE.U32 R4, R10, c[0x0][0x1a8], R2 ;  /* 0x00006a000a047a25 */ /* 0x000fe200078e0002 */
[----:B------:R-:W-:-:S03]  /*10c0*/  LEA.HI R23, R16, R0, RZ, 0x3 ;  /* 0x0000000010177211 */ /* 0x000fc600078f18ff */
[----:B------:R-:W-:Y:S01]  /*10d0*/  IMAD R14, R17, c[0x0][0x1ec], R14 ;  /* 0x00007b00110e7a24 */ /* 0x000fe200078e020e */
[----:B------:R-:W-:Y:S01]  /*10e0*/  LOP3.LUT R10, R23, 0xfffffff8, RZ, 0xc0, !PT ;  /* 0xfffffff8170a7812 */ /* 0x000fe200078ec0ff */
[----:B------:R-:W-:Y:S01]  /*10f0*/  IMAD R15, R17, c[0x0][0x214], R15 ;  /* 0x00008500110f7a24 */ /* 0x000fe200078e020f */
[----:B------:R-:W-:Y:S01]  /*1100*/  LEA R17, P1, R4, c[0x0][0x160], 0x1 ;  /* 0x0000580004117a11 */ /* 0x000fe200078208ff */
[----:B------:R-:W-:Y:S01]  /*1110*/  IMAD.IADD R2, R5, 0x1, R11 ;  /* 0x0000000105027824 */ /* 0x000fe200078e020b */
[----:B------:R-:W-:Y:S01]  /*1120*/  IADD3 R22, R0, -R10, RZ ;  /* 0x8000000a00167210 */ /* 0x000fe20007ffe0ff */
[----:B------:R-:W-:Y:S01]  /*1130*/  IMAD.IADD R9, R9, 0x1, R14 ;  /* 0x0000000109097824 */ /* 0x000fe200078e020e */
[----:B------:R-:W-:Y:S01]  /*1140*/  IADD3 R7, R7, R15, RZ ;  /* 0x0000000f07077210 */ /* 0x000fe20007ffe0ff */
[----:B------:R-:W-:Y:S01]  /*1150*/  IMAD R15, R20, c[0x0][0x2c4], RZ ;  /* 0x0000b100140f7a24 */ /* 0x000fe200078e02ff */
[----:B------:R-:W-:Y:S01]  /*1160*/  LEA.HI.X R16, R4, c[0x0][0x164], R2, 0x1, P1 ;  /* 0x0000590004107a11 */ /* 0x000fe200008f0c02 */
[----:B------:R-:W-:Y:S01]  /*1170*/  IMAD.SHL.U32 R14, R36, 0x8, RZ ;  /* 0x00000008240e7824 */ /* 0x000fe200078e00ff */
[----:B------:R-:W-:Y:S01]  /*1180*/  LEA.HI R11, R25, R157, RZ, 0x6 ;  /* 0x0000009d190b7211 */ /* 0x000fe200078f30ff */
[----:B------:R1:W3:Y:S01]  /*1190*/  SHFL.IDX PT, R4, R17, RZ, 0x181f ;  /* 0x00181fff11047589 */ /* 0x0002e200000e0000 */
[----:B------:R-:W-:-:S02]  /*11a0*/  MOV R20, 0x10 ;  /* 0x0000001000147802 */ /* 0x000fc40000000f00 */
[----:B------:R-:W-:Y:S01]  /*11b0*/  ISETP.GE.AND P5, PT, R14, c[0x0][0x198], PT ;  /* 0x000066000e007a0c */ /* 0x000fe20003fa6270 */
[----:B------:R1:W4:Y:S01]  /*11c0*/  SHFL.IDX PT, R5, R16, RZ, 0x181f ;  /* 0x00181fff10057589 */ /* 0x00032200000e0000 */
[----:B------:R-:W-:-:S04]  /*11d0*/  SHF.L.U32 R11, R11, 0x3, RZ ;  /* 0x000000030b0b7819 */ /* 0x000fc800000006ff */
[----:B------:R-:W-:Y:S02]  /*11e0*/  LOP3.LUT R11, R21, 0xfffffe00, R11, 0xf8, !PT ;  /* 0xfffffe00150b7812 */ /* 0x000fe400078ef80b */
[--C-:B--2---:R-:W-:Y:S01]  /*11f0*/  @P2 SHF.R.S32.HI R3, RZ, 0x1f, R19.reuse ;  /* 0x0000001fff032819 */ /* 0x104fe20000011413 */
[----:B------:R-:W-:Y:S01]  /*1200*/  @P2 IMAD.MOV.U32 R2, RZ, RZ, R19 ;  /* 0x000000ffff022224 */ /* 0x000fe200078e0013 */
[----:B------:R-:W-:Y:S01]  /*1210*/  @!P2 MOV R2, R60 ;  /* 0x0000003c0002a202 */ /* 0x000fe20000000f00 */
[----:B------:R-:W-:Y:S01]  /*1220*/  @!P2 IMAD.MOV.U32 R3, RZ, RZ, R18 ;  /* 0x000000ffff03a224 */ /* 0x000fe200078e0012 */
[----:B------:R-:W-:Y:S02]  /*1230*/  LEA R19, R32, R28, 0x7 ;  /* 0x0000001c20137211 */ /* 0x000fe400078e38ff */
[----:B------:R-:W-:Y:S02]  /*1240*/  SEL R0, R2, RZ, !P4 ;  /* 0x000000ff02007207 */ /* 0x000fe40006000000 */
[----:B------:R-:W-:-:S02]  /*1250*/  SEL R2, R3, RZ, !P4 ;  /* 0x000000ff03027207 */ /* 0x000fc40006000000 */
[----:B------:R-:W-:Y:S01]  /*1260*/  ISETP.GE.AND P6, PT, R19, R15, PT ;  /* 0x0000000f1300720c */ /* 0x000fe20003fc6270 */
[----:B------:R-:W-:Y:S01]  /*1270*/  IMAD.WIDE.U32 R30, R0, c[0x0][0x218], R6 ;  /* 0x00008600001e7a25 */ /* 0x000fe200078e0006 */
[----:B------:R-:W-:-:S03]  /*1280*/  IADD3 R18, R14, 0x40, RZ ;  /* 0x000000400e127810 */ /* 0x000fc60007ffe0ff */
[----:B------:R-:W-:Y:S01]  /*1290*/  IMAD R3, R2, c[0x0][0x1f0], RZ ;  /* 0x00007c0002037a24 */ /* 0x000fe200078e02ff */
[----:B------:R-:W-:Y:S01]  /*12a0*/  ISETP.GE.AND P4, PT, R18, c[0x0][0x198], PT ;  /* 0x0000660012007a0c */ /* 0x000fe20003f86270 */
[----:B------:R-:W-:Y:S02]  /*12b0*/  IMAD R2, R2, c[0x0][0x218], RZ ;  /* 0x0000860002027a24 */ /* 0x000fe400078e02ff */
[----:B------:R-:W-:Y:S01]  /*12c0*/  IMAD R10, R0, c[0x0][0x1f4], R3 ;  /* 0x00007d00000a7a24 */ /* 0x000fe200078e0203 */
[----:B------:R-:W-:Y:S01]  /*12d0*/  R2P PR, R22, 0x6 ;  /* 0x0000000616007804 */ /* 0x000fe20000000000 */
[C---:B------:R-:W-:Y:S02]  /*12e0*/  IMAD R2, R0.reuse, c[0x0][0x21c], R2 ;  /* 0x0000870000027a24 */ /* 0x040fe400078e0202 */
[----:B------:R-:W-:Y:S02]  /*12f0*/  IMAD.WIDE.U32 R34, R0, c[0x0][0x1f0], R8 ;  /* 0x00007c0000227a25 */ /* 0x000fe400078e0008 */
[----:B------:R-:W-:-:S02]  /*1300*/  SEL R3, R20, 0xfffffff0, !P1 ;  /* 0xfffffff014037807 */ /* 0x000fc40004800000 */
[----:B------:R-:W-:Y:S01]  /*1310*/  IADD3 R29, R31, R2, RZ ;  /* 0x000000021f1d7210 */ /* 0x000fe20007ffe0ff */
[----:B------:R-:W-:Y:S01]  /*1320*/  IMAD.IADD R39, R35, 0x1, R10 ;  /* 0x0000000123277824 */ /* 0x000fe200078e020a */
[----:B------:R1:W-:Y:S01]  /*1330*/  STL.64 [R1+0x38], R34 ;  /* 0x0000382201007387 */ /* 0x0003e20000100a00 */
[----:B------:R-:W-:-:S03]  /*1340*/  SEL R0, R26, 0xffffffe0, !P2 ;  /* 0xffffffe01a007807 */ /* 0x000fc60005000000 */
[----:B------:R1:W-:Y:S04]  /*1350*/  STL.64 [R1+0x30], R30 ;  /* 0x0000301e01007387 */ /* 0x0003e80000100a00 */
[----:B------:R1:W-:Y:S04]  /*1360*/  STL [R1+0x24], R29 ;  /* 0x0000241d01007387 */ /* 0x0003e80000100800 */
[----:B------:R1:W-:Y:S01]  /*1370*/  STL [R1+0x2c], R39 ;  /* 0x00002c2701007387 */ /* 0x0003e20000100800 */
[----:B------:R-:W-:Y:S05]  /*1380*/  @P6 BRA `(.L_x_675) ;  /* 0x000000a000006947 */ /* 0x000fea0003800000 */
[----:B---34-:R-:W-:Y:S02]  /*1390*/  SHF.R.S32.HI R2, RZ, 0x1f, R18 ;  /* 0x0000001fff027819 */ /* 0x018fe40000011412 */
[----:B------:R-:W-:-:S02]  /*13a0*/  LEA R6, P1, R14, R4, 0x1 ;  /* 0x000000040e067211 */ /* 0x000fc400078208ff */
[----:B------:R-:W-:Y:S02]  /*13b0*/  LEA.HI R2, R2, R18, RZ, 0x3 ;  /* 0x0000001202027211 */ /* 0x000fe400078f18ff */
[----:B------:R-:W-:Y:S02]  /*13c0*/  LEA.HI.X R7, R14, R5, R13, 0x1, P1 ;  /* 0x000000050e077211 */ /* 0x000fe400008f0c0d */
[----:B------:R-:W-:Y:S01]  /*13d0*/  LOP3.LUT R8, R2, 0xfffffff8, RZ, 0xc0, !PT ;  /* 0xfffffff802087812 */ /* 0x000fe200078ec0ff */
[----:B------:R-:W-:-:S04]  /*13e0*/  IMAD.SHL.U32 R2, R11, 0x2, RZ ;  /* 0x000000020b027824 */ /* 0x000fc800078e00ff */
[----:B------:R-:W-:Y:S01]  /*13f0*/  IMAD.WIDE R4, R8, 0x2, R4 ;  /* 0x0000000208047825 */ /* 0x000fe200078e0204 */
[----:B------:R-:W-:Y:S01]  /*1400*/  @!PT LDS RZ, [RZ] ;  /* 0x00000000fffff984 */ /* 0x000fe20000000800 */
[----:B------:R2:W-:Y:S04]  /*1410*/  LDGSTS.E.BYPASS.LTC128B.128 [R2+0x8100], [R6.64], !P5 ;  /* 0x0810000006027fae */ /* 0x0005e8000e901d50 */
[----:B------:R2:W-:Y:S02]  /*1420*/  LDGSTS.E.BYPASS.LTC128B.128 [R2+0xc100], [R4.64], !P4 ;  /* 0x0c10000004027fae */ /* 0x0005e4000e101d50 */
.L_x_675:
[----:B---34-:R-:W-:Y:S05]  /*1430*/  BSYNC B0 ;  /* 0x0000000000007941 */ /* 0x018fea0003800000 */
.L_x_674:
[----:B--2---:R-:W-:Y:S01]  /*1440*/  IADD3 R2, R19, 0x10, RZ ;  /* 0x0000001013027810 */ /* 0x004fe20007ffe0ff */
[----:B------:R2:W3:Y:S01]  /*1450*/  SHFL.IDX PT, R5, R16, 0x1, 0x181f ;  /* 0x00381f0010057f89 */ /* 0x0004e200000e0000 */
[----:B------:R-:W-:Y:S02]  /*1460*/  BSSY B0, `(.L_x_676) ;  /* 0x000000e000007945 */ /* 0x000fe40003800000 */
[----:B------:R-:W-:Y:S01]  /*1470*/  ISETP.GE.AND P1, PT, R2, R15, PT ;  /* 0x0000000f0200720c */ /* 0x000fe20003f26270 */
[----:B------:R2:W4:-:S12]  /*1480*/  SHFL.IDX PT, R4, R17, 0x1, 0x181f ;  /* 0x00381f0011047f89 */ /* 0x00051800000e0000 */
[----:B------:R-:W-:Y:S05]  /*1490*/  @P1 BRA `(.L_x_677) ;  /* 0x000000a000001947 */ /* 0x000fea0003800000 */
[----:B------:R-:W-:Y:S02]  /*14a0*/  SHF.R.S32.HI R2, RZ, 0x1f, R18 ;  /* 0x0000001fff027819 */ /* 0x000fe40000011412 */
[----:B----4-:R-:W-:Y:S02]  /*14b0*/  LEA R6, P1, R14, R4, 0x1 ;  /* 0x000000040e067211 */ /* 0x010fe400078208ff */
[----:B------:R-:W-:Y:S02]  /*14c0*/  LEA.HI R2, R2, R18, RZ, 0x3 ;  /* 0x0000001202027211 */ /* 0x000fe400078f18ff */
[----:B---3--:R-:W-:Y:S02]  /*14d0*/  LEA.HI.X R7, R14, R5, R13, 0x1, P1 ;  /* 0x000000050e077211 */ /* 0x008fe400008f0c0d */
[----:B------:R-:W-:Y:S01]  /*14e0*/  LOP3.LUT R8, R2, 0xfffffff8, RZ, 0xc0, !PT ;  /* 0xfffffff802087812 */ /* 0x000fe200078ec0ff */
[----:B------:R-:W-:-:S04]  /*14f0*/  IMAD.SHL.U32 R2, R11, 0x2, RZ ;  /* 0x000000020b027824 */ /* 0x000fc800078e00ff */
[----:B------:R-:W-:Y:S01]  /*1500*/  IMAD.WIDE R4, R8, 0x2, R4 ;  /* 0x0000000208047825 */ /* 0x000fe200078e0204 */
[----:B------:R-:W-:Y:S01]  /*1510*/  @!PT LDS RZ, [RZ] ;  /* 0x00000000fffff984 */ /* 0x000fe20000000800 */
[----:B------:R3:W-:Y:S04]  /*1520*/  LDGSTS.E.BYPASS.LTC128B.128 [R2+0x8900], [R6.64], !P5 ;  /* 0x0890000006027fae */ /* 0x0007e8000e901d50 */
[----:B------:R3:W-:Y:S02]  /*1530*/  LDGSTS.E.BYPASS.LTC128B.128 [R2+0xc900], [R4.64], !P4 ;  /* 0x0c90000004027fae */ /* 0x0007e4000e101d50 */
.L_x_677:
[----:B------:R-:W-:Y:S05]  /*1540*/  BSYNC B0 ;  /* 0x0000000000007941 */ /* 0x000fea0003800000 */
.L_x_676:
[----:B---3--:R-:W-:Y:S01]  /*1550*/  IADD3 R2, R19, 0x20, RZ ;  /* 0x0000002013027810 */ /* 0x008fe20007ffe0ff */
[----:B------:R3:W1:Y:S01]  /*1560*/  SHFL.IDX PT, R5, R16, 0x2, 0x181f ;  /* 0x00581f0010057f89 */ /* 0x00066200000e0000 */
[----:B------:R-:W-:Y:S02]  /*1570*/  BSSY B0, `(.L_x_678) ;  /* 0x000000e000007945 */ /* 0x000fe40003800000 */
[----:B------:R-:W-:Y:S01]  /*1580*/  ISETP.GE.AND P1, PT, R2, R15, PT ;  /* 0x0000000f0200720c */ /* 0x000fe20003f26270 */
[----:B----4-:R3:W4:-:S12]  /*1590*/  SHFL.IDX PT, R4, R17, 0x2, 0x181f ;  /* 0x00581f0011047f89 */ /* 0x01071800000e0000 */
[----:B------:R-:W-:Y:S05]  /*15a0*/  @P1 BRA `(.L_x_679) ;  /* 0x000000a000001947 */ /* 0x000fea0003800000 */
[----:B------:R-:W-:Y:S02]  /*15b0*/  SHF.R.S32.HI R2, RZ, 0x1f, R18 ;  /* 0x0000001fff027819 */ /* 0x000fe40000011412 */
[----:B----4-:R-:W-:Y:S02]  /*15c0*/  LEA R6, P1, R14, R4, 0x1 ;  /* 0x000000040e067211 */ /* 0x010fe400078208ff */
[----:B------:R-:W-:Y:S02]  /*15d0*/  LEA.HI R2, R2, R18, RZ, 0x3 ;  /* 0x0000001202027211 */ /* 0x000fe400078f18ff */
[----:B-1----:R-:W-:Y:S02]  /*15e0*/  LEA.HI.X R7, R14, R5, R13, 0x1, P1 ;  /* 0x000000050e077211 */ /* 0x002fe400008f0c0d */
[----:B------:R-:W-:Y:S01]  /*15f0*/  LOP3.LUT R8, R2, 0xfffffff8, RZ, 0xc0, !PT ;  /* 0xfffffff802087812 */ /* 0x000fe200078ec0ff */
[----:B------:R-:W-:-:S04]  /*1600*/  IMAD.SHL.U32 R2, R11, 0x2, RZ ;  /* 0x000000020b027824 */ /* 0x000fc800078e00ff */
[----:B------:R-:W-:Y:S01]  /*1610*/  IMAD.WIDE R4, R8, 0x2, R4 ;  /* 0x0000000208047825 */ /* 0x000fe200078e0204 */
[----:B------:R-:W-:Y:S01]  /*1620*/  @!PT LDS RZ, [RZ] ;  /* 0x00000000fffff984 */ /* 0x000fe20000000800 */
[----:B------:R1:W-:Y:S04]  /*1630*/  LDGSTS.E.BYPASS.LTC128B.128 [R2+0x9100], [R6.64], !P5 ;  /* 0x0910000006027fae */ /* 0x0003e8000e901d50 */
[----:B------:R1:W-:Y:S02]  /*1640*/  LDGSTS.E.BYPASS.LTC128B.128 [R2+0xd100], [R4.64], !P4 ;  /* 0x0d10000004027fae */ /* 0x0003e4000e101d50 */
.L_x_679:
[----:B------:R-:W-:Y:S05]  /*1650*/  BSYNC B0 ;  /* 0x0000000000007941 */ /* 0x000fea0003800000 */
.L_x_678:
[----:B-1----:R-:W-:Y:S01]  /*1660*/  IADD3 R2, R19, 0x30, RZ ;  /* 0x0000003013027810 */ /* 0x002fe20007ffe0ff */
[----:B------:R1:W2:Y:S01]  /*1670*/  SHFL.IDX PT, R5, R16, 0x3, 0x181f ;  /* 0x00781f0010057f89 */ /* 0x0002a200000e0000 */
[----:B------:R-:W-:Y:S02]  /*1680*/  BSSY B0, `(.L_x_680) ;  /* 0x000000e000007945 */ /* 0x000fe40003800000 */
[----:B------:R-:W-:Y:S01]  /*1690*/  ISETP.GE.AND P1, PT, R2, R15, PT ;  /* 0x0000000f0200720c */ /* 0x000fe20003f26270 */
[----:B----4-:R1:W4:-:S12]  /*16a0*/  SHFL.IDX PT, R4, R17, 0x3, 0x181f ;  /* 0x00781f0011047f89 */ /* 0x01031800000e0000 */
[----:B------:R-:W-:Y:S05]  /*16b0*/  @P1 BRA `(.L_x_681) ;  /* 0x000000a000001947 */ /* 0x000fea0003800000 */
[----:B------:R-:W-:Y:S02]  /*16c0*/  SHF.R.S32.HI R2, RZ, 0x1f, R18 ;  /* 0x0000001fff027819 */ /* 0x000fe40000011412 */
[----:B----4-:R-:W-:Y:S02]  /*16d0*/  LEA R6, P1, R14, R4, 0x1 ;  /* 0x000000040e067211 */ /* 0x010fe400078208ff */
[----:B------:R-:W-:Y:S02]  /*16e0*/  LEA.HI R2, R2, R18, RZ, 0x3 ;  /* 0x0000001202027211 */ /* 0x000fe400078f18ff */
[----:B--2---:R-:W-:Y:S02]  /*16f0*/  LEA.HI.X R7, R14, R5, R13, 0x1, P1 ;  /* 0x000000050e077211 */ /* 0x004fe400008f0c0d */
[----:B------:R-:W-:Y:S01]  /*1700*/  LOP3.LUT R8, R2, 0xfffffff8, RZ, 0xc0, !PT ;  /* 0xfffffff802087812 */ /* 0x000fe200078ec0ff */
[----:B------:R-:W-:-:S04]  /*1710*/  IMAD.SHL.U32 R2, R11, 0x2, RZ ;  /* 0x000000020b027824 */ /* 0x000fc800078e00ff */
[----:B------:R-:W-:Y:S01]  /*1720*/  IMAD.WIDE R4, R8, 0x2, R4 ;  /* 0x0000000208047825 */ /* 0x000fe200078e0204 */
[----:B------:R-:W-:Y:S01]  /*1730*/  @!PT LDS RZ, [RZ] ;  /* 0x00000000fffff984 */ /* 0x000fe20000000800 */
[----:B------:R2:W-:Y:S04]  /*1740*/  LDGSTS.E.BYPASS.LTC128B.128 [R2+0x9900], [R6.64], !P5 ;  /* 0x0990000006027fae */ /* 0x0005e8000e901d50 */
[----:B------:R2:W-:Y:S02]  /*1750*/  LDGSTS.E.BYPASS.LTC128B.128 [R2+0xd900], [R4.64], !P4 ;  /* 0x0d90000004027fae */ /* 0x0005e4000e101d50 */
.L_x_681:
[----:B------:R-:W-:Y:S05]  /*1760*/  BSYNC B0 ;  /* 0x0000000000007941 */ /* 0x000fea0003800000 */
.L_x_680:
[----:B--2---:R-:W-:Y:S01]  /*1770*/  IADD3 R2, R19, 0x40, RZ ;  /* 0x0000004013027810 */ /* 0x004fe20007ffe0ff */
        /* <DEDUP_REMOVED lines=15> */
.L_x_683:
[----:B------:R-:W-:Y:S05]  /*1870*/  BSYNC B0 ;  /* 0x0000000000007941 */ /* 0x000fea0003800000 */
.L_x_682:
        /* <DEDUP_REMOVED lines=16> */
.L_x_685:
[----:B------:R-:W-:Y:S05]  /*1980*/  BSYNC B0 ;  /* 0x0000000000007941 */ /* 0x000fea0003800000 */
.L_x_684:
        /* <DEDUP_REMOVED lines=16> */
.L_x_687:
[----:B------:R-:W-:Y:S05]  /*1a90*/  BSYNC B0 ;  /* 0x0000000000007941 */ /* 0x000fea0003800000 */
.L_x_686:
[----:B-1--4-:R-:W1:Y:S01]  /*1aa0*/  SHFL.IDX PT, R4, R17, 0x7, 0x181f ;  /* 0x00f81f0011047f89 */ /* 0x012e6200000e0000 */
[----:B------:R-:W-:Y:S01]  /*1ab0*/  IADD3 R2, R19, 0x70, RZ ;  /* 0x0000007013027810 */ /* 0x000fe20007ffe0ff */
[----:B------:R-:W-:Y:S01]  /*1ac0*/  ULEA.HI.SX32 UR15, UR18, 0xffffffff, 0x1a ;  /* 0xffffffff120f7891 */ /* 0x000fe2000f8fd23f */
[----:B------:R-:W-:Y:S01]  /*1ad0*/  IMAD.MOV.U32 R158, RZ, RZ, R38 ;  /* 0x000000ffff9e7224 */ /* 0x000fe200078e0026 */
[----:B------:R-:W4:Y:S01]  /*1ae0*/  SHFL.IDX PT, R5, R16, 0x7, 0x181f ;  /* 0x00f81f0010057f89 */ /* 0x000f2200000e0000 */
[----:B------:R-:W-:Y:S01]  /*1af0*/  ISETP.GE.AND P6, PT, R2, R15, PT ;  /* 0x0000000f0200720c */ /* 0x000fe20003fc6270 */
[----:B------:R-:W-:Y:S01]  /*1b00*/  ULDC.64 UR6, c[0x0][0x1e0] ;  /* 0x0000780000067ab9 */ /* 0x000fe20000000a00 */
[----:B------:R-:W-:Y:S01]  /*1b10*/  IADD3 R2, -R28, UR19, RZ ;  /* 0x000000131c027c10 */ /* 0x000fe2000fffe1ff */
[----:B------:R-:W-:Y:S01]  /*1b20*/  IMAD.U32 R7, RZ, RZ, UR15 ;  /* 0x0000000fff077e24 */ /* 0x000fe2000f8e00ff */
[----:B------:R-:W-:Y:S01]  /*1b30*/  UMOV UR20, 0x6 ;  /* 0x0000000600147882 */ /* 0x000fe20000000000 */
[----:B------:R-:W-:Y:S01]  /*1b40*/  IMAD.MOV.U32 R159, RZ, RZ, R39 ;  /* 0x000000ffff9f7224 */ /* 0x000fe200078e0027 */
[----:B------:R-:W-:Y:S01]  /*1b50*/  USHF.L.U32 UR21, UR6, 0x6, URZ ;  /* 0x0000000606157899 */ /* 0x000fe2000800063f */
[----:B------:R-:W-:Y:S01]  /*1b60*/  IMAD R2, R7, -0x40, R2 ;  /* 0xffffffc007027824 */ /* 0x000fe200078e0202 */
[----:B------:R-:W-:Y:S01]  /*1b70*/  USHF.L.U64.HI UR20, UR6, UR20, UR7 ;  /* 0x0000001406147299 */ /* 0x000fe20008010207 */
[----:B------:R-:W-:Y:S01]  /*1b80*/  IMAD.MOV.U32 R158, RZ, RZ, R34 ;  /* 0x000000ffff9e7224 */ /* 0x000fe200078e0022 */
[----:B------:R-:W-:Y:S01]  /*1b90*/  USHF.R.S32.HI UR9, URZ, 0x1f, UR15 ;  /* 0x0000001f3f097899 */ /* 0x000fe2000801140f */
[----:B------:R-:W-:Y:S01]  /*1ba0*/  IMAD.SHL.U32 R239, R11, 0x2, RZ ;  /* 0x000000020bef7824 */ /* 0x000fe200078e00ff */
[----:B------:R-:W-:Y:S01]  /*1bb0*/  ISETP.GE.AND P2, PT, R2, 0x1, PT ;  /* 0x000000010200780c */ /* 0x000fe20003f46270 */
[----:B------:R-:W-:Y:S01]  /*1bc0*/  UIMAD UR4, UR20, UR15, URZ ;  /* 0x0000000f140472a4 */ /* 0x000fe2000f8e023f */
[----:B------:R-:W-:Y:S01]  /*1bd0*/  @!P6 SHF.R.S32.HI R6, RZ, 0x1f, R18 ;  /* 0x0000001fff06e819 */ /* 0x000fe20000011412 */
[----:B------:R-:W-:Y:S01]  /*1be0*/  IMAD.U32 R154, RZ, RZ, UR21 ;  /* 0x00000015ff9a7e24 */ /* 0x000fe2000f8e00ff */
[----:B------:R-:W-:Y:S01]  /*1bf0*/  UIMAD.WIDE.U32 UR10, UR6, 0x20, URZ ;  /* 0x00000020060a78a5 */ /* 0x000fe2000f8e003f */
[----:B------:R-:W-:Y:S01]  /*1c00*/  LEA.HI R155, R25, R157, RZ, 0x5 ;  /* 0x0000009d199b7211 */ /* 0x000fe200078f28ff */
[----:B------:R-:W-:Y:S01]  /*1c10*/  UIMAD UR4, UR9, UR21, UR4 ;  /* 0x00000015090472a4 */ /* 0x000fe2000f8e0204 */
[----:B------:R-:W-:Y:S01]  /*1c20*/  @!P6 LEA.HI R8, R6, R18, RZ, 0x3 ;  /* 0x000000120608e211 */ /* 0x000fe200078f18ff */
[----:B------:R-:W-:Y:S01]  /*1c30*/  USHF.L.U32 UR8, UR7, 0x5, URZ ;  /* 0x0000000507087899 */ /* 0x000fe2000800063f */
[----:B-1----:R-:W-:Y:S01]  /*1c40*/  @!P6 LEA R6, P1, R14, R4, 0x1 ;  /* 0x000000040e06e211 */ /* 0x002fe200078208ff */
[----:B------:R-:W-:Y:S01]  /*1c50*/  STL.64 [R1+0x28], R158 ;  /* 0x0000289e01007387 */ /* 0x000fe20000100a00 */
[----:B------:R-:W-:Y:S01]  /*1c60*/  @!P6 LOP3.LUT R8, R8, 0xfffffff8, RZ, 0xc0, !PT ;  /* 0xfffffff80808e812 */ /* 0x000fe200078ec0ff */
[----:B------:R-:W-:Y:S01]  /*1c70*/  UIADD3 UR8, UR11, UR8, URZ ;  /* 0x000000080b087290 */ /* 0x000fe2000fffe03f */
[----:B----4-:R-:W-:-:S02]  /*1c80*/  @!P6 LEA.HI.X R7, R14, R5, R13, 0x1, P1 ;  /* 0x000000050e07e211 */ /* 0x010fc400008f0c0d */
[----:B------:R-:W-:Y:S01]  /*1c90*/  ISETP.GE.AND P1, PT, R2, 0x11, PT ;  /* 0x000000110200780c */ /* 0x000fe20003f26270 */
[----:B------:R-:W-:Y:S01]  /*1ca0*/  @!P6 IMAD.WIDE R8, R8, 0x2, R4 ;  /* 0x000000020808e825 */ /* 0x000fe200078e0204 */
[----:B------:R-:W-:Y:S01]  /*1cb0*/  SHF.R.S32.HI R14, RZ, 0x4, R24 ;  /* 0x00000004ff0e7819 */ /* 0x000fe20000011418 */
[----:B------:R-:W-:Y:S01]  /*1cc0*/  @!PT LDS RZ, [RZ] ;  /* 0x00000000fffff984 */ /* 0x000fe20000000800 */
[----:B------:R1:W-:Y:S01]  /*1cd0*/  @!P6 LDGSTS.E.BYPASS.LTC128B.128 [R239+0xb900], [R6.64], !P5 ;  /* 0x0b90000006efefae */ /* 0x0003e2000e901d50 */
[----:B------:R-:W-:Y:S01]  /*1ce0*/  ISETP.GE.AND P5, PT, R2, 0x31, PT ;  /* 0x000000310200780c */ /* 0x000fe20003fa6270 */
[----:B------:R-:W-:Y:S02]  /*1cf0*/  IMAD.WIDE.U32 R4, R154, UR15, R158 ;  /* 0x0000000f9a047c25 */ /* 0x000fe4000f8e009e */
[----:B------:R4:W-:Y:S01]  /*1d00*/  @!P6 LDGSTS.E.BYPASS.LTC128B.128 [R239+0xf900], [R8.64], !P4 ;  /* 0x0f90000008efefae */ /* 0x0009e2000e101d50 */
[----:B------:R-:W-:Y:S02]  /*1d10*/  ISETP.GE.AND P6, PT, R2, 0x21, PT ;  /* 0x000000210200780c */ /* 0x000fe40003fc6270 */
[----:B------:R-:W-:Y:S01]  /*1d20*/  IADD3 R5, R5, UR4, RZ ;  /* 0x0000000405057c10 */ /* 0x000fe2000fffe0ff */
[----:B------:R-:W0:Y:S04]  /*1d30*/  LDGDEPBAR ;  /* 0x00000000000079af */ /* 0x000e280000000000 */
[----:B------:R-:W-:Y:S01]  /*1d40*/  BAR.SYNC.DEFER_BLOCKING 0x0 ;  /* 0x0000000000007b1d */ /* 0x000fe20000010000 */
[----:B------:R-:W-:-:S04]  /*1d50*/  @P2 LEA R12, P4, R4, c[0x0][0x1c8], 0x1 ;  /* 0x00007200040c2a11 */ /* 0x000fc800078808ff */
[----:B------:R-:W-:Y:S01]  /*1d60*/  @P2 LEA.HI.X R13, R4, c[0x0][0x1cc], R5, 0x1, P4 ;  /* 0x00007300040d2a11 */ /* 0x000fe200020f0c05 */
[----:B------:R-:W-:-:S05]  /*1d70*/  VOTEU.ANY UP0, P5 ;  /* 0x00000000003f7886 */ /* 0x000fca0002800100 */
[----:B------:R-:W-:Y:S01]  /*1d80*/  @UP0 UIMAD UR4, UR7, 0x30, URZ ;  /* 0x00000030070408a4 */ /* 0x000fe2000f8e023f */
[----:B-1----:R-:W-:Y:S02]  /*1d90*/  IMAD.U32 R6, RZ, RZ, UR7 ;  /* 0x00000007ff067e24 */ /* 0x002fe4000f8e00ff */
[----:B----4-:R-:W-:-:S05]  /*1da0*/  IMAD.MOV.U32 R8, RZ, RZ, c[0x0][0x1e0] ;  /* 0x00007800ff087624 */ /* 0x010fca00078e00ff */
[C---:B------:R-:W-:Y:S01]  /*1db0*/  @P1 LEA R2, P4, R8.reuse, R4, 0x4 ;  /* 0x0000000408021211 */ /* 0x040fe200078820ff */
[----:B------:R-:W-:Y:S01]  /*1dc0*/  @!PT LDS RZ, [RZ] ;  /* 0x00000000fffff984 */ /* 0x000fe20000000800 */
[----:B------:R-:W-:Y:S01]  /*1dd0*/  @!PT LDS RZ, [RZ] ;  /* 0x00000000fffff984 */ /* 0x000fe20000000800 */
[----:B------:R-:W-:Y:S01]  /*1de0*/  @!PT LDS RZ, [RZ] ;  /* 0x00000000fffff984 */ /* 0x000fe20000000800 */
[----:B------:R1:W-:Y:S03]  /*1df0*/  @P2 LDGSTS.E.BYPASS.LTC128B.128 [R239+0x4100], [R12.64], !P3 ;  /* 0x041000000cef2fae */ /* 0x0003e6000d901d50 */
[C---:B------:R-:W-:Y:S01]  /*1e00*/  @P1 LEA.HI.X R6, R8.reuse, R5, R6, 0x4, P4 ;  /* 0x0000000508061211 */ /* 0x040fe200020f2406 */
[----:B------:R-:W-:Y:S01]  /*1e10*/  @P5 IMAD.WIDE.U32 R8, R8, 0x30, R4 ;  /* 0x0000003008085825 */ /* 0x000fe200078e0004 */
[----:B------:R-:W-:Y:S01]  /*1e20*/  @P1 LEA R10, P4, R2, c[0x0][0x1c8], 0x1 ;  /* 0x00007200020a1a11 */ /* 0x000fe200078808ff */
[----:B------:R1:W-:Y:S01]  /*1e30*/  @P2 LDGSTS.E.BYPASS.LTC128B.128 [R239+0x6100], [R12.64+0x80], !P0 ;  /* 0x061000800cef2fae */ /* 0x0003e2000c101d50 */
[----:B------:R-:W-:Y:S02]  /*1e40*/  LOP3.LUT P2, RZ, R36, 0x2, RZ, 0xc0, !PT ;  /* 0x0000000224ff7812 */ /* 0x000fe4000784c0ff */
[----:B------:R-:W-:-:S02]  /*1e50*/  @P1 LEA.HI.X R11, R2, c[0x0][0x1cc], R6, 0x1, P4 ;  /* 0x00007300020b1a11 */ /* 0x000fc400020f0c06 */
[----:B------:R-:W-:-:S03]  /*1e60*/  @P6 IADD3 R2, P4, R4, UR10, RZ ;  /* 0x0000000a04026c10 */ /* 0x000fc6000ff9e0ff */
[----:B------:R4:W-:Y:S01]  /*1e70*/  @P1 LDGSTS.E.BYPASS.LTC128B.128 [R239+0x4900], [R10.64], !P3 ;  /* 0x049000000aef1fae */ /* 0x0009e2000d901d50 */
[----:B------:R-:W-:Y:S02]  /*1e80*/  @P6 IADD3.X R4, R5, UR8, RZ, P4, !PT ;  /* 0x0000000805046c10 */ /* 0x000fe4000a7fe4ff */
[----:B------:R-:W-:Y:S01]  /*1e90*/  LEA.HI R5, R24, R14, RZ, 0x1 ;  /* 0x0000000e18057211 */ /* 0x000fe200078f08ff */
[----:B------:R4:W-:Y:S01]  /*1ea0*/  @P1 LDGSTS.E.BYPASS.LTC128B.128 [R239+0x6900], [R10.64+0x80], !P0 ;  /* 0x069000800aef1fae */ /* 0x0009e2000c101d50 */
[C---:B------:R-:W-:Y:S02]  /*1eb0*/  @P6 LEA R6, P4, R2.reuse, c[0x0][0x1c8], 0x1 ;  /* 0x0000720002066a11 */ /* 0x040fe400078808ff */
[----:B------:R-:W-:Y:S02]  /*1ec0*/  LOP3.LUT R5, R5, 0xfffffffe, RZ, 0xc0, !PT ;  /* 0xfffffffe05057812 */ /* 0x000fe400078ec0ff */
[----:B------:R-:W-:Y:S02]  /*1ed0*/  @P6 LEA.HI.X R7, R2, c[0x0][0x1cc], R4, 0x1, P4 ;  /* 0x0000730002076a11 */ /* 0x000fe400020f0c04 */
[----:B------:R-:W-:Y:S01]  /*1ee0*/  @P5 IADD3 R2, R9, UR4, RZ ;  /* 0x0000000409025c10 */ /* 0x000fe2000fffe0ff */
[----:B------:R-:W-:Y:S01]  /*1ef0*/  IMAD.IADD R9, R14, 0x1, -R5 ;  /* 0x000000010e097824 */ /* 0x000fe200078e0a05 */
[----:B------:R-:W-:Y:S01]  /*1f00*/  @P5 LEA R4, P4, R8, c[0x0][0x1c8], 0x1 ;  /* 0x0000720008045a11 */ /* 0x000fe200078808ff */
[----:B------:R5:W-:Y:S01]  /*1f10*/  @P6 LDGSTS.E.BYPASS.LTC128B.128 [R239+0x5100], [R6.64], !P3 ;  /* 0x0510000006ef6fae */ /* 0x000be2000d901d50 */
[----:B------:R-:W-:-:S02]  /*1f20*/  ULDC.64 UR4, c[0x0][0x208] ;  /* 0x0000820000047ab9 */ /* 0x000fc40000000a00 */
[----:B------:R-:W-:Y:S01]  /*1f30*/  @P5 LEA.HI.X R5, R8, c[0x0][0x1cc], R2, 0x1, P4 ;  /* 0x0000730008055a11 */ /* 0x000fe200020f0c02 */
[----:B------:R5:W-:Y:S01]  /*1f40*/  @P6 LDGSTS.E.BYPASS.LTC128B.128 [R239+0x7100], [R6.64+0x80], !P0 ;  /* 0x0710008006ef6fae */ /* 0x000be2000c101d50 */
[----:B------:R-:W-:Y:S01]  /*1f50*/  IMAD.SHL.U32 R2, R22, 0x40, RZ ;  /* 0x0000004016027824 */ /* 0x000fe200078e00ff */
[----:B------:R-:W-:Y:S01]  /*1f60*/  UIMAD UR9, UR9, UR4, URZ ;  /* 0x00000004090972a4 */ /* 0x000fe2000f8e023f */
[----:B------:R-:W-:Y:S01]  /*1f70*/  IMAD.SHL.U32 R8, R28, 0x8, RZ ;  /* 0x000000081c087824 */ /* 0x000fe200078e00ff */
[----:B------:R2:W-:Y:S01]  /*1f80*/  @P5 LDGSTS.E.BYPASS.LTC128B.128 [R239+0x5900], [R4.64], !P3 ;  /* 0x0590000004ef5fae */ /* 0x0005e2000d901d50 */
[----:B------:R-:W-:Y:S02]  /*1f90*/  UIMAD.WIDE.U32 UR12, UR15, UR4, URZ ;  /* 0x000000040f0c72a5 */ /* 0x000fe4000f8e003f */
[----:B------:R-:W-:Y:S01]  /*1fa0*/  UIMAD UR9, UR15, UR5, UR9 ;  /* 0x000000050f0972a4 */ /* 0x000fe2000f8e0209 */
[----:B------:R2:W-:Y:S01]  /*1fb0*/  @P5 LDGSTS.E.BYPASS.LTC128B.128 [R239+0x7900], [R4.64+0x80], !P0 ;  /* 0x0790008004ef5fae */ /* 0x0005e2000c101d50 */
[----:B------:R-:W-:-:S02]  /*1fc0*/  UIMAD UR15, UR15, -0x40, UR19 ;  /* 0xffffffc00f0f78a4 */ /* 0x000fc4000f8e0213 */
[----:B------:R-:W-:Y:S01]  /*1fd0*/  UIADD3 UR9, UR13, UR9, URZ ;  /* 0x000000090d097290 */ /* 0x000fe2000fffe03f */
[----:B------:R-:W0:Y:S01]  /*1fe0*/  LDGDEPBAR ;  /* 0x00000000000079af */ /* 0x000e220000000000 */
[----:B-----5:R-:W-:Y:S01]  /*1ff0*/  IMAD.SHL.U32 R6, R36, 0x40, RZ ;  /* 0x0000004024067824 */ /* 0x020fe200078e00ff */
[----:B--2---:R-:W-:Y:S01]  /*2000*/  LOP3.LUT R4, R2, 0x1c0, RZ, 0xc0, !PT ;  /* 0x000001c002047812 */ /* 0x004fe200078ec0ff */
[----:B------:R-:W-:-:S04]  /*2010*/  DEPBAR.LE SB0, 0x1 ;  /* 0x000080400000791a */ /* 0x000fc80000000000 */
[----:B------:R-:W-:Y:S01]  /*2020*/  IMAD.SHL.U32 R5, R9, 0x8, RZ ;  /* 0x0000000809057824 */ /* 0x000fe200078e00ff */
[----:B------:R-:W-:-:S04]  /*2030*/  DEPBAR.LE SB0, 0x0 ;  /* 0x000080000000791a */ /* 0x000fc80000000000 */
[----:B------:R-:W-:Y:S02]  /*2040*/  LOP3.LUT R2, R6, 0x1c0, RZ, 0xc0, !PT ;  /* 0x000001c006027812 */ /* 0x000fe400078ec0ff */
[----:B------:R-:W-:Y:S01]  /*2050*/  LOP3.LUT R7, R4, 0x8, R5, 0xf8, !PT ;  /* 0x0000000804077812 */ /* 0x000fe200078ef805 */
[----:B------:R-:W-:Y:S01]  /*2060*/  IMAD.SHL.U32 R5, R23, 0x40, RZ ;  /* 0x0000004017057824 */ /* 0x000fe200078e00ff */
[----:B------:R-:W-:Y:S02]  /*2070*/  LOP3.LUT R8, R2, 0x8, R8, 0xf8, !PT ;  /* 0x0000000802087812 */ /* 0x000fe400078ef808 */
[----:B------:R-:W-:Y:S01]  /*2080*/  SHF.R.U32.HI R6, RZ, 0x3, R2 ;  /* 0x00000003ff067819 */ /* 0x000fe20000011602 */
[----:B------:R-:W-:Y:S01]  /*2090*/  IMAD.SHL.U32 R2, R155, 0x20, RZ ;  /* 0x000000209b027824 */ /* 0x000fe200078e00ff */
[----:B------:R-:W-:Y:S02]  /*20a0*/  SHF.R.U32.HI R4, RZ, 0x3, R4 ;  /* 0x00000003ff047819 */ /* 0x000fe40000011604 */
[----:B------:R-:W-:-:S02]  /*20b0*/  LOP3.LUT R6, R8, R6, RZ, 0x3c, !PT ;  /* 0x0000000608067212 */ /* 0x000fc400078e3cff */
[----:B------:R-:W-:Y:S02]  /*20c0*/  LOP3.LUT R153, R7, R4, RZ, 0x3c, !PT ;  /* 0x0000000407997212 */ /* 0x000fe400078e3cff */
[----:B------:R-:W-:Y:S02]  /*20d0*/  LOP3.LUT R152, R5, 0xfffffe00, RZ, 0xc0, !PT ;  /* 0xfffffe0005987812 */ /* 0x000fe400078ec0ff */
[----:B------:R-:W-:Y:S01]  /*20e0*/  LOP3.LUT R4, R2, 0x7ffffc00, RZ, 0xc0, !PT ;  /* 0x7ffffc0002047812 */ /* 0x000fe200078ec0ff */
[----:B------:R-:W-:-:S03]  /*20f0*/  IMAD R2, R9, 0x200, R6 ;  /* 0x0000020009027824 */ /* 0x000fc600078e0206 */
[----:B------:R-:W-:Y:S01]  /*2100*/  IADD3 R4, R153, R152, R4 ;  /* 0x0000009899047210 */ /* 0x000fe20007ffe004 */
[----:B------:R-:W-:Y:S01]  /*2110*/  IMAD.SHL.U32 R179, R2, 0x2, RZ ;  /* 0x0000000202b37824 */ /* 0x000fe200078e00ff */
[----:B------:R-:W-:Y:S03]  /*2120*/  BAR.SYNC.DEFER_BLOCKING 0x0 ;  /* 0x0000000000007b1d */ /* 0x000fe60000010000 */
[----:B------:R-:W-:Y:S01]  /*2130*/  IMAD.SHL.U32 R226, R4, 0x2, RZ ;  /* 0x0000000204e27824 */ /* 0x000fe200078e00ff */
[----:B------:R-:W-:-:S03]  /*2140*/  IADD3 R230, R179, 0x4120, RZ ;  /* 0x00004120b3e67810 */ /* 0x000fc60007ffe0ff */
[C-C-:B------:R-:W-:Y:S02]  /*2150*/  IMAD R228, R3.reuse, 0x2, R226.reuse ;  /* 0x0000000203e47824 */ /* 0x140fe400078e02e2 */
[C---:B------:R-:W-:Y:S02]  /*2160*/  IMAD R227, R0.reuse, 0x2, R226 ;  /* 0x0000000200e37824 */ /* 0x040fe400078e02e2 */
[----:B------:R-:W-:Y:S02]  /*2170*/  IMAD R229, R0, 0x2, R228 ;  /* 0x0000000200e57824 */ /* 0x000fe400078e02e4 */
[----:B------:R-:W-:Y:S01]  /*2180*/  IMAD R231, R3, 0x2, R227 ;  /* 0x0000000203e77824 */ /* 0x000fe200078e02e3 */
[----:B------:R-:W-:Y:S04]  /*2190*/  LDSM.16.M88.4 R4, [R226+0xa100] ;  /* 0x00a10000e204783b */ /* 0x000fe80000000200 */
[----:B---3--:R-:W2:Y:S04]  /*21a0*/  LDSM.16.M88.4 R16, [R179+0x4100] ;  /* 0x00410000b310783b */ /* 0x008ea80000000200 */
[----:B-1----:R-:W1:Y:S04]  /*21b0*/  LDSM.16.M88.4 R12, [R179+0x4900] ;  /* 0x00490000b30c783b */ /* 0x002e680000000200 */
[----:B------:R-:W3:Y:S04]  /*21c0*/  LDSM.16.M88.4 R20, [R179+0x5100] ;  /* 0x00510000b314783b */ /* 0x000ee80000000200 */
[----:B------:R-:W5:Y:S04]  /*21d0*/  LDSM.16.M88.4 R24, [R179+0x5900] ;  /* 0x00590000b318783b */ /* 0x000f680000000200 */
[----:B----4-:R-:W4:Y:S01]  /*21e0*/  LDSM.16.M88.4 R8, [R226+0x8100] ;  /* 0x00810000e208783b */ /* 0x010f220000000200 */
[C---:B--2---:R-:W-:Y:S08]  /*21f0*/  HMMA.16816.F32.BF16 R40, R4.reuse, R16, RZ ;  /* 0x000000100428723c */ /* 0x044ff000000418ff */
[C---:B-1----:R-:W-:Y:S08]  /*2200*/  HMMA.16816.F32.BF16 R56, R4.reuse, R12, RZ ;  /* 0x0000000c0438723c */ /* 0x042ff000000418ff */
[C---:B---3--:R-:W-:Y:S08]  /*2210*/  HMMA.16816.F32.BF16 R60, R4.reuse, R20, RZ ;  /* 0x00000014043c723c */ /* 0x048ff000000418ff */
[C---:B-----5:R-:W-:Y:S08]  /*2220*/  HMMA.16816.F32.BF16 R64, R4.reuse, R24, RZ ;  /* 0x000000180440723c */ /* 0x060ff000000418ff */
[C---:B------:R-:W-:Y:S08]  /*2230*/  HMMA.16816.F32.BF16 R44, R4.reuse, R18, RZ ;  /* 0x00000012042c723c */ /* 0x040ff000000418ff */
[C---:B------:R-:W-:Y:S08]  /*2240*/  HMMA.16816.F32.BF16 R76, R4.reuse, R14, RZ ;  /* 0x0000000e044c723c */ /* 0x040ff000000418ff */
[C---:B------:R-:W-:Y:S08]  /*2250*/  HMMA.16816.F32.BF16 R116, R4.reuse, R22, RZ ;  /* 0x000000160474723c */ /* 0x040ff000000418ff */
[----:B------:R-:W-:Y:S07]  /*2260*/  HMMA.16816.F32.BF16 R92, R4, R26, RZ ;  /* 0x0000001a045c723c */ /* 0x000fee00000418ff */
[----:B------:R-:W-:Y:S01]  /*2270*/  IMAD.U32 R6, RZ, RZ, UR12 ;  /* 0x0000000cff067e24 */ /* 0x000fe2000f8e00ff */
[----:B------:R-:W-:Y:S01]  /*2280*/  IADD3 R5, R179, 0x4100, RZ ;  /* 0x00004100b3057810 */ /* 0x000fe20007ffe0ff */
[----:B------:R-:W-:Y:S01]  /*2290*/  IMAD.U32 R4, RZ, RZ, UR9 ;  /* 0x00000009ff047e24 */ /* 0x000fe2000f8e00ff */
[----:B------:R-:W-:Y:S01]  /*22a0*/  USHF.L.U32 UR9, UR4, 0x5, URZ ;  /* 0x0000000504097899 */ /* 0x000fe2000800063f */
[C---:B----4-:R-:W-:Y:S01]  /*22b0*/  HMMA.16816.F32.BF16 R100, R8.reuse, R18, RZ ;  /* 0x000000120864723c */ /* 0x050fe200000418ff */
[C---:B------:R-:W-:Y:S01]  /*22c0*/  LEA R2, P1, R6.reuse, R30, 0x6 ;  /* 0x0000001e06027211 */ /* 0x040fe200078230ff */
[----:B------:R-:W-:Y:S01]  /*22d0*/  UMOV UR12, 0x5 ;  /* 0x00000005000c7882 */ /* 0x000fe20000000000 */
[----:B------:R-:W-:Y:S01]  /*22e0*/  @P2 IADD3 R230, R5, -0x20, RZ ;  /* 0xffffffe005e62810 */ /* 0x000fe20007ffe0ff */
[----:B------:R-:W-:Y:S01]  /*22f0*/  USHF.L.U64.HI UR12, UR4, UR12, UR5 ;  /* 0x0000000c040c7299 */ /* 0x000fe20008010205 */
[----:B------:R-:W-:Y:S01]  /*2300*/  LEA.HI.X R6, R6, R29, R4, 0x6, P1 ;  /* 0x0000001d06067211 */ /* 0x000fe200008f3404 */
[----:B------:R-:W-:Y:S01]  /*2310*/  IMAD.U32 R7, RZ, RZ, UR13 ;  /* 0x0000000dff077e24 */ /* 0x000fe2000f8e00ff */
[C---:B------:R-:W-:Y:S01]  /*2320*/  LEA R4, P1, R2.reuse, c[0x0][0x1f8], 0x1 ;  /* 0x00007e0002047a11 */ /* 0x040fe200078208ff */
[----:B------:R-:W-:Y:S01]  /*2330*/  IMAD.U32 R18, RZ, RZ, UR9 ;  /* 0x00000009ff127e24 */ /* 0x000fe2000f8e00ff */
[----:B------:R-:W-:Y:S01]  /*2340*/  HMMA.16816.F32.BF16 R120, R8, R16, RZ ;  /* 0x000000100878723c */ /* 0x000fe200000418ff */
[----:B------:R-:W-:Y:S01]  /*2350*/  LDSM.16.M88.4 R32, [R230] ;  /* 0x00000000e620783b */ /* 0x000fe20000000200 */
[----:B------:R-:W-:Y:S01]  /*2360*/  LEA.HI.X R5, R2, c[0x0][0x1fc], R6, 0x1, P1 ;  /* 0x00007f0002057a11 */ /* 0x000fe200008f0c06 */
[----:B------:R-:W-:Y:S01]  /*2370*/  UIADD3 UR14, UP0, UR9, 0x80, URZ ;  /* 0x00000080090e7890 */ /* 0x000fe2000ff1e03f */
[----:B------:R-:W-:-:S02]  /*2380*/  IADD3 R2, -R28, UR15, RZ ;  /* 0x0000000f1c027c10 */ /* 0x000fc4000fffe1ff */
[----:B------:R-:W-:Y:S01]  /*2390*/  IADD3 R6, P1, R4, UR9, RZ ;  /* 0x0000000904067c10 */ /* 0x000fe2000ff3e0ff */
[----:B------:R-:W-:Y:S01]  /*23a0*/  LDSM.16.M88.4 R28, [R230+0x800] ;  /* 0x00080000e61c783b */ /* 0x000fe20000000200 */
[C---:B------:R-:W-:Y:S01]  /*23b0*/  ISETP.LT.OR P5, PT, R2.reuse, 0x1, P3 ;  /* 0x000000010200780c */ /* 0x040fe20001fa1670 */
[C---:B------:R-:W-:Y:S01]  /*23c0*/  HMMA.16816.F32.BF16 R88, R8.reuse, R12, RZ ;  /* 0x0000000c0858723c */ /* 0x040fe200000418ff */
[C---:B------:R-:W-:Y:S01]  /*23d0*/  ISETP.LT.OR P4, PT, R2.reuse, 0x1, P0 ;  /* 0x000000010200780c */ /* 0x040fe20000781670 */
[----:B------:R-:W-:Y:S01]  /*23e0*/  UIADD3.X UR13, URZ, UR12, URZ, UP0, !UPT ;  /* 0x0000000c3f0d7290 */ /* 0x000fe200087fe43f */
[----:B------:R-:W-:Y:S01]  /*23f0*/  ISETP.LT.OR P2, PT, R2, 0x11, P3 ;  /* 0x000000110200780c */ /* 0x000fe20001f41670 */
[----:B------:R-:W-:Y:S01]  /*2400*/  UISETP.GE.AND UP0, UPT, UR19, 0x41, UPT ;  /* 0x000000411300788c */ /* 0x000fe2000bf06270 */
[----:B------:R-:W-:Y:S02]  /*2410*/  IADD3.X R7, R5, UR12, RZ, P1, !PT ;  /* 0x0000000c05077c10 */ /* 0x000fe40008ffe4ff */
[----:B------:R-:W-:Y:S01]  /*2420*/  IADD3 R18, P6, P1, R18, 0x80, R4 ;  /* 0x0000008012127810 */ /* 0x000fe200079de004 */
[----:B------:R-:W-:Y:S01]  /*2430*/  HMMA.16816.F32.BF16 R96, R8, R14, RZ ;  /* 0x0000000e0860723c */ /* 0x000fe200000418ff */
[----:B------:R-:W1:Y:S01]  /*2440*/  LDSM.16.M88.4 R12, [R228+0xa100] ;  /* 0x00a10000e40c783b */ /* 0x000e620000000200 */
[----:B------:R-:W-:-:S02]  /*2450*/  IADD3 R238, R230, 0x800, RZ ;  /* 0x00000800e6ee7810 */ /* 0x000fc40007ffe0ff */
[----:B------:R-:W-:Y:S02]  /*2460*/  IADD3.X R19, RZ, UR12, R5, P6, P1 ;  /* 0x0000000cff137c10 */ /* 0x000fe4000b7e2405 */
[C---:B------:R-:W-:Y:S02]  /*2470*/  ISETP.LT.OR P1, PT, R2.reuse, 0x21, P3 ;  /* 0x000000210200780c */ /* 0x040fe40001f21670 */
[C---:B------:R-:W-:Y:S01]  /*2480*/  HMMA.16816.F32.BF16 R80, R8.reuse, R20, RZ ;  /* 0x000000140850723c */ /* 0x040fe200000418ff */
[----:B------:R-:W-:Y:S02]  /*2490*/  ISETP.LT.OR P6, PT, R2, 0x21, P0 ;  /* 0x000000210200780c */ /* 0x000fe400007c1670 */
[C---:B------:R-:W-:Y:S02]  /*24a0*/  IADD3 R237, R230.reuse, 0x1000, RZ ;  /* 0x00001000e6ed7810 */ /* 0x040fe40007ffe0ff */
[C---:B------:R-:W-:Y:S02]  /*24b0*/  IADD3 R236, R230.reuse, 0x1800, RZ ;  /* 0x00001800e6ec7810 */ /* 0x040fe40007ffe0ff */
[C---:B------:R-:W-:Y:S01]  /*24c0*/  IADD3 R235, R230.reuse, 0x2000, RZ ;  /* 0x00002000e6eb7810 */ /* 0x040fe20007ffe0ff */
[----:B------:R-:W-:Y:S01]  /*24d0*/  HMMA.16816.F32.BF16 R84, R8, R22, RZ ;  /* 0x000000160854723c */ /* 0x000fe200000418ff */
[----:B------:R-:W2:Y:S01]  /*24e0*/  LDSM.16.M88.4 R20, [R230+0x1800] ;  /* 0x00180000e614783b */ /* 0x000ea20000000200 */
[----:B------:R-:W-:-:S02]  /*24f0*/  IADD3 R234, R230, 0x2800, RZ ;  /* 0x00002800e6ea7810 */ /* 0x000fc40007ffe0ff */
[C---:B------:R-:W-:Y:S02]  /*2500*/  IADD3 R233, R230.reuse, 0x3000, RZ ;  /* 0x00003000e6e97810 */ /* 0x040fe40007ffe0ff */
[----:B------:R-:W-:Y:S02]  /*2510*/  IADD3 R232, R230, 0x3800, RZ ;  /* 0x00003800e6e87810 */ /* 0x000fe40007ffe0ff */
[C---:B------:R-:W-:Y:S08]  /*2520*/  HMMA.16816.F32.BF16 R72, R8.reuse, R24, RZ ;  /* 0x000000180848723c */ /* 0x040ff000000418ff */
[----:B------:R-:W-:Y:S01]  /*2530*/  HMMA.16816.F32.BF16 R68, R8, R26, RZ ;  /* 0x0000001a0844723c */ /* 0x000fe200000418ff */
[----:B------:R-:W3:Y:S04]  /*2540*/  LDSM.16.M88.4 R24, [R230+0x1000] ;  /* 0x00100000e618783b */ /* 0x000ee80000000200 */
[----:B------:R-:W4:Y:S04]  /*2550*/  LDSM.16.M88.4 R8, [R228+0x8100] ;  /* 0x00810000e408783b */ /* 0x000f280000000200 */
[----:B------:R-:W-:Y:S01]  /*2560*/  @!PT LDS RZ, [RZ] ;  /* 0x00000000fffff984 */ /* 0x000fe20000000800 */
[----:B------:R-:W-:Y:S01]  /*2570*/  @!PT LDS RZ, [RZ] ;  /* 0x00000000fffff984 */ /* 0x000fe20000000800 */
[----:B------:R-:W-:Y:S01]  /*2580*/  @!PT LDS RZ, [RZ] ;  /* 0x00000000fffff984 */ /* 0x000fe20000000800 */
[----:B------:R5:W-:Y:S01]  /*2590*/  LDGSTS.E.BYPASS.LTC128B.128 [R239+0x100], [R4.64], !P5 ;  /* 0x0010000004ef7fae */ /* 0x000be2000e901d50 */
[C---:B------:R-:W-:Y:S01]  /*25a0*/  ISETP.LT.OR P5, PT, R2.reuse, 0x11, P0 ;  /* 0x000000110200780c */ /* 0x040fe200007a1670 */
[C---:B-1----:R-:W-:Y:S02]  /*25b0*/  HMMA.16816.F32.BF16 R128, R12.reuse, R34, R44 ;  /* 0x000000220c80723c */ /* 0x042fe4000004182c */
[----:B------:R5:W-:Y:S04]  /*25c0*/  LDGSTS.E.BYPASS.LTC128B.128 [R239+0x2100], [R4.64+0x80], !P4 ;  /* 0x0210008004ef7fae */ /* 0x000be8000e101d50 */
[----:B------:R1:W-:Y:S02]  /*25d0*/  LDGSTS.E.BYPASS.LTC128B.128 [R239+0x900], [R6.64], !P2 ;  /* 0x0090000006ef7fae */ /* 0x0003e4000d101d50 */
[----:B------:R-:W-:Y:S04]  /*25e0*/  HMMA.16816.F32.BF16 R56, R12, R28, R56 ;  /* 0x0000001c0c38723c */ /* 0x000fe80000041838 */
[----:B------:R4:W-:Y:S01]  /*25f0*/  LDGSTS.E.BYPASS.LTC128B.128 [R239+0x2900], [R18.64], !P5 ;  /* 0x0290000012ef7fae */ /* 0x0009e2000e901d50 */
[----:B------:R-:W-:-:S03]  /*2600*/  ISETP.LT.OR P5, PT, R2, 0x31, P3 ;  /* 0x000000310200780c */ /* 0x000fc60001fa1670 */
[C---:B--2---:R-:W-:Y:S08]  /*2610*/  HMMA.16816.F32.BF16 R64, R12.reuse, R20, R64 ;  /* 0x000000140c40723c */ /* 0x044ff00000041840 */
[----:B------:R-:W-:Y:S01]  /*2620*/  HMMA.16816.F32.BF16 R76, R12, R30, R76 ;  /* 0x0000001e0c4c723c */ /* 0x000fe2000004184c */
[----:B-----5:R-:W-:-:S07]  /*2630*/  IADD3 R4, P4, R6, UR9, RZ ;  /* 0x0000000906047c10 */ /* 0x020fce000ff9e0ff */
[-C--:B---3--:R-:W-:Y:S01]  /*2640*/  HMMA.16816.F32.BF16 R60, R12, R24.reuse, R60 ;  /* 0x000000180c3c723c */ /* 0x088fe2000004183c */
[----:B------:R-:W-:Y:S02]  /*2650*/  IADD3.X R5, R7, UR12, RZ, P4, !PT ;  /* 0x0000000c07057c10 */ /* 0x000fe4000a7fe4ff */
[----:B------:R-:W-:Y:S02]  /*2660*/  IADD3 R16, P4, R4, UR9, RZ ;  /* 0x0000000904107c10 */ /* 0x000fe4000ff9e0ff */
[----:B-1----:R-:W-:Y:S01]  /*2670*/  IADD3 R6, P2, R6, UR14, RZ ;  /* 0x0000000e06067c10 */ /* 0x002fe2000ff5e0ff */
[----:B------:R1:W-:Y:S01]  /*2680*/  LDGSTS.E.BYPASS.LTC128B.128 [R239+0x1100], [R4.64], !P1 ;  /* 0x0110000004ef7fae */ /* 0x0003e2000c901d50 */
[----:B------:R-:W-:Y:S01]  /*2690*/  IADD3.X R17, R5, UR12, RZ, P4, !PT ;  /* 0x0000000c05117c10 */ /* 0x000fe2000a7fe4ff */
[----:B----4-:R-:W-:Y:S01]  /*26a0*/  HMMA.16816.F32.BF16 R132, R8, R24, R80 ;  /* 0x000000180884723c */ /* 0x010fe20000041850 */
[----:B------:R-:W-:Y:S01]  /*26b0*/  ISETP.LT.OR P4, PT, R2, 0x31, P0 ;  /* 0x000000310200780c */ /* 0x000fe20000781670 */
[----:B------:R-:W-:Y:S01]  /*26c0*/  IMAD.MOV.U32 R2, RZ, RZ, 0x40 ;  /* 0x00000040ff027424 */ /* 0x000fe200078e00ff */
[----:B------:R-:W-:-:S02]  /*26d0*/  IADD3.X R7, R7, UR13, RZ, P2, !PT ;  /* 0x0000000d07077c10 */ /* 0x000fc400097fe4ff */
[----:B------:R-:W-:-:S03]  /*26e0*/  LOP3.LUT P2, RZ, R36, 0x4, RZ, 0xc0, !PT ;  /* 0x0000000424ff7812 */ /* 0x000fc6000784c0ff */
[----:B------:R2:W-:Y:S01]  /*26f0*/  LDGSTS.E.BYPASS.LTC128B.128 [R239+0x3100], [R6.64], !P6 ;  /* 0x0310000006ef7fae */ /* 0x0005e2000f101d50 */
[----:B------:R-:W-:Y:S01]  /*2700*/  SEL R2, R2, 0xffffffc0, !P2 ;  /* 0xffffffc002027807 */ /* 0x000fe20005000000 */
[-C--:B------:R-:W-:Y:S02]  /*2710*/  HMMA.16816.F32.BF16 R36, R12, R32.reuse, R40 ;  /* 0x000000200c24723c */ /* 0x080fe40000041828 */
[----:B------:R3:W-:Y:S02]  /*2720*/  LDGSTS.E.BYPASS.LTC128B.128 [R239+0x1900], [R16.64], !P5 ;  /* 0x0190000010ef7fae */ /* 0x0007e4000e901d50 */
[----:B------:R-:W-:Y:S02]  /*2730*/  IMAD.IADD R225, R179, 0x1, R2 ;  /* 0x00000001b3e17824 */ /* 0x000fe400078e0202 */
[----:B------:R-:W-:Y:S02]  /*2740*/  IMAD.IADD R224, R2, 0x1, R230 ;  /* 0x0000000102e07824 */ /* 0x000fe400078e02e6 */
[----:B------:R-:W-:Y:S01]  /*2750*/  HMMA.16816.F32.BF16 R120, R8, R32, R120 ;  /* 0x000000200878723c */ /* 0x000fe20000041878 */
[----:B-1----:R-:W-:-:S07]  /*2760*/  IADD3 R4, P1, R4, UR14, RZ ;  /* 0x0000000e04047c10 */ /* 0x002fce000ff3e0ff */
[----:B------:R-:W-:Y:S01]  /*2770*/  HMMA.16816.F32.BF16 R80, R8, R34, R100 ;  /* 0x000000220850723c */ /* 0x000fe20000041864 */
[----:B------:R-:W-:Y:S02]  /*2780*/  IADD3.X R5, R5, UR13, RZ, P1, !PT ;  /* 0x0000000d05057c10 */ /* 0x000fe40008ffe4ff */
[----:B------:R-:W-:-:S03]  /*2790*/  PLOP3.LUT P1, PT, PT, PT, UP0, 0x80, 0x0 ;  /* 0x000000000000781c */ /* 0x000fc60003f2f008 */
[----:B------:R2:W-:Y:S02]  /*27a0*/  LDGSTS.E.BYPASS.LTC128B.128 [R239+0x3900], [R4.64], !P4 ;  /* 0x0390000004ef7fae */ /* 0x0005e4000e101d50 */
[C---:B------:R-:W-:Y:S02]  /*27b0*/  HMMA.16816.F32.BF16 R124, R8.reuse, R28, R88 ;  /* 0x0000001c087c723c */ /* 0x040fe40000041858 */
[----:B------:R-:W-:Y:S04]  /*27c0*/  LDSM.16.M88.4 R52, [R225+0x4100] ;  /* 0x00410000e134783b */ /* 0x000fe80000000200 */
[----:B---3--:R-:W1:Y:S02]  /*27d0*/  LDSM.16.M88.4 R16, [R227+0xa100] ;  /* 0x00a10000e310783b */ /* 0x008e640000000200 */
[C---:B------:R-:W-:Y:S02]  /*27e0*/  HMMA.16816.F32.BF16 R136, R8.reuse, R20, R72 ;  /* 0x000000140888723c */ /* 0x040fe40000041848 */
[----:B------:R-:W3:Y:S04]  /*27f0*/  LDSM.16.M88.4 R48, [R225+0x4900] ;  /* 0x00490000e130783b */ /* 0x000ee80000000200 */
[----:B------:R-:W4:Y:S02]  /*2800*/  LDSM.16.M88.4 R44, [R225+0x5100] ;  /* 0x00510000e12c783b */ /* 0x000f240000000200 */
[C---:B------:R-:W-:Y:S02]  /*2810*/  HMMA.16816.F32.BF16 R32, R8.reuse, R30, R96 ;  /* 0x0000001e0820723c */ /* 0x040fe40000041860 */
[----:B------:R-:W-:Y:S04]  /*2820*/  LDSM.16.M88.4 R40, [R225+0x5900] ;  /* 0x00590000e128783b */ /* 0x000fe80000000200 */
[----:B------:R-:W-:Y:S02]  /*2830*/  LDSM.16.M88.4 R28, [R224] ;  /* 0x00000000e01c783b */ /* 0x000fe40000000200 */
[C---:B------:R-:W-:Y:S02]  /*2840*/  HMMA.16816.F32.BF16 R104, R8.reuse, R26, R84 ;  /* 0x0000001a0868723c */ /* 0x040fe40000041854 */
[----:B--2---:R-:W-:Y:S04]  /*2850*/  LDSM.16.M88.4 R4, [R229+0xa100] ;  /* 0x00a10000e504783b */ /* 0x004fe80000000200 */
[----:B------:R-:W0:Y:S02]  /*2860*/  LDGDEPBAR ;  /* 0x00000000000079af */ /* 0x000e240000000000 */
[----:B------:R-:W-:Y:S02]  /*2870*/  HMMA.16816.F32.BF16 R100, R8, R22, R68 ;  /* 0x000000160864723c */ /* 0x000fe40000041844 */
[----:B------:R-:W2:Y:S06]  /*2880*/  LDSM.16.M88.4 R8, [R227+0x8100] ;  /* 0x00810000e308783b */ /* 0x000eac0000000200 */
[C---:B------:R-:W-:Y:S01]  /*2890*/  HMMA.16816.F32.BF16 R116, R12.reuse, R26, R116 ;  /* 0x0000001a0c74723c */ /* 0x040fe20000041874 */
[----:B------:R-:W5:Y:S07]  /*28a0*/  LDSM.16.M88.4 R24, [R224+0x800] ;  /* 0x00080000e018783b */ /* 0x000f6e0000000200 */
[----:B------:R-:W-:Y:S01]  /*28b0*/  HMMA.16816.F32.BF16 R112, R12, R22, R92 ;  /* 0x000000160c70723c */ /* 0x000fe2000004185c */
[----:B------:R-:W5:Y:S04]  /*28c0*/  LDSM.16.M88.4 R12, [R229+0x8100] ;  /* 0x00810000e50c783b */ /* 0x000f680000000200 */
[----:B------:R-:W5:Y:S03]  /*28d0*/  LDSM.16.M88.4 R20, [R224+0x1000] ;  /* 0x00100000e014783b */ /* 0x000f660000000200 */
[C---:B-1----:R-:W-:Y:S01]  /*28e0*/  HMMA.16816.F32.BF16 R72, R16.reuse, R52, R36 ;  /* 0x000000341048723c */ /* 0x042fe20000041824 */
[----:B------:R-:W1:Y:S07]  /*28f0*/  LDSM.16.M88.4 R36, [R224+0x1800] ;  /* 0x00180000e024783b */ /* 0x000e6e0000000200 */
[C---:B---3--:R-:W-:Y:S08]  /*2900*/  HMMA.16816.F32.BF16 R108, R16.reuse, R48, R56 ;  /* 0x00000030106c723c */ /* 0x048ff00000041838 */
[C---:B----4-:R-:W-:Y:S08]  /*2910*/  HMMA.16816.F32.BF16 R96, R16.reuse, R44, R60 ;  /* 0x0000002c1060723c */ /* 0x050ff0000004183c */
[----:B------:R-:W-:Y:S08]  /*2920*/  HMMA.16816.F32.BF16 R92, R16, R54, R128 ;  /* 0x00000036105c723c */ /* 0x000ff00000041880 */
[C---:B--2---:R-:W-:Y:S08]  /*2930*/  HMMA.16816.F32.BF16 R84, R8.reuse, R52, R120 ;  /* 0x000000340854723c */ /* 0x044ff00000041878 */
[----:B------:R-:W-:Y:S08]  /*2940*/  HMMA.16816.F32.BF16 R80, R8, R54, R80 ;  /* 0x000000360850723c */ /* 0x000ff00000041850 */
[C---:B------:R-:W-:Y:S08]  /*2950*/  HMMA.16816.F32.BF16 R88, R16.reuse, R40, R64 ;  /* 0x000000281058723c */ /* 0x040ff00000041840 */
[C---:B------:R-:W-:Y:S08]  /*2960*/  HMMA.16816.F32.BF16 R76, R16.reuse, R50, R76 ;  /* 0x00000032104c723c */ /* 0x040ff0000004184c */
[C---:B------:R-:W-:Y:S08]  /*2970*/  HMMA.16816.F32.BF16 R68, R16.reuse, R46, R116 ;  /* 0x0000002e1044723c */ /* 0x040ff00000041874 */
[----:B------:R-:W-:Y:S08]  /*2980*/  HMMA.16816.F32.BF16 R56, R16, R42, R112 ;  /* 0x0000002a1038723c */ /* 0x000ff00000041870 */
[C---:B------:R-:W-:Y:S08]  /*2990*/  HMMA.16816.F32.BF16 R60, R8.reuse, R50, R32 ;  /* 0x00000032083c723c */ /* 0x040ff00000041820 */
[C---:B------:R-:W-:Y:S08]  /*29a0*/  HMMA.16816.F32.BF16 R52, R8.reuse, R44, R132 ;  /* 0x0000002c0834723c */ /* 0x040ff00000041884 */
[C---:B------:R-:W-:Y:S01]  /*29b0*/  HMMA.16816.F32.BF16 R64, R8.reuse, R48, R124 ;  /* 0x000000300840723c */ /* 0x040fe2000004187c */
[----:B------:R-:W-:Y:S07]  /*29c0*/  LDSM.16.M88.4 R48, [R179+0x6100] ;  /* 0x00610000b330783b */ /* 0x000fee0000000200 */
[C---:B------:R-:W-:Y:S08]  /*29d0*/  HMMA.16816.F32.BF16 R44, R8.reuse, R46, R104 ;  /* 0x0000002e082c723c */ /* 0x040ff00000041868 */
[C---:B------:R-:W-:Y:S08]  /*29e0*/  HMMA.16816.F32.BF16 R32, R8.reuse, R40, R136 ;  /* 0x000000280820723c */ /* 0x040ff00000041888 */
[----:B------:R-:W-:Y:S01]  /*29f0*/  HMMA.16816.F32.BF16 R16, R8, R42, R100 ;  /* 0x0000002a0810723c */ /* 0x000fe20000041864 */
[----:B------:R-:W-:Y:S04]  /*2a00*/  LDSM.16.M88.4 R8, [R226+0xe100] ;  /* 0x00e10000e208783b */ /* 0x000fe80000000200 */
[----:B------:R-:W2:Y:S03]  /*2a10*/  LDSM.16.M88.4 R40, [R179+0x6900] ;  /* 0x00690000b328783b */ /* 0x000ea60000000200 */
[C---:B------:R-:W-:Y:S08]  /*2a20*/  HMMA.16816.F32.BF16 R100, R4.reuse, R30, R92 ;  /* 0x0000001e0464723c */ /* 0x040ff0000004185c */
[----:B-----5:R-:W-:Y:S08]  /*2a30*/  HMMA.16816.F32.BF16 R120, R4, R24, R108 ;  /* 0x000000180478723c */ /* 0x020ff0000004186c */
[C---:B------:R-:W-:Y:S08]  /*2a40*/  HMMA.16816.F32.BF16 R128, R12.reuse, R28, R84 ;  /* 0x0000001c0c80723c */ /* 0x040ff00000041854 */
[C---:B------:R-:W-:Y:S08]  /*2a50*/  HMMA.16816.F32.BF16 R124, R12.reuse, R30, R80 ;  /* 0x0000001e0c7c723c */ /* 0x040ff00000041850 */
[C---:B------:R-:W-:Y:S08]  /*2a60*/  HMMA.16816.F32.BF16 R116, R12.reuse, R24, R64 ;  /* 0x000000180c74723c */ /* 0x040ff00000041840 */
[C---:B------:R-:W-:Y:S08]  /*2a70*/  HMMA.16816.F32.BF16 R112, R12.reuse, R26, R60 ;  /* 0x0000001a0c70723c */ /* 0x040ff0000004183c */
[C---:B------:R-:W-:Y:S01]  /*2a80*/  HMMA.16816.F32.BF16 R108, R12.reuse, R20, R52 ;  /* 0x000000140c6c723c */ /* 0x040fe20000041834 */
[----:B------:R-:W-:Y:S07]  /*2a90*/  LDSM.16.M88.4 R52, [R230+0x3800] ;  /* 0x00380000e634783b */ /* 0x000fee0000000200 */
[C---:B------:R-:W-:Y:S01]  /*2aa0*/  HMMA.16816.F32.BF16 R84, R12.reuse, R22, R44 ;  /* 0x000000160c54723c */ /* 0x040fe2000004182c */
[----:B------:R-:W-:Y:S07]  /*2ab0*/  LDSM.16.M88.4 R44, [R230+0x3000] ;  /* 0x00300000e62c783b */ /* 0x000fee0000000200 */
[C---:B-1----:R-:W-:Y:S01]  /*2ac0*/  HMMA.16816.F32.BF16 R104, R12.reuse, R36, R32 ;  /* 0x000000240c68723c */ /* 0x042fe20000041820 */
[----:B------:R-:W-:Y:S07]  /*2ad0*/  LDSM.16.M88.4 R32, [R179+0x7100] ;  /* 0x00710000b320783b */ /* 0x000fee0000000200 */
[----:B------:R-:W-:Y:S01]  /*2ae0*/  HMMA.16816.F32.BF16 R92, R12, R38, R16 ;  /* 0x000000260c5c723c */ /* 0x000fe20000041810 */
[----:B------:R-:W1:Y:S04]  /*2af0*/  LDSM.16.M88.4 R12, [R226+0xc100] ;  /* 0x00c10000e20c783b */ /* 0x000e680000000200 */
[----:B------:R-:W3:Y:S03]  /*2b00*/  LDSM.16.M88.4 R16, [R179+0x7900] ;  /* 0x00790000b310783b */ /* 0x000ee60000000200 */
[C---:B------:R-:W-:Y:S01]  /*2b10*/  HMMA.16816.F32.BF16 R76, R4.reuse, R26, R76 ;  /* 0x0000001a044c723c */ /* 0x040fe2000004184c */
[----:B------:R-:W-:Y:S07]  /*2b20*/  LDSM.16.M88.4 R24, [R230+0x2800] ;  /* 0x00280000e618783b */ /* 0x000fee0000000200 */
[C---:B------:R-:W-:Y:S08]  /*2b30*/  HMMA.16816.F32.BF16 R140, R4.reuse, R20, R96 ;  /* 0x00000014048c723c */ /* 0x040ff00000041860 */
[C---:B------:R-:W-:Y:S01]  /*2b40*/  HMMA.16816.F32.BF16 R136, R4.reuse, R22, R68 ;  /* 0x000000160488723c */ /* 0x040fe20000041844 */
[----:B------:R-:W4:Y:S07]  /*2b50*/  LDSM.16.M88.4 R20, [R228+0xc100] ;  /* 0x00c10000e414783b */ /* 0x000f2e0000000200 */
[C---:B------:R-:W-:Y:S01]  /*2b60*/  HMMA.16816.F32.BF16 R72, R4.reuse, R28, R72 ;  /* 0x0000001c0448723c */ /* 0x040fe20000041848 */
[----:B------:R-:W-:Y:S07]  /*2b70*/  LDSM.16.M88.4 R28, [R230+0x2000] ;  /* 0x00200000e61c783b */ /* 0x000fee0000000200 */
[C---:B------:R-:W-:Y:S08]  /*2b80*/  HMMA.16816.F32.BF16 R96, R4.reuse, R36, R88 ;  /* 0x000000240460723c */ /* 0x040ff00000041858 */
[----:B------:R-:W-:Y:S01]  /*2b90*/  HMMA.16816.F32.BF16 R132, R4, R38, R56 ;  /* 0x000000260484723c */ /* 0x000fe20000041838 */
[----:B------:R-:W5:Y:S07]  /*2ba0*/  LDSM.16.M88.4 R4, [R228+0xe100] ;  /* 0x00e10000e404783b */ /* 0x000f6e0000000200 */
[C---:B--2---:R-:W-:Y:S08]  /*2bb0*/  HMMA.16816.F32.BF16 R60, R8.reuse, R40, R120 ;  /* 0x00000028083c723c */ /* 0x044ff00000041878 */
[----:B------:R-:W-:Y:S08]  /*2bc0*/  HMMA.16816.F32.BF16 R56, R8, R42, R76 ;  /* 0x0000002a0838723c */ /* 0x000ff0000004184c */
[C---:B-1----:R-:W-:Y:S08]  /*2bd0*/  HMMA.16816.F32.BF16 R36, R12.reuse, R40, R116 ;  /* 0x000000280c24723c */ /* 0x042ff00000041874 */
[----:B------:R-:W-:Y:S08]  /*2be0*/  HMMA.16816.F32.BF16 R40, R12, R42, R112 ;  /* 0x0000002a0c28723c */ /* 0x000ff00000041870 */
[C---:B------:R-:W-:Y:S08]  /*2bf0*/  HMMA.16816.F32.BF16 R68, R8.reuse, R50, R100 ;  /* 0x000000320844723c */ /* 0x040ff00000041864 */
[C---:B------:R-:W-:Y:S08]  /*2c00*/  HMMA.16816.F32.BF16 R72, R8.reuse, R48, R72 ;  /* 0x000000300848723c */ /* 0x040ff00000041848 */
[C---:B------:R-:W-:Y:S08]  /*2c10*/  HMMA.16816.F32.BF16 R88, R8.reuse, R32, R140 ;  /* 0x000000200858723c */ /* 0x040ff0000004188c */
[C---:B------:R-:W-:Y:S08]  /*2c20*/  HMMA.16816.F32.BF16 R100, R8.reuse, R34, R136 ;  /* 0x000000220864723c */ /* 0x040ff00000041888 */
[C---:B---3--:R-:W-:Y:S08]  /*2c30*/  HMMA.16816.F32.BF16 R96, R8.reuse, R16, R96 ;  /* 0x000000100860723c */ /* 0x048ff00000041860 */
[----:B------:R-:W-:Y:S08]  /*2c40*/  HMMA.16816.F32.BF16 R80, R8, R18, R132 ;  /* 0x000000120850723c */ /* 0x000ff00000041884 */
[C---:B------:R-:W-:Y:S08]  /*2c50*/  HMMA.16816.F32.BF16 R76, R12.reuse, R48, R128 ;  /* 0x000000300c4c723c */ /* 0x040ff00000041880 */
[C---:B------:R-:W-:Y:S01]  /*2c60*/  HMMA.16816.F32.BF16 R64, R12.reuse, R50, R124 ;  /* 0x000000320c40723c */ /* 0x040fe2000004187c */
[----:B------:R-:W-:Y:S07]  /*2c70*/  LDSM.16.M88.4 R48, [R225+0x6100] ;  /* 0x00610000e130783b */ /* 0x000fee0000000200 */
[C---:B------:R-:W-:Y:S08]  /*2c80*/  HMMA.16816.F32.BF16 R8, R12.reuse, R32, R108 ;  /* 0x000000200c08723c */ /* 0x040ff0000004186c */
[C---:B------:R-:W-:Y:S01]  /*2c90*/  HMMA.16816.F32.BF16 R84, R12.reuse, R34, R84 ;  /* 0x000000220c54723c */ /* 0x040fe20000041854 */
[----:B------:R-:W-:Y:S07]  /*2ca0*/  LDSM.16.M88.4 R32, [R225+0x7900] ;  /* 0x00790000e120783b */ /* 0x000fee0000000200 */
[C---:B------:R-:W-:Y:S08]  /*2cb0*/  HMMA.16816.F32.BF16 R104, R12.reuse, R16, R104 ;  /* 0x000000100c68723c */ /* 0x040ff00000041868 */
[----:B------:R-:W-:Y:S01]  /*2cc0*/  HMMA.16816.F32.BF16 R92, R12, R18, R92 ;  /* 0x000000120c5c723c */ /* 0x000fe2000004185c */
[----:B------:R-:W1:Y:S04]  /*2cd0*/  LDSM.16.M88.4 R16, [R227+0xe100] ;  /* 0x00e10000e310783b */ /* 0x000e680000000200 */
[----:B------:R-:W2:Y:S03]  /*2ce0*/  LDSM.16.M88.4 R12, [R227+0xc100] ;  /* 0x00c10000e30c783b */ /* 0x000ea60000000200 */
[C---:B----4-:R-:W-:Y:S01]  /*2cf0*/  HMMA.16816.F32.BF16 R120, R20.reuse, R24, R36 ;  /* 0x000000181478723c */ /* 0x050fe20000041824 */
[----:B------:R-:W-:Y:S07]  /*2d00*/  LDSM.16.M88.4 R36, [R225+0x7100] ;  /* 0x00710000e124783b */ /* 0x000fee0000000200 */
[-C--:B------:R-:W-:Y:S01]  /*2d10*/  HMMA.16816.F32.BF16 R112, R20, R26.reuse, R40 ;  /* 0x0000001a1470723c */ /* 0x080fe20000041828 */
[----:B------:R-:W3:Y:S07]  /*2d20*/  LDSM.16.M88.4 R40, [R225+0x6900] ;  /* 0x00690000e128783b */ /* 0x000eee0000000200 */
[C---:B-----5:R-:W-:Y:S08]  /*2d30*/  HMMA.16816.F32.BF16 R140, R4.reuse, R26, R56 ;  /* 0x0000001a048c723c */ /* 0x060ff00000041838 */
[C---:B------:R-:W-:Y:S08]  /*2d40*/  HMMA.16816.F32.BF16 R116, R4.reuse, R28, R72 ;  /* 0x0000001c0474723c */ /* 0x040ff00000041848 */
[C---:B------:R-:W-:Y:S08]  /*2d50*/  HMMA.16816.F32.BF16 R148, R4.reuse, R30, R68 ;  /* 0x0000001e0494723c */ /* 0x040ff00000041844 */
[----:B------:R-:W-:Y:S01]  /*2d60*/  HMMA.16816.F32.BF16 R144, R4, R24, R60 ;  /* 0x000000180490723c */ /* 0x000fe2000004183c */
[----:B------:R-:W-:Y:S07]  /*2d70*/  LDSM.16.M88.4 R24, [R224+0x3000] ;  /* 0x00300000e018783b */ /* 0x000fee0000000200 */
[C---:B------:R-:W-:Y:S08]  /*2d80*/  HMMA.16816.F32.BF16 R56, R20.reuse, R28, R76 ;  /* 0x0000001c1438723c */ /* 0x040ff0000004184c */
[----:B------:R-:W-:Y:S01]  /*2d90*/  HMMA.16816.F32.BF16 R124, R20, R30, R64 ;  /* 0x0000001e147c723c */ /* 0x000fe20000041840 */
[----:B------:R-:W-:Y:S07]  /*2da0*/  LDSM.16.M88.4 R28, [R224+0x2800] ;  /* 0x00280000e01c783b */ /* 0x000fee0000000200 */
[C---:B------:R-:W-:Y:S08]  /*2db0*/  HMMA.16816.F32.BF16 R136, R4.reuse, R44, R88 ;  /* 0x0000002c0488723c */ /* 0x040ff00000041858 */
[C---:B------:R-:W-:Y:S08]  /*2dc0*/  HMMA.16816.F32.BF16 R132, R4.reuse, R46, R100 ;  /* 0x0000002e0484723c */ /* 0x040ff00000041864 */
[C---:B------:R-:W-:Y:S08]  /*2dd0*/  HMMA.16816.F32.BF16 R128, R4.reuse, R52, R96 ;  /* 0x000000340480723c */ /* 0x040ff00000041860 */
[----:B------:R-:W-:Y:S01]  /*2de0*/  HMMA.16816.F32.BF16 R60, R4, R54, R80 ;  /* 0x00000036043c723c */ /* 0x000fe20000041850 */
[----:B------:R-:W4:Y:S07]  /*2df0*/  LDSM.16.M88.4 R4, [R231+0xe100] ;  /* 0x00e10000e704783b */ /* 0x000f2e0000000200 */
[C---:B------:R-:W-:Y:S01]  /*2e00*/  HMMA.16816.F32.BF16 R108, R20.reuse, R44, R8 ;  /* 0x0000002c146c723c */ /* 0x040fe20000041808 */
[----:B------:R-:W5:Y:S07]  /*2e10*/  LDSM.16.M88.4 R8, [R229+0xc100] ;  /* 0x00c10000e508783b */ /* 0x000f6e0000000200 */
[C---:B------:R-:W-:Y:S01]  /*2e20*/  HMMA.16816.F32.BF16 R68, R20.reuse, R46, R84 ;  /* 0x0000002e1444723c */ /* 0x040fe20000041854 */
[----:B------:R-:W3:Y:S07]  /*2e30*/  LDSM.16.M88.4 R44, [R224+0x2000] ;  /* 0x00200000e02c783b */ /* 0x000eee0000000200 */
[C---:B------:R-:W-:Y:S08]  /*2e40*/  HMMA.16816.F32.BF16 R72, R20.reuse, R52, R104 ;  /* 0x000000341448723c */ /* 0x040ff00000041868 */
[----:B------:R-:W-:Y:S01]  /*2e50*/  HMMA.16816.F32.BF16 R64, R20, R54, R92 ;  /* 0x000000361440723c */ /* 0x000fe2000004185c */
[----:B------:R-:W4:Y:S01]  /*2e60*/  LDSM.16.M88.4 R20, [R224+0x3800] ;  /* 0x00380000e014783b */ /* 0x000f220000000200 */
[----:B------:R-:W-:-:S06]  /*2e70*/  DEPBAR.LE SB0, 0x0 ;  /* 0x000080000000791a */ /* 0x000fcc0000000000 */
[C---:B-1----:R-:W-:Y:S08]  /*2e80*/  HMMA.16816.F32.BF16 R100, R16.reuse, R48, R116 ;  /* 0x000000301064723c */ /* 0x042ff00000041874 */
[----:B------:R-:W-:Y:S08]  /*2e90*/  HMMA.16816.F32.BF16 R96, R16, R50, R148 ;  /* 0x000000321060723c */ /* 0x000ff00000041894 */
[C---:B--2---:R-:W-:Y:S08]  /*2ea0*/  HMMA.16816.F32.BF16 R56, R12.reuse, R48, R56 ;  /* 0x000000300c38723c */ /* 0x044ff00000041838 */
[----:B------:R-:W-:Y:S08]  /*2eb0*/  HMMA.16816.F32.BF16 R52, R12, R50, R124 ;  /* 0x000000320c34723c */ /* 0x000ff0000004187c */
[C---:B---3--:R-:W-:Y:S08]  /*2ec0*/  HMMA.16816.F32.BF16 R92, R16.reuse, R40, R144 ;  /* 0x00000028105c723c */ /* 0x048ff00000041890 */
        /* <DEDUP_REMOVED lines=10> */
[----:B------:R-:W-:Y:S08]  /*2f70*/  HMMA.16816.F32.BF16 R12, R12, R34, R64 ;  /* 0x000000220c0c723c */ /* 0x000ff00000041840 */
[C---:B----4-:R-:W-:Y:S08]  /*2f80*/  HMMA.16816.F32.BF16 R92, R4.reuse, R28, R92 ;  /* 0x0000001c045c723c */ /* 0x050ff0000004185c */
[----:B------:R-:W-:Y:S08]  /*2f90*/  HMMA.16816.F32.BF16 R88, R4, R30, R88 ;  /* 0x0000001e0458723c */ /* 0x000ff00000041858 */
[----:B-----5:R-:W-:Y:S08]  /*2fa0*/  HMMA.16816.F32.BF16 R48, R8, R28, R48 ;  /* 0x0000001c0830723c */ /* 0x020ff00000041830 */
[C---:B------:R-:W-:Y:S08]  /*2fb0*/  HMMA.16816.F32.BF16 R100, R4.reuse, R44, R100 ;  /* 0x0000002c0464723c */ /* 0x040ff00000041864 */
[C---:B------:R-:W-:Y:S08]  /*2fc0*/  HMMA.16816.F32.BF16 R96, R4.reuse, R46, R96 ;  /* 0x0000002e0460723c */ /* 0x040ff00000041860 */
[C---:B------:R-:W-:Y:S08]  /*2fd0*/  HMMA.16816.F32.BF16 R84, R4.reuse, R24, R84 ;  /* 0x000000180454723c */ /* 0x040ff00000041854 */
[C---:B------:R-:W-:Y:S08]  /*2fe0*/  HMMA.16816.F32.BF16 R80, R4.reuse, R26, R80 ;  /* 0x0000001a0450723c */ /* 0x040ff00000041850 */
[C---:B------:R-:W-:Y:S08]  /*2ff0*/  HMMA.16816.F32.BF16 R76, R4.reuse, R20, R76 ;  /* 0x00000014044c723c */ /* 0x040ff0000004184c */
[----:B------:R-:W-:Y:S07]  /*3000*/  HMMA.16816.F32.BF16 R60, R4, R22, R60 ;  /* 0x00000016043c723c */ /* 0x000fee000004183c */
[----:B------:R-:W-:Y:S01]  /*3010*/  LOP3.LUT R4, R153, R152, RZ, 0xfc, !PT ;  /* 0x0000009899047212 */ /* 0x000fe200078efcff */
        /* <DEDUP_REMOVED lines=19> */
[----:B------:R-:W-:-:S03]  /*3150*/  IADD3 R2, R9, UR4, RZ ;  /* 0x0000000409027c10 */ /* 0x000fc6000fffe0ff */
[----:B------:R-:W-:Y:S01]  /*3160*/  UIADD3.X UR4, URZ, UR8, URZ, UP0, !UPT ;  /* 0x000000083f047290 */ /* 0x000fe200087fe43f */
        /* <DEDUP_REMOVED lines=15> */
[C---:B------:R-:W-:Y:S02]  /*3260*/  IADD3 R10, P4, R6.reuse, UR5, RZ ;  /* 0x00000005060a7c10 */ /* 0x040fe4000ff9e0ff */
[----:B------:R-:W-:Y:S02]  /*3270*/  IADD3.X R7, R9, UR6, RZ, P6, !PT ;  /* 0x0000000609077c10 */ /* 0x000fe4000b7fe4ff */
[----:B--2---:R-:W-:Y:S02]  /*3280*/  IADD3 R8, P2, R6, UR7, RZ ;  /* 0x0000000706087c10 */ /* 0x004fe4000ff5e0ff */
[C---:B------:R-:W-:Y:S01]  /*3290*/  IADD3.X R11, R7.reuse, UR6, RZ, P4, !PT ;  /* 0x00000006070b7c10 */ /* 0x040fe2000a7fe4ff */
[----:B------:R3:W-:Y:S01]  /*32a0*/  LDGSTS.E.BYPASS.LTC128B.128 [R239+0x5100], [R6.64], !P3 ;  /* 0x0510000006ef7fae */ /* 0x0007e2000d901d50 */
[----:B------:R-:W-:-:S03]  /*32b0*/  IADD3.X R9, R7, UR4, RZ, P2, !PT ;  /* 0x0000000407097c10 */ /* 0x000fc600097fe4ff */
[----:B------:R3:W-:Y:S04]  /*32c0*/  LDGSTS.E.BYPASS.LTC128B.128 [R239+0x7100], [R12.64], !P0 ;  /* 0x071000000cef7fae */ /* 0x0007e8000c101d50 */
[----:B------:R3:W-:Y:S04]  /*32d0*/  LDGSTS.E.BYPASS.LTC128B.128 [R239+0x5900], [R10.64], !P3 ;  /* 0x059000000aef7fae */ /* 0x0007e8000d901d50 */
[----:B------:R3:W-:Y:S02]  /*32e0*/  LDGSTS.E.BYPASS.LTC128B.128 [R239+0x7900], [R8.64], !P0 ;  /* 0x0790000008ef7fae */ /* 0x0007e4000c101d50 */
.L_x_688:
[----:B------:R-:W-:Y:S01]  /*32f0*/  LOP3.LUT R2, R155, 0xffffffe0, RZ, 0xc0, !PT ;  /* 0xffffffe09b027812 */ /* 0x000fe200078ec0ff */
[----:B---3--:R-:W-:Y:S01]  /*3300*/  IMAD.U32 R6, RZ, RZ, UR15 ;  /* 0x0000000fff067e24 */ /* 0x008fe2000f8e00ff */
[----:B------:R-:W-:Y:S01]  /*3310*/  STL [R1+0x84], R239 ;  /* 0x000084ef01007387 */ /* 0x000fe20000100800 */
[----:B------:R-:W-:-:S02]  /*3320*/  IMAD.SHL.U32 R220, R4, 0x2, RZ ;  /* 0x0000000204dc7824 */ /* 0x000fc400078e00ff */
[----:B------:R-:W-:Y:S01]  /*3330*/  IMAD.IADD R2, R157, 0x1, -R2 ;  /* 0x000000019d027824 */ /* 0x000fe200078e0a02 */
[----:B------:R-:W-:Y:S01]  /*3340*/  STL [R1+0x80], R238 ;  /* 0x000080ee01007387 */ /* 0x000fe20000100800 */
[----:B------:R-:W-:Y:S01]  /*3350*/  IMAD R221, R3, 0x2, R220 ;  /* 0x0000000203dd7824 */ /* 0x000fe200078e02dc */
[C---:B------:R-:W-:Y:S02]  /*3360*/  LEA R223, R0.reuse, R220, 0x1 ;  /* 0x000000dc00df7211 */ /* 0x040fe400078e08ff */
[----:B------:R-:W-:Y:S01]  /*3370*/  SHF.R.S32.HI R5, RZ, 0x1f, R2 ;  /* 0x0000001fff057819 */ /* 0x000fe20000011402 */
[----:B------:R-:W-:Y:S01]  /*3380*/  IMAD R222, R0, 0x2, R221 ;  /* 0x0000000200de7824 */ /* 0x000fe200078e02dd */
[----:B------:R-:W-:Y:S02]  /*3390*/  STL [R1+0x7c], R237 ;  /* 0x00007ced01007387 */ /* 0x000fe40000100800 */
[----:B------:R-:W-:Y:S02]  /*33a0*/  LEA.HI R5, R5, R2, RZ, 0x2 ;  /* 0x0000000205057211 */ /* 0x000fe400078f10ff */
[----:B------:R-:W-:Y:S02]  /*33b0*/  STL [R1+0x78], R236 ;  /* 0x000078ec01007387 */ /* 0x000fe40000100800 */
[----:B------:R-:W-:-:S02]  /*33c0*/  LOP3.LUT R5, R5, 0x7ffffffc, RZ, 0xc0, !PT ;  /* 0x7ffffffc05057812 */ /* 0x000fc400078ec0ff */
[----:B------:R-:W-:Y:S02]  /*33d0*/  STL [R1+0x74], R235 ;  /* 0x000074eb01007387 */ /* 0x000fe40000100800 */
[----:B------:R-:W-:Y:S02]  /*33e0*/  IADD3 R2, R2, -R5, RZ ;  /* 0x8000000502027210 */ /* 0x000fe40007ffe0ff */
[----:B------:R-:W-:Y:S03]  /*33f0*/  STL [R1+0x70], R234 ;  /* 0x000070ea01007387 */ /* 0x000fe60000100800 */
[----:B------:R-:W-:Y:S01]  /*3400*/  IMAD R8, R2, -0x2, R6 ;  /* 0xfffffffe02087824 */ /* 0x000fe200078e0206 */
[----:B------:R-:W-:Y:S04]  /*3410*/  STL [R1+0x6c], R233 ;  /* 0x00006ce901007387 */ /* 0x000fe80000100800 */
[C---:B------:R-:W-:Y:S01]  /*3420*/  ISETP.GT.AND P4, PT, R8.reuse, RZ, PT ;  /* 0x000000ff0800720c */ /* 0x040fe20003f84270 */
[----:B------:R-:W-:Y:S01]  /*3430*/  STL [R1+0x68], R232 ;  /* 0x000068e801007387 */ /* 0x000fe20000100800 */
[----:B------:R-:W-:-:S02]  /*3440*/  ISETP.GT.AND P2, PT, R8, 0x1, PT ;  /* 0x000000010800780c */ /* 0x000fc40003f44270 */
[----:B------:R-:W-:Y:S01]  /*3450*/  FSEL R6, R100, -INF , P4 ;  /* 0xff80000064067808 */ /* 0x000fe20002000000 */
[----:B------:R-:W-:Y:S01]  /*3460*/  STL [R1+0x64], R231 ;  /* 0x000064e701007387 */ /* 0x000fe20000100800 */
[----:B------:R-:W-:Y:S02]  /*3470*/  FSEL R7, R101, -INF , P2 ;  /* 0xff80000065077808 */ /* 0x000fe40001000000 */
[C---:B------:R-:W-:Y:S01]  /*3480*/  ISETP.GT.AND P6, PT, R8.reuse, 0x8, PT ;  /* 0x000000080800780c */ /* 0x040fe20003fc4270 */
[----:B------:R-:W-:Y:S01]  /*3490*/  STL [R1+0x60], R230 ;  /* 0x000060e601007387 */ /* 0x000fe20000100800 */
[----:B------:R-:W-:Y:S02]  /*34a0*/  ISETP.GT.AND P5, PT, R8, 0x9, PT ;  /* 0x000000090800780c */ /* 0x000fe40003fa4270 */
[----:B------:R-:W-:Y:S01]  /*34b0*/  FSEL R9, R96, -INF , P6 ;  /* 0xff80000060097808 */ /* 0x000fe20003000000 */
[----:B------:R-:W-:Y:S01]  /*34c0*/  STL [R1+0x5c], R229 ;  /* 0x00005ce501007387 */ /* 0x000fe20000100800 */
[----:B------:R-:W-:-:S02]  /*34d0*/  FMNMX.FTZ R2, R6, R7, !PT ;  /* 0x0000000706027209 */ /* 0x000fc40007810000 */
[----:B------:R-:W-:Y:S01]  /*34e0*/  FSEL R11, R102, -INF , P4 ;  /* 0xff800000660b7808 */ /* 0x000fe20002000000 */
[----:B------:R-:W-:Y:S01]  /*34f0*/  STL [R1+0x58], R228 ;  /* 0x000058e401007387 */ /* 0x000fe20000100800 */
[----:B------:R-:W-:Y:S02]  /*3500*/  FSEL R159, R58, -INF , P4 ;  /* 0xff8000003a9f7808 */ /* 0x000fe40002000000 */
[----:B------:R-:W-:Y:S01]  /*3510*/  FSEL R146, R56, -INF , P4 ;  /* 0xff80000038927808 */ /* 0x000fe20002000000 */
[----:B------:R-:W-:Y:S01]  /*3520*/  STL [R1+0x54], R227 ;  /* 0x000054e301007387 */ /* 0x000fe20000100800 */
[----:B------:R-:W-:Y:S02]  /*3530*/  FSEL R10, R97, -INF , P5 ;  /* 0xff800000610a7808 */ /* 0x000fe40002800000 */
[----:B------:R-:W-:Y:S01]  /*3540*/  ISETP.GT.AND P4, PT, R8, 0x10, PT ;  /* 0x000000100800780c */ /* 0x000fe20003f84270 */
[----:B------:R-:W-:Y:S01]  /*3550*/  STL [R1+0x50], R226 ;  /* 0x000050e201007387 */ /* 0x000fe20000100800 */
[----:B------:R-:W-:-:S02]  /*3560*/  FMNMX.FTZ R2, R9, R2, !PT ;  /* 0x0000000209027209 */ /* 0x000fc40007810000 */
[----:B------:R-:W-:Y:S01]  /*3570*/  FSEL R14, R103, -INF , P2 ;  /* 0xff800000670e7808 */ /* 0x000fe20001000000 */
[----:B------:R-:W-:Y:S01]  /*3580*/  STL [R1+0x4c], R225 ;  /* 0x00004ce101007387 */ /* 0x000fe20000100800 */
[----:B------:R-:W-:Y:S02]  /*3590*/  FSEL R158, R59, -INF , P2 ;  /* 0xff8000003b9e7808 */ /* 0x000fe40001000000 */
[----:B------:R-:W-:Y:S01]  /*35a0*/  FSEL R145, R57, -INF , P2 ;  /* 0xff80000039917808 */ /* 0x000fe20001000000 */
[----:B------:R-:W-:Y:S01]  /*35b0*/  STL [R1+0x48], R224 ;  /* 0x000048e001007387 */ /* 0x000fe20000100800 */
[----:B------:R-:W-:Y:S02]  /*35c0*/  ISETP.GT.AND P2, PT, R8, 0x11, PT ;  /* 0x000000110800780c */ /* 0x000fe40003f44270 */
[----:B------:R-:W-:Y:S01]  /*35d0*/  FSEL R17, R92, -INF , P4 ;  /* 0xff8000005c117808 */ /* 0x000fe20002000000 */
[----:B------:R-:W-:Y:S01]  /*35e0*/  STL [R1+0x44], R179 ;  /* 0x000044b301007387 */ /* 0x000fe20000100800 */
[----:B------:R-:W-:-:S02]  /*35f0*/  FMNMX.FTZ R2, R10, R2, !PT ;  /* 0x000000020a027209 */ /* 0x000fc40007810000 */
[----:B------:R-:W-:Y:S01]  /*3600*/  FSEL R16, R99, -INF , P5 ;  /* 0xff80000063107808 */ /* 0x000fe20002800000 */
[----:B------:R-:W-:Y:S01]  /*3610*/  LDSM.16.MT88.4 R100, [R221+0x2100] ;  /* 0x00210000dd64783b */ /* 0x000fe20000004200 */
[----:B------:R-:W-:Y:S02]  /*3620*/  FSEL R156, R55, -INF , P5 ;  /* 0xff800000379c7808 */ /* 0x000fe40002800000 */
[----:B------:R-:W-:Y:S01]  /*3630*/  FSEL R136, R53, -INF , P5 ;  /* 0xff80000035887808 */ /* 0x000fe20002800000 */
[----:B------:R-:W-:Y:S01]  /*3640*/  LDSM.16.MT88.4 R44, [R220+0x100] ;  /* 0x00010000dc2c783b */ /* 0x000fe20000004200 */
[----:B------:R-:W-:Y:S02]  /*3650*/  FSEL R18, R93, -INF , P2 ;  /* 0xff8000005d127808 */ /* 0x000fe40001000000 */
[----:B------:R-:W-:Y:S01]  /*3660*/  ISETP.GT.AND P5, PT, R8, 0x18, PT ;  /* 0x000000180800780c */ /* 0x000fe20003fa4270 */
[----:B------:R-:W-:Y:S01]  /*3670*/  LDSM.16.MT88.4 R104, [R223+0x2100] ;  /* 0x00210000df68783b */ /* 0x000fe20000004200 */
[----:B------:R-:W-:-:S02]  /*3680*/  FMNMX.FTZ R2, R17, R2, !PT ;  /* 0x0000000211027209 */ /* 0x000fc40007810000 */
[----:B------:R-:W-:Y:S01]  /*3690*/  FSEL R21, R94, -INF , P4 ;  /* 0xff8000005e157808 */ /* 0x000fe20002000000 */
[----:B------:R-:W-:Y:S01]  /*36a0*/  LDSM.16.MT88.4 R108, [R222+0x2100] ;  /* 0x00210000de6c783b */ /* 0x000fe20000004200 */
[----:B------:R-:W-:Y:S02]  /*36b0*/  FSEL R147, R50, -INF , P4 ;  /* 0xff80000032937808 */ /* 0x000fe40002000000 */
[----:B------:R-:W-:Y:S01]  /*36c0*/  FSEL R119, R48, -INF , P4 ;  /* 0xff80000030777808 */ /* 0x000fe20002000000 */
[----:B------:R-:W-:Y:S01]  /*36d0*/  LDSM.16.MT88.4 R72, [R220+0x2900] ;  /* 0x00290000dc48783b */ /* 0x000fe20000004200 */
[----:B------:R-:W-:Y:S02]  /*36e0*/  ISETP.GT.AND P4, PT, R8, 0x19, PT ;  /* 0x000000190800780c */ /* 0x000fe40003f84270 */
[----:B------:R-:W-:Y:S01]  /*36f0*/  FSEL R19, R88, -INF , P5 ;  /* 0xff80000058137808 */ /* 0x000fe20002800000 */
[----:B------:R-:W0:Y:S01]  /*3700*/  LDGDEPBAR ;  /* 0x00000000000079af */ /* 0x000e220000000000 */
[----:B------:R-:W-:-:S02]  /*3710*/  FMNMX.FTZ R2, R18, R2, !PT ;  /* 0x0000000212027209 */ /* 0x000fc40007810000 */
[----:B------:R-:W-:Y:S02]  /*3720*/  FSEL R22, R95, -INF , P2 ;  /* 0xff8000005f167808 */ /* 0x000fe40001000000 */
[----:B------:R-:W-:Y:S01]  /*3730*/  FSEL R144, R51, -INF , P2 ;  /* 0xff80000033907808 */ /* 0x000fe20001000000 */
[----:B------:R-:W-:Y:S01]  /*3740*/  LDSM.16.MT88.4 R92, [R220+0x2100] ;  /* 0x00210000dc5c783b */ /* 0x000fe20000004200 */
[----:B------:R-:W-:Y:S02]  /*3750*/  FSEL R118, R49, -INF , P2 ;  /* 0xff80000031767808 */ /* 0x000fe40001000000 */
[----:B------:R-:W-:Y:S01]  /*3760*/  FSEL R20, R89, -INF , P4 ;  /* 0xff80000059147808 */ /* 0x000fe20002000000 */
[----:B------:R-:W-:Y:S01]  /*3770*/  LDSM.16.MT88.4 R48, [R221+0x900] ;  /* 0x00090000dd30783b */ /* 0x000fe20000004200 */
[----:B------:R-:W-:Y:S02]  /*3780*/  ISETP.GT.AND P2, PT, R8, 0x20, PT ;  /* 0x000000200800780c */ /* 0x000fe40003f44270 */
[----:B------:R-:W-:-:S02]  /*3790*/  FMNMX.FTZ R2, R19, R2, !PT ;  /* 0x0000000213027209 */ /* 0x000fc40007810000 */
[----:B------:R-:W-:Y:S02]  /*37a0*/  FSEL R23, R90, -INF , P5 ;  /* 0xff8000005a177808 */ /* 0x000fe40002800000 */
[----:B------:R-:W-:Y:S02]  /*37b0*/  FSEL R138, R30, -INF , P5 ;  /* 0xff8000001e8a7808 */ /* 0x000fe40002800000 */
[----:B------:R-:W-:Y:S02]  /*37c0*/  FSEL R117, R28, -INF , P5 ;  /* 0xff8000001c757808 */ /* 0x000fe40002800000 */
[----:B------:R-:W-:Y:S02]  /*37d0*/  ISETP.GT.AND P5, PT, R8, 0x21, PT ;  /* 0x000000210800780c */ /* 0x000fe40003fa4270 */
[----:B------:R-:W-:Y:S02]  /*37e0*/  FSEL R171, R84, -INF , P2 ;  /* 0xff80000054ab7808 */ /* 0x000fe40001000000 */
[----:B------:R-:W-:-:S02]  /*37f0*/  FMNMX.FTZ R2, R20, R2, !PT ;  /* 0x0000000214027209 */ /* 0x000fc40007810000 */
[----:B------:R-:W-:Y:S02]  /*3800*/  FSEL R24, R91, -INF , P4 ;  /* 0xff8000005b187808 */ /* 0x000fe40002000000 */
[----:B------:R-:W-:Y:S01]  /*3810*/  FSEL R139, R31, -INF , P4 ;  /* 0xff8000001f8b7808 */ /* 0x000fe20002000000 */
[----:B------:R-:W-:Y:S01]  /*3820*/  LDSM.16.MT88.4 R88, [R222+0x100] ;  /* 0x00010000de58783b */ /* 0x000fe20000004200 */
[----:B------:R-:W-:Y:S02]  /*3830*/  FSEL R116, R29, -INF , P4 ;  /* 0xff8000001d747808 */ /* 0x000fe40002000000 */
[----:B------:R-:W-:Y:S02]  /*3840*/  FSEL R170, R85, -INF , P5 ;  /* 0xff80000055aa7808 */ /* 0x000fe40002800000 */
        /* <DEDUP_REMOVED lines=18> */
[----:B------:R-:W-:Y:S01]  /*3970*/  ISETP.GT.AND P6, PT, R8, 0x31, PT ;  /* 0x000000310800780c */ /* 0x000fe20003fc4270 */
[----:B------:R-:W-:Y:S01]  /*3980*/  LDSM.16.MT88.4 R52, [R223+0x2900] ;  /* 0x00290000df34783b */ /* 0x000fe20000004200 */
[----:B------:R-:W-:Y:S02]  /*3990*/  FSEL R248, R76, -INF , P5 ;  /* 0xff8000004cf87808 */ /* 0x000fe40002800000 */
[----:B------:R-:W-:-:S02]  /*39a0*/  FMNMX.FTZ R2, R169, R2, !PT ;  /* 0x00000002a9027209 */ /* 0x000fc40007810000 */
[----:B------:R-:W-:Y:S02]  /*39b0*/  ISETP.GT.AND P5, PT, R8, 0x38, PT ;  /* 0x000000380800780c */ /* 0x000fe40003fa4270 */
[----:B------:R-:W-:Y:S02]  /*39c0*/  FSEL R204, R77, -INF , P6 ;  /* 0xff8000004dcc7808 */ /* 0x000fe40003000000 */
[----:B------:R-:W-:Y:S02]  /*39d0*/  FMNMX.FTZ R2, R248, R2, !PT ;  /* 0x00000002f8027209 */ /* 0x000fe40007810000 */
[----:B------:R-:W-:Y:S02]  /*39e0*/  FSEL R181, R82, -INF , P4 ;  /* 0xff80000052b57808 */ /* 0x000fe40002000000 */
[----:B------:R-:W-:Y:S02]  /*39f0*/  FSEL R163, R38, -INF , P4 ;  /* 0xff80000026a37808 */ /* 0x000fe40002000000 */
[----:B------:R-:W-:-:S02]  /*3a00*/  FSEL R161, R36, -INF , P4 ;  /* 0xff80000024a17808 */ /* 0x000fc40002000000 */
[----:B------:R-:W-:Y:S02]  /*3a10*/  ISETP.GT.AND P4, PT, R8, 0x39, PT ;  /* 0x000000390800780c */ /* 0x000fe40003f84270 */
[----:B------:R-:W-:Y:S02]  /*3a20*/  FSEL R249, R60, -INF , P5 ;  /* 0xff8000003cf97808 */ /* 0x000fe40002800000 */
[----:B------:R-:W-:Y:S02]  /*3a30*/  FMNMX.FTZ R2, R204, R2, !PT ;  /* 0x00000002cc027209 */ /* 0x000fe40007810000 */
[----:B------:R-:W-:Y:S02]  /*3a40*/  FSEL R187, R61, -INF , P4 ;  /* 0xff8000003dbb7808 */ /* 0x000fe40002000000 */
[----:B------:R-:W-:Y:S02]  /*3a50*/  FMNMX.FTZ R2, R249, R2, !PT ;  /* 0x00000002f9027209 */ /* 0x000fe40007810000 */
[----:B------:R-:W-:-:S02]  /*3a60*/  FSEL R180, R83, -INF , P2 ;  /* 0xff80000053b47808 */ /* 0x000fc40001000000 */
[----:B------:R-:W-:Y:S01]  /*3a70*/  FMNMX.FTZ R2, R187, R2, !PT ;  /* 0x00000002bb027209 */ /* 0x000fe20007810000 */
[----:B------:R-:W-:Y:S01]  /*3a80*/  LDSM.16.MT88.4 R80, [R221+0x100] ;  /* 0x00010000dd50783b */ /* 0x000fe20000004200 */
[----:B------:R-:W-:Y:S02]  /*3a90*/  FSEL R162, R39, -INF , P2 ;  /* 0xff80000027a27808 */ /* 0x000fe40001000000 */
[----:B------:R-:W-:Y:S01]  /*3aa0*/  FSEL R160, R37, -INF , P2 ;  /* 0xff80000025a07808 */ /* 0x000fe20001000000 */
[----:B------:R-:W1:Y:S01]  /*3ab0*/  SHFL.BFLY PT, R5, R2, 0x2, 0x1f ;  /* 0x0c401f0002057f89 */ /* 0x000e6200000e0000 */
[----:B------:R-:W-:Y:S02]  /*3ac0*/  FSEL R184, R79, -INF , P6 ;  /* 0xff8000004fb87808 */ /* 0x000fe40003000000 */
[----:B------:R-:W-:Y:S02]  /*3ad0*/  FSEL R12, R62, -INF , P5 ;  /* 0xff8000003e0c7808 */ /* 0x000fe40002800000 */
[----:B------:R-:W-:-:S02]  /*3ae0*/  FSEL R208, R63, -INF , P4 ;  /* 0xff8000003fd07808 */ /* 0x000fc40002000000 */
[----:B------:R-:W-:Y:S01]  /*3af0*/  FMNMX.FTZ R0, R146, R145, !PT ;  /* 0x0000009192007209 */ /* 0x000fe20007810000 */
[----:B------:R-:W-:Y:S01]  /*3b00*/  LDSM.16.MT88.4 R60, [R222+0x900] ;  /* 0x00090000de3c783b */ /* 0x000fe20000004200 */
        /* <DEDUP_REMOVED lines=8> */
[----:B-1----:R-:W-:Y:S02]  /*3b90*/  FMNMX.FTZ R2, R2, R5, !PT ;  /* 0x0000000502027209 */ /* 0x002fe40007810000 */
[----:B------:R-:W-:Y:S02]  /*3ba0*/  FMNMX.FTZ R0, R117, R0, !PT ;  /* 0x0000000075007209 */ /* 0x000fe40007810000 */
[----:B------:R-:W-:Y:S01]  /*3bb0*/  FSEL R192, R71, -INF , P4 ;  /* 0xff80000047c07808 */ /* 0x000fe20002000000 */
[----:B------:R-:W1:Y:S01]  /*3bc0*/  SHFL.BFLY PT, R5, R2, 0x1, 0x1f ;  /* 0x0c201f0002057f89 */ /* 0x000e6200000e0000 */
[----:B------:R-:W-:-:S02]  /*3bd0*/  FMNMX.FTZ R0, R116, R0, !PT ;  /* 0x0000000074007209 */ /* 0x000fc40007810000 */
[----:B------:R-:W-:Y:S01]  /*3be0*/  FSEL R194, R67, -INF , P6 ;  /* 0xff80000043c27808 */ /* 0x000fe20003000000 */
[----:B------:R-:W-:Y:S01]  /*3bf0*/  LDSM.16.MT88.4 R68, [R221+0x2900] ;  /* 0x00290000dd44783b */ /* 0x000fe20000004200 */
[----:B------:R-:W-:-:S04]  /*3c00*/  FMNMX.FTZ R0, R165, R0, !PT ;  /* 0x00000000a5007209 */ /* 0x000fc80007810000 */
[----:B------:R-:W-:-:S04]  /*3c10*/  FMNMX.FTZ R0, R164, R0, !PT ;  /* 0x00000000a4007209 */ /* 0x000fc80007810000 */
[----:B------:R-:W-:-:S04]  /*3c20*/  FMNMX.FTZ R0, R161, R0, !PT ;  /* 0x00000000a1007209 */ /* 0x000fc80007810000 */
[----:B------:R-:W-:Y:S02]  /*3c30*/  FMNMX.FTZ R0, R160, R0, !PT ;  /* 0x00000000a0007209 */ /* 0x000fe40007810000 */
[----:B-1----:R-:W-:-:S04]  /*3c40*/  FMNMX.FTZ R175, R2, R5, !PT ;  /* 0x0000000502af7209 */ /* 0x002fc80007810000 */
[C---:B------:R-:W-:Y:S01]  /*3c50*/  FSETP.NEU.FTZ.AND P2, PT, R175.reuse, -INF , PT ;  /* 0xff800000af00780b */ /* 0x040fe20003f5d000 */
[----:B------:R-:W-:Y:S01]  /*3c60*/  FMUL.FTZ R2, R175, c[0x0][0x2d0] ;  /* 0x0000b400af027a20 */ /* 0x000fe20000410000 */
[----:B------:R-:W-:Y:S04]  /*3c70*/  STL [R1+0x88], R175 ;  /* 0x000088af01007387 */ /* 0x000fe80000100800 */
[----:B------:R-:W-:Y:S01]  /*3c80*/  FSEL R13, R2, RZ, P2 ;  /* 0x000000ff020d7208 */ /* 0x000fe20001000000 */
[----:B------:R-:W-:Y:S01]  /*3c90*/  STL [R1], R12 ;  /* 0x0000000c01007387 */ /* 0x000fe20000100800 */
[----:B------:R-:W-:Y:S02]  /*3ca0*/  FMNMX.FTZ R2, R11, R14, !PT ;  /* 0x0000000e0b027209 */ /* 0x000fe40007810000 */
[----:B------:R-:W-:-:S02]  /*3cb0*/  ISETP.GT.AND P2, PT, R8, 0x30, PT ;  /* 0x000000300800780c */ /* 0x000fc40003f44270 */
[----:B------:R-:W-:Y:S02]  /*3cc0*/  FMNMX.FTZ R2, R15, R2, !PT ;  /* 0x000000020f027209 */ /* 0x000fe40007810000 */
[----:B------:R-:W-:Y:S02]  /*3cd0*/  FSEL R186, R78, -INF , P2 ;  /* 0xff8000004eba7808 */ /* 0x000fe40001000000 */
[----:B------:R-:W-:Y:S01]  /*3ce0*/  FMNMX.FTZ R2, R16, R2, !PT ;  /* 0x0000000210027209 */ /* 0x000fe20007810000 */
[----:B------:R-:W-:Y:S03]  /*3cf0*/  LDSM.16.MT88.4 R76, [R223+0x900] ;  /* 0x00090000df4c783b */ /* 0x000fe60000004200 */
[----:B------:R-:W-:-:S04]  /*3d00*/  FMNMX.FTZ R2, R21, R2, !PT ;  /* 0x0000000215027209 */ /* 0x000fc80007810000 */
        /* <DEDUP_REMOVED lines=10> */
[----:B------:R-:W-:-:S05]  /*3db0*/  FMNMX.FTZ R2, R208, R2, !PT ;  /* 0x00000002d0027209 */ /* 0x000fca0007810000 */
[----:B------:R-:W1:Y:S02]  /*3dc0*/  SHFL.BFLY PT, R5, R2, 0x2, 0x1f ;  /* 0x0c401f0002057f89 */ /* 0x000e6400000e0000 */
[----:B-1----:R-:W-:-:S05]  /*3dd0*/  FMNMX.FTZ R2, R2, R5, !PT ;  /* 0x0000000502027209 */ /* 0x002fca0007810000 */
[----:B------:R-:W1:Y:S02]  /*3de0*/  SHFL.BFLY PT, R5, R2, 0x1, 0x1f ;  /* 0x0c201f0002057f89 */ /* 0x000e6400000e0000 */
[----:B-1----:R-:W-:-:S04]  /*3df0*/  FMNMX.FTZ R2, R2, R5, !PT ;  /* 0x0000000502027209 */ /* 0x002fc80007810000 */
[C---:B------:R-:W-:Y:S01]  /*3e00*/  FSETP.NEU.FTZ.AND P2, PT, R2.reuse, -INF , PT ;  /* 0xff8000000200780b */ /* 0x040fe20003f5d000 */
[----:B------:R-:W-:-:S05]  /*3e10*/  FMUL.FTZ R5, R2, c[0x0][0x2d0] ;  /* 0x0000b40002057a20 */ /* 0x000fca0000410000 */
[----:B------:R-:W-:Y:S01]  /*3e20*/  FSEL R12, R5, RZ, P2 ;  /* 0x000000ff050c7208 */ /* 0x000fe20001000000 */
[----:B------:R-:W-:Y:S01]  /*3e30*/  FFMA.FTZ R5, R6, c[0x0][0x2d0], -R13 ;  /* 0x0000b40006057a23 */ /* 0x000fe2000001080d */
[----:B------:R-:W-:Y:S02]  /*3e40*/  ISETP.GT.AND P2, PT, R8, 0x30, PT ;  /* 0x000000300800780c */ /* 0x000fe40003f44270 */
[----:B------:R-:W-:Y:S01]  /*3e50*/  FMNMX.FTZ R8, R159, R158, !PT ;  /* 0x0000009e9f087209 */ /* 0x000fe20007810000 */
[--C-:B------:R-:W-:Y:S01]  /*3e60*/  FFMA.FTZ R3, R15, c[0x0][0x2d0], -R12.reuse ;  /* 0x0000b4000f037a23 */ /* 0x100fe2000001080c */
[----:B------:R-:W-:Y:S01]  /*3e70*/  FSEL R198, R64, -INF , P2 ;  /* 0xff80000040c67808 */ /* 0x000fe20001000000 */
[----:B------:R1:W-:Y:S01]  /*3e80*/  MUFU.EX2 R179, R5 ;  /* 0x0000000500b37308 */ /* 0x0003e20000000800 */
[----:B------:R-:W-:Y:S01]  /*3e90*/  FMNMX.FTZ R8, R157, R8, !PT ;  /* 0x000000089d087209 */ /* 0x000fe20007810000 */
[----:B------:R-:W-:Y:S01]  /*3ea0*/  FFMA.FTZ R4, R14, c[0x0][0x2d0], -R12 ;  /* 0x0000b4000e047a23 */ /* 0x000fe2000001080c */
[----:B------:R-:W-:-:S02]  /*3eb0*/  FMNMX.FTZ R0, R198, R0, !PT ;  /* 0x00000000c6007209 */ /* 0x000fc40007810000 */
[----:B------:R-:W-:Y:S02]  /*3ec0*/  FMNMX.FTZ R8, R156, R8, !PT ;  /* 0x000000089c087209 */ /* 0x000fe40007810000 */
[----:B------:R-:W-:Y:S01]  /*3ed0*/  FMNMX.FTZ R0, R197, R0, !PT ;  /* 0x00000000c5007209 */ /* 0x000fe20007810000 */
[----:B------:R2:W-:Y:S01]  /*3ee0*/  MUFU.EX2 R237, R3 ;  /* 0x0000000300ed7308 */ /* 0x0005e20000000800 */
[----:B------:R-:W-:Y:S02]  /*3ef0*/  FMNMX.FTZ R8, R147, R8, !PT ;  /* 0x0000000893087209 */ /* 0x000fe40007810000 */
[----:B------:R-:W-:Y:S02]  /*3f00*/  FMNMX.FTZ R0, R199, R0, !PT ;  /* 0x00000000c7007209 */ /* 0x000fe40007810000 */
[----:B------:R-:W-:Y:S02]  /*3f10*/  FSEL R195, R66, -INF , P2 ;  /* 0xff80000042c37808 */ /* 0x000fe40001000000 */
[----:B------:R-:W-:Y:S01]  /*3f20*/  FMNMX.FTZ R0, R196, R0, !PT ;  /* 0x00000000c4007209 */ /* 0x000fe20007810000 */
[----:B-1----:R-:W-:Y:S01]  /*3f30*/  FFMA.FTZ R5, R7, c[0x0][0x2d0], -R13 ;  /* 0x0000b40007057a23 */ /* 0x002fe2000001080d */
[----:B------:R-:W-:Y:S01]  /*3f40*/  MUFU.EX2 R227, R4 ;  /* 0x0000000400e37308 */ /* 0x000fe20000000800 */
[----:B------:R-:W-:Y:S01]  /*3f50*/  LDSM.16.MT88.4 R64, [R220+0x900] ;  /* 0x00090000dc40783b */ /* 0x000fe20000004200 */
[----:B--2---:R-:W-:-:S06]  /*3f60*/  FFMA.FTZ R3, R16, c[0x0][0x2d0], -R12 ;  /* 0x0000b40010037a23 */ /* 0x004fcc000001080c */
[----:B------:R1:W2:Y:S08]  /*3f70*/  MUFU.EX2 R224, R5 ;  /* 0x0000000500e07308 */ /* 0x0002b00000000800 */
[----:B------:R3:W4:Y:S01]  /*3f80*/  MUFU.EX2 R250, R3 ;  /* 0x0000000300fa7308 */ /* 0x0007220000000800 */
[--C-:B-1----:R-:W-:Y:S01]  /*3f90*/  FFMA.FTZ R5, R9, c[0x0][0x2d0], -R13.reuse ;  /* 0x0000b40009057a23 */ /* 0x102fe2000001080d */
[----:B--2---:R-:W-:Y:S01]  /*3fa0*/  F2FP.BF16.PACK_AB R4, R224, R179 ;  /* 0x000000b3e004723e */ /* 0x004fe200000010ff */
[----:B------:R-:W1:Y:S05]  /*3fb0*/  SHFL.BFLY PT, R9, R0, 0x2, 0x1f ;  /* 0x0c401f0000097f89 */ /* 0x000e6a00000e0000 */
[----:B------:R2:W-:Y:S01]  /*3fc0*/  MUFU.EX2 R236, R5 ;  /* 0x0000000500ec7308 */ /* 0x0005e20000000800 */
[----:B---3--:R-:W-:Y:S01]  /*3fd0*/  FFMA.FTZ R3, R17, c[0x0][0x2d0], -R13 ;  /* 0x0000b40011037a23 */ /* 0x008fe2000001080d */
[----:B----4-:R-:W-:-:S06]  /*3fe0*/  F2FP.BF16.PACK_AB R7, R250, R237 ;  /* 0x000000edfa07723e */ /* 0x010fcc00000010ff */
[----:B------:R3:W-:Y:S01]  /*3ff0*/  MUFU.EX2 R251, R3 ;  /* 0x0000000300fb7308 */ /* 0x0007e20000000800 */
[----:B--2---:R-:W-:-:S07]  /*4000*/  FFMA.FTZ R5, R10, c[0x0][0x2d0], -R13 ;  /* 0x0000b4000a057a23 */ /* 0x004fce000001080d */
[----:B------:R2:W4:Y:S01]  /*4010*/  MUFU.EX2 R175, R5 ;  /* 0x0000000500af7308 */ /* 0x0005220000000800 */
[----:B-1----:R-:W-:Y:S01]  /*4020*/  FMNMX.FTZ R0, R0, R9, !PT ;  /* 0x0000000900007209 */ /* 0x002fe20007810000 */
[----:B---3--:R-:W-:-:S04]  /*4030*/  FFMA.FTZ R3, R18, c[0x0][0x2d0], -R13 ;  /* 0x0000b40012037a23 */ /* 0x008fc8000001080d */
[----:B------:R-:W1:Y:S02]  /*4040*/  SHFL.BFLY PT, R16, R0, 0x1, 0x1f ;  /* 0x0c201f0000107f89 */ /* 0x000e6400000e0000 */
[----:B------:R3:W-:Y:S01]  /*4050*/  MUFU.EX2 R234, R3 ;  /* 0x0000000300ea7308 */ /* 0x0007e20000000800 */
[----:B--2---:R-:W-:Y:S01]  /*4060*/  FFMA.FTZ R5, R11, c[0x0][0x2d0], -R12 ;  /* 0x0000b4000b057a23 */ /* 0x004fe2000001080c */
[----:B----4-:R-:W-:-:S06]  /*4070*/  F2FP.BF16.PACK_AB R6, R175, R236 ;  /* 0x000000ecaf06723e */ /* 0x010fcc00000010ff */
[----:B------:R-:W2:Y:S01]  /*4080*/  MUFU.EX2 R226, R5 ;  /* 0x0000000500e27308 */ /* 0x000ea20000000800 */
[----:B---3--:R-:W-:-:S07]  /*4090*/  FFMA.FTZ R3, R19, c[0x0][0x2d0], -R13 ;  /* 0x0000b40013037a23 */ /* 0x008fce000001080d */
[----:B------:R3:W-:Y:S01]  /*40a0*/  MUFU.EX2 R231, R3 ;  /* 0x0000000300e77308 */ /* 0x0007e20000000800 */
[----:B-1----:R-:W-:-:S04]  /*40b0*/  FMNMX.FTZ R177, R0, R16, !PT ;  /* 0x0000001000b17209 */ /* 0x002fc80007810000 */
[----:B------:R-:W-:Y:S02]  /*40c0*/  FSETP.NEU.FTZ.AND P2, PT, R177, -INF , PT ;  /* 0xff800000b100780b */ /* 0x000fe40003f5d000 */
[----:B--2---:R-:W-:Y:S02]  /*40d0*/  F2FP.BF16.PACK_AB R5, R227, R226 ;  /* 0x000000e2e305723e */ /* 0x004fe400000010ff */
[----:B---3--:R-:W-:Y:S01]  /*40e0*/  FMNMX.FTZ R3, R144, R8, !PT ;  /* 0x0000000890037209 */ /* 0x008fe20007810000 */
[----:B------:R-:W-:-:S04]  /*40f0*/  FFMA.FTZ R8, R20, c[0x0][0x2d0], -R13 ;  /* 0x0000b40014087a23 */ /* 0x000fc8000001080d */
[----:B------:R-:W-:Y:S01]  /*4100*/  HMMA.16816.F32.BF16 R128, R4, R100, RZ ;  /* 0x000000640480723c */ /* 0x000fe200000418ff */
[----:B------:R-:W-:Y:S01]  /*4110*/  FMNMX.FTZ R3, R138, R3, !PT ;  /* 0x000000038a037209 */ /* 0x000fe20007810000 */
[----:B------:R1:W2:Y:S03]  /*4120*/  MUFU.EX2 R229, R8 ;  /* 0x0000000800e57308 */ /* 0x0002a60000000800 */
[----:B------:R-:W-:-:S03]  /*4130*/  FMNMX.FTZ R3, R139, R3, !PT ;  /* 0x000000038b037209 */ /* 0x000fc60007810000 */
[----:B------:R-:W-:Y:S01]  /*4140*/  HMMA.16816.F32.BF16 R56, R4, R44, RZ ;  /* 0x0000002c0438723c */ /* 0x000fe200000418ff */
[----:B------:R-:W-:-:S07]  /*4150*/  FMNMX.FTZ R3, R167, R3, !PT ;  /* 0x00000003a7037209 */ /* 0x000fce0007810000 */
[----:B------:R-:W-:Y:S01]  /*4160*/  HMMA.16816.F32.BF16 R132, R4, R92, RZ ;  /* 0x0000005c0484723c */ /* 0x000fe200000418ff */
[----:B-1----:R-:W-:Y:S01]  /*4170*/  FFMA.FTZ R8, R21, c[0x0][0x2d0], -R12 ;  /* 0x0000b40015087a23 */ /* 0x002fe2000001080c */
[----:B--2---:R-:W-:-:S03]  /*4180*/  F2FP.BF16.PACK_AB R10, R229, R231 ;  /* 0x000000e7e50a723e */ /* 0x004fc600000010ff */
[----:B------:R1:W-:Y:S03]  /*4190*/  MUFU.EX2 R185, R8 ;  /* 0x0000000800b97308 */ /* 0x0003e60000000800 */
[C---:B------:R-:W-:Y:S08]  /*41a0*/  HMMA.16816.F32.BF16 R124, R4.reuse, R104, RZ ;  /* 0x00000068047c723c */ /* 0x040ff000000418ff */
[----:B------:R-:W-:Y:S01]  /*41b0*/  HMMA.16816.F32.BF16 R140, R4, R80, RZ ;  /* 0x00000050048c723c */ /* 0x000fe200000418ff */
[----:B-1----:R-:W-:Y:S01]  /*41c0*/  FMNMX.FTZ R8, R166, R3, !PT ;  /* 0x00000003a6087209 */ /* 0x002fe20007810000 */
[----:B------:R-:W-:-:S06]  /*41d0*/  FFMA.FTZ R3, R22, c[0x0][0x2d0], -R12 ;  /* 0x0000b40016037a23 */ /* 0x000fcc000001080c */
[C---:B------:R-:W-:Y:S01]  /*41e0*/  HMMA.16816.F32.BF16 R152, R4.reuse, R84, RZ ;  /* 0x000000540498723c */ /* 0x040fe200000418ff */
[----:B------:R-:W-:Y:S01]  /*41f0*/  FMNMX.FTZ R8, R163, R8, !PT ;  /* 0x00000008a3087209 */ /* 0x000fe20007810000 */
[----:B------:R1:W2:Y:S06]  /*4200*/  MUFU.EX2 R233, R3 ;  /* 0x0000000300e97308 */ /* 0x0002ac0000000800 */
[C---:B------:R-:W-:Y:S08]  /*4210*/  HMMA.16816.F32.BF16 R148, R4.reuse, R88, RZ ;  /* 0x000000580494723c */ /* 0x040ff000000418ff */
[----:B------:R-:W-:Y:S01]  /*4220*/  HMMA.16816.F32.BF16 R120, R4, R108, RZ ;  /* 0x0000006c0478723c */ /* 0x000fe200000418ff */
[----:B-1----:R-:W-:Y:S01]  /*4230*/  FMNMX.FTZ R3, R162, R8, !PT ;  /* 0x00000008a2037209 */ /* 0x002fe20007810000 */
[----:B------:R-:W-:Y:S01]  /*4240*/  FFMA.FTZ R8, R23, c[0x0][0x2d0], -R12 ;  /* 0x0000b40017087a23 */ /* 0x000fe2000001080c */
[----:B--2---:R-:W-:-:S02]  /*4250*/  F2FP.BF16.PACK_AB R9, R233, R185 ;  /* 0x000000b9e909723e */ /* 0x004fc400000010ff */
[----:B------:R-:W-:Y:S01]  /*4260*/  FMNMX.FTZ R3, R195, R3, !PT ;  /* 0x00000003c3037209 */ /* 0x000fe20007810000 */
[----:B------:R1:W-:Y:S02]  /*4270*/  MUFU.EX2 R230, R8 ;  /* 0x0000000800e67308 */ /* 0x0003e40000000800 */
[----:B------:R-:W-:Y:S01]  /*4280*/  HMMA.16816.F32.BF16 R112, R4, R46, RZ ;  /* 0x0000002e0470723c */ /* 0x000fe200000418ff */
[----:B------:R-:W-:-:S04]  /*4290*/  FMNMX.FTZ R3, R194, R3, !PT ;  /* 0x00000003c2037209 */ /* 0x000fc80007810000 */
[----:B------:R-:W-:-:S03]  /*42a0*/  FMNMX.FTZ R3, R193, R3, !PT ;  /* 0x00000003c1037209 */ /* 0x000fc60007810000 */
[C---:B------:R-:W-:Y:S01]  /*42b0*/  HMMA.16816.F32.BF16 R96, R4.reuse, R82, RZ ;  /* 0x000000520460723c */ /* 0x040fe200000418ff */
[----:B------:R-:W-:Y:S01]  /*42c0*/  FMNMX.FTZ R14, R192, R3, !PT ;  /* 0x00000003c00e7209 */ /* 0x000fe20007810000 */
[----:B------:R-:W-:Y:S02]  /*42d0*/  FMUL.FTZ R3, R177, c[0x0][0x2d0] ;  /* 0x0000b400b1037a20 */ /* 0x000fe40000410000 */
[----:B-1----:R-:W-:Y:S02]  /*42e0*/  FFMA.FTZ R8, R24, c[0x0][0x2d0], -R12 ;  /* 0x0000b40018087a23 */ /* 0x002fe4000001080c */
[----:B------:R-:W1:Y:S01]  /*42f0*/  SHFL.BFLY PT, R15, R14, 0x2, 0x1f ;  /* 0x0c401f000e0f7f89 */ /* 0x000e6200000e0000 */
[----:B------:R-:W-:Y:S01]  /*4300*/  FSEL R3, R3, RZ, P2 ;  /* 0x000000ff03037208 */ /* 0x000fe20001000000 */
[C---:B------:R-:W-:Y:S01]  /*4310*/  HMMA.16816.F32.BF16 R40, R4.reuse, R86, RZ ;  /* 0x000000560428723c */ /* 0x040fe200000418ff */
[----:B------:R2:W3:Y:S07]  /*4320*/  MUFU.EX2 R228, R8 ;  /* 0x0000000800e47308 */ /* 0x0004ee0000000800 */
[C---:B------:R-:W-:Y:S08]  /*4330*/  HMMA.16816.F32.BF16 R36, R4.reuse, R90, RZ ;  /* 0x0000005a0424723c */ /* 0x040ff000000418ff */
[----:B------:R-:W-:Y:S01]  /*4340*/  HMMA.16816.F32.BF16 R32, R4, R94, RZ ;  /* 0x0000005e0420723c */ /* 0x000fe200000418ff */
[----:B--2---:R-:W-:-:S02]  /*4350*/  F2FP.BF16.PACK_AB R8, R234, R251 ;  /* 0x000000fbea08723e */ /* 0x004fc400000010ff */
[----:B---3--:R-:W-:Y:S02]  /*4360*/  F2FP.BF16.PACK_AB R11, R228, R230 ;  /* 0x000000e6e40b723e */ /* 0x008fe400000010ff */
[----:B-1----:R-:W-:-:S03]  /*4370*/  FMNMX.FTZ R0, R14, R15, !PT ;  /* 0x0000000f0e007209 */ /* 0x002fc60007810000 */
[----:B------:R-:W-:Y:S08]  /*4380*/  HMMA.16816.F32.BF16 R28, R4, R102, RZ ;  /* 0x00000066041c723c */ /* 0x000ff000000418ff */
[----:B------:R-:W-:Y:S08]  /*4390*/  HMMA.16816.F32.BF16 R16, R8, R68, R128 ;  /* 0x000000440810723c */ /* 0x000ff00000041880 */
[C---:B------:R-:W-:Y:S08]  /*43a0*/  HMMA.16816.F32.BF16 R24, R4.reuse, R106, RZ ;  /* 0x0000006a0418723c */ /* 0x040ff000000418ff */
[----:B------:R-:W-:Y:S01]  /*43b0*/  HMMA.16816.F32.BF16 R20, R4, R110, RZ ;  /* 0x0000006e0414723c */ /* 0x000fe200000418ff */
[----:B------:R-:W1:Y:S06]  /*43c0*/  SHFL.BFLY PT, R5, R0, 0x1, 0x1f ;  /* 0x0c201f0000057f89 */ /* 0x000e6c00000e0000 */
[----:B------:R-:W-:Y:S01]  /*43d0*/  FFMA.FTZ R4, R146, c[0x0][0x2d0], -R3 ;  /* 0x0000b40092047a23 */ /* 0x000fe20000010803 */
[C---:B------:R-:W-:Y:S01]  /*43e0*/  HMMA.16816.F32.BF16 R200, R8.reuse, R64, R56 ;  /* 0x0000004008c8723c */ /* 0x040fe20000041838 */
[----:B------:R-:W2:Y:S02]  /*43f0*/  LDSM.16.MT88.4 R56, [R222+0x2900] ;  /* 0x00290000de38783b */ /* 0x000ea40000004200 */
[----:B------:R3:W-:Y:S05]  /*4400*/  MUFU.EX2 R212, R4 ;  /* 0x0000000400d47308 */ /* 0x0007ea0000000800 */
[C---:B------:R-:W-:Y:S07]  /*4410*/  HMMA.16816.F32.BF16 R188, R8.reuse, R72, R132 ;  /* 0x0000004808bc723c */ /* 0x040fee0000041884 */
[----:B------:R-:W-:Y:S01]  /*4420*/  MOV R133, R18 ;  /* 0x0000001200857202 */ /* 0x000fe20000000f00 */
[----:B------:R-:W-:Y:S01]  /*4430*/  IMAD.MOV.U32 R132, RZ, RZ, R19 ;  /* 0x000000ffff847224 */ /* 0x000fe200078e0013 */
[----:B-1----:R-:W-:Y:S01]  /*4440*/  FMNMX.FTZ R176, R0, R5, !PT ;  /* 0x0000000500b07209 */ /* 0x002fe20007810000 */
[--C-:B------:R-:W-:Y:S01]  /*4450*/  FFMA.FTZ R0, R118, c[0x0][0x2d0], -R3.reuse ;  /* 0x0000b40076007a23 */ /* 0x100fe20000010803 */
[C---:B------:R-:W-:Y:S01]  /*4460*/  HMMA.16816.F32.BF16 R240, R8.reuse, R60, R148 ;  /* 0x0000003c08f0723c */ /* 0x040fe20000041894 */
[----:B---3--:R-:W-:Y:S01]  /*4470*/  FFMA.FTZ R4, R145, c[0x0][0x2d0], -R3 ;  /* 0x0000b40091047a23 */ /* 0x008fe20000010803 */
[----:B------:R-:W-:Y:S01]  /*4480*/  FSETP.NEU.FTZ.AND P2, PT, R176, -INF , PT ;  /* 0xff800000b000780b */ /* 0x000fe20003f5d000 */
[----:B------:R1:W-:Y:S04]  /*4490*/  MUFU.EX2 R235, R0 ;  /* 0x0000000000eb7308 */ /* 0x0003e80000000800 */
[----:B------:R-:W-:Y:S01]  /*44a0*/  MOV R151, R208 ;  /* 0x000000d000977202 */ /* 0x000fe20000000f00 */
[----:B------:R-:W-:Y:S01]  /*44b0*/  HMMA.16816.F32.BF16 R216, R8, R48, R140 ;  /* 0x0000003008d8723c */ /* 0x000fe2000004188c */
[----:B------:R-:W-:-:S02]  /*44c0*/  IMAD.MOV.U32 R149, RZ, RZ, R187 ;  /* 0x000000ffff957224 */ /* 0x000fc400078e00bb */
[----:B------:R3:W-:Y:S01]  /*44d0*/  MUFU.EX2 R14, R4 ;  /* 0x00000004000e7308 */ /* 0x0007e20000000800 */
[----:B------:R-:W-:Y:S01]  /*44e0*/  IMAD.MOV.U32 R150, RZ, RZ, R186 ;  /* 0x000000ffff967224 */ /* 0x000fe200078e00ba */
[----:B------:R-:W-:Y:S01]  /*44f0*/  MOV R246, R189 ;  /* 0x000000bd00f67202 */ /* 0x000fe20000000f00 */
[----:B------:R-:W-:Y:S02]  /*4500*/  IMAD.MOV.U32 R247, RZ, RZ, R188 ;  /* 0x000000fffff77224 */ /* 0x000fe400078e00bc */
[----:B------:R-:W-:Y:S01]  /*4510*/  IMAD.MOV.U32 R245, RZ, RZ, R190 ;  /* 0x000000fffff57224 */ /* 0x000fe200078e00be */
[----:B------:R-:W-:Y:S01]  /*4520*/  HMMA.16816.F32.BF16 R152, R8, R76, R152 ;  /* 0x0000004c0898723c */ /* 0x000fe20000041898 */
[----:B------:R-:W-:Y:S02]  /*4530*/  IMAD.MOV.U32 R244, RZ, RZ, R191 ;  /* 0x000000fffff47224 */ /* 0x000fe400078e00bf */
[----:B-1----:R-:W-:-:S05]  /*4540*/  FMUL.FTZ R0, R176, c[0x0][0x2d0] ;  /* 0x0000b400b0007a20 */ /* 0x002fca0000410000 */
[----:B------:R-:W-:Y:S01]  /*4550*/  FSEL R0, R0, RZ, P2 ;  /* 0x000000ff00007208 */ /* 0x000fe20001000000 */
[----:B------:R-:W-:Y:S01]  /*4560*/  HMMA.16816.F32.BF16 R188, R8, R66, R112 ;  /* 0x0000004208bc723c */ /* 0x000fe20000041870 */
[----:B---3--:R-:W-:Y:S01]  /*4570*/  FFMA.FTZ R4, R137, c[0x0][0x2d0], -R3 ;  /* 0x0000b40089047a23 */ /* 0x008fe20000010803 */
[----:B------:R-:W-:-:S03]  /*4580*/  MOV R137, R17 ;  /* 0x0000001100897202 */ /* 0x000fc60000000f00 */
[----:B------:R1:W3:Y:S03]  /*4590*/  MUFU.EX2 R6, R4 ;  /* 0x0000000400067308 */ /* 0x0002e60000000800 */
[C---:B------:R-:W-:Y:S08]  /*45a0*/  HMMA.16816.F32.BF16 R140, R8.reuse, R62, R36 ;  /* 0x0000003e088c723c */ /* 0x040ff00000041824 */
[----:B--2---:R-:W-:Y:S01]  /*45b0*/  HMMA.16816.F32.BF16 R208, R8, R58, R20 ;  /* 0x0000003a08d0723c */ /* 0x004fe20000041814 */
[----:B-1----:R-:W-:-:S02]  /*45c0*/  FFMA.FTZ R4, R136, c[0x0][0x2d0], -R3 ;  /* 0x0000b40088047a23 */ /* 0x002fc40000010803 */
[----:B------:R-:W-:-:S05]  /*45d0*/  IMAD.MOV.U32 R136, RZ, RZ, R16 ;  /* 0x000000ffff887224 */ /* 0x000fca00078e0010 */
[----:B------:R-:W-:Y:S01]  /*45e0*/  HMMA.16816.F32.BF16 R16, R8, R52, R124 ;  /* 0x000000340810723c */ /* 0x000fe2000004187c */
[----:B------:R1:W-:Y:S01]  /*45f0*/  MUFU.EX2 R238, R4 ;  /* 0x0000000400ee7308 */ /* 0x0003e20000000800 */
[----:B---3--:R-:W-:-:S06]  /*4600*/  IMAD.MOV.U32 R131, RZ, RZ, R6 ;  /* 0x000000ffff837224 */ /* 0x008fcc00078e0006 */
[----:B------:R-:W-:Y:S01]  /*4610*/  HMMA.16816.F32.BF16 R124, R8, R78, R40 ;  /* 0x0000004e087c723c */ /* 0x000fe20000041828 */
[----:B-1----:R-:W-:-:S04]  /*4620*/  FFMA.FTZ R4, R119, c[0x0][0x2d0], -R3 ;  /* 0x0000b40077047a23 */ /* 0x002fc80000010803 */
[----:B------:R1:W-:Y:S11]  /*4630*/  MUFU.EX2 R15, R4 ;  /* 0x00000004000f7308 */ /* 0x0003f60000000800 */
[----:B------:R-:W-:Y:S01]  /*4640*/  IMAD.MOV.U32 R146, RZ, RZ, R16 ;  /* 0x000000ffff927224 */ /* 0x000fe200078e0010 */
[----:B------:R-:W-:Y:S01]  /*4650*/  MOV R145, R17 ;  /* 0x0000001100917202 */ /* 0x000fe20000000f00 */
[----:B------:R-:W-:-:S02]  /*4660*/  IMAD.MOV.U32 R134, RZ, RZ, R19 ;  /* 0x000000ffff867224 */ /* 0x000fc400078e0013 */
[----:B------:R-:W-:Y:S02]  /*4670*/  IMAD.MOV.U32 R119, RZ, RZ, R18 ;  /* 0x000000ffff777224 */ /* 0x000fe400078e0012 */
[----:B------:R-:W-:Y:S01]  /*4680*/  HMMA.16816.F32.BF16 R16, R8, R56, R120 ;  /* 0x000000380810723c */ /* 0x000fe20000041878 */
[----:B-1----:R-:W-:-:S07]  /*4690*/  FFMA.FTZ R4, R117, c[0x0][0x2d0], -R3 ;  /* 0x0000b40075047a23 */ /* 0x002fce0000010803 */
[C---:B------:R-:W-:Y:S01]  /*46a0*/  HMMA.16816.F32.BF16 R120, R8.reuse, R50, R96 ;  /* 0x000000320878723c */ /* 0x040fe20000041860 */
[----:B------:R1:W-:Y:S11]  /*46b0*/  MUFU.EX2 R232, R4 ;  /* 0x0000000400e87308 */ /* 0x0003f60000000800 */
[----:B------:R-:W-:Y:S04]  /*46c0*/  @!UPT UIADD3 URZ, URZ, URZ, URZ ;  /* 0x0000003f3f3ff290 */ /* 0x000fe8000fffe03f */
[----:B------:R-:W-:Y:S01]  /*46d0*/  MOV R148, R16 ;  /* 0x0000001000947202 */ /* 0x000fe20000000f00 */
[----:B------:R-:W-:Y:S01]  /*46e0*/  IMAD.MOV.U32 R135, RZ, RZ, R19 ;  /* 0x000000ffff877224 */ /* 0x000fe200078e0013 */
[----:B------:R-:W-:Y:S01]  /*46f0*/  MOV R205, R18 ;  /* 0x0000001200cd7202 */ /* 0x000fe20000000f00 */
[----:B------:R-:W-:Y:S02]  /*4700*/  IMAD.MOV.U32 R118, RZ, RZ, R17 ;  /* 0x000000ffff767224 */ /* 0x000fe400078e0011 */
[----:B------:R-:W-:Y:S01]  /*4710*/  HMMA.16816.F32.BF16 R16, R8, R74, R32 ;  /* 0x0000004a0810723c */ /* 0x000fe20000041820 */
[----:B-1----:R-:W-:-:S04]  /*4720*/  FFMA.FTZ R4, R116, c[0x0][0x2d0], -R3 ;  /* 0x0000b40074047a23 */ /* 0x002fc80000010803 */
[----:B------:R1:W2:Y:S02]  /*4730*/  MUFU.EX2 R130, R4 ;  /* 0x0000000400827308 */ /* 0x0002a40000000800 */
[----:B-1----:R-:W-:Y:S01]  /*4740*/  FFMA.FTZ R4, R159, c[0x0][0x2d0], -R0 ;  /* 0x0000b4009f047a23 */ /* 0x002fe20000010800 */
[----:B--2---:R-:W-:Y:S11]  /*4750*/  F2FP.BF16.PACK_AB R6, R130, R232 ;  /* 0x000000e88206723e */ /* 0x004ff600000010ff */
[----:B------:R-:W-:Y:S05]  /*4760*/  @!UPT UIADD3 URZ, URZ, URZ, URZ ;  /* 0x0000003f3f3ff290 */ /* 0x000fea000fffe03f */
[----:B------:R-:W-:Y:S01]  /*4770*/  IMAD.MOV.U32 R41, RZ, RZ, R16 ;  /* 0x000000ffff297224 */ /* 0x000fe200078e0010 */
[----:B------:R1:W-:Y:S01]  /*4780*/  MUFU.EX2 R129, R4 ;  /* 0x0000000400817308 */ /* 0x0003e20000000800 */
[----:B------:R-:W-:Y:S01]  /*4790*/  IMAD.MOV.U32 R40, RZ, RZ, R17 ;  /* 0x000000ffff287224 */ /* 0x000fe200078e0011 */
[----:B------:R-:W-:Y:S01]  /*47a0*/  MOV R174, R19 ;  /* 0x0000001300ae7202 */ /* 0x000fe20000000f00 */
[----:B------:R-:W-:Y:S02]  /*47b0*/  IMAD.MOV.U32 R178, RZ, RZ, R18 ;  /* 0x000000ffffb27224 */ /* 0x000fe400078e0012 */
[----:B------:R-:W-:Y:S01]  /*47c0*/  HMMA.16816.F32.BF16 R16, R8, R70, R28 ;  /* 0x000000460810723c */ /* 0x000fe2000004181c */
[----:B-1----:R-:W-:-:S04]  /*47d0*/  FFMA.FTZ R4, R158, c[0x0][0x2d0], -R0 ;  /* 0x0000b4009e047a23 */ /* 0x002fc80000010800 */
[----:B------:R1:W2:Y:S11]  /*47e0*/  MUFU.EX2 R128, R4 ;  /* 0x0000000400807308 */ /* 0x0002b60000000800 */
[----:B------:R-:W-:Y:S08]  /*47f0*/  @!UPT UIADD3 URZ, URZ, URZ, URZ ;  /* 0x0000003f3f3ff290 */ /* 0x000ff0000fffe03f */
[----:B------:R-:W-:Y:S01]  /*4800*/  IMAD.MOV.U32 R206, RZ, RZ, R19 ;  /* 0x000000ffffce7224 */ /* 0x000fe200078e0013 */
[----:B------:R-:W-:Y:S01]  /*4810*/  MOV R207, R18 ;  /* 0x0000001200cf7202 */ /* 0x000fe20000000f00 */
[----:B------:R-:W-:Y:S02]  /*4820*/  IMAD.MOV.U32 R172, RZ, RZ, R17 ;  /* 0x000000ffffac7224 */ /* 0x000fe400078e0011 */
[----:B------:R-:W-:Y:S02]  /*4830*/  IMAD.MOV.U32 R173, RZ, RZ, R16 ;  /* 0x000000ffffad7224 */ /* 0x000fe400078e0010 */
[----:B-1----:R-:W-:-:S04]  /*4840*/  FFMA.FTZ R4, R157, c[0x0][0x2d0], -R0 ;  /* 0x0000b4009d047a23 */ /* 0x002fc80000010800 */
[----:B------:R1:W-:Y:S02]  /*4850*/  MUFU.EX2 R225, R4 ;  /* 0x0000000400e17308 */ /* 0x0003e40000000800 */
[----:B-1----:R-:W-:Y:S02]  /*4860*/  FFMA.FTZ R4, R156, c[0x0][0x2d0], -R0 ;  /* 0x0000b4009c047a23 */ /* 0x002fe40000010800 */
[----:B------:R-:W-:Y:S04]  /*4870*/  HMMA.16816.F32.BF16 R156, R8, R54, R24 ;  /* 0x00000036089c723c */ /* 0x000fe80000041818 */
[----:B------:R1:W3:Y:S03]  /*4880*/  MUFU.EX2 R239, R4 ;  /* 0x0000000400ef7308 */ /* 0x0002e60000000800 */
[----:B------:R-:W-:-:S02]  /*4890*/  F2FP.BF16.PACK_AB R8, R14, R212 ;  /* 0x000000d40e08723e */ /* 0x000fc400000010ff */
[----:B------:R-:W-:Y:S02]  /*48a0*/  F2FP.BF16.PACK_AB R10, R238, R131 ;  /* 0x00000083ee0a723e */ /* 0x000fe400000010ff */
[----:B--2---:R-:W-:Y:S01]  /*48b0*/  F2FP.BF16.PACK_AB R9, R128, R129 ;  /* 0x000000818009723e */ /* 0x004fe200000010ff */
[----:B-1----:R-:W-:Y:S01]  /*48c0*/  FFMA.FTZ R4, R147, c[0x0][0x2d0], -R0 ;  /* 0x0000b40093047a23 */ /* 0x002fe20000010800 */
[----:B---3--:R-:W-:-:S03]  /*48d0*/  F2FP.BF16.PACK_AB R11, R239, R225 ;  /* 0x000000e1ef0b723e */ /* 0x008fc600000010ff */
[----:B------:R1:W-:Y:S04]  /*48e0*/  MUFU.EX2 R252, R4 ;  /* 0x0000000400fc7308 */ /* 0x0003e80000000800 */
[C---:B------:R-:W-:Y:S07]  /*48f0*/  HMMA.16816.F32.BF16 R20, R8.reuse, R44, RZ ;  /* 0x0000002c0814723c */ /* 0x040fee00000418ff */
[----:B------:R-:W-:Y:S01]  /*4900*/  MOV R44, R150 ;  /* 0x00000096002c7202 */ /* 0x000fe20000000f00 */
[----:B------:R-:W-:Y:S01]  /*4910*/  HMMA.16816.F32.BF16 R16, R8, R80, RZ ;  /* 0x000000500810723c */ /* 0x000fe200000418ff */
[----:B------:R-:W-:-:S02]  /*4920*/  IMAD.MOV.U32 R45, RZ, RZ, R151 ;  /* 0x000000ffff2d7224 */ /* 0x000fc400078e0097 */
[----:B-1----:R-:W-:-:S04]  /*4930*/  FFMA.FTZ R4, R144, c[0x0][0x2d0], -R0 ;  /* 0x0000b40090047a23 */ /* 0x002fc80000010800 */
[----:B------:R-:W-:Y:S01]  /*4940*/  MOV R81, R185 ;  /* 0x000000b900517202 */ /* 0x000fe20000000f00 */
[----:B------:R1:W2:Y:S01]  /*4950*/  MUFU.EX2 R213, R4 ;  /* 0x0000000400d57308 */ /* 0x0002a20000000800 */
[----:B------:R-:W-:Y:S01]  /*4960*/  IMAD.MOV.U32 R80, RZ, RZ, R184 ;  /* 0x000000ffff507224 */ /* 0x000fe200078e00b8 */
[C---:B------:R-:W-:Y:S07]  /*4970*/  HMMA.16816.F32.BF16 R36, R8.reuse, R84, RZ ;  /* 0x000000540824723c */ /* 0x040fee00000418ff */
[----:B------:R-:W-:Y:S01]  /*4980*/  IMAD.MOV.U32 R85, RZ, RZ, R146 ;  /* 0x000000ffff557224 */ /* 0x000fe200078e0092 */
[----:B------:R-:W-:Y:S01]  /*4990*/  HMMA.16816.F32.BF16 R32, R8, R88, RZ ;  /* 0x000000580820723c */ /* 0x000fe200000418ff */
[----:B------:R-:W-:-:S02]  /*49a0*/  IMAD.MOV.U32 R84, RZ, RZ, R134 ;  /* 0x000000ffff547224 */ /* 0x000fc400078e0086 */
[----:B-1----:R-:W-:Y:S01]  /*49b0*/  FFMA.FTZ R4, R138, c[0x0][0x2d0], -R0 ;  /* 0x0000b4008a047a23 */ /* 0x002fe20000010800 */
[----:B--2---:R-:W-:-:S04]  /*49c0*/  F2FP.BF16.PACK_AB R5, R213, R252 ;  /* 0x000000fcd505723e */ /* 0x004fc800000010ff */
[----:B------:R-:W-:Y:S01]  /*49d0*/  HMMA.16816.F32.BF16 R28, R8, R92, RZ ;  /* 0x0000005c081c723c */ /* 0x000fe200000418ff */
[----:B------:R-:W-:Y:S01]  /*49e0*/  MOV R89, R119 ;  /* 0x0000007700597202 */ /* 0x000fe20000000f00 */
[----:B------:R1:W-:Y:S01]  /*49f0*/  MUFU.EX2 R215, R4 ;  /* 0x0000000400d77308 */ /* 0x0003e20000000800 */
[----:B------:R-:W-:Y:S01]  /*4a00*/  IMAD.MOV.U32 R138, RZ, RZ, R133 ;  /* 0x000000ffff8a7224 */ /* 0x000fe200078e0085 */
[----:B------:R-:W-:-:S03]  /*4a10*/  MOV R88, R41 ;  /* 0x0000002900587202 */ /* 0x000fc60000000f00 */
[----:B------:R-:W-:Y:S01]  /*4a20*/  IMAD.MOV.U32 R93, RZ, RZ, R40 ;  /* 0x000000ffff5d7224 */ /* 0x000fe200078e0028 */
[----:B------:R-:W-:Y:S01]  /*4a30*/  HMMA.16816.F32.BF16 R24, R8, R100, RZ ;  /* 0x000000640818723c */ /* 0x000fe200000418ff */
[----:B------:R-:W-:-:S06]  /*4a40*/  IMAD.MOV.U32 R92, RZ, RZ, R250 ;  /* 0x000000ffff5c7224 */ /* 0x000fcc00078e00fa */
[----:B------:R-:W-:Y:S01]  /*4a50*/  IMAD.MOV.U32 R101, RZ, RZ, R149 ;  /* 0x000000ffff657224 */ /* 0x000fe200078e0095 */
[----:B------:R-:W-:Y:S01]  /*4a60*/  HMMA.16816.F32.BF16 R40, R8, R46, RZ ;  /* 0x0000002e0828723c */ /* 0x000fe200000418ff */
[----:B------:R-:W-:Y:S02]  /*4a70*/  IMAD.MOV.U32 R100, RZ, RZ, R251 ;  /* 0x000000ffff647224 */ /* 0x000fe400078e00fb */
[----:B-1----:R-:W-:Y:S02]  /*4a80*/  FFMA.FTZ R4, R139, c[0x0][0x2d0], -R0 ;  /* 0x0000b4008b047a23 */ /* 0x002fe40000010800 */
[----:B------:R-:W-:Y:S02]  /*4a90*/  IMAD.MOV.U32 R139, RZ, RZ, R132 ;  /* 0x000000ffff8b7224 */ /* 0x000fe400078e0084 */
[----:B------:R1:W2:Y:S02]  /*4aa0*/  MUFU.EX2 R214, R4 ;  /* 0x0000000400d67308 */ /* 0x0002a40000000800 */
[----:B-1----:R-:W-:-:S02]  /*4ab0*/  F2FP.BF16.PACK_AB R4, R235, R15 ;  /* 0x0000000feb04723e */ /* 0x002fc400000010ff */
[----:B--2---:R-:W-:-:S07]  /*4ac0*/  F2FP.BF16.PACK_AB R7, R214, R215 ;  /* 0x000000d7d607723e */ /* 0x004fce00000010ff */
[----:B------:R-:W-:Y:S07]  /*4ad0*/  HMMA.16816.F32.BF16 R184, R4, R64, R20 ;  /* 0x0000004004b8723c */ /* 0x000fee0000041814 */
[----:B------:R-:W-:Y:S01]  /*4ae0*/  IMAD.MOV.U32 R64, RZ, RZ, R145 ;  /* 0x000000ffff407224 */ /* 0x000fe200078e0091 */
[----:B------:R-:W-:Y:S01]  /*4af0*/  HMMA.16816.F32.BF16 R20, R8, R104, RZ ;  /* 0x000000680814723c */ /* 0x000fe200000418ff */
[----:B------:R-:W-:-:S06]  /*4b00*/  MOV R65, R135 ;  /* 0x0000008700417202 */ /* 0x000fcc0000000f00 */
[----:B------:R-:W-:Y:S01]  /*4b10*/  MOV R104, R249 ;  /* 0x000000f900687202 */ /* 0x000fe20000000f00 */
[----:B------:R-:W-:Y:S01]  /*4b20*/  HMMA.16816.F32.BF16 R112, R4, R48, R16 ;  /* 0x000000300470723c */ /* 0x000fe20000041810 */
[----:B------:R-:W-:-:S06]  /*4b30*/  IMAD.MOV.U32 R105, RZ, RZ, R248 ;  /* 0x000000ffff697224 */ /* 0x000fcc00078e00f8 */
[----:B------:R-:W-:Y:S01]  /*4b40*/  MOV R49, R148 ;  /* 0x0000009400317202 */ /* 0x000fe20000000f00 */
[----:B------:R-:W-:Y:S01]  /*4b50*/  HMMA.16816.F32.BF16 R16, R8, R108, RZ ;  /* 0x0000006c0810723c */ /* 0x000fe200000418ff */
[----:B------:R-:W-:-:S07]  /*4b60*/  IMAD.MOV.U32 R48, RZ, RZ, R118 ;  /* 0x000000ffff307224 */ /* 0x000fce00078e0076 */
[C---:B------:R-:W-:Y:S08]  /*4b70*/  HMMA.16816.F32.BF16 R96, R4.reuse, R76, R36 ;  /* 0x0000004c0460723c */ /* 0x040ff00000041824 */
[----:B------:R-:W-:Y:S08]  /*4b80*/  HMMA.16816.F32.BF16 R144, R4, R52, R20 ;  /* 0x000000340490723c */ /* 0x000ff00000041814 */
[C---:B------:R-:W-:Y:S07]  /*4b90*/  HMMA.16816.F32.BF16 R36, R8.reuse, R82, RZ ;  /* 0x000000520824723c */ /* 0x040fee00000418ff */
[----:B------:R-:W-:Y:S01]  /*4ba0*/  MOV R83, R44 ;  /* 0x0000002c00537202 */ /* 0x000fe20000000f00 */
[----:B------:R-:W-:Y:S01]  /*4bb0*/  HMMA.16816.F32.BF16 R20, R8, R102, RZ ;  /* 0x000000660814723c */ /* 0x000fe200000418ff */
[----:B------:R-:W-:-:S02]  /*4bc0*/  IMAD.MOV.U32 R82, RZ, RZ, R92 ;  /* 0x000000ffff527224 */ /* 0x000fc400078e005c */
[----:B------:R-:W-:Y:S01]  /*4bd0*/  IMAD.MOV.U32 R92, RZ, RZ, R93 ;  /* 0x000000ffff5c7224 */ /* 0x000fe200078e005d */
[----:B------:R-:W-:Y:S01]  /*4be0*/  MOV R93, R88 ;  /* 0x00000058005d7202 */ /* 0x000fe20000000f00 */
[----:B------:R-:W-:Y:S02]  /*4bf0*/  IMAD.MOV.U32 R88, RZ, RZ, R89 ;  /* 0x000000ffff587224 */ /* 0x000fe400078e0059 */
[----:B------:R-:W-:Y:S01]  /*4c00*/  IMAD.MOV.U32 R102, RZ, RZ, R45 ;  /* 0x000000ffff667224 */ /* 0x000fe200078e002d */
[C---:B------:R-:W-:Y:S01]  /*4c10*/  HMMA.16816.F32.BF16 R116, R4.reuse, R60, R32 ;  /* 0x0000003c0474723c */ /* 0x040fe20000041820 */
[----:B------:R-:W-:Y:S01]  /*4c20*/  IMAD.MOV.U32 R89, RZ, RZ, R84 ;  /* 0x000000ffff597224 */ /* 0x000fe200078e0054 */
[----:B------:R-:W-:Y:S01]  /*4c30*/  MOV R84, R85 ;  /* 0x0000005500547202 */ /* 0x000fe20000000f00 */
[----:B------:R-:W-:Y:S02]  /*4c40*/  IMAD.MOV.U32 R85, RZ, RZ, R64 ;  /* 0x000000ffff557224 */ /* 0x000fe400078e0040 */
[----:B------:R-:W-:Y:S01]  /*4c50*/  IMAD.MOV.U32 R64, RZ, RZ, R65 ;  /* 0x000000ffff407224 */ /* 0x000fe200078e0041 */
[----:B------:R-:W-:Y:S01]  /*4c60*/  MOV R65, R205 ;  /* 0x000000cd00417202 */ /* 0x000fe20000000f00 */
[----:B------:R-:W-:Y:S01]  /*4c70*/  IMAD.MOV.U32 R103, RZ, RZ, R104 ;  /* 0x000000ffff677224 */ /* 0x000fe200078e0068 */
[C---:B------:R-:W-:Y:S08]  /*4c80*/  HMMA.16816.F32.BF16 R148, R4.reuse, R72, R28 ;  /* 0x000000480494723c */ /* 0x040ff0000004181c */
[C---:B------:R-:W-:Y:S08]  /*4c90*/  HMMA.16816.F32.BF16 R132, R4.reuse, R68, R24 ;  /* 0x000000440484723c */ /* 0x040ff00000041818 */
[----:B------:R-:W-:Y:S08]  /*4ca0*/  HMMA.16816.F32.BF16 R248, R4, R56, R16 ;  /* 0x0000003804f8723c */ /* 0x000ff00000041810 */
[C---:B------:R-:W-:Y:S08]  /*4cb0*/  HMMA.16816.F32.BF16 R32, R8.reuse, R86, RZ ;  /* 0x000000560820723c */ /* 0x040ff000000418ff */
[C---:B------:R-:W-:Y:S08]  /*4cc0*/  HMMA.16816.F32.BF16 R28, R8.reuse, R90, RZ ;  /* 0x0000005a081c723c */ /* 0x040ff000000418ff */
[C---:B------:R-:W-:Y:S08]  /*4cd0*/  HMMA.16816.F32.BF16 R24, R8.reuse, R94, RZ ;  /* 0x0000005e0818723c */ /* 0x040ff000000418ff */
[C---:B------:R-:W-:Y:S08]  /*4ce0*/  HMMA.16816.F32.BF16 R16, R8.reuse, R106, RZ ;  /* 0x0000006a0810723c */ /* 0x040ff000000418ff */
[----:B------:R-:W-:Y:S07]  /*4cf0*/  HMMA.16816.F32.BF16 R44, R8, R110, RZ ;  /* 0x0000006e082c723c */ /* 0x000fee00000418ff */
[----:B------:R-:W-:Y:S01]  /*4d00*/  FFMA.FTZ R8, R165, c[0x0][0x2d0], -R3 ;  /* 0x0000b400a5087a23 */ /* 0x000fe20000010803 */
[----:B------:R-:W-:Y:S01]  /*4d10*/  HMMA.16816.F32.BF16 R40, R4, R66, R40 ;  /* 0x000000420428723c */ /* 0x000fe20000041828 */
[----:B------:R-:W-:-:S02]  /*4d20*/  IMAD.MOV.U32 R165, RZ, RZ, R204 ;  /* 0x000000ffffa57224 */ /* 0x000fc400078e00cc */
[----:B------:R1:W-:Y:S05]  /*4d30*/  MUFU.EX2 R204, R8 ;  /* 0x0000000800cc7308 */ /* 0x0003ea0000000800 */
[C---:B------:R-:W-:Y:S08]  /*4d40*/  HMMA.16816.F32.BF16 R36, R4.reuse, R50, R36 ;  /* 0x000000320424723c */ /* 0x040ff00000041824 */
[----:B------:R-:W-:Y:S01]  /*4d50*/  HMMA.16816.F32.BF16 R32, R4, R78, R32 ;  /* 0x0000004e0420723c */ /* 0x000fe20000041820 */
[----:B-1----:R-:W-:Y:S01]  /*4d60*/  FFMA.FTZ R8, R164, c[0x0][0x2d0], -R3 ;  /* 0x0000b400a4087a23 */ /* 0x002fe20000010803 */
[----:B------:R-:W-:-:S03]  /*4d70*/  MOV R164, R105 ;  /* 0x0000006900a47202 */ /* 0x000fc60000000f00 */
[----:B------:R1:W-:Y:S03]  /*4d80*/  MUFU.EX2 R205, R8 ;  /* 0x0000000800cd7308 */ /* 0x0003e60000000800 */
[C---:B------:R-:W-:Y:S08]  /*4d90*/  HMMA.16816.F32.BF16 R28, R4.reuse, R62, R28 ;  /* 0x0000003e041c723c */ /* 0x040ff0000004181c */
[----:B------:R-:W-:Y:S01]  /*4da0*/  HMMA.16816.F32.BF16 R72, R4, R74, R24 ;  /* 0x0000004a0448723c */ /* 0x000fe20000041818 */
[----:B------:R-:W-:Y:S01]  /*4db0*/  LDSM.16.MT88.4 R24, [R221+0x1100] ;  /* 0x00110000dd18783b */ /* 0x000fe20000004200 */
[----:B-1----:R-:W-:-:S06]  /*4dc0*/  FFMA.FTZ R8, R161, c[0x0][0x2d0], -R3 ;  /* 0x0000b400a1087a23 */ /* 0x002fcc0000010803 */
[C---:B------:R-:W-:Y:S01]  /*4dd0*/  HMMA.16816.F32.BF16 R68, R4.reuse, R70, R20 ;  /* 0x000000460444723c */ /* 0x040fe20000041814 */
[----:B------:R-:W-:Y:S01]  /*4de0*/  IMAD.MOV.U32 R161, RZ, RZ, R206 ;  /* 0x000000ffffa17224 */ /* 0x000fe200078e00ce */
[----:B------:R-:W-:Y:S01]  /*4df0*/  LDSM.16.MT88.4 R20, [R223+0x1100] ;  /* 0x00110000df14783b */ /* 0x000fe20000004200 */
[----:B------:R1:W-:Y:S05]  /*4e00*/  MUFU.EX2 R206, R8 ;  /* 0x0000000800ce7308 */ /* 0x0003ea0000000800 */
[C---:B------:R-:W-:Y:S01]  /*4e10*/  HMMA.16816.F32.BF16 R52, R4.reuse, R54, R16 ;  /* 0x000000360434723c */ /* 0x040fe20000041810 */
[----:B------:R-:W2:Y:S07]  /*4e20*/  LDSM.16.MT88.4 R16, [R220+0x1100] ;  /* 0x00110000dc10783b */ /* 0x000eae0000004200 */
[----:B------:R-:W-:Y:S01]  /*4e30*/  HMMA.16816.F32.BF16 R44, R4, R58, R44 ;  /* 0x0000003a042c723c */ /* 0x000fe2000004182c */
[----:B-1----:R-:W-:-:S02]  /*4e40*/  FFMA.FTZ R8, R160, c[0x0][0x2d0], -R3 ;  /* 0x0000b400a0087a23 */ /* 0x002fc40000010803 */
[----:B------:R-:W-:Y:S02]  /*4e50*/  IMAD.MOV.U32 R160, RZ, RZ, R207 ;  /* 0x000000ffffa07224 */ /* 0x000fe400078e00cf */
[----:B------:R1:W3:Y:S02]  /*4e60*/  MUFU.EX2 R207, R8 ;  /* 0x0000000800cf7308 */ /* 0x0002e40000000800 */
[----:B------:R-:W-:Y:S01]  /*4e70*/  FFMA.FTZ R4, R168, c[0x0][0x2d0], -R13 ;  /* 0x0000b400a8047a23 */ /* 0x000fe2000001080d */
[----:B------:R-:W-:-:S05]  /*4e80*/  MOV R168, R64 ;  /* 0x0000004000a87202 */ /* 0x000fca0000000f00 */
[----:B------:R4:W-:Y:S01]  /*4e90*/  MUFU.EX2 R64, R4 ;  /* 0x0000000400407308 */ /* 0x0009e20000000800 */
[----:B-1----:R-:W-:Y:S01]  /*4ea0*/  FFMA.FTZ R8, R167, c[0x0][0x2d0], -R0 ;  /* 0x0000b400a7087a23 */ /* 0x002fe20000010800 */
[----:B------:R-:W-:Y:S02]  /*4eb0*/  MOV R167, R172 ;  /* 0x000000ac00a77202 */ /* 0x000fe40000000f00 */
[----:B---3--:R-:W-:-:S04]  /*4ec0*/  F2FP.BF16.PACK_AB R10, R207, R206 ;  /* 0x000000cecf0a723e */ /* 0x008fc800000010ff */
[----:B------:R1:W-:Y:S01]  /*4ed0*/  MUFU.EX2 R172, R8 ;  /* 0x0000000800ac7308 */ /* 0x0003e20000000800 */
[----:B----4-:R-:W-:Y:S02]  /*4ee0*/  FFMA.FTZ R4, R169, c[0x0][0x2d0], -R13 ;  /* 0x0000b400a9047a23 */ /* 0x010fe4000001080d */
[----:B------:R-:W-:-:S05]  /*4ef0*/  IMAD.MOV.U32 R169, RZ, RZ, R65 ;  /* 0x000000ffffa97224 */ /* 0x000fca00078e0041 */
[----:B------:R3:W4:Y:S01]  /*4f00*/  MUFU.EX2 R65, R4 ;  /* 0x0000000400417308 */ /* 0x0007220000000800 */
[----:B-1----:R-:W-:Y:S02]  /*4f10*/  FFMA.FTZ R8, R166, c[0x0][0x2d0], -R0 ;  /* 0x0000b400a6087a23 */ /* 0x002fe40000010800 */
[----:B------:R-:W-:-:S05]  /*4f20*/  IMAD.MOV.U32 R166, RZ, RZ, R173 ;  /* 0x000000ffffa67224 */ /* 0x000fca00078e00ad */
[----:B------:R1:W1:Y:S01]  /*4f30*/  MUFU.EX2 R173, R8 ;  /* 0x0000000800ad7308 */ /* 0x0002620000000800 */
[----:B---3--:R-:W-:Y:S01]  /*4f40*/  FFMA.FTZ R4, R183, c[0x0][0x2d0], -R12 ;  /* 0x0000b400b7047a23 */ /* 0x008fe2000001080c */
[----:B----4-:R-:W-:-:S06]  /*4f50*/  F2FP.BF16.PACK_AB R6, R65, R64 ;  /* 0x000000404106723e */ /* 0x010fcc00000010ff */
[----:B------:R3:W-:Y:S01]  /*4f60*/  MUFU.EX2 R60, R4 ;  /* 0x00000004003c7308 */ /* 0x0007e20000000800 */
[----:B-1----:R-:W-:Y:S01]  /*4f70*/  FFMA.FTZ R8, R163, c[0x0][0x2d0], -R0 ;  /* 0x0000b400a3087a23 */ /* 0x002fe20000010800 */
[----:B------:R-:W-:Y:S01]  /*4f80*/  F2FP.BF16.PACK_AB R9, R173, R172 ;  /* 0x000000acad09723e */ /* 0x000fe200000010ff */
[----:B------:R-:W-:-:S05]  /*4f90*/  IMAD.MOV.U32 R163, RZ, RZ, R174 ;  /* 0x000000ffffa37224 */ /* 0x000fca00078e00ae */
[----:B------:R1:W-:Y:S01]  /*4fa0*/  MUFU.EX2 R174, R8 ;  /* 0x0000000800ae7308 */ /* 0x0003e20000000800 */
[----:B---3--:R-:W-:-:S07]  /*4fb0*/  FFMA.FTZ R4, R182, c[0x0][0x2d0], -R12 ;  /* 0x0000b400b6047a23 */ /* 0x008fce000001080c */
[----:B------:R3:W4:Y:S01]  /*4fc0*/  MUFU.EX2 R61, R4 ;  /* 0x00000004003d7308 */ /* 0x0007220000000800 */
[----:B-1----:R-:W-:Y:S01]  /*4fd0*/  FFMA.FTZ R8, R162, c[0x0][0x2d0], -R0 ;  /* 0x0000b400a2087a23 */ /* 0x002fe20000010800 */
[----:B------:R-:W-:-:S06]  /*4fe0*/  MOV R162, R178 ;  /* 0x000000b200a27202 */ /* 0x000fcc0000000f00 */
        /* <DEDUP_REMOVED lines=9> */
[----:B------:R-:W3:Y:S01]  /*5080*/  MUFU.EX2 R63, R4 ;  /* 0x00000004003f7308 */ /* 0x000ee20000000800 */
[----:B-1----:R-:W-:Y:S02]  /*5090*/  FFMA.FTZ R8, R170, c[0x0][0x2d0], -R13 ;  /* 0x0000b400aa087a23 */ /* 0x002fe4000001080d */
[----:B------:R-:W-:-:S05]  /*50a0*/  IMAD.MOV.U32 R170, RZ, RZ, R93 ;  /* 0x000000ffffaa7224 */ /* 0x000fca00078e005d */
[----:B------:R-:W1:Y:S01]  /*50b0*/  MUFU.EX2 R67, R8 ;  /* 0x0000000800437308 */ /* 0x000e620000000800 */
[----:B---3--:R-:W-:Y:S02]  /*50c0*/  F2FP.BF16.PACK_AB R7, R63, R62 ;  /* 0x0000003e3f07723e */ /* 0x008fe400000010ff */
[----:B-1----:R-:W-:Y:S02]  /*50d0*/  F2FP.BF16.PACK_AB R4, R67, R66 ;  /* 0x000000424304723e */ /* 0x002fe400000010ff */
[----:B------:R-:W-:-:S05]  /*50e0*/  F2FP.BF16.PACK_AB R8, R205, R204 ;  /* 0x000000cccd08723e */ /* 0x000fca00000010ff */
[-C--:B--2---:R-:W-:Y:S07]  /*50f0*/  HMMA.16816.F32.BF16 R180, R4, R16.reuse, R200 ;  /* 0x0000001004b4723c */ /* 0x084fee00000418c8 */
[----:B------:R-:W-:Y:S01]  /*5100*/  IMAD.MOV.U32 R200, RZ, RZ, R88 ;  /* 0x000000ffffc87224 */ /* 0x000fe200078e0058 */
[----:B------:R-:W-:Y:S01]  /*5110*/  HMMA.16816.F32.BF16 R184, R8, R16, R184 ;  /* 0x0000001008b8723c */ /* 0x000fe200000418b8 */
[----:B------:R-:W-:Y:S01]  /*5120*/  IMAD.MOV.U32 R202, RZ, RZ, R49 ;  /* 0x000000ffffca7224 */ /* 0x000fe200078e0031 */
[----:B------:R-:W-:Y:S01]  /*5130*/  MOV R201, R89 ;  /* 0x0000005900c97202 */ /* 0x000fe20000000f00 */
[----:B------:R-:W-:-:S05]  /*5140*/  IMAD.MOV.U32 R203, RZ, RZ, R48 ;  /* 0x000000ffffcb7224 */ /* 0x000fca00078e0030 */
[----:B------:R-:W-:Y:S07]  /*5150*/  HMMA.16816.F32.BF16 R48, R8, R24, R112 ;  /* 0x000000180830723c */ /* 0x000fee0000041870 */
[----:B------:R-:W-:Y:S01]  /*5160*/  IMAD.MOV.U32 R112, RZ, RZ, R200 ;  /* 0x000000ffff707224 */ /* 0x000fe200078e00c8 */
[-C--:B------:R-:W-:Y:S01]  /*5170*/  HMMA.16816.F32.BF16 R188, R4, R18.reuse, R188 ;  /* 0x0000001204bc723c */ /* 0x080fe200000418bc */
[----:B------:R-:W-:Y:S01]  /*5180*/  IMAD.MOV.U32 R200, RZ, RZ, R202 ;  /* 0x000000ffffc87224 */ /* 0x000fe200078e00ca */
[----:B------:R-:W-:Y:S01]  /*5190*/  MOV R202, R169 ;  /* 0x000000a900ca7202 */ /* 0x000fe20000000f00 */
[----:B------:R-:W-:Y:S01]  /*51a0*/  IMAD.MOV.U32 R169, RZ, RZ, R162 ;  /* 0x000000ffffa97224 */ /* 0x000fe200078e00a2 */
[----:B------:R-:W-:Y:S01]  /*51b0*/  MOV R114, R84 ;  /* 0x0000005400727202 */ /* 0x000fe20000000f00 */
[----:B------:R-:W-:Y:S01]  /*51c0*/  IMAD.MOV.U32 R162, RZ, RZ, R160 ;  /* 0x000000ffffa27224 */ /* 0x000fe200078e00a0 */
[----:B------:R-:W-:Y:S01]  /*51d0*/  MOV R160, R102 ;  /* 0x0000006600a07202 */ /* 0x000fe20000000f00 */
[----:B------:R-:W-:Y:S01]  /*51e0*/  IMAD.MOV.U32 R102, RZ, RZ, R81 ;  /* 0x000000ffff667224 */ /* 0x000fe200078e0051 */
[----:B------:R-:W-:Y:S01]  /*51f0*/  HMMA.16816.F32.BF16 R40, R8, R18, R40 ;  /* 0x000000120828723c */ /* 0x000fe20000041828 */
[----:B------:R-:W2:Y:S01]  /*5200*/  LDL.LU R81, [R1] ;  /* 0x0000000001517983 */ /* 0x000ea20000300800 */
[----:B------:R-:W-:Y:S01]  /*5210*/  IMAD.MOV.U32 R115, RZ, RZ, R85 ;  /* 0x000000ffff737224 */ /* 0x000fe200078e0055 */
[----:B------:R-:W-:Y:S01]  /*5220*/  MOV R113, R201 ;  /* 0x000000c900717202 */ /* 0x000fe20000000f00 */
[----:B------:R-:W-:Y:S01]  /*5230*/  IMAD.MOV.U32 R201, RZ, RZ, R203 ;  /* 0x000000ffffc97224 */ /* 0x000fe200078e00cb */
[----:B------:R-:W1:Y:S01]  /*5240*/  LDSM.16.MT88.4 R16, [R222+0x1100] ;  /* 0x00110000de10783b */ /* 0x000e620000004200 */
[----:B------:R-:W-:-:S02]  /*5250*/  IMAD.MOV.U32 R203, RZ, RZ, R168 ;  /* 0x000000ffffcb7224 */ /* 0x000fc400078e00a8 */
[----:B------:R-:W-:Y:S01]  /*5260*/  HMMA.16816.F32.BF16 R56, R4, R24, R216 ;  /* 0x000000180438723c */ /* 0x000fe200000418d8 */
[----:B------:R-:W-:Y:S01]  /*5270*/  IMAD.MOV.U32 R168, RZ, RZ, R163 ;  /* 0x000000ffffa87224 */ /* 0x000fe200078e00a3 */
[----:B------:R-:W-:Y:S01]  /*5280*/  MOV R163, R161 ;  /* 0x000000a100a37202 */ /* 0x000fe20000000f00 */
[----:B------:R-:W-:-:S04]  /*5290*/  IMAD.MOV.U32 R161, RZ, RZ, R103 ;  /* 0x000000ffffa17224 */ /* 0x000fc800078e0067 */
[----:B------:R-:W-:Y:S01]  /*52a0*/  IMAD.MOV.U32 R216, RZ, RZ, R247 ;  /* 0x000000ffffd87224 */ /* 0x000fe200078e00f7 */
[----:B------:R-:W-:Y:S01]  /*52b0*/  HMMA.16816.F32.BF16 R76, R4, R26, R120 ;  /* 0x0000001a044c723c */ /* 0x000fe20000041878 */
[----:B------:R-:W-:Y:S01]  /*52c0*/  MOV R217, R246 ;  /* 0x000000f600d97202 */ /* 0x000fe20000000f00 */
[----:B------:R-:W-:Y:S02]  /*52d0*/  IMAD.MOV.U32 R218, RZ, RZ, R245 ;  /* 0x000000ffffda7224 */ /* 0x000fe400078e00f5 */
[----:B------:R-:W-:-:S04]  /*52e0*/  IMAD.MOV.U32 R219, RZ, RZ, R244 ;  /* 0x000000ffffdb7224 */ /* 0x000fc800078e00f4 */
[C---:B------:R-:W-:Y:S01]  /*52f0*/  HMMA.16816.F32.BF16 R36, R8.reuse, R26, R36 ;  /* 0x0000001a0824723c */ /* 0x040fe20000041824 */
[----:B------:R-:W3:Y:S07]  /*5300*/  LDSM.16.MT88.4 R24, [R220+0x3100] ;  /* 0x00310000dc18783b */ /* 0x000eee0000004200 */
[-C--:B------:R-:W-:Y:S08]  /*5310*/  HMMA.16816.F32.BF16 R84, R8, R20.reuse, R96 ;  /* 0x000000140854723c */ /* 0x080ff00000041860 */
[C---:B------:R-:W-:Y:S08]  /*5320*/  HMMA.16816.F32.BF16 R88, R4.reuse, R20, R152 ;  /* 0x000000140458723c */ /* 0x040ff00000041898 */
[-C--:B-1----:R-:W-:Y:S08]  /*5330*/  HMMA.16816.F32.BF16 R104, R4, R16.reuse, R240 ;  /* 0x000000100468723c */ /* 0x082ff000000418f0 */
[----:B------:R-:W-:Y:S08]  /*5340*/  HMMA.16816.F32.BF16 R244, R8, R16, R116 ;  /* 0x0000001008f4723c */ /* 0x000ff00000041874 */
[-C--:B------:R-:W-:Y:S08]  /*5350*/  HMMA.16816.F32.BF16 R108, R4, R18.reuse, R140 ;  /* 0x00000012046c723c */ /* 0x080ff0000004188c */
[----:B------:R-:W-:Y:S01]  /*5360*/  HMMA.16816.F32.BF16 R240, R8, R18, R28 ;  /* 0x0000001208f0723c */ /* 0x000fe2000004181c */
[----:B------:R-:W1:Y:S04]  /*5370*/  LDSM.16.MT88.4 R16, [R223+0x3100] ;  /* 0x00310000df10783b */ /* 0x000e680000004200 */
[----:B------:R-:W-:Y:S03]  /*5380*/  LDSM.16.MT88.4 R28, [R222+0x3100] ;  /* 0x00310000de1c783b */ /* 0x000fe60000004200 */
[-C--:B------:R-:W-:Y:S08]  /*5390*/  HMMA.16816.F32.BF16 R92, R4, R22.reuse, R124 ;  /* 0x00000016045c723c */ /* 0x080ff0000004187c */
[----:B------:R-:W-:Y:S01]  /*53a0*/  HMMA.16816.F32.BF16 R32, R8, R22, R32 ;  /* 0x000000160820723c */ /* 0x000fe20000041820 */
[----:B------:R-:W4:Y:S01]  /*53b0*/  LDSM.16.MT88.4 R20, [R221+0x3100] ;  /* 0x00310000dd14783b */ /* 0x000f220000004200 */
[----:B------:R-:W-:-:S06]  /*53c0*/  IMAD.MOV.U32 R98, RZ, RZ, R112 ;  /* 0x000000ffff627224 */ /* 0x000fcc00078e0070 */
[----:B---3--:R-:W-:Y:S01]  /*53d0*/  HMMA.16816.F32.BF16 R120, R4, R24, R216 ;  /* 0x000000180478723c */ /* 0x008fe200000418d8 */
[----:B------:R-:W-:-:S06]  /*53e0*/  IMAD.MOV.U32 R99, RZ, RZ, R113 ;  /* 0x000000ffff637224 */ /* 0x000fcc00078e0071 */
[----:B------:R-:W-:Y:S01]  /*53f0*/  MOV R218, R114 ;  /* 0x0000007200da7202 */ /* 0x000fe20000000f00 */
[----:B------:R-:W-:Y:S01]  /*5400*/  IMAD.MOV.U32 R219, RZ, RZ, R115 ;  /* 0x000000ffffdb7224 */ /* 0x000fe200078e0073 */
[----:B------:R-:W-:Y:S01]  /*5410*/  MOV R115, R171 ;  /* 0x000000ab00737202 */ /* 0x000fe20000000f00 */
[----:B------:R-:W-:Y:S01]  /*5420*/  IMAD.MOV.U32 R114, RZ, RZ, R170 ;  /* 0x000000ffff727224 */ /* 0x000fe200078e00aa */
[----:B------:R-:W-:Y:S01]  /*5430*/  MOV R170, R166 ;  /* 0x000000a600aa7202 */ /* 0x000fe20000000f00 */
[----:B------:R-:W-:Y:S01]  /*5440*/  IMAD.MOV.U32 R171, RZ, RZ, R167 ;  /* 0x000000ffffab7224 */ /* 0x000fe200078e00a7 */
[----:B------:R-:W-:Y:S01]  /*5450*/  MOV R97, R219 ;  /* 0x000000db00617202 */ /* 0x000fe20000000f00 */
[----:B------:R-:W-:Y:S01]  /*5460*/  IMAD.MOV.U32 R167, RZ, RZ, R165 ;  /* 0x000000ffffa77224 */ /* 0x000fe200078e00a5 */
[----:B------:R-:W-:Y:S01]  /*5470*/  MOV R165, R101 ;  /* 0x0000006500a57202 */ /* 0x000fe20000000f00 */
[----:B------:R-:W-:Y:S02]  /*5480*/  IMAD.MOV.U32 R96, RZ, RZ, R218 ;  /* 0x000000ffff607224 */ /* 0x000fe400078e00da */
[----:B------:R-:W-:Y:S01]  /*5490*/  IMAD.MOV.U32 R166, RZ, RZ, R164 ;  /* 0x000000ffffa67224 */ /* 0x000fe200078e00a4 */
[----:B------:R-:W-:Y:S01]  /*54a0*/  MOV R218, R114 ;  /* 0x0000007200da7202 */ /* 0x000fe20000000f00 */
[----:B------:R-:W-:Y:S01]  /*54b0*/  IMAD.MOV.U32 R164, RZ, RZ, R100 ;  /* 0x000000ffffa47224 */ /* 0x000fe200078e0064 */
[----:B------:R-:W-:Y:S01]  /*54c0*/  MOV R100, R239 ;  /* 0x000000ef00647202 */ /* 0x000fe20000000f00 */
[----:B------:R-:W-:Y:S01]  /*54d0*/  IMAD.MOV.U32 R103, RZ, RZ, R175 ;  /* 0x000000ffff677224 */ /* 0x000fe200078e00af */
[----:B------:R-:W-:Y:S01]  /*54e0*/  MOV R113, R168 ;  /* 0x000000a800717202 */ /* 0x000fe20000000f00 */
[----:B------:R-:W-:-:S02]  /*54f0*/  IMAD.MOV.U32 R219, RZ, RZ, R115 ;  /* 0x000000ffffdb7224 */ /* 0x000fc400078e0073 */
[----:B------:R-:W-:Y:S01]  /*5500*/  IMAD.MOV.U32 R112, RZ, RZ, R169 ;  /* 0x000000ffff707224 */ /* 0x000fe200078e00a9 */
[----:B------:R-:W-:Y:S01]  /*5510*/  MOV R169, R162 ;  /* 0x000000a200a97202 */ /* 0x000fe20000000f00 */
[----:B------:R-:W-:Y:S01]  /*5520*/  IMAD.MOV.U32 R101, RZ, RZ, R238 ;  /* 0x000000ffff657224 */ /* 0x000fe200078e00ee */
[C---:B-1----:R-:W-:Y:S01]  /*5530*/  HMMA.16816.F32.BF16 R152, R4.reuse, R16, R96 ;  /* 0x000000100498723c */ /* 0x042fe20000041860 */
[----:B------:R-:W-:Y:S01]  /*5540*/  IMAD.MOV.U32 R114, RZ, RZ, R170 ;  /* 0x000000ffff727224 */ /* 0x000fe200078e00aa */
[----:B------:R1:W5:Y:S01]  /*5550*/  LDL.LU R175, [R1+0x88] ;  /* 0x0000880001af7983 */ /* 0x0003620000300800 */
[----:B------:R-:W-:Y:S01]  /*5560*/  IMAD.MOV.U32 R115, RZ, RZ, R171 ;  /* 0x000000ffff737224 */ /* 0x000fe200078e00ab */
[----:B------:R-:W-:Y:S01]  /*5570*/  MOV R171, R167 ;  /* 0x000000a700ab7202 */ /* 0x000fe20000000f00 */
[----:B------:R-:W-:Y:S01]  /*5580*/  IMAD.MOV.U32 R168, RZ, RZ, R163 ;  /* 0x000000ffffa87224 */ /* 0x000fe200078e00a3 */
[----:B------:R-:W-:Y:S01]  /*5590*/  MOV R216, R112 ;  /* 0x0000007000d87202 */ /* 0x000fe20000000f00 */
[----:B------:R-:W-:Y:S01]  /*55a0*/  IMAD.MOV.U32 R170, RZ, RZ, R166 ;  /* 0x000000ffffaa7224 */ /* 0x000fe200078e00a6 */
[----:B------:R-:W-:Y:S01]  /*55b0*/  MOV R166, R164 ;  /* 0x000000a400a67202 */ /* 0x000fe20000000f00 */
[----:B------:R-:W-:Y:S01]  /*55c0*/  IMAD.MOV.U32 R162, RZ, RZ, R160 ;  /* 0x000000ffffa27224 */ /* 0x000fe200078e00a0 */
[C---:B----4-:R-:W-:Y:S01]  /*55d0*/  HMMA.16816.F32.BF16 R136, R4.reuse, R20, R136 ;  /* 0x000000140488723c */ /* 0x050fe20000041888 */
[----:B------:R-:W-:Y:S01]  /*55e0*/  IMAD.MOV.U32 R163, RZ, RZ, R161 ;  /* 0x000000ffffa37224 */ /* 0x000fe200078e00a1 */
[----:B------:R-:W-:Y:S01]  /*55f0*/  MOV R161, R103 ;  /* 0x0000006700a17202 */ /* 0x000fe20000000f00 */
[----:B------:R-:W-:Y:S01]  /*5600*/  IMAD.MOV.U32 R167, RZ, RZ, R165 ;  /* 0x000000ffffa77224 */ /* 0x000fe200078e00a5 */
[----:B------:R1:W5:Y:S01]  /*5610*/  LDL.LU R239, [R1+0x84] ;  /* 0x0000840001ef7983 */ /* 0x0003620000300800 */
[----:B------:R-:W-:Y:S01]  /*5620*/  IMAD.MOV.U32 R160, RZ, RZ, R102 ;  /* 0x000000ffffa07224 */ /* 0x000fe200078e0066 */
[----:B------:R-:W-:Y:S01]  /*5630*/  MOV R102, R237 ;  /* 0x000000ed00667202 */ /* 0x000fe20000000f00 */
[----:B------:R-:W-:Y:S01]  /*5640*/  IMAD.MOV.U32 R164, RZ, RZ, R100 ;  /* 0x000000ffffa47224 */ /* 0x000fe200078e0064 */
[----:B------:R-:W-:Y:S01]  /*5650*/  HMMA.16816.F32.BF16 R200, R4, R28, R200 ;  /* 0x0000001c04c8723c */ /* 0x000fe200000418c8 */
[----:B------:R-:W-:-:S02]  /*5660*/  IMAD.MOV.U32 R165, RZ, RZ, R101 ;  /* 0x000000ffffa57224 */ /* 0x000fc400078e0065 */
[----:B------:R-:W-:Y:S02]  /*5670*/  IMAD.MOV.U32 R98, RZ, RZ, R218 ;  /* 0x000000ffff627224 */ /* 0x000fe400078e00da */
[----:B------:R-:W-:Y:S01]  /*5680*/  IMAD.MOV.U32 R99, RZ, RZ, R219 ;  /* 0x000000ffff637224 */ /* 0x000fe200078e00db */
[----:B------:R-:W-:Y:S01]  /*5690*/  MOV R219, R115 ;  /* 0x0000007300db7202 */ /* 0x000fe20000000f00 */
[----:B------:R-:W-:Y:S01]  /*56a0*/  IMAD.MOV.U32 R217, RZ, RZ, R113 ;  /* 0x000000ffffd97224 */ /* 0x000fe200078e0071 */
[----:B------:R-:W-:Y:S01]  /*56b0*/  MOV R101, R234 ;  /* 0x000000ea00657202 */ /* 0x000fe20000000f00 */
[----:B------:R-:W-:Y:S01]  /*56c0*/  IMAD.MOV.U32 R100, RZ, RZ, R235 ;  /* 0x000000ffff647224 */ /* 0x000fe200078e00eb */
[----:B------:R-:W-:Y:S01]  /*56d0*/  HMMA.16816.F32.BF16 R156, R4, R18, R156 ;  /* 0x00000012049c723c */ /* 0x000fe2000004189c */
[----:B------:R-:W-:Y:S01]  /*56e0*/  IMAD.MOV.U32 R218, RZ, RZ, R114 ;  /* 0x000000ffffda7224 */ /* 0x000fe200078e0072 */
[----:B------:R-:W-:Y:S01]  /*56f0*/  MOV R114, R170 ;  /* 0x000000aa00727202 */ /* 0x000fe20000000f00 */
[----:B------:R-:W-:Y:S01]  /*5700*/  IMAD.MOV.U32 R112, RZ, RZ, R169 ;  /* 0x000000ffff707224 */ /* 0x000fe200078e00a9 */
[----:B------:R1:W5:Y:S01]  /*5710*/  LDL.LU R238, [R1+0x80] ;  /* 0x0000800001ee7983 */ /* 0x0003620000300800 */
[----:B------:R-:W-:-:S02]  /*5720*/  IMAD.MOV.U32 R103, RZ, RZ, R236 ;  /* 0x000000ffff677224 */ /* 0x000fc400078e00ec */
        /* <DEDUP_REMOVED lines=12> */
[----:B------:R-:W-:-:S02]  /*57f0*/  IMAD.MOV.U32 R166, RZ, RZ, R164 ;  /* 0x000000ffffa67224 */ /* 0x000fc400078e00a4 */
[----:B------:R-:W-:Y:S02]  /*5800*/  IMAD.MOV.U32 R125, RZ, RZ, R99 ;  /* 0x000000ffff7d7224 */ /* 0x000fe400078e0063 */
        /* <DEDUP_REMOVED lines=21> */
[----:B------:R1:W5:Y:S01]  /*5960*/  LDL.LU R236, [R1+0x78] ;  /* 0x0000780001ec7983 */ /* 0x0003620000300800 */
[----:B------:R-:W-:Y:S01]  /*5970*/  IMAD.MOV.U32 R113, RZ, RZ, R169 ;  /* 0x000000ffff717224 */ /* 0x000fe200078e00a9 */
[----:B------:R-:W-:Y:S01]  /*5980*/  MOV R169, R166 ;  /* 0x000000a600a97202 */ /* 0x000fe20000000f00 */
        /* <DEDUP_REMOVED lines=37> */
[----:B------:R1:W5:Y:S03]  /*5be0*/  LDL.LU R234, [R1+0x70] ;  /* 0x0000700001ea7983 */ /* 0x0003660000300800 */
[----:B------:R-:W-:Y:S01]  /*5bf0*/  MOV R119, R99 ;  /* 0x0000006300777202 */ /* 0x000fe20000000f00 */
[----:B------:R-:W-:Y:S01]  /*5c00*/  IMAD.MOV.U32 R99, RZ, RZ, R160 ;  /* 0x000000ffff637224 */ /* 0x000fe200078e00a0 */
[----:B------:R-:W-:Y:S01]  /*5c10*/  MOV R160, R103 ;  /* 0x0000006700a07202 */ /* 0x000fe20000000f00 */
[----:B------:R-:W-:Y:S01]  /*5c20*/  IMAD.MOV.U32 R97, RZ, RZ, R100 ;  /* 0x000000ffff617224 */ /* 0x000fe200078e0064 */
[----:B------:R-:W-:Y:S01]  /*5c30*/  MOV R96, R101 ;  /* 0x0000006500607202 */ /* 0x000fe20000000f00 */
[-C--:B------:R-:W-:Y:S01]  /*5c40*/  HMMA.16816.F32.BF16 R44, R8, R30.reuse, R44 ;  /* 0x0000001e082c723c */ /* 0x080fe2000004182c */
[----:B------:R-:W-:Y:S01]  /*5c50*/  IMAD.MOV.U32 R130, RZ, RZ, R227 ;  /* 0x000000ffff827224 */ /* 0x000fe200078e00e3 */
[----:B------:R1:W5:Y:S04]  /*5c60*/  LDL.LU R233, [R1+0x6c] ;  /* 0x00006c0001e97983 */ /* 0x0003680000300800 */
[----:B------:R1:W5:Y:S02]  /*5c70*/  LDL.LU R232, [R1+0x68] ;  /* 0x0000680001e87983 */ /* 0x0003640000300800 */
[----:B------:R-:W-:Y:S02]  /*5c80*/  HMMA.16816.F32.BF16 R100, R4, R30, R208 ;  /* 0x0000001e0464723c */ /* 0x000fe400000418d0 */
[----:B------:R1:W5:Y:S04]  /*5c90*/  LDL.LU R231, [R1+0x64] ;  /* 0x0000640001e77983 */ /* 0x0003680000300800 */
[----:B------:R1:W5:Y:S01]  /*5ca0*/  LDL.LU R230, [R1+0x60] ;  /* 0x0000600001e67983 */ /* 0x0003620000300800 */
[----:B------:R-:W-:Y:S01]  /*5cb0*/  IMAD.MOV.U32 R210, RZ, RZ, R119 ;  /* 0x000000ffffd27224 */ /* 0x000fe200078e0077 */
[----:B------:R-:W-:Y:S01]  /*5cc0*/  MOV R211, R216 ;  /* 0x000000d800d37202 */ /* 0x000fe20000000f00 */
[----:B------:R-:W-:Y:S01]  /*5cd0*/  IMAD.MOV.U32 R7, RZ, RZ, R217 ;  /* 0x000000ffff077224 */ /* 0x000fe200078e00d9 */
[----:B------:R-:W-:Y:S01]  /*5ce0*/  MOV R5, R218 ;  /* 0x000000da00057202 */ /* 0x000fe20000000f00 */
[----:B------:R-:W-:-:S02]  /*5cf0*/  IMAD.MOV.U32 R6, RZ, RZ, R219 ;  /* 0x000000ffff067224 */ /* 0x000fc400078e00db */
[----:B------:R-:W-:Y:S01]  /*5d00*/  FFMA.FTZ R4, R198, c[0x0][0x2d0], -R3 ;  /* 0x0000b400c6047a23 */ /* 0x000fe20000010803 */
[C---:B------:R-:W-:Y:S01]  /*5d10*/  HMMA.16816.F32.BF16 R216, R8.reuse, R26, R72 ;  /* 0x0000001a08d8723c */ /* 0x040fe20000041848 */
[----:B------:R-:W-:Y:S01]  /*5d20*/  IMAD.MOV.U32 R31, RZ, RZ, R167 ;  /* 0x000000ffff1f7224 */ /* 0x000fe200078e00a7 */
[----:B------:R-:W-:Y:S01]  /*5d30*/  MOV R30, R164 ;  /* 0x000000a4001e7202 */ /* 0x000fe20000000f00 */
[----:B------:R1:W5:Y:S04]  /*5d40*/  LDL.LU R229, [R1+0x5c] ;  /* 0x00005c0001e57983 */ /* 0x0003680000300800 */
[----:B------:R-:W-:Y:S01]  /*5d50*/  MOV R74, R210 ;  /* 0x000000d2004a7202 */ /* 0x000fe20000000f00 */
[----:B------:R-:W-:Y:S01]  /*5d60*/  IMAD.MOV.U32 R75, RZ, RZ, R211 ;  /* 0x000000ffff4b7224 */ /* 0x000fe200078e00d3 */
[C---:B------:R-:W-:Y:S01]  /*5d70*/  HMMA.16816.F32.BF16 R116, R8.reuse, R24, R148 ;  /* 0x000000180874723c */ /* 0x040fe20000041894 */
[----:B------:R1:W5:Y:S04]  /*5d80*/  LDL.LU R228, [R1+0x58] ;  /* 0x0000580001e47983 */ /* 0x0003680000300800 */
[----:B------:R1:W5:Y:S03]  /*5d90*/  LDL.LU R227, [R1+0x54] ;  /* 0x0000540001e37983 */ /* 0x0003660000300800 */
[C---:B------:R-:W-:Y:S01]  /*5da0*/  HMMA.16816.F32.BF16 R208, R8.reuse, R22, R68 ;  /* 0x0000001608d0723c */ /* 0x040fe20000041844 */
[----:B------:R3:W-:Y:S01]  /*5db0*/  MUFU.EX2 R23, R4 ;  /* 0x0000000400177308 */ /* 0x0007e20000000800 */
[----:B------:R1:W5:Y:S04]  /*5dc0*/  LDL.LU R226, [R1+0x50] ;  /* 0x0000500001e27983 */ /* 0x0003680000300800 */
[----:B------:R1:W5:Y:S02]  /*5dd0*/  LDL.LU R225, [R1+0x4c] ;  /* 0x00004c0001e17983 */ /* 0x0003640000300800 */
[----:B------:R-:W-:Y:S02]  /*5de0*/  HMMA.16816.F32.BF16 R148, R8, R16, R144 ;  /* 0x000000100894723c */ /* 0x000fe40000041890 */
[----:B------:R-:W-:Y:S04]  /*5df0*/  LDSM.16.MT88.4 R144, [R221+0x3900] ;  /* 0x00390000dd90783b */ /* 0x000fe80000004200 */
[----:B------:R1:W5:Y:S01]  /*5e00*/  LDL.LU R224, [R1+0x48] ;  /* 0x0000480001e07983 */ /* 0x0003620000300800 */
[----:B---3--:R-:W-:-:S03]  /*5e10*/  FFMA.FTZ R4, R197, c[0x0][0x2d0], -R3 ;  /* 0x0000b400c5047a23 */ /* 0x008fc60000010803 */
[----:B------:R1:W5:Y:S01]  /*5e20*/  LDL.LU R179, [R1+0x44] ;  /* 0x0000440001b37983 */ /* 0x0003620000300800 */
[----:B------:R3:W4:Y:S02]  /*5e30*/  MUFU.EX2 R24, R4 ;  /* 0x0000000400187308 */ /* 0x0007240000000800 */
[--C-:B---3--:R-:W-:Y:S02]  /*5e40*/  FFMA.FTZ R4, R199, c[0x0][0x2d0], -R3.reuse ;  /* 0x0000b400c7047a23 */ /* 0x108fe40000010803 */
[----:B------:R-:W-:-:S04]  /*5e50*/  FFMA.FTZ R3, R196, c[0x0][0x2d0], -R3 ;  /* 0x0000b400c4037a23 */ /* 0x000fc80000010803 */
[----:B------:R3:W-:Y:S02]  /*5e60*/  MUFU.EX2 R25, R3 ;  /* 0x0000000300197308 */ /* 0x0007e40000000800 */
[----:B---3--:R-:W-:-:S06]  /*5e70*/  FFMA.FTZ R3, R195, c[0x0][0x2d0], -R0 ;  /* 0x0000b400c3037a23 */ /* 0x008fcc0000010800 */
[----:B------:R3:W-:Y:S02]  /*5e80*/  MUFU.EX2 R20, R3 ;  /* 0x0000000300147308 */ /* 0x0007e40000000800 */
[----:B---3--:R-:W-:-:S06]  /*5e90*/  FFMA.FTZ R3, R194, c[0x0][0x2d0], -R0 ;  /* 0x0000b400c2037a23 */ /* 0x008fcc0000010800 */
[----:B------:R3:W1:Y:S02]  /*5ea0*/  MUFU.EX2 R21, R3 ;  /* 0x0000000300157308 */ /* 0x0006640000000800 */
[--C-:B---3--:R-:W-:Y:S02]  /*5eb0*/  FFMA.FTZ R3, R193, c[0x0][0x2d0], -R0.reuse ;  /* 0x0000b400c1037a23 */ /* 0x108fe40000010800 */
[----:B------:R-:W-:Y:S02]  /*5ec0*/  FFMA.FTZ R0, R192, c[0x0][0x2d0], -R0 ;  /* 0x0000b400c0007a23 */ /* 0x000fe40000010800 */
[----:B------:R-:W3:Y:S02]  /*5ed0*/  LDSM.16.MT88.4 R192, [R220+0x1900] ;  /* 0x00190000dcc0783b */ /* 0x000ee40000004200 */
[----:B------:R1:W-:Y:S02]  /*5ee0*/  MUFU.EX2 R19, R0 ;  /* 0x0000000000137308 */ /* 0x0003e40000000800 */
[----:B-1----:R-:W-:-:S06]  /*5ef0*/  FFMA.FTZ R0, R74, c[0x0][0x2d0], -R13 ;  /* 0x0000b4004a007a23 */ /* 0x002fcc000001080d */
[----:B------:R1:W-:Y:S02]  /*5f00*/  MUFU.EX2 R16, R0 ;  /* 0x0000000000107308 */ /* 0x0003e40000000800 */
[----:B-1----:R-:W-:-:S06]  /*5f10*/  FFMA.FTZ R0, R75, c[0x0][0x2d0], -R13 ;  /* 0x0000b4004b007a23 */ /* 0x002fcc000001080d */
[----:B------:R1:W-:Y:S02]  /*5f20*/  MUFU.EX2 R17, R0 ;  /* 0x0000000000117308 */ /* 0x0003e40000000800 */
[----:B-1----:R-:W-:Y:S01]  /*5f30*/  FFMA.FTZ R0, R5, c[0x0][0x2d0], -R13 ;  /* 0x0000b40005007a23 */ /* 0x002fe2000001080d */
[----:B------:R-:W-:Y:S02]  /*5f40*/  MOV R5, R7 ;  /* 0x0000000700057202 */ /* 0x000fe40000000f00 */
[----:B------:R-:W-:-:S03]  /*5f50*/  MOV R7, R97 ;  /* 0x0000006100077202 */ /* 0x000fc60000000f00 */
[----:B------:R1:W-:Y:S01]  /*5f60*/  MUFU.EX2 R18, R0 ;  /* 0x0000000000127308 */ /* 0x0003e20000000800 */
[----:B------:R-:W-:Y:S02]  /*5f70*/  MOV R97, R99 ;  /* 0x0000006300617202 */ /* 0x000fe40000000f00 */
[----:B------:R-:W-:Y:S01]  /*5f80*/  MOV R99, R113 ;  /* 0x0000007100637202 */ /* 0x000fe20000000f00 */
[----:B------:R-:W-:Y:S02]  /*5f90*/  IMAD.MOV.U32 R113, RZ, RZ, R168 ;  /* 0x000000ffff717224 */ /* 0x000fe400078e00a8 */
[----:B------:R-:W-:Y:S02]  /*5fa0*/  IMAD.MOV.U32 R168, RZ, RZ, R15 ;  /* 0x000000ffffa87224 */ /* 0x000fe400078e000f */
[----:B-1----:R-:W-:-:S04]  /*5fb0*/  FFMA.FTZ R0, R6, c[0x0][0x2d0], -R13 ;  /* 0x0000b40006007a23 */ /* 0x002fc8000001080d */
[----:B------:R1:W-:Y:S01]  /*5fc0*/  MUFU.EX2 R15, R0 ;  /* 0x00000000000f7308 */ /* 0x0003e20000000800 */
[----:B------:R-:W-:Y:S01]  /*5fd0*/  HMMA.16816.F32.BF16 R196, R8, R28, R248 ;  /* 0x0000001c08c4723c */ /* 0x000fe200000418f8 */
[----:B-1----:R-:W-:-:S06]  /*5fe0*/  FFMA.FTZ R0, R83, c[0x0][0x2d0], -R12 ;  /* 0x0000b40053007a23 */ /* 0x002fcc000001080c */
[----:B------:R1:W-:Y:S01]  /*5ff0*/  MUFU.EX2 R27, R0 ;  /* 0x00000000001b7308 */ /* 0x0003e20000000800 */
[----:B------:R-:W-:-:S07]  /*6000*/  FADD.FTZ R9, R212, R14 ;  /* 0x0000000ed4097221 */ /* 0x000fce0000010000 */
[----:B------:R2:W-:Y:S01]  /*6010*/  MUFU.EX2 R22, R3 ;  /* 0x0000000300167308 */ /* 0x0005e20000000800 */
[----:B-1----:R-:W-:-:S07]  /*6020*/  FFMA.FTZ R0, R80, c[0x0][0x2d0], -R12 ;  /* 0x0000b40050007a23 */ /* 0x002fce000001080c */
[----:B------:R1:W-:Y:S01]  /*6030*/  MUFU.EX2 R13, R0 ;  /* 0x00000000000d7308 */ /* 0x0003e20000000800 */
[----:B--2---:R-:W-:-:S07]  /*6040*/  FFMA.FTZ R3, R81, c[0x0][0x2d0], -R12 ;  /* 0x0000b40051037a23 */ /* 0x004fce000001080c */
[----:B------:R-:W2:Y:S01]  /*6050*/  MUFU.EX2 R26, R4 ;  /* 0x00000004001a7308 */ /* 0x000ea20000000800 */
[----:B-1----:R-:W-:-:S07]  /*6060*/  FFMA.FTZ R0, R5, c[0x0][0x2d0], -R12 ;  /* 0x0000b40005007a23 */ /* 0x002fce000001080c */
[----:B------:R-:W-:Y:S01]  /*6070*/  MUFU.EX2 R12, R3 ;  /* 0x00000003000c7308 */ /* 0x000fe20000000800 */
[----:B------:R-:W-:-:S07]  /*6080*/  IMAD.MOV.U32 R6, RZ, RZ, R96 ;  /* 0x000000ffff067224 */ /* 0x000fce00078e0060 */
[----:B------:R-:W1:Y:S01]  /*6090*/  MUFU.EX2 R14, R0 ;  /* 0x00000000000e7308 */ /* 0x000e620000000800 */
[----:B------:R-:W-:Y:S02]  /*60a0*/  IMAD.MOV.U32 R96, RZ, RZ, R98 ;  /* 0x000000ffff607224 */ /* 0x000fe400078e0062 */
[----:B------:R-:W-:Y:S02]  /*60b0*/  IMAD.MOV.U32 R98, RZ, RZ, R112 ;  /* 0x000000ffff627224 */ /* 0x000fe400078e0070 */
[----:B------:R-:W-:Y:S01]  /*60c0*/  IMAD.MOV.U32 R112, RZ, RZ, R114 ;  /* 0x000000ffff707224 */ /* 0x000fe200078e0072 */
[----:B------:R-:W-:Y:S02]  /*60d0*/  MOV R114, R169 ;  /* 0x000000a900727202 */ /* 0x000fe40000000f00 */
[----:B------:R-:W-:Y:S02]  /*60e0*/  MOV R169, R82 ;  /* 0x0000005200a97202 */ /* 0x000fe40000000f00 */
[----:B------:R-:W3:Y:S01]  /*60f0*/  LDSM.16.MT88.4 R80, [R221+0x1900] ;  /* 0x00190000dd50783b */ /* 0x000ee20000004200 */
        /* <DEDUP_REMOVED lines=8> */
[----:B------:R-:W-:-:S02]  /*6180*/  MOV R28, R166 ;  /* 0x000000a6001c7202 */ /* 0x000fc40000000f00 */
[----:B----4-:R-:W-:Y:S02]  /*6190*/  F2FP.BF16.PACK_AB R168, R24, R23 ;  /* 0x0000001718a8723e */ /* 0x010fe400000010ff */
[----:B------:R-:W-:Y:S02]  /*61a0*/  F2FP.BF16.PACK_AB R169, R21, R20 ;  /* 0x0000001415a9723e */ /* 0x000fe400000010ff */
[----:B--2---:R-:W-:Y:S02]  /*61b0*/  F2FP.BF16.PACK_AB R170, R25, R26 ;  /* 0x0000001a19aa723e */ /* 0x004fe400000010ff */
[----:B------:R-:W-:Y:S02]  /*61c0*/  F2FP.BF16.PACK_AB R171, R19, R22 ;  /* 0x0000001613ab723e */ /* 0x000fe400000010ff */
[----:B------:R-:W-:Y:S02]  /*61d0*/  F2FP.BF16.PACK_AB R164, R17, R16 ;  /* 0x0000001011a4723e */ /* 0x000fe400000010ff */
[----:B------:R-:W-:-:S02]  /*61e0*/  F2FP.BF16.PACK_AB R165, R13, R27 ;  /* 0x0000001b0da5723e */ /* 0x000fc400000010ff */
[----:B------:R-:W-:Y:S02]  /*61f0*/  F2FP.BF16.PACK_AB R166, R15, R18 ;  /* 0x000000120fa6723e */ /* 0x000fe400000010ff */
[----:B-1----:R-:W-:Y:S01]  /*6200*/  F2FP.BF16.PACK_AB R167, R14, R12 ;  /* 0x0000000c0ea7723e */ /* 0x002fe200000010ff */
[-C--:B---3--:R-:W-:Y:S08]  /*6210*/  HMMA.16816.F32.BF16 R184, R168, R192.reuse, R184 ;  /* 0x000000c0a8b8723c */ /* 0x088ff000000418b8 */
[C---:B------:R-:W-:Y:S08]  /*6220*/  HMMA.16816.F32.BF16 R180, R164.reuse, R192, R180 ;  /* 0x000000c0a4b4723c */ /* 0x040ff000000418b4 */
[-C--:B------:R-:W-:Y:S08]  /*6230*/  HMMA.16816.F32.BF16 R188, R164, R194.reuse, R188 ;  /* 0x000000c2a4bc723c */ /* 0x080ff000000418bc */
[----:B------:R-:W-:Y:S07]  /*6240*/  HMMA.16816.F32.BF16 R192, R168, R194, R40 ;  /* 0x000000c2a8c0723c */ /* 0x000fee0000041828 */
[----:B------:R-:W-:Y:S01]  /*6250*/  MOV R43, R5 ;  /* 0x00000005002b7202 */ /* 0x000fe20000000f00 */
[----:B------:R-:W-:Y:S01]  /*6260*/  IMAD.MOV.U32 R42, RZ, RZ, R6 ;  /* 0x000000ffff2a7224 */ /* 0x000fe200078e0006 */
[----:B------:R-:W-:-:S02]  /*6270*/  MOV R41, R7 ;  /* 0x0000000700297202 */ /* 0x000fc40000000f00 */
[----:B------:R-:W1:Y:S01]  /*6280*/  LDSM.16.MT88.4 R4, [R222+0x3900] ;  /* 0x00390000de04783b */ /* 0x000e620000004200 */
[----:B------:R-:W-:Y:S01]  /*6290*/  IMAD.MOV.U32 R72, RZ, RZ, R97 ;  /* 0x000000ffff487224 */ /* 0x000fe200078e0061 */
[----:B------:R-:W-:Y:S01]  /*62a0*/  MOV R73, R98 ;  /* 0x0000006200497202 */ /* 0x000fe20000000f00 */
[----:B------:R-:W-:Y:S01]  /*62b0*/  IMAD.MOV.U32 R74, RZ, RZ, R99 ;  /* 0x000000ffff4a7224 */ /* 0x000fe200078e0063 */
[----:B------:R-:W-:Y:S01]  /*62c0*/  MOV R71, R96 ;  /* 0x0000006000477202 */ /* 0x000fe20000000f00 */
[----:B------:R-:W-:Y:S01]  /*62d0*/  IMAD.MOV.U32 R29, RZ, RZ, R75 ;  /* 0x000000ffff1d7224 */ /* 0x000fe200078e004b */
[----:B------:R-:W-:Y:S01]  /*62e0*/  MOV R250, R72 ;  /* 0x0000004800fa7202 */ /* 0x000fe20000000f00 */
[----:B------:R-:W-:Y:S01]  /*62f0*/  IMAD.MOV.U32 R249, RZ, RZ, R73 ;  /* 0x000000fffff97224 */ /* 0x000fe200078e0049 */
[----:B------:R-:W-:Y:S02]  /*6300*/  MOV R248, R74 ;  /* 0x0000004a00f87202 */ /* 0x000fe40000000f00 */
[----:B------:R-:W-:Y:S01]  /*6310*/  MOV R3, R161 ;  /* 0x000000a100037202 */ /* 0x000fe20000000f00 */
[----:B------:R-:W-:Y:S01]  /*6320*/  HMMA.16816.F32.BF16 R72, R164, R80, R56 ;  /* 0x00000050a448723c */ /* 0x000fe20000041838 */
[----:B------:R-:W-:Y:S01]  /*6330*/  MOV R0, R131 ;  /* 0x0000008300007202 */ /* 0x000fe20000000f00 */
[----:B------:R-:W-:Y:S01]  /*6340*/  FADD.FTZ R11, R70, R69 ;  /* 0x00000045460b7221 */ /* 0x000fe20000010000 */
[----:B------:R-:W2:Y:S01]  /*6350*/  LDSM.16.MT88.4 R96, [R223+0x1900] ;  /* 0x00190000df60783b */ /* 0x000ea20000004200 */
[----:B------:R-:W-:-:S03]  /*6360*/  IMAD.MOV.U32 R251, RZ, RZ, R71 ;  /* 0x000000fffffb7224 */ /* 0x000fc600078e0047 */
[----:B------:R-:W-:Y:S01]  /*6370*/  IMAD.MOV.U32 R58, RZ, RZ, R130 ;  /* 0x000000ffff3a7224 */ /* 0x000fe200078e0082 */
[----:B------:R-:W-:Y:S01]  /*6380*/  HMMA.16816.F32.BF16 R68, R168, R80, R48 ;  /* 0x00000050a844723c */ /* 0x000fe20000041830 */
[----:B------:R-:W-:Y:S02]  /*6390*/  IMAD.MOV.U32 R10, RZ, RZ, R162 ;  /* 0x000000ffff0a7224 */ /* 0x000fe400078e00a2 */
[----:B------:R-:W-:Y:S02]  /*63a0*/  FADD.FTZ R3, R3, R58 ;  /* 0x0000003a03037221 */ /* 0x000fe40000010000 */
[----:B------:R-:W-:Y:S02]  /*63b0*/  FADD.FTZ R0, R0, R9 ;  /* 0x0000000900007221 */ /* 0x000fe40000010000 */
[----:B------:R-:W-:Y:S01]  /*63c0*/  MOV R49, R115 ;  /* 0x0000007300317202 */ /* 0x000fe20000000f00 */
[----:B------:R-:W-:Y:S01]  /*63d0*/  FADD.FTZ R8, R129, R128 ;  /* 0x0000008081087221 */ /* 0x000fe20000010000 */
[----:B------:R-:W-:Y:S01]  /*63e0*/  MOV R48, R163 ;  /* 0x000000a300307202 */ /* 0x000fe20000000f00 */
[----:B------:R-:W-:-:S02]  /*63f0*/  IMAD.MOV.U32 R59, RZ, RZ, R160 ;  /* 0x000000ffff3b7224 */ /* 0x000fc400078e00a0 */
[----:B------:R-:W-:Y:S01]  /*6400*/  IMAD.MOV.U32 R40, RZ, RZ, R112 ;  /* 0x000000ffff287224 */ /* 0x000fe200078e0070 */
[----:B------:R-:W-:Y:S01]  /*6410*/  MOV R51, R113 ;  /* 0x0000007100337202 */ /* 0x000fe20000000f00 */
[----:B------:R-:W-:Y:S01]  /*6420*/  FADD.FTZ R10, R10, R3 ;  /* 0x000000030a0a7221 */ /* 0x000fe20000010000 */
[----:B------:R-:W-:Y:S01]  /*6430*/  LDSM.16.MT88.4 R128, [R220+0x3900] ;  /* 0x00390000dc80783b */ /* 0x000fe20000004200 */
[----:B------:R-:W-:Y:S02]  /*6440*/  FADD.FTZ R9, R49, R0 ;  /* 0x0000000031097221 */ /* 0x000fe40000010000 */
[----:B------:R-:W-:Y:S01]  /*6450*/  IMAD.MOV.U32 R50, RZ, RZ, R114 ;  /* 0x000000ffff327224 */ /* 0x000fe200078e0072 */
[----:B------:R-:W-:Y:S01]  /*6460*/  LDSM.16.MT88.4 R160, [R223+0x3900] ;  /* 0x00390000dfa0783b */ /* 0x000fe20000004200 */
[----:B------:R-:W-:Y:S01]  /*6470*/  FADD.FTZ R8, R59, R8 ;  /* 0x000000083b087221 */ /* 0x000fe20000010000 */
[----:B-1----:R-:W-:Y:S01]  /*6480*/  HMMA.16816.F32.BF16 R200, R164, R4, R200 ;  /* 0x00000004a4c8723c */ /* 0x002fe200000418c8 */
[----:B------:R-:W-:Y:S01]  /*6490*/  FADD.FTZ R11, R48, R11 ;  /* 0x0000000b300b7221 */ /* 0x000fe20000010000 */
[----:B------:R-:W1:Y:S01]  /*64a0*/  LDSM.16.MT88.4 R112, [R222+0x1900] ;  /* 0x00190000de70783b */ /* 0x000e620000004200 */
[----:B------:R-:W-:-:S02]  /*64b0*/  FADD.FTZ R0, R40, R10 ;  /* 0x0000000a28007221 */ /* 0x000fc40000010000 */
[----:B------:R-:W-:-:S03]  /*64c0*/  FADD.FTZ R9, R41, R9 ;  /* 0x0000000929097221 */ /* 0x000fc60000010000 */
[----:B------:R-:W-:Y:S01]  /*64d0*/  HMMA.16816.F32.BF16 R196, R168, R4, R196 ;  /* 0x00000004a8c4723c */ /* 0x000fe200000418c4 */
[----:B------:R-:W-:-:S06]  /*64e0*/  FADD.FTZ R3, R51, R11 ;  /* 0x0000000b33037221 */ /* 0x000fcc0000010000 */
[----:B------:R-:W-:Y:S02]  /*64f0*/  FADD.FTZ R4, R50, R8 ;  /* 0x0000000832047221 */ /* 0x000fe40000010000 */
[----:B------:R-:W-:Y:S02]  /*6500*/  FADD.FTZ R5, R43, R0 ;  /* 0x000000002b057221 */ /* 0x000fe40000010000 */
[----:B------:R-:W-:Y:S02]  /*6510*/  FADD.FTZ R0, R212, R9 ;  /* 0x00000009d4007221 */ /* 0x000fe40000010000 */
[----:B------:R-:W-:Y:S02]  /*6520*/  FADD.FTZ R8, R252, R4 ;  /* 0x00000004fc087221 */ /* 0x000fe40000010000 */
[----:B------:R-:W-:Y:S02]  /*6530*/  FADD.FTZ R4, R42, R3 ;  /* 0x000000032a047221 */ /* 0x000fe40000010000 */
[----:B------:R-:W-:-:S02]  /*6540*/  FADD.FTZ R0, R28, R0 ;  /* 0x000000001c007221 */ /* 0x000fc40000010000 */
        /* <DEDUP_REMOVED lines=33> */
[----:B------:R-:W-:Y:S01]  /*6760*/  FADD.FTZ R5, R13, R5 ;  /* 0x000000050d057221 */ /* 0x000fe20000010000 */
[----:B------:R-:W-:Y:S01]  /*6770*/  HMMA.16816.F32.BF16 R76, R164, R82, R76 ;  /* 0x00000052a44c723c */ /* 0x000fe2000004184c */
[----:B------:R-:W-:Y:S02]  /*6780*/  FADD.FTZ R4, R17, R4 ;  /* 0x0000000411047221 */ /* 0x000fe40000010000 */
[----:B------:R-:W-:-:S02]  /*6790*/  FADD.FTZ R0, R25, R0 ;  /* 0x0000000019007221 */ /* 0x000fc40000010000 */
[----:B------:R-:W-:-:S03]  /*67a0*/  FADD.FTZ R3, R22, R3 ;  /* 0x0000000316037221 */ /* 0x000fc60000010000 */
[----:B--2---:R-:W-:Y:S01]  /*67b0*/  HMMA.16816.F32.BF16 R88, R164, R96, R88 ;  /* 0x00000060a458723c */ /* 0x004fe20000041858 */
[----:B------:R-:W-:Y:S02]  /*67c0*/  FADD.FTZ R5, R12, R5 ;  /* 0x000000050c057221 */ /* 0x000fe40000010000 */
[----:B------:R-:W-:-:S05]  /*67d0*/  FADD.FTZ R4, R18, R4 ;  /* 0x0000000412047221 */ /* 0x000fca0000010000 */
[C---:B------:R-:W-:Y:S01]  /*67e0*/  HMMA.16816.F32.BF16 R92, R164.reuse, R98, R92 ;  /* 0x00000062a45c723c */ /* 0x040fe2000004185c */
[----:B------:R2:W-:Y:S07]  /*67f0*/  STL [R1+0x4], R0 ;  /* 0x0000040001007387 */ /* 0x0005ee0000100800 */
[C---:B-1----:R-:W-:Y:S08]  /*6800*/  HMMA.16816.F32.BF16 R104, R164.reuse, R112, R104 ;  /* 0x00000070a468723c */ /* 0x042ff00000041868 */
[C---:B------:R-:W-:Y:S08]  /*6810*/  HMMA.16816.F32.BF16 R108, R164.reuse, R114, R108 ;  /* 0x00000072a46c723c */ /* 0x040ff0000004186c */
[----:B------:R-:W-:Y:S01]  /*6820*/  HMMA.16816.F32.BF16 R120, R164, R128, R120 ;  /* 0x00000080a478723c */ /* 0x000fe20000041878 */
[----:B--2---:R-:W-:-:S07]  /*6830*/  FADD.FTZ R0, R14, R5 ;  /* 0x000000050e007221 */ /* 0x004fce0000010000 */
        /* <DEDUP_REMOVED lines=17> */
[----:B------:R-:W-:Y:S07]  /*6950*/  HMMA.16816.F32.BF16 R168, R168, R6, R44 ;  /* 0x00000006a8a8723c */ /* 0x000fee000004182c */
[----:B------:R-:W-:-:S02]  /*6960*/  FADD.FTZ R6, R19, R3 ;  /* 0x0000000313067221 */ /* 0x000fc40000010000 */
[----:B------:R-:W-:-:S03]  /*6970*/  FADD.FTZ R3, R15, R4 ;  /* 0x000000040f037221 */ /* 0x000fc60000010000 */
[----:B------:R1:W-:Y:S04]  /*6980*/  STL [R1+0x8], R6 ;  /* 0x0000080601007387 */ /* 0x0003e80000100800 */
[----:B------:R1:W-:Y:S04]  /*6990*/  STL [R1+0xc], R0 ;  /* 0x00000c0001007387 */ /* 0x0003e80000100800 */
[----:B------:R1:W-:Y:S01]  /*69a0*/  STL [R1+0x10], R3 ;  /* 0x0000100301007387 */ /* 0x0003e20000100800 */
[----:B------:R-:W-:Y:S05]  /*69b0*/  @!P1 BRA `(.L_x_689) ;  /* 0x00003a7000009947 */ /* 0x000fea0003800000 */
[----:B------:R-:W2:Y:S04]  /*69c0*/  LDL.64 R30, [R1+0x30] ;  /* 0x00003000011e7983 */ /* 0x000ea80000100a00 */
[----:B------:R-:W3:Y:S04]  /*69d0*/  LDL.64 R28, [R1+0x38] ;  /* 0x00003800011c7983 */ /* 0x000ee80000100a00 */
[----:B------:R-:W4:Y:S04]  /*69e0*/  LDL R249, [R1+0x24] ;  /* 0x0000240001f97983 */ /* 0x000f280000100800 */
[----:B------:R-:W4:Y:S01]  /*69f0*/  LDL.64 R250, [R1+0x28] ;  /* 0x0000280001fa7983 */ /* 0x000f220000100a00 */
[----:B------:R-:W-:Y:S01]  /*6a00*/  MOV R178, R2 ;  /* 0x0000000200b27202 */ /* 0x000fe20000000f00 */
[----:B-1----:R-:W-:Y:S01]  /*6a10*/  IMAD.MOV.U32 R3, RZ, RZ, R176 ;  /* 0x000000ffff037224 */ /* 0x002fe200078e00b0 */
[----:B------:R-:W-:Y:S01]  /*6a20*/  ULEA.HI.SX32 UR21, UR18, 0xfffffffe, 0x1a ;  /* 0xfffffffe12157891 */ /* 0x000fe2000f8fd23f */
[----:B------:R-:W-:Y:S01]  /*6a30*/  IMAD.MOV.U32 R0, RZ, RZ, R177 ;  /* 0x000000ffff007224 */ /* 0x000fe200078e00b1 */
[----:B------:R-:W-:Y:S01]  /*6a40*/  ULDC.64 UR6, c[0x0][0x208] ;  /* 0x0000820000067ab9 */ /* 0x000fe20000000a00 */
[----:B-----5:R-:W-:Y:S01]  /*6a50*/  IMAD.MOV.U32 R173, RZ, RZ, R175 ;  /* 0x000000ffffad7224 */ /* 0x020fe200078e00af */
[----:B------:R-:W-:Y:S01]  /*6a60*/  ULDC.64 UR4, c[0x0][0x1e0] ;  /* 0x0000780000047ab9 */ /* 0x000fe20000000a00 */
[----:B--2---:R-:W-:-:S02]  /*6a70*/  IADD3 R5, P2, R30, 0x40, RZ ;  /* 0x000000401e057810 */ /* 0x004fc40007f5e0ff */
[----:B---3--:R-:W-:-:S03]  /*6a80*/  IADD3 R4, P1, R28, 0x40, RZ ;  /* 0x000000401c047810 */ /* 0x008fc60007f3e0ff */
[----:B------:R-:W-:Y:S04]  /*6a90*/  STL [R1+0x20], R5 ;  /* 0x0000200501007387 */ /* 0x000fe80000100800 */
[----:B------:R1:W-:Y:S01]  /*6aa0*/  STL [R1+0x18], R4 ;  /* 0x0000180401007387 */ /* 0x0003e20000100800 */
[----:B----4-:R-:W-:Y:S01]  /*6ab0*/  IMAD.X R2, RZ, RZ, R251, P1 ;  /* 0x000000ffff027224 */ /* 0x010fe200008e06fb */
[----:B-1----:R-:W-:-:S05]  /*6ac0*/  IADD3.X R4, RZ, R249, RZ, P2, !PT ;  /* 0x000000f9ff047210 */ /* 0x002fca00017fe4ff */
[----:B------:R1:W-:Y:S04]  /*6ad0*/  STL [R1+0x1c], R4 ;  /* 0x00001c0401007387 */ /* 0x0003e80000100800 */
[----:B------:R1:W-:Y:S02]  /*6ae0*/  STL [R1+0x14], R2 ;  /* 0x0000140201007387 */ /* 0x0003e40000100800 */
.L_x_690:
[----:B------:R-:W2:Y:S01]  /*6af0*/  LDL.64 R174, [R1+0x30] ;  /* 0x0000300001ae7983 */ /* 0x000ea20000100a00 */
[----:B------:R-:W-:Y:S04]  /*6b00*/  DEPBAR.LE SB0, 0x0 ;  /* 0x000080000000791a */ /* 0x000fe80000000000 */
[----:B------:R-:W-:Y:S01]  /*6b10*/  USHF.R.S32.HI UR15, URZ, 0x1f, UR21 ;  /* 0x0000001f3f0f7899 */ /* 0x000fe20008011415 */
[----:B------:R-:W3:Y:S01]  /*6b20*/  LDL R172, [R1+0x24] ;  /* 0x0000240001ac7983 */ /* 0x000ee20000100800 */
[----:B------:R-:W-:Y:S02]  /*6b30*/  UIMAD.WIDE.U32 UR22, UR21, UR6, URZ ;  /* 0x00000006151672a5 */ /* 0x000fe4000f8e003f */
[----:B------:R-:W-:Y:S01]  /*6b40*/  UIMAD UR15, UR15, UR6, URZ ;  /* 0x000000060f0f72a4 */ /* 0x000fe2000f8e023f */
[----:B------:R-:W4:Y:S01]  /*6b50*/  LDL R176, [R1+0x20] ;  /* 0x0000200001b07983 */ /* 0x000f220000100800 */
[----:B------:R-:W-:Y:S02]  /*6b60*/  USHF.L.U32 UR18, UR22, 0x6, URZ ;  /* 0x0000000616127899 */ /* 0x000fe4000800063f */
[----:B------:R-:W-:Y:S01]  /*6b70*/  UIMAD UR15, UR21, UR7, UR15 ;  /* 0x00000007150f72a4 */ /* 0x000fe2000f8e020f */
[----:B------:R-:W5:Y:S01]  /*6b80*/  LDL R240, [R1+0x1c] ;  /* 0x00001c0001f07983 */ /* 0x000f620000100800 */
[----:B------:R-:W-:Y:S02]  /*6b90*/  UISETP.GT.AND UP1, UPT, UR21, URZ, UPT ;  /* 0x0000003f1500728c */ /* 0x000fe4000bf24270 */
[----:B------:R-:W-:Y:S01]  /*6ba0*/  UIADD3 UR15, UR23, UR15, URZ ;  /* 0x0000000f170f7290 */ /* 0x000fe2000fffe03f */
[----:B------:R-:W-:Y:S01]  /*6bb0*/  BAR.SYNC.DEFER_BLOCKING 0x0 ;  /* 0x0000000000007b1d */ /* 0x000fe20000010000 */
[----:B------:R-:W-:Y:S02]  /*6bc0*/  UIADD3 UR21, UR21, -0x1, URZ ;  /* 0xffffffff15157890 */ /* 0x000fe4000fffe03f */
[----:B------:R-:W-:Y:S05]  /*6bd0*/  USHF.L.U64.HI UR15, UR22, 0x6, UR15 ;  /* 0x00000006160f7899 */ /* 0x000fea000801020f */
[----:B------:R-:W-:Y:S02]  /*6be0*/  @UP1 USHF.L.U32 UR19, UR4, 0x5, URZ ;  /* 0x0000000504131899 */ /* 0x000fe4000800063f */
[----:B------:R-:W-:Y:S02]  /*6bf0*/  @UP1 USHF.L.U64.HI UR20, UR4, 0x5, UR5 ;  /* 0x0000000504141899 */ /* 0x000fe40008010205 */
[----:B------:R-:W-:Y:S01]  /*6c00*/  @UP1 UIMAD.WIDE.U32 UR22, UR21, UR4, URZ ;  /* 0x00000004151612a5 */ /* 0x000fe2000f8e003f */
[----:B------:R-:W-:Y:S08]  /*6c10*/  LDSM.16.M88.4 R64, [R226+0x8100] ;  /* 0x00810000e240783b */ /* 0x000ff00000000200 */
[----:B------:R-:W1:Y:S08]  /*6c20*/  LDSM.16.M88.4 R16, [R179+0x4100] ;  /* 0x00410000b310783b */ /* 0x000e700000000200 */
[----:B------:R-:W1:Y:S08]  /*6c30*/  LDSM.16.M88.4 R60, [R226+0xa100] ;  /* 0x00a10000e23c783b */ /* 0x000e700000000200 */
[----:B------:R-:W1:Y:S08]  /*6c40*/  LDSM.16.M88.4 R32, [R179+0x4900] ;  /* 0x00490000b320783b */ /* 0x000e700000000200 */
[----:B------:R-:W5:Y:S06]  /*6c50*/  LDL.64 R250, [R1+0x38] ;  /* 0x0000380001fa7983 */ /* 0x000f6c0000100a00 */
[----:B------:R-:W1:Y:S08]  /*6c60*/  LDSM.16.M88.4 R48, [R179+0x5100] ;  /* 0x00510000b330783b */ /* 0x000e700000000200 */
[----:B------:R-:W5:Y:S01]  /*6c70*/  LDL.64 R248, [R1+0x28] ;  /* 0x0000280001f87983 */ /* 0x000f620000100a00 */
[-C--:B-1----:R-:W-:Y:S05]  /*6c80*/  HMMA.16816.F32.BF16 R4, R64, R16.reuse, RZ ;  /* 0x000000104004723c */ /* 0x082fea00000418ff */
[----:B------:R-:W1:Y:S03]  /*6c90*/  LDSM.16.M88.4 R204, [R179+0x5900] ;  /* 0x00590000b3cc783b */ /* 0x000e660000000200 */
[C---:B------:R-:W-:Y:S05]  /*6ca0*/  HMMA.16816.F32.BF16 R8, R60.reuse, R16, RZ ;  /* 0x000000103c08723c */ /* 0x040fea00000418ff */
[----:B------:R-:W5:Y:S03]  /*6cb0*/  LDL R242, [R1+0x18] ;  /* 0x0000180001f27983 */ /* 0x000f660000100800 */
[-C--:B------:R-:W-:Y:S01]  /*6cc0*/  HMMA.16816.F32.BF16 R12, R60, R18.reuse, RZ ;  /* 0x000000123c0c723c */ /* 0x080fe200000418ff */
[----:B------:R-:W-:Y:S07]  /*6cd0*/  LDSM.16.M88.4 R208, [R228+0x8100] ;  /* 0x00810000e4d0783b */ /* 0x000fee0000000200 */
[C---:B------:R-:W-:Y:S01]  /*6ce0*/  HMMA.16816.F32.BF16 R16, R64.reuse, R18, RZ ;  /* 0x000000124010723c */ /* 0x040fe200000418ff */
[----:B------:R-:W1:Y:S07]  /*6cf0*/  LDSM.16.M88.4 R212, [R230] ;  /* 0x00000000e6d4783b */ /* 0x000e6e0000000200 */
[-C--:B------:R-:W-:Y:S01]  /*6d00*/  HMMA.16816.F32.BF16 R20, R64, R32.reuse, RZ ;  /* 0x000000204014723c */ /* 0x080fe200000418ff */
[----:B------:R-:W1:Y:S07]  /*6d10*/  LDSM.16.M88.4 R216, [R228+0xa100] ;  /* 0x00a10000e4d8783b */ /* 0x000e6e0000000200 */
[C---:B------:R-:W-:Y:S08]  /*6d20*/  HMMA.16816.F32.BF16 R24, R60.reuse, R32, RZ ;  /* 0x000000203c18723c */ /* 0x040ff000000418ff */
[-C--:B------:R-:W-:Y:S08]  /*6d30*/  HMMA.16816.F32.BF16 R28, R60, R34.reuse, RZ ;  /* 0x000000223c1c723c */ /* 0x080ff000000418ff */
[C---:B------:R-:W-:Y:S08]  /*6d40*/  HMMA.16816.F32.BF16 R32, R64.reuse, R34, RZ ;  /* 0x000000224020723c */ /* 0x040ff000000418ff */
[-C--:B------:R-:W-:Y:S08]  /*6d50*/  HMMA.16816.F32.BF16 R36, R64, R48.reuse, RZ ;  /* 0x000000304024723c */ /* 0x080ff000000418ff */
[C---:B------:R-:W-:Y:S08]  /*6d60*/  HMMA.16816.F32.BF16 R40, R60.reuse, R48, RZ ;  /* 0x000000303c28723c */ /* 0x040ff000000418ff */
[-C--:B------:R-:W-:Y:S08]  /*6d70*/  HMMA.16816.F32.BF16 R44, R60, R50.reuse, RZ ;  /* 0x000000323c2c723c */ /* 0x080ff000000418ff */
[C---:B------:R-:W-:Y:S08]  /*6d80*/  HMMA.16816.F32.BF16 R48, R64.reuse, R50, RZ ;  /* 0x000000324030723c */ /* 0x040ff000000418ff */
[-C--:B-1----:R-:W-:Y:S08]  /*6d90*/  HMMA.16816.F32.BF16 R52, R64, R204.reuse, RZ ;  /* 0x000000cc4034723c */ /* 0x082ff000000418ff */
[C---:B------:R-:W-:Y:S08]  /*6da0*/  HMMA.16816.F32.BF16 R56, R60.reuse, R204, RZ ;  /* 0x000000cc3c38723c */ /* 0x040ff000000418ff */
[-C--:B------:R-:W-:Y:S08]  /*6db0*/  HMMA.16816.F32.BF16 R60, R60, R206.reuse, RZ ;  /* 0x000000ce3c3c723c */ /* 0x080ff000000418ff */
[----:B------:R-:W-:Y:S01]  /*6dc0*/  HMMA.16816.F32.BF16 R64, R64, R206, RZ ;  /* 0x000000ce4040723c */ /* 0x000fe200000418ff */
[----:B------:R-:W1:Y:S07]  /*6dd0*/  LDSM.16.M88.4 R204, [R238] ;  /* 0x00000000eecc783b */ /* 0x000e6e0000000200 */
[-C--:B------:R-:W-:Y:S08]  /*6de0*/  HMMA.16816.F32.BF16 R4, R208, R212.reuse, R4 ;  /* 0x000000d4d004723c */ /* 0x080ff00000041804 */
[C---:B------:R-:W-:Y:S08]  /*6df0*/  HMMA.16816.F32.BF16 R8, R216.reuse, R212, R8 ;  /* 0x000000d4d808723c */ /* 0x040ff00000041808 */
[-C--:B------:R-:W-:Y:S08]  /*6e00*/  HMMA.16816.F32.BF16 R12, R216, R214.reuse, R12 ;  /* 0x000000d6d80c723c */ /* 0x080ff0000004180c */
[C---:B------:R-:W-:Y:S01]  /*6e10*/  HMMA.16816.F32.BF16 R16, R208.reuse, R214, R16 ;  /* 0x000000d6d010723c */ /* 0x040fe20000041810 */
[----:B------:R-:W2:Y:S07]  /*6e20*/  LDSM.16.M88.4 R212, [R237] ;  /* 0x00000000edd4783b */ /* 0x000eae0000000200 */
[-C--:B-1----:R-:W-:Y:S08]  /*6e30*/  HMMA.16816.F32.BF16 R20, R208, R204.reuse, R20 ;  /* 0x000000ccd014723c */ /* 0x082ff00000041814 */
[C---:B------:R-:W-:Y:S08]  /*6e40*/  HMMA.16816.F32.BF16 R24, R216.reuse, R204, R24 ;  /* 0x000000ccd818723c */ /* 0x040ff00000041818 */
[-C--:B------:R-:W-:Y:S08]  /*6e50*/  HMMA.16816.F32.BF16 R28, R216, R206.reuse, R28 ;  /* 0x000000ced81c723c */ /* 0x080ff0000004181c */
[C---:B------:R-:W-:Y:S01]  /*6e60*/  HMMA.16816.F32.BF16 R32, R208.reuse, R206, R32 ;  /* 0x000000ced020723c */ /* 0x040fe20000041820 */
[----:B------:R-:W1:Y:S07]  /*6e70*/  LDSM.16.M88.4 R204, [R236] ;  /* 0x00000000eccc783b */ /* 0x000e6e0000000200 */
[-C--:B--2---:R-:W-:Y:S08]  /*6e80*/  HMMA.16816.F32.BF16 R36, R208, R212.reuse, R36 ;  /* 0x000000d4d024723c */ /* 0x084ff00000041824 */
[C---:B------:R-:W-:Y:S08]  /*6e90*/  HMMA.16816.F32.BF16 R40, R216.reuse, R212, R40 ;  /* 0x000000d4d828723c */ /* 0x040ff00000041828 */
[-C--:B------:R-:W-:Y:S04]  /*6ea0*/  HMMA.16816.F32.BF16 R44, R216, R214.reuse, R44 ;  /* 0x000000d6d82c723c */ /* 0x080fe8000004182c */
[----:B------:R-:W-:Y:S04]  /*6eb0*/  IADD3 R2, P2, R174, UR18, RZ ;  /* 0x00000012ae027c10 */ /* 0x000fe8000ff5e0ff */
[C---:B------:R-:W-:Y:S04]  /*6ec0*/  HMMA.16816.F32.BF16 R48, R208.reuse, R214, R48 ;  /* 0x000000d6d030723c */ /* 0x040fe80000041830 */
[----:B------:R-:W-:Y:S02]  /*6ed0*/  LEA R174, P1, R2, c[0x0][0x1f8], 0x1 ;  /* 0x00007e0002ae7a11 */ /* 0x000fe400078208ff */
[----:B---3--:R-:W-:Y:S02]  /*6ee0*/  IADD3.X R172, R172, UR15, RZ, P2, !PT ;  /* 0x0000000facac7c10 */ /* 0x008fe400097fe4ff */
[-C--:B-1----:R-:W-:Y:S04]  /*6ef0*/  HMMA.16816.F32.BF16 R52, R208, R204.reuse, R52 ;  /* 0x000000ccd034723c */ /* 0x082fe80000041834 */
[----:B------:R-:W-:Y:S02]  /*6f00*/  LEA.HI.X R175, R2, c[0x0][0x1fc], R172, 0x1, P1 ;  /* 0x00007f0002af7a11 */ /* 0x000fe400008f0cac */
[----:B----4-:R-:W-:Y:S01]  /*6f10*/  IADD3 R2, P2, R176, UR18, RZ ;  /* 0x00000012b0027c10 */ /* 0x010fe2000ff5e0ff */
[----:B------:R-:W-:Y:S01]  /*6f20*/  @UP1 USHF.L.U32 UR18, UR22, 0x6, URZ ;  /* 0x0000000616121899 */ /* 0x000fe2000800063f */
[C---:B------:R-:W-:Y:S01]  /*6f30*/  HMMA.16816.F32.BF16 R56, R216.reuse, R204, R56 ;  /* 0x000000ccd838723c */ /* 0x040fe20000041838 */
[----:B------:R-:W-:Y:S01]  /*6f40*/  @!PT LDS RZ, [RZ] ;  /* 0x00000000fffff984 */ /* 0x000fe20000000800 */
[----:B------:R-:W-:Y:S01]  /*6f50*/  @!PT LDS RZ, [RZ] ;  /* 0x00000000fffff984 */ /* 0x000fe20000000800 */
[----:B------:R-:W-:Y:S01]  /*6f60*/  @!PT LDS RZ, [RZ] ;  /* 0x00000000fffff984 */ /* 0x000fe20000000800 */
[----:B------:R1:W-:Y:S03]  /*6f70*/  LDGSTS.E.BYPASS.LTC128B.128 [R239+0x100], [R174.64], !P3 ;  /* 0x00100000aeef7fae */ /* 0x0003e6000d901d50 */
[----:B------:R-:W-:Y:S02]  /*6f80*/  LEA R176, P1, R2, c[0x0][0x1f8], 0x1 ;  /* 0x00007e0002b07a11 */ /* 0x000fe400078208ff */
[----:B-----5:R-:W-:Y:S01]  /*6f90*/  IADD3.X R172, R240, UR15, RZ, P2, !PT ;  /* 0x0000000ff0ac7c10 */ /* 0x020fe200097fe4ff */
[----:B------:R-:W-:Y:S01]  /*6fa0*/  @UP1 USHF.R.S32.HI UR15, URZ, 0x1f, UR21 ;  /* 0x0000001f3f0f1899 */ /* 0x000fe20008011415 */
[-C--:B------:R-:W-:Y:S01]  /*6fb0*/  HMMA.16816.F32.BF16 R60, R216, R206.reuse, R60 ;  /* 0x000000ced83c723c */ /* 0x080fe2000004183c */
[----:B------:R-:W2:Y:S02]  /*6fc0*/  LDL R240, [R1+0x14] ;  /* 0x0000140001f07983 */ /* 0x000ea40000100800 */
[----:B------:R-:W-:Y:S01]  /*6fd0*/  @UP1 UIMAD UR15, UR15, UR4, URZ ;  /* 0x000000040f0f12a4 */ /* 0x000fe2000f8e023f */
[----:B------:R-:W-:Y:S03]  /*6fe0*/  LEA.HI.X R177, R2, c[0x0][0x1fc], R172, 0x1, P1 ;  /* 0x00007f0002b17a11 */ /* 0x000fe600008f0cac */
[----:B------:R-:W-:Y:S01]  /*6ff0*/  @UP1 UIMAD UR15, UR21, UR5, UR15 ;  /* 0x00000005150f12a4 */ /* 0x000fe2000f8e020f */
[----:B------:R-:W-:Y:S01]  /*7000*/  HMMA.16816.F32.BF16 R64, R208, R206, R64 ;  /* 0x000000ced040723c */ /* 0x000fe20000041840 */
[----:B------:R3:W-:Y:S02]  /*7010*/  LDGSTS.E.BYPASS.LTC128B.128 [R239+0x2100], [R176.64], !P0 ;  /* 0x02100000b0ef7fae */ /* 0x0007e4000c101d50 */
[----:B------:R-:W-:Y:S04]  /*7020*/  @UP1 UIADD3 UR15, UR23, UR15, URZ ;  /* 0x0000000f170f1290 */ /* 0x000fe8000fffe03f */
[----:B------:R-:W-:Y:S01]  /*7030*/  @UP1 USHF.L.U64.HI UR15, UR22, 0x6, UR15 ;  /* 0x00000006160f1899 */ /* 0x000fe2000801020f */
[----:B-1----:R-:W-:Y:S04]  /*7040*/  IADD3 R174, P1, R174, UR9, RZ ;  /* 0x00000009aeae7c10 */ /* 0x002fe8000ff3e0ff */
[----:B------:R-:W-:Y:S02]  /*7050*/  IADD3.X R175, R175, UR12, RZ, P1, !PT ;  /* 0x0000000cafaf7c10 */ /* 0x000fe40008ffe4ff */
[C---:B------:R-:W-:Y:S03]  /*7060*/  IADD3 R212, P4, R174.reuse, UR14, RZ ;  /* 0x0000000eaed47c10 */ /* 0x040fe6000ff9e0ff */
[----:B------:R1:W-:Y:S01]  /*7070*/  LDGSTS.E.BYPASS.LTC128B.128 [R239+0x900], [R174.64], !P3 ;  /* 0x00900000aeef7fae */ /* 0x0003e2000d901d50 */
[C---:B------:R-:W-:Y:S02]  /*7080*/  IADD3.X R213, R175.reuse, UR13, RZ, P4, !PT ;  /* 0x0000000dafd57c10 */ /* 0x040fe4000a7fe4ff */
[----:B---3--:R-:W-:Y:S05]  /*7090*/  IADD3 R176, P1, R174, UR9, RZ ;  /* 0x00000009aeb07c10 */ /* 0x008fea000ff3e0ff */
[----:B------:R1:W-:Y:S01]  /*70a0*/  LDGSTS.E.BYPASS.LTC128B.128 [R239+0x2900], [R174.64+0x80], !P0 ;  /* 0x02900080aeef7fae */ /* 0x0003e2000c101d50 */
[----:B------:R-:W-:Y:S02]  /*70b0*/  IADD3.X R177, R175, UR12, RZ, P1, !PT ;  /* 0x0000000cafb17c10 */ /* 0x000fe40008ffe4ff */
[C---:B------:R-:W-:Y:S05]  /*70c0*/  IADD3 R204, P2, R176.reuse, UR9, RZ ;  /* 0x00000009b0cc7c10 */ /* 0x040fea000ff5e0ff */
[----:B------:R3:W-:Y:S01]  /*70d0*/  LDGSTS.E.BYPASS.LTC128B.128 [R239+0x1100], [R176.64], !P3 ;  /* 0x01100000b0ef7fae */ /* 0x0007e2000d901d50 */
[C---:B------:R-:W-:Y:S07]  /*70e0*/  IADD3.X R205, R177.reuse, UR12, RZ, P2, !PT ;  /* 0x0000000cb1cd7c10 */ /* 0x040fee00097fe4ff */
[----:B------:R4:W-:Y:S08]  /*70f0*/  LDGSTS.E.BYPASS.LTC128B.128 [R239+0x3100], [R212.64], !P0 ;  /* 0x03100000d4ef7fae */ /* 0x0009f0000c101d50 */
[----:B------:R5:W-:Y:S01]  /*7100*/  LDGSTS.E.BYPASS.LTC128B.128 [R239+0x1900], [R204.64], !P3 ;  /* 0x01900000ccef7fae */ /* 0x000be2000d901d50 */
[----:B-1----:R-:W-:Y:S04]  /*7110*/  IADD3 R174, P1, R176, UR14, RZ ;  /* 0x0000000eb0ae7c10 */ /* 0x002fe8000ff3e0ff */
[----:B------:R-:W-:Y:S02]  /*7120*/  IADD3.X R175, R177, UR13, RZ, P1, !PT ;  /* 0x0000000db1af7c10 */ /* 0x000fe40008ffe4ff */
[----:B------:R-:W-:Y:S03]  /*7130*/  PLOP3.LUT P1, PT, PT, PT, UP1, 0x80, 0x0 ;  /* 0x000000000000781c */ /* 0x000fe60003f2f018 */
[----:B------:R1:W-:Y:S08]  /*7140*/  LDGSTS.E.BYPASS.LTC128B.128 [R239+0x3900], [R174.64], !P0 ;  /* 0x03900000aeef7fae */ /* 0x0003f0000c101d50 */
[----:B----4-:R-:W-:Y:S08]  /*7150*/  LDSM.16.M88.4 R212, [R227+0x8100] ;  /* 0x00810000e3d4783b */ /* 0x010ff00000000200 */
[----:B------:R-:W4:Y:S08]  /*7160*/  LDSM.16.M88.4 R216, [R225+0x4100] ;  /* 0x00410000e1d8783b */ /* 0x000f300000000200 */
[----:B-----5:R-:W5:Y:S08]  /*7170*/  LDSM.16.M88.4 R204, [R227+0xa100] ;  /* 0x00a10000e3cc783b */ /* 0x020f700000000200 */
[----:B------:R-:W1:Y:S08]  /*7180*/  LDSM.16.M88.4 R208, [R225+0x4900] ;  /* 0x00490000e1d0783b */ /* 0x000e700000000200 */
[----:B------:R-:W0:Y:S01]  /*7190*/  LDGDEPBAR ;  /* 0x00000000000079af */ /* 0x000e220000000000 */
[-C--:B----4-:R-:W-:Y:S08]  /*71a0*/  HMMA.16816.F32.BF16 R4, R212, R216.reuse, R4 ;  /* 0x000000d8d404723c */ /* 0x090ff00000041804 */
[C---:B-----5:R-:W-:Y:S08]  /*71b0*/  HMMA.16816.F32.BF16 R8, R204.reuse, R216, R8 ;  /* 0x000000d8cc08723c */ /* 0x060ff00000041808 */
[-C--:B------:R-:W-:Y:S08]  /*71c0*/  HMMA.16816.F32.BF16 R12, R204, R218.reuse, R12 ;  /* 0x000000dacc0c723c */ /* 0x080ff0000004180c */
[C---:B------:R-:W-:Y:S01]  /*71d0*/  HMMA.16816.F32.BF16 R16, R212.reuse, R218, R16 ;  /* 0x000000dad410723c */ /* 0x040fe20000041810 */
[----:B------:R-:W4:Y:S07]  /*71e0*/  LDSM.16.M88.4 R216, [R225+0x5100] ;  /* 0x00510000e1d8783b */ /* 0x000f2e0000000200 */
[-C--:B-1----:R-:W-:Y:S08]  /*71f0*/  HMMA.16816.F32.BF16 R20, R212, R208.reuse, R20 ;  /* 0x000000d0d414723c */ /* 0x082ff00000041814 */
[C---:B------:R-:W-:Y:S08]  /*7200*/  HMMA.16816.F32.BF16 R24, R204.reuse, R208, R24 ;  /* 0x000000d0cc18723c */ /* 0x040ff00000041818 */
[-C--:B------:R-:W-:Y:S08]  /*7210*/  HMMA.16816.F32.BF16 R28, R204, R210.reuse, R28 ;  /* 0x000000d2cc1c723c */ /* 0x080ff0000004181c */
[C---:B------:R-:W-:Y:S01]  /*7220*/  HMMA.16816.F32.BF16 R32, R212.reuse, R210, R32 ;  /* 0x000000d2d420723c */ /* 0x040fe20000041820 */
[----:B------:R-:W1:Y:S07]  /*7230*/  LDSM.16.M88.4 R208, [R225+0x5900] ;  /* 0x00590000e1d0783b */ /* 0x000e6e0000000200 */
[-C--:B----4-:R-:W-:Y:S08]  /*7240*/  HMMA.16816.F32.BF16 R36, R212, R216.reuse, R36 ;  /* 0x000000d8d424723c */ /* 0x090ff00000041824 */
[C---:B------:R-:W-:Y:S08]  /*7250*/  HMMA.16816.F32.BF16 R40, R204.reuse, R216, R40 ;  /* 0x000000d8cc28723c */ /* 0x040ff00000041828 */
[-C--:B------:R-:W-:Y:S08]  /*7260*/  HMMA.16816.F32.BF16 R44, R204, R218.reuse, R44 ;  /* 0x000000dacc2c723c */ /* 0x080ff0000004182c */
[C---:B------:R-:W-:Y:S01]  /*7270*/  HMMA.16816.F32.BF16 R48, R212.reuse, R218, R48 ;  /* 0x000000dad430723c */ /* 0x040fe20000041830 */
[----:B------:R-:W-:Y:S07]  /*7280*/  LDSM.16.M88.4 R216, [R224] ;  /* 0x00000000e0d8783b */ /* 0x000fee0000000200 */
[-C--:B-1----:R-:W-:Y:S08]  /*7290*/  HMMA.16816.F32.BF16 R52, R212, R208.reuse, R52 ;  /* 0x000000d0d434723c */ /* 0x082ff00000041834 */
[C---:B------:R-:W-:Y:S08]  /*72a0*/  HMMA.16816.F32.BF16 R56, R204.reuse, R208, R56 ;  /* 0x000000d0cc38723c */ /* 0x040ff00000041838 */
[-C--:B------:R-:W-:Y:S01]  /*72b0*/  HMMA.16816.F32.BF16 R60, R204, R210.reuse, R60 ;  /* 0x000000d2cc3c723c */ /* 0x080fe2000004183c */
[----:B------:R-:W1:Y:S07]  /*72c0*/  LDSM.16.M88.4 R204, [R229+0x8100] ;  /* 0x00810000e5cc783b */ /* 0x000e6e0000000200 */
[----:B------:R-:W-:Y:S01]  /*72d0*/  HMMA.16816.F32.BF16 R64, R212, R210, R64 ;  /* 0x000000d2d440723c */ /* 0x000fe20000041840 */
[----:B------:R-:W4:Y:S08]  /*72e0*/  LDSM.16.M88.4 R208, [R229+0xa100] ;  /* 0x00a10000e5d0783b */ /* 0x000f300000000200 */
[----:B------:R-:W5:Y:S01]  /*72f0*/  LDSM.16.M88.4 R212, [R224+0x800] ;  /* 0x00080000e0d4783b */ /* 0x000f620000000200 */
[-C--:B-1----:R-:W-:Y:S08]  /*7300*/  HMMA.16816.F32.BF16 R4, R204, R216.reuse, R4 ;  /* 0x000000d8cc04723c */ /* 0x082ff00000041804 */
[C---:B----4-:R-:W-:Y:S08]  /*7310*/  HMMA.16816.F32.BF16 R8, R208.reuse, R216, R8 ;  /* 0x000000d8d008723c */ /* 0x050ff00000041808 */
[-C--:B------:R-:W-:Y:S08]  /*7320*/  HMMA.16816.F32.BF16 R12, R208, R218.reuse, R12 ;  /* 0x000000dad00c723c */ /* 0x080ff0000004180c */
[C---:B------:R-:W-:Y:S01]  /*7330*/  HMMA.16816.F32.BF16 R16, R204.reuse, R218, R16 ;  /* 0x000000dacc10723c */ /* 0x040fe20000041810 */
[----:B------:R-:W1:Y:S07]  /*7340*/  LDSM.16.M88.4 R216, [R224+0x1000] ;  /* 0x00100000e0d8783b */ /* 0x000e6e0000000200 */
[-C--:B-----5:R-:W-:Y:S08]  /*7350*/  HMMA.16816.F32.BF16 R20, R204, R212.reuse, R20 ;  /* 0x000000d4cc14723c */ /* 0x0a0ff00000041814 */
[C---:B------:R-:W-:Y:S08]  /*7360*/  HMMA.16816.F32.BF16 R24, R208.reuse, R212, R24 ;  /* 0x000000d4d018723c */ /* 0x040ff00000041818 */
[-C--:B------:R-:W-:Y:S08]  /*7370*/  HMMA.16816.F32.BF16 R28, R208, R214.reuse, R28 ;  /* 0x000000d6d01c723c */ /* 0x080ff0000004181c */
[C---:B------:R-:W-:Y:S01]  /*7380*/  HMMA.16816.F32.BF16 R32, R204.reuse, R214, R32 ;  /* 0x000000d6cc20723c */ /* 0x040fe20000041820 */
[----:B------:R-:W4:Y:S07]  /*7390*/  LDSM.16.M88.4 R212, [R224+0x1800] ;  /* 0x00180000e0d4783b */ /* 0x000f2e0000000200 */
[-C--:B-1----:R-:W-:Y:S08]  /*73a0*/  HMMA.16816.F32.BF16 R36, R204, R216.reuse, R36 ;  /* 0x000000d8cc24723c */ /* 0x082ff00000041824 */
[C---:B------:R-:W-:Y:S08]  /*73b0*/  HMMA.16816.F32.BF16 R40, R208.reuse, R216, R40 ;  /* 0x000000d8d028723c */ /* 0x040ff00000041828 */
[-C--:B------:R-:W-:Y:S08]  /*73c0*/  HMMA.16816.F32.BF16 R44, R208, R218.reuse, R44 ;  /* 0x000000dad02c723c */ /* 0x080ff0000004182c */
[C---:B------:R-:W-:Y:S01]  /*73d0*/  HMMA.16816.F32.BF16 R48, R204.reuse, R218, R48 ;  /* 0x000000dacc30723c */ /* 0x040fe20000041830 */
[----:B------:R-:W-:Y:S07]  /*73e0*/  LDSM.16.M88.4 R216, [R179+0x6100] ;  /* 0x00610000b3d8783b */ /* 0x000fee0000000200 */
[-C--:B----4-:R-:W-:Y:S08]  /*73f0*/  HMMA.16816.F32.BF16 R52, R204, R212.reuse, R52 ;  /* 0x000000d4cc34723c */ /* 0x090ff00000041834 */
        /* <DEDUP_REMOVED lines=20> */
[----:B------:R-:W-:Y:S07]  /*7540*/  LDSM.16.M88.4 R216, [R235] ;  /* 0x00000000ebd8783b */ /* 0x000fee0000000200 */
[-C--:B----4-:R-:W-:Y:S08]  /*7550*/  HMMA.16816.F32.BF16 R52, R208, R212.reuse, R52 ;  /* 0x000000d4d034723c */ /* 0x090ff00000041834 */
[C---:B------:R-:W-:Y:S08]  /*7560*/  HMMA.16816.F32.BF16 R56, R204.reuse, R212, R56 ;  /* 0x000000d4cc38723c */ /* 0x040ff00000041838 */
[-C--:B------:R-:W-:Y:S01]  /*7570*/  HMMA.16816.F32.BF16 R60, R204, R214.reuse, R60 ;  /* 0x000000d6cc3c723c */ /* 0x080fe2000004183c */
[----:B------:R-:W1:Y:S07]  /*7580*/  LDSM.16.M88.4 R204, [R228+0xc100] ;  /* 0x00c10000e4cc783b */ /* 0x000e6e0000000200 */
[----:B------:R-:W-:Y:S01]  /*7590*/  HMMA.16816.F32.BF16 R64, R208, R214, R64 ;  /* 0x000000d6d040723c */ /* 0x000fe20000041840 */
[----:B------:R-:W4:Y:S08]  /*75a0*/  LDSM.16.M88.4 R208, [R228+0xe100] ;  /* 0x00e10000e4d0783b */ /* 0x000f300000000200 */
[----:B------:R-:W5:Y:S01]  /*75b0*/  LDSM.16.M88.4 R212, [R234] ;  /* 0x00000000ead4783b */ /* 0x000f620000000200 */
[-C--:B-1----:R-:W-:Y:S08]  /*75c0*/  HMMA.16816.F32.BF16 R4, R204, R216.reuse, R4 ;  /* 0x000000d8cc04723c */ /* 0x082ff00000041804 */
[C---:B----4-:R-:W-:Y:S08]  /*75d0*/  HMMA.16816.F32.BF16 R8, R208.reuse, R216, R8 ;  /* 0x000000d8d008723c */ /* 0x050ff00000041808 */
[-C--:B------:R-:W-:Y:S08]  /*75e0*/  HMMA.16816.F32.BF16 R12, R208, R218.reuse, R12 ;  /* 0x000000dad00c723c */ /* 0x080ff0000004180c */
[C---:B------:R-:W-:Y:S01]  /*75f0*/  HMMA.16816.F32.BF16 R16, R204.reuse, R218, R16 ;  /* 0x000000dacc10723c */ /* 0x040fe20000041810 */
[----:B------:R-:W1:Y:S07]  /*7600*/  LDSM.16.M88.4 R216, [R233] ;  /* 0x00000000e9d8783b */ /* 0x000e6e0000000200 */
[-C--:B-----5:R-:W-:Y:S08]  /*7610*/  HMMA.16816.F32.BF16 R20, R204, R212.reuse, R20 ;  /* 0x000000d4cc14723c */ /* 0x0a0ff00000041814 */
[C---:B------:R-:W-:Y:S08]  /*7620*/  HMMA.16816.F32.BF16 R24, R208.reuse, R212, R24 ;  /* 0x000000d4d018723c */ /* 0x040ff00000041818 */
[-C--:B------:R-:W-:Y:S08]  /*7630*/  HMMA.16816.F32.BF16 R28, R208, R214.reuse, R28 ;  /* 0x000000d6d01c723c */ /* 0x080ff0000004181c */
[C---:B------:R-:W-:Y:S01]  /*7640*/  HMMA.16816.F32.BF16 R32, R204.reuse, R214, R32 ;  /* 0x000000d6cc20723c */ /* 0x040fe20000041820 */
[----:B------:R-:W4:Y:S07]  /*7650*/  LDSM.16.M88.4 R212, [R232] ;  /* 0x00000000e8d4783b */ /* 0x000f2e0000000200 */
        /* <DEDUP_REMOVED lines=38> */
[----:B------:R-:W1:Y:S03]  /*78c0*/  LDSM.16.M88.4 R216, [R224+0x3000] ;  /* 0x00300000e0d8783b */ /* 0x000e660000000200 */
[----:B------:R-:W-:Y:S02]  /*78d0*/  FMNMX.FTZ R172, R6, R3, !PT ;  /* 0x0000000306ac7209 */ /* 0x000fe40007810000 */
[----:B------:R-:W-:Y:S02]  /*78e0*/  FMNMX.FTZ R2, R4, R0, !PT ;  /* 0x0000000004027209 */ /* 0x000fe40007810000 */
[-C--:B-----5:R-:W-:Y:S04]  /*78f0*/  HMMA.16816.F32.BF16 R20, R204, R212.reuse, R20 ;  /* 0x000000d4cc14723c */ /* 0x0a0fe80000041814 */
[----:B------:R-:W-:Y:S02]  /*7900*/  FMNMX.FTZ R172, R7, R172, !PT ;  /* 0x000000ac07ac7209 */ /* 0x000fe40007810000 */
[----:B------:R-:W-:Y:S02]  /*7910*/  FMNMX.FTZ R174, R8, R173, !PT ;  /* 0x000000ad08ae7209 */ /* 0x000fe40007810000 */
[C---:B------:R-:W-:Y:S04]  /*7920*/  HMMA.16816.F32.BF16 R24, R208.reuse, R212, R24 ;  /* 0x000000d4d018723c */ /* 0x040fe80000041818 */
[----:B------:R-:W-:Y:S02]  /*7930*/  FMNMX.FTZ R174, R9, R174, !PT ;  /* 0x000000ae09ae7209 */ /* 0x000fe40007810000 */
[----:B------:R-:W-:Y:S02]  /*7940*/  FMNMX.FTZ R2, R5, R2, !PT ;  /* 0x0000000205027209 */ /* 0x000fe40007810000 */
[-C--:B------:R-:W-:Y:S04]  /*7950*/  HMMA.16816.F32.BF16 R28, R208, R214.reuse, R28 ;  /* 0x000000d6d01c723c */ /* 0x080fe8000004181c */
[----:B------:R-:W-:Y:S02]  /*7960*/  FMNMX.FTZ R2, R16, R2, !PT ;  /* 0x0000000210027209 */ /* 0x000fe40007810000 */
[----:B------:R-:W-:Y:S02]  /*7970*/  FMNMX.FTZ R174, R12, R174, !PT ;  /* 0x000000ae0cae7209 */ /* 0x000fe40007810000 */
[C---:B------:R-:W-:Y:S01]  /*7980*/  HMMA.16816.F32.BF16 R32, R204.reuse, R214, R32 ;  /* 0x000000d6cc20723c */ /* 0x040fe20000041820 */
[----:B------:R-:W4:Y:S01]  /*7990*/  LDSM.16.M88.4 R212, [R224+0x3800] ;  /* 0x00380000e0d4783b */ /* 0x000f220000000200 */
[----:B------:R-:W-:Y:S04]  /*79a0*/  DEPBAR.LE SB0, 0x0 ;  /* 0x000080000000791a */ /* 0x000fe80000000000 */
[----:B------:R-:W-:Y:S02]  /*79b0*/  FMNMX.FTZ R175, R13, R174, !PT ;  /* 0x000000ae0daf7209 */ /* 0x000fe40007810000 */
[----:B------:R-:W-:Y:S01]  /*79c0*/  FMNMX.FTZ R172, R18, R172, !PT ;  /* 0x000000ac12ac7209 */ /* 0x000fe20007810000 */
[-C--:B-1----:R-:W-:Y:S01]  /*79d0*/  HMMA.16816.F32.BF16 R36, R204, R216.reuse, R36 ;  /* 0x000000d8cc24723c */ /* 0x082fe20000041824 */
[----:B------:R-:W-:Y:S04]  /*79e0*/  BAR.SYNC.DEFER_BLOCKING 0x0 ;  /* 0x0000000000007b1d */ /* 0x000fe80000010000 */
[----:B------:R-:W-:Y:S02]  /*79f0*/  FMNMX.FTZ R2, R17, R2, !PT ;  /* 0x0000000211027209 */ /* 0x000fe40007810000 */
[----:B------:R-:W-:Y:S01]  /*7a00*/  FMNMX.FTZ R172, R19, R172, !PT ;  /* 0x000000ac13ac7209 */ /* 0x000fe20007810000 */
[C---:B------:R-:W-:Y:S04]  /*7a10*/  HMMA.16816.F32.BF16 R40, R208.reuse, R216, R40 ;  /* 0x000000d8d028723c */ /* 0x040fe80000041828 */
[----:B------:R-:W-:Y:S02]  /*7a20*/  FMNMX.FTZ R2, R20, R2, !PT ;  /* 0x0000000214027209 */ /* 0x000fe40007810000 */
[----:B------:R-:W-:Y:S02]  /*7a30*/  FMNMX.FTZ R172, R22, R172, !PT ;  /* 0x000000ac16ac7209 */ /* 0x000fe40007810000 */
[-C--:B------:R-:W-:Y:S04]  /*7a40*/  HMMA.16816.F32.BF16 R44, R208, R218.reuse, R44 ;  /* 0x000000dad02c723c */ /* 0x080fe8000004182c */
[----:B------:R-:W-:Y:S02]  /*7a50*/  FMNMX.FTZ R2, R21, R2, !PT ;  /* 0x0000000215027209 */ /* 0x000fe40007810000 */
[----:B------:R-:W-:Y:S02]  /*7a60*/  FMNMX.FTZ R174, R23, R172, !PT ;  /* 0x000000ac17ae7209 */ /* 0x000fe40007810000 */
[C---:B------:R-:W-:Y:S04]  /*7a70*/  HMMA.16816.F32.BF16 R48, R204.reuse, R218, R48 ;  /* 0x000000dacc30723c */ /* 0x040fe80000041830 */
[----:B------:R-:W-:Y:S02]  /*7a80*/  FMNMX.FTZ R2, R32, R2, !PT ;  /* 0x0000000220027209 */ /* 0x000fe40007810000 */
[----:B------:R-:W-:Y:S02]  /*7a90*/  FMNMX.FTZ R172, R24, R175, !PT ;  /* 0x000000af18ac7209 */ /* 0x000fe40007810000 */
[-C--:B----4-:R-:W-:Y:S04]  /*7aa0*/  HMMA.16816.F32.BF16 R52, R204, R212.reuse, R52 ;  /* 0x000000d4cc34723c */ /* 0x090fe80000041834 */
[----:B---3--:R-:W-:Y:S02]  /*7ab0*/  FMNMX.FTZ R177, R33, R2, !PT ;  /* 0x0000000221b17209 */ /* 0x008fe40007810000 */
[----:B------:R-:W-:Y:S02]  /*7ac0*/  FMNMX.FTZ R2, R34, R174, !PT ;  /* 0x000000ae22027209 */ /* 0x000fe40007810000 */
[C---:B------:R-:W-:Y:S04]  /*7ad0*/  HMMA.16816.F32.BF16 R56, R208.reuse, R212, R56 ;  /* 0x000000d4d038723c */ /* 0x040fe80000041838 */
[----:B------:R-:W-:Y:S02]  /*7ae0*/  FMNMX.FTZ R177, R36, R177, !PT ;  /* 0x000000b124b17209 */ /* 0x000fe40007810000 */
[----:B------:R-:W-:Y:S02]  /*7af0*/  FMNMX.FTZ R174, R10, R178, !PT ;  /* 0x000000b20aae7209 */ /* 0x000fe40007810000 */
[-C--:B------:R-:W-:Y:S04]  /*7b00*/  HMMA.16816.F32.BF16 R60, R208, R214.reuse, R60 ;  /* 0x000000d6d03c723c */ /* 0x080fe8000004183c */
        /* <DEDUP_REMOVED lines=27> */
[----:B------:R-:W-:Y:S02]  /*7cc0*/  FMNMX.FTZ R172, R41, R172, !PT ;  /* 0x000000ac29ac7209 */ /* 0x000fe40007810000 */
[----:B------:R-:W-:Y:S02]  /*7cd0*/  FMNMX.FTZ R174, R27, R174, !PT ;  /* 0x000000ae1bae7209 */ /* 0x000fe40007810000 */
[----:B------:R-:W-:Y:S02]  /*7ce0*/  FMNMX.FTZ R172, R44, R172, !PT ;  /* 0x000000ac2cac7209 */ /* 0x000fe40007810000 */
[----:B------:R-:W-:Y:S02]  /*7cf0*/  FMNMX.FTZ R174, R30, R174, !PT ;  /* 0x000000ae1eae7209 */ /* 0x000fe40007810000 */
[----:B-1----:R-:W-:Y:S02]  /*7d00*/  FMNMX.FTZ R177, R177, R176, !PT ;  /* 0x000000b0b1b17209 */ /* 0x002fe40007810000 */
[----:B------:R-:W-:Y:S02]  /*7d10*/  FMNMX.FTZ R172, R45, R172, !PT ;  /* 0x000000ac2dac7209 */ /* 0x000fe40007810000 */
[----:B------:R-:W-:Y:S01]  /*7d20*/  FMNMX.FTZ R174, R31, R174, !PT ;  /* 0x000000ae1fae7209 */ /* 0x000fe20007810000 */
[----:B------:R-:W1:Y:S01]  /*7d30*/  SHFL.BFLY PT, R204, R177, 0x1, 0x1f ;  /* 0x0c201f00b1cc7f89 */ /* 0x000e6200000e0000 */
[----:B------:R-:W-:Y:S02]  /*7d40*/  FMNMX.FTZ R172, R56, R172, !PT ;  /* 0x000000ac38ac7209 */ /* 0x000fe40007810000 */
[----:B------:R-:W-:Y:S02]  /*7d50*/  FMNMX.FTZ R174, R42, R174, !PT ;  /* 0x000000ae2aae7209 */ /* 0x000fe40007810000 */
[----:B---3--:R-:W-:Y:S02]  /*7d60*/  FMNMX.FTZ R2, R2, R175, !PT ;  /* 0x000000af02027209 */ /* 0x008fe40007810000 */
[----:B------:R-:W-:Y:S02]  /*7d70*/  FMNMX.FTZ R172, R57, R172, !PT ;  /* 0x000000ac39ac7209 */ /* 0x000fe40007810000 */
[----:B------:R-:W-:Y:S01]  /*7d80*/  FMNMX.FTZ R174, R43, R174, !PT ;  /* 0x000000ae2bae7209 */ /* 0x000fe20007810000 */
[----:B------:R-:W3:Y:S01]  /*7d90*/  SHFL.BFLY PT, R176, R2, 0x1, 0x1f ;  /* 0x0c201f0002b07f89 */ /* 0x000ee200000e0000 */
[----:B------:R-:W-:Y:S02]  /*7da0*/  FMNMX.FTZ R172, R60, R172, !PT ;  /* 0x000000ac3cac7209 */ /* 0x000fe40007810000 */
[----:B------:R-:W-:Y:S02]  /*7db0*/  FMNMX.FTZ R174, R46, R174, !PT ;  /* 0x000000ae2eae7209 */ /* 0x000fe40007810000 */
[----:B------:R-:W-:Y:S02]  /*7dc0*/  FMNMX.FTZ R172, R61, R172, !PT ;  /* 0x000000ac3dac7209 */ /* 0x000fe40007810000 */
[----:B------:R-:W-:Y:S03]  /*7dd0*/  FMNMX.FTZ R174, R47, R174, !PT ;  /* 0x000000ae2fae7209 */ /* 0x000fe60007810000 */
[----:B------:R-:W4:Y:S01]  /*7de0*/  SHFL.BFLY PT, R205, R172, 0x2, 0x1f ;  /* 0x0c401f00accd7f89 */ /* 0x000f2200000e0000 */
[----:B-1----:R-:W-:Y:S05]  /*7df0*/  FMNMX.FTZ R177, R177, R204, !PT ;  /* 0x000000ccb1b17209 */ /* 0x002fea0007810000 */
[C---:B------:R-:W-:Y:S02]  /*7e00*/  FADD.FTZ R0, -R177.reuse, R0 ;  /* 0x00000000b1007221 */ /* 0x040fe40000010100 */
[----:B------:R-:W-:Y:S02]  /*7e10*/  FMUL.FTZ R208, R177, c[0x0][0x2d0] ;  /* 0x0000b400b1d07a20 */ /* 0x000fe40000410000 */
[----:B------:R-:W-:Y:S01]  /*7e20*/  FMUL.FTZ R0, R0, c[0x0][0x2d0] ;  /* 0x0000b40000007a20 */ /* 0x000fe20000410000 */
[----:B---3--:R-:W-:Y:S01]  /*7e30*/  FMNMX.FTZ R176, R2, R176, !PT ;  /* 0x000000b002b07209 */ /* 0x008fe20007810000 */
[--C-:B------:R-:W-:Y:S01]  /*7e40*/  FFMA.FTZ R5, R5, c[0x0][0x2d0], -R208.reuse ;  /* 0x0000b40005057a23 */ /* 0x100fe200000108d0 */
[----:B------:R-:W-:Y:S01]  /*7e50*/  FMNMX.FTZ R2, R58, R174, !PT ;  /* 0x000000ae3a027209 */ /* 0x000fe20007810000 */
[--C-:B------:R-:W-:Y:S01]  /*7e60*/  FFMA.FTZ R4, R4, c[0x0][0x2d0], -R208.reuse ;  /* 0x0000b40004047a23 */ /* 0x100fe200000108d0 */
[----:B------:R1:W3:Y:S01]  /*7e70*/  MUFU.EX2 R174, R0 ;  /* 0x0000000000ae7308 */ /* 0x0002e20000000800 */
[----:B------:R-:W-:Y:S02]  /*7e80*/  FMUL.FTZ R210, R176, c[0x0][0x2d0] ;  /* 0x0000b400b0d27a20 */ /* 0x000fe40000410000 */
[----:B------:R-:W-:Y:S02]  /*7e90*/  FFMA.FTZ R16, R16, c[0x0][0x2d0], -R208 ;  /* 0x0000b40010107a23 */ /* 0x000fe400000108d0 */
[--C-:B------:R-:W-:Y:S01]  /*7ea0*/  FFMA.FTZ R6, R6, c[0x0][0x2d0], -R210.reuse ;  /* 0x0000b40006067a23 */ /* 0x100fe200000108d2 */
[----:B----4-:R-:W-:Y:S01]  /*7eb0*/  FMNMX.FTZ R172, R172, R205, !PT ;  /* 0x000000cdacac7209 */ /* 0x010fe20007810000 */
[----:B------:R-:W-:Y:S02]  /*7ec0*/  FFMA.FTZ R7, R7, c[0x0][0x2d0], -R210 ;  /* 0x0000b40007077a23 */ /* 0x000fe400000108d2 */
[----:B------:R-:W-:Y:S01]  /*7ed0*/  FFMA.FTZ R17, R17, c[0x0][0x2d0], -R208 ;  /* 0x0000b40011117a23 */ /* 0x000fe200000108d0 */
[----:B------:R-:W-:Y:S01]  /*7ee0*/  MUFU.EX2 R215, R6 ;  /* 0x0000000600d77308 */ /* 0x000fe20000000800 */
[----:B------:R-:W4:Y:S01]  /*7ef0*/  SHFL.BFLY PT, R175, R172, 0x1, 0x1f ;  /* 0x0c201f00acaf7f89 */ /* 0x000f2200000e0000 */
[--C-:B------:R-:W-:Y:S02]  /*7f00*/  FFMA.FTZ R18, R18, c[0x0][0x2d0], -R210.reuse ;  /* 0x0000b40012127a23 */ /* 0x100fe400000108d2 */
[----:B------:R-:W-:Y:S02]  /*7f10*/  FFMA.FTZ R19, R19, c[0x0][0x2d0], -R210 ;  /* 0x0000b40013137a23 */ /* 0x000fe400000108d2 */
[--C-:B------:R-:W-:Y:S02]  /*7f20*/  FFMA.FTZ R20, R20, c[0x0][0x2d0], -R208.reuse ;  /* 0x0000b40014147a23 */ /* 0x100fe400000108d0 */
[----:B------:R-:W-:Y:S02]  /*7f30*/  FFMA.FTZ R21, R21, c[0x0][0x2d0], -R208 ;  /* 0x0000b40015157a23 */ /* 0x000fe400000108d0 */
[----:B------:R-:W-:Y:S01]  /*7f40*/  MUFU.EX2 R241, R5 ;  /* 0x0000000500f17308 */ /* 0x000fe20000000800 */
[--C-:B------:R-:W-:Y:S02]  /*7f50*/  FFMA.FTZ R22, R22, c[0x0][0x2d0], -R210.reuse ;  /* 0x0000b40016167a23 */ /* 0x100fe400000108d2 */
[----:B------:R-:W-:Y:S01]  /*7f60*/  FFMA.FTZ R23, R23, c[0x0][0x2d0], -R210 ;  /* 0x0000b40017177a23 */ /* 0x000fe200000108d2 */
[----:B-1----:R-:W-:Y:S01]  /*7f70*/  FMNMX.FTZ R0, R59, R2, !PT ;  /* 0x000000023b007209 */ /* 0x002fe20007810000 */
[----:B------:R-:W-:Y:S02]  /*7f80*/  FADD.FTZ R2, -R176, R3 ;  /* 0x00000003b0027221 */ /* 0x000fe40000010100 */
[----:B---3--:R-:W-:Y:S01]  /*7f90*/  FMUL.FTZ R68, R174, R68 ;  /* 0x00000044ae447220 */ /* 0x008fe20000410000 */
[----:B------:R-:W-:Y:S01]  /*7fa0*/  FMNMX.FTZ R0, R62, R0, !PT ;  /* 0x000000003e007209 */ /* 0x000fe20007810000 */
[----:B------:R-:W-:Y:S01]  /*7fb0*/  FMUL.FTZ R2, R2, c[0x0][0x2d0] ;  /* 0x0000b40002027a20 */ /* 0x000fe20000410000 */
[----:B------:R-:W-:Y:S01]  /*7fc0*/  MUFU.EX2 R247, R7 ;  /* 0x0000000700f77308 */ /* 0x000fe20000000800 */
[C---:B------:R-:W-:Y:S01]  /*7fd0*/  FMUL.FTZ R69, R174.reuse, R69 ;  /* 0x00000045ae457220 */ /* 0x040fe20000410000 */
[----:B------:R-:W-:Y:S01]  /*7fe0*/  FMNMX.FTZ R0, R63, R0, !PT ;  /* 0x000000003f007209 */ /* 0x000fe20007810000 */
[----:B------:R-:W-:Y:S01]  /*7ff0*/  FMUL.FTZ R80, R174, R80 ;  /* 0x00000050ae507220 */ /* 0x000fe20000410000 */
[----:B----4-:R-:W-:Y:S01]  /*8000*/  FMNMX.FTZ R175, R172, R175, !PT ;  /* 0x000000afacaf7209 */ /* 0x010fe20007810000 */
[C---:B------:R-:W-:Y:S02]  /*8010*/  FMUL.FTZ R81, R174.reuse, R81 ;  /* 0x00000051ae517220 */ /* 0x040fe40000410000 */
[----:B------:R-:W1:Y:S01]  /*8020*/  SHFL.BFLY PT, R3, R0, 0x2, 0x1f ;  /* 0x0c401f0000037f89 */ /* 0x000e6200000e0000 */
[C---:B------:R-:W-:Y:S02]  /*8030*/  FMUL.FTZ R84, R174.reuse, R84 ;  /* 0x00000054ae547220 */ /* 0x040fe40000410000 */
[----:B------:R3:W-:Y:S01]  /*8040*/  MUFU.EX2 R217, R4 ;  /* 0x0000000400d97308 */ /* 0x0007e20000000800 */
[----:B------:R-:W-:Y:S02]  /*8050*/  FMUL.FTZ R209, R175, c[0x0][0x2d0] ;  /* 0x0000b400afd17a20 */ /* 0x000fe40000410000 */
[----:B------:R-:W-:Y:S02]  /*8060*/  FMUL.FTZ R85, R174, R85 ;  /* 0x00000055ae557220 */ /* 0x000fe40000410000 */
[--C-:B------:R-:W-:Y:S02]  /*8070*/  FFMA.FTZ R12, R12, c[0x0][0x2d0], -R209.reuse ;  /* 0x0000b4000c0c7a23 */ /* 0x100fe400000108d1 */
[--C-:B------:R-:W-:Y:S02]  /*8080*/  FFMA.FTZ R8, R8, c[0x0][0x2d0], -R209.reuse ;  /* 0x0000b40008087a23 */ /* 0x100fe400000108d1 */
[----:B------:R-:W-:Y:S01]  /*8090*/  FFMA.FTZ R9, R9, c[0x0][0x2d0], -R209 ;  /* 0x0000b40009097a23 */ /* 0x000fe200000108d1 */
[----:B------:R4:W-:Y:S01]  /*80a0*/  MUFU.EX2 R246, R16 ;  /* 0x0000001000f67308 */ /* 0x0009e20000000800 */
[C---:B------:R-:W-:Y:S02]  /*80b0*/  FMUL.FTZ R96, R174.reuse, R96 ;  /* 0x00000060ae607220 */ /* 0x040fe40000410000 */
[C---:B------:R-:W-:Y:S02]  /*80c0*/  FMUL.FTZ R97, R174.reuse, R97 ;  /* 0x00000061ae617220 */ /* 0x040fe40000410000 */
[C---:B------:R-:W-:Y:S02]  /*80d0*/  FMUL.FTZ R100, R174.reuse, R100 ;  /* 0x00000064ae647220 */ /* 0x040fe40000410000 */
[C---:B------:R-:W-:Y:S02]  /*80e0*/  FMUL.FTZ R101, R174.reuse, R101 ;  /* 0x00000065ae657220 */ /* 0x040fe40000410000 */
[----:B------:R-:W-:Y:S01]  /*80f0*/  FMUL.FTZ R112, R174, R112 ;  /* 0x00000070ae707220 */ /* 0x000fe20000410000 */
[----:B------:R2:W-:Y:S01]  /*8100*/  MUFU.EX2 R244, R17 ;  /* 0x0000001100f47308 */ /* 0x0005e20000000800 */
[----:B-1----:R-:W-:Y:S01]  /*8110*/  FMNMX.FTZ R0, R0, R3, !PT ;  /* 0x0000000300007209 */ /* 0x002fe20007810000 */
[----:B------:R-:W-:Y:S01]  /*8120*/  FMUL.FTZ R113, R174, R113 ;  /* 0x00000071ae717220 */ /* 0x000fe20000410000 */
[----:B------:R-:W-:Y:S01]  /*8130*/  @P1 IADD3 R3, P6, R250, UR18, RZ ;  /* 0x00000012fa031c10 */ /* 0x000fe2000ffde0ff */
[----:B------:R-:W-:Y:S01]  /*8140*/  FMUL.FTZ R116, R174, R116 ;  /* 0x00000074ae747220 */ /* 0x000fe20000410000 */
[----:B---3--:R-:W-:Y:S01]  /*8150*/  @P1 IADD3 R4, P4, R242, UR18, RZ ;  /* 0x00000012f2041c10 */ /* 0x008fe2000ff9e0ff */
[----:B------:R-:W-:Y:S01]  /*8160*/  @UP1 UIADD3 UR18, UP0, UR10, 0x80, URZ ;  /* 0x000000800a121890 */ /* 0x000fe2000ff1e03f */
[----:B------:R-:W-:Y:S01]  /*8170*/  @P1 LEA R6, P5, R3, c[0x0][0x1c8], 0x1 ;  /* 0x0000720003061a11 */ /* 0x000fe200078a08ff */
[C---:B------:R-:W-:Y:S01]  /*8180*/  FMUL.FTZ R117, R174.reuse, R117 ;  /* 0x00000075ae757220 */ /* 0x040fe20000410000 */
[----:B------:R-:W-:Y:S01]  /*8190*/  @P1 IADD3.X R5, R249, UR15, RZ, P6, !PT ;  /* 0x0000000ff9051c10 */ /* 0x000fe2000b7fe4ff */
[----:B------:R1:W3:Y:S01]  /*81a0*/  MUFU.EX2 R172, R2 ;  /* 0x0000000200ac7308 */ /* 0x0002e20000000800 */
[----:B------:R-:W-:Y:S02]  /*81b0*/  FMUL.FTZ R128, R174, R128 ;  /* 0x00000080ae807220 */ /* 0x000fe40000410000 */
[----:B------:R-:W-:Y:S01]  /*81c0*/  @P1 LEA.HI.X R7, R3, c[0x0][0x1cc], R5, 0x1, P5 ;  /* 0x0000730003071a11 */ /* 0x000fe200028f0c05 */
[----:B------:R-:W-:Y:S01]  /*81d0*/  FFMA.FTZ R3, R13, c[0x0][0x2d0], -R209 ;  /* 0x0000b4000d037a23 */ /* 0x000fe200000108d1 */
[----:B----4-:R-:W-:Y:S01]  /*81e0*/  @P1 LEA R16, P2, R4, c[0x0][0x1c8], 0x1 ;  /* 0x0000720004101a11 */ /* 0x010fe200078408ff */
[C---:B------:R-:W-:Y:S02]  /*81f0*/  FMUL.FTZ R129, R174.reuse, R129 ;  /* 0x00000081ae817220 */ /* 0x040fe40000410000 */
[----:B------:R4:W-:Y:S01]  /*8200*/  @P1 LDGSTS.E.BYPASS.LTC128B.128 [R239+0x4100], [R6.64], !P3 ;  /* 0x0410000006ef1fae */ /* 0x0009e2000d901d50 */
[C---:B------:R-:W-:Y:S01]  /*8210*/  FMUL.FTZ R132, R174.reuse, R132 ;  /* 0x00000084ae847220 */ /* 0x040fe20000410000 */
[----:B------:R5:W-:Y:S01]  /*8220*/  MUFU.EX2 R212, R12 ;  /* 0x0000000c00d47308 */ /* 0x000be20000000800 */
[C---:B------:R-:W-:Y:S02]  /*8230*/  FMUL.FTZ R133, R174.reuse, R133 ;  /* 0x00000085ae857220 */ /* 0x040fe40000410000 */
[----:B------:R-:W-:Y:S01]  /*8240*/  FMUL.FTZ R144, R174, R144 ;  /* 0x00000090ae907220 */ /* 0x000fe20000410000 */
[----:B--2---:R-:W-:Y:S01]  /*8250*/  @P1 IADD3.X R17, R240, UR15, RZ, P4, !PT ;  /* 0x0000000ff0111c10 */ /* 0x004fe2000a7fe4ff */
[----:B------:R-:W-:Y:S01]  /*8260*/  @UP1 UIADD3.X UR15, URZ, UR8, URZ, UP0, !UPT ;  /* 0x000000083f0f1290 */ /* 0x000fe200087fe43f */
[----:B------:R-:W-:Y:S02]  /*8270*/  FMUL.FTZ R145, R174, R145 ;  /* 0x00000091ae917220 */ /* 0x000fe40000410000 */
[----:B------:R-:W-:Y:S01]  /*8280*/  @P1 LEA.HI.X R17, R4, c[0x0][0x1cc], R17, 0x1, P2 ;  /* 0x0000730004111a11 */ /* 0x000fe200010f0c11 */
[----:B------:R-:W-:Y:S01]  /*8290*/  FMUL.FTZ R148, R174, R148 ;  /* 0x00000094ae947220 */ /* 0x000fe20000410000 */
[----:B------:R-:W-:Y:S01]  /*82a0*/  @P1 IADD3 R4, P4, R6, UR19, RZ ;  /* 0x0000001306041c10 */ /* 0x000fe2000ff9e0ff */
[----:B------:R2:W-:Y:S01]  /*82b0*/  MUFU.EX2 R213, R8 ;  /* 0x0000000800d57308 */ /* 0x0005e20000000800 */
[----:B------:R-:W-:Y:S01]  /*82c0*/  FMUL.FTZ R149, R174, R149 ;  /* 0x00000095ae957220 */ /* 0x000fe20000410000 */
[----:B------:R2:W-:Y:S01]  /*82d0*/  @P1 LDGSTS.E.BYPASS.LTC128B.128 [R239+0x6100], [R16.64], !P0 ;  /* 0x0610000010ef1fae */ /* 0x0005e2000c101d50 */
[----:B-1----:R-:W-:Y:S01]  /*82e0*/  FADD.FTZ R2, -R175, R173 ;  /* 0x000000adaf027221 */ /* 0x002fe20000010100 */
[----:B------:R-:W-:Y:S01]  /*82f0*/  @P1 IADD3.X R5, R7, UR20, RZ, P4, !PT ;  /* 0x0000001407051c10 */ /* 0x000fe2000a7fe4ff */
[----:B---3--:R-:W-:Y:S02]  /*8300*/  FMUL.FTZ R70, R172, R70 ;  /* 0x00000046ac467220 */ /* 0x008fe40000410000 */
[----:B------:R-:W-:Y:S02]  /*8310*/  FMUL.FTZ R2, R2, c[0x0][0x2d0] ;  /* 0x0000b40002027a20 */ /* 0x000fe40000410000 */
[C---:B------:R-:W-:Y:S01]  /*8320*/  FMUL.FTZ R71, R172.reuse, R71 ;  /* 0x00000047ac477220 */ /* 0x040fe20000410000 */
[----:B------:R1:W-:Y:S01]  /*8330*/  @P1 LDGSTS.E.BYPASS.LTC128B.128 [R239+0x4900], [R4.64], !P3 ;  /* 0x0490000004ef1fae */ /* 0x0003e2000d901d50 */
[----:B------:R-:W3:Y:S01]  /*8340*/  MUFU.EX2 R173, R2 ;  /* 0x0000000200ad7308 */ /* 0x000ee20000000800 */
[----:B------:R-:W-:Y:S01]  /*8350*/  FMUL.FTZ R82, R172, R82 ;  /* 0x00000052ac527220 */ /* 0x000fe20000410000 */
[----:B----4-:R-:W-:Y:S01]  /*8360*/  @P1 IADD3 R6, P2, R4, UR19, RZ ;  /* 0x0000001304061c10 */ /* 0x010fe2000ff5e0ff */
[C---:B------:R-:W-:Y:S02]  /*8370*/  FMUL.FTZ R83, R172.reuse, R83 ;  /* 0x00000053ac537220 */ /* 0x040fe40000410000 */
[C---:B------:R-:W-:Y:S02]  /*8380*/  FMUL.FTZ R86, R172.reuse, R86 ;  /* 0x00000056ac567220 */ /* 0x040fe40000410000 */
[----:B------:R1:W-:Y:S01]  /*8390*/  @P1 LDGSTS.E.BYPASS.LTC128B.128 [R239+0x6900], [R4.64+0x80], !P0 ;  /* 0x0690008004ef1fae */ /* 0x0003e2000c101d50 */
[C---:B------:R-:W-:Y:S01]  /*83a0*/  @P1 IADD3.X R7, R5.reuse, UR20, RZ, P2, !PT ;  /* 0x0000001405071c10 */ /* 0x040fe200097fe4ff */
[----:B------:R-:W-:Y:S01]  /*83b0*/  FMUL.FTZ R87, R172, R87 ;  /* 0x00000057ac577220 */ /* 0x000fe20000410000 */
[----:B------:R4:W1:Y:S01]  /*83c0*/  MUFU.EX2 R214, R9 ;  /* 0x0000000900d67308 */ /* 0x0008620000000800 */
[----:B-----5:R-:W-:Y:S01]  /*83d0*/  @P1 IADD3 R12, P2, R4, UR18, RZ ;  /* 0x00000012040c1c10 */ /* 0x020fe2000ff5e0ff */
[----:B------:R-:W-:Y:S01]  /*83e0*/  FMUL.FTZ R98, R172, R98 ;  /* 0x00000062ac627220 */ /* 0x000fe20000410000 */
[----:B--2---:R-:W-:Y:S01]  /*83f0*/  @P1 IADD3 R8, P4, R6, UR19, RZ ;  /* 0x0000001306081c10 */ /* 0x004fe2000ff9e0ff */
[C---:B------:R-:W-:Y:S01]  /*8400*/  FMUL.FTZ R99, R172.reuse, R99 ;  /* 0x00000063ac637220 */ /* 0x040fe20000410000 */
[----:B------:R2:W-:Y:S01]  /*8410*/  @P1 LDGSTS.E.BYPASS.LTC128B.128 [R239+0x5100], [R6.64], !P3 ;  /* 0x0510000006ef1fae */ /* 0x0005e2000d901d50 */
[----:B------:R-:W-:Y:S01]  /*8420*/  @P1 IADD3.X R13, R5, UR15, RZ, P2, !PT ;  /* 0x0000000f050d1c10 */ /* 0x000fe200097fe4ff */
[----:B------:R-:W-:Y:S02]  /*8430*/  FMUL.FTZ R102, R172, R102 ;  /* 0x00000066ac667220 */ /* 0x000fe40000410000 */
[C---:B------:R-:W-:Y:S01]  /*8440*/  FMUL.FTZ R16, R174.reuse, R192 ;  /* 0x000000c0ae107220 */ /* 0x040fe20000410000 */
[----:B------:R-:W-:Y:S01]  /*8450*/  MUFU.EX2 R242, R3 ;  /* 0x0000000300f27308 */ /* 0x000fe20000000800 */
[----:B------:R-:W-:Y:S02]  /*8460*/  FMUL.FTZ R17, R174, R193 ;  /* 0x000000c1ae117220 */ /* 0x000fe40000410000 */
[----:B------:R5:W-:Y:S01]  /*8470*/  @P1 LDGSTS.E.BYPASS.LTC128B.128 [R239+0x7100], [R12.64], !P0 ;  /* 0x071000000cef1fae */ /* 0x000be2000c101d50 */
[C---:B---3--:R-:W-:Y:S02]  /*8480*/  FMUL.FTZ R72, R173.reuse, R72 ;  /* 0x00000048ad487220 */ /* 0x048fe40000410000 */
[C---:B------:R-:W-:Y:S02]  /*8490*/  FMUL.FTZ R73, R173.reuse, R73 ;  /* 0x00000049ad497220 */ /* 0x040fe40000410000 */
[C---:B------:R-:W-:Y:S02]  /*84a0*/  FMUL.FTZ R76, R173.reuse, R76 ;  /* 0x0000004cad4c7220 */ /* 0x040fe40000410000 */
[----:B------:R3:W-:Y:S01]  /*84b0*/  MUFU.EX2 R245, R18 ;  /* 0x0000001200f57308 */ /* 0x0007e20000000800 */
[----:B------:R-:W3:Y:S01]  /*84c0*/  SHFL.BFLY PT, R2, R0, 0x1, 0x1f ;  /* 0x0c201f0000027f89 */ /* 0x000ee200000e0000 */
[----:B------:R-:W-:Y:S01]  /*84d0*/  FMUL.FTZ R77, R173, R77 ;  /* 0x0000004dad4d7220 */ /* 0x000fe20000410000 */
[----:B----4-:R-:W-:Y:S01]  /*84e0*/  @P1 IADD3.X R9, R7, UR20, RZ, P4, !PT ;  /* 0x0000001407091c10 */ /* 0x010fe2000a7fe4ff */
[C---:B------:R-:W-:Y:S01]  /*84f0*/  FMUL.FTZ R88, R173.reuse, R88 ;  /* 0x00000058ad587220 */ /* 0x040fe20000410000 */
[----:B-1----:R-:W-:Y:S01]  /*8500*/  @P1 IADD3 R4, P2, R6, UR18, RZ ;  /* 0x0000001206041c10 */ /* 0x002fe2000ff5e0ff */
[----:B------:R-:W-:Y:S01]  /*8510*/  FMUL.FTZ R89, R173, R89 ;  /* 0x00000059ad597220 */ /* 0x000fe20000410000 */
[----:B------:R-:W-:Y:S02]  /*8520*/  MOV R193, R214 ;  /* 0x000000d600c17202 */ /* 0x000fe40000000f00 */
[----:B------:R1:W-:Y:S01]  /*8530*/  @P1 LDGSTS.E.BYPASS.LTC128B.128 [R239+0x5900], [R8.64], !P3 ;  /* 0x0590000008ef1fae */ /* 0x0003e2000d901d50 */
[----:B------:R-:W-:Y:S01]  /*8540*/  @P1 IADD3.X R5, R7, UR15, RZ, P2, !PT ;  /* 0x0000000f07051c10 */ /* 0x000fe200097fe4ff */
[----:B------:R-:W4:Y:S01]  /*8550*/  MUFU.EX2 R243, R19 ;  /* 0x0000001300f37308 */ /* 0x000f220000000800 */
[----:B--2---:R-:W-:Y:S01]  /*8560*/  FMUL.FTZ R6, R172, R186 ;  /* 0x000000baac067220 */ /* 0x004fe20000410000 */
[----:B------:R-:W-:Y:S01]  /*8570*/  F2FP.BF16.PACK_AB R186, R244, R246 ;  /* 0x000000f6f4ba723e */ /* 0x000fe200000010ff */
[C---:B------:R-:W-:Y:S02]  /*8580*/  FMUL.FTZ R7, R172.reuse, R187 ;  /* 0x000000bbac077220 */ /* 0x040fe40000410000 */
[C---:B------:R-:W-:Y:S01]  /*8590*/  FMUL.FTZ R92, R173.reuse, R92 ;  /* 0x0000005cad5c7220 */ /* 0x040fe20000410000 */
[----:B------:R2:W-:Y:S01]  /*85a0*/  @P1 LDGSTS.E.BYPASS.LTC128B.128 [R239+0x7900], [R4.64], !P0 ;  /* 0x0790000004ef1fae */ /* 0x0005e2000c101d50 */
[C---:B------:R-:W-:Y:S02]  /*85b0*/  FMUL.FTZ R93, R173.reuse, R93 ;  /* 0x0000005dad5d7220 */ /* 0x040fe40000410000 */
[C---:B-----5:R-:W-:Y:S01]  /*85c0*/  FMUL.FTZ R12, R173.reuse, R188 ;  /* 0x000000bcad0c7220 */ /* 0x060fe20000410000 */
[----:B------:R-:W-:Y:S01]  /*85d0*/  MUFU.EX2 R192, R23 ;  /* 0x0000001700c07308 */ /* 0x000fe20000000800 */
[C---:B------:R-:W-:Y:S02]  /*85e0*/  FMUL.FTZ R13, R173.reuse, R189 ;  /* 0x000000bdad0d7220 */ /* 0x040fe40000410000 */
[----:B---3--:R-:W-:Y:S01]  /*85f0*/  FMUL.FTZ R18, R172, R194 ;  /* 0x000000c2ac127220 */ /* 0x008fe20000410000 */
[----:B------:R-:W-:Y:S01]  /*8600*/  FMNMX.FTZ R2, R0, R2, !PT ;  /* 0x0000000200027209 */ /* 0x000fe20007810000 */
[----:B------:R-:W3:Y:S01]  /*8610*/  LDSM.16.MT88.4 R204, [R220+0x100] ;  /* 0x00010000dccc783b */ /* 0x000ee20000004200 */
[----:B------:R-:W-:Y:S01]  /*8620*/  FMUL.FTZ R103, R172, R103 ;  /* 0x00000067ac677220 */ /* 0x000fe20000410000 */
[----:B------:R-:W-:Y:S01]  /*8630*/  MOV R194, R246 ;  /* 0x000000f600c27202 */ /* 0x000fe20000000f00 */
[----:B------:R-:W-:Y:S02]  /*8640*/  FMUL.FTZ R104, R173, R104 ;  /* 0x00000068ad687220 */ /* 0x000fe40000410000 */
[C---:B------:R-:W-:Y:S01]  /*8650*/  FADD.FTZ R0, -R2.reuse, R178 ;  /* 0x000000b202007221 */ /* 0x040fe20000010100 */
[----:B------:R-:W-:Y:S01]  /*8660*/  MUFU.EX2 R252, R22 ;  /* 0x0000001600fc7308 */ /* 0x000fe20000000800 */
[----:B------:R-:W-:Y:S01]  /*8670*/  FMUL.FTZ R3, R2, c[0x0][0x2d0] ;  /* 0x0000b40002037a20 */ /* 0x000fe20000410000 */
[----:B------:R-:W0:Y:S01]  /*8680*/  LDGDEPBAR ;  /* 0x00000000000079af */ /* 0x000e220000000000 */
[----:B------:R-:W-:Y:S01]  /*8690*/  FMUL.FTZ R0, R0, c[0x0][0x2d0] ;  /* 0x0000b40000007a20 */ /* 0x000fe20000410000 */
[----:B----4-:R-:W-:Y:S01]  /*86a0*/  F2FP.BF16.PACK_AB R187, R243, R245 ;  /* 0x000000f5f3bb723e */ /* 0x010fe200000010ff */
[--C-:B------:R-:W-:Y:S02]  /*86b0*/  FFMA.FTZ R14, R14, c[0x0][0x2d0], -R3.reuse ;  /* 0x0000b4000e0e7a23 */ /* 0x100fe40000010803 */
[--C-:B------:R-:W-:Y:S02]  /*86c0*/  FFMA.FTZ R15, R15, c[0x0][0x2d0], -R3.reuse ;  /* 0x0000b4000f0f7a23 */ /* 0x100fe40000010803 */
[--C-:B------:R-:W-:Y:S01]  /*86d0*/  FFMA.FTZ R10, R10, c[0x0][0x2d0], -R3.reuse ;  /* 0x0000b4000a0a7a23 */ /* 0x100fe20000010803 */
[----:B------:R-:W4:Y:S01]  /*86e0*/  MUFU.EX2 R0, R0 ;  /* 0x0000000000007308 */ /* 0x000f220000000800 */
[----:B------:R-:W-:Y:S02]  /*86f0*/  FFMA.FTZ R11, R11, c[0x0][0x2d0], -R3 ;  /* 0x0000b4000b0b7a23 */ /* 0x000fe40000010803 */
[C---:B--2---:R-:W-:Y:S01]  /*8700*/  FMUL.FTZ R4, R174.reuse, R184 ;  /* 0x000000b8ae047220 */ /* 0x044fe20000410000 */
[----:B------:R-:W-:Y:S01]  /*8710*/  F2FP.BF16.PACK_AB R184, R241, R217 ;  /* 0x000000d9f1b8723e */ /* 0x000fe200000010ff */
[----:B------:R-:W-:Y:S01]  /*8720*/  FMUL.FTZ R5, R174, R185 ;  /* 0x000000b9ae057220 */ /* 0x000fe20000410000 */
[----:B------:R-:W-:Y:S01]  /*8730*/  F2FP.BF16.PACK_AB R185, R247, R215 ;  /* 0x000000d7f7b9723e */ /* 0x000fe200000010ff */
[--C-:B------:R-:W-:Y:S02]  /*8740*/  FFMA.FTZ R37, R37, c[0x0][0x2d0], -R208.reuse ;  /* 0x0000b40025257a23 */ /* 0x100fe400000108d0 */
[--C-:B------:R-:W-:Y:S01]  /*8750*/  FFMA.FTZ R48, R48, c[0x0][0x2d0], -R208.reuse ;  /* 0x0000b40030307a23 */ /* 0x100fe200000108d0 */
[----:B------:R4:W-:Y:S01]  /*8760*/  MUFU.EX2 R219, R14 ;  /* 0x0000000e00db7308 */ /* 0x0009e20000000800 */
[----:B------:R-:W-:Y:S02]  /*8770*/  FFMA.FTZ R49, R49, c[0x0][0x2d0], -R208 ;  /* 0x0000b40031317a23 */ /* 0x000fe400000108d0 */
[--C-:B------:R-:W-:Y:S02]  /*8780*/  FFMA.FTZ R40, R40, c[0x0][0x2d0], -R209.reuse ;  /* 0x0000b40028287a23 */ /* 0x100fe400000108d1 */
[----:B------:R-:W-:Y:S02]  /*8790*/  FFMA.FTZ R41, R41, c[0x0][0x2d0], -R209 ;  /* 0x0000b40029297a23 */ /* 0x000fe400000108d1 */
[--C-:B------:R-:W-:Y:S02]  /*87a0*/  FFMA.FTZ R42, R42, c[0x0][0x2d0], -R3.reuse ;  /* 0x0000b4002a2a7a23 */ /* 0x100fe40000010803 */
[----:B------:R-:W-:Y:S01]  /*87b0*/  FFMA.FTZ R43, R43, c[0x0][0x2d0], -R3 ;  /* 0x0000b4002b2b7a23 */ /* 0x000fe20000010803 */
[----:B------:R2:W-:Y:S01]  /*87c0*/  MUFU.EX2 R240, R15 ;  /* 0x0000000f00f07308 */ /* 0x0005e20000000800 */
[--C-:B------:R-:W-:Y:S02]  /*87d0*/  FFMA.FTZ R50, R50, c[0x0][0x2d0], -R210.reuse ;  /* 0x0000b40032327a23 */ /* 0x100fe400000108d2 */
[--C-:B------:R-:W-:Y:S01]  /*87e0*/  FFMA.FTZ R51, R51, c[0x0][0x2d0], -R210.reuse ;  /* 0x0000b40033337a23 */ /* 0x100fe200000108d2 */
[-C--:B---3--:R-:W-:Y:S05]  /*87f0*/  HMMA.16816.F32.BF16 R4, R184, R204.reuse, R4 ;  /* 0x000000ccb804723c */ /* 0x088fea0000041804 */
[C---:B-1----:R-:W-:Y:S01]  /*8800*/  FMUL.FTZ R8, R173.reuse, R180 ;  /* 0x000000b4ad087220 */ /* 0x042fe20000410000 */
[----:B------:R1:W-:Y:S01]  /*8810*/  MUFU.EX2 R211, R10 ;  /* 0x0000000a00d37308 */ /* 0x0003e20000000800 */
[----:B------:R-:W-:Y:S01]  /*8820*/  F2FP.BF16.PACK_AB R180, R214, R213 ;  /* 0x000000d5d6b4723e */ /* 0x000fe200000010ff */
[C---:B------:R-:W-:Y:S04]  /*8830*/  FMUL.FTZ R9, R173.reuse, R181 ;  /* 0x000000b5ad097220 */ /* 0x040fe80000410000 */
[----:B----4-:R-:W-:Y:S02]  /*8840*/  FMUL.FTZ R14, R0, R190 ;  /* 0x000000be000e7220 */ /* 0x010fe40000410000 */
[----:B------:R-:W-:Y:S01]  /*8850*/  FMUL.FTZ R19, R172, R195 ;  /* 0x000000c3ac137220 */ /* 0x000fe20000410000 */
[----:B------:R-:W-:Y:S01]  /*8860*/  MOV R195, R245 ;  /* 0x000000f500c37202 */ /* 0x000fe20000000f00 */
[----:B------:R-:W3:Y:S01]  /*8870*/  MUFU.EX2 R218, R11 ;  /* 0x0000000b00da7308 */ /* 0x000ee20000000800 */
[C---:B------:R-:W-:Y:S02]  /*8880*/  FMUL.FTZ R74, R0.reuse, R74 ;  /* 0x0000004a004a7220 */ /* 0x040fe40000410000 */
[C---:B------:R-:W-:Y:S02]  /*8890*/  FMUL.FTZ R75, R0.reuse, R75 ;  /* 0x0000004b004b7220 */ /* 0x040fe40000410000 */
[C---:B--2---:R-:W-:Y:S02]  /*88a0*/  FMUL.FTZ R15, R0.reuse, R191 ;  /* 0x000000bf000f7220 */ /* 0x044fe40000410000 */
[----:B------:R-:W2:Y:S01]  /*88b0*/  LDSM.16.MT88.4 R188, [R221+0x100] ;  /* 0x00010000ddbc783b */ /* 0x000ea20000004200 */
[C---:B------:R-:W-:Y:S02]  /*88c0*/  FMUL.FTZ R78, R0.reuse, R78 ;  /* 0x0000004e004e7220 */ /* 0x040fe40000410000 */
[C---:B------:R-:W-:Y:S01]  /*88d0*/  FMUL.FTZ R79, R0.reuse, R79 ;  /* 0x0000004f004f7220 */ /* 0x040fe20000410000 */
[----:B------:R4:W5:Y:S01]  /*88e0*/  MUFU.EX2 R178, R20 ;  /* 0x0000001400b27308 */ /* 0x0009620000000800 */
[C---:B------:R-:W-:Y:S02]  /*88f0*/  FMUL.FTZ R90, R0.reuse, R90 ;  /* 0x0000005a005a7220 */ /* 0x040fe40000410000 */
[----:B-1----:R-:W-:Y:S01]  /*8900*/  FMUL.FTZ R10, R0, R182 ;  /* 0x000000b6000a7220 */ /* 0x002fe20000410000 */
[----:B------:R-:W-:Y:S01]  /*8910*/  F2FP.BF16.PACK_AB R182, R242, R212 ;  /* 0x000000d4f2b6723e */ /* 0x000fe200000010ff */
[C---:B------:R-:W-:Y:S02]  /*8920*/  FMUL.FTZ R91, R0.reuse, R91 ;  /* 0x0000005b005b7220 */ /* 0x040fe40000410000 */
[C---:B------:R-:W-:Y:S02]  /*8930*/  FMUL.FTZ R94, R0.reuse, R94 ;  /* 0x0000005e005e7220 */ /* 0x040fe40000410000 */
[----:B------:R-:W-:Y:S01]  /*8940*/  FMUL.FTZ R95, R0, R95 ;  /* 0x0000005f005f7220 */ /* 0x000fe20000410000 */
[----:B------:R-:W-:Y:S01]  /*8950*/  MUFU.EX2 R245, R50 ;  /* 0x0000003200f57308 */ /* 0x000fe20000000800 */
[----:B------:R-:W-:Y:S01]  /*8960*/  FMUL.FTZ R105, R173, R105 ;  /* 0x00000069ad697220 */ /* 0x000fe20000410000 */
[----:B---3--:R-:W-:Y:S01]  /*8970*/  F2FP.BF16.PACK_AB R181, R218, R211 ;  /* 0x000000d3dab5723e */ /* 0x008fe200000010ff */
[----:B------:R-:W-:Y:S01]  /*8980*/  FMUL.FTZ R11, R0, R183 ;  /* 0x000000b7000b7220 */ /* 0x000fe20000410000 */
[----:B------:R-:W-:Y:S01]  /*8990*/  F2FP.BF16.PACK_AB R183, R240, R219 ;  /* 0x000000dbf0b7723e */ /* 0x000fe200000010ff */
[--C-:B------:R-:W-:Y:S02]  /*89a0*/  FFMA.FTZ R44, R44, c[0x0][0x2d0], -R209.reuse ;  /* 0x0000b4002c2c7a23 */ /* 0x100fe400000108d1 */
[----:B------:R-:W-:Y:S03]  /*89b0*/  FFMA.FTZ R45, R45, c[0x0][0x2d0], -R209 ;  /* 0x0000b4002d2d7a23 */ /* 0x000fe600000108d1 */
[----:B------:R-:W-:Y:S01]  /*89c0*/  MUFU.EX2 R246, R51 ;  /* 0x0000003300f67308 */ /* 0x000fe20000000800 */
[--C-:B------:R-:W-:Y:S01]  /*89d0*/  FFMA.FTZ R46, R46, c[0x0][0x2d0], -R3.reuse ;  /* 0x0000b4002e2e7a23 */ /* 0x100fe20000010803 */
[C---:B------:R-:W-:Y:S04]  /*89e0*/  HMMA.16816.F32.BF16 R8, R180.reuse, R204, R8 ;  /* 0x000000ccb408723c */ /* 0x040fe80000041808 */
[----:B------:R-:W-:Y:S02]  /*89f0*/  FFMA.FTZ R47, R47, c[0x0][0x2d0], -R3 ;  /* 0x0000b4002f2f7a23 */ /* 0x000fe40000010803 */
[--C-:B------:R-:W-:Y:S02]  /*8a00*/  FFMA.FTZ R54, R54, c[0x0][0x2d0], -R210.reuse ;  /* 0x0000b40036367a23 */ /* 0x100fe400000108d2 */
[-C--:B------:R-:W-:Y:S01]  /*8a10*/  HMMA.16816.F32.BF16 R12, R180, R206.reuse, R12 ;  /* 0x000000ceb40c723c */ /* 0x080fe2000004180c */
[----:B------:R1:W-:Y:S03]  /*8a20*/  MUFU.EX2 R204, R21 ;  /* 0x0000001500cc7308 */ /* 0x0003e60000000800 */
[----:B------:R-:W-:Y:S02]  /*8a30*/  FFMA.FTZ R55, R55, c[0x0][0x2d0], -R210 ;  /* 0x0000b40037377a23 */ /* 0x000fe400000108d2 */
[--C-:B------:R-:W-:Y:S02]  /*8a40*/  FFMA.FTZ R56, R56, c[0x0][0x2d0], -R209.reuse ;  /* 0x0000b40038387a23 */ /* 0x100fe400000108d1 */
[C---:B------:R-:W-:Y:S04]  /*8a50*/  HMMA.16816.F32.BF16 R16, R184.reuse, R206, R16 ;  /* 0x000000ceb810723c */ /* 0x040fe80000041810 */
[----:B------:R-:W-:Y:S02]  /*8a60*/  FFMA.FTZ R57, R57, c[0x0][0x2d0], -R209 ;  /* 0x0000b40039397a23 */ /* 0x000fe400000108d1 */
[--C-:B------:R-:W-:Y:S01]  /*8a70*/  FFMA.FTZ R58, R58, c[0x0][0x2d0], -R3.reuse ;  /* 0x0000b4003a3a7a23 */ /* 0x100fe20000010803 */
[----:B------:R-:W-:Y:S01]  /*8a80*/  MOV R207, R212 ;  /* 0x000000d400cf7202 */ /* 0x000fe20000000f00 */
[-C--:B--2---:R-:W-:Y:S04]  /*8a90*/  HMMA.16816.F32.BF16 R68, R184, R188.reuse, R68 ;  /* 0x000000bcb844723c */ /* 0x084fe80000041844 */
[----:B------:R-:W-:Y:S01]  /*8aa0*/  FFMA.FTZ R212, R52, c[0x0][0x2d0], -R208 ;  /* 0x0000b40034d47a23 */ /* 0x000fe200000108d0 */
[----:B------:R-:W-:Y:S01]  /*8ab0*/  MOV R206, R244 ;  /* 0x000000f400ce7202 */ /* 0x000fe20000000f00 */
[----:B------:R-:W2:Y:S01]  /*8ac0*/  LDL.LU R52, [R1+0xc] ;  /* 0x00000c0001347983 */ /* 0x000ea20000300800 */
[----:B------:R-:W-:Y:S01]  /*8ad0*/  MUFU.EX2 R244, R45 ;  /* 0x0000002d00f47308 */ /* 0x000fe20000000800 */
[C---:B------:R-:W-:Y:S04]  /*8ae0*/  HMMA.16816.F32.BF16 R72, R180.reuse, R188, R72 ;  /* 0x000000bcb448723c */ /* 0x040fe80000041848 */
[----:B------:R-:W-:Y:S02]  /*8af0*/  FFMA.FTZ R59, R59, c[0x0][0x2d0], -R3 ;  /* 0x0000b4003b3b7a23 */ /* 0x000fe40000010803 */
[C---:B------:R-:W-:Y:S02]  /*8b00*/  FMUL.FTZ R106, R0.reuse, R106 ;  /* 0x0000006a006a7220 */ /* 0x040fe40000410000 */
[-C--:B------:R-:W-:Y:S01]  /*8b10*/  HMMA.16816.F32.BF16 R76, R180, R190.reuse, R76 ;  /* 0x000000beb44c723c */ /* 0x080fe2000004184c */
[----:B------:R-:W-:Y:S03]  /*8b20*/  MUFU.EX2 R212, R212 ;  /* 0x000000d400d47308 */ /* 0x000fe60000000800 */
[C---:B------:R-:W-:Y:S02]  /*8b30*/  FMUL.FTZ R107, R0.reuse, R107 ;  /* 0x0000006b006b7220 */ /* 0x040fe40000410000 */
[C---:B------:R-:W-:Y:S02]  /*8b40*/  FMUL.FTZ R108, R173.reuse, R108 ;  /* 0x0000006cad6c7220 */ /* 0x040fe40000410000 */
[C---:B------:R-:W-:Y:S01]  /*8b50*/  HMMA.16816.F32.BF16 R80, R184.reuse, R190, R80 ;  /* 0x000000beb850723c */ /* 0x040fe20000041850 */
[----:B------:R-:W3:Y:S03]  /*8b60*/  LDSM.16.MT88.4 R188, [R223+0x100] ;  /* 0x00010000dfbc783b */ /* 0x000ee60000004200 */
[C---:B------:R-:W-:Y:S02]  /*8b70*/  FMUL.FTZ R109, R173.reuse, R109 ;  /* 0x0000006dad6d7220 */ /* 0x040fe40000410000 */
[C---:B------:R-:W-:Y:S02]  /*8b80*/  FMUL.FTZ R110, R0.reuse, R110 ;  /* 0x0000006e006e7220 */ /* 0x040fe40000410000 */
[----:B------:R-:W-:Y:S04]  /*8b90*/  FMUL.FTZ R111, R0, R111 ;  /* 0x0000006f006f7220 */ /* 0x000fe80000410000 */
[C---:B------:R-:W-:Y:S02]  /*8ba0*/  FMUL.FTZ R114, R172.reuse, R114 ;  /* 0x00000072ac727220 */ /* 0x040fe40000410000 */
[C---:B------:R-:W-:Y:S02]  /*8bb0*/  FMUL.FTZ R115, R172.reuse, R115 ;  /* 0x00000073ac737220 */ /* 0x040fe40000410000 */
[C---:B------:R-:W-:Y:S02]  /*8bc0*/  FMUL.FTZ R118, R172.reuse, R118 ;  /* 0x00000076ac767220 */ /* 0x040fe40000410000 */
[----:B------:R-:W-:Y:S02]  /*8bd0*/  FMUL.FTZ R119, R172, R119 ;  /* 0x00000077ac777220 */ /* 0x000fe40000410000 */
[C---:B------:R-:W-:Y:S02]  /*8be0*/  FMUL.FTZ R120, R173.reuse, R120 ;  /* 0x00000078ad787220 */ /* 0x040fe40000410000 */
[C---:B------:R-:W-:Y:S02]  /*8bf0*/  FMUL.FTZ R121, R173.reuse, R121 ;  /* 0x00000079ad797220 */ /* 0x040fe40000410000 */
[C---:B------:R-:W-:Y:S02]  /*8c00*/  FMUL.FTZ R122, R0.reuse, R122 ;  /* 0x0000007a007a7220 */ /* 0x040fe40000410000 */
[C---:B------:R-:W-:Y:S02]  /*8c10*/  FMUL.FTZ R123, R0.reuse, R123 ;  /* 0x0000007b007b7220 */ /* 0x040fe40000410000 */
[C---:B------:R-:W-:Y:S02]  /*8c20*/  FMUL.FTZ R124, R173.reuse, R124 ;  /* 0x0000007cad7c7220 */ /* 0x040fe40000410000 */
[C---:B------:R-:W-:Y:S02]  /*8c30*/  FMUL.FTZ R125, R173.reuse, R125 ;  /* 0x0000007dad7d7220 */ /* 0x040fe40000410000 */
[C---:B------:R-:W-:Y:S02]  /*8c40*/  FMUL.FTZ R126, R0.reuse, R126 ;  /* 0x0000007e007e7220 */ /* 0x040fe40000410000 */
[----:B------:R-:W-:Y:S02]  /*8c50*/  FMUL.FTZ R127, R0, R127 ;  /* 0x0000007f007f7220 */ /* 0x000fe40000410000 */
[C---:B------:R-:W-:Y:S02]  /*8c60*/  FMUL.FTZ R130, R172.reuse, R130 ;  /* 0x00000082ac827220 */ /* 0x040fe40000410000 */
[C---:B------:R-:W-:Y:S02]  /*8c70*/  FMUL.FTZ R131, R172.reuse, R131 ;  /* 0x00000083ac837220 */ /* 0x040fe40000410000 */
[C---:B------:R-:W-:Y:S01]  /*8c80*/  FMUL.FTZ R134, R172.reuse, R134 ;  /* 0x00000086ac867220 */ /* 0x040fe20000410000 */
[-C--:B---3--:R-:W-:Y:S03]  /*8c90*/  HMMA.16816.F32.BF16 R84, R184, R188.reuse, R84 ;  /* 0x000000bcb854723c */ /* 0x088fe60000041854 */
[----:B------:R-:W-:Y:S02]  /*8ca0*/  FMUL.FTZ R135, R172, R135 ;  /* 0x00000087ac877220 */ /* 0x000fe40000410000 */
[C---:B------:R-:W-:Y:S02]  /*8cb0*/  FMUL.FTZ R136, R173.reuse, R136 ;  /* 0x00000088ad887220 */ /* 0x040fe40000410000 */
[C---:B------:R-:W-:Y:S01]  /*8cc0*/  FMUL.FTZ R137, R173.reuse, R137 ;  /* 0x00000089ad897220 */ /* 0x040fe20000410000 */
[C---:B------:R-:W-:Y:S04]  /*8cd0*/  HMMA.16816.F32.BF16 R88, R180.reuse, R188, R88 ;  /* 0x000000bcb458723c */ /* 0x040fe80000041858 */
[C---:B------:R-:W-:Y:S02]  /*8ce0*/  FMUL.FTZ R138, R0.reuse, R138 ;  /* 0x0000008a008a7220 */ /* 0x040fe40000410000 */
[C---:B------:R-:W-:Y:S02]  /*8cf0*/  FMUL.FTZ R139, R0.reuse, R139 ;  /* 0x0000008b008b7220 */ /* 0x040fe40000410000 */
[-C--:B------:R-:W-:Y:S04]  /*8d00*/  HMMA.16816.F32.BF16 R92, R180, R190.reuse, R92 ;  /* 0x000000beb45c723c */ /* 0x080fe8000004185c */
[C---:B------:R-:W-:Y:S02]  /*8d10*/  FMUL.FTZ R140, R173.reuse, R140 ;  /* 0x0000008cad8c7220 */ /* 0x040fe40000410000 */
[C---:B------:R-:W-:Y:S02]  /*8d20*/  FMUL.FTZ R141, R173.reuse, R141 ;  /* 0x0000008dad8d7220 */ /* 0x040fe40000410000 */
[C---:B------:R-:W-:Y:S01]  /*8d30*/  HMMA.16816.F32.BF16 R96, R184.reuse, R190, R96 ;  /* 0x000000beb860723c */ /* 0x040fe20000041860 */
[----:B------:R-:W3:Y:S03]  /*8d40*/  LDSM.16.MT88.4 R188, [R222+0x100] ;  /* 0x00010000debc783b */ /* 0x000ee60000004200 */
[C---:B------:R-:W-:Y:S02]  /*8d50*/  FMUL.FTZ R142, R0.reuse, R142 ;  /* 0x0000008e008e7220 */ /* 0x040fe40000410000 */
[----:B------:R-:W-:Y:S02]  /*8d60*/  FMUL.FTZ R143, R0, R143 ;  /* 0x0000008f008f7220 */ /* 0x000fe40000410000 */
[C---:B------:R-:W-:Y:S04]  /*8d70*/  FMUL.FTZ R146, R172.reuse, R146 ;  /* 0x00000092ac927220 */ /* 0x040fe80000410000 */
        /* <DEDUP_REMOVED lines=12> */
[----:B------:R-:W-:Y:S02]  /*8e40*/  FMUL.FTZ R161, R174, R161 ;  /* 0x000000a1aea17220 */ /* 0x000fe40000410000 */
[C---:B------:R-:W-:Y:S02]  /*8e50*/  FMUL.FTZ R162, R172.reuse, R162 ;  /* 0x000000a2aca27220 */ /* 0x040fe40000410000 */
[----:B------:R-:W-:Y:S01]  /*8e60*/  FMUL.FTZ R163, R172, R163 ;  /* 0x000000a3aca37220 */ /* 0x000fe20000410000 */
[-C--:B---3--:R-:W-:Y:S03]  /*8e70*/  HMMA.16816.F32.BF16 R100, R184, R188.reuse, R100 ;  /* 0x000000bcb864723c */ /* 0x088fe60000041864 */
[C---:B----4-:R-:W-:Y:S02]  /*8e80*/  FMUL.FTZ R20, R174.reuse, R196 ;  /* 0x000000c4ae147220 */ /* 0x050fe40000410000 */
[----:B-1----:R-:W-:Y:S02]  /*8e90*/  FMUL.FTZ R21, R174, R197 ;  /* 0x000000c5ae157220 */ /* 0x002fe40000410000 */
        /* <DEDUP_REMOVED lines=10> */
[--C-:B------:R-:W-:Y:S02]  /*8f40*/  FFMA.FTZ R28, R28, c[0x0][0x2d0], -R209.reuse ;  /* 0x0000b4001c1c7a23 */ /* 0x100fe400000108d1 */
[----:B------:R-:W-:Y:S02]  /*8f50*/  FFMA.FTZ R29, R29, c[0x0][0x2d0], -R209 ;  /* 0x0000b4001d1d7a23 */ /* 0x000fe400000108d1 */
[----:B------:R-:W-:Y:S02]  /*8f60*/  MUFU.EX2 R199, R28 ;  /* 0x0000001c00c77308 */ /* 0x000fe40000000800 */
[--C-:B------:R-:W-:Y:S02]  /*8f70*/  FFMA.FTZ R30, R30, c[0x0][0x2d0], -R3.reuse ;  /* 0x0000b4001e1e7a23 */ /* 0x100fe40000010803 */
[----:B------:R-:W-:Y:S02]  /*8f80*/  FFMA.FTZ R31, R31, c[0x0][0x2d0], -R3 ;  /* 0x0000b4001f1f7a23 */ /* 0x000fe40000010803 */
[C---:B------:R-:W-:Y:S02]  /*8f90*/  FMUL.FTZ R168, R174.reuse, R168 ;  /* 0x000000a8aea87220 */ /* 0x040fe40000410000 */
[----:B------:R-:W-:Y:S02]  /*8fa0*/  FMUL.FTZ R169, R174, R169 ;  /* 0x000000a9aea97220 */ /* 0x000fe40000410000 */
[C---:B------:R-:W-:Y:S01]  /*8fb0*/  FMUL.FTZ R170, R172.reuse, R170 ;  /* 0x000000aaacaa7220 */ /* 0x040fe20000410000 */
[----:B------:R-:W3:Y:S01]  /*8fc0*/  MUFU.EX2 R198, R29 ;  /* 0x0000001d00c67308 */ /* 0x000ee20000000800 */
[----:B------:R-:W-:Y:S02]  /*8fd0*/  FMUL.FTZ R171, R172, R171 ;  /* 0x000000abacab7220 */ /* 0x000fe40000410000 */
[--C-:B------:R-:W-:Y:S02]  /*8fe0*/  FFMA.FTZ R38, R38, c[0x0][0x2d0], -R210.reuse ;  /* 0x0000b40026267a23 */ /* 0x100fe400000108d2 */
[----:B------:R-:W-:Y:S02]  /*8ff0*/  FFMA.FTZ R39, R39, c[0x0][0x2d0], -R210 ;  /* 0x0000b40027277a23 */ /* 0x000fe400000108d2 */
[--C-:B------:R-:W-:Y:S01]  /*9000*/  FFMA.FTZ R214, R53, c[0x0][0x2d0], -R208.reuse ;  /* 0x0000b40035d67a23 */ /* 0x100fe200000108d0 */
[----:B-----5:R-:W-:Y:S01]  /*9010*/  MOV R53, R178 ;  /* 0x000000b200357202 */ /* 0x020fe20000000f00 */
[--C-:B------:R-:W-:Y:S01]  /*9020*/  FFMA.FTZ R32, R32, c[0x0][0x2d0], -R208.reuse ;  /* 0x0000b40020207a23 */ /* 0x100fe200000108d0 */
[----:B------:R3:W-:Y:S01]  /*9030*/  MUFU.EX2 R197, R30 ;  /* 0x0000001e00c57308 */ /* 0x0007e20000000800 */
[----:B------:R-:W-:Y:S02]  /*9040*/  FFMA.FTZ R33, R33, c[0x0][0x2d0], -R208 ;  /* 0x0000b40021217a23 */ /* 0x000fe400000108d0 */
[--C-:B------:R-:W-:Y:S02]  /*9050*/  FFMA.FTZ R34, R34, c[0x0][0x2d0], -R210.reuse ;  /* 0x0000b40022227a23 */ /* 0x100fe400000108d2 */
[----:B------:R-:W-:Y:S02]  /*9060*/  FFMA.FTZ R35, R35, c[0x0][0x2d0], -R210 ;  /* 0x0000b40023237a23 */ /* 0x000fe400000108d2 */
[--C-:B------:R-:W-:Y:S02]  /*9070*/  FFMA.FTZ R24, R24, c[0x0][0x2d0], -R209.reuse ;  /* 0x0000b40018187a23 */ /* 0x100fe400000108d1 */
[----:B------:R-:W-:Y:S01]  /*9080*/  FFMA.FTZ R25, R25, c[0x0][0x2d0], -R209 ;  /* 0x0000b40019197a23 */ /* 0x000fe200000108d1 */
[-C--:B-1----:R-:W-:Y:S01]  /*9090*/  HMMA.16816.F32.BF16 R116, R184, R188.reuse, R116 ;  /* 0x000000bcb874723c */ /* 0x082fe20000041874 */
[----:B------:R1:W-:Y:S02]  /*90a0*/  MUFU.EX2 R248, R32 ;  /* 0x0000002000f87308 */ /* 0x0003e40000000800 */
[--C-:B------:R-:W-:Y:S02]  /*90b0*/  FFMA.FTZ R26, R26, c[0x0][0x2d0], -R3.reuse ;  /* 0x0000b4001a1a7a23 */ /* 0x100fe40000010803 */
[----:B------:R-:W-:Y:S02]  /*90c0*/  FFMA.FTZ R27, R27, c[0x0][0x2d0], -R3 ;  /* 0x0000b4001b1b7a23 */ /* 0x000fe40000010803 */
[----:B------:R-:W-:Y:S01]  /*90d0*/  FFMA.FTZ R36, R36, c[0x0][0x2d0], -R208 ;  /* 0x0000b40024247a23 */ /* 0x000fe200000108d0 */
[C---:B------:R-:W-:Y:S03]  /*90e0*/  HMMA.16816.F32.BF16 R120, R180.reuse, R188, R120 ;  /* 0x000000bcb478723c */ /* 0x040fe60000041878 */
[----:B------:R4:W-:Y:S01]  /*90f0*/  MUFU.EX2 R250, R33 ;  /* 0x0000002100fa7308 */ /* 0x0009e20000000800 */
[--C-:B------:R-:W-:Y:S01]  /*9100*/  FFMA.FTZ R66, R66, c[0x0][0x2d0], -R210.reuse ;  /* 0x0000b40042427a23 */ /* 0x100fe200000108d2 */
[----:B---3--:R-:W-:Y:S01]  /*9110*/  F2FP.BF16.PACK_AB R30, R198, R199 ;  /* 0x000000c7c61e723e */ /* 0x008fe200000010ff */
[----:B------:R-:W-:Y:S02]  /*9120*/  FFMA.FTZ R210, R67, c[0x0][0x2d0], -R210 ;  /* 0x0000b40043d27a23 */ /* 0x000fe400000108d2 */
[-C--:B------:R-:W-:Y:S04]  /*9130*/  HMMA.16816.F32.BF16 R124, R180, R190.reuse, R124 ;  /* 0x000000beb47c723c */ /* 0x080fe8000004187c */
[----:B------:R-:W-:Y:S01]  /*9140*/  MOV R67, R195 ;  /* 0x000000c300437202 */ /* 0x000fe20000000f00 */
[----:B------:R3:W-:Y:S01]  /*9150*/  MUFU.EX2 R205, R35 ;  /* 0x0000002300cd7308 */ /* 0x0007e20000000800 */
[--C-:B------:R-:W-:Y:S02]  /*9160*/  FFMA.FTZ R60, R60, c[0x0][0x2d0], -R209.reuse ;  /* 0x0000b4003c3c7a23 */ /* 0x100fe400000108d1 */
[C---:B------:R-:W-:Y:S01]  /*9170*/  HMMA.16816.F32.BF16 R128, R184.reuse, R190, R128 ;  /* 0x000000beb880723c */ /* 0x040fe20000041880 */
[----:B------:R-:W5:Y:S03]  /*9180*/  LDSM.16.MT88.4 R188, [R221+0x2100] ;  /* 0x00210000ddbc783b */ /* 0x000f660000004200 */
[----:B-1----:R-:W-:Y:S02]  /*9190*/  FMUL.FTZ R32, R173, R200 ;  /* 0x000000c8ad207220 */ /* 0x002fe40000410000 */
[----:B------:R-:W-:Y:S01]  /*91a0*/  FFMA.FTZ R209, R61, c[0x0][0x2d0], -R209 ;  /* 0x0000b4003dd17a23 */ /* 0x000fe200000108d1 */
[----:B------:R-:W-:Y:S01]  /*91b0*/  MUFU.EX2 R200, R42 ;  /* 0x0000002a00c87308 */ /* 0x000fe20000000800 */
[--C-:B------:R-:W-:Y:S04]  /*91c0*/  FFMA.FTZ R61, R62, c[0x0][0x2d0], -R3.reuse ;  /* 0x0000b4003e3d7a23 */ /* 0x100fe80000010803 */
[----:B----4-:R-:W-:Y:S02]  /*91d0*/  FMUL.FTZ R33, R173, R201 ;  /* 0x000000c9ad217220 */ /* 0x010fe40000410000 */
[----:B------:R-:W-:Y:S03]  /*91e0*/  FFMA.FTZ R3, R63, c[0x0][0x2d0], -R3 ;  /* 0x0000b4003f037a23 */ /* 0x000fe60000010803 */
[----:B------:R-:W-:Y:S01]  /*91f0*/  MUFU.EX2 R63, R58 ;  /* 0x0000003a003f7308 */ /* 0x000fe20000000800 */
[C---:B---3--:R-:W-:Y:S09]  /*9200*/  FMUL.FTZ R35, R0.reuse, R203 ;  /* 0x000000cb00237220 */ /* 0x048ff20000410000 */
[----:B------:R-:W-:Y:S10]  /*9210*/  MUFU.EX2 R62, R59 ;  /* 0x0000003b003e7308 */ /* 0x000ff40000000800 */
[----:B------:R-:W-:Y:S01]  /*9220*/  MUFU.EX2 R251, R24 ;  /* 0x0000001800fb7308 */ /* 0x000fe20000000800 */
[-C--:B-----5:R-:W-:Y:S09]  /*9230*/  HMMA.16816.F32.BF16 R132, R184, R188.reuse, R132 ;  /* 0x000000bcb884723c */ /* 0x0a0ff20000041884 */
[----:B------:R-:W-:Y:S01]  /*9240*/  MUFU.EX2 R196, R27 ;  /* 0x0000001b00c47308 */ /* 0x000fe20000000800 */
[C---:B------:R-:W-:Y:S08]  /*9250*/  HMMA.16816.F32.BF16 R136, R180.reuse, R188, R136 ;  /* 0x000000bcb488723c */ /* 0x040ff00000041888 */
[-C--:B------:R-:W-:Y:S01]  /*9260*/  HMMA.16816.F32.BF16 R140, R180, R190.reuse, R140 ;  /* 0x000000beb48c723c */ /* 0x080fe2000004188c */
[----:B------:R-:W1:Y:S07]  /*9270*/  MUFU.EX2 R201, R31 ;  /* 0x0000001f00c97308 */ /* 0x000e6e0000000800 */
[C---:B------:R-:W-:Y:S01]  /*9280*/  HMMA.16816.F32.BF16 R144, R184.reuse, R190, R144 ;  /* 0x000000beb890723c */ /* 0x040fe20000041890 */
[----:B------:R-:W3:Y:S02]  /*9290*/  LDSM.16.MT88.4 R188, [R223+0x2100] ;  /* 0x00210000dfbc783b */ /* 0x000ee40000004200 */
[----:B------:R-:W-:Y:S10]  /*92a0*/  MUFU.EX2 R203, R38 ;  /* 0x0000002600cb7308 */ /* 0x000ff40000000800 */
[----:B------:R-:W-:Y:S01]  /*92b0*/  MUFU.EX2 R210, R210 ;  /* 0x000000d200d27308 */ /* 0x000fe20000000800 */
[----:B-1----:R-:W-:Y:S01]  /*92c0*/  F2FP.BF16.PACK_AB R31, R201, R197 ;  /* 0x000000c5c91f723e */ /* 0x002fe200000010ff */
[C---:B--2---:R-:W-:Y:S08]  /*92d0*/  FFMA.FTZ R52, R0.reuse, R52, R211 ;  /* 0x0000003400347223 */ /* 0x044ff000000100d3 */
[----:B------:R-:W-:Y:S10]  /*92e0*/  MUFU.EX2 R209, R209 ;  /* 0x000000d100d17308 */ /* 0x000ff40000000800 */
[----:B------:R-:W-:Y:S01]  /*92f0*/  MUFU.EX2 R211, R54 ;  /* 0x0000003600d37308 */ /* 0x000fe20000000800 */
[-C--:B---3--:R-:W-:Y:S09]  /*9300*/  HMMA.16816.F32.BF16 R148, R184, R188.reuse, R148 ;  /* 0x000000bcb894723c */ /* 0x088ff20000041894 */
[----:B------:R1:W2:Y:S01]  /*9310*/  MUFU.EX2 R249, R34 ;  /* 0x0000002200f97308 */ /* 0x0002a20000000800 */
[C---:B------:R-:W-:Y:S09]  /*9320*/  HMMA.16816.F32.BF16 R152, R180.reuse, R188, R152 ;  /* 0x000000bcb498723c */ /* 0x040ff20000041898 */
[----:B------:R3:W4:Y:S01]  /*9330*/  MUFU.EX2 R216, R25 ;  /* 0x0000001900d87308 */ /* 0x0007220000000800 */
[-C--:B------:R-:W-:Y:S09]  /*9340*/  HMMA.16816.F32.BF16 R156, R180, R190.reuse, R156 ;  /* 0x000000beb49c723c */ /* 0x080ff2000004189c */
[----:B------:R-:W-:Y:S01]  /*9350*/  MUFU.EX2 R214, R214 ;  /* 0x000000d600d67308 */ /* 0x000fe20000000800 */
[C---:B------:R-:W-:Y:S01]  /*9360*/  HMMA.16816.F32.BF16 R160, R184.reuse, R190, R160 ;  /* 0x000000beb8a0723c */ /* 0x040fe200000418a0 */
[----:B------:R-:W5:Y:S03]  /*9370*/  LDSM.16.MT88.4 R188, [R222+0x2100] ;  /* 0x00210000debc783b */ /* 0x000f660000004200 */
[----:B-1----:R-:W-:Y:S05]  /*9380*/  FMUL.FTZ R34, R0, R202 ;  /* 0x000000ca00227220 */ /* 0x002fea0000410000 */
[----:B------:R-:W-:Y:S10]  /*9390*/  MUFU.EX2 R202, R40 ;  /* 0x0000002800ca7308 */ /* 0x000ff40000000800 */
[----:B------:R-:W-:Y:S01]  /*93a0*/  MUFU.EX2 R61, R61 ;  /* 0x0000003d003d7308 */ /* 0x000fe20000000800 */
[-C--:B-----5:R-:W-:Y:S08]  /*93b0*/  HMMA.16816.F32.BF16 R20, R184, R188.reuse, R20 ;  /* 0x000000bcb814723c */ /* 0x0a0ff00000041814 */
[C---:B------:R-:W-:Y:S01]  /*93c0*/  HMMA.16816.F32.BF16 R32, R180.reuse, R188, R32 ;  /* 0x000000bcb420723c */ /* 0x040fe20000041820 */
[----:B------:R1:W5:Y:S06]  /*93d0*/  MUFU.EX2 R188, R26 ;  /* 0x0000001a00bc7308 */ /* 0x00036c0000000800 */
[----:B------:R-:W-:Y:S01]  /*93e0*/  MOV R189, R192 ;  /* 0x000000c000bd7202 */ /* 0x000fe20000000f00 */
[-C--:B------:R-:W-:Y:S01]  /*93f0*/  HMMA.16816.F32.BF16 R164, R180, R190.reuse, R164 ;  /* 0x000000beb4a4723c */ /* 0x080fe200000418a4 */
[----:B------:R-:W5:Y:S03]  /*9400*/  LDSM.16.MT88.4 R180, [R220+0x900] ;  /* 0x00090000dcb4783b */ /* 0x000f660000004200 */
[----:B------:R-:W-:Y:S02]  /*9410*/  MOV R192, R247 ;  /* 0x000000f700c07202 */ /* 0x000fe40000000f00 */
[----:B------:R-:W-:Y:S01]  /*9420*/  MUFU.EX2 R247, R49 ;  /* 0x0000003100f77308 */ /* 0x000fe20000000800 */
[----:B---3--:R-:W-:Y:S01]  /*9430*/  F2FP.BF16.PACK_AB R25, R189, R252 ;  /* 0x000000fcbd19723e */ /* 0x008fe200000010ff */
[----:B------:R-:W-:Y:S04]  /*9440*/  HMMA.16816.F32.BF16 R168, R184, R190, R168 ;  /* 0x000000beb8a8723c */ /* 0x000fe800000418a8 */
[----:B------:R-:W-:Y:S03]  /*9450*/  MOV R0, R192 ;  /* 0x000000c000007202 */ /* 0x000fe60000000f00 */
[----:B------:R-:W-:Y:S02]  /*9460*/  MOV R184, R204 ;  /* 0x000000cc00b87202 */ /* 0x000fe40000000f00 */
[----:B------:R-:W-:Y:S01]  /*9470*/  MOV R185, R205 ;  /* 0x000000cd00b97202 */ /* 0x000fe20000000f00 */
[----:B------:R-:W-:Y:S02]  /*9480*/  MUFU.EX2 R204, R46 ;  /* 0x0000002e00cc7308 */ /* 0x000fe40000000800 */
[----:B------:R-:W-:Y:S02]  /*9490*/  MOV R186, R250 ;  /* 0x000000fa00ba7202 */ /* 0x000fe40000000f00 */
[----:B--2---:R-:W-:Y:S02]  /*94a0*/  MOV R187, R249 ;  /* 0x000000f900bb7202 */ /* 0x004fe40000000f00 */
[----:B------:R-:W-:Y:S02]  /*94b0*/  MOV R190, R248 ;  /* 0x000000f800be7202 */ /* 0x000fe40000000f00 */
[----:B------:R-:W-:Y:S02]  /*94c0*/  F2FP.BF16.PACK_AB R24, R184, R178 ;  /* 0x000000b2b818723e */ /* 0x000fe400000010ff */
[----:B-1----:R-:W-:Y:S01]  /*94d0*/  F2FP.BF16.PACK_AB R26, R186, R190 ;  /* 0x000000beba1a723e */ /* 0x002fe200000010ff */
[----:B------:R1:W-:Y:S01]  /*94e0*/  MUFU.EX2 R250, R37 ;  /* 0x0000002500fa7308 */ /* 0x0003e20000000800 */
[----:B------:R-:W-:Y:S02]  /*94f0*/  F2FP.BF16.PACK_AB R27, R185, R187 ;  /* 0x000000bbb91b723e */ /* 0x000fe400000010ff */
[----:B----4-:R-:W-:Y:S01]  /*9500*/  MOV R191, R216 ;  /* 0x000000d800bf7202 */ /* 0x010fe20000000f00 */
[--C-:B------:R-:W-:Y:S01]  /*9510*/  FFMA.FTZ R216, R64, c[0x0][0x2d0], -R208.reuse ;  /* 0x0000b40040d87a23 */ /* 0x100fe200000108d0 */
[----:B-----5:R-:W-:Y:S01]  /*9520*/  F2FP.BF16.PACK_AB R29, R196, R188 ;  /* 0x000000bcc41d723e */ /* 0x020fe200000010ff */
[----:B------:R-:W-:Y:S01]  /*9530*/  FFMA.FTZ R208, R65, c[0x0][0x2d0], -R208 ;  /* 0x0000b40041d07a23 */ /* 0x000fe200000108d0 */
[----:B------:R-:W-:Y:S02]  /*9540*/  F2FP.BF16.PACK_AB R28, R191, R251 ;  /* 0x000000fbbf1c723e */ /* 0x000fe400000010ff */
[----:B------:R-:W-:Y:S01]  /*9550*/  MOV R64, R242 ;  /* 0x000000f200407202 */ /* 0x000fe20000000f00 */
[----:B------:R2:W-:Y:S01]  /*9560*/  MUFU.EX2 R248, R48 ;  /* 0x0000003000f87308 */ /* 0x0005e20000000800 */
[----:B------:R-:W-:Y:S01]  /*9570*/  MOV R65, R243 ;  /* 0x000000f300417202 */ /* 0x000fe20000000f00 */
[-C--:B------:R-:W-:Y:S08]  /*9580*/  HMMA.16816.F32.BF16 R4, R24, R180.reuse, R4 ;  /* 0x000000b41804723c */ /* 0x080ff00000041804 */
[C---:B------:R-:W-:Y:S01]  /*9590*/  HMMA.16816.F32.BF16 R8, R28.reuse, R180, R8 ;  /* 0x000000b41c08723c */ /* 0x040fe20000041808 */
[----:B------:R-:W-:Y:S01]  /*95a0*/  MUFU.EX2 R178, R43 ;  /* 0x0000002b00b27308 */ /* 0x000fe20000000800 */
[----:B-1----:R-:W3:Y:S06]  /*95b0*/  LDL.LU R37, [R1+0x10] ;  /* 0x0000100001257983 */ /* 0x002eec0000300800 */
[-C--:B------:R-:W-:Y:S03]  /*95c0*/  HMMA.16816.F32.BF16 R12, R28, R182.reuse, R12 ;  /* 0x000000b61c0c723c */ /* 0x080fe6000004180c */
[----:B------:R-:W1:Y:S01]  /*95d0*/  MUFU.EX2 R242, R44 ;  /* 0x0000002c00f27308 */ /* 0x000e620000000800 */
[----:B--2---:R-:W2:Y:S04]  /*95e0*/  LDL.LU R48, [R1+0x8] ;  /* 0x0000080001307983 */ /* 0x004ea80000300800 */
[C---:B------:R-:W-:Y:S01]  /*95f0*/  HMMA.16816.F32.BF16 R16, R24.reuse, R182, R16 ;  /* 0x000000b61810723c */ /* 0x040fe20000041810 */
[----:B------:R-:W4:Y:S04]  /*9600*/  LDSM.16.MT88.4 R180, [R221+0x900] ;  /* 0x00090000ddb4783b */ /* 0x000f280000004200 */
[----:B------:R5:W5:Y:S04]  /*9610*/  MUFU.EX2 R205, R47 ;  /* 0x0000002f00cd7308 */ /* 0x000b680000000800 */
[----:B------:R-:W2:Y:S06]  /*9620*/  LDL.LU R49, [R1+0x4] ;  /* 0x0000040001317983 */ /* 0x000eac0000300800 */
[----:B------:R4:W-:Y:S01]  /*9630*/  MUFU.EX2 R243, R39 ;  /* 0x0000002700f37308 */ /* 0x0009e20000000800 */
[----:B-1----:R-:W-:Y:S09]  /*9640*/  F2FP.BF16.PACK_AB R38, R244, R242 ;  /* 0x000000f2f426723e */ /* 0x002ff200000010ff */
[----:B------:R1:W-:Y:S01]  /*9650*/  MUFU.EX2 R249, R36 ;  /* 0x0000002400f97308 */ /* 0x0003e20000000800 */
[----:B-----5:R-:W-:Y:S09]  /*9660*/  LDSM.16.MT88.4 R44, [R223+0x1100] ;  /* 0x00110000df2c783b */ /* 0x020ff20000004200 */
[----:B------:R-:W-:Y:S01]  /*9670*/  MUFU.EX2 R216, R216 ;  /* 0x000000d800d87308 */ /* 0x000fe20000000800 */
[----:B----4-:R-:W-:Y:S01]  /*9680*/  F2FP.BF16.PACK_AB R39, R205, R204 ;  /* 0x000000cccd27723e */ /* 0x010fe200000010ff */
[-C--:B------:R-:W-:Y:S03]  /*9690*/  HMMA.16816.F32.BF16 R68, R24, R180.reuse, R68 ;  /* 0x000000b41844723c */ /* 0x080fe60000041844 */
[----:B-1----:R-:W-:Y:S05]  /*96a0*/  MOV R36, R241 ;  /* 0x000000f100247202 */ /* 0x002fea0000000f00 */
[C---:B------:R-:W-:Y:S01]  /*96b0*/  HMMA.16816.F32.BF16 R72, R28.reuse, R180, R72 ;  /* 0x000000b41c48723c */ /* 0x040fe20000041848 */
[----:B------:R1:W4:Y:S07]  /*96c0*/  MUFU.EX2 R241, R41 ;  /* 0x0000002900f17308 */ /* 0x00032e0000000800 */
[-C--:B------:R-:W-:Y:S08]  /*96d0*/  HMMA.16816.F32.BF16 R76, R28, R182.reuse, R76 ;  /* 0x000000b61c4c723c */ /* 0x080ff0000004184c */
[C---:B------:R-:W-:Y:S01]  /*96e0*/  HMMA.16816.F32.BF16 R80, R24.reuse, R182, R80 ;  /* 0x000000b61850723c */ /* 0x040fe20000041850 */
[----:B------:R-:W5:Y:S08]  /*96f0*/  LDSM.16.MT88.4 R180, [R223+0x900] ;  /* 0x00090000dfb4783b */ /* 0x000f700000004200 */
[----:B-1----:R-:W-:Y:S01]  /*9700*/  LDSM.16.MT88.4 R40, [R221+0x1100] ;  /* 0x00110000dd28783b */ /* 0x002fe20000004200 */
[-C--:B-----5:R-:W-:Y:S08]  /*9710*/  HMMA.16816.F32.BF16 R84, R24, R180.reuse, R84 ;  /* 0x000000b41854723c */ /* 0x0a0ff00000041854 */
        /* <DEDUP_REMOVED lines=13> */
[----:B------:R-:W1:Y:S03]  /*97f0*/  LDSM.16.MT88.4 R180, [R221+0x2900] ;  /* 0x00290000ddb4783b */ /* 0x000e660000004200 */
[----:B---3--:R-:W-:Y:S01]  /*9800*/  FFMA.FTZ R173, R173, R37, R213 ;  /* 0x00000025adad7223 */ /* 0x008fe200000100d5 */
[----:B------:R-:W-:Y:S01]  /*9810*/  F2FP.BF16.PACK_AB R37, R178, R200 ;  /* 0x000000c8b225723e */ /* 0x000fe200000010ff */
[----:B------:R-:W-:Y:S01]  /*9820*/  MUFU.EX2 R213, R55 ;  /* 0x0000003700d57308 */ /* 0x000fe20000000800 */
[----:B--2---:R-:W-:Y:S09]  /*9830*/  FFMA.FTZ R172, R172, R48, R215 ;  /* 0x00000030acac7223 */ /* 0x004ff200000100d7 */
[----:B------:R-:W-:Y:S01]  /*9840*/  MUFU.EX2 R215, R66 ;  /* 0x0000004200d77308 */ /* 0x000fe20000000800 */
[-C--:B-1----:R-:W-:Y:S08]  /*9850*/  HMMA.16816.F32.BF16 R132, R24, R180.reuse, R132 ;  /* 0x000000b41884723c */ /* 0x082ff00000041884 */
[C---:B------:R-:W-:Y:S04]  /*9860*/  HMMA.16816.F32.BF16 R136, R28.reuse, R180, R136 ;  /* 0x000000b41c88723c */ /* 0x040fe80000041888 */
[----:B------:R-:W-:Y:S02]  /*9870*/  FFMA.FTZ R174, R174, R49, R217 ;  /* 0x00000031aeae7223 */ /* 0x000fe400000100d9 */
[----:B------:R-:W-:Y:S01]  /*9880*/  LDSM.16.MT88.4 R48, [R222+0x1100] ;  /* 0x00110000de30783b */ /* 0x000fe20000004200 */
[----:B------:R-:W-:Y:S01]  /*9890*/  MUFU.EX2 R217, R208 ;  /* 0x000000d000d97308 */ /* 0x000fe20000000800 */
[-C--:B------:R-:W-:Y:S04]  /*98a0*/  HMMA.16816.F32.BF16 R140, R28, R182.reuse, R140 ;  /* 0x000000b61c8c723c */ /* 0x080fe8000004188c */
[----:B------:R-:W-:Y:S01]  /*98b0*/  FADD.FTZ R174, R36, R174 ;  /* 0x000000ae24ae7221 */ /* 0x000fe20000010000 */
[----:B----4-:R-:W-:Y:S03]  /*98c0*/  F2FP.BF16.PACK_AB R36, R241, R202 ;  /* 0x000000caf124723e */ /* 0x010fe600000010ff */
[C---:B------:R-:W-:Y:S01]  /*98d0*/  HMMA.16816.F32.BF16 R144, R24.reuse, R182, R144 ;  /* 0x000000b61890723c */ /* 0x040fe20000041890 */
[----:B------:R-:W1:Y:S01]  /*98e0*/  LDSM.16.MT88.4 R180, [R223+0x2900] ;  /* 0x00290000dfb4783b */ /* 0x000e620000004200 */
[----:B------:R-:W-:Y:S06]  /*98f0*/  MUFU.EX2 R208, R56 ;  /* 0x0000003800d07308 */ /* 0x000fec0000000800 */
[-C--:B-1----:R-:W-:Y:S08]  /*9900*/  HMMA.16816.F32.BF16 R148, R24, R180.reuse, R148 ;  /* 0x000000b41894723c */ /* 0x082ff00000041894 */
[C---:B------:R-:W-:Y:S08]  /*9910*/  HMMA.16816.F32.BF16 R152, R28.reuse, R180, R152 ;  /* 0x000000b41c98723c */ /* 0x040ff00000041898 */
[-C--:B------:R-:W-:Y:S08]  /*9920*/  HMMA.16816.F32.BF16 R156, R28, R182.reuse, R156 ;  /* 0x000000b61c9c723c */ /* 0x080ff0000004189c */
[C---:B------:R-:W-:Y:S01]  /*9930*/  HMMA.16816.F32.BF16 R160, R24.reuse, R182, R160 ;  /* 0x000000b618a0723c */ /* 0x040fe200000418a0 */
[----:B------:R-:W1:Y:S07]  /*9940*/  LDSM.16.MT88.4 R180, [R222+0x2900] ;  /* 0x00290000deb4783b */ /* 0x000e6e0000004200 */
[-C--:B-1----:R-:W-:Y:S08]  /*9950*/  HMMA.16816.F32.BF16 R20, R24, R180.reuse, R20 ;  /* 0x000000b41814723c */ /* 0x082ff00000041814 */
[C---:B------:R-:W-:Y:S07]  /*9960*/  HMMA.16816.F32.BF16 R32, R28.reuse, R180, R32 ;  /* 0x000000b41c20723c */ /* 0x040fee0000041820 */
[----:B------:R-:W-:Y:S01]  /*9970*/  MOV R180, R207 ;  /* 0x000000cf00b47202 */ /* 0x000fe20000000f00 */
[-C--:B------:R-:W-:Y:S01]  /*9980*/  HMMA.16816.F32.BF16 R164, R28, R182.reuse, R164 ;  /* 0x000000b61ca4723c */ /* 0x080fe200000418a4 */
[----:B------:R-:W1:Y:S01]  /*9990*/  LDSM.16.MT88.4 R28, [R220+0x1100] ;  /* 0x00110000dc1c783b */ /* 0x000e620000004200 */
[----:B------:R2:W-:Y:S02]  /*99a0*/  MUFU.EX2 R207, R57 ;  /* 0x0000003900cf7308 */ /* 0x0005e40000000800 */
[----:B------:R-:W-:Y:S04]  /*99b0*/  MOV R181, R206 ;  /* 0x000000ce00b57202 */ /* 0x000fe80000000f00 */
[----:B------:R-:W-:Y:S04]  /*99c0*/  HMMA.16816.F32.BF16 R168, R24, R182, R168 ;  /* 0x000000b618a8723c */ /* 0x000fe800000418a8 */
[----:B------:R-:W-:Y:S03]  /*99d0*/  MUFU.EX2 R206, R60 ;  /* 0x0000003c00ce7308 */ /* 0x000fe60000000800 */
[----:B------:R-:W-:Y:S02]  /*99e0*/  F2FP.BF16.PACK_AB R24, R250, R249 ;  /* 0x000000f9fa18723e */ /* 0x000fe400000010ff */
[----:B------:R-:W-:Y:S03]  /*99f0*/  F2FP.BF16.PACK_AB R26, R247, R248 ;  /* 0x000000f8f71a723e */ /* 0x000fe600000010ff */
[----:B------:R-:W-:Y:S02]  /*9a00*/  F2FP.BF16.PACK_AB R25, R243, R203 ;  /* 0x000000cbf319723e */ /* 0x000fe400000010ff */
[----:B------:R-:W-:Y:S01]  /*9a10*/  F2FP.BF16.PACK_AB R27, R246, R245 ;  /* 0x000000f5f61b723e */ /* 0x000fe200000010ff */
[----:B------:R-:W3:Y:S01]  /*9a20*/  MUFU.EX2 R60, R3 ;  /* 0x00000003003c7308 */ /* 0x000ee20000000800 */
[----:B------:R-:W-:Y:S01]  /*9a30*/  MOV R183, R194 ;  /* 0x000000c200b77202 */ /* 0x000fe20000000f00 */
[----:B--2---:R-:W-:Y:S01]  /*9a40*/  LDSM.16.MT88.4 R56, [R223+0x3900] ;  /* 0x00390000df38783b */ /* 0x004fe20000004200 */
[----:B------:R-:W-:Y:S07]  /*9a50*/  MOV R182, R193 ;  /* 0x000000c100b67202 */ /* 0x000fee0000000f00 */
[----:B------:R-:W-:Y:S01]  /*9a60*/  LDSM.16.MT88.4 R192, [R220+0x1900] ;  /* 0x00190000dcc0783b */ /* 0x000fe20000004200 */
        /* <DEDUP_REMOVED lines=14> */
[----:B------:R-:W4:Y:S07]  /*9b50*/  LDSM.16.MT88.4 R44, [R223+0x3100] ;  /* 0x00310000df2c783b */ /* 0x000f2e0000004200 */
[-C--:B------:R-:W-:Y:S08]  /*9b60*/  HMMA.16816.F32.BF16 R100, R24, R48.reuse, R100 ;  /* 0x000000301864723c */ /* 0x080ff00000041864 */
[C---:B------:R-:W-:Y:S08]  /*9b70*/  HMMA.16816.F32.BF16 R104, R36.reuse, R48, R104 ;  /* 0x000000302468723c */ /* 0x040ff00000041868 */
[-C--:B------:R-:W-:Y:S08]  /*9b80*/  HMMA.16816.F32.BF16 R108, R36, R50.reuse, R108 ;  /* 0x00000032246c723c */ /* 0x080ff0000004186c */
[C---:B------:R-:W-:Y:S01]  /*9b90*/  HMMA.16816.F32.BF16 R112, R24.reuse, R50, R112 ;  /* 0x000000321870723c */ /* 0x040fe20000041870 */
[----:B------:R-:W5:Y:S07]  /*9ba0*/  LDSM.16.MT88.4 R48, [R222+0x3100] ;  /* 0x00310000de30783b */ /* 0x000f6e0000004200 */
[-C--:B-1----:R-:W-:Y:S08]  /*9bb0*/  HMMA.16816.F32.BF16 R116, R24, R28.reuse, R116 ;  /* 0x0000001c1874723c */ /* 0x082ff00000041874 */
[C---:B------:R-:W-:Y:S07]  /*9bc0*/  HMMA.16816.F32.BF16 R120, R36.reuse, R28, R120 ;  /* 0x0000001c2478723c */ /* 0x040fee0000041878 */
[----:B------:R-:W-:Y:S01]  /*9bd0*/  FADD.FTZ R29, R218, R52 ;  /* 0x00000034da1d7221 */ /* 0x000fe20000010000 */
[-C--:B------:R-:W-:Y:S04]  /*9be0*/  HMMA.16816.F32.BF16 R124, R36, R30.reuse, R124 ;  /* 0x0000001e247c723c */ /* 0x080fe8000004187c */
[----:B------:R-:W-:Y:S01]  /*9bf0*/  MOV R218, R187 ;  /* 0x000000bb00da7202 */ /* 0x000fe20000000f00 */
[----:B------:R-:W-:Y:S01]  /*9c00*/  FADD.FTZ R28, R0, R172 ;  /* 0x000000ac001c7221 */ /* 0x000fe20000010000 */
[----:B------:R-:W-:Y:S01]  /*9c10*/  MOV R172, R185 ;  /* 0x000000b900ac7202 */ /* 0x000fe20000000f00 */
[----:B------:R-:W-:Y:S01]  /*9c20*/  FADD.FTZ R0, R182, R173 ;  /* 0x000000adb6007221 */ /* 0x000fe20000010000 */
[C---:B------:R-:W-:Y:S04]  /*9c30*/  HMMA.16816.F32.BF16 R128, R24.reuse, R30, R128 ;  /* 0x0000001e1880723c */ /* 0x040fe80000041880 */
[----:B------:R-:W-:Y:S01]  /*9c40*/  MOV R173, R186 ;  /* 0x000000ba00ad7202 */ /* 0x000fe20000000f00 */
[----:B------:R-:W-:Y:S02]  /*9c50*/  FADD.FTZ R0, R180, R0 ;  /* 0x00000000b4007221 */ /* 0x000fe40000010000 */
[----:B------:R-:W-:Y:S01]  /*9c60*/  FADD.FTZ R30, R183, R174 ;  /* 0x000000aeb71e7221 */ /* 0x000fe20000010000 */
[-C--:B--2---:R-:W-:Y:S04]  /*9c70*/  HMMA.16816.F32.BF16 R132, R24, R40.reuse, R132 ;  /* 0x000000281884723c */ /* 0x084fe80000041884 */
[----:B------:R-:W-:Y:S01]  /*9c80*/  FADD.FTZ R30, R181, R30 ;  /* 0x0000001eb51e7221 */ /* 0x000fe20000010000 */
[----:B---3--:R-:W-:Y:S01]  /*9c90*/  F2FP.BF16.PACK_AB R31, R60, R61 ;  /* 0x0000003d3c1f723e */ /* 0x008fe200000010ff */
[----:B------:R-:W-:Y:S01]  /*9ca0*/  FADD.FTZ R3, R64, R0 ;  /* 0x0000000040037221 */ /* 0x000fe20000010000 */
[----:B------:R-:W-:Y:S01]  /*9cb0*/  MOV R174, R190 ;  /* 0x000000be00ae7202 */ /* 0x000fe20000000f00 */
[C---:B------:R-:W-:Y:S04]  /*9cc0*/  HMMA.16816.F32.BF16 R136, R36.reuse, R40, R136 ;  /* 0x000000282488723c */ /* 0x040fe80000041888 */
[----:B------:R-:W-:Y:S02]  /*9cd0*/  FADD.FTZ R30, R53, R30 ;  /* 0x0000001e351e7221 */ /* 0x000fe40000010000 */
[----:B------:R-:W-:Y:S01]  /*9ce0*/  LDSM.16.MT88.4 R52, [R221+0x3900] ;  /* 0x00390000dd34783b */ /* 0x000fe20000004200 */
[----:B------:R-:W-:Y:S01]  /*9cf0*/  FADD.FTZ R29, R219, R29 ;  /* 0x0000001ddb1d7221 */ /* 0x000fe20000010000 */
[-C--:B------:R-:W-:Y:S04]  /*9d00*/  HMMA.16816.F32.BF16 R140, R36, R42.reuse, R140 ;  /* 0x0000002a248c723c */ /* 0x080fe8000004188c */
[----:B------:R-:W-:Y:S01]  /*9d10*/  FADD.FTZ R64, R184, R30 ;  /* 0x0000001eb8407221 */ /* 0x000fe20000010000 */
[----:B------:R-:W-:Y:S01]  /*9d20*/  F2FP.BF16.PACK_AB R30, R209, R206 ;  /* 0x000000ced11e723e */ /* 0x000fe200000010ff */
[----:B------:R-:W-:Y:S01]  /*9d30*/  FADD.FTZ R0, R240, R29 ;  /* 0x0000001df0007221 */ /* 0x000fe20000010000 */
[----:B------:R-:W-:Y:S01]  /*9d40*/  F2FP.BF16.PACK_AB R29, R62, R63 ;  /* 0x0000003f3e1d723e */ /* 0x000fe200000010ff */
[C---:B------:R-:W-:Y:S01]  /*9d50*/  HMMA.16816.F32.BF16 R144, R24.reuse, R42, R144 ;  /* 0x0000002a1890723c */ /* 0x040fe20000041890 */
[----:B------:R-:W1:Y:S03]  /*9d60*/  LDSM.16.MT88.4 R40, [R221+0x1900] ;  /* 0x00190000dd28783b */ /* 0x000e660000004200 */
[----:B------:R-:W-:Y:S01]  /*9d70*/  FADD.FTZ R28, R67, R28 ;  /* 0x0000001c431c7221 */ /* 0x000fe20000010000 */
[----:B------:R-:W-:Y:S01]  /*9d80*/  MOV R219, R191 ;  /* 0x000000bf00db7202 */ /* 0x000fe20000000f00 */
[----:B------:R-:W-:Y:S01]  /*9d90*/  FADD.FTZ R66, R251, R3 ;  /* 0x00000003fb427221 */ /* 0x000fe20000010000 */
[----:B------:R-:W-:Y:S01]  /*9da0*/  MOV R240, R189 ;  /* 0x000000bd00f07202 */ /* 0x000fe20000000f00 */
[-C--:B----4-:R-:W-:Y:S04]  /*9db0*/  HMMA.16816.F32.BF16 R148, R24, R44.reuse, R148 ;  /* 0x0000002c1894723c */ /* 0x090fe80000041894 */
[----:B------:R-:W-:Y:S02]  /*9dc0*/  FADD.FTZ R28, R65, R28 ;  /* 0x0000001c411c7221 */ /* 0x000fe40000010000 */
[----:B------:R-:W-:Y:S02]  /*9dd0*/  FADD.FTZ R65, R188, R0 ;  /* 0x00000000bc417221 */ /* 0x000fe40000010000 */
[C---:B------:R-:W-:Y:S04]  /*9de0*/  HMMA.16816.F32.BF16 R152, R36.reuse, R44, R152 ;  /* 0x0000002c2498723c */ /* 0x040fe80000041898 */
[----:B------:R-:W-:Y:S01]  /*9df0*/  FADD.FTZ R67, R252, R28 ;  /* 0x0000001cfc437221 */ /* 0x000fe20000010000 */
[----:B------:R-:W-:Y:S01]  /*9e00*/  F2FP.BF16.PACK_AB R28, R207, R208 ;  /* 0x000000d0cf1c723e */ /* 0x000fe200000010ff */
[----:B------:R-:W-:Y:S02]  /*9e10*/  FADD.FTZ R0, R219, R66 ;  /* 0x00000042db007221 */ /* 0x000fe40000010000 */
[-C--:B------:R-:W-:Y:S04]  /*9e20*/  HMMA.16816.F32.BF16 R156, R36, R46.reuse, R156 ;  /* 0x0000002e249c723c */ /* 0x080fe8000004189c */
[----:B------:R-:W-:Y:S02]  /*9e30*/  FADD.FTZ R0, R199, R0 ;  /* 0x00000000c7007221 */ /* 0x000fe40000010000 */
[----:B------:R-:W-:Y:S02]  /*9e40*/  FADD.FTZ R3, R240, R67 ;  /* 0x00000043f0037221 */ /* 0x000fe40000010000 */
[C---:B------:R-:W-:Y:S01]  /*9e50*/  HMMA.16816.F32.BF16 R160, R24.reuse, R46, R160 ;  /* 0x0000002e18a0723c */ /* 0x040fe200000418a0 */
[----:B------:R-:W-:Y:S03]  /*9e60*/  LDSM.16.MT88.4 R44, [R222+0x1900] ;  /* 0x00190000de2c783b */ /* 0x000fe60000004200 */
[----:B------:R-:W-:Y:S04]  /*9e70*/  FADD.FTZ R3, R218, R3 ;  /* 0x00000003da037221 */ /* 0x000fe80000010000 */
[-C--:B-----5:R-:W-:Y:S08]  /*9e80*/  HMMA.16816.F32.BF16 R20, R24, R48.reuse, R20 ;  /* 0x000000301814723c */ /* 0x0a0ff00000041814 */
[C---:B------:R-:W-:Y:S08]  /*9e90*/  HMMA.16816.F32.BF16 R32, R36.reuse, R48, R32 ;  /* 0x000000302420723c */ /* 0x040ff00000041820 */
[-C--:B------:R-:W-:Y:S01]  /*9ea0*/  HMMA.16816.F32.BF16 R164, R36, R50.reuse, R164 ;  /* 0x0000003224a4723c */ /* 0x080fe200000418a4 */
[----:B------:R-:W2:Y:S07]  /*9eb0*/  LDSM.16.MT88.4 R36, [R223+0x1900] ;  /* 0x00190000df24783b */ /* 0x000eae0000004200 */
[----:B------:R-:W-:Y:S01]  /*9ec0*/  HMMA.16816.F32.BF16 R168, R24, R50, R168 ;  /* 0x0000003218a8723c */ /* 0x000fe200000418a8 */
[----:B------:R-:W3:Y:S06]  /*9ed0*/  LDSM.16.MT88.4 R48, [R220+0x3900] ;  /* 0x00390000dc30783b */ /* 0x000eec0000004200 */
[----:B------:R-:W-:Y:S02]  /*9ee0*/  F2FP.BF16.PACK_AB R24, R214, R212 ;  /* 0x000000d4d618723e */ /* 0x000fe400000010ff */
[----:B------:R-:W-:Y:S03]  /*9ef0*/  F2FP.BF16.PACK_AB R26, R217, R216 ;  /* 0x000000d8d91a723e */ /* 0x000fe600000010ff */
[----:B------:R-:W-:Y:S02]  /*9f00*/  F2FP.BF16.PACK_AB R25, R213, R211 ;  /* 0x000000d3d519723e */ /* 0x000fe400000010ff */
[----:B------:R-:W-:Y:S07]  /*9f10*/  F2FP.BF16.PACK_AB R27, R210, R215 ;  /* 0x000000d7d21b723e */ /* 0x000fee00000010ff */
[-C--:B------:R-:W-:Y:S01]  /*9f20*/  HMMA.16816.F32.BF16 R184, R24, R192.reuse, R4 ;  /* 0x000000c018b8723c */ /* 0x080fe20000041804 */
[----:B------:R-:W4:Y:S07]  /*9f30*/  LDSM.16.MT88.4 R4, [R222+0x3900] ;  /* 0x00390000de04783b */ /* 0x000f2e0000004200 */
[C---:B------:R-:W-:Y:S07]  /*9f40*/  HMMA.16816.F32.BF16 R180, R28.reuse, R192, R8 ;  /* 0x000000c01cb4723c */ /* 0x040fee0000041808 */
[----:B------:R-:W-:Y:S01]  /*9f50*/  FADD.FTZ R8, R174, R64 ;  /* 0x00000040ae087221 */ /* 0x000fe20000010000 */
[-C--:B------:R-:W-:Y:S04]  /*9f60*/  HMMA.16816.F32.BF16 R188, R28, R194.reuse, R12 ;  /* 0x000000c21cbc723c */ /* 0x080fe8000004180c */
[----:B------:R-:W-:Y:S02]  /*9f70*/  FADD.FTZ R9, R198, R0 ;  /* 0x00000000c6097221 */ /* 0x000fe40000010000 */
[----:B------:R-:W-:Y:S01]  /*9f80*/  FADD.FTZ R11, R173, R8 ;  /* 0x00000008ad0b7221 */ /* 0x000fe20000010000 */
[----:B------:R-:W-:Y:S01]  /*9f90*/  MOV R173, R175 ;  /* 0x000000af00ad7202 */ /* 0x000fe20000000f00 */
        /* <DEDUP_REMOVED lines=10> */
[----:B------:R-:W-:Y:S02]  /*a040*/  FADD.FTZ R11, R202, R9 ;  /* 0x00000009ca0b7221 */ /* 0x000fe40000010000 */
[----:B------:R-:W-:Y:S02]  /*a050*/  FADD.FTZ R10, R200, R8 ;  /* 0x00000008c80a7221 */ /* 0x000fe40000010000 */
[C---:B------:R-:W-:Y:S04]  /*a060*/  HMMA.16816.F32.BF16 R80, R24.reuse, R42, R80 ;  /* 0x0000002a1850723c */ /* 0x040fe80000041850 */
[----:B------:R-:W-:Y:S02]  /*a070*/  FADD.FTZ R9, R250, R3 ;  /* 0x00000003fa097221 */ /* 0x000fe40000010000 */
[----:B------:R-:W-:Y:S01]  /*a080*/  FADD.FTZ R3, R178, R10 ;  /* 0x0000000ab2037221 */ /* 0x000fe20000010000 */
[----:B------:R-:W-:Y:S01]  /*a090*/  MOV R178, R2 ;  /* 0x0000000200b27202 */ /* 0x000fe20000000f00 */
[-C--:B--2---:R-:W-:Y:S04]  /*a0a0*/  HMMA.16816.F32.BF16 R84, R24, R36.reuse, R84 ;  /* 0x000000241854723c */ /* 0x084fe80000041854 */
        /* <DEDUP_REMOVED lines=24> */
[-C--:B----4-:R-:W-:Y:S08]  /*a230*/  HMMA.16816.F32.BF16 R196, R24, R4.reuse, R20 ;  /* 0x0000000418c4723c */ /* 0x090ff00000041814 */
[C---:B------:R-:W-:Y:S07]  /*a240*/  HMMA.16816.F32.BF16 R200, R28.reuse, R4, R32 ;  /* 0x000000041cc8723c */ /* 0x040fee0000041820 */
[----:B------:R-:W-:Y:S01]  /*a250*/  FADD.FTZ R4, R241, R11 ;  /* 0x0000000bf1047221 */ /* 0x000fe20000010000 */
[-C--:B------:R-:W-:Y:S04]  /*a260*/  HMMA.16816.F32.BF16 R164, R28, R6.reuse, R164 ;  /* 0x000000061ca4723c */ /* 0x080fe800000418a4 */
        /* <DEDUP_REMOVED lines=17> */
[----:B------:R-:W-:Y:S01]  /*a380*/  STL [R1+0x4], R5 ;  /* 0x0000040501007387 */ /* 0x000fe20000100800 */
[----:B------:R-:W-:Y:S02]  /*a390*/  FADD.FTZ R3, R209, R3 ;  /* 0x00000003d1037221 */ /* 0x000fe40000010000 */
[----:B------:R-:W-:Y:S02]  /*a3a0*/  FADD.FTZ R4, R210, R4 ;  /* 0x00000004d2047221 */ /* 0x000fe40000010000 */
[----:B------:R-:W-:Y:S03]  /*a3b0*/  FADD.FTZ R0, R61, R7 ;  /* 0x000000073d007221 */ /* 0x000fe60000010000 */
[----:B------:R-:W-:Y:S01]  /*a3c0*/  STL [R1+0x8], R4 ;  /* 0x0000080401007387 */ /* 0x000fe20000100800 */
[----:B------:R-:W-:Y:S03]  /*a3d0*/  FADD.FTZ R0, R60, R0 ;  /* 0x000000003c007221 */ /* 0x000fe60000010000 */
[----:B------:R1:W-:Y:S04]  /*a3e0*/  STL [R1+0x10], R3 ;  /* 0x0000100301007387 */ /* 0x0003e80000100800 */
[----:B------:R2:W-:Y:S01]  /*a3f0*/  STL [R1+0xc], R0 ;  /* 0x00000c0001007387 */ /* 0x0005e20000100800 */
[----:B-1----:R-:W-:Y:S02]  /*a400*/  MOV R3, R176 ;  /* 0x000000b000037202 */ /* 0x002fe40000000f00 */
[----:B--2---:R-:W-:Y:S01]  /*a410*/  MOV R0, R177 ;  /* 0x000000b100007202 */ /* 0x004fe20000000f00 */
[----:B------:R-:W-:-:S05]  /*a420*/  @P1 BRA `(.L_x_690) ;  /* 0xffffc6c000001947 */ /* 0x000fca000383ffff */
.L_x_689:
[----:B-1----:R-:W2:Y:S04]  /*a430*/  LDL.LU R6, [R1+0x4] ;  /* 0x0000040001067983 */ /* 0x002ea80000300800 */
[----:B------:R-:W3:Y:S04]  /*a440*/  LDL.LU R4, [R1+0x8] ;  /* 0x0000080001047983 */ /* 0x000ee80000300800 */
[----:B------:R-:W4:Y:S04]  /*a450*/  LDL.LU R8, [R1+0x10] ;  /* 0x0000100001087983 */ /* 0x000f280000300800 */
[----:B------:R-:W4:Y:S01]  /*a460*/  LDL.LU R5, [R1+0xc] ;  /* 0x00000c0001057983 */ /* 0x000f220000300800 */
[----:B------:R-:W-:-:S02]  /*a470*/  MOV R62, 0xff800000 ;  /* 0xff800000003e7802 */ /* 0x000fc40000000f00 */
[----:B------:R-:W-:Y:S02]  /*a480*/  MOV R63, 0xff800000 ;  /* 0xff800000003f7802 */ /* 0x000fe40000000f00 */
[----:B------:R-:W-:Y:S02]  /*a490*/  MOV R64, 0xff800000 ;  /* 0xff80000000407802 */ /* 0x000fe40000000f00 */
[----:B------:R-:W-:Y:S02]  /*a4a0*/  MOV R65, 0xff800000 ;  /* 0xff80000000417802 */ /* 0x000fe40000000f00 */
[----:B------:R-:W-:Y:S01]  /*a4b0*/  PLOP3.LUT P0, PT, PT, PT, PT, 0x8, 0x0 ;  /* 0x000000000000781c */ /* 0x000fe20003f0e170 */
[----:B--2---:R-:W1:Y:S04]  /*a4c0*/  SHFL.BFLY PT, R11, R6, 0x2, 0x1f ;  /* 0x0c401f00060b7f89 */ /* 0x004e6800000e0000 */
[----:B---3--:R-:W2:Y:S04]  /*a4d0*/  SHFL.BFLY PT, R9, R4, 0x2, 0x1f ;  /* 0x0c401f0004097f89 */ /* 0x008ea800000e0000 */
[----:B----4-:R-:W3:Y:S01]  /*a4e0*/  SHFL.BFLY PT, R7, R8, 0x2, 0x1f ;  /* 0x0c401f0008077f89 */ /* 0x010ee200000e0000 */
[----:B-1----:R-:W-:-:S03]  /*a4f0*/  FADD.FTZ R11, R11, R6 ;  /* 0x000000060b0b7221 */ /* 0x002fc60000010000 */
[----:B------:R-:W1:Y:S01]  /*a500*/  SHFL.BFLY PT, R6, R5, 0x2, 0x1f ;  /* 0x0c401f0005067f89 */ /* 0x000e6200000e0000 */
[----:B--2---:R-:W-:-:S03]  /*a510*/  FADD.FTZ R9, R9, R4 ;  /* 0x0000000409097221 */ /* 0x004fc60000010000 */
[----:B------:R-:W2:Y:S01]  /*a520*/  SHFL.BFLY PT, R0, R11, 0x1, 0x1f ;  /* 0x0c201f000b007f89 */ /* 0x000ea200000e0000 */
[----:B---3--:R-:W-:-:S03]  /*a530*/  FADD.FTZ R7, R7, R8 ;  /* 0x0000000807077221 */ /* 0x008fc60000010000 */
[----:B------:R-:W3:Y:S04]  /*a540*/  SHFL.BFLY PT, R4, R9, 0x1, 0x1f ;  /* 0x0c201f0009047f89 */ /* 0x000ee800000e0000 */
[----:B------:R-:W4:Y:S01]  /*a550*/  SHFL.BFLY PT, R3, R7, 0x1, 0x1f ;  /* 0x0c201f0007037f89 */ /* 0x000f2200000e0000 */
[----:B-1----:R-:W-:Y:S02]  /*a560*/  FADD.FTZ R6, R6, R5 ;  /* 0x0000000506067221 */ /* 0x002fe40000010000 */
[----:B--2---:R-:W-:-:S03]  /*a570*/  FADD.FTZ R11, R11, R0 ;  /* 0x000000000b0b7221 */ /* 0x004fc60000010000 */
[----:B------:R-:W1:Y:S01]  /*a580*/  SHFL.BFLY PT, R5, R6, 0x1, 0x1f ;  /* 0x0c201f0006057f89 */ /* 0x000e6200000e0000 */
[----:B------:R-:W-:Y:S01]  /*a590*/  MOV R0, RZ ;  /* 0x000000ff00007202 */ /* 0x000fe20000000f00 */
[----:B---3--:R-:W-:Y:S01]  /*a5a0*/  FADD.FTZ R9, R9, R4 ;  /* 0x0000000409097221 */ /* 0x008fe20000010000 */
[----:B------:R-:W-:Y:S02]  /*a5b0*/  FSETP.NE.FTZ.AND P4, PT, R11, RZ, PT ;  /* 0x000000ff0b00720b */ /* 0x000fe40003f95000 */
[----:B------:R-:W-:Y:S01]  /*a5c0*/  MOV R4, RZ ;  /* 0x000000ff00047202 */ /* 0x000fe20000000f00 */
[----:B----4-:R-:W-:Y:S01]  /*a5d0*/  FADD.FTZ R7, R7, R3 ;  /* 0x0000000307077221 */ /* 0x010fe20000010000 */
[----:B------:R-:W-:Y:S02]  /*a5e0*/  FSETP.NE.FTZ.AND P3, PT, R9, RZ, PT ;  /* 0x000000ff0900720b */ /* 0x000fe40003f75000 */
[----:B------:R-:W-:Y:S02]  /*a5f0*/  MOV R3, RZ ;  /* 0x000000ff00037202 */ /* 0x000fe40000000f00 */
[----:B------:R-:W-:-:S05]  /*a600*/  FSETP.NE.FTZ.AND P2, PT, R7, RZ, PT ;  /* 0x000000ff0700720b */ /* 0x000fca0003f55000 */
[----:B------:R-:W2:Y:S01]  /*a610*/  @P4 MUFU.RCP R0, R11 ;  /* 0x0000000b00004308 */ /* 0x000ea20000001000 */
[----:B-1----:R-:W-:-:S07]  /*a620*/  FADD.FTZ R6, R5, R6 ;  /* 0x0000000605067221 */ /* 0x002fce0000010000 */
[----:B------:R-:W1:Y:S01]  /*a630*/  @P2 MUFU.RCP R3, R7 ;  /* 0x0000000700032308 */ /* 0x000e620000001000 */
[----:B------:R-:W-:Y:S01]  /*a640*/  FSETP.NE.FTZ.AND P1, PT, R6, RZ, PT ;  /* 0x000000ff0600720b */ /* 0x000fe20003f35000 */
[----:B--2---:R-:W-:-:S06]  /*a650*/  FMUL.FTZ R184, R0, R184 ;  /* 0x000000b800b87220 */ /* 0x004fcc0000410000 */
[----:B------:R-:W2:Y:S01]  /*a660*/  @P3 MUFU.RCP R4, R9 ;  /* 0x0000000900043308 */ /* 0x000ea20000001000 */
[C---:B------:R-:W-:Y:S02]  /*a670*/  FMUL.FTZ R58, R0.reuse, R185 ;  /* 0x000000b9003a7220 */ /* 0x040fe40000410000 */
[C---:B------:R-:W-:Y:S02]  /*a680*/  FMUL.FTZ R192, R0.reuse, R192 ;  /* 0x000000c000c07220 */ /* 0x040fe40000410000 */
[C---:B------:R-:W-:Y:S02]  /*a690*/  FMUL.FTZ R193, R0.reuse, R193 ;  /* 0x000000c100c17220 */ /* 0x040fe40000410000 */
[C---:B------:R-:W-:Y:S01]  /*a6a0*/  FMUL.FTZ R68, R0.reuse, R68 ;  /* 0x0000004400447220 */ /* 0x040fe20000410000 */
[----:B------:R-:W-:Y:S01]  /*a6b0*/  @P4 MUFU.LG2 R11, R11 ;  /* 0x0000000b000b4308 */ /* 0x000fe20000000c00 */
[C---:B------:R-:W-:Y:S01]  /*a6c0*/  FMUL.FTZ R52, R0.reuse, R69 ;  /* 0x0000004500347220 */ /* 0x040fe20000410000 */
[----:B------:R-:W-:Y:S01]  /*a6d0*/  @P1 MOV R8, 0x3f317218 ;  /* 0x3f31721800081802 */ /* 0x000fe20000000f00 */
[----:B------:R-:W-:-:S02]  /*a6e0*/  FMUL.FTZ R80, R0, R80 ;  /* 0x0000005000507220 */ /* 0x000fc40000410000 */
[C---:B------:R-:W-:Y:S02]  /*a6f0*/  FMUL.FTZ R81, R0.reuse, R81 ;  /* 0x0000005100517220 */ /* 0x040fe40000410000 */
[C---:B------:R-:W-:Y:S01]  /*a700*/  FMUL.FTZ R84, R0.reuse, R84 ;  /* 0x0000005400547220 */ /* 0x040fe20000410000 */
[----:B------:R-:W-:Y:S01]  /*a710*/  @P3 MUFU.LG2 R9, R9 ;  /* 0x0000000900093308 */ /* 0x000fe20000000c00 */
[C---:B------:R-:W-:Y:S02]  /*a720*/  FMUL.FTZ R50, R0.reuse, R85 ;  /* 0x0000005500327220 */ /* 0x040fe40000410000 */
[C---:B------:R-:W-:Y:S02]  /*a730*/  FMUL.FTZ R96, R0.reuse, R96 ;  /* 0x0000006000607220 */ /* 0x040fe40000410000 */
[C---:B------:R-:W-:Y:S02]  /*a740*/  FMUL.FTZ R46, R0.reuse, R97 ;  /* 0x00000061002e7220 */ /* 0x040fe40000410000 */
[C---:B------:R-:W-:Y:S01]  /*a750*/  FMUL.FTZ R100, R0.reuse, R100 ;  /* 0x0000006400647220 */ /* 0x040fe20000410000 */
[----:B------:R-:W-:Y:S01]  /*a760*/  @P2 MUFU.LG2 R7, R7 ;  /* 0x0000000700072308 */ /* 0x000fe20000000c00 */
        /* <DEDUP_REMOVED lines=18> */
[----:B------:R-:W-:Y:S01]  /*a890*/  FMUL.FTZ R169, R0, R169 ;  /* 0x000000a900a97220 */ /* 0x000fe20000410000 */
[----:B------:R-:W-:Y:S01]  /*a8a0*/  MOV R0, RZ ;  /* 0x000000ff00007202 */ /* 0x000fe20000000f00 */
[----:B-1----:R-:W-:-:S02]  /*a8b0*/  FMUL.FTZ R180, R3, R180 ;  /* 0x000000b403b47220 */ /* 0x002fc40000410000 */
[C---:B------:R-:W-:Y:S02]  /*a8c0*/  FMUL.FTZ R59, R3.reuse, R181 ;  /* 0x000000b5033b7220 */ /* 0x040fe40000410000 */
[C---:B------:R-:W-:Y:S01]  /*a8d0*/  FMUL.FTZ R188, R3.reuse, R188 ;  /* 0x000000bc03bc7220 */ /* 0x040fe20000410000 */
[----:B------:R-:W1:Y:S01]  /*a8e0*/  @P1 MUFU.RCP R0, R6 ;  /* 0x0000000600001308 */ /* 0x000e620000001000 */
[C---:B------:R-:W-:Y:S02]  /*a8f0*/  FMUL.FTZ R56, R3.reuse, R189 ;  /* 0x000000bd03387220 */ /* 0x040fe40000410000 */
[C---:B------:R-:W-:Y:S02]  /*a900*/  FMUL.FTZ R72, R3.reuse, R72 ;  /* 0x0000004803487220 */ /* 0x040fe40000410000 */
[C---:B------:R-:W-:Y:S02]  /*a910*/  FMUL.FTZ R55, R3.reuse, R73 ;  /* 0x0000004903377220 */ /* 0x040fe40000410000 */
[C---:B------:R-:W-:Y:S01]  /*a920*/  FMUL.FTZ R76, R3.reuse, R76 ;  /* 0x0000004c034c7220 */ /* 0x040fe20000410000 */
[----:B------:R-:W3:Y:S01]  /*a930*/  @P1 MUFU.LG2 R6, R6 ;  /* 0x0000000600061308 */ /* 0x000ee20000000c00 */
        /* <DEDUP_REMOVED lines=25> */
[----:B------:R-:W-:Y:S01]  /*aad0*/  @P3 MOV R3, 0x3f317218 ;  /* 0x3f31721800033802 */ /* 0x000fe20000000f00 */
[----:B--2---:R-:W-:-:S02]  /*aae0*/  FMUL.FTZ R186, R4, R186 ;  /* 0x000000ba04ba7220 */ /* 0x004fc40000410000 */
        /* <DEDUP_REMOVED lines=32> */
[C---:B-1----:R-:W-:Y:S02]  /*acf0*/  FMUL.FTZ R182, R0.reuse, R182 ;  /* 0x000000b600b67220 */ /* 0x042fe40000410000 */
        /* <DEDUP_REMOVED lines=31> */
[----:B------:R-:W-:Y:S01]  /*aef0*/  @P2 MOV R0, 0x3f317218 ;  /* 0x3f31721800002802 */ /* 0x000fe20000000f00 */
[----:B------:R-:W-:Y:S02]  /*af00*/  @P3 FMUL.FTZ R5, R3, c[0x0][0x2d0] ;  /* 0x0000b40003053a20 */ /* 0x000fe40000410000 */
[----:B------:R-:W-:Y:S02]  /*af10*/  @P4 FMUL.FTZ R10, R4, c[0x0][0x2d0] ;  /* 0x0000b400040a4a20 */ /* 0x000fe40000410000 */
[----:B------:R-:W-:-:S02]  /*af20*/  @P2 FMUL.FTZ R3, R0, c[0x0][0x2d0] ;  /* 0x0000b40000032a20 */ /* 0x000fc40000410000 */
[----:B------:R-:W-:Y:S02]  /*af30*/  @P4 FMUL.FTZ R11, R11, 0.69314718246459960938 ;  /* 0x3f3172180b0b4820 */ /* 0x000fe40000410000 */
[----:B------:R-:W-:Y:S02]  /*af40*/  @P3 FMUL.FTZ R9, R9, 0.69314718246459960938 ;  /* 0x3f31721809093820 */ /* 0x000fe40000410000 */
[----:B------:R-:W-:Y:S02]  /*af50*/  @P2 FMUL.FTZ R7, R7, 0.69314718246459960938 ;  /* 0x3f31721807072820 */ /* 0x000fe40000410000 */
[----:B---3--:R-:W-:Y:S02]  /*af60*/  @P1 FMUL.FTZ R4, R6, 0.69314718246459960938 ;  /* 0x3f31721806041820 */ /* 0x008fe40000410000 */
[----:B------:R-:W-:Y:S02]  /*af70*/  @P1 FMUL.FTZ R0, R8, c[0x0][0x2d0] ;  /* 0x0000b40008001a20 */ /* 0x000fe40000410000 */
[----:B------:R-:W-:-:S02]  /*af80*/  @P4 FFMA.FTZ R62, R10, R177, R11 ;  /* 0x000000b10a3e4223 */ /* 0x000fc4000001000b */
[----:B------:R-:W-:Y:S02]  /*af90*/  @P3 FFMA.FTZ R63, R5, R176, R9 ;  /* 0x000000b0053f3223 */ /* 0x000fe40000010009 */
[----:B-----5:R-:W-:Y:S02]  /*afa0*/  @P2 FFMA.FTZ R64, R3, R175, R7 ;  /* 0x000000af03402223 */ /* 0x020fe40000010007 */
[----:B------:R-:W-:Y:S02]  /*afb0*/  @P1 FFMA.FTZ R65, R0, R2, R4 ;  /* 0x0000000200411223 */ /* 0x000fe40000010004 */
.L_x_673:
[----:B------:R-:W-:Y:S05]  /*afc0*/  @P0 BRA `(.L_x_691) ;  /* 0x00001c6000000947 */ /* 0x000fea0003800000 */
[----:B------:R-:W2:Y:S01]  /*afd0*/  LDL R69, [R1+0x40] ;  /* 0x0000400001457983 */ /* 0x000ea20000100800 */
[----:B------:R-:W-:Y:S02]  /*afe0*/  F2FP.BF16.PACK_AB R58, R58, R184 ;  /* 0x000000b83a3a723e */ /* 0x000fe400000010ff */
[----:B------:R-:W-:Y:S01]  /*aff0*/  F2FP.BF16.PACK_AB R57, R57, R186 ;  /* 0x000000ba3939723e */ /* 0x000fe200000010ff */
[----:B------:R-:W1:Y:S01]  /*b000*/  S2R R67, SR_TID.X ;  /* 0x0000000000437919 */ /* 0x000e620000002100 */
        /* <DEDUP_REMOVED lines=12> */
[----:B-1----:R-:W-:Y:S02]  /*b0d0*/  SHF.R.S32.HI R66, RZ, 0x1f, R67 ;  /* 0x0000001fff427819 */ /* 0x002fe40000011443 */
[----:B------:R-:W-:-:S02]  /*b0e0*/  F2FP.BF16.PACK_AB R54, R54, R76 ;  /* 0x0000004c3636723e */ /* 0x000fc400000010ff */
[CC--:B------:R-:W-:Y:S02]  /*b0f0*/  LEA.HI R2, R66.reuse, R67.reuse, RZ, 0x2 ;  /* 0x0000004342027211 */ /* 0x0c0fe400078f10ff */
[----:B------:R-:W-:Y:S02]  /*b100*/  LEA.HI R61, R66, R67, RZ, 0x5 ;  /* 0x00000043423d7211 */ /* 0x000fe400078f28ff */
[--C-:B------:R-:W-:Y:S02]  /*b110*/  SHF.R.S32.HI R4, RZ, 0x2, R2.reuse ;  /* 0x00000002ff047819 */ /* 0x100fe40000011402 */
[----:B------:R-:W-:Y:S02]  /*b120*/  SHF.R.S32.HI R0, RZ, 0x1f, R2 ;  /* 0x0000001fff007819 */ /* 0x000fe40000011402 */
[----:B------:R-:W-:Y:S02]  /*b130*/  SHF.R.S32.HI R60, RZ, 0x5, R61 ;  /* 0x00000005ff3c7819 */ /* 0x000fe4000001143d */
[----:B------:R-:W-:-:S02]  /*b140*/  LEA.HI R0, R0, R4, RZ, 0x3 ;  /* 0x0000000400007211 */ /* 0x000fc400078f18ff */
[----:B------:R-:W-:Y:S02]  /*b150*/  F2FP.BF16.PACK_AB R78, R79, R78 ;  /* 0x0000004e4f4e723e */ /* 0x000fe400000010ff */
        /* <DEDUP_REMOVED lines=21> */
[----:B------:R-:W-:Y:S01]  /*b2b0*/  BAR.SYNC.DEFER_BLOCKING 0x1, 0x80 ;  /* 0x0042000000007b1d */ /* 0x000fe20000010000 */
[----:B------:R-:W-:Y:S02]  /*b2c0*/  F2FP.BF16.PACK_AB R47, R47, R92 ;  /* 0x0000005c2f2f723e */ /* 0x000fe400000010ff */
[----:B------:R-:W-:Y:S02]  /*b2d0*/  F2FP.BF16.PACK_AB R94, R95, R94 ;  /* 0x0000005e5f5e723e */ /* 0x000fe400000010ff */
[C---:B------:R-:W-:Y:S02]  /*b2e0*/  IADD3 R3, R0.reuse, 0x80, RZ ;  /* 0x0000008000037810 */ /* 0x040fe40007ffe0ff */
[C---:B------:R-:W-:Y:S02]  /*b2f0*/  IADD3 R2, R0.reuse, 0x70, RZ ;  /* 0x0000007000027810 */ /* 0x040fe40007ffe0ff */
[----:B------:R-:W-:Y:S01]  /*b300*/  @P0 IADD3 R2, R3, 0x10, RZ ;  /* 0x0000001003020810 */ /* 0x000fe20007ffe0ff */
[----:B------:R-:W-:Y:S01]  /*b310*/  IMAD.IADD R3, R0, 0x1, R4 ;  /* 0x0000000100037824 */ /* 0x000fe200078e0204 */
[----:B------:R-:W-:-:S02]  /*b320*/  F2FP.BF16.PACK_AB R45, R45, R100 ;  /* 0x000000642d2d723e */ /* 0x000fc400000010ff */
[----:B------:R-:W-:Y:S01]  /*b330*/  F2FP.BF16.PACK_AB R44, R44, R102 ;  /* 0x000000662c2c723e */ /* 0x000fe200000010ff */
[----:B------:R-:W-:Y:S01]  /*b340*/  IMAD.IADD R4, R4, 0x1, R2 ;  /* 0x0000000104047824 */ /* 0x000fe200078e0202 */
[----:B------:R-:W-:Y:S02]  /*b350*/  F2FP.BF16.PACK_AB R42, R42, R112 ;  /* 0x000000702a2a723e */ /* 0x000fe400000010ff */
[----:B------:R-:W-:Y:S02]  /*b360*/  F2FP.BF16.PACK_AB R41, R41, R114 ;  /* 0x000000722929723e */ /* 0x000fe400000010ff */
[----:B------:R-:W-:Y:S02]  /*b370*/  F2FP.BF16.PACK_AB R43, R43, R104 ;  /* 0x000000682b2b723e */ /* 0x000fe400000010ff */
[----:B------:R-:W-:Y:S02]  /*b380*/  F2FP.BF16.PACK_AB R106, R107, R106 ;  /* 0x0000006a6b6a723e */ /* 0x000fe400000010ff */
[----:B------:R-:W-:Y:S01]  /*b390*/  F2FP.BF16.PACK_AB R40, R40, R108 ;  /* 0x0000006c2828723e */ /* 0x000fe200000010ff */
[----:B------:R-:W-:Y:S01]  /*b3a0*/  STS [R0+0x80], R58 ;  /* 0x0000803a00007388 */ /* 0x000fe20000000800 */
[----:B------:R-:W-:-:S02]  /*b3b0*/  F2FP.BF16.PACK_AB R110, R111, R110 ;  /* 0x0000006e6f6e723e */ /* 0x000fc400000010ff */
[----:B------:R-:W-:Y:S01]  /*b3c0*/  F2FP.BF16.PACK_AB R39, R39, R116 ;  /* 0x000000742727723e */ /* 0x000fe200000010ff */
[----:B------:R-:W-:Y:S01]  /*b3d0*/  STS [R0+0x480], R57 ;  /* 0x0004803900007388 */ /* 0x000fe20000000800 */
[----:B------:R-:W-:Y:S02]  /*b3e0*/  F2FP.BF16.PACK_AB R38, R38, R118 ;  /* 0x000000762626723e */ /* 0x000fe400000010ff */
[----:B------:R-:W-:Y:S01]  /*b3f0*/  F2FP.BF16.PACK_AB R36, R36, R128 ;  /* 0x000000802424723e */ /* 0x000fe200000010ff */
[----:B------:R1:W-:Y:S01]  /*b400*/  STS [R2], R7 ;  /* 0x0000000702007388 */ /* 0x0003e20000000800 */
        /* <DEDUP_REMOVED lines=18> */
[----:B-1----:R-:W-:Y:S01]  /*b530*/  IMAD.MOV.U32 R7, RZ, RZ, 0x40 ;  /* 0x00000040ff077424 */ /* 0x002fe200078e00ff */
[----:B------:R-:W-:Y:S02]  /*b540*/  F2FP.BF16.PACK_AB R25, R25, R142 ;  /* 0x0000008e1919723e */ /* 0x000fe400000010ff */
[----:B------:R-:W-:Y:S01]  /*b550*/  STS [R3+0x480], R51 ;  /* 0x0004803303007388 */ /* 0x000fe20000000800 */
[----:B------:R-:W-:-:S02]  /*b560*/  F2FP.BF16.PACK_AB R24, R24, R148 ;  /* 0x000000941818723e */ /* 0x000fc400000010ff */
[----:B------:R-:W-:Y:S01]  /*b570*/  SEL R7, R7, 0xffffffc0, !P2 ;  /* 0xffffffc007077807 */ /* 0x000fe20005000000 */
[----:B------:R1:W-:Y:S01]  /*b580*/  STS [R4+0x400], R6 ;  /* 0x0004000604007388 */ /* 0x0003e20000000800 */
        /* <DEDUP_REMOVED lines=17> */
[----:B-1----:R-:W-:Y:S01]  /*b6a0*/  IMAD.IADD R6, R0, 0x1, R7 ;  /* 0x0000000100067824 */ /* 0x002fe200078e0207 */
[----:B------:R-:W-:Y:S02]  /*b6b0*/  F2FP.BF16.PACK_AB R16, R16, R202 ;  /* 0x000000ca1010723e */ /* 0x000fe400000010ff */
[----:B------:R-:W-:Y:S01]  /*b6c0*/  F2FP.BF16.PACK_AB R15, R15, R164 ;  /* 0x000000a40f0f723e */ /* 0x000fe200000010ff */
[----:B---3--:R-:W-:Y:S01]  /*b6d0*/  IMAD.IADD R8, R7, 0x1, R2 ;  /* 0x0000000107087824 */ /* 0x008fe200078e0202 */
[----:B------:R-:W-:Y:S01]  /*b6e0*/  STS [R6+0x80], R50 ;  /* 0x0000803206007388 */ /* 0x000fe20000000800 */
[----:B------:R-:W-:Y:S02]  /*b6f0*/  F2FP.BF16.PACK_AB R14, R14, R166 ;  /* 0x000000a60e0e723e */ /* 0x000fe400000010ff */
[----:B------:R-:W-:Y:S01]  /*b700*/  ISETP.NE.U32.AND P1, PT, RZ, c[0x0][0x500], PT ;  /* 0x00014000ff007a0c */ /* 0x000fe20003f25070 */
[----:B------:R-:W-:Y:S01]  /*b710*/  STS [R6+0x480], R49 ;  /* 0x0004803106007388 */ /* 0x000fe20000000800 */
[----:B------:R-:W-:-:S02]  /*b720*/  ISETP.NE.U32.AND P0, PT, RZ, c[0x0][0x508], PT ;  /* 0x00014200ff007a0c */ /* 0x000fc40003f05070 */
[----:B------:R-:W-:Y:S01]  /*b730*/  ISETP.NE.AND.EX P1, PT, RZ, c[0x0][0x504], PT, P1 ;  /* 0x00014100ff007a0c */ /* 0x000fe20003f25310 */
[----:B------:R1:W-:Y:S01]  /*b740*/  STS [R8+0x400], R5 ;  /* 0x0004000508007388 */ /* 0x0003e20000000800 */
[----:B------:R-:W-:-:S03]  /*b750*/  ISETP.NE.AND.EX P0, PT, RZ, c[0x0][0x50c], PT, P0 ;  /* 0x00014300ff007a0c */ /* 0x000fc60003f05300 */
[----:B------:R-:W-:Y:S04]  /*b760*/  STS [R8], R46 ;  /* 0x0000002e08007388 */ /* 0x000fe80000000800 */
[----:B------:R-:W-:Y:S04]  /*b770*/  STS [R6+0x2080], R48 ;  /* 0x0020803006007388 */ /* 0x000fe80000000800 */
[----:B------:R-:W-:Y:S04]  /*b780*/  STS [R6+0x2480], R90 ;  /* 0x0024805a06007388 */ /* 0x000fe80000000800 */
[----:B------:R-:W-:Y:S04]  /*b790*/  STS [R8+0x2000], R47 ;  /* 0x0020002f08007388 */ /* 0x000fe80000000800 */
[----:B------:R-:W-:Y:S01]  /*b7a0*/  STS [R8+0x2400], R94 ;  /* 0x0024005e08007388 */ /* 0x000fe20000000800 */
[----:B-1----:R-:W-:-:S02]  /*b7b0*/  IMAD.IADD R5, R7, 0x1, R3 ;  /* 0x0000000107057824 */ /* 0x002fc400078e0203 */
        /* <DEDUP_REMOVED lines=22> */
[----:B------:R-:W-:Y:S01]  /*b920*/  STS [R3+0x6480], R29 ;  /* 0x0064801d03007388 */ /* 0x000fe20000000800 */
[----:B-1----:R-:W-:-:S03]  /*b930*/  IMAD.MOV.U32 R2, RZ, RZ, 0x4 ;  /* 0x00000004ff027424 */ /* 0x002fc600078e00ff */
        /* <DEDUP_REMOVED lines=14> */
[----:B------:R1:W-:Y:S04]  /*ba20*/  STS [R5+0x6080], R11 ;  /* 0x0060800b05007388 */ /* 0x0003e80000000800 */
[----:B------:R1:W-:Y:S04]  /*ba30*/  STS [R5+0x6480], R16 ;  /* 0x0064801005007388 */ /* 0x0003e80000000800 */
[----:B------:R1:W-:Y:S04]  /*ba40*/  STS [R7+0x6000], R15 ;  /* 0x0060000f07007388 */ /* 0x0003e80000000800 */
[----:B------:R1:W-:Y:S01]  /*ba50*/  STS [R7+0x6400], R14 ;  /* 0x0064000e07007388 */ /* 0x0003e20000000800 */
[----:B--2---:R-:W-:-:S03]  /*ba60*/  IMAD.WIDE R8, R69, R2, c[0x0][0x500] ;  /* 0x0001400045087625 */ /* 0x004fc600078e0202 */
[----:B------:R-:W-:Y:S06]  /*ba70*/  BAR.SYNC.DEFER_BLOCKING 0x1, 0x80 ;  /* 0x0042000000007b1d */ /* 0x000fec0000010000 */
[----:B------:R-:W2:Y:S01]  /*ba80*/  @P1 LDG.E R0, [R8.64] ;  /* 0x0000001008001981 */ /* 0x000ea2000c1e1900 */
[----:B------:R-:W-:Y:S02]  /*ba90*/  IMAD.MOV.U32 R20, RZ, RZ, c[0x0][0x388] ;  /* 0x0000e200ff147624 */ /* 0x000fe400078e00ff */
[----:B------:R-:W-:-:S05]  /*baa0*/  @P0 IMAD.WIDE R2, R69, R2, c[0x0][0x508] ;  /* 0x0001420045020625 */ /* 0x000fca00078e0202 */
[----:B------:R3:W5:Y:S02]  /*bab0*/  @P0 LDG.E R20, [R2.64] ;  /* 0x0000001002140981 */ /* 0x000764000c1e1900 */
[----:B---3--:R-:W-:Y:S02]  /*bac0*/  CS2R R2, SRZ ;  /* 0x0000000000027805 */ /* 0x008fe4000001ff00 */
[--C-:B--2---:R-:W-:Y:S01]  /*bad0*/  @P1 SHF.R.S32.HI R3, RZ, 0x1f, R0.reuse ;  /* 0x0000001fff031819 */ /* 0x104fe20000011400 */
[----:B------:R-:W-:Y:S01]  /*bae0*/  @P1 IMAD.MOV.U32 R2, RZ, RZ, R0 ;  /* 0x000000ffff021224 */ /* 0x000fe200078e0000 */
[----:B------:R-:W-:Y:S05]  /*baf0*/  @P0 BRA `(.L_x_692) ;  /* 0x0000004000000947 */ /* 0x000fea0003800000 */
[----:B-1----:R-:W-:Y:S05]  /*bb00*/  @!P1 BRA `(.L_x_692) ;  /* 0x0000003000009947 */ /* 0x002fea0003800000 */
[----:B------:R-:W2:Y:S04]  /*bb10*/  LDG.E R4, [R8.64] ;  /* 0x0000001008047981 */ /* 0x000ea8000c1e1900 */
[----:B------:R-:W2:Y:S02]  /*bb20*/  LDG.E R0, [R8.64+0x4] ;  /* 0x0000041008007981 */ /* 0x000ea4000c1e1900 */
[----:B--2--5:R-:W-:-:S02]  /*bb30*/  IADD3 R20, -R4, R0, RZ ;  /* 0x0000000004147210 */ /* 0x024fc40007ffe1ff */
.L_x_692:
[----:B-1----:R-:W-:Y:S01]  /*bb40*/  LOP3.LUT R0, R61, 0xffffffe0, RZ, 0xc0, !PT ;  /* 0xffffffe03d007812 */ /* 0x002fe200078ec0ff */
[----:B------:R-:W-:Y:S01]  /*bb50*/  IMAD.MOV.U32 R6, RZ, RZ, c[0x0][0x4e8] ;  /* 0x00013a00ff067624 */ /* 0x000fe200078e00ff */
[----:B------:R-:W-:Y:S01]  /*bb60*/  SHF.R.S32.HI R5, RZ, 0x1f, R60 ;  /* 0x0000001fff057819 */ /* 0x000fe2000001143c */
[----:B------:R-:W1:Y:S01]  /*bb70*/  S2R R23, SR_CTAID.X ;  /* 0x0000000000177919 */ /* 0x000e620000002500 */
[----:B------:R-:W-:Y:S01]  /*bb80*/  LEA.HI R4, R32, R32, RZ, 0x1 ;  /* 0x0000002020047211 */ /* 0x000fe200078f08ff */
[----:B------:R-:W-:Y:S01]  /*bb90*/  IMAD.IADD R0, R67, 0x1, -R0 ;  /* 0x0000000143007824 */ /* 0x000fe200078e0a00 */
[----:B------:R-:W-:Y:S01]  /*bba0*/  LEA.HI R5, R5, R60, RZ, 0x2 ;  /* 0x0000003c05057211 */ /* 0x000fe200078f10ff */
[----:B------:R-:W2:Y:S01]  /*bbb0*/  S2R R13, SR_CTAID.Y ;  /* 0x00000000000d7919 */ /* 0x000ea20000002600 */
[----:B------:R-:W-:Y:S01]  /*bbc0*/  ISETP.NE.AND P2, PT, R6, 0x1, PT ;  /* 0x000000010600780c */ /* 0x000fe20003f45270 */
[----:B-----5:R-:W-:Y:S01]  /*bbd0*/  IMAD R20, R20, c[0x0][0x4e8], RZ ;  /* 0x00013a0014147a24 */ /* 0x020fe200078e02ff */
[----:B------:R-:W-:Y:S01]  /*bbe0*/  SHF.R.S32.HI R8, RZ, 0x1f, R0 ;  /* 0x0000001fff087819 */ /* 0x000fe20000011400 */
[----:B------:R-:W-:Y:S01]  /*bbf0*/  BSSY B0, `(.L_x_693) ;  /* 0x000008c000007945 */ /* 0x000fe20003800000 */
[C---:B------:R-:W-:Y:S01]  /*bc00*/  LOP3.LUT R6, R4.reuse, 0x1ffffffe, RZ, 0xc0, !PT ;  /* 0x1ffffffe04067812 */ /* 0x040fe200078ec0ff */
[----:B------:R-:W-:Y:S01]  /*bc10*/  IMAD.SHL.U32 R4, R4, 0x20, RZ ;  /* 0x0000002004047824 */ /* 0x000fe200078e00ff */
[----:B------:R-:W-:-:S02]  /*bc20*/  LOP3.LUT R7, R5, 0xffffffc, RZ, 0xc0, !PT ;  /* 0x0ffffffc05077812 */ /* 0x000fc400078ec0ff */
[----:B------:R-:W-:Y:S02]  /*bc30*/  LEA.HI R5, R8, R0, RZ, 0x2 ;  /* 0x0000000008057211 */ /* 0x000fe400078f10ff */
[----:B------:R-:W-:Y:S01]  /*bc40*/  IADD3 R6, R32, -R6, RZ ;  /* 0x8000000620067210 */ /* 0x000fe20007ffe0ff */
[----:B------:R-:W-:Y:S01]  /*bc50*/  IMAD.IADD R7, R60, 0x1, -R7 ;  /* 0x000000013c077824 */ /* 0x000fe200078e0a07 */
[----:B------:R-:W-:Y:S02]  /*bc60*/  LOP3.LUT R4, R4, 0xffffffc0, RZ, 0xc0, !PT ;  /* 0xffffffc004047812 */ /* 0x000fe400078ec0ff */
[----:B------:R-:W-:Y:S02]  /*bc70*/  SHF.R.S32.HI R5, RZ, 0x2, R5 ;  /* 0x00000002ff057819 */ /* 0x000fe40000011405 */
[----:B------:R-:W-:Y:S01]  /*bc80*/  LOP3.LUT P0, RZ, R0, 0x3, RZ, 0xc0, !PT ;  /* 0x0000000300ff7812 */ /* 0x000fe2000780c0ff */
[----:B------:R-:W-:Y:S01]  /*bc90*/  IMAD R0, R6, 0x8, R4 ;  /* 0x0000000806007824 */ /* 0x000fe200078e0204 */
[-C--:B------:R-:W-:Y:S01]  /*bca0*/  LEA.HI R19, R66, R67.reuse, RZ, 0x3 ;  /* 0x0000004342137211 */ /* 0x080fe200078f18ff */
[----:B------:R-:W-:Y:S01]  /*bcb0*/  IMAD R17, R7, 0x10, R5 ;  /* 0x0000001007117824 */ /* 0x000fe200078e0205 */
[----:B------:R-:W-:Y:S01]  /*bcc0*/  SEL R18, R69, RZ, !P1 ;  /* 0x000000ff45127207 */ /* 0x000fe20004800000 */
[----:B------:R-:W-:Y:S01]  /*bcd0*/  IMAD R6, R3, c[0x0][0x3a0], RZ ;  /* 0x0000e80003067a24 */ /* 0x000fe200078e02ff */
[----:B------:R-:W-:Y:S01]  /*bce0*/  LOP3.LUT R4, R19, 0xfffffff8, RZ, 0xc0, !PT ;  /* 0xfffffff813047812 */ /* 0x000fe200078ec0ff */
[----:B------:R-:W-:Y:S01]  /*bcf0*/  IMAD.IADD R0, R17, 0x1, R0 ;  /* 0x0000000111007824 */ /* 0x000fe200078e0200 */
[----:B--2---:R-:W-:Y:S01]  /*bd00*/  SHF.R.S32.HI R7, RZ, 0x1f, R13 ;  /* 0x0000001fff077819 */ /* 0x004fe2000001140d */
[----:B------:R-:W-:Y:S01]  /*bd10*/  IMAD R6, R2, c[0x0][0x3a4], R6 ;  /* 0x0000e90002067a24 */ /* 0x000fe200078e0206 */
[-C--:B------:R-:W-:Y:S01]  /*bd20*/  IADD3 R12, -R4, R67.reuse, RZ ;  /* 0x00000043040c7210 */ /* 0x080fe20007ffe1ff */
[----:B-1----:R-:W-:Y:S01]  /*bd30*/  IMAD R8, R23, 0x80, R0 ;  /* 0x0000008017087824 */ /* 0x002fe200078e0200 */
[----:B------:R-:W-:Y:S01]  /*bd40*/  SHF.R.S32.HI R19, RZ, 0x3, R19 ;  /* 0x00000003ff137819 */ /* 0x000fe20000011413 */
[----:B------:R-:W-:Y:S01]  /*bd50*/  IMAD.WIDE.U32 R4, R2, c[0x0][0x3a0], RZ ;  /* 0x0000e80002047a25 */ /* 0x000fe200078e00ff */
[----:B------:R-:W-:-:S03]  /*bd60*/  LEA.HI R22, R66, R67, RZ, 0x6 ;  /* 0x0000004342167211 */ /* 0x000fc600078f30ff */
[----:B------:R-:W-:-:S04]  /*bd70*/  @P2 IMAD.HI.U32 R0, R8, c[0x0][0x4ec], RZ ;  /* 0x00013b0008002a27 */ /* 0x000fc800078e00ff */
[----:B------:R-:W-:Y:S01]  /*bd80*/  IMAD.WIDE.U32 R10, R13, c[0x0][0x490], R2 ;  /* 0x000124000d0a7a25 */ /* 0x000fe200078e0002 */
[----:B------:R-:W-:-:S03]  /*bd90*/  IADD3 R3, R5, R6, RZ ;  /* 0x0000000605037210 */ /* 0x000fc60007ffe0ff */
[----:B------:R-:W-:Y:S02]  /*bda0*/  IMAD R5, R7, c[0x0][0x490], RZ ;  /* 0x0001240007057a24 */ /* 0x000fe400078e02ff */
[----:B------:R-:W-:Y:S01]  /*bdb0*/  IMAD.MOV.U32 R9, RZ, RZ, R8 ;  /* 0x000000ffff097224 */ /* 0x000fe200078e0008 */
[----:B------:R-:W-:Y:S01]  /*bdc0*/  @P2 SHF.R.U32.HI R9, RZ, c[0x0][0x4f0], R0 ;  /* 0x00013c00ff092a19 */ /* 0x000fe20000011600 */
[----:B------:R-:W-:Y:S01]  /*bdd0*/  IMAD R5, R13, c[0x0][0x494], R5 ;  /* 0x000125000d057a24 */ /* 0x000fe200078e0205 */
[----:B------:R-:W-:Y:S01]  /*bde0*/  SHF.R.S32.HI R0, RZ, 0x1f, R69 ;  /* 0x0000001fff007819 */ /* 0x000fe20000011445 */
[----:B------:R-:W-:Y:S02]  /*bdf0*/  IMAD.MOV.U32 R2, RZ, RZ, R4 ;  /* 0x000000ffff027224 */ /* 0x000fe400078e0004 */
[----:B------:R-:W-:Y:S01]  /*be00*/  IMAD R16, R7, c[0x0][0x3e8], RZ ;  /* 0x0000fa0007107a24 */ /* 0x000fe200078e02ff */
[----:B------:R-:W-:Y:S01]  /*be10*/  SEL R14, R0, RZ, !P1 ;  /* 0x000000ff000e7207 */ /* 0x000fe20004800000 */
[----:B------:R-:W-:Y:S01]  /*be20*/  IMAD.WIDE.U32 R6, R13, c[0x0][0x3e8], R2 ;  /* 0x0000fa000d067a25 */ /* 0x000fe200078e0002 */
[----:B------:R-:W-:-:S02]  /*be30*/  IADD3 R5, R11, R5, RZ ;  /* 0x000000050b057210 */ /* 0x000fc40007ffe0ff */
[----:B------:R-:W-:Y:S01]  /*be40*/  SHF.L.U32 R11, R19, 0x6, RZ ;  /* 0x00000006130b7819 */ /* 0x000fe200000006ff */
[----:B------:R-:W-:Y:S02]  /*be50*/  IMAD.MOV R0, RZ, RZ, -R9 ;  /* 0x000000ffff007224 */ /* 0x000fe400078e0a09 */
[----:B------:R-:W-:Y:S02]  /*be60*/  IMAD R2, R12, 0x10, R19 ;  /* 0x000000100c027824 */ /* 0x000fe400078e0213 */
[----:B------:R-:W-:Y:S02]  /*be70*/  IMAD R3, R14, c[0x0][0x498], RZ ;  /* 0x000126000e037a24 */ /* 0x000fe400078e02ff */
[----:B------:R-:W-:Y:S02]  /*be80*/  IMAD.MOV.U32 R4, RZ, RZ, R10 ;  /* 0x000000ffff047224 */ /* 0x000fe400078e000a */
[----:B------:R-:W-:Y:S01]  /*be90*/  IMAD R10, R0, c[0x0][0x4e8], R8 ;  /* 0x00013a00000a7a24 */ /* 0x000fe200078e0208 */
[----:B------:R-:W-:Y:S01]  /*bea0*/  LOP3.LUT R0, R11, 0x1c0, RZ, 0xc0, !PT ;  /* 0x000001c00b007812 */ /* 0x000fe200078ec0ff */
[C---:B------:R-:W-:Y:S01]  /*beb0*/  IMAD R15, R18.reuse, c[0x0][0x49c], R3 ;  /* 0x00012700120f7a24 */ /* 0x040fe200078e0203 */
[----:B------:R-:W-:Y:S01]  /*bec0*/  LEA R11, R23, R2, 0x7 ;  /* 0x00000002170b7211 */ /* 0x000fe200078e38ff */
[----:B------:R-:W-:Y:S01]  /*bed0*/  IMAD R16, R13, c[0x0][0x3ec], R16 ;  /* 0x0000fb000d107a24 */ /* 0x000fe200078e0210 */
[----:B------:R-:W-:Y:S01]  /*bee0*/  SHF.R.U32.HI R13, RZ, 0x3, R0 ;  /* 0x00000003ff0d7819 */ /* 0x000fe20000011600 */
[----:B------:R-:W-:-:S04]  /*bef0*/  IMAD.WIDE.U32 R2, R18, c[0x0][0x498], R4 ;  /* 0x0001260012027a25 */ /* 0x000fc800078e0004 */
[----:B------:R-:W-:Y:S01]  /*bf00*/  IMAD.SHL.U32 R8, R12, 0x8, RZ ;  /* 0x000000080c087824 */ /* 0x000fe200078e00ff */
[----:B------:R-:W-:Y:S01]  /*bf10*/  SHF.R.S32.HI R12, RZ, 0x1f, R9 ;  /* 0x0000001fff0c7819 */ /* 0x000fe20000011409 */
[----:B------:R-:W-:Y:S01]  /*bf20*/  IMAD.IADD R5, R7, 0x1, R16 ;  /* 0x0000000107057824 */ /* 0x000fe200078e0210 */
[----:B------:R-:W-:Y:S01]  /*bf30*/  IADD3 R2, P1, R9, R2, RZ ;  /* 0x0000000209027210 */ /* 0x000fe20007f3e0ff */
[----:B------:R-:W-:Y:S01]  /*bf40*/  IMAD.MOV.U32 R16, RZ, RZ, R11 ;  /* 0x000000ffff107224 */ /* 0x000fe200078e000b */
[----:B------:R-:W-:Y:S01]  /*bf50*/  SHF.R.S32.HI R7, RZ, 0x1f, R10 ;  /* 0x0000001fff077819 */ /* 0x000fe2000001140a */
[----:B------:R-:W-:Y:S01]  /*bf60*/  IMAD R17, R23, 0x80, R17 ;  /* 0x0000008017117824 */ /* 0x000fe200078e0211 */
[----:B------:R-:W-:Y:S02]  /*bf70*/  IADD3.X R3, R12, R3, R15, P1, !PT ;  /* 0x000000030c037210 */ /* 0x000fe40000ffe40f */
[----:B------:R-:W-:Y:S01]  /*bf80*/  LOP3.LUT R4, R0, 0x38, R8, 0xf8, !PT ;  /* 0x0000003800047812 */ /* 0x000fe200078ef808 */
[----:B------:R-:W-:Y:S01]  /*bf90*/  IMAD R7, R7, c[0x0][0x488], RZ ;  /* 0x0001220007077a24 */ /* 0x000fe200078e02ff */
[----:B------:R-:W-:Y:S01]  /*bfa0*/  IADD3 R9, R17, 0x8, RZ ;  /* 0x0000000811097810 */ /* 0x000fe20007ffe0ff */
[----:B------:R-:W-:Y:S01]  /*bfb0*/  @P2 IMAD.HI.U32 R0, R11, c[0x0][0x4ec], RZ ;  /* 0x00013b000b002a27 */ /* 0x000fe200078e00ff */
[----:B------:R-:W-:-:S02]  /*bfc0*/  LOP3.LUT R21, R4, R13, RZ, 0x3c, !PT ;  /* 0x0000000d04157212 */ /* 0x000fc400078e3cff */
[----:B------:R-:W-:Y:S01]  /*bfd0*/  MOV R4, R6 ;  /* 0x0000000600047202 */ /* 0x000fe20000000f00 */
[C---:B------:R-:W-:Y:S01]  /*bfe0*/  IMAD.WIDE.U32 R2, R10.reuse, c[0x0][0x488], R2 ;  /* 0x000122000a027a25 */ /* 0x040fe200078e0002 */
[----:B------:R-:W-:Y:S02]  /*bff0*/  @P2 SHF.R.U32.HI R16, RZ, c[0x0][0x4f0], R0 ;  /* 0x00013c00ff102a19 */ /* 0x000fe40000011600 */
[-C--:B------:R-:W-:Y:S01]  /*c000*/  ISETP.GE.OR P2, PT, R9, R20.reuse, P0 ;  /* 0x000000140900720c */ /* 0x080fe20000746670 */
[----:B------:R-:W-:Y:S01]  /*c010*/  IMAD R7, R10, c[0x0][0x48c], R7 ;  /* 0x000123000a077a24 */ /* 0x000fe200078e0207 */
[----:B------:R-:W-:Y:S01]  /*c020*/  LEA R0, P1, R2, c[0x0][0x450], 0x2 ;  /* 0x0001140002007a11 */ /* 0x000fe200078210ff */
[----:B------:R-:W-:Y:S01]  /*c030*/  IMAD R6, R14, c[0x0][0x3f0], RZ ;  /* 0x0000fc000e067a24 */ /* 0x000fe200078e02ff */
[----:B------:R-:W-:Y:S01]  /*c040*/  ISETP.GE.OR P3, PT, R17, R20, P0 ;  /* 0x000000141100720c */ /* 0x000fe20000766670 */
[----:B------:R-:W-:Y:S01]  /*c050*/  IMAD.MOV R10, RZ, RZ, -R16 ;  /* 0x000000ffff0a7224 */ /* 0x000fe200078e0a10 */
[----:B------:R-:W-:Y:S01]  /*c060*/  IADD3 R7, R3, R7, RZ ;  /* 0x0000000703077210 */ /* 0x000fe20007ffe0ff */
[C---:B------:R-:W-:Y:S01]  /*c070*/  IMAD R3, R18.reuse, c[0x0][0x3f4], R6 ;  /* 0x0000fd0012037a24 */ /* 0x040fe200078e0206 */
[----:B------:R-:W-:Y:S01]  /*c080*/  SHF.R.S32.HI R6, RZ, 0x1f, R16 ;  /* 0x0000001fff067819 */ /* 0x000fe20000011410 */
[----:B------:R-:W-:Y:S01]  /*c090*/  IMAD.WIDE.U32 R4, R18, c[0x0][0x3f0], R4 ;  /* 0x0000fc0012047a25 */ /* 0x000fe200078e0004 */
[----:B------:R-:W-:Y:S01]  /*c0a0*/  LEA.HI.X R2, R2, c[0x0][0x454], R7, 0x2, P1 ;  /* 0x0001150002027a11 */ /* 0x000fe200008f1407 */
[----:B------:R-:W-:Y:S02]  /*c0b0*/  SHFL.IDX PT, R12, R0, RZ, 0x1c1f ;  /* 0x001c1fff000c7589 */ /* 0x000fe400000e0000 */
[----:B------:R-:W-:-:S02]  /*c0c0*/  IMAD R9, R10, c[0x0][0x4e8], R11 ;  /* 0x00013a000a097a24 */ /* 0x000fc400078e020b */
[----:B------:R-:W1:Y:S01]  /*c0d0*/  SHFL.IDX PT, R13, R2, RZ, 0x1c1f ;  /* 0x001c1fff020d7589 */ /* 0x000e6200000e0000 */
[----:B------:R-:W-:Y:S02]  /*c0e0*/  IMAD.IADD R3, R5, 0x1, R3 ;  /* 0x0000000105037824 */ /* 0x000fe400078e0203 */
[----:B------:R-:W-:Y:S01]  /*c0f0*/  IMAD R5, R6, c[0x0][0x3e0], RZ ;  /* 0x0000f80006057a24 */ /* 0x000fe200078e02ff */
[----:B------:R-:W-:Y:S03]  /*c100*/  SHFL.IDX PT, R10, R0, 0x1, 0x1c1f ;  /* 0x003c1f00000a7f89 */ /* 0x000fe600000e0000 */
[----:B------:R-:W-:Y:S01]  /*c110*/  IMAD R18, R16, c[0x0][0x3e4], R5 ;  /* 0x0000f90010127a24 */ /* 0x000fe200078e0205 */
[----:B------:R-:W2:Y:S01]  /*c120*/  SHFL.IDX PT, R11, R2, 0x1, 0x1c1f ;  /* 0x003c1f00020b7f89 */ /* 0x000ea200000e0000 */
[----:B------:R-:W-:-:S03]  /*c130*/  SHF.L.U32 R5, R22, 0x3, RZ ;  /* 0x0000000316057819 */ /* 0x000fc600000006ff */
[----:B------:R-:W-:Y:S01]  /*c140*/  SHFL.IDX PT, R14, R0, 0x2, 0x1c1f ;  /* 0x005c1f00000e7f89 */ /* 0x000fe200000e0000 */
[----:B------:R-:W-:-:S03]  /*c150*/  LOP3.LUT R5, R21, 0x7ffffe00, R5, 0xf8, !PT ;  /* 0x7ffffe0015057812 */ /* 0x000fc600078ef805 */
[----:B------:R-:W3:Y:S04]  /*c160*/  SHFL.IDX PT, R15, R2, 0x2, 0x1c1f ;  /* 0x005c1f00020f7f89 */ /* 0x000ee800000e0000 */
[----:B------:R4:W-:Y:S04]  /*c170*/  SHFL.IDX PT, R6, R0, 0x3, 0x1c1f ;  /* 0x007c1f0000067f89 */ /* 0x0009e800000e0000 */
[----:B------:R3:W3:Y:S04]  /*c180*/  SHFL.IDX PT, R7, R2, 0x3, 0x1c1f ;  /* 0x007c1f0002077f89 */ /* 0x0006e800000e0000 */
[----:B-1----:R-:W-:Y:S04]  /*c190*/  @!P3 ST.E [R12.64], R62 ;  /* 0x0000003e0c00b985 */ /* 0x002fe8000c101910 */
[----:B--2---:R-:W-:Y:S01]  /*c1a0*/  @!P2 ST.E [R10.64], R63 ;  /* 0x0000003f0a00a985 */ /* 0x004fe2000c101910 */
[----:B----4-:R-:W-:Y:S01]  /*c1b0*/  SHF.R.S32.HI R0, RZ, 0x1f, R9 ;  /* 0x0000001fff007819 */ /* 0x010fe20000011409 */
[----:B---3--:R-:W-:Y:S01]  /*c1c0*/  IMAD.MOV.U32 R2, RZ, RZ, R4 ;  /* 0x000000ffff027224 */ /* 0x008fe200078e0004 */
[----:B------:R-:W-:-:S03]  /*c1d0*/  IADD3 R4, R17, 0x40, RZ ;  /* 0x0000004011047810 */ /* 0x000fc60007ffe0ff */
[----:B------:R-:W-:Y:S01]  /*c1e0*/  IMAD R0, R0, c[0x0][0x3d8], RZ ;  /* 0x0000f60000007a24 */ /* 0x000fe200078e02ff */
[----:B------:R-:W-:Y:S01]  /*c1f0*/  IADD3 R17, R17, 0x48, RZ ;  /* 0x0000004811117810 */ /* 0x000fe20007ffe0ff */
[----:B------:R-:W-:Y:S01]  /*c200*/  IMAD.WIDE.U32 R2, R16, c[0x0][0x3e0], R2 ;  /* 0x0000f80010027a25 */ /* 0x000fe200078e0002 */
[-C--:B------:R-:W-:Y:S02]  /*c210*/  ISETP.GE.OR P1, PT, R4, R20.reuse, P0 ;  /* 0x000000140400720c */ /* 0x080fe40000726670 */
[----:B------:R-:W-:Y:S01]  /*c220*/  ISETP.GE.OR P0, PT, R17, R20, P0 ;  /* 0x000000141100720c */ /* 0x000fe20000706670 */
[----:B------:R-:W-:Y:S02]  /*c230*/  IMAD R4, R9, c[0x0][0x3dc], R0 ;  /* 0x0000f70009047a24 */ /* 0x000fe400078e0200 */
[----:B------:R-:W-:Y:S02]  /*c240*/  IMAD.SHL.U32 R0, R5, 0x2, RZ ;  /* 0x0000000205007824 */ /* 0x000fe400078e00ff */
[----:B------:R-:W-:-:S04]  /*c250*/  IMAD.IADD R3, R3, 0x1, R18 ;  /* 0x0000000103037824 */ /* 0x000fc800078e0212 */
[----:B------:R-:W-:Y:S02]  /*c260*/  IMAD.WIDE.U32 R2, R9, c[0x0][0x3d8], R2 ;  /* 0x0000f60009027a25 */ /* 0x000fe400078e0002 */
[----:B------:R-:W-:Y:S03]  /*c270*/  @!P1 ST.E [R14.64], R64 ;  /* 0x000000400e009985 */ /* 0x000fe6000c101910 */
[----:B------:R-:W-:Y:S01]  /*c280*/  IADD3 R3, R3, R4, RZ ;  /* 0x0000000403037210 */ /* 0x000fe20007ffe0ff */
[----:B------:R1:W-:Y:S01]  /*c290*/  @!P0 ST.E [R6.64], R65 ;  /* 0x0000004106008985 */ /* 0x0003e2000c101910 */
[----:B------:R-:W-:-:S03]  /*c2a0*/  LEA R9, P0, R2, c[0x0][0x380], 0x1 ;  /* 0x0000e00002097a11 */ /* 0x000fc600078008ff */
[----:B------:R2:W3:Y:S04]  /*c2b0*/  LDS.128 R28, [R0+0x880] ;  /* 0x00088000001c7984 */ /* 0x0004e80000000c00 */
[----:B------:R2:W4:Y:S04]  /*c2c0*/  LDS.128 R36, [R0+0x1080] ;  /* 0x0010800000247984 */ /* 0x0005280000000c00 */
[----:B------:R2:W2:Y:S04]  /*c2d0*/  LDS.128 R44, [R0+0x1880] ;  /* 0x00188000002c7984 */ /* 0x0004a80000000c00 */
[----:B------:R2:W2:Y:S04]  /*c2e0*/  LDS.128 R52, [R0+0x2080] ;  /* 0x0020800000347984 */ /* 0x0004a80000000c00 */
[----:B------:R2:W2:Y:S04]  /*c2f0*/  LDS.128 R60, [R0+0x2880] ;  /* 0x00288000003c7984 */ /* 0x0004a80000000c00 */
[----:B------:R2:W2:Y:S01]  /*c300*/  LDS.128 R68, [R0+0x3080] ;  /* 0x0030800000447984 */ /* 0x0004a20000000c00 */
[----:B-1----:R-:W-:-:S03]  /*c310*/  IMAD R6, R23, 0x80, R19 ;  /* 0x0000008017067824 */ /* 0x002fc600078e0213 */
[----:B------:R1:W1:Y:S01]  /*c320*/  LDS.128 R72, [R0+0x3880] ;  /* 0x0038800000487984 */ /* 0x0002620000000c00 */
[----:B------:R-:W-:-:S03]  /*c330*/  LEA.HI.X R7, R2, c[0x0][0x384], R3, 0x1, P0 ;  /* 0x0000e10002077a11 */ /* 0x000fc600000f0c03 */
[----:B------:R1:W1:Y:S01]  /*c340*/  LDS.128 R24, [R0+0x4880] ;  /* 0x0048800000187984 */ /* 0x0002620000000c00 */
[----:B------:R-:W-:-:S03]  /*c350*/  ISETP.GE.AND P0, PT, R6, R20, PT ;  /* 0x000000140600720c */ /* 0x000fc60003f06270 */
[----:B------:R1:W1:Y:S04]  /*c360*/  LDS.128 R32, [R0+0x5080] ;  /* 0x0050800000207984 */ /* 0x0002680000000c00 */
[----:B------:R1:W1:Y:S04]  /*c370*/  LDS.128 R40, [R0+0x5880] ;  /* 0x0058800000287984 */ /* 0x0002680000000c00 */
[----:B------:R1:W1:Y:S04]  /*c380*/  LDS.128 R48, [R0+0x6080] ;  /* 0x0060800000307984 */ /* 0x0002680000000c00 */
[----:B------:R1:W1:Y:S04]  /*c390*/  LDS.128 R56, [R0+0x6880] ;  /* 0x0068800000387984 */ /* 0x0002680000000c00 */
[----:B------:R1:W1:Y:S04]  /*c3a0*/  LDS.128 R64, [R0+0x7080] ;  /* 0x0070800000407984 */ /* 0x0002680000000c00 */
[----:B------:R1:W1:Y:S04]  /*c3b0*/  LDS.128 R76, [R0+0x7880] ;  /* 0x00788000004c7984 */ /* 0x0002680000000c00 */
[----:B------:R1:W1:Y:S04]  /*c3c0*/  SHFL.IDX PT, R2, R9, RZ, 0x181f ;  /* 0x00181fff09027589 */ /* 0x00026800000e0000 */
[----:B------:R1:W1:Y:S01]  /*c3d0*/  SHFL.IDX PT, R3, R7, RZ, 0x181f ;  /* 0x00181fff07037589 */ /* 0x00026200000e0000 */
[----:B------:R-:W-:Y:S05]  /*c3e0*/  @P0 BRA `(.L_x_694) ;  /* 0x000000c000000947 */ /* 0x000fea0003800000 */
[----:B--234-:R-:W2:Y:S01]  /*c3f0*/  LDS.128 R16, [R0+0x80] ;  /* 0x0000800000107984 */ /* 0x01cea20000000c00 */
[----:B------:R-:W-:-:S02]  /*c400*/  IADD3 R4, R8, 0x40, RZ ;  /* 0x0000004008047810 */ /* 0x000fc40007ffe0ff */
[----:B------:R-:W-:Y:S01]  /*c410*/  ISETP.GE.AND P1, PT, R8, c[0x0][0x3c8], PT ;  /* 0x0000f20008007a0c */ /* 0x000fe20003f26270 */
[----:B------:R3:W4:Y:S01]  /*c420*/  LDS.128 R12, [R0+0x4080] ;  /* 0x00408000000c7984 */ /* 0x0007220000000c00 */
[----:B------:R-:W-:-:S13]  /*c430*/  ISETP.GE.AND P0, PT, R4, c[0x0][0x3c8], PT ;  /* 0x0000f20004007a0c */ /* 0x000fda0003f06270 */
[----:B-1-3--:R-:W-:-:S04]  /*c440*/  @!P0 SHF.R.S32.HI R0, RZ, 0x1f, R4 ;  /* 0x0000001fff008819 */ /* 0x00afc80000011404 */
[----:B------:R-:W-:Y:S01]  /*c450*/  @!P0 LEA.HI R0, R0, R4, RZ, 0x3 ;  /* 0x0000000400008211 */ /* 0x000fe200078f18ff */
[----:B------:R-:W-:-:S03]  /*c460*/  @!P1 IMAD.WIDE R4, R8, 0x2, R2 ;  /* 0x0000000208049825 */ /* 0x000fc600078e0202 */
[----:B------:R-:W-:-:S05]  /*c470*/  @!P0 LOP3.LUT R0, R0, 0xfffffff8, RZ, 0xc0, !PT ;  /* 0xfffffff800008812 */ /* 0x000fca00078ec0ff */
[----:B------:R-:W-:Y:S01]  /*c480*/  @!P0 IMAD.WIDE R2, R0, 0x2, R2 ;  /* 0x0000000200028825 */ /* 0x000fe200078e0202 */
[----:B--2---:R1:W-:Y:S04]  /*c490*/  @!P1 ST.E.128 [R4.64], R16 ;  /* 0x0000001004009985 */ /* 0x0043e8000c101d10 */
[----:B----4-:R1:W-:Y:S02]  /*c4a0*/  @!P0 ST.E.128 [R2.64], R12 ;  /* 0x0000000c02008985 */ /* 0x0103e4000c101d10 */
.L_x_694:
[----:B--234-:R-:W-:Y:S05]  /*c4b0*/  BSYNC B0 ;  /* 0x0000000000007941 */ /* 0x01cfea0003800000 */
.L_x_693:
[----:B-1----:R-:W-:Y:S01]  /*c4c0*/  IADD3 R0, R6, 0x10, RZ ;  /* 0x0000001006007810 */ /* 0x002fe20007ffe0ff */
[----:B------:R1:W2:Y:S01]  /*c4d0*/  SHFL.IDX PT, R3, R7, 0x1, 0x181f ;  /* 0x00381f0007037f89 */ /* 0x0002a200000e0000 */
[----:B------:R-:W-:Y:S02]  /*c4e0*/  BSSY B0, `(.L_x_695) ;  /* 0x000000e000007945 */ /* 0x000fe40003800000 */
[----:B------:R-:W-:Y:S01]  /*c4f0*/  ISETP.GE.AND P0, PT, R0, R20, PT ;  /* 0x000000140000720c */ /* 0x000fe20003f06270 */
[----:B------:R1:W3:-:S12]  /*c500*/  SHFL.IDX PT, R2, R9, 0x1, 0x181f ;  /* 0x00381f0009027f89 */ /* 0x0002d800000e0000 */
[----:B------:R-:W-:Y:S05]  /*c510*/  @P0 BRA `(.L_x_696) ;  /* 0x000000a000000947 */ /* 0x000fea0003800000 */
[C---:B------:R-:W-:Y:S02]  /*c520*/  IADD3 R4, R8.reuse, 0x40, RZ ;  /* 0x0000004008047810 */ /* 0x040fe40007ffe0ff */
[----:B------:R-:W-:Y:S02]  /*c530*/  ISETP.GE.AND P1, PT, R8, c[0x0][0x3c8], PT ;  /* 0x0000f20008007a0c */ /* 0x000fe40003f26270 */
[----:B------:R-:W-:-:S13]  /*c540*/  ISETP.GE.AND P0, PT, R4, c[0x0][0x3c8], PT ;  /* 0x0000f20004007a0c */ /* 0x000fda0003f06270 */
[----:B------:R-:W-:-:S04]  /*c550*/  @!P0 SHF.R.S32.HI R0, RZ, 0x1f, R4 ;  /* 0x0000001fff008819 */ /* 0x000fc80000011404 */
[----:B------:R-:W-:Y:S01]  /*c560*/  @!P0 LEA.HI R0, R0, R4, RZ, 0x3 ;  /* 0x0000000400008211 */ /* 0x000fe200078f18ff */
[----:B--23--:R-:W-:-:S03]  /*c570*/  @!P1 IMAD.WIDE R4, R8, 0x2, R2 ;  /* 0x0000000208049825 */ /* 0x00cfc600078e0202 */
[----:B------:R-:W-:Y:S02]  /*c580*/  @!P0 LOP3.LUT R0, R0, 0xfffffff8, RZ, 0xc0, !PT ;  /* 0xfffffff800008812 */ /* 0x000fe400078ec0ff */
[----:B------:R2:W-:Y:S03]  /*c590*/  @!P1 ST.E.128 [R4.64], R28 ;  /* 0x0000001c04009985 */ /* 0x0005e6000c101d10 */
[----:B------:R-:W-:-:S05]  /*c5a0*/  @!P0 IMAD.WIDE R2, R0, 0x2, R2 ;  /* 0x0000000200028825 */ /* 0x000fca00078e0202 */
[----:B------:R2:W-:Y:S02]  /*c5b0*/  @!P0 ST.E.128 [R2.64], R24 ;  /* 0x0000001802008985 */ /* 0x0005e4000c101d10 */
.L_x_696:
[----:B------:R-:W-:Y:S05]  /*c5c0*/  BSYNC B0 ;  /* 0x0000000000007941 */ /* 0x000fea0003800000 */
.L_x_695:
[----:B------:R-:W-:Y:S01]  /*c5d0*/  IADD3 R0, R6, 0x20, RZ ;  /* 0x0000002006007810 */ /* 0x000fe20007ffe0ff */
[----:B--2---:R2:W4:Y:S01]  /*c5e0*/  SHFL.IDX PT, R3, R7, 0x2, 0x181f ;  /* 0x00581f0007037f89 */ /* 0x00452200000e0000 */
[----:B------:R-:W-:Y:S02]  /*c5f0*/  BSSY B0, `(.L_x_697) ;  /* 0x000000e000007945 */ /* 0x000fe40003800000 */
[----:B------:R-:W-:Y:S01]  /*c600*/  ISETP.GE.AND P0, PT, R0, R20, PT ;  /* 0x000000140000720c */ /* 0x000fe20003f06270 */
[----:B---3--:R2:W3:-:S12]  /*c610*/  SHFL.IDX PT, R2, R9, 0x2, 0x181f ;  /* 0x00581f0009027f89 */ /* 0x0084d800000e0000 */
[----:B------:R-:W-:Y:S05]  /*c620*/  @P0 BRA `(.L_x_698) ;  /* 0x000000a000000947 */ /* 0x000fea0003800000 */
[C---:B------:R-:W-:Y:S02]  /*c630*/  IADD3 R4, R8.reuse, 0x40, RZ ;  /* 0x0000004008047810 */ /* 0x040fe40007ffe0ff */
[----:B------:R-:W-:Y:S02]  /*c640*/  ISETP.GE.AND P1, PT, R8, c[0x0][0x3c8], PT ;  /* 0x0000f20008007a0c */ /* 0x000fe40003f26270 */
[----:B------:R-:W-:-:S13]  /*c650*/  ISETP.GE.AND P0, PT, R4, c[0x0][0x3c8], PT ;  /* 0x0000f20004007a0c */ /* 0x000fda0003f06270 */
[----:B------:R-:W-:-:S04]  /*c660*/  @!P0 SHF.R.S32.HI R0, RZ, 0x1f, R4 ;  /* 0x0000001fff008819 */ /* 0x000fc80000011404 */
[----:B------:R-:W-:Y:S01]  /*c670*/  @!P0 LEA.HI R0, R0, R4, RZ, 0x3 ;  /* 0x0000000400008211 */ /* 0x000fe200078f18ff */
[----:B---34-:R-:W-:-:S03]  /*c680*/  @!P1 IMAD.WIDE R4, R8, 0x2, R2 ;  /* 0x0000000208049825 */ /* 0x018fc600078e0202 */
[----:B------:R-:W-:Y:S02]  /*c690*/  @!P0 LOP3.LUT R0, R0, 0xfffffff8, RZ, 0xc0, !PT ;  /* 0xfffffff800008812 */ /* 0x000fe400078ec0ff */
[----:B------:R3:W-:Y:S03]  /*c6a0*/  @!P1 ST.E.128 [R4.64], R36 ;  /* 0x0000002404009985 */ /* 0x0007e6000c101d10 */
[----:B------:R-:W-:-:S05]  /*c6b0*/  @!P0 IMAD.WIDE R2, R0, 0x2, R2 ;  /* 0x0000000200028825 */ /* 0x000fca00078e0202 */
[----:B------:R3:W-:Y:S02]  /*c6c0*/  @!P0 ST.E.128 [R2.64], R32 ;  /* 0x0000002002008985 */ /* 0x0007e4000c101d10 */
.L_x_698:
[----:B------:R-:W-:Y:S05]  /*c6d0*/  BSYNC B0 ;  /* 0x0000000000007941 */ /* 0x000fea0003800000 */
.L_x_697:
[----:B------:R-:W-:Y:S01]  /*c6e0*/  IADD3 R0, R6, 0x30, RZ ;  /* 0x0000003006007810 */ /* 0x000fe20007ffe0ff */
[----:B---34-:R3:W4:Y:S01]  /*c6f0*/  SHFL.IDX PT, R3, R7, 0x3, 0x181f ;  /* 0x00781f0007037f89 */ /* 0x01872200000e0000 */
[----:B------:R-:W-:Y:S02]  /*c700*/  BSSY B0, `(.L_x_699) ;  /* 0x000000e000007945 */ /* 0x000fe40003800000 */
[----:B------:R-:W-:Y:S01]  /*c710*/  ISETP.GE.AND P0, PT, R0, R20, PT ;  /* 0x000000140000720c */ /* 0x000fe20003f06270 */
[----:B------:R3:W1:-:S12]  /*c720*/  SHFL.IDX PT, R2, R9, 0x3, 0x181f ;  /* 0x00781f0009027f89 */ /* 0x00065800000e0000 */
[----:B------:R-:W-:Y:S05]  /*c730*/  @P0 BRA `(.L_x_700) ;  /* 0x000000a000000947 */ /* 0x000fea0003800000 */
[C---:B------:R-:W-:Y:S02]  /*c740*/  IADD3 R4, R8.reuse, 0x40, RZ ;  /* 0x0000004008047810 */ /* 0x040fe40007ffe0ff */
[----:B------:R-:W-:Y:S02]  /*c750*/  ISETP.GE.AND P1, PT, R8, c[0x0][0x3c8], PT ;  /* 0x0000f20008007a0c */ /* 0x000fe40003f26270 */
[----:B------:R-:W-:-:S13]  /*c760*/  ISETP.GE.AND P0, PT, R4, c[0x0][0x3c8], PT ;  /* 0x0000f20004007a0c */ /* 0x000fda0003f06270 */
[----:B------:R-:W-:-:S04]  /*c770*/  @!P0 SHF.R.S32.HI R0, RZ, 0x1f, R4 ;  /* 0x0000001fff008819 */ /* 0x000fc80000011404 */
[----:B------:R-:W-:Y:S01]  /*c780*/  @!P0 LEA.HI R0, R0, R4, RZ, 0x3 ;  /* 0x0000000400008211 */ /* 0x000fe200078f18ff */
[----:B-1--4-:R-:W-:-:S03]  /*c790*/  @!P1 IMAD.WIDE R4, R8, 0x2, R2 ;  /* 0x0000000208049825 */ /* 0x012fc600078e0202 */
[----:B------:R-:W-:Y:S02]  /*c7a0*/  @!P0 LOP3.LUT R0, R0, 0xfffffff8, RZ, 0xc0, !PT ;  /* 0xfffffff800008812 */ /* 0x000fe400078ec0ff */
[----:B------:R1:W-:Y:S03]  /*c7b0*/  @!P1 ST.E.128 [R4.64], R44 ;  /* 0x0000002c04009985 */ /* 0x0003e6000c101d10 */
[----:B------:R-:W-:-:S05]  /*c7c0*/  @!P0 IMAD.WIDE R2, R0, 0x2, R2 ;  /* 0x0000000200028825 */ /* 0x000fca00078e0202 */
[----:B------:R1:W-:Y:S02]  /*c7d0*/  @!P0 ST.E.128 [R2.64], R40 ;  /* 0x0000002802008985 */ /* 0x0003e4000c101d10 */
.L_x_700:
[----:B------:R-:W-:Y:S05]  /*c7e0*/  BSYNC B0 ;  /* 0x0000000000007941 */ /* 0x000fea0003800000 */
.L_x_699:
[----:B------:R-:W-:Y:S01]  /*c7f0*/  IADD3 R0, R6, 0x40, RZ ;  /* 0x0000004006007810 */ /* 0x000fe20007ffe0ff */
[----:B-1--4-:R1:W4:Y:S01]  /*c800*/  SHFL.IDX PT, R3, R7, 0x4, 0x181f ;  /* 0x00981f0007037f89 */ /* 0x01232200000e0000 */
[----:B------:R-:W-:Y:S02]  /*c810*/  BSSY B0, `(.L_x_701) ;  /* 0x000000e000007945 */ /* 0x000fe40003800000 */
[----:B------:R-:W-:Y:S01]  /*c820*/  ISETP.GE.AND P0, PT, R0, R20, PT ;  /* 0x000000140000720c */ /* 0x000fe20003f06270 */
[----:B------:R1:W2:-:S12]  /*c830*/  SHFL.IDX PT, R2, R9, 0x4, 0x181f ;  /* 0x00981f0009027f89 */ /* 0x00029800000e0000 */
[----:B------:R-:W-:Y:S05]  /*c840*/  @P0 BRA `(.L_x_702) ;  /* 0x000000a000000947 */ /* 0x000fea0003800000 */
[C---:B------:R-:W-:Y:S02]  /*c850*/  IADD3 R4, R8.reuse, 0x40, RZ ;  /* 0x0000004008047810 */ /* 0x040fe40007ffe0ff */
[----:B------:R-:W-:Y:S02]  /*c860*/  ISETP.GE.AND P1, PT, R8, c[0x0][0x3c8], PT ;  /* 0x0000f20008007a0c */ /* 0x000fe40003f26270 */
[----:B------:R-:W-:-:S13]  /*c870*/  ISETP.GE.AND P0, PT, R4, c[0x0][0x3c8], PT ;  /* 0x0000f20004007a0c */ /* 0x000fda0003f06270 */
[----:B------:R-:W-:-:S04]  /*c880*/  @!P0 SHF.R.S32.HI R0, RZ, 0x1f, R4 ;  /* 0x0000001fff008819 */ /* 0x000fc80000011404 */
[----:B------:R-:W-:Y:S01]  /*c890*/  @!P0 LEA.HI R0, R0, R4, RZ, 0x3 ;  /* 0x0000000400008211 */ /* 0x000fe200078f18ff */
[----:B--2-4-:R-:W-:-:S03]  /*c8a0*/  @!P1 IMAD.WIDE R4, R8, 0x2, R2 ;  /* 0x0000000208049825 */ /* 0x014fc600078e0202 */
[----:B------:R-:W-:Y:S02]  /*c8b0*/  @!P0 LOP3.LUT R0, R0, 0xfffffff8, RZ, 0xc0, !PT ;  /* 0xfffffff800008812 */ /* 0x000fe400078ec0ff */
[----:B------:R2:W-:Y:S03]  /*c8c0*/  @!P1 ST.E.128 [R4.64], R52 ;  /* 0x0000003404009985 */ /* 0x0005e6000c101d10 */
[----:B------:R-:W-:-:S05]  /*c8d0*/  @!P0 IMAD.WIDE R2, R0, 0x2, R2 ;  /* 0x0000000200028825 */ /* 0x000fca00078e0202 */
[----:B------:R2:W-:Y:S02]  /*c8e0*/  @!P0 ST.E.128 [R2.64], R48 ;  /* 0x0000003002008985 */ /* 0x0005e4000c101d10 */
.L_x_702:
[----:B------:R-:W-:Y:S05]  /*c8f0*/  BSYNC B0 ;  /* 0x0000000000007941 */ /* 0x000fea0003800000 */
.L_x_701:
[----:B------:R-:W-:Y:S01]  /*c900*/  IADD3 R0, R6, 0x50, RZ ;  /* 0x0000005006007810 */ /* 0x000fe20007ffe0ff */
[----:B--2-4-:R2:W4:Y:S01]  /*c910*/  SHFL.IDX PT, R3, R7, 0x5, 0x181f ;  /* 0x00b81f0007037f89 */ /* 0x01452200000e0000 */
        /* <DEDUP_REMOVED lines=14> */
.L_x_704:
[----:B------:R-:W-:Y:S05]  /*ca00*/  BSYNC B0 ;  /* 0x0000000000007941 */ /* 0x000fea0003800000 */
.L_x_703:
        /* <DEDUP_REMOVED lines=16> */
.L_x_706:
[----:B------:R-:W-:Y:S05]  /*cb10*/  BSYNC B0 ;  /* 0x0000000000007941 */ /* 0x000fea0003800000 */
.L_x_705:
[----:B------:R-:W-:Y:S01]  /*cb20*/  IADD3 R0, R6, 0x70, RZ ;  /* 0x0000007006007810 */ /* 0x000fe20007ffe0ff */
[----:B--2-4-:R2:W4:Y:S03]  /*cb30*/  SHFL.IDX PT, R3, R7, 0x7, 0x181f ;  /* 0x00f81f0007037f89 */ /* 0x01452600000e0000 */
[----:B------:R-:W-:Y:S01]  /*cb40*/  ISETP.GE.AND P0, PT, R0, R20, PT ;  /* 0x000000140000720c */ /* 0x000fe20003f06270 */
[----:B------:R2:W1:-:S12]  /*cb50*/  SHFL.IDX PT, R2, R9, 0x7, 0x181f ;  /* 0x00f81f0009027f89 */ /* 0x00045800000e0000 */
[----:B------:R-:W-:Y:S05]  /*cb60*/  @P0 EXIT ;  /* 0x000000000000094d */ /* 0x000fea0003800000 */
[C---:B------:R-:W-:Y:S02]  /*cb70*/  ISETP.GE.AND P0, PT, R8.reuse, c[0x0][0x3c8], PT ;  /* 0x0000f20008007a0c */ /* 0x040fe40003f06270 */
[----:B------:R-:W-:-:S11]  /*cb80*/  IADD3 R0, R8, 0x40, RZ ;  /* 0x0000004008007810 */ /* 0x000fd60007ffe0ff */
        /* <DEDUP_REMOVED lines=10> */
.L_x_691:
        /* <DEDUP_REMOVED lines=19> */
.L_x_707:
        /* <DEDUP_REMOVED lines=15> */
[----:B------:R-:W-:Y:S02]  /*ce50*/  MOV R2, R4 ;  /* 0x0000000400027202 */ /* 0x000fe40000000f00 */
[----:B------:R-:W-:-:S13]  /*ce60*/  ISETP.NE.AND P0, PT, R0, 0x1, PT ;  /* 0x000000010000780c */ /* 0x000fda0003f05270 */
[----:B------:R-:W-:Y:S01]  /*ce70*/  @P0 IMAD.HI.U32 R7, R9, c[0x0][0x4ec], RZ ;  /* 0x00013b0009070a27 */ /* 0x000fe200078e00ff */
[----:B-1----:R-:W-:-:S03]  /*ce80*/  SHF.R.S32.HI R0, RZ, 0x1f, R8 ;  /* 0x0000001fff007819 */ /* 0x002fc60000011408 */
[----:B------:R-:W-:-:S04]  /*ce90*/  IMAD.WIDE.U32 R2, R8, c[0x0][0x490], R2 ;  /* 0x0001240008027a25 */ /* 0x000fc800078e0002 */
[----:B------:R-:W-:Y:S02]  /*cea0*/  IMAD R6, R0, c[0x0][0x490], RZ ;  /* 0x0001240000067a24 */ /* 0x000fe400078e02ff */
[----:B------:R-:W-:Y:S01]  /*ceb0*/  IMAD.MOV.U32 R0, RZ, RZ, R9 ;  /* 0x000000ffff007224 */ /* 0x000fe200078e0009 */
[----:B------:R-:W-:Y:S01]  /*cec0*/  @P0 SHF.R.U32.HI R0, RZ, c[0x0][0x4f0], R7 ;  /* 0x00013c00ff000a19 */ /* 0x000fe20000011607 */
[----:B------:R-:W-:Y:S02]  /*ced0*/  IMAD R6, R8, c[0x0][0x494], R6 ;  /* 0x0001250008067a24 */ /* 0x000fe400078e0206 */
[----:B------:R-:W-:Y:S01]  /*cee0*/  IMAD R8, R11, c[0x0][0x498], RZ ;  /* 0x000126000b087a24 */ /* 0x000fe200078e02ff */
[----:B------:R-:W-:Y:S01]  /*cef0*/  IADD3 R7, -R0, RZ, RZ ;  /* 0x000000ff00077210 */ /* 0x000fe20007ffe1ff */
[----:B------:R-:W-:Y:S02]  /*cf00*/  IMAD.IADD R3, R6, 0x1, R3 ;  /* 0x0000000106037824 */ /* 0x000fe400078e0203 */
[----:B------:R-:W-:-:S02]  /*cf10*/  IMAD R8, R10, c[0x0][0x49c], R8 ;  /* 0x000127000a087a24 */ /* 0x000fc400078e0208 */
[----:B------:R-:W-:Y:S01]  /*cf20*/  IMAD R6, R7, c[0x0][0x4e8], R9 ;  /* 0x00013a0007067a24 */ /* 0x000fe200078e0209 */
[----:B------:R-:W-:Y:S01]  /*cf30*/  SHF.R.S32.HI R9, RZ, 0x1f, R0 ;  /* 0x0000001fff097819 */ /* 0x000fe20000011400 */
[----:B------:R-:W-:-:S03]  /*cf40*/  IMAD.WIDE.U32 R2, R10, c[0x0][0x498], R2 ;  /* 0x000126000a027a25 */ /* 0x000fc600078e0002 */
[----:B------:R-:W-:Y:S02]  /*cf50*/  SHF.R.S32.HI R7, RZ, 0x1f, R6 ;  /* 0x0000001fff077819 */ /* 0x000fe40000011406 */
[----:B------:R-:W-:-:S03]  /*cf60*/  IADD3 R2, P0, R0, R2, RZ ;  /* 0x0000000200027210 */ /* 0x000fc60007f1e0ff */
[----:B------:R-:W-:Y:S01]  /*cf70*/  IMAD R0, R7, c[0x0][0x488], RZ ;  /* 0x0001220007007a24 */ /* 0x000fe200078e02ff */
[----:B------:R-:W-:-:S03]  /*cf80*/  IADD3.X R3, R9, R3, R8, P0, !PT ;  /* 0x0000000309037210 */ /* 0x000fc600007fe408 */
[C---:B------:R-:W-:Y:S02]  /*cf90*/  IMAD R0, R6.reuse, c[0x0][0x48c], R0 ;  /* 0x0001230006007a24 */ /* 0x040fe400078e0200 */
[----:B------:R-:W-:-:S05]  /*cfa0*/  IMAD.WIDE.U32 R2, R6, c[0x0][0x488], R2 ;  /* 0x0001220006027a25 */ /* 0x000fca00078e0002 */
[----:B------:R-:W-:Y:S02]  /*cfb0*/  IADD3 R0, R3, R0, RZ ;  /* 0x0000000003007210 */ /* 0x000fe40007ffe0ff */
[----:B------:R-:W-:-:S04]  /*cfc0*/  LEA R6, P0, R2, c[0x0][0x450], 0x2 ;  /* 0x0001140002067a11 */ /* 0x000fc800078010ff */
[----:B------:R-:W-:Y:S02]  /*cfd0*/  LEA.HI.X R7, R2, c[0x0][0x454], R0, 0x2, P0 ;  /* 0x0001150002077a11 */ /* 0x000fe400000f1400 */
[----:B------:R-:W-:-:S05]  /*cfe0*/  MOV R0, 0xff800000 ;  /* 0xff80000000007802 */ /* 0x000fca0000000f00 */
[----:B------:R1:W-:Y:S02]  /*cff0*/  STG.E [R6.64], R0 ;  /* 0x0000000006007986 */ /* 0x0003e4000c101910 */
.L_x_709:
[----:B------:R-:W-:Y:S05]  /*d000*/  BSYNC B0 ;  /* 0x0000000000007941 */ /* 0x000fea0003800000 */
.L_x_708:
[----:B-1----:R-:W1:Y:S01]  /*d010*/  S2R R6, SR_CTAID.Y ;  /* 0x0000000000067919 */ /* 0x002e620000002600 */
[----:B------:R-:W-:Y:S01]  /*d020*/  IMAD R0, R5, c[0x0][0x3a0], RZ ;  /* 0x0000e80005007a24 */ /* 0x000fe200078e02ff */
[----:B------:R-:W-:Y:S01]  /*d030*/  SHF.R.S32.HI R5, RZ, 0x1f, R12 ;  /* 0x0000001fff057819 */ /* 0x000fe2000001140c */
[C---:B------:R-:W-:Y:S01]  /*d040*/  IMAD.WIDE.U32 R2, R4.reuse, c[0x0][0x3a0], RZ ;  /* 0x0000e80004027a25 */ /* 0x040fe200078e00ff */
[----:B------:R-:W2:Y:S01]  /*d050*/  S2R R14, SR_CTAID.X ;  /* 0x00000000000e7919 */ /* 0x000ea20000002500 */
[----:B------:R-:W-:Y:S01]  /*d060*/  MOV R8, c[0x0][0x4e8] ;  /* 0x00013a0000087a02 */ /* 0x000fe20000000f00 */
[----:B------:R-:W-:Y:S01]  /*d070*/  BSSY B0, `(.L_x_710) ;  /* 0x0000035000007945 */ /* 0x000fe20003800000 */
[----:B------:R-:W-:Y:S01]  /*d080*/  LEA.HI R5, R5, R12, RZ, 0x3 ;  /* 0x0000000c05057211 */ /* 0x000fe200078f18ff */
[----:B------:R-:W-:Y:S01]  /*d090*/  IMAD R0, R4, c[0x0][0x3a4], R0 ;  /* 0x0000e90004007a24 */ /* 0x000fe200078e0200 */
[----:B------:R-:W-:Y:S02]  /*d0a0*/  ISETP.NE.AND P0, PT, R8, 0x1, PT ;  /* 0x000000010800780c */ /* 0x000fe40003f05270 */
[----:B------:R-:W-:-:S02]  /*d0b0*/  LOP3.LUT R4, R5, 0xfffffff8, RZ, 0xc0, !PT ;  /* 0xfffffff805047812 */ /* 0x000fc400078ec0ff */
[----:B------:R-:W-:Y:S02]  /*d0c0*/  SHF.R.S32.HI R8, RZ, 0x3, R5 ;  /* 0x00000003ff087819 */ /* 0x000fe40000011405 */
[----:B------:R-:W-:Y:S01]  /*d0d0*/  IADD3 R3, R3, R0, RZ ;  /* 0x0000000003037210 */ /* 0x000fe20007ffe0ff */
[----:B------:R-:W-:-:S05]  /*d0e0*/  IMAD.IADD R12, R12, 0x1, -R4 ;  /* 0x000000010c0c7824 */ /* 0x000fca00078e0a04 */
[-C--:B------:R-:W-:Y:S02]  /*d0f0*/  LEA R4, R12, R8.reuse, 0x4 ;  /* 0x000000080c047211 */ /* 0x080fe400078e20ff */
[----:B-1----:R-:W-:Y:S01]  /*d100*/  SHF.R.S32.HI R7, RZ, 0x1f, R6 ;  /* 0x0000001fff077819 */ /* 0x002fe20000011406 */
[----:B------:R-:W-:Y:S01]  /*d110*/  IMAD.WIDE.U32 R2, R6, c[0x0][0x3e8], R2 ;  /* 0x0000fa0006027a25 */ /* 0x000fe200078e0002 */
[----:B--2---:R-:W-:-:S03]  /*d120*/  LEA R8, R14, R8, 0x7 ;  /* 0x000000080e087211 */ /* 0x004fc600078e38ff */
[----:B------:R-:W-:Y:S02]  /*d130*/  IMAD R0, R7, c[0x0][0x3e8], RZ ;  /* 0x0000fa0007007a24 */ /* 0x000fe400078e02ff */
[----:B------:R-:W-:Y:S02]  /*d140*/  IMAD R4, R14, 0x80, R4 ;  /* 0x000000800e047824 */ /* 0x000fe400078e0204 */
[----:B------:R-:W-:Y:S02]  /*d150*/  IMAD R0, R6, c[0x0][0x3ec], R0 ;  /* 0x0000fb0006007a24 */ /* 0x000fe400078e0200 */
[----:B------:R-:W-:-:S03]  /*d160*/  @P0 IMAD.HI.U32 R5, R4, c[0x0][0x4ec], RZ ;  /* 0x00013b0004050a27 */ /* 0x000fc600078e00ff */
[----:B------:R-:W-:Y:S01]  /*d170*/  IADD3 R3, R0, R3, RZ ;  /* 0x0000000300037210 */ /* 0x000fe20007ffe0ff */
[----:B------:R-:W-:Y:S01]  /*d180*/  IMAD R6, R11, c[0x0][0x3f0], RZ ;  /* 0x0000fc000b067a24 */ /* 0x000fe200078e02ff */
[----:B------:R-:W-:Y:S02]  /*d190*/  MOV R0, R4 ;  /* 0x0000000400007202 */ /* 0x000fe40000000f00 */
[----:B------:R-:W-:Y:S01]  /*d1a0*/  @P0 SHF.R.U32.HI R0, RZ, c[0x0][0x4f0], R5 ;  /* 0x00013c00ff000a19 */ /* 0x000fe20000011605 */
[C---:B------:R-:W-:Y:S02]  /*d1b0*/  IMAD R7, R10.reuse, c[0x0][0x3f4], R6 ;  /* 0x0000fd000a077a24 */ /* 0x040fe400078e0206 */
[----:B------:R-:W-:Y:S01]  /*d1c0*/  IMAD.WIDE.U32 R2, R10, c[0x0][0x3f0], R2 ;  /* 0x0000fc000a027a25 */ /* 0x000fe200078e0002 */
[----:B------:R-:W-:-:S03]  /*d1d0*/  SHF.R.S32.HI R6, RZ, 0x1f, R0 ;  /* 0x0000001fff067819 */ /* 0x000fc60000011400 */
[----:B------:R-:W-:Y:S01]  /*d1e0*/  IMAD.MOV R5, RZ, RZ, -R0 ;  /* 0x000000ffff057224 */ /* 0x000fe200078e0a00 */
[----:B------:R-:W-:Y:S01]  /*d1f0*/  IADD3 R3, R3, R7, RZ ;  /* 0x0000000703037210 */ /* 0x000fe20007ffe0ff */
[----:B------:R-:W-:Y:S02]  /*d200*/  IMAD R6, R6, c[0x0][0x3e0], RZ ;  /* 0x0000f80006067a24 */ /* 0x000fe400078e02ff */
[----:B------:R-:W-:Y:S02]  /*d210*/  IMAD R5, R5, c[0x0][0x4e8], R4 ;  /* 0x00013a0005057a24 */ /* 0x000fe400078e0204 */
[----:B------:R-:W-:-:S03]  /*d220*/  IMAD.WIDE.U32 R2, R0, c[0x0][0x3e0], R2 ;  /* 0x0000f80000027a25 */ /* 0x000fc600078e0002 */
[----:B------:R-:W-:Y:S01]  /*d230*/  SHF.R.S32.HI R4, RZ, 0x1f, R5 ;  /* 0x0000001fff047819 */ /* 0x000fe20000011405 */
[----:B------:R-:W-:Y:S01]  /*d240*/  IMAD R0, R0, c[0x0][0x3e4], R6 ;  /* 0x0000f90000007a24 */ /* 0x000fe200078e0206 */
[----:B------:R-:W-:Y:S01]  /*d250*/  SHF.L.U32 R6, R12, 0x3, RZ ;  /* 0x000000030c067819 */ /* 0x000fe200000006ff */
[----:B-----5:R-:W-:-:S03]  /*d260*/  IMAD R10, R13, c[0x0][0x4e8], RZ ;  /* 0x00013a000d0a7a24 */ /* 0x020fc600078e02ff */
[----:B------:R-:W-:Y:S01]  /*d270*/  IADD3 R3, R3, R0, RZ ;  /* 0x0000000003037210 */ /* 0x000fe20007ffe0ff */
[----:B------:R-:W-:Y:S01]  /*d280*/  IMAD R0, R4, c[0x0][0x3d8], RZ ;  /* 0x0000f60004007a24 */ /* 0x000fe200078e02ff */
[----:B------:R-:W-:-:S03]  /*d290*/  IADD3 R7, R6, 0x40, RZ ;  /* 0x0000004006077810 */ /* 0x000fc60007ffe0ff */
[C---:B------:R-:W-:Y:S02]  /*d2a0*/  IMAD R0, R5.reuse, c[0x0][0x3dc], R0 ;  /* 0x0000f70005007a24 */ /* 0x040fe400078e0200 */
[----:B------:R-:W-:-:S04]  /*d2b0*/  IMAD.WIDE.U32 R2, R5, c[0x0][0x3d8], R2 ;  /* 0x0000f60005027a25 */ /* 0x000fc800078e0002 */
[----:B------:R-:W-:Y:S01]  /*d2c0*/  IMAD.IADD R0, R3, 0x1, R0 ;  /* 0x0000000103007824 */ /* 0x000fe200078e0200 */
[----:B------:R-:W-:-:S04]  /*d2d0*/  LEA R11, P0, R2, c[0x0][0x380], 0x1 ;  /* 0x0000e000020b7a11 */ /* 0x000fc800078008ff */
[----:B------:R-:W-:Y:S02]  /*d2e0*/  LEA.HI.X R9, R2, c[0x0][0x384], R0, 0x1, P0 ;  /* 0x0000e10002097a11 */ /* 0x000fe400000f0c00 */
[----:B------:R-:W-:Y:S01]  /*d2f0*/  ISETP.GE.AND P0, PT, R8, R10, PT ;  /* 0x0000000a0800720c */ /* 0x000fe20003f06270 */
[----:B------:R1:W2:Y:S04]  /*d300*/  SHFL.IDX PT, R2, R11, RZ, 0x181f ;  /* 0x00181fff0b027589 */ /* 0x0002a800000e0000 */
[----:B------:R1:W3:Y:S08]  /*d310*/  SHFL.IDX PT, R3, R9, RZ, 0x181f ;  /* 0x00181fff09037589 */ /* 0x0002f000000e0000 */
        /* <DEDUP_REMOVED lines=10> */
.L_x_711:
[----:B------:R-:W-:Y:S05]  /*d3c0*/  BSYNC B0 ;  /* 0x0000000000007941 */ /* 0x000fea0003800000 */
.L_x_710:
[----:B------:R-:W-:Y:S01]  /*d3d0*/  IADD3 R0, R8, 0x10, RZ ;  /* 0x0000001008007810 */ /* 0x000fe20007ffe0ff */
[----:B--23--:R2:W3:Y:S01]  /*d3e0*/  SHFL.IDX PT, R3, R9, 0x1, 0x181f ;  /* 0x00381f0009037f89 */ /* 0x00c4e200000e0000 */
        /* <DEDUP_REMOVED lines=13> */
.L_x_713:
[----:B------:R-:W-:Y:S05]  /*d4c0*/  BSYNC B0 ;  /* 0x0000000000007941 */ /* 0x000fea0003800000 */
.L_x_712:
[----:B------:R-:W-:Y:S01]  /*d4d0*/  IADD3 R0, R8, 0x20, RZ ;  /* 0x0000002008007810 */ /* 0x000fe20007ffe0ff */
[----:B---3--:R3:W1:Y:S01]  /*d4e0*/  SHFL.IDX PT, R3, R9, 0x2, 0x181f ;  /* 0x00581f0009037f89 */ /* 0x00866200000e0000 */
        /* <DEDUP_REMOVED lines=13> */
.L_x_715:
[----:B------:R-:W-:Y:S05]  /*d5c0*/  BSYNC B0 ;  /* 0x0000000000007941 */ /* 0x000fea0003800000 */
.L_x_714:
[----:B------:R-:W-:Y:S01]  /*d5d0*/  IADD3 R0, R8, 0x30, RZ ;  /* 0x0000003008007810 */ /* 0x000fe20007ffe0ff */
[----:B-1----:R1:W2:Y:S01]  /*d5e0*/  SHFL.IDX PT, R3, R9, 0x3, 0x181f ;  /* 0x00781f0009037f89 */ /* 0x0022a200000e0000 */
[----:B------:R-:W-:Y:S02]  /*d5f0*/  BSSY B0, `(.L_x_716) ;  /* 0x000000d000007945 */ /* 0x000fe40003800000 */
[----:B------:R-:W-:Y:S01]  /*d600*/  ISETP.GE.AND P0, PT, R0, R10, PT ;  /* 0x0000000a0000720c */ /* 0x000fe20003f06270 */
[----:B----4-:R1:W4:-:S12]  /*d610*/  SHFL.IDX PT, R2, R11, 0x3, 0x181f ;  /* 0x00781f000b027f89 */ /* 0x01031800000e0000 */
        /* <DEDUP_REMOVED lines=10> */
.L_x_717:
[----:B------:R-:W-:Y:S05]  /*d6c0*/  BSYNC B0 ;  /* 0x0000000000007941 */ /* 0x000fea0003800000 */
.L_x_716:
[----:B------:R-:W-:Y:S01]  /*d6d0*/  IADD3 R0, R8, 0x40, RZ ;  /* 0x0000004008007810 */ /* 0x000fe20007ffe0ff */
[----:B--2---:R2:W1:Y:S01]  /*d6e0*/  SHFL.IDX PT, R3, R9, 0x4, 0x181f ;  /* 0x00981f0009037f89 */ /* 0x00446200000e0000 */
        /* <DEDUP_REMOVED lines=13> */
.L_x_719:
[----:B------:R-:W-:Y:S05]  /*d7c0*/  BSYNC B0 ;  /* 0x0000000000007941 */ /* 0x000fea0003800000 */
.L_x_718:
        /* <DEDUP_REMOVED lines=15> */
.L_x_721:
[----:B------:R-:W-:Y:S05]  /*d8c0*/  BSYNC B0 ;  /* 0x0000000000007941 */ /* 0x000fea0003800000 */
.L_x_720:
        /* <DEDUP_REMOVED lines=15> */
.L_x_723:
[----:B------:R-:W-:Y:S05]  /*d9c0*/  BSYNC B0 ;  /* 0x0000000000007941 */ /* 0x000fea0003800000 */
.L_x_722:
[----:B------:R-:W-:Y:S01]  /*d9d0*/  IADD3 R0, R8, 0x70, RZ ;  /* 0x0000007008007810 */ /* 0x000fe20007ffe0ff */
[----:B-1----:R1:W2:Y:S03]  /*d9e0*/  SHFL.IDX PT, R3, R9, 0x7, 0x181f ;  /* 0x00f81f0009037f89 */ /* 0x0022a600000e0000 */
        /* <DEDUP_REMOVED lines=14> */
.L_x_724:
        /* <DEDUP_REMOVED lines=11> */
.L_x_1836:


//--------------------- .text._ZN7cutlass13device_kernelIN5flash19enable_sm80_to_sm89INS1_16FlashAttnFwdSm80INS1_25CollectiveMainloopFwdSm80ILi4ELi1ELb0EN4cute5tupleIJNS5_1CILi128EEENS7_ILi64EEES8_EEELi128ENS_10bfloat16_tEfNS_4arch4Sm80ELb0ELb0ELb0ELb1ELb0ELb1ELb1ELb0EEENS1_21CollectiveEpilogueFwdINS6_IJS8_S8_S9_EEENS6_IJNS7_ILi1EEESH_SH_EEESB_SD_Li128ELb1ELb1ELb0ELb0EEENS1_19SingleTileSchedulerILb1ELb0ELb1ELi128EEEEEEEEEvNT_6ParamsE --------------------------
	.section	.text._ZN7cutlass13device_kernelIN5flash19enable_sm80_to_sm89INS1_16FlashAttnFwdSm80INS1_25CollectiveMainloopFwdSm80ILi4ELi1ELb0EN4cute5tupleIJNS5_1CILi128EEENS7_ILi64EEES8_EEELi128ENS_10bfloat16_tEfNS_4arch4Sm80ELb0ELb0ELb0ELb1ELb0ELb1ELb1ELb0EEENS1_21CollectiveEpilogueFwdINS6_IJS8_S8_S9_EEENS6_IJNS7_ILi1EEESH_SH_EEESB_SD_Li128ELb1ELb1ELb0ELb0EEENS1_19SingleTileSchedulerILb1ELb0ELb1ELi128EEEEEEEEEvNT_6ParamsE,"ax",@progbits
	.sectioninfo	@"SHI_REGISTERS=255"
	.align	128
.text._ZN7cutlass13device_kernelIN5flash19enable_sm80_to_sm89INS1_16FlashAttnFwdSm80INS1_25CollectiveMainloopFwdSm80ILi4ELi1ELb0EN4cute5tupleIJNS5_1CILi128EEENS7_ILi64EEES8_EEELi128ENS_10bfloat16_tEfNS_4arch4Sm80ELb0ELb0ELb0ELb1ELb0ELb1ELb1ELb0EEENS1_21CollectiveEpilogueFwdINS6_IJS8_S8_S9_EEENS6_IJNS7_ILi1EEESH_SH_EEESB_SD_Li128ELb1ELb1ELb0ELb0EEENS1_19SingleTileSchedulerILb1ELb0ELb1ELi128EEEEEEEEEvNT_6ParamsE:
        .type           _ZN7cutlass13device_kernelIN5flash19enable_sm80_to_sm89INS1_16FlashAttnFwdSm80INS1_25CollectiveMainloopFwdSm80ILi4ELi1ELb0EN4cute5tupleIJNS5_1CILi128EEENS7_ILi64EEES8_EEELi128ENS_10bfloat16_tEfNS_4arch4Sm80ELb0ELb0ELb0ELb1ELb0ELb1ELb1ELb0EEENS1_21CollectiveEpilogueFwdINS6_IJS8_S8_S9_EEENS6_IJNS7_ILi1EEESH_SH_EEESB_SD_Li128ELb1ELb1ELb0ELb0EEENS1_19SingleTileSchedulerILb1ELb0ELb1ELi128EEEEEEEEEvNT_6ParamsE,@function
        .size           _ZN7cutlass13device_kernelIN5flash19enable_sm80_to_sm89INS1_16FlashAttnFwdSm80INS1_25CollectiveMainloopFwdSm80ILi4ELi1ELb0EN4cute5tupleIJNS5_1CILi128EEENS7_ILi64EEES8_EEELi128ENS_10bfloat16_tEfNS_4arch4Sm80ELb0ELb0ELb0ELb1ELb0ELb1ELb1ELb0EEENS1_21CollectiveEpilogueFwdINS6_IJS8_S8_S9_EEENS6_IJNS7_ILi1EEESH_SH_EEESB_SD_Li128ELb1ELb1ELb0ELb0EEENS1_19SingleTileSchedulerILb1ELb0ELb1ELi128EEEEEEEEEvNT_6ParamsE,(.L_x_1837 - _ZN7cutlass13device_kernelIN5flash19enable_sm80_to_sm89INS1_16FlashAttnFwdSm80INS1_25CollectiveMainloopFwdSm80ILi4ELi1ELb0EN4cute5tupleIJNS5_1CILi128EEENS7_ILi64EEES8_EEELi128ENS_10bfloat16_tEfNS_4arch4Sm80ELb0ELb0ELb0ELb1ELb0ELb1ELb1ELb0EEENS1_21CollectiveEpilogueFwdINS6_IJS8_S8_S9_EEENS6_IJNS7_ILi1EEESH_SH_EEESB_SD_Li128ELb1ELb1ELb0ELb0EEENS1_19SingleTileSchedulerILb1ELb0ELb1ELi128EEEEEEEEEvNT_6ParamsE)
        .other          _ZN7cutlass13device_kernelIN5flash19enable_sm80_to_sm89INS1_16FlashAttnFwdSm80INS1_25CollectiveMainloopFwdSm80ILi4ELi1ELb0EN4cute5tupleIJNS5_1CILi128EEENS7_ILi64EEES8_EEELi128ENS_10bfloat16_tEfNS_4arch4Sm80ELb0ELb0ELb0ELb1ELb0ELb1ELb1ELb0EEENS1_21CollectiveEpilogueFwdINS6_IJS8_S8_S9_EEENS6_IJNS7_ILi1EEESH_SH_EEESB_SD_Li128ELb1ELb1ELb0ELb0EEENS1_19SingleTileSchedulerILb1ELb0ELb1ELi128EEEEEEEEEvNT_6ParamsE,@"STO_CUDA_ENTRY STV_DEFAULT"
_ZN7cutlass13device_kernelIN5flash19enable_sm80_to_sm89INS1_16FlashAttnFwdSm80INS1_25CollectiveMainloopFwdSm80ILi4ELi1ELb0EN4cute5tupleIJNS5_1CILi128EEENS7_ILi64EEES8_EEELi128ENS_10bfloat16_tEfNS_4arch4Sm80ELb0ELb0ELb0ELb1ELb0ELb1ELb1ELb0EEENS1_21CollectiveEpilogueFwdINS6_IJS8_S8_S9_EEENS6_IJNS7_ILi1EEESH_SH_EEESB_SD_Li128ELb1ELb1ELb0ELb0EEENS1_19SingleTileSchedulerILb1ELb0ELb1ELi128EEEEEEEEEvNT_6ParamsE:
        /* <DEDUP_REMOVED lines=17> */
.L_x_726:
        /* <DEDUP_REMOVED lines=8> */
.L_x_728:
[----:B------:R-:W-:-:S05]  /*0190*/  MOV R0, c[0x0][0x54c] ;  /* 0x0001530000007a02 */ /* 0x000fca0000000f00 */
.L_x_727:
[----:B-----5:R-:W-:Y:S01]  /*01a0*/  IMAD R0, R0, c[0x0][0x548], RZ ;  /* 0x0001520000007a24 */ /* 0x020fe200078e02ff */
[----:B-1----:R-:W-:-:S04]  /*01b0*/  SHF.L.U32 R2, R209, 0x7, RZ ;  /* 0x00000007d1027819 */ /* 0x002fc800000006ff */
[----:B------:R-:W-:-:S04]  /*01c0*/  ISETP.GE.AND P0, PT, R2, R0, PT ;  /* 0x000000000200720c */ /* 0x000fc80003f06270 */
[----:B------:R-:W-:-:S05]  /*01d0*/  SEL R0, R5, 0xffffffff, !P0 ;  /* 0xffffffff05007807 */ /* 0x000fca0004000000 */
[----:B------:R1:W-:Y:S01]  /*01e0*/  STL [R1+0x4c], R0 ;  /* 0x00004c0001007387 */ /* 0x0003e20000100800 */
[----:B------:R-:W-:Y:S05]  /*01f0*/  BRA `(.L_x_729) ;  /* 0x0000013000007947 */ /* 0x000fea0003800000 */
.L_x_725:
[----:B---3--:R-:W-:-:S04]  /*0200*/  ISETP.NE.U32.AND P0, PT, RZ, c[0x0][0x568], PT ;  /* 0x00015a00ff007a0c */ /* 0x008fc80003f05070 */
[----:B------:R-:W-:-:S13]  /*0210*/  ISETP.NE.AND.EX P0, PT, RZ, c[0x0][0x56c], PT, P0 ;  /* 0x00015b00ff007a0c */ /* 0x000fda0003f05300 */
[----:B------:R-:W-:Y:S05]  /*0220*/  @!P0 BRA `(.L_x_730) ;  /* 0x0000002000008947 */ /* 0x000fea0003800000 */
[----:B------:R1:W5:Y:S01]  /*0230*/  LDG.E R0, [R2.64] ;  /* 0x0000000802007981 */ /* 0x000362000c1e1900 */
[----:B------:R-:W-:Y:S05]  /*0240*/  BRA `(.L_x_731) ;  /* 0x0000009000007947 */ /* 0x000fea0003800000 */
.L_x_730:
        /* <DEDUP_REMOVED lines=8> */
.L_x_732:
[----:B------:R-:W-:-:S05]  /*02d0*/  MOV R0, c[0x0][0x54c] ;  /* 0x0001530000007a02 */ /* 0x000fca0000000f00 */
.L_x_731:
[----:B-----5:R-:W-:Y:S01]  /*02e0*/  IMAD R0, R0, c[0x0][0x548], RZ ;  /* 0x0001520000007a24 */ /* 0x020fe200078e02ff */
[----:B-1----:R-:W-:-:S04]  /*02f0*/  SHF.L.U32 R2, R209, 0x7, RZ ;  /* 0x00000007d1027819 */ /* 0x002fc800000006ff */
[----:B------:R-:W-:-:S04]  /*0300*/  ISETP.GE.AND P0, PT, R2, R0, PT ;  /* 0x000000000200720c */ /* 0x000fc80003f06270 */
[----:B------:R-:W-:-:S05]  /*0310*/  SEL R0, R5, 0xffffffff, !P0 ;  /* 0xffffffff05007807 */ /* 0x000fca0004000000 */
[----:B------:R1:W-:Y:S04]  /*0320*/  STL [R1+0x4c], R0 ;  /* 0x00004c0001007387 */ /* 0x0003e80000100800 */
.L_x_729:
[----:B------:R-:W2:Y:S02]  /*0330*/  LDL R13, [R1+0x4c] ;  /* 0x00004c00010d7983 */ /* 0x000ea40000100800 */
[----:B--2---:R-:W-:-:S13]  /*0340*/  ISETP.GE.AND P0, PT, R13, RZ, PT ;  /* 0x000000ff0d00720c */ /* 0x004fda0003f06270 */
        /* <DEDUP_REMOVED lines=18> */
[----:B------:R-:W2:Y:S03]  /*0470*/  S2R R26, SR_CTAID.Y ;  /* 0x00000000001a7919 */ /* 0x000ea60000002600 */
        /* <DEDUP_REMOVED lines=8> */
[----:B--2---:R-:W-:Y:S01]  /*0500*/  SHF.R.S32.HI R214, RZ, 0x1f, R26 ;  /* 0x0000001fffd67819 */ /* 0x004fe2000001141a */
[----:B----4-:R-:W-:Y:S01]  /*0510*/  IMAD.MOV.U32 R8, RZ, RZ, c[0x0][0x1d0] ;  /* 0x00007400ff087624 */ /* 0x010fe200078e00ff */
[----:B------:R-:W-:Y:S05]  /*0520*/  @P0 BRA `(.L_x_733) ;  /* 0x0000004000000947 */ /* 0x000fea0003800000 */
[----:B---3--:R-:W-:Y:S05]  /*0530*/  @!P1 BRA `(.L_x_733) ;  /* 0x0000003000009947 */ /* 0x008fea0003800000 */
[----:B-1----:R1:W2:Y:S04]  /*0540*/  LDG.E R0, [R6.64] ;  /* 0x0000000806007981 */ /* 0x0022a8000c1e1900 */
[----:B-1----:R-:W2:Y:S02]  /*0550*/  LDG.E R6, [R6.64+0x4] ;  /* 0x0000040806067981 */ /* 0x002ea4000c1e1900 */
[----:B--2--5:R-:W-:Y:S02]  /*0560*/  IADD3 R187, -R0, R6, RZ ;  /* 0x0000000600bb7210 */ /* 0x024fe40007ffe1ff */
.L_x_733:
[----:B---3--:R-:W-:-:S04]  /*0570*/  ISETP.NE.U32.AND P0, PT, RZ, c[0x0][0x368], PT ;  /* 0x0000da00ff007a0c */ /* 0x008fc80003f05070 */
[----:B------:R-:W-:-:S13]  /*0580*/  ISETP.NE.AND.EX P0, PT, RZ, c[0x0][0x36c], PT, P0 ;  /* 0x0000db00ff007a0c */ /* 0x000fda0003f05300 */
[----:B------:R-:W-:Y:S05]  /*0590*/  @!P0 BRA `(.L_x_734) ;  /* 0x0000003000008947 */ /* 0x000fea0003800000 */
[----:B------:R-:W-:-:S05]  /*05a0*/  IMAD.WIDE R4, R13, R40, c[0x0][0x368] ;  /* 0x0000da000d047625 */ /* 0x000fca00078e0228 */
[----:B------:R2:W5:Y:S01]  /*05b0*/  LDG.E R8, [R4.64] ;  /* 0x0000000804087981 */ /* 0x000562000c1e1900 */
[----:B------:R-:W-:Y:S05]  /*05c0*/  BRA `(.L_x_735) ;  /* 0x0000004000007947 */ /* 0x000fea0003800000 */
.L_x_734:
[----:B------:R-:W-:Y:S05]  /*05d0*/  @!P5 BRA `(.L_x_735) ;  /* 0x000000300000d947 */ /* 0x000fea0003800000 */
[----:B-1----:R1:W2:Y:S04]  /*05e0*/  LDG.E R0, [R4.64] ;  /* 0x0000000804007981 */ /* 0x0022a8000c1e1900 */
[----:B-1----:R-:W2:Y:S02]  /*05f0*/  LDG.E R4, [R4.64+0x4] ;  /* 0x0000040804047981 */ /* 0x002ea4000c1e1900 */
[----:B--2---:R-:W-:Y:S02]  /*0600*/  IADD3 R8, -R0, R4, RZ ;  /* 0x0000000400087210 */ /* 0x004fe40007ffe1ff */
.L_x_735:
[----:B--2---:R2:W3:Y:S04]  /*0610*/  @P3 LDG.E R5, [R2.64] ;  /* 0x0000000802053981 */ /* 0x0044e8000c1e1900 */
[----:B------:R2:W3:Y:S01]  /*0620*/  @P3 LDG.E R4, [R2.64+0x4] ;  /* 0x0000040802043981 */ /* 0x0004e2000c1e1900 */
[----:B------:R-:W-:Y:S01]  /*0630*/  ISETP.NE.U32.AND P0, PT, RZ, c[0x0][0x378], PT ;  /* 0x0000de00ff007a0c */ /* 0x000fe20003f05070 */
[----:B-----5:R-:W-:-:S03]  /*0640*/  IMAD.MOV.U32 R165, RZ, RZ, R8 ;  /* 0x000000ffffa57224 */ /* 0x020fc600078e0008 */
[----:B------:R-:W-:Y:S01]  /*0650*/  ISETP.NE.AND.EX P0, PT, RZ, c[0x0][0x37c], PT, P0 ;  /* 0x0000df00ff007a0c */ /* 0x000fe20003f05300 */
[----:B-1----:R-:W-:-:S12]  /*0660*/  IMAD.IADD R0, R8, 0x1, -R180 ;  /* 0x0000000108007824 */ /* 0x002fd800078e0ab4 */
[----:B--2---:R-:W-:-:S05]  /*0670*/  @P0 IMAD.WIDE R2, R13, R40, c[0x0][0x378] ;  /* 0x0000de000d020625 */ /* 0x004fca00078e0228 */
[----:B------:R1:W5:Y:S01]  /*0680*/  @P0 LDG.E R165, [R2.64] ;  /* 0x0000000802a50981 */ /* 0x000362000c1e1900 */
[----:B---3--:R-:W-:-:S04]  /*0690*/  @P3 IMAD.IADD R126, R4, 0x1, -R5 ;  /* 0x00000001047e3824 */ /* 0x008fc800078e0a05 */
        /* <DEDUP_REMOVED lines=112> */
[----:B------:R-:W-:Y:S02]  /*0da0*/  IMAD.MOV.U32 R175, RZ, RZ, 0x5 ;  /* 0x00000005ffaf7424 */ /* 0x000fe400078e00ff */
[----:B------:R1:W-:Y:S01]  /*0db0*/  @P0 LDGSTS.E.BYPASS.LTC128B.128 [R74+0x6100], [R2.64+0x80], !P6 ;  /* 0x06100080024a0fae */ /* 0x0003e2000f101d48 */
[----:B------:R-:W-:Y:S02]  /*0dc0*/  IMAD.SHL.U32 R172, R169, 0x20, RZ ;  /* 0x00000020a9ac7824 */ /* 0x000fe400078e00ff */
[----:B------:R-:W-:-:S04]  /*0dd0*/  IMAD.WIDE.U32 R178, R96, c[0x0][0x1e0], RZ ;  /* 0x0000780060b27a25 */ /* 0x000fc800078e00ff */
[----:B------:R-:W-:Y:S02]  /*0de0*/  IMAD.MOV.U32 R190, RZ, RZ, c[0x0][0x1e4] ;  /* 0x00007900ffbe7624 */ /* 0x000fe400078e00ff */
[----:B------:R-:W-:-:S04]  /*0df0*/  IMAD.WIDE.U32 R188, R168, c[0x0][0x1e0], RZ ;  /* 0x00007800a8bc7a25 */ /* 0x000fc800078e00ff */
[----:B------:R-:W-:Y:S02]  /*0e00*/  IMAD R190, R190, 0x30, RZ ;  /* 0x00000030bebe7824 */ /* 0x000fe400078e02ff */
[----:B------:R-:W-:-:S04]  /*0e10*/  IMAD.WIDE.U32 R184, R167, c[0x0][0x1e0], RZ ;  /* 0x00007800a7b87a25 */ /* 0x000fc800078e00ff */
[----:B------:R-:W-:-:S04]  /*0e20*/  IMAD.WIDE.U32 R182, R166, c[0x0][0x1e0], RZ ;  /* 0x00007800a6b67a25 */ /* 0x000fc800078e00ff */
[----:B-1----:R-:W-:Y:S01]  /*0e30*/  IMAD.IADD R3, R7, 0x1, R4 ;  /* 0x0000000107037824 */ /* 0x002fe200078e0204 */
[C---:B------:R-:W-:Y:S02]  /*0e40*/  @P2 LEA R4, P0, R0.reuse, c[0x0][0x220], 0x1 ;  /* 0x0000880000042a11 */ /* 0x040fe400078008ff */
[----:B------:R-:W-:Y:S02]  /*0e50*/  MOV R2, R6 ;  /* 0x0000000600027202 */ /* 0x000fe40000000f00 */
[----:B------:R-:W-:Y:S01]  /*0e60*/  @P2 LEA.HI.X R5, R0, c[0x0][0x224], R5, 0x1, P0 ;  /* 0x0000890000052a11 */ /* 0x000fe200000f0c05 */
[----:B------:R-:W-:Y:S01]  /*0e70*/  IMAD.SHL.U32 R0, R213, 0x2, RZ ;  /* 0x00000002d5007824 */ /* 0x000fe200078e00ff */
[----:B------:R-:W-:Y:S01]  /*0e80*/  ISETP.GE.AND P0, PT, R32, c[0x0][0x27c], PT ;  /* 0x00009f0020007a0c */ /* 0x000fe20003f06270 */
[----:B------:R-:W-:Y:S01]  /*0e90*/  IMAD.WIDE.U32 R2, R26, c[0x0][0x1e8], R2 ;  /* 0x00007a001a027a25 */ /* 0x000fe200078e0002 */
[----:B------:R-:W-:-:S03]  /*0ea0*/  @P1 IADD3 R6, P3, R20, R10, RZ ;  /* 0x0000000a14061210 */ /* 0x000fc60007f7e0ff */
[----:B------:R-:W-:-:S08]  /*0eb0*/  IMAD.MOV.U32 R92, RZ, RZ, R2 ;  /* 0x000000ffff5c7224 */ /* 0x000fd000078e0002 */
[----:B------:R-:W-:Y:S02]  /*0ec0*/  @P0 IADD3 R0, -R0, c[0x0][0x1d4], RZ ;  /* 0x0000750000000a10 */ /* 0x000fe40007ffe1ff */
[----:B--2---:R-:W-:Y:S01]  /*0ed0*/  @P4 SHF.R.S32.HI R17, RZ, 0x1f, R16 ;  /* 0x0000001fff114819 */ /* 0x004fe20000011410 */
[----:B------:R-:W-:Y:S02]  /*0ee0*/  @!P4 IMAD.MOV.U32 R16, RZ, RZ, R13 ;  /* 0x000000ffff10c224 */ /* 0x000fe400078e000d */
[----:B------:R-:W-:Y:S01]  /*0ef0*/  @!P4 IMAD.MOV.U32 R17, RZ, RZ, R9 ;  /* 0x000000ffff11c224 */ /* 0x000fe200078e0009 */
[----:B------:R-:W-:Y:S01]  /*0f00*/  ISETP.NE.AND P4, PT, R147, RZ, PT ;  /* 0x000000ff9300720c */ /* 0x000fe20003f85270 */
[----:B------:R-:W-:-:S04]  /*0f10*/  IMAD.WIDE.U32 R12, R96, c[0x0][0x280], R28 ;  /* 0x0000a000600c7a25 */ /* 0x000fc800078e001c */
[----:B------:R-:W-:Y:S02]  /*0f20*/  IMAD.MOV.U32 R110, RZ, RZ, R12 ;  /* 0x000000ffff6e7224 */ /* 0x000fe400078e000c */
[----:B------:R-:W-:-:S04]  /*0f30*/  IMAD.IADD R111, R13, 0x1, R14 ;  /* 0x000000010d6f7824 */ /* 0x000fc800078e020e */
[----:B-----5:R-:W-:Y:S02]  /*0f40*/  IMAD.WIDE.U32 R110, R165, c[0x0][0x280], R110 ;  /* 0x0000a000a56e7a25 */ /* 0x020fe400078e006e */
        /* <DEDUP_REMOVED lines=136> */
[----:B------:R-:W-:Y:S01]  /*17d0*/  IMAD.MOV.U32 R4, RZ, RZ, c[0x0][0x280] ;  /* 0x0000a000ff047624 */ /* 0x000fe200078e00ff */
[-C--:B------:R-:W-:Y:S01]  /*17e0*/  SHF.L.U64.HI R173, R3, R40.reuse, c[0x0][0x294] ;  /* 0x0000a50003ad7619 */ /* 0x080fe20000010228 */
[----:B------:R-:W-:Y:S01]  /*17f0*/  IMAD R0, R0, c[0x0][0x290], RZ ;  /* 0x0000a40000007a24 */ /* 0x000fe200078e02ff */
[-C--:B------:R-:W-:Y:S01]  /*1800*/  SHF.L.U64.HI R194, R5, R175.reuse, c[0x0][0x1e4] ;  /* 0x0000790005c27619 */ /* 0x080fe200000102af */
[C---:B------:R-:W-:Y:S01]  /*1810*/  IMAD.SHL.U32 R202, R4.reuse, 0x20, RZ ;  /* 0x0000002004ca7824 */ /* 0x040fe200078e00ff */
[C---:B------:R-:W-:Y:S01]  /*1820*/  SHF.L.U64.HI R174, R4.reuse, R175, c[0x0][0x284] ;  /* 0x0000a10004ae7619 */ /* 0x040fe200000102af */
[C---:B------:R-:W-:Y:S01]  /*1830*/  IMAD.SHL.U32 R206, R4.reuse, 0x10, RZ ;  /* 0x0000001004ce7824 */ /* 0x040fe200078e00ff */
[C---:B------:R-:W-:Y:S01]  /*1840*/  SHF.L.U64.HI R192, R4.reuse, R193, c[0x0][0x284] ;  /* 0x0000a10004c07619 */ /* 0x040fe200000102c1 */
[C---:B------:R-:W-:Y:S01]  /*1850*/  IMAD.WIDE.U32 R198, R4.reuse, 0x30, RZ ;  /* 0x0000003004c67825 */ /* 0x040fe200078e00ff */
[----:B------:R-:W-:-:S02]  /*1860*/  SHF.L.U64.HI R176, R4, R40, c[0x0][0x284] ;  /* 0x0000a10004b07619 */ /* 0x000fc40000010228 */
[----:B------:R-:W-:Y:S01]  /*1870*/  SHF.L.U32 R205, R4, 0x6, RZ ;  /* 0x0000000604cd7819 */ /* 0x000fe200000006ff */
        /* <DEDUP_REMOVED lines=14> */
[----:B------:R-:W-:Y:S01]  /*1960*/  IADD3 R142, P0, R32, R178, RZ ;  /* 0x000000b2208e7210 */ /* 0x000fe20007f1e0ff */
[----:B------:R-:W-:Y:S01]  /*1970*/  IMAD.SHL.U32 R201, R3, 0x10, RZ ;  /* 0x0000001003c97824 */ /* 0x000fe200078e00ff */
[----:B------:R-:W-:Y:S01]  /*1980*/  IADD3 R128, R199, UR5, RZ ;  /* 0x00000005c7807c10 */ /* 0x000fe2000fffe0ff */
[----:B------:R-:W-:Y:S01]  /*1990*/  IMAD.WIDE.U32 R196, R3, 0x30, RZ ;  /* 0x0000003003c47825 */ /* 0x000fe200078e00ff */
[----:B------:R-:W-:-:S02]  /*19a0*/  IADD3 R30, R28, 0x20, RZ ;  /* 0x000000201c1e7810 */ /* 0x000fc40007ffe0ff */
        /* <DEDUP_REMOVED lines=41> */
.L_x_783:
        /* <DEDUP_REMOVED lines=50> */
.L_x_741:
[----:B------:R-:W-:Y:S05]  /*1f60*/  BSYNC B0 ;  /* 0x0000000000007941 */ /* 0x000fea0003800000 */
.L_x_740:
        /* <DEDUP_REMOVED lines=39> */
.L_x_743:
[----:B------:R-:W-:Y:S05]  /*21e0*/  BSYNC B0 ;  /* 0x0000000000007941 */ /* 0x000fea0003800000 */
.L_x_742:
        /* <DEDUP_REMOVED lines=40> */
.L_x_745:
[----:B------:R-:W-:Y:S05]  /*2470*/  BSYNC B0 ;  /* 0x0000000000007941 */ /* 0x000fea0003800000 */
.L_x_744:
        /* <DEDUP_REMOVED lines=38> */
.L_x_747:
[----:B------:R-:W-:Y:S05]  /*26e0*/  BSYNC B0 ;  /* 0x0000000000007941 */ /* 0x000fea0003800000 */
.L_x_746:
        /* <DEDUP_REMOVED lines=74> */
.L_x_751:
[----:B------:R-:W-:Y:S05]  /*2b90*/  BSYNC B0 ;  /* 0x0000000000007941 */ /* 0x000fea0003800000 */
.L_x_750:
        /* <DEDUP_REMOVED lines=59> */
.L_x_749:
[----:B------:R-:W-:Y:S05]  /*2f50*/  BSYNC B1 ;  /* 0x0000000000017941 */ /* 0x000fea0003800000 */
.L_x_748:
        /* <DEDUP_REMOVED lines=62> */
.L_x_755:
[----:B------:R-:W-:Y:S05]  /*3340*/  BSYNC B0 ;  /* 0x0000000000007941 */ /* 0x000fea0003800000 */
.L_x_754:
        /* <DEDUP_REMOVED lines=59> */
.L_x_753:
[----:B------:R-:W-:Y:S05]  /*3700*/  BSYNC B1 ;  /* 0x0000000000017941 */ /* 0x000fea0003800000 */
.L_x_752:
        /* <DEDUP_REMOVED lines=62> */
.L_x_759:
[----:B------:R-:W-:Y:S05]  /*3af0*/  BSYNC B0 ;  /* 0x0000000000007941 */ /* 0x000fea0003800000 */
.L_x_758:
        /* <DEDUP_REMOVED lines=59> */
.L_x_757:
[----:B------:R-:W-:Y:S05]  /*3eb0*/  BSYNC B1 ;  /* 0x0000000000017941 */ /* 0x000fea0003800000 */
.L_x_756:
        /* <DEDUP_REMOVED lines=61> */
.L_x_762:
[----:B------:R-:W-:Y:S05]  /*4290*/  BSYNC B0 ;  /* 0x0000000000007941 */ /* 0x000fea0003800000 */
.L_x_761:
        /* <DEDUP_REMOVED lines=60> */
.L_x_739:
        /* <DEDUP_REMOVED lines=224> */
.L_x_764:
[----:B---3--:R-:W-:Y:S05]  /*5460*/  BSYNC B0 ;  /* 0x0000000000007941 */ /* 0x008fea0003800000 */
.L_x_763:
        /* <DEDUP_REMOVED lines=115> */
.L_x_766:
[----:B------:R-:W-:Y:S05]  /*5ba0*/  BSYNC B0 ;  /* 0x0000000000007941 */ /* 0x000fea0003800000 */
.L_x_765:
        /* <DEDUP_REMOVED lines=115> */
.L_x_768:
[----:B------:R-:W-:Y:S05]  /*62e0*/  BSYNC B0 ;  /* 0x0000000000007941 */ /* 0x000fea0003800000 */
.L_x_767:
        /* <DEDUP_REMOVED lines=116> */
.L_x_738:
        /* <DEDUP_REMOVED lines=19> */
.L_x_770:
[----:B------:R-:W-:Y:S05]  /*6b60*/  BSYNC B0 ;  /* 0x0000000000007941 */ /* 0x000fea0003800000 */
.L_x_769:
        /* <DEDUP_REMOVED lines=19> */
.L_x_772:
[----:B------:R-:W-:Y:S05]  /*6ca0*/  BSYNC B0 ;  /* 0x0000000000007941 */ /* 0x000fea0003800000 */
.L_x_771:
        /* <DEDUP_REMOVED lines=19> */
.L_x_774:
[----:B------:R-:W-:Y:S05]  /*6de0*/  BSYNC B0 ;  /* 0x0000000000007941 */ /* 0x000fea0003800000 */
.L_x_773:
        /* <DEDUP_REMOVED lines=18> */
.L_x_760:
[----:B------:R-:W-:Y:S05]  /*6f10*/  BSYNC B2 ;  /* 0x0000000000027941 */ /* 0x000fea0003800000 */
.L_x_737:
        /* <DEDUP_REMOVED lines=83> */
.L_x_776:
[----:B-1----:R-:W-:Y:S05]  /*7450*/  BSYNC B0 ;  /* 0x0000000000007941 */ /* 0x002fea0003800000 */
.L_x_775:
        /* <DEDUP_REMOVED lines=19> */
.L_x_778:
[----:B------:R-:W-:Y:S05]  /*7590*/  BSYNC B0 ;  /* 0x0000000000007941 */ /* 0x000fea0003800000 */
.L_x_777:
        /* <DEDUP_REMOVED lines=19> */
.L_x_780:
[----:B------:R-:W-:Y:S05]  /*76d0*/  BSYNC B0 ;  /* 0x0000000000007941 */ /* 0x000fea0003800000 */
.L_x_779:
        /* <DEDUP_REMOVED lines=19> */
.L_x_782:
[----:B------:R-:W-:Y:S05]  /*7810*/  BSYNC B0 ;  /* 0x0000000000007941 */ /* 0x000fea0003800000 */
.L_x_781:
        /* <DEDUP_REMOVED lines=37> */
.L_x_736:
[----:B-1----:R-:W-:Y:S01]  /*7a70*/  ISETP.GE.AND P0, PT, R204, 0x1, PT ;  /* 0x00000001cc00780c */ /* 0x002fe20003f06270 */
[----:B------:R-:W-:Y:S01]  /*7a80*/  IMAD.IADD R18, R181, 0x1, R180 ;  /* 0x00000001b5127824 */ /* 0x000fe200078e02b4 */
[----:B------:R-:W-:Y:S01]  /*7a90*/  PLOP3.LUT P4, PT, PT, PT, PT, 0x80, 0x0 ;  /* 0x000000000000781c */ /* 0x000fe20003f8f070 */
[----:B------:R-:W-:Y:S01]  /*7aa0*/  CS2R R14, SRZ ;  /* 0x00000000000e7805 */ /* 0x000fe2000001ff00 */
[----:B------:R-:W-:Y:S01]  /*7ab0*/  MOV R198, RZ ;  /* 0x000000ff00c67202 */ /* 0x000fe20000000f00 */
[----:B------:R-:W-:Y:S01]  /*7ac0*/  IMAD.MOV.U32 R196, RZ, RZ, RZ ;  /* 0x000000ffffc47224 */ /* 0x000fe200078e00ff */
[----:B------:R-:W-:Y:S01]  /*7ad0*/  CS2R R202, SRZ ;  /* 0x0000000000ca7805 */ /* 0x000fe2000001ff00 */
[----:B------:R-:W-:Y:S01]  /*7ae0*/  CS2R R200, SRZ ;  /* 0x0000000000c87805 */ /* 0x000fe2000001ff00 */
[----:B------:R-:W-:Y:S01]  /*7af0*/  CS2R R16, SRZ ;  /* 0x0000000000107805 */ /* 0x000fe2000001ff00 */
[----:B------:R-:W-:Y:S01]  /*7b00*/  MOV R162, RZ ;  /* 0x000000ff00a27202 */ /* 0x000fe20000000f00 */
[----:B------:R-:W-:Y:S01]  /*7b10*/  CS2R R160, SRZ ;  /* 0x0000000000a07805 */ /* 0x000fe2000001ff00 */
[----:B--2---:R-:W-:Y:S01]  /*7b20*/  CS2R R12, SRZ ;  /* 0x00000000000c7805 */ /* 0x004fe2000001ff00 */
        /* <DEDUP_REMOVED lines=62> */
[----:B------:R-:W-:Y:S01]  /*7f10*/  CS2R R80, SRZ ;  /* 0x0000000000507805 */ /* 0x000fe2000001ff00 */
[----:B------:R-:W-:Y:S01]  /*7f20*/  CS2R R74, SRZ ;  /* 0x00000000004a7805 */ /* 0x000fe2000001ff00 */
[----:B------:R-:W-:Y:S01]  /*7f30*/  CS2R R54, SRZ ;  /* 0x0000000000367805 */ /* 0x000fe2000001ff00 */
        /* <DEDUP_REMOVED lines=13> */
[----:B------:R-:W-:Y:S01]  /*8010*/  IMAD.MOV.U32 R176, RZ, RZ, RZ ;  /* 0x000000ffffb07224 */ /* 0x000fe200078e00ff */
[----:B------:R-:W-:Y:S01]  /*8020*/  MOV R64, RZ ;  /* 0x000000ff00407202 */ /* 0x000fe20000000f00 */
[----:B------:R-:W-:Y:S01]  /*8030*/  CS2R R62, SRZ ;  /* 0x00000000003e7805 */ /* 0x000fe2000001ff00 */
[----:B------:R-:W-:Y:S01]  /*8040*/  IMAD.MOV.U32 R61, RZ, RZ, RZ ;  /* 0x000000ffff3d7224 */ /* 0x000fe200078e00ff */
[----:B------:R-:W-:Y:S05]  /*8050*/  @!P0 BRA `(.L_x_784) ;  /* 0x00010ad000008947 */ /* 0x000fea0003800000 */
[----:B------:R-:W2:Y:S01]  /*8060*/  LDL R60, [R1+0x4c] ;  /* 0x00004c00013c7983 */ /* 0x000ea20000100800 */
[----:B------:R-:W-:-:S03]  /*8070*/  ISETP.NE.U32.AND P0, PT, RZ, c[0x0][0x340], PT ;  /* 0x0000d000ff007a0c */ /* 0x000fc60003f05070 */
[----:B------:R-:W3:Y:S01]  /*8080*/  LDL R170, [R1+0x58] ;  /* 0x0000580001aa7983 */ /* 0x000ee20000100800 */
[----:B------:R-:W-:-:S13]  /*8090*/  ISETP.NE.AND.EX P5, PT, RZ, c[0x0][0x344], PT, P0 ;  /* 0x0000d100ff007a0c */ /* 0x000fda0003fa5300 */
[----:B------:R-:W-:Y:S01]  /*80a0*/  @P5 IMAD.MOV.U32 R2, RZ, RZ, 0x4 ;  /* 0x00000004ff025424 */ /* 0x000fe200078e00ff */
[----:B------:R-:W-:Y:S01]  /*80b0*/  SHF.R.S32.HI R0, RZ, 0x1f, R177 ;  /* 0x0000001fff007819 */ /* 0x000fe200000114b1 */
[----:B------:R-:W1:Y:S01]  /*80c0*/  S2R R59, SR_CTAID.Y ;  /* 0x00000000003b7919 */ /* 0x000e620000002600 */
[----:B------:R-:W-:-:S03]  /*80d0*/  SHF.R.S32.HI R159, RZ, 0x1f, R212 ;  /* 0x0000001fff9f7819 */ /* 0x000fc600000114d4 */
[----:B------:R-:W-:Y:S01]  /*80e0*/  IMAD R0, R0, c[0x0][0x178], RZ ;  /* 0x00005e0000007a24 */ /* 0x000fe200078e02ff */
[----:B------:R-:W-:-:S03]  /*80f0*/  LEA.HI R4, R159, R212, RZ, 0x3 ;  /* 0x000000d49f047211 */ /* 0x000fc600078f18ff */
[----:B------:R-:W-:Y:S02]  /*8100*/  IMAD R0, R177, c[0x0][0x17c], R0 ;  /* 0x00005f00b1007a24 */ /* 0x000fe400078e0200 */
[----:B------:R-:W-:Y:S01]  /*8110*/  IMAD.MOV.U32 R5, RZ, RZ, c[0x0][0x2c4] ;  /* 0x0000b100ff057624 */ /* 0x000fe200078e00ff */
[----:B------:R-:W-:-:S04]  /*8120*/  SHF.R.S32.HI R48, RZ, 0x3, R4 ;  /* 0x00000003ff307819 */ /* 0x000fc80000011404 */
[----:B------:R-:W-:Y:S02]  /*8130*/  ISETP.NE.AND P1, PT, R5, 0x1, PT ;  /* 0x000000010500780c */ /* 0x000fe40003f25270 */
[----:B------:R-:W-:-:S04]  /*8140*/  ISETP.NE.U32.AND P0, PT, RZ, c[0x0][0x348], PT ;  /* 0x0000d200ff007a0c */ /* 0x000fc80003f05070 */
[----:B------:R-:W-:Y:S01]  /*8150*/  ISETP.NE.AND.EX P0, PT, RZ, c[0x0][0x34c], PT, P0 ;  /* 0x0000d300ff007a0c */ /* 0x000fe20003f05300 */
[----:B------:R-:W-:Y:S02]  /*8160*/  IMAD R17, R209, 0x80, R48 ;  /* 0x00000080d1117824 */ /* 0x000fe400078e0230 */
[----:B------:R-:W-:-:S05]  /*8170*/  IMAD R24, R187, c[0x0][0x2c4], RZ ;  /* 0x0000b100bb187a24 */ /* 0x000fca00078e02ff */
[C---:B------:R-:W-:Y:S02]  /*8180*/  ISETP.GE.AND P6, PT, R17.reuse, R24, PT ;  /* 0x000000181100720c */ /* 0x040fe40003fc6270 */
[----:B------:R-:W-:Y:S01]  /*8190*/  IADD3 R16, R17, 0x30, RZ ;  /* 0x0000003011107810 */ /* 0x000fe20007ffe0ff */
[----:B--2---:R-:W-:-:S05]  /*81a0*/  @P5 IMAD.WIDE R2, R60, R2, c[0x0][0x340] ;  /* 0x0000d0003c025625 */ /* 0x004fca00078e0202 */
[----:B------:R2:W4:Y:S01]  /*81b0*/  @P5 LDG.E R22, [R2.64] ;  /* 0x0000000802165981 */ /* 0x000522000c1e1900 */
[----:B------:R-:W-:Y:S01]  /*81c0*/  SHF.R.S32.HI R19, RZ, 0x1f, R60 ;  /* 0x0000001fff137819 */ /* 0x000fe2000001143c */
[----:B------:R-:W-:Y:S01]  /*81d0*/  IMAD.MOV.U32 R162, RZ, RZ, c[0x0][0x1e0] ;  /* 0x00007800ffa27624 */ /* 0x000fe200078e00ff */
[----:B---3--:R-:W-:Y:S02]  /*81e0*/  LEA.HI.SX32 R50, R170, 0xffffffff, 0x1a ;  /* 0xffffffffaa327811 */ /* 0x008fe400078fd2ff */
[----:B------:R-:W-:Y:S01]  /*81f0*/  SEL R6, R19, RZ, !P0 ;  /* 0x000000ff13067207 */ /* 0x000fe20004000000 */
[C---:B------:R-:W-:Y:S01]  /*8200*/  IMAD.SHL.U32 R163, R162.reuse, 0x40, RZ ;  /* 0x00000040a2a37824 */ /* 0x040fe200078e00ff */
[----:B------:R-:W-:Y:S01]  /*8210*/  SHF.R.S32.HI R51, RZ, 0x1f, R50 ;  /* 0x0000001fff337819 */ /* 0x000fe20000011432 */
[----:B------:R-:W-:Y:S01]  /*8220*/  IMAD.WIDE.U32 R166, R162, 0x20, RZ ;  /* 0x00000020a2a67825 */ /* 0x000fe200078e00ff */
[----:B------:R-:W-:-:S03]  /*8230*/  LEA.HI R47, R159, R212, RZ, 0x4 ;  /* 0x000000d49f2f7211 */ /* 0x000fc600078f20ff */
[----:B------:R-:W-:Y:S02]  /*8240*/  IMAD R6, R6, c[0x0][0x1c0], RZ ;  /* 0x0000700006067a24 */ /* 0x000fe400078e02ff */
[----:B--2---:R-:W-:-:S04]  /*8250*/  IMAD.WIDE.U32 R2, R177, c[0x0][0x178], RZ ;  /* 0x00005e00b1027a25 */ /* 0x004fc800078e00ff */
[----:B------:R-:W-:Y:S01]  /*8260*/  IMAD.IADD R3, R3, 0x1, R0 ;  /* 0x0000000103037824 */ /* 0x000fe200078e0200 */
[----:B------:R-:W-:Y:S02]  /*8270*/  LOP3.LUT R0, R4, 0xfffffff8, RZ, 0xc0, !PT ;  /* 0xfffffff804007812 */ /* 0x000fe400078ec0ff */
[----:B------:R-:W-:Y:S01]  /*8280*/  SEL R4, R60, RZ, !P0 ;  /* 0x000000ff3c047207 */ /* 0x000fe20004000000 */
[----:B-1----:R-:W-:-:S04]  /*8290*/  IMAD.WIDE.U32 R2, R59, c[0x0][0x1b8], R2 ;  /* 0x00006e003b027a25 */ /* 0x002fc800078e0002 */
        /* <DEDUP_REMOVED lines=20> */
[----:B------:R-:W-:Y:S01]  /*83e0*/  IMAD.IADD R3, R3, 0x1, R6 ;  /* 0x0000000103037824 */ /* 0x000fe200078e0206 */
[----:B------:R-:W-:Y:S01]  /*83f0*/  IADD3 R6, R17, 0x20, RZ ;  /* 0x0000002011067810 */ /* 0x000fe20007ffe0ff */
[----:B------:R-:W-:Y:S01]  /*8400*/  IMAD R0, R5, c[0x0][0x1a8], RZ ;  /* 0x00006a0005007a24 */ /* 0x000fe200078e02ff */
[----:B------:R-:W-:Y:S01]  /*8410*/  IADD3 R21, R20, 0x40, RZ ;  /* 0x0000004014157810 */ /* 0x000fe20007ffe0ff */
[----:B------:R-:W-:Y:S01]  /*8420*/  IMAD.WIDE.U32 R2, R4, c[0x0][0x1a8], R2 ;  /* 0x00006a0004027a25 */ /* 0x000fe200078e0002 */
[----:B------:R-:W-:Y:S02]  /*8430*/  ISETP.GE.AND P4, PT, R20, c[0x0][0x198], PT ;  /* 0x0000660014007a0c */ /* 0x000fe40003f86270 */
[----:B------:R-:W-:Y:S01]  /*8440*/  ISETP.GE.AND P1, PT, R6, R24, PT ;  /* 0x000000180600720c */ /* 0x000fe20003f26270 */
[----:B------:R-:W-:Y:S01]  /*8450*/  IMAD R0, R4, c[0x0][0x1ac], R0 ;  /* 0x00006b0004007a24 */ /* 0x000fe200078e0200 */
[----:B------:R-:W-:Y:S01]  /*8460*/  LEA R14, P0, R2, c[0x0][0x160], 0x1 ;  /* 0x00005800020e7a11 */ /* 0x000fe200078008ff */
[----:B------:R-:W-:Y:S01]  /*8470*/  IMAD.SHL.U32 R7, R48, 0x40, RZ ;  /* 0x0000004030077824 */ /* 0x000fe200078e00ff */
[----:B------:R-:W-:Y:S01]  /*8480*/  ISETP.GE.AND P3, PT, R21, c[0x0][0x198], PT ;  /* 0x0000660015007a0c */ /* 0x000fe20003f66270 */
[----:B------:R-:W-:Y:S01]  /*8490*/  IMAD.IADD R0, R3, 0x1, R0 ;  /* 0x0000000103007824 */ /* 0x000fe200078e0200 */
[----:B------:R-:W-:Y:S01]  /*84a0*/  LEA.HI R3, R159, R212, RZ, 0x6 ;  /* 0x000000d49f037211 */ /* 0x000fe200078f30ff */
[----:B------:R-:W1:Y:S01]  /*84b0*/  SHFL.IDX PT, R4, R14, RZ, 0x181f ;  /* 0x00181fff0e047589 */ /* 0x000e6200000e0000 */
[----:B------:R-:W-:Y:S01]  /*84c0*/  IMAD.SHL.U32 R34, R49, 0x8, RZ ;  /* 0x0000000831227824 */ /* 0x000fe200078e00ff */
[----:B------:R-:W-:-:S02]  /*84d0*/  LOP3.LUT R25, R7, 0x1c0, RZ, 0xc0, !PT ;  /* 0x000001c007197812 */ /* 0x000fc400078ec0ff */
[----:B------:R-:W-:Y:S01]  /*84e0*/  LEA.HI.X R15, R2, c[0x0][0x164], R0, 0x1, P0 ;  /* 0x00005900020f7a11 */ /* 0x000fe200000f0c00 */
[----:B------:R-:W-:Y:S01]  /*84f0*/  SHFL.IDX PT, R8, R14, 0x2, 0x181f ;  /* 0x00581f000e087f89 */ /* 0x000fe200000e0000 */
[----:B------:R-:W-:Y:S02]  /*8500*/  IADD3 R0, R17, 0x10, RZ ;  /* 0x0000001011007810 */ /* 0x000fe40007ffe0ff */
[--C-:B------:R-:W-:Y:S01]  /*8510*/  LOP3.LUT R13, R25, 0x38, R34.reuse, 0xf8, !PT ;  /* 0x00000038190d7812 */ /* 0x100fe200078ef822 */
[----:B------:R-:W2:Y:S01]  /*8520*/  SHFL.IDX PT, R5, R15, RZ, 0x181f ;  /* 0x00181fff0f057589 */ /* 0x000ea200000e0000 */
[----:B------:R-:W-:Y:S01]  /*8530*/  ISETP.GE.AND P2, PT, R0, R24, PT ;  /* 0x000000180000720c */ /* 0x000fe20003f46270 */
[----:B------:R-:W-:Y:S01]  /*8540*/  IMAD.SHL.U32 R0, R3, 0x8, RZ ;  /* 0x0000000803007824 */ /* 0x000fe200078e00ff */
[----:B------:R-:W-:Y:S01]  /*8550*/  SHF.R.U32.HI R28, RZ, 0x3, R25 ;  /* 0x00000003ff1c7819 */ /* 0x000fe20000011619 */
[----:B------:R-:W3:Y:S01]  /*8560*/  SHFL.IDX PT, R2, R14, 0x1, 0x181f ;  /* 0x00381f000e027f89 */ /* 0x000ee200000e0000 */
[----:B------:R-:W-:-:S02]  /*8570*/  SHF.R.S32.HI R35, RZ, 0x1f, R34 ;  /* 0x0000001fff237819 */ /* 0x000fc40000011422 */
[----:B------:R-:W-:Y:S01]  /*8580*/  LOP3.LUT R26, R0, 0xfffffe00, RZ, 0xc0, !PT ;  /* 0xfffffe00001a7812 */ /* 0x000fe200078ec0ff */
[----:B------:R-:W3:Y:S01]  /*8590*/  SHFL.IDX PT, R3, R15, 0x1, 0x181f ;  /* 0x00381f000f037f89 */ /* 0x000ee200000e0000 */
[--C-:B------:R-:W-:Y:S02]  /*85a0*/  @!P6 SHF.R.S32.HI R0, RZ, 0x1f, R21.reuse ;  /* 0x0000001fff00e819 */ /* 0x100fe40000011415 */
[----:B------:R-:W-:Y:S02]  /*85b0*/  LOP3.LUT R247, R26, R13, R28, 0xf6, !PT ;  /* 0x0000000d1af77212 */ /* 0x000fe400078ef61c */
[----:B------:R-:W-:Y:S02]  /*85c0*/  @!P6 LEA.HI R12, R0, R21, RZ, 0x3 ;  /* 0x00000015000ce211 */ /* 0x000fe400078f18ff */
[----:B------:R-:W-:Y:S02]  /*85d0*/  @!P2 SHF.R.S32.HI R9, RZ, 0x1f, R21 ;  /* 0x0000001fff09a819 */ /* 0x000fe40000011415 */
[----:B-1----:R-:W-:-:S02]  /*85e0*/  @!P6 LEA R6, P0, R20, R4, 0x1 ;  /* 0x000000041406e211 */ /* 0x002fc400078008ff */
[----:B------:R-:W-:Y:S02]  /*85f0*/  @!P2 LEA.HI R0, R9, R21, RZ, 0x3 ;  /* 0x000000150900a211 */ /* 0x000fe400078f18ff */
[----:B------:R-:W1:Y:S01]  /*8600*/  SHFL.IDX PT, R9, R15, 0x2, 0x181f ;  /* 0x00581f000f097f89 */ /* 0x000e6200000e0000 */
[----:B------:R-:W-:Y:S02]  /*8610*/  @!P6 LOP3.LUT R12, R12, 0xfffffff8, RZ, 0xc0, !PT ;  /* 0xfffffff80c0ce812 */ /* 0x000fe400078ec0ff */
[----:B--2---:R-:W-:Y:S02]  /*8620*/  @!P6 LEA.HI.X R7, R20, R5, R35, 0x1, P0 ;  /* 0x000000051407e211 */ /* 0x004fe400000f0c23 */
[----:B------:R-:W-:Y:S01]  /*8630*/  @!P2 LOP3.LUT R0, R0, 0xfffffff8, RZ, 0xc0, !PT ;  /* 0xfffffff80000a812 */ /* 0x000fe200078ec0ff */
[----:B------:R-:W-:Y:S01]  /*8640*/  @!P6 IMAD.WIDE R12, R12, 0x2, R4 ;  /* 0x000000020c0ce825 */ /* 0x000fe200078e0204 */
[C---:B---3--:R-:W-:Y:S01]  /*8650*/  @!P2 LEA R10, P0, R20.reuse, R2, 0x1 ;  /* 0x00000002140aa211 */ /* 0x048fe200078008ff */
[----:B------:R-:W2:Y:S02]  /*8660*/  SHFL.IDX PT, R4, R14, 0x3, 0x181f ;  /* 0x00781f000e047f89 */ /* 0x000ea400000e0000 */
[----:B------:R-:W-:Y:S01]  /*8670*/  @!P6 IMAD.SHL.U32 R5, R247, 0x2, RZ ;  /* 0x00000002f705e824 */ /* 0x000fe200078e00ff */
[----:B------:R-:W-:Y:S01]  /*8680*/  @!P2 LEA.HI.X R11, R20, R3, R35, 0x1, P0 ;  /* 0x00000003140ba211 */ /* 0x000fe200000f0c23 */
[----:B------:R-:W-:Y:S01]  /*8690*/  @!P2 IMAD.WIDE R2, R0, 0x2, R2 ;  /* 0x000000020002a825 */ /* 0x000fe200078e0202 */
[----:B------:R-:W-:-:S02]  /*86a0*/  ISETP.GE.AND P0, PT, R16, R24, PT ;  /* 0x000000181000720c */ /* 0x000fc40003f06270 */
[----:B------:R3:W-:Y:S01]  /*86b0*/  @!P6 LDGSTS.E.BYPASS.LTC128B.128 [R5+0x8100], [R6.64], !P4 ;  /* 0x081000000605efae */ /* 0x0007e2000e101d48 */
[----:B------:R-:W-:-:S03]  /*86c0*/  @!P2 IMAD.SHL.U32 R0, R247, 0x2, RZ ;  /* 0x00000002f700a824 */ /* 0x000fc600078e00ff */
[----:B------:R1:W-:Y:S04]  /*86d0*/  @!P6 LDGSTS.E.BYPASS.LTC128B.128 [R5+0xc100], [R12.64], !P3 ;  /* 0x0c1000000c05efae */ /* 0x0003e8000d901d48 */
[----:B------:R2:W-:Y:S04]  /*86e0*/  @!P2 LDGSTS.E.BYPASS.LTC128B.128 [R0+0x8900], [R10.64], !P4 ;  /* 0x089000000a00afae */ /* 0x0005e8000e101d48 */
[----:B------:R2:W-:Y:S01]  /*86f0*/  @!P2 LDGSTS.E.BYPASS.LTC128B.128 [R0+0xc900], [R2.64], !P3 ;  /* 0x0c9000000200afae */ /* 0x0005e2000d901d48 */
[--C-:B---3--:R-:W-:Y:S02]  /*8700*/  @!P1 SHF.R.S32.HI R7, RZ, 0x1f, R21.reuse ;  /* 0x0000001fff079819 */ /* 0x108fe40000011415 */
[----:B------:R-:W-:Y:S01]  /*8710*/  @!P1 LEA R6, P2, R20, R8, 0x1 ;  /* 0x0000000814069211 */ /* 0x000fe200078408ff */
[----:B-1----:R-:W1:Y:S01]  /*8720*/  SHFL.IDX PT, R5, R15, 0x3, 0x181f ;  /* 0x00781f000f057f89 */ /* 0x002e6200000e0000 */
[----:B------:R-:W-:Y:S01]  /*8730*/  IMAD R12, R214, c[0x0][0x1e8], RZ ;  /* 0x00007a00d60c7a24 */ /* 0x000fe200078e02ff */
[----:B--2---:R-:W-:-:S03]  /*8740*/  @!P0 SHF.R.S32.HI R10, RZ, 0x1f, R21 ;  /* 0x0000001fff0a8819 */ /* 0x004fc60000011415 */
[----:B------:R-:W-:Y:S01]  /*8750*/  IMAD R12, R59, c[0x0][0x1ec], R12 ;  /* 0x00007b003b0c7a24 */ /* 0x000fe200078e020c */
[----:B------:R-:W-:Y:S02]  /*8760*/  @!P1 LEA.HI R0, R7, R21, RZ, 0x3 ;  /* 0x0000001507009211 */ /* 0x000fe400078f18ff */
[----:B------:R-:W-:Y:S02]  /*8770*/  IADD3 R2, R17, 0x40, RZ ;  /* 0x0000004011027810 */ /* 0x000fe40007ffe0ff */
[----:B------:R-:W-:Y:S01]  /*8780*/  @!P1 LOP3.LUT R3, R0, 0xfffffff8, RZ, 0xc0, !PT ;  /* 0xfffffff800039812 */ /* 0x000fe200078ec0ff */
[----:B------:R-:W-:Y:S01]  /*8790*/  @!P1 IMAD.SHL.U32 R0, R247, 0x2, RZ ;  /* 0x00000002f7009824 */ /* 0x000fe200078e00ff */
[----:B------:R-:W-:Y:S02]  /*87a0*/  @!P1 LEA.HI.X R7, R20, R9, R35, 0x1, P2 ;  /* 0x0000000914079211 */ /* 0x000fe400010f0c23 */
[----:B------:R-:W-:Y:S01]  /*87b0*/  ISETP.GE.AND P2, PT, R2, R24, PT ;  /* 0x000000180200720c */ /* 0x000fe20003f46270 */
[----:B------:R-:W-:Y:S01]  /*87c0*/  @!P1 IMAD.WIDE R8, R3, 0x2, R8 ;  /* 0x0000000203089825 */ /* 0x000fe200078e0208 */
[----:B------:R-:W2:Y:S01]  /*87d0*/  SHFL.IDX PT, R2, R14, 0x4, 0x181f ;  /* 0x00981f000e027f89 */ /* 0x000ea200000e0000 */
[----:B------:R-:W-:-:S03]  /*87e0*/  @!P0 LEA.HI R10, R10, R21, RZ, 0x3 ;  /* 0x000000150a0a8211 */ /* 0x000fc600078f18ff */
[----:B------:R-:W3:Y:S04]  /*87f0*/  SHFL.IDX PT, R3, R15, 0x4, 0x181f ;  /* 0x00981f000f037f89 */ /* 0x000ee800000e0000 */
[----:B------:R1:W-:Y:S04]  /*8800*/  @!P1 LDGSTS.E.BYPASS.LTC128B.128 [R0+0x9100], [R6.64], !P4 ;  /* 0x0910000006009fae */ /* 0x0003e8000e101d48 */
[----:B------:R2:W-:Y:S01]  /*8810*/  @!P1 LDGSTS.E.BYPASS.LTC128B.128 [R0+0xd100], [R8.64], !P3 ;  /* 0x0d10000008009fae */ /* 0x0005e2000d901d48 */
[----:B-1----:R-:W-:Y:S02]  /*8820*/  @!P0 LEA R6, P1, R20, R4, 0x1 ;  /* 0x0000000414068211 */ /* 0x002fe400078208ff */
[----:B--2---:R-:W-:Y:S01]  /*8830*/  @!P0 LOP3.LUT R0, R10, 0xfffffff8, RZ, 0xc0, !PT ;  /* 0xfffffff80a008812 */ /* 0x004fe200078ec0ff */
[----:B------:R-:W-:Y:S01]  /*8840*/  @!P0 IMAD.SHL.U32 R9, R247, 0x2, RZ ;  /* 0x00000002f7098824 */ /* 0x000fe200078e00ff */
[----:B------:R-:W-:Y:S01]  /*8850*/  @!P0 LEA.HI.X R7, R20, R5, R35, 0x1, P1 ;  /* 0x0000000514078211 */ /* 0x000fe200008f0c23 */
[----:B------:R-:W1:Y:S02]  /*8860*/  SHFL.IDX PT, R8, R14, 0x5, 0x181f ;  /* 0x00b81f000e087f89 */ /* 0x000e6400000e0000 */
[----:B------:R-:W-:Y:S01]  /*8870*/  @!P0 IMAD.WIDE R4, R0, 0x2, R4 ;  /* 0x0000000200048825 */ /* 0x000fe200078e0204 */
[----:B------:R-:W-:Y:S01]  /*8880*/  @!P2 SHF.R.S32.HI R0, RZ, 0x1f, R21 ;  /* 0x0000001fff00a819 */ /* 0x000fe20000011415 */
[----:B------:R2:W-:Y:S03]  /*8890*/  @!P0 LDGSTS.E.BYPASS.LTC128B.128 [R9+0x9900], [R6.64], !P4 ;  /* 0x0990000006098fae */ /* 0x0005e6000e101d48 */
[----:B------:R-:W-:Y:S01]  /*88a0*/  @!P2 LEA.HI R0, R0, R21, RZ, 0x3 ;  /* 0x000000150000a211 */ /* 0x000fe200078f18ff */
[----:B------:R1:W-:Y:S01]  /*88b0*/  @!P0 LDGSTS.E.BYPASS.LTC128B.128 [R9+0xd900], [R4.64], !P3 ;  /* 0x0d90000004098fae */ /* 0x0003e2000d901d48 */
[----:B------:R-:W-:-:S02]  /*88c0*/  IADD3 R16, P3, R48, R18, RZ ;  /* 0x0000001230107210 */ /* 0x000fc40007f7e0ff */
[----:B--2---:R-:W-:Y:S02]  /*88d0*/  SHF.R.S32.HI R7, RZ, 0x1f, R18 ;  /* 0x0000001fff077819 */ /* 0x004fe40000011412 */
[----:B------:R-:W-:Y:S01]  /*88e0*/  IADD3 R6, R17, 0x50, RZ ;  /* 0x0000005011067810 */ /* 0x000fe20007ffe0ff */
[----:B-1----:R-:W1:Y:S01]  /*88f0*/  SHFL.IDX PT, R9, R15, 0x5, 0x181f ;  /* 0x00b81f000f097f89 */ /* 0x002e6200000e0000 */
[----:B------:R-:W-:Y:S02]  /*8900*/  LEA.HI.X.SX32 R18, R48, R7, 0x1, P3 ;  /* 0x0000000730127211 */ /* 0x000fe400018f0eff */
[----:B------:R-:W-:Y:S02]  /*8910*/  @!P2 LEA R4, P0, R20, R2, 0x1 ;  /* 0x000000021404a211 */ /* 0x000fe400078008ff */
[----:B------:R-:W-:Y:S02]  /*8920*/  ISETP.GE.AND P3, PT, R21, c[0x0][0x198], PT ;  /* 0x0000660015007a0c */ /* 0x000fe40003f66270 */
[----:B------:R-:W-:-:S02]  /*8930*/  ISETP.GE.AND P1, PT, R6, R24, PT ;  /* 0x000000180600720c */ /* 0x000fc40003f26270 */
[----:B------:R-:W-:Y:S01]  /*8940*/  @!P2 LOP3.LUT R6, R0, 0xfffffff8, RZ, 0xc0, !PT ;  /* 0xfffffff80006a812 */ /* 0x000fe200078ec0ff */
[----:B------:R-:W-:Y:S01]  /*8950*/  @!P2 IMAD.SHL.U32 R0, R247, 0x2, RZ ;  /* 0x00000002f700a824 */ /* 0x000fe200078e00ff */
[----:B---3--:R-:W-:Y:S02]  /*8960*/  @!P2 LEA.HI.X R5, R20, R3, R35, 0x1, P0 ;  /* 0x000000031405a211 */ /* 0x008fe400000f0c23 */
[----:B------:R-:W-:Y:S01]  /*8970*/  IADD3 R7, R17, 0x60, RZ ;  /* 0x0000006011077810 */ /* 0x000fe20007ffe0ff */
[----:B------:R-:W-:Y:S02]  /*8980*/  @!P2 IMAD.WIDE R2, R6, 0x2, R2 ;  /* 0x000000020602a825 */ /* 0x000fe400078e0202 */
[----:B------:R2:W-:Y:S01]  /*8990*/  @!P2 LDGSTS.E.BYPASS.LTC128B.128 [R0+0xa100], [R4.64], !P4 ;  /* 0x0a1000000400afae */ /* 0x0005e2000e101d48 */
[----:B------:R-:W-:-:S03]  /*89a0*/  ISETP.GE.AND P0, PT, R7, R24, PT ;  /* 0x000000180700720c */ /* 0x000fc60003f06270 */
[----:B------:R3:W-:Y:S01]  /*89b0*/  @!P2 LDGSTS.E.BYPASS.LTC128B.128 [R0+0xe100], [R2.64], !P3 ;  /* 0x0e1000000200afae */ /* 0x0007e2000d901d48 */
[----:B------:R-:W-:-:S03]  /*89c0*/  @!P1 LEA R10, P2, R20, R8, 0x1 ;  /* 0x00000008140a9211 */ /* 0x000fc600078408ff */
[----:B------:R-:W-:Y:S01]  /*89d0*/  SHFL.IDX PT, R6, R14, 0x6, 0x181f ;  /* 0x00d81f000e067f89 */ /* 0x000fe200000e0000 */
[----:B-1----:R-:W-:-:S03]  /*89e0*/  @!P1 LEA.HI.X R11, R20, R9, R35, 0x1, P2 ;  /* 0x00000009140b9211 */ /* 0x002fc600010f0c23 */
[----:B------:R-:W1:Y:S01]  /*89f0*/  SHFL.IDX PT, R7, R15, 0x6, 0x181f ;  /* 0x00d81f000f077f89 */ /* 0x000e6200000e0000 */
[----:B--2---:R-:W-:-:S04]  /*8a00*/  IMAD R4, R18, c[0x0][0x1e0], RZ ;  /* 0x0000780012047a24 */ /* 0x004fc800078e02ff */
[C---:B------:R-:W-:Y:S01]  /*8a10*/  IMAD R4, R16.reuse, c[0x0][0x1e4], R4 ;  /* 0x0000790010047a24 */ /* 0x040fe200078e0204 */
[----:B---3--:R-:W-:Y:S01]  /*8a20*/  IADD3 R0, R17, 0x70, RZ ;  /* 0x0000007011007810 */ /* 0x008fe20007ffe0ff */
[----:B------:R-:W-:-:S03]  /*8a30*/  IMAD.WIDE.U32 R2, R16, c[0x0][0x1e0], R34 ;  /* 0x0000780010027a25 */ /* 0x000fc600078e0022 */
[----:B------:R-:W-:Y:S01]  /*8a40*/  ISETP.GE.AND P2, PT, R0, R24, PT ;  /* 0x000000180000720c */ /* 0x000fe20003f46270 */
[----:B------:R-:W-:Y:S01]  /*8a50*/  IMAD.IADD R3, R3, 0x1, R4 ;  /* 0x0000000103037824 */ /* 0x000fe200078e0204 */
[--C-:B------:R-:W-:Y:S02]  /*8a60*/  @!P1 SHF.R.S32.HI R4, RZ, 0x1f, R21.reuse ;  /* 0x0000001fff049819 */ /* 0x100fe40000011415 */
[----:B------:R-:W-:Y:S01]  /*8a70*/  @!P0 SHF.R.S32.HI R0, RZ, 0x1f, R21 ;  /* 0x0000001fff008819 */ /* 0x000fe20000011415 */
[----:B------:R-:W-:Y:S01]  /*8a80*/  IMAD.WIDE.U32 R2, R59, c[0x0][0x1e8], R2 ;  /* 0x00007a003b027a25 */ /* 0x000fe200078e0002 */
[-C--:B------:R-:W-:Y:S02]  /*8a90*/  @!P1 LEA.HI R4, R4, R21.reuse, RZ, 0x3 ;  /* 0x0000001504049211 */ /* 0x080fe400078f18ff */
[----:B------:R-:W-:Y:S01]  /*8aa0*/  @!P0 LEA.HI R13, R0, R21, RZ, 0x3 ;  /* 0x00000015000d8211 */ /* 0x000fe200078f18ff */
[----:B------:R-:W-:Y:S01]  /*8ab0*/  @!P1 IMAD.SHL.U32 R0, R247, 0x2, RZ ;  /* 0x00000002f7009824 */ /* 0x000fe200078e00ff */
[----:B------:R-:W-:-:S03]  /*8ac0*/  @!P1 LOP3.LUT R4, R4, 0xfffffff8, RZ, 0xc0, !PT ;  /* 0xfffffff804049812 */ /* 0x000fc600078ec0ff */
[----:B------:R-:W-:Y:S01]  /*8ad0*/  @!P2 SHF.R.S32.HI R5, RZ, 0x1f, R21 ;  /* 0x0000001fff05a819 */ /* 0x000fe20000011415 */
[----:B------:R2:W-:Y:S01]  /*8ae0*/  @!P1 LDGSTS.E.BYPASS.LTC128B.128 [R0+0xa900], [R10.64], !P4 ;  /* 0x0a9000000a009fae */ /* 0x0005e2000e101d48 */
[----:B------:R-:W-:Y:S02]  /*8af0*/  @!P1 IMAD.WIDE R8, R4, 0x2, R8 ;  /* 0x0000000204089825 */ /* 0x000fe400078e0208 */
[----:B------:R-:W-:Y:S02]  /*8b00*/  @!P2 LEA.HI R17, R5, R21, RZ, 0x3 ;  /* 0x000000150511a211 */ /* 0x000fe400078f18ff */
[----:B------:R-:W-:Y:S01]  /*8b10*/  IMAD.IADD R5, R12, 0x1, R3 ;  /* 0x000000010c057824 */ /* 0x000fe200078e0203 */
[----:B------:R3:W-:Y:S01]  /*8b20*/  @!P1 LDGSTS.E.BYPASS.LTC128B.128 [R0+0xe900], [R8.64], !P3 ;  /* 0x0e90000008009fae */ /* 0x0007e2000d901d48 */
[----:B----4-:R-:W-:Y:S01]  /*8b30*/  @P5 SHF.R.S32.HI R3, RZ, 0x1f, R22 ;  /* 0x0000001fff035819 */ /* 0x010fe20000011416 */
[----:B------:R-:W-:Y:S02]  /*8b40*/  @!P5 IMAD.MOV.U32 R3, RZ, RZ, R19 ;  /* 0x000000ffff03d224 */ /* 0x000fe400078e0013 */
[----:B------:R-:W-:-:S02]  /*8b50*/  IMAD.MOV.U32 R4, RZ, RZ, R2 ;  /* 0x000000ffff047224 */ /* 0x000fc400078e0002 */
[----:B------:R-:W-:Y:S02]  /*8b60*/  @P5 IMAD.MOV.U32 R2, RZ, RZ, R22 ;  /* 0x000000ffff025224 */ /* 0x000fe400078e0016 */
[----:B------:R-:W-:Y:S02]  /*8b70*/  @!P5 IMAD.MOV.U32 R2, RZ, RZ, R60 ;  /* 0x000000ffff02d224 */ /* 0x000fe400078e003c */
[----:B------:R-:W-:Y:S01]  /*8b80*/  IMAD.MOV.U32 R12, RZ, RZ, c[0x0][0x1e4] ;  /* 0x00007900ff0c7624 */ /* 0x000fe200078e00ff */
[----:B--2---:R-:W-:-:S05]  /*8b90*/  @!P0 LOP3.LUT R10, R13, 0xfffffff8, RZ, 0xc0, !PT ;  /* 0xfffffff80d0a8812 */ /* 0x004fca00078ec0ff */
[----:B-1----:R-:W-:Y:S01]  /*8ba0*/  @!P0 IMAD.WIDE R10, R10, 0x2, R6 ;  /* 0x000000020a0a8825 */ /* 0x002fe200078e0206 */
[C---:B---3--:R-:W-:Y:S02]  /*8bb0*/  @!P0 LEA R8, P1, R20.reuse, R6, 0x1 ;  /* 0x0000000614088211 */ /* 0x048fe400078208ff */
[----:B------:R1:W2:Y:S01]  /*8bc0*/  SHFL.IDX PT, R6, R14, 0x7, 0x181f ;  /* 0x00f81f000e067f89 */ /* 0x0002a200000e0000 */
[----:B------:R-:W-:Y:S01]  /*8bd0*/  @!P0 IMAD.SHL.U32 R0, R247, 0x2, RZ ;  /* 0x00000002f7008824 */ /* 0x000fe200078e00ff */
[----:B------:R-:W-:Y:S02]  /*8be0*/  @!P0 LEA.HI.X R9, R20, R7, R35, 0x1, P1 ;  /* 0x0000000714098211 */ /* 0x000fe400008f0c23 */
[----:B------:R-:W-:Y:S01]  /*8bf0*/  ISETP.NE.U32.AND P1, PT, RZ, c[0x0][0x350], PT ;  /* 0x0000d400ff007a0c */ /* 0x000fe20003f25070 */
[----:B------:R-:W3:Y:S04]  /*8c00*/  SHFL.IDX PT, R7, R15, 0x7, 0x181f ;  /* 0x00f81f000f077f89 */ /* 0x000ee800000e0000 */
[----:B------:R4:W-:Y:S04]  /*8c10*/  @!P0 LDGSTS.E.BYPASS.LTC128B.128 [R0+0xb100], [R8.64], !P4 ;  /* 0x0b10000008008fae */ /* 0x0009e8000e101d48 */
[----:B------:R4:W-:Y:S01]  /*8c20*/  @!P0 LDGSTS.E.BYPASS.LTC128B.128 [R0+0xf100], [R10.64], !P3 ;  /* 0x0f1000000a008fae */ /* 0x0009e2000d901d48 */
[----:B------:R-:W-:-:S04]  /*8c30*/  ISETP.NE.AND.EX P0, PT, RZ, c[0x0][0x354], PT, P1 ;  /* 0x0000d500ff007a0c */ /* 0x000fc80003f05310 */
[----:B------:R-:W-:Y:S02]  /*8c40*/  SEL R13, R2, RZ, !P0 ;  /* 0x000000ff020d7207 */ /* 0x000fe40004000000 */
[----:B-1----:R-:W-:Y:S01]  /*8c50*/  SEL R14, R3, RZ, !P0 ;  /* 0x000000ff030e7207 */ /* 0x002fe20004000000 */
[----:B------:R-:W-:Y:S02]  /*8c60*/  IMAD.MOV.U32 R3, RZ, RZ, 0x6 ;  /* 0x00000006ff037424 */ /* 0x000fe400078e00ff */
[----:B------:R-:W-:Y:S01]  /*8c70*/  IMAD.WIDE.U32 R22, R13, c[0x0][0x1f0], R4 ;  /* 0x00007c000d167a25 */ /* 0x000fe200078e0004 */
[----:B--2---:R-:W-:Y:S02]  /*8c80*/  @!P2 LEA R4, P1, R20, R6, 0x1 ;  /* 0x000000061404a211 */ /* 0x004fe400078208ff */
[----:B------:R-:W-:Y:S01]  /*8c90*/  SHF.L.U64.HI R161, R162, R3, c[0x0][0x1e4] ;  /* 0x00007900a2a17619 */ /* 0x000fe20000010203 */
[----:B------:R-:W-:Y:S01]  /*8ca0*/  IMAD.MOV.U32 R168, RZ, RZ, R22 ;  /* 0x000000ffffa87224 */ /* 0x000fe200078e0016 */
[----:B---3--:R-:W-:Y:S01]  /*8cb0*/  @!P2 LEA.HI.X R5, R20, R7, R35, 0x1, P1 ;  /* 0x000000071405a211 */ /* 0x008fe200008f0c23 */
[----:B------:R1:W-:Y:S01]  /*8cc0*/  STL.64 [R1+0x40], R22 ;  /* 0x0000401601007387 */ /* 0x0003e20000100a00 */
[----:B----4-:R-:W-:-:S04]  /*8cd0*/  IMAD.IADD R8, R204, 0x1, -R48 ;  /* 0x00000001cc087824 */ /* 0x010fc800078e0a30 */
[----:B------:R-:W-:Y:S02]  /*8ce0*/  IMAD R8, R50, -0x40, R8 ;  /* 0xffffffc032087824 */ /* 0x000fe400078e0208 */
[----:B------:R-:W-:Y:S02]  /*8cf0*/  IMAD R0, R14, c[0x0][0x1f0], RZ ;  /* 0x00007c000e007a24 */ /* 0x000fe400078e02ff */
[----:B------:R-:W-:Y:S01]  /*8d00*/  @!P2 IMAD.SHL.U32 R10, R247, 0x2, RZ ;  /* 0x00000002f70aa824 */ /* 0x000fe200078e00ff */
[C---:B------:R-:W-:Y:S01]  /*8d10*/  ISETP.GE.AND P0, PT, R8.reuse, 0x1, PT ;  /* 0x000000010800780c */ /* 0x040fe20003f06270 */
[----:B------:R-:W-:Y:S01]  /*8d20*/  IMAD R2, R13, c[0x0][0x1f4], R0 ;  /* 0x00007d000d027a24 */ /* 0x000fe200078e0200 */
[----:B------:R-:W-:Y:S01]  /*8d30*/  ISETP.GE.AND P5, PT, R8, 0x11, PT ;  /* 0x000000110800780c */ /* 0x000fe20003fa6270 */
[----:B------:R-:W-:Y:S01]  /*8d40*/  IMAD R0, R161, R50, RZ ;  /* 0x00000032a1007224 */ /* 0x000fe200078e02ff */
[----:B------:R2:W-:Y:S01]  /*8d50*/  @!P2 LDGSTS.E.BYPASS.LTC128B.128 [R10+0xb900], [R4.64], !P4 ;  /* 0x0b900000040aafae */ /* 0x0005e2000e101d48 */
[----:B------:R-:W-:Y:S01]  /*8d60*/  IMAD.IADD R169, R23, 0x1, R2 ;  /* 0x0000000117a97824 */ /* 0x000fe200078e0202 */
[C---:B------:R-:W-:Y:S01]  /*8d70*/  ISETP.GE.AND P4, PT, R34.reuse, c[0x0][0x1d4], PT ;  /* 0x0000750022007a0c */ /* 0x040fe20003f86270 */
[-C--:B------:R-:W-:Y:S01]  /*8d80*/  IMAD R9, R51, R163.reuse, R0 ;  /* 0x000000a333097224 */ /* 0x080fe200078e0200 */
[----:B------:R-:W-:Y:S01]  /*8d90*/  IADD3 R0, R34, 0x40, RZ ;  /* 0x0000004022007810 */ /* 0x000fe20007ffe0ff */
[----:B------:R-:W-:Y:S01]  /*8da0*/  IMAD.WIDE.U32 R2, R50, R163, R168 ;  /* 0x000000a332027225 */ /* 0x000fe200078e00a8 */
[----:B------:R1:W-:Y:S02]  /*8db0*/  STL.64 [R1+0x30], R168 ;  /* 0x000030a801007387 */ /* 0x0003e40000100a00 */
[----:B------:R-:W-:Y:S01]  /*8dc0*/  ISETP.GE.AND P3, PT, R0, c[0x0][0x1d4], PT ;  /* 0x0000750000007a0c */ /* 0x000fe20003f66270 */
[----:B------:R-:W-:Y:S01]  /*8dd0*/  IMAD.IADD R3, R3, 0x1, R9 ;  /* 0x0000000103037824 */ /* 0x000fe200078e0209 */
[----:B------:R-:W-:-:S05]  /*8de0*/  @!P2 LOP3.LUT R0, R17, 0xfffffff8, RZ, 0xc0, !PT ;  /* 0xfffffff81100a812 */ /* 0x000fca00078ec0ff */
[----:B------:R-:W-:-:S04]  /*8df0*/  @!P2 IMAD.WIDE R6, R0, 0x2, R6 ;  /* 0x000000020006a825 */ /* 0x000fc800078e0206 */
[----:B------:R-:W-:Y:S01]  /*8e00*/  @P0 IMAD.SHL.U32 R0, R247, 0x2, RZ ;  /* 0x00000002f7000824 */ /* 0x000fe200078e00ff */
[----:B--2---:R-:W-:-:S04]  /*8e10*/  @P0 LEA R4, P1, R2, c[0x0][0x1c8], 0x1 ;  /* 0x0000720002040a11 */ /* 0x004fc800078208ff */
[----:B------:R-:W-:Y:S02]  /*8e20*/  @P0 LEA.HI.X R5, R2, c[0x0][0x1cc], R3, 0x1, P1 ;  /* 0x0000730002050a11 */ /* 0x000fe400008f0c03 */
[----:B------:R-:W-:-:S13]  /*8e30*/  ISETP.GE.AND P1, PT, R21, c[0x0][0x198], PT ;  /* 0x0000660015007a0c */ /* 0x000fda0003f26270 */
[----:B------:R2:W-:Y:S01]  /*8e40*/  @!P2 LDGSTS.E.BYPASS.LTC128B.128 [R10+0xf900], [R6.64], !P1 ;  /* 0x0f900000060aafae */ /* 0x0005e2000c901d48 */
[----:B------:R-:W-:-:S03]  /*8e50*/  ISETP.GE.AND P1, PT, R8, 0x21, PT ;  /* 0x000000210800780c */ /* 0x000fc60003f26270 */
[----:B------:R-:W0:Y:S04]  /*8e60*/  LDGDEPBAR ;  /* 0x00000000000079af */ /* 0x000e280000000000 */
[----:B------:R-:W-:Y:S01]  /*8e70*/  BAR.SYNC.DEFER_BLOCKING 0x0 ;  /* 0x0000000000007b1d */ /* 0x000fe20000010000 */
[----:B--2---:R-:W-:-:S04]  /*8e80*/  IMAD.SHL.U32 R6, R12, 0x20, RZ ;  /* 0x000000200c067824 */ /* 0x004fc800078e00ff */
[----:B------:R-:W-:Y:S01]  /*8e90*/  IMAD.IADD R164, R167, 0x1, R6 ;  /* 0x00000001a7a47824 */ /* 0x000fe200078e0206 */
[----:B------:R-:W-:Y:S01]  /*8ea0*/  @!PT LDS RZ, [RZ] ;  /* 0x00000000fffff984 */ /* 0x000fe20000000800 */
[----:B------:R-:W-:Y:S01]  /*8eb0*/  @!PT LDS RZ, [RZ] ;  /* 0x00000000fffff984 */ /* 0x000fe20000000800 */
[----:B------:R-:W-:Y:S01]  /*8ec0*/  @!PT LDS RZ, [RZ] ;  /* 0x00000000fffff984 */ /* 0x000fe20000000800 */
[----:B------:R2:W-:Y:S04]  /*8ed0*/  @P0 LDGSTS.E.BYPASS.LTC128B.128 [R0+0x4100], [R4.64], !P4 ;  /* 0x0410000004000fae */ /* 0x0005e8000e101d48 */
[----:B------:R2:W-:Y:S01]  /*8ee0*/  @P0 LDGSTS.E.BYPASS.LTC128B.128 [R0+0x6100], [R4.64+0x80], !P3 ;  /* 0x0610008004000fae */ /* 0x0005e2000d901d48 */
[----:B------:R-:W-:-:S03]  /*8ef0*/  ISETP.GE.AND P0, PT, R8, 0x31, PT ;  /* 0x000000310800780c */ /* 0x000fc60003f06270 */
[----:B------:R1:W-:Y:S01]  /*8f00*/  STL [R1+0x50], R164 ;  /* 0x000050a401007387 */ /* 0x0003e20000100800 */
[----:B--2---:R-:W-:Y:S01]  /*8f10*/  @P5 LEA R0, P2, R162, R2, 0x4 ;  /* 0x00000002a2005211 */ /* 0x004fe200078420ff */
[----:B------:R-:W-:-:S03]  /*8f20*/  IMAD R4, R18, c[0x0][0x208], RZ ;  /* 0x0000820012047a24 */ /* 0x000fc600078e02ff */
[----:B------:R-:W-:Y:S01]  /*8f30*/  @P5 LEA.HI.X R5, R162, R3, R12, 0x4, P2 ;  /* 0x00000003a2055211 */ /* 0x000fe200010f240c */
[----:B------:R-:W-:Y:S01]  /*8f40*/  IMAD R6, R16, c[0x0][0x20c], R4 ;  /* 0x0000830010067a24 */ /* 0x000fe200078e0204 */
[----:B------:R-:W-:-:S03]  /*8f50*/  @P5 LEA R10, P2, R0, c[0x0][0x1c8], 0x1 ;  /* 0x00007200000a5a11 */ /* 0x000fc600078408ff */
[----:B------:R-:W-:Y:S01]  /*8f60*/  @P0 IMAD R12, R12, 0x30, RZ ;  /* 0x000000300c0c0824 */ /* 0x000fe200078e02ff */
[----:B------:R-:W-:Y:S01]  /*8f70*/  @P5 LEA.HI.X R11, R0, c[0x0][0x1cc], R5, 0x1, P2 ;  /* 0x00007300000b5a11 */ /* 0x000fe200010f0c05 */
[----:B------:R-:W-:Y:S01]  /*8f80*/  IMAD.WIDE.U32 R4, R16, c[0x0][0x208], R34 ;  /* 0x0000820010047a25 */ /* 0x000fe200078e0022 */
[----:B------:R-:W-:-:S03]  /*8f90*/  @P1 IADD3 R0, P2, R2, R166, RZ ;  /* 0x000000a602001210 */ /* 0x000fc60007f5e0ff */
[----:B------:R-:W-:Y:S02]  /*8fa0*/  IMAD.IADD R5, R5, 0x1, R6 ;  /* 0x0000000105057824 */ /* 0x000fe400078e0206 */
[--C-:B------:R-:W-:Y:S01]  /*8fb0*/  @P1 IMAD.X R7, R164, 0x1, R3.reuse, P2 ;  /* 0x00000001a4071824 */ /* 0x100fe200010e0603 */
[----:B------:R-:W-:Y:S01]  /*8fc0*/  @P1 LEA R8, P2, R0, c[0x0][0x1c8], 0x1 ;  /* 0x0000720000081a11 */ /* 0x000fe200078408ff */
[----:B------:R-:W-:-:S03]  /*8fd0*/  @P0 IMAD.WIDE.U32 R2, R162, 0x30, R2 ;  /* 0x00000030a2020825 */ /* 0x000fc600078e0002 */
[----:B------:R-:W-:Y:S01]  /*8fe0*/  @P1 LEA.HI.X R9, R0, c[0x0][0x1cc], R7, 0x1, P2 ;  /* 0x0000730000091a11 */ /* 0x000fe200010f0c07 */
[----:B------:R-:W-:Y:S01]  /*8ff0*/  @P0 IMAD.IADD R0, R12, 0x1, R3 ;  /* 0x000000010c000824 */ /* 0x000fe200078e0203 */
[C---:B------:R-:W-:Y:S01]  /*9000*/  @P0 LEA R6, P2, R2.reuse, c[0x0][0x1c8], 0x1 ;  /* 0x0000720002060a11 */ /* 0x040fe200078408ff */
[----:B------:R-:W-:Y:S01]  /*9010*/  @P5 IMAD.SHL.U32 R3, R247, 0x2, RZ ;  /* 0x00000002f7035824 */ /* 0x000fe200078e00ff */
[----:B------:R-:W-:Y:S02]  /*9020*/  LOP3.LUT R12, R47, 0xfffffff0, RZ, 0xc0, !PT ;  /* 0xfffffff02f0c7812 */ /* 0x000fe400078ec0ff */
[----:B------:R-:W-:Y:S01]  /*9030*/  @P0 LEA.HI.X R7, R2, c[0x0][0x1cc], R0, 0x1, P2 ;  /* 0x0000730002070a11 */ /* 0x000fe200010f0c00 */
[----:B------:R-:W-:Y:S01]  /*9040*/  @P1 IMAD.SHL.U32 R0, R247, 0x2, RZ ;  /* 0x00000002f7001824 */ /* 0x000fe200078e00ff */
[----:B------:R2:W-:Y:S01]  /*9050*/  @P5 LDGSTS.E.BYPASS.LTC128B.128 [R3+0x4900], [R10.64], !P4 ;  /* 0x049000000a035fae */ /* 0x0005e2000e101d48 */
[----:B------:R-:W-:-:S03]  /*9060*/  IMAD.IADD R12, R212, 0x1, -R12 ;  /* 0x00000001d40c7824 */ /* 0x000fc600078e0a0c */
[----:B------:R2:W-:Y:S02]  /*9070*/  @P5 LDGSTS.E.BYPASS.LTC128B.128 [R3+0x6900], [R10.64+0x80], !P3 ;  /* 0x069000800a035fae */ /* 0x0005e4000d901d48 */
[----:B------:R-:W-:Y:S02]  /*9080*/  SHF.R.S32.HI R2, RZ, 0x1f, R12 ;  /* 0x0000001fff027819 */ /* 0x000fe4000001140c */
[----:B------:R3:W-:Y:S02]  /*9090*/  @P1 LDGSTS.E.BYPASS.LTC128B.128 [R0+0x5100], [R8.64], !P4 ;  /* 0x0510000008001fae */ /* 0x0007e4000e101d48 */
[----:B------:R-:W-:Y:S02]  /*90a0*/  LEA.HI R46, R2, R12, RZ, 0x3 ;  /* 0x0000000c022e7211 */ /* 0x000fe400078f18ff */
[----:B------:R3:W-:Y:S01]  /*90b0*/  @P1 LDGSTS.E.BYPASS.LTC128B.128 [R0+0x7100], [R8.64+0x80], !P3 ;  /* 0x0710008008001fae */ /* 0x0007e2000d901d48 */
[----:B--2---:R-:W-:Y:S02]  /*90c0*/  IMAD R3, R214, c[0x0][0x210], RZ ;  /* 0x00008400d6037a24 */ /* 0x004fe400078e02ff */
[----:B---3--:R-:W-:-:S02]  /*90d0*/  @P0 IMAD.SHL.U32 R0, R247, 0x2, RZ ;  /* 0x00000002f7000824 */ /* 0x008fc400078e00ff */
[C---:B------:R-:W-:Y:S02]  /*90e0*/  IMAD R8, R59.reuse, c[0x0][0x214], R3 ;  /* 0x000085003b087a24 */ /* 0x040fe400078e0203 */
[----:B------:R-:W-:Y:S01]  /*90f0*/  IMAD.WIDE.U32 R2, R59, c[0x0][0x210], R4 ;  /* 0x000084003b027a25 */ /* 0x000fe200078e0004 */
[----:B------:R2:W-:Y:S01]  /*9100*/  @P0 LDGSTS.E.BYPASS.LTC128B.128 [R0+0x5900], [R6.64], !P4 ;  /* 0x0590000006000fae */ /* 0x0005e2000e101d48 */
[----:B------:R-:W-:Y:S02]  /*9110*/  LOP3.LUT R4, R46, 0xfffffff8, RZ, 0xc0, !PT ;  /* 0xfffffff82e047812 */ /* 0x000fe400078ec0ff */
[----:B------:R-:W-:Y:S01]  /*9120*/  IMAD.IADD R3, R8, 0x1, R3 ;  /* 0x0000000108037824 */ /* 0x000fe200078e0203 */
[----:B------:R2:W-:Y:S01]  /*9130*/  @P0 LDGSTS.E.BYPASS.LTC128B.128 [R0+0x7900], [R6.64+0x80], !P3 ;  /* 0x0790008006000fae */ /* 0x0005e2000d901d48 */
[----:B------:R-:W-:Y:S01]  /*9140*/  ISETP.LT.AND P0, PT, RZ, c[0x0][0x27c], PT ;  /* 0x00009f00ff007a0c */ /* 0x000fe20003f01270 */
[----:B------:R-:W-:Y:S02]  /*9150*/  IMAD.IADD R45, R12, 0x1, -R4 ;  /* 0x000000010c2d7824 */ /* 0x000fe400078e0a04 */
[----:B------:R-:W-:Y:S01]  /*9160*/  IMAD.WIDE.U32 R54, R13, c[0x0][0x218], R2 ;  /* 0x000086000d367a25 */ /* 0x000fe200078e0002 */
[----:B------:R-:W0:Y:S02]  /*9170*/  LDGDEPBAR ;  /* 0x00000000000079af */ /* 0x000e240000000000 */
[----:B------:R-:W-:Y:S01]  /*9180*/  R2P PR, R45, 0x6 ;  /* 0x000000062d007804 */ /* 0x000fe20000000000 */
[----:B------:R-:W-:Y:S01]  /*9190*/  IMAD.MOV.U32 R4, RZ, RZ, 0x10 ;  /* 0x00000010ff047424 */ /* 0x000fe200078e00ff */
[----:B------:R1:W-:Y:S01]  /*91a0*/  STL.64 [R1+0x38], R54 ;  /* 0x0000383601007387 */ /* 0x0003e20000100a00 */
[----:B------:R-:W-:-:S03]  /*91b0*/  IMAD.MOV.U32 R3, RZ, RZ, 0x20 ;  /* 0x00000020ff037424 */ /* 0x000fc600078e00ff */
[----:B------:R-:W-:Y:S02]  /*91c0*/  SEL R4, R4, 0xfffffff0, !P1 ;  /* 0xfffffff004047807 */ /* 0x000fe40004800000 */
[----:B------:R-:W-:Y:S01]  /*91d0*/  SEL R3, R3, 0xffffffe0, !P2 ;  /* 0xffffffe003037807 */ /* 0x000fe20005000000 */
[----:B--2---:R-:W-:-:S04]  /*91e0*/  IMAD R0, R14, c[0x0][0x218], RZ ;  /* 0x000086000e007a24 */ /* 0x004fc800078e02ff */
[----:B------:R-:W-:-:S04]  /*91f0*/  IMAD R0, R13, c[0x0][0x21c], R0 ;  /* 0x000087000d007a24 */ /* 0x000fc800078e0200 */
[----:B------:R-:W-:-:S05]  /*9200*/  IMAD.IADD R52, R55, 0x1, R0 ;  /* 0x0000000137347824 */ /* 0x000fca00078e0200 */
[----:B------:R1:W-:Y:S01]  /*9210*/  STL [R1+0x48], R52 ;  /* 0x0000483401007387 */ /* 0x0003e20000100800 */
[----:B------:R-:W-:Y:S05]  /*9220*/  @P0 BRA `(.L_x_785) ;  /* 0x0000002000000947 */ /* 0x000fea0003800000 */
[----:B------:R-:W-:-:S04]  /*9230*/  DEPBAR.LE SB0, 0x1 ;  /* 0x000080400000791a */ /* 0x000fc80000000000 */
[----:B------:R-:W-:Y:S05]  /*9240*/  BRA `(.L_x_786) ;  /* 0x0000657000007947 */ /* 0x000fea0003800000 */
.L_x_785:
[----:B-----5:R-:W-:Y:S01]  /*9250*/  SHF.R.S32.HI R0, RZ, 0x1f, R165 ;  /* 0x0000001fff007819 */ /* 0x020fe200000114a5 */
[----:B------:R-:W-:Y:S01]  /*9260*/  ULDC.U8 UR4, c[0x0][0x298] ;  /* 0x0000a60000047ab9 */ /* 0x000fe20000000000 */
[----:B------:R-:W-:Y:S01]  /*9270*/  IMAD.WIDE.U32 R8, R165, c[0x0][0x280], RZ ;  /* 0x0000a000a5087a25 */ /* 0x000fe200078e00ff */
        /* <DEDUP_REMOVED lines=38> */
.L_x_789:
[----:B------:R-:W-:Y:S05]  /*94e0*/  BSYNC B0 ;  /* 0x0000000000007941 */ /* 0x000fea0003800000 */
.L_x_788:
[----:B------:R-:W-:Y:S01]  /*94f0*/  IMAD R0, R209, -0x80, R24 ;  /* 0xffffff80d1007824 */ /* 0x000fe200078e0218 */
[--C-:B--2--5:R-:W-:Y:S01]  /*9500*/  SHF.R.U64 R19, R12, 0x10, R13.reuse ;  /* 0x000000100c137819 */ /* 0x124fe2000000120d */
[----:B------:R-:W-:Y:S01]  /*9510*/  IMAD.MOV.U32 R21, RZ, RZ, R12 ;  /* 0x000000ffff157224 */ /* 0x000fe200078e000c */
[--C-:B------:R-:W-:Y:S01]  /*9520*/  SHF.R.U32.HI R15, RZ, 0x10, R13.reuse ;  /* 0x00000010ff0f7819 */ /* 0x100fe2000001160d */
[----:B------:R-:W-:Y:S01]  /*9530*/  IMAD.MOV.U32 R20, RZ, RZ, R13 ;  /* 0x000000ffff147224 */ /* 0x000fe200078e000d */
[----:B------:R-:W-:Y:S01]  /*9540*/  IMNMX R28, R0, 0x80, PT ;  /* 0x00000080001c7817 */ /* 0x000fe20003800200 */
[--C-:B------:R-:W-:Y:S01]  /*9550*/  IMAD.MOV.U32 R17, RZ, RZ, R9.reuse ;  /* 0x000000ffff117224 */ /* 0x100fe200078e0009 */
[--C-:B------:R-:W-:Y:S01]  /*9560*/  SHF.R.U64 R16, R8, 0x10, R9.reuse ;  /* 0x0000001008107819 */ /* 0x100fe20000001209 */
[----:B------:R-:W-:Y:S01]  /*9570*/  IMAD.MOV.U32 R18, RZ, RZ, R8 ;  /* 0x000000ffff127224 */ /* 0x000fe200078e0008 */
[----:B------:R-:W-:Y:S01]  /*9580*/  ISETP.GE.AND P0, PT, R48, R28, PT ;  /* 0x0000001c3000720c */ /* 0x000fe20003f06270 */
[----:B------:R-:W-:Y:S01]  /*9590*/  IMAD.MOV.U32 R14, RZ, RZ, R10 ;  /* 0x000000ffff0e7224 */ /* 0x000fe200078e000a */
[----:B------:R-:W-:Y:S01]  /*95a0*/  SHF.R.U32.HI R12, RZ, 0x10, R9 ;  /* 0x00000010ff0c7819 */ /* 0x000fe20000011609 */
[----:B------:R-:W-:Y:S01]  /*95b0*/  IMAD.MOV.U32 R13, RZ, RZ, R11 ;  /* 0x000000ffff0d7224 */ /* 0x000fe200078e000b */
[----:B------:R-:W-:-:S04]  /*95c0*/  DEPBAR.LE SB0, 0x1 ;  /* 0x000080400000791a */ /* 0x000fc80000000000 */
[----:B------:R-:W-:Y:S01]  /*95d0*/  IMAD.MOV.U32 R9, RZ, RZ, R6 ;  /* 0x000000ffff097224 */ /* 0x000fe200078e0006 */
[----:B------:R-:W-:Y:S01]  /*95e0*/  SHF.R.U64 R10, R10, 0x10, R11 ;  /* 0x000000100a0a7819 */ /* 0x000fe2000000120b */
[----:B------:R-:W-:Y:S01]  /*95f0*/  IMAD.MOV.U32 R5, RZ, RZ, R7 ;  /* 0x000000ffff057224 */ /* 0x000fe200078e0007 */
[----:B------:R-:W-:Y:S01]  /*9600*/  SHF.R.U32.HI R8, RZ, 0x10, R11 ;  /* 0x00000010ff087819 */ /* 0x000fe2000001160b */
[----:B------:R-:W-:Y:S01]  /*9610*/  BSSY B1, `(.L_x_790) ;  /* 0x0000060000017945 */ /* 0x000fe20003800000 */
[--C-:B------:R-:W-:Y:S02]  /*9620*/  SHF.R.U64 R2, R6, 0x10, R7.reuse ;  /* 0x0000001006027819 */ /* 0x100fe40000001207 */
[----:B------:R-:W-:Y:S02]  /*9630*/  SHF.R.U32.HI R0, RZ, 0x10, R7 ;  /* 0x00000010ff007819 */ /* 0x000fe40000011607 */
[----:B------:R-:W-:Y:S02]  /*9640*/  PRMT R21, R21, 0x5410, R19 ;  /* 0x0000541015157816 */ /* 0x000fe40000000013 */
[----:B-1----:R-:W-:-:S02]  /*9650*/  PRMT R22, R20, 0x5410, R15 ;  /* 0x0000541014167816 */ /* 0x002fc4000000000f */
[----:B------:R-:W-:Y:S02]  /*9660*/  PRMT R24, R18, 0x5410, R16 ;  /* 0x0000541012187816 */ /* 0x000fe40000000010 */
        /* <DEDUP_REMOVED lines=11> */
[----:B------:R-:W-:Y:S01]  /*9720*/  SHF.L.U32 R5, R21, 0x10, RZ ;  /* 0x0000001015057819 */ /* 0x000fe200000006ff */
[----:B------:R-:W-:Y:S01]  /*9730*/  IMAD.U32 R0, R19, 0x10000, RZ ;  /* 0x0001000013007824 */ /* 0x000fe200078e00ff */
[----:B------:R-:W-:Y:S02]  /*9740*/  LOP3.LUT R2, R21, 0xffff0000, RZ, 0xc0, !PT ;  /* 0xffff000015027812 */ /* 0x000fe400078ec0ff */
[C---:B-1----:R-:W-:Y:S01]  /*9750*/  SHF.L.U32 R7, R8.reuse, 0x10, RZ ;  /* 0x0000001008077819 */ /* 0x042fe200000006ff */
[----:B------:R-:W-:Y:S01]  /*9760*/  IMAD.U32 R16, R11, 0x10000, RZ ;  /* 0x000100000b107824 */ /* 0x000fe200078e00ff */
[----:B------:R-:W-:Y:S02]  /*9770*/  LOP3.LUT R6, R8, 0xffff0000, RZ, 0xc0, !PT ;  /* 0xffff000008067812 */ /* 0x000fe400078ec0ff */
[C---:B------:R-:W-:Y:S02]  /*9780*/  SHF.L.U32 R13, R9.reuse, 0x10, RZ ;  /* 0x00000010090d7819 */ /* 0x040fe400000006ff */
[----:B------:R-:W-:Y:S01]  /*9790*/  LOP3.LUT R8, R9, 0xffff0000, RZ, 0xc0, !PT ;  /* 0xffff000009087812 */ /* 0x000fe200078ec0ff */
[----:B------:R-:W-:Y:S01]  /*97a0*/  FMUL.FTZ R14, R6, R0 ;  /* 0x00000000060e7220 */ /* 0x000fe20000410000 */
[----:B------:R-:W-:-:S02]  /*97b0*/  LOP3.LUT R9, R19, 0xffff0000, RZ, 0xc0, !PT ;  /* 0xffff000013097812 */ /* 0x000fc400078ec0ff */
[C---:B------:R-:W-:Y:S01]  /*97c0*/  SHF.L.U32 R15, R10.reuse, 0x10, RZ ;  /* 0x000000100a0f7819 */ /* 0x040fe200000006ff */
[-C--:B------:R-:W-:Y:S01]  /*97d0*/  FFMA.FTZ R18, R7, R5.reuse, -R14 ;  /* 0x0000000507127223 */ /* 0x080fe2000001080e */
[----:B------:R-:W-:Y:S01]  /*97e0*/  LOP3.LUT R12, R10, 0xffff0000, RZ, 0xc0, !PT ;  /* 0xffff00000a0c7812 */ /* 0x000fe200078ec0ff */
[----:B------:R-:W-:Y:S01]  /*97f0*/  FMUL.FTZ R10, R6, R5 ;  /* 0x00000005060a7220 */ /* 0x000fe20000410000 */
[----:B------:R-:W-:Y:S01]  /*9800*/  LOP3.LUT R11, R11, 0xffff0000, RZ, 0xc0, !PT ;  /* 0xffff00000b0b7812 */ /* 0x000fe200078ec0ff */
[-C--:B------:R-:W-:Y:S01]  /*9810*/  FMUL.FTZ R6, R8, R9.reuse ;  /* 0x0000000908067220 */ /* 0x080fe20000410000 */
[----:B------:R-:W-:Y:S01]  /*9820*/  LOP3.LUT R5, R22, 0xffff0000, RZ, 0xc0, !PT ;  /* 0xffff000016057812 */ /* 0x000fe200078ec0ff */
[----:B------:R-:W-:Y:S01]  /*9830*/  FFMA.FTZ R17, R7, R0, R10 ;  /* 0x0000000007117223 */ /* 0x000fe2000001000a */
[----:B------:R-:W-:Y:S01]  /*9840*/  LOP3.LUT R0, R20, 0xffff0000, RZ, 0xc0, !PT ;  /* 0xffff000014007812 */ /* 0x000fe200078ec0ff */
[-C--:B------:R-:W-:Y:S02]  /*9850*/  FMUL.FTZ R8, R8, R2.reuse ;  /* 0x0000000208087220 */ /* 0x080fe40000410000 */
[C---:B------:R-:W-:Y:S01]  /*9860*/  FFMA.FTZ R14, R13.reuse, R2, -R6 ;  /* 0x000000020d0e7223 */ /* 0x040fe20000010806 */
[----:B------:R-:W-:Y:S01]  /*9870*/  SHF.L.U32 R2, R20, 0x10, RZ ;  /* 0x0000001014027819 */ /* 0x000fe200000006ff */
[----:B------:R-:W-:Y:S01]  /*9880*/  FFMA.FTZ R13, R13, R9, R8 ;  /* 0x000000090d0d7223 */ /* 0x000fe20000010008 */
[----:B------:R-:W-:Y:S01]  /*9890*/  SHF.L.U32 R6, R22, 0x10, RZ ;  /* 0x0000001016067819 */ /* 0x000fe200000006ff */
[----:B------:R-:W-:-:S02]  /*98a0*/  FMUL.FTZ R7, R11, R0 ;  /* 0x000000000b077220 */ /* 0x000fc40000410000 */
[C---:B------:R-:W-:Y:S02]  /*98b0*/  FMUL.FTZ R9, R12.reuse, R2 ;  /* 0x000000020c097220 */ /* 0x040fe40000410000 */
[-C--:B------:R-:W-:Y:S02]  /*98c0*/  FMUL.FTZ R8, R12, R6.reuse ;  /* 0x000000060c087220 */ /* 0x080fe40000410000 */
[-C--:B------:R-:W-:Y:S02]  /*98d0*/  FMUL.FTZ R11, R11, R5.reuse ;  /* 0x000000050b0b7220 */ /* 0x080fe40000410000 */
        /* <DEDUP_REMOVED lines=9> */
.L_x_793:
[----:B------:R-:W-:Y:S05]  /*9970*/  BSYNC B0 ;  /* 0x0000000000007941 */ /* 0x000fea0003800000 */
.L_x_792:
        /* <DEDUP_REMOVED lines=24> */
[----:B------:R-:W-:Y:S01]  /*9b00*/  FFMA.FTZ R14, R13, R2, -R6 ;  /* 0x000000020d0e7223 */ /* 0x000fe20000010806 */
        /* <DEDUP_REMOVED lines=16> */
.L_x_791:
[----:B------:R-:W-:Y:S05]  /*9c10*/  BSYNC B1 ;  /* 0x0000000000017941 */ /* 0x000fea0003800000 */
.L_x_790:
        /* <DEDUP_REMOVED lines=19> */
[CC--:B------:R-:W-:Y:S01]  /*9d50*/  FFMA.FTZ R18, R5.reuse, R7.reuse, -R14 ;  /* 0x0000000705127223 */ /* 0x0c0fe2000001080e */
[----:B------:R-:W-:Y:S01]  /*9d60*/  LOP3.LUT R12, R10, 0xffff0000, RZ, 0xc0, !PT ;  /* 0xffff00000a0c7812 */ /* 0x000fe200078ec0ff */
[----:B------:R-:W-:Y:S01]  /*9d70*/  FMUL.FTZ R10, R5, R6 ;  /* 0x00000006050a7220 */ /* 0x000fe20000410000 */
[----:B------:R-:W-:Y:S01]  /*9d80*/  LOP3.LUT R11, R11, 0xffff0000, RZ, 0xc0, !PT ;  /* 0xffff00000b0b7812 */ /* 0x000fe200078ec0ff */
[CC--:B------:R-:W-:Y:S01]  /*9d90*/  FMUL.FTZ R6, R9.reuse, R8.reuse ;  /* 0x0000000809067220 */ /* 0x0c0fe20000410000 */
[----:B------:R-:W-:Y:S01]  /*9da0*/  LOP3.LUT R5, R22, 0xffff0000, RZ, 0xc0, !PT ;  /* 0xffff000016057812 */ /* 0x000fe200078ec0ff */
[----:B------:R-:W-:Y:S01]  /*9db0*/  FFMA.FTZ R17, R0, R7, R10 ;  /* 0x0000000700117223 */ /* 0x000fe2000001000a */
[----:B------:R-:W-:Y:S01]  /*9dc0*/  LOP3.LUT R0, R20, 0xffff0000, RZ, 0xc0, !PT ;  /* 0xffff000014007812 */ /* 0x000fe200078ec0ff */
[C---:B------:R-:W-:Y:S02]  /*9dd0*/  FMUL.FTZ R8, R2.reuse, R8 ;  /* 0x0000000802087220 */ /* 0x040fe40000410000 */
        /* <DEDUP_REMOVED lines=17> */
.L_x_797:
[----:B------:R-:W-:Y:S05]  /*9ef0*/  BSYNC B0 ;  /* 0x0000000000007941 */ /* 0x000fea0003800000 */
.L_x_796:
        /* <DEDUP_REMOVED lines=19> */
[-C--:B------:R-:W-:Y:S01]  /*a030*/  FMUL.FTZ R6, R9, R8.reuse ;  /* 0x0000000809067220 */ /* 0x080fe20000410000 */
[----:B------:R-:W-:Y:S01]  /*a040*/  LOP3.LUT R5, R26, 0xffff0000, RZ, 0xc0, !PT ;  /* 0xffff00001a057812 */ /* 0x000fe200078ec0ff */
[----:B------:R-:W-:Y:S01]  /*a050*/  FFMA.FTZ R17, R0, R7, R10 ;  /* 0x0000000700117223 */ /* 0x000fe2000001000a */
[C---:B------:R-:W-:Y:S01]  /*a060*/  LOP3.LUT R0, R25.reuse, 0xffff0000, RZ, 0xc0, !PT ;  /* 0xffff000019007812 */ /* 0x040fe200078ec0ff */
        /* <DEDUP_REMOVED lines=18> */
.L_x_795:
[----:B------:R-:W-:Y:S05]  /*a190*/  BSYNC B1 ;  /* 0x0000000000017941 */ /* 0x000fea0003800000 */
.L_x_794:
        /* <DEDUP_REMOVED lines=45> */
.L_x_801:
[----:B------:R-:W-:Y:S05]  /*a470*/  BSYNC B0 ;  /* 0x0000000000007941 */ /* 0x000fea0003800000 */
.L_x_800:
        /* <DEDUP_REMOVED lines=41> */
.L_x_799:
[----:B------:R-:W-:Y:S05]  /*a710*/  BSYNC B1 ;  /* 0x0000000000017941 */ /* 0x000fea0003800000 */
.L_x_798:
        /* <DEDUP_REMOVED lines=45> */
.L_x_805:
[----:B------:R-:W-:Y:S05]  /*a9f0*/  BSYNC B0 ;  /* 0x0000000000007941 */ /* 0x000fea0003800000 */
.L_x_804:
        /* <DEDUP_REMOVED lines=41> */
.L_x_803:
[----:B------:R-:W-:Y:S05]  /*ac90*/  BSYNC B1 ;  /* 0x0000000000017941 */ /* 0x000fea0003800000 */
.L_x_802:
        /* <DEDUP_REMOVED lines=45> */
.L_x_809:
[----:B------:R-:W-:Y:S05]  /*af70*/  BSYNC B0 ;  /* 0x0000000000007941 */ /* 0x000fea0003800000 */
.L_x_808:
        /* <DEDUP_REMOVED lines=41> */
.L_x_807:
[----:B------:R-:W-:Y:S05]  /*b210*/  BSYNC B1 ;  /* 0x0000000000017941 */ /* 0x000fea0003800000 */
.L_x_806:
        /* <DEDUP_REMOVED lines=45> */
.L_x_813:
[----:B------:R-:W-:Y:S05]  /*b4f0*/  BSYNC B0 ;  /* 0x0000000000007941 */ /* 0x000fea0003800000 */
.L_x_812:
        /* <DEDUP_REMOVED lines=41> */
.L_x_811:
[----:B------:R-:W-:Y:S05]  /*b790*/  BSYNC B1 ;  /* 0x0000000000017941 */ /* 0x000fea0003800000 */
.L_x_810:
        /* <DEDUP_REMOVED lines=45> */
.L_x_817:
[----:B------:R-:W-:Y:S05]  /*ba70*/  BSYNC B0 ;  /* 0x0000000000007941 */ /* 0x000fea0003800000 */
.L_x_816:
        /* <DEDUP_REMOVED lines=41> */
.L_x_815:
[----:B------:R-:W-:Y:S05]  /*bd10*/  BSYNC B1 ;  /* 0x0000000000017941 */ /* 0x000fea0003800000 */
.L_x_814:
[----:B------:R-:W-:-:S04]  /*bd20*/  IADD3 R0, R48, 0x70, RZ ;  /* 0x0000007030007810 */ /* 0x000fc80007ffe0ff */
        /* <DEDUP_REMOVED lines=43> */
.L_x_820:
[----:B------:R-:W-:Y:S05]  /*bfe0*/  BSYNC B0 ;  /* 0x0000000000007941 */ /* 0x000fea0003800000 */
.L_x_819:
        /* <DEDUP_REMOVED lines=42> */
.L_x_787:
        /* <DEDUP_REMOVED lines=17> */
.L_x_822:
[----:B------:R-:W-:Y:S05]  /*c3a0*/  BSYNC B0 ;  /* 0x0000000000007941 */ /* 0x000fea0003800000 */
.L_x_821:
[----:B------:R-:W-:Y:S01]  /*c3b0*/  IMAD R0, R209, -0x80, R24 ;  /* 0xffffff80d1007824 */ /* 0x000fe200078e0218 */
[----:B------:R-:W-:Y:S01]  /*c3c0*/  ISETP.GE.AND P0, PT, R20, c[0x0][0x27c], PT ;  /* 0x00009f0014007a0c */ /* 0x000fe20003f06270 */
[--C-:B-1---5:R-:W-:Y:S01]  /*c3d0*/  IMAD.MOV.U32 R22, RZ, RZ, R13.reuse ;  /* 0x000000ffff167224 */ /* 0x122fe200078e000d */
[--C-:B------:R-:W-:Y:S01]  /*c3e0*/  SHF.R.U64 R21, R12, 0x10, R13.reuse ;  /* 0x000000100c157819 */ /* 0x100fe2000000120d */
[----:B--2---:R-:W-:Y:S01]  /*c3f0*/  IMAD.MOV.U32 R19, RZ, RZ, R14 ;  /* 0x000000ffff137224 */ /* 0x004fe200078e000e */
[----:B------:R-:W-:Y:S01]  /*c400*/  IMNMX R44, R0, 0x80, PT ;  /* 0x00000080002c7817 */ /* 0x000fe20003800200 */
[----:B------:R-:W-:Y:S01]  /*c410*/  IMAD.MOV.U32 R23, RZ, RZ, R12 ;  /* 0x000000ffff177224 */ /* 0x000fe200078e000c */
[----:B------:R-:W-:Y:S01]  /*c420*/  SHF.R.U32.HI R16, RZ, 0x10, R13 ;  /* 0x00000010ff107819 */ /* 0x000fe2000001160d */
[----:B------:R-:W-:Y:S01]  /*c430*/  IMAD.MOV.U32 R18, RZ, RZ, R15 ;  /* 0x000000ffff127224 */ /* 0x000fe200078e000f */
[----:B------:R-:W-:Y:S01]  /*c440*/  ISETP.GE.OR P1, PT, R48, R44, P0 ;  /* 0x0000002c3000720c */ /* 0x000fe20000726670 */
[----:B------:R-:W-:Y:S01]  /*c450*/  IMAD.MOV.U32 R13, RZ, RZ, R9 ;  /* 0x000000ffff0d7224 */ /* 0x000fe200078e0009 */
[--C-:B------:R-:W-:Y:S01]  /*c460*/  SHF.R.U64 R17, R14, 0x10, R15.reuse ;  /* 0x000000100e117819 */ /* 0x100fe2000000120f */
[----:B------:R-:W-:Y:S01]  /*c470*/  IMAD.MOV.U32 R14, RZ, RZ, R8 ;  /* 0x000000ffff0e7224 */ /* 0x000fe200078e0008 */
[----:B------:R-:W-:Y:S01]  /*c480*/  SHF.R.U32.HI R12, RZ, 0x10, R15 ;  /* 0x00000010ff0c7819 */ /* 0x000fe2000001160f */
[----:B------:R-:W-:Y:S01]  /*c490*/  IMAD.MOV.U32 R6, RZ, RZ, R10 ;  /* 0x000000ffff067224 */ /* 0x000fe200078e000a */
[----:B------:R-:W-:-:S04]  /*c4a0*/  DEPBAR.LE SB0, 0x1 ;  /* 0x000080400000791a */ /* 0x000fc80000000000 */
[----:B------:R-:W-:Y:S01]  /*c4b0*/  IMAD.MOV.U32 R5, RZ, RZ, R11 ;  /* 0x000000ffff057224 */ /* 0x000fe200078e000b */
[--C-:B------:R-:W-:Y:S01]  /*c4c0*/  SHF.R.U64 R8, R8, 0x10, R9.reuse ;  /* 0x0000001008087819 */ /* 0x100fe20000001209 */
[----:B------:R-:W-:Y:S01]  /*c4d0*/  BSSY B0, `(.L_x_823) ;  /* 0x0000065000007945 */ /* 0x000fe20003800000 */
[----:B------:R-:W-:Y:S02]  /*c4e0*/  SHF.R.U32.HI R7, RZ, 0x10, R9 ;  /* 0x00000010ff077819 */ /* 0x000fe40000011609 */
[--C-:B------:R-:W-:Y:S02]  /*c4f0*/  SHF.R.U64 R2, R10, 0x10, R11.reuse ;  /* 0x000000100a027819 */ /* 0x100fe4000000120b */
[----:B------:R-:W-:Y:S02]  /*c500*/  SHF.R.U32.HI R0, RZ, 0x10, R11 ;  /* 0x00000010ff007819 */ /* 0x000fe4000001160b */
[----:B------:R-:W-:Y:S02]  /*c510*/  PRMT R39, R23, 0x5410, R21 ;  /* 0x0000541017277816 */ /* 0x000fe40000000015 */
[----:B------:R-:W-:-:S02]  /*c520*/  PRMT R43, R22, 0x5410, R16 ;  /* 0x00005410162b7816 */ /* 0x000fc40000000010 */
        /* <DEDUP_REMOVED lines=9> */
[----:B------:R-:W1:Y:S03]  /*c5c0*/  LDS.128 R12, [R27+0x8100] ;  /* 0x008100001b0c7984 */ /* 0x000e660000000c00 */
        /* <DEDUP_REMOVED lines=26> */
[C---:B------:R-:W-:Y:S01]  /*c770*/  FMUL.FTZ R7, R5.reuse, R2 ;  /* 0x0000000205077220 */ /* 0x040fe20000410000 */
[----:B------:R-:W-:Y:S01]  /*c780*/  LOP3.LUT R9, R38, 0xffff0000, RZ, 0xc0, !PT ;  /* 0xffff000026097812 */ /* 0x000fe200078ec0ff */
[-C--:B------:R-:W-:Y:S01]  /*c790*/  FMUL.FTZ R6, R5, R0.reuse ;  /* 0x0000000005067220 */ /* 0x080fe20000410000 */
[----:B------:R-:W-:Y:S01]  /*c7a0*/  LOP3.LUT R5, R39, 0xffff0000, RZ, 0xc0, !PT ;  /* 0xffff000027057812 */ /* 0x000fe200078ec0ff */
[----:B------:R-:W-:Y:S01]  /*c7b0*/  FFMA.FTZ R33, R16, R0, -R7 ;  /* 0x0000000010217223 */ /* 0x000fe20000010807 */
[----:B------:R-:W-:Y:S01]  /*c7c0*/  SHF.L.U32 R0, R40, 0x10, RZ ;  /* 0x0000001028007819 */ /* 0x000fe200000006ff */
[----:B------:R-:W-:Y:S01]  /*c7d0*/  FMUL.FTZ R8, R12, R9 ;  /* 0x000000090c087220 */ /* 0x000fe20000410000 */
[----:B------:R-:W-:Y:S01]  /*c7e0*/  SHF.L.U32 R14, R10, 0x10, RZ ;  /* 0x000000100a0e7819 */ /* 0x000fe200000006ff */
[----:B------:R-:W-:Y:S01]  /*c7f0*/  FFMA.FTZ R32, R16, R2, R6 ;  /* 0x0000000210207223 */ /* 0x000fe20000010006 */
[----:B------:R-:W-:Y:S01]  /*c800*/  LOP3.LUT R15, R10, 0xffff0000, RZ, 0xc0, !PT ;  /* 0xffff00000a0f7812 */ /* 0x000fe200078ec0ff */
[----:B------:R-:W-:Y:S01]  /*c810*/  IMAD.U32 R2, R43, 0x10000, RZ ;  /* 0x000100002b027824 */ /* 0x000fe200078e00ff */
[----:B------:R-:W-:Y:S01]  /*c820*/  SHF.L.U32 R10, R36, 0x10, RZ ;  /* 0x00000010240a7819 */ /* 0x000fe200000006ff */
[-C--:B------:R-:W-:Y:S01]  /*c830*/  FMUL.FTZ R7, R12, R5.reuse ;  /* 0x000000050c077220 */ /* 0x080fe20000410000 */
[----:B------:R-:W-:Y:S01]  /*c840*/  LOP3.LUT R22, R11, 0xffff0000, RZ, 0xc0, !PT ;  /* 0xffff00000b167812 */ /* 0x000fe200078ec0ff */
[----:B------:R-:W-:Y:S01]  /*c850*/  FFMA.FTZ R31, R17, R5, -R8 ;  /* 0x00000005111f7223 */ /* 0x000fe20000010808 */
[----:B------:R-:W-:Y:S01]  /*c860*/  SHF.L.U32 R8, R41, 0x10, RZ ;  /* 0x0000001029087819 */ /* 0x000fe200000006ff */
[----:B------:R-:W-:-:S02]  /*c870*/  FMUL.FTZ R5, R13, R0 ;  /* 0x000000000d057220 */ /* 0x000fc40000410000 */
[-C--:B------:R-:W-:Y:S02]  /*c880*/  FMUL.FTZ R6, R13, R2.reuse ;  /* 0x000000020d067220 */ /* 0x080fe40000410000 */
[C---:B------:R-:W-:Y:S01]  /*c890*/  FFMA.FTZ R28, R18.reuse, R2, -R5 ;  /* 0x00000002121c7223 */ /* 0x040fe20000010805 */
[C---:B------:R-:W-:Y:S01]  /*c8a0*/  LOP3.LUT R5, R37.reuse, 0xffff0000, RZ, 0xc0, !PT ;  /* 0xffff000025057812 */ /* 0x040fe200078ec0ff */
[----:B------:R-:W-:Y:S02]  /*c8b0*/  IMAD.U32 R2, R37, 0x10000, RZ ;  /* 0x0001000025027824 */ /* 0x000fe400078e00ff */
[----:B------:R-:W-:Y:S01]  /*c8c0*/  FFMA.FTZ R18, R18, R0, R6 ;  /* 0x0000000012127223 */ /* 0x000fe20000010006 */
[----:B------:R-:W-:Y:S01]  /*c8d0*/  LOP3.LUT R0, R36, 0xffff0000, RZ, 0xc0, !PT ;  /* 0xffff000024007812 */ /* 0x000fe200078ec0ff */
[----:B------:R-:W-:Y:S02]  /*c8e0*/  FFMA.FTZ R30, R17, R9, R7 ;  /* 0x00000009111e7223 */ /* 0x000fe40000010007 */
[----:B------:R-:W-:-:S02]  /*c8f0*/  FMUL.FTZ R6, R14, R10 ;  /* 0x0000000a0e067220 */ /* 0x000fc40000410000 */
[-C--:B------:R-:W-:Y:S02]  /*c900*/  FMUL.FTZ R9, R14, R2.reuse ;  /* 0x000000020e097220 */ /* 0x080fe40000410000 */
[----:B------:R-:W-:Y:S01]  /*c910*/  FFMA.FTZ R12, R20, R2, -R6 ;  /* 0x00000002140c7223 */ /* 0x000fe20000010806 */
[----:B------:R-:W-:Y:S01]  /*c920*/  SHF.L.U32 R2, R42, 0x10, RZ ;  /* 0x000000102a027819 */ /* 0x000fe200000006ff */
[C---:B------:R-:W-:Y:S02]  /*c930*/  FMUL.FTZ R7, R15.reuse, R0 ;  /* 0x000000000f077220 */ /* 0x040fe40000410000 */
[----:B------:R-:W-:Y:S02]  /*c940*/  FFMA.FTZ R20, R20, R10, R9 ;  /* 0x0000000a14147223 */ /* 0x000fe40000010009 */
[----:B------:R-:W-:Y:S02]  /*c950*/  FMUL.FTZ R6, R15, R5 ;  /* 0x000000050f067220 */ /* 0x000fe40000410000 */
[----:B------:R-:W-:-:S02]  /*c960*/  FMUL.FTZ R9, R19, R8 ;  /* 0x0000000813097220 */ /* 0x000fc40000410000 */
[C---:B------:R-:W-:Y:S01]  /*c970*/  FFMA.FTZ R14, R21.reuse, R5, -R7 ;  /* 0x00000005150e7223 */ /* 0x040fe20000010807 */
[----:B------:R-:W-:Y:S01]  /*c980*/  LOP3.LUT R5, R42, 0xffff0000, RZ, 0xc0, !PT ;  /* 0xffff00002a057812 */ /* 0x000fe200078ec0ff */
[----:B------:R-:W-:Y:S01]  /*c990*/  FFMA.FTZ R11, R21, R0, R6 ;  /* 0x00000000150b7223 */ /* 0x000fe20000010006 */
[----:B------:R-:W-:Y:S01]  /*c9a0*/  LOP3.LUT R0, R41, 0xffff0000, RZ, 0xc0, !PT ;  /* 0xffff000029007812 */ /* 0x000fe200078ec0ff */
[-C--:B------:R-:W-:Y:S01]  /*c9b0*/  FMUL.FTZ R7, R19, R2.reuse ;  /* 0x0000000213077220 */ /* 0x080fe20000410000 */
[----:B------:R-:W-:Y:S01]  /*c9c0*/  LOP3.LUT R6, R43, 0xffff0000, RZ, 0xc0, !PT ;  /* 0xffff00002b067812 */ /* 0x000fe200078ec0ff */
[----:B------:R-:W-:Y:S01]  /*c9d0*/  FFMA.FTZ R17, R24, R2, -R9 ;  /* 0x0000000218117223 */ /* 0x000fe20000010809 */
        /* <DEDUP_REMOVED lines=8> */
[----:B------:R-:W-:Y:S01]  /*ca60*/  FFMA.FTZ R13, R26, R6, -R10 ;  /* 0x000000061a0d7223 */ /* 0x000fe2000001080a */
        /* <DEDUP_REMOVED lines=11> */
.L_x_824:
[----:B------:R-:W-:Y:S05]  /*cb20*/  BSYNC B0 ;  /* 0x0000000000007941 */ /* 0x000fea0003800000 */
.L_x_823:
        /* <DEDUP_REMOVED lines=21> */
[----:B------:R-:W-:Y:S01]  /*cc80*/  LOP3.LUT R2, R7, R2, RZ, 0x3c, !PT ;  /* 0x0000000207027212 */ /* 0x000fe200078e3cff */
[----:B------:R-:W-:Y:S01]  /*cc90*/  IMAD.U32 R7, R38, 0x10000, RZ ;  /* 0x0001000026077824 */ /* 0x000fe200078e00ff */
        /* <DEDUP_REMOVED lines=13> */
[----:B------:R-:W-:Y:S02]  /*cd70*/  LOP3.LUT R12, R8, 0xffff0000, RZ, 0xc0, !PT ;  /* 0xffff0000080c7812 */ /* 0x000fe400078ec0ff */
[----:B------:R-:W-:Y:S01]  /*cd80*/  SHF.L.U32 R15, R9, 0x10, RZ ;  /* 0x00000010090f7819 */ /* 0x000fe200000006ff */
[-C--:B------:R-:W-:Y:S01]  /*cd90*/  FMUL.FTZ R5, R7, R2.reuse ;  /* 0x0000000207057220 */ /* 0x080fe20000410000 */
[----:B------:R-:W-:Y:S01]  /*cda0*/  LOP3.LUT R22, R9, 0xffff0000, RZ, 0xc0, !PT ;  /* 0xffff000009167812 */ /* 0x000fe200078ec0ff */
[C---:B------:R-:W-:Y:S01]  /*cdb0*/  FMUL.FTZ R8, R0.reuse, R2 ;  /* 0x0000000200087220 */ /* 0x040fe20000410000 */
[----:B------:R-:W-:Y:S01]  /*cdc0*/  LOP3.LUT R2, R39, 0xffff0000, RZ, 0xc0, !PT ;  /* 0xffff000027027812 */ /* 0x000fe200078ec0ff */
[----:B------:R-:W-:Y:S01]  /*cdd0*/  FFMA.FTZ R33, R0, R16, -R5 ;  /* 0x0000001000217223 */ /* 0x000fe20000010805 */
[C---:B------:R-:W-:Y:S01]  /*cde0*/  SHF.L.U32 R20, R13.reuse, 0x10, RZ ;  /* 0x000000100d147819 */ /* 0x040fe200000006ff */
[----:B------:R-:W-:Y:S01]  /*cdf0*/  FMUL.FTZ R9, R6, R12 ;  /* 0x0000000c06097220 */ /* 0x000fe20000410000 */
[----:B------:R-:W-:Y:S01]  /*ce00*/  LOP3.LUT R26, R13, 0xffff0000, RZ, 0xc0, !PT ;  /* 0xffff00000d1a7812 */ /* 0x000fe200078ec0ff */
[----:B------:R-:W-:Y:S01]  /*ce10*/  IMAD.U32 R13, R10, 0x10000, RZ ;  /* 0x000100000a0d7824 */ /* 0x000fe200078e00ff */
[----:B------:R-:W-:Y:S01]  /*ce20*/  SHF.L.U32 R0, R37, 0x10, RZ ;  /* 0x0000001025007819 */ /* 0x000fe200000006ff */
[----:B------:R-:W-:Y:S01]  /*ce30*/  IMAD.U32 R5, R36, 0x10000, RZ ;  /* 0x0001000024057824 */ /* 0x000fe200078e00ff */
[----:B------:R-:W-:Y:S01]  /*ce40*/  LOP3.LUT R10, R10, 0xffff0000, RZ, 0xc0, !PT ;  /* 0xffff00000a0a7812 */ /* 0x000fe200078ec0ff */
[----:B------:R-:W-:Y:S01]  /*ce50*/  FFMA.FTZ R32, R7, R16, R8 ;  /* 0x0000001007207223 */ /* 0x000fe20000010008 */
[----:B------:R-:W-:Y:S01]  /*ce60*/  LOP3.LUT R19, R14, 0xffff0000, RZ, 0xc0, !PT ;  /* 0xffff00000e137812 */ /* 0x000fe200078ec0ff */
[C---:B------:R-:W-:Y:S01]  /*ce70*/  FMUL.FTZ R8, R2.reuse, R12 ;  /* 0x0000000c02087220 */ /* 0x040fe20000410000 */
[----:B------:R-:W-:Y:S01]  /*ce80*/  SHF.L.U32 R14, R11, 0x10, RZ ;  /* 0x000000100b0e7819 */ /* 0x000fe200000006ff */
[-C--:B------:R-:W-:Y:S01]  /*ce90*/  FFMA.FTZ R12, R2, R18.reuse, -R9 ;  /* 0x00000012020c7223 */ /* 0x080fe20000010809 */
[----:B------:R-:W-:Y:S01]  /*cea0*/  LOP3.LUT R9, R36, 0xffff0000, RZ, 0xc0, !PT ;  /* 0xffff000024097812 */ /* 0x000fe200078ec0ff */
[-C--:B------:R-:W-:Y:S01]  /*ceb0*/  FMUL.FTZ R2, R5, R13.reuse ;  /* 0x0000000d05027220 */ /* 0x080fe20000410000 */
[----:B------:R-:W-:Y:S01]  /*cec0*/  LOP3.LUT R21, R11, 0xffff0000, RZ, 0xc0, !PT ;  /* 0xffff00000b157812 */ /* 0x000fe200078ec0ff */
        /* <DEDUP_REMOVED lines=8> */
[C---:B------:R-:W-:Y:S02]  /*cf50*/  FMUL.FTZ R10, R0.reuse, R10 ;  /* 0x0000000a000a7220 */ /* 0x040fe40000410000 */
[----:B------:R-:W-:Y:S02]  /*cf60*/  IMAD.U32 R5, R43, 0x10000, RZ ;  /* 0x000100002b057824 */ /* 0x000fe400078e00ff */
[----:B------:R-:W-:Y:S02]  /*cf70*/  IMAD.U32 R7, R41, 0x10000, RZ ;  /* 0x0001000029077824 */ /* 0x000fe400078e00ff */
[----:B------:R-:W-:Y:S01]  /*cf80*/  FFMA.FTZ R24, R0, R19, -R6 ;  /* 0x0000001300187223 */ /* 0x000fe20000010806 */
[----:B------:R-:W-:Y:S01]  /*cf90*/  SHF.L.U32 R0, R42, 0x10, RZ ;  /* 0x000000102a007819 */ /* 0x000fe200000006ff */
[----:B------:R-:W-:-:S02]  /*cfa0*/  FMUL.FTZ R8, R2, R15 ;  /* 0x0000000f02087220 */ /* 0x000fc40000410000 */
[----:B------:R-:W-:Y:S02]  /*cfb0*/  FFMA.FTZ R19, R9, R19, R10 ;  /* 0x0000001309137223 */ /* 0x000fe4000001000a */
[----:B------:R-:W-:Y:S02]  /*cfc0*/  FMUL.FTZ R6, R5, R15 ;  /* 0x0000000f05067220 */ /* 0x000fe40000410000 */
[----:B------:R-:W-:Y:S02]  /*cfd0*/  FMUL.FTZ R9, R7, R14 ;  /* 0x0000000e07097220 */ /* 0x000fe40000410000 */
[-C--:B------:R-:W-:Y:S01]  /*cfe0*/  FFMA.FTZ R18, R5, R20.reuse, -R8 ;  /* 0x0000001405127223 */ /* 0x080fe20000010808 */
[----:B------:R-:W-:Y:S01]  /*cff0*/  LOP3.LUT R5, R42, 0xffff0000, RZ, 0xc0, !PT ;  /* 0xffff00002a057812 */ /* 0x000fe200078ec0ff */
[----:B------:R-:W-:Y:S01]  /*d000*/  FFMA.FTZ R17, R2, R20, R6 ;  /* 0x0000001402117223 */ /* 0x000fe20000010006 */
[----:B------:R-:W-:Y:S01]  /*d010*/  LOP3.LUT R2, R40, 0xffff0000, RZ, 0xc0, !PT ;  /* 0xffff000028027812 */ /* 0x000fe200078ec0ff */
[C---:B------:R-:W-:Y:S01]  /*d020*/  FMUL.FTZ R8, R0.reuse, R14 ;  /* 0x0000000e00087220 */ /* 0x040fe20000410000 */
[----:B------:R-:W-:Y:S01]  /*d030*/  LOP3.LUT R6, R43, 0xffff0000, RZ, 0xc0, !PT ;  /* 0xffff00002b067812 */ /* 0x000fe200078ec0ff */
[-C--:B------:R-:W-:Y:S01]  /*d040*/  FFMA.FTZ R16, R0, R23.reuse, -R9 ;  /* 0x0000001700107223 */ /* 0x080fe20000010809 */
[----:B------:R-:W-:Y:S01]  /*d050*/  LOP3.LUT R0, R41, 0xffff0000, RZ, 0xc0, !PT ;  /* 0xffff000029007812 */ /* 0x000fe200078ec0ff */
[----:B------:R-:W-:Y:S01]  /*d060*/  FFMA.FTZ R11, R7, R23, R8 ;  /* 0x00000017070b7223 */ /* 0x000fe20000010008 */
[----:B------:R-:W-:Y:S01]  /*d070*/  F2FP.BF16.PACK_AB R14, R24, R28 ;  /* 0x0000001c180e723e */ /* 0x000fe200000010ff */
[----:B------:R-:W-:-:S02]  /*d080*/  FMUL.FTZ R10, R2, R22 ;  /* 0x00000016020a7220 */ /* 0x000fc40000410000 */
[-C--:B------:R-:W-:Y:S02]  /*d090*/  FMUL.FTZ R8, R0, R21.reuse ;  /* 0x0000001500087220 */ /* 0x080fe40000410000 */
[C---:B------:R-:W-:Y:S02]  /*d0a0*/  FMUL.FTZ R9, R6.reuse, R22 ;  /* 0x0000001606097220 */ /* 0x040fe40000410000 */
[----:B------:R-:W-:Y:S02]  /*d0b0*/  FMUL.FTZ R7, R5, R21 ;  /* 0x0000001505077220 */ /* 0x000fe40000410000 */
[----:B------:R-:W-:Y:S01]  /*d0c0*/  FFMA.FTZ R13, R6, R26, -R10 ;  /* 0x0000001a060d7223 */ /* 0x000fe2000001080a */
[----:B------:R-:W-:Y:S01]  /*d0d0*/  F2FP.BF16.PACK_AB R10, R19, R27 ;  /* 0x0000001b130a723e */ /* 0x000fe200000010ff */
[-C--:B------:R-:W-:Y:S01]  /*d0e0*/  FFMA.FTZ R15, R5, R25.reuse, -R8 ;  /* 0x00000019050f7223 */ /* 0x080fe20000010808 */
        /* <DEDUP_REMOVED lines=9> */
.L_x_826:
[----:B------:R-:W-:Y:S05]  /*d180*/  BSYNC B0 ;  /* 0x0000000000007941 */ /* 0x000fea0003800000 */
.L_x_825:
        /* <DEDUP_REMOVED lines=101> */
.L_x_828:
[----:B------:R-:W-:Y:S05]  /*d7e0*/  BSYNC B0 ;  /* 0x0000000000007941 */ /* 0x000fea0003800000 */
.L_x_827:
        /* <DEDUP_REMOVED lines=101> */
.L_x_830:
[----:B------:R-:W-:Y:S05]  /*de40*/  BSYNC B0 ;  /* 0x0000000000007941 */ /* 0x000fea0003800000 */
.L_x_829:
[----:B------:R-:W-:Y:S01]  /*de50*/  IADD3 R0, R48, 0x40, RZ ;  /* 0x0000004030007810 */ /* 0x000fe20007ffe0ff */
[----:B------:R-:W-:Y:S03]  /*de60*/  BSSY B0, `(.L_x_831) ;  /* 0x0000064000007945 */ /* 0x000fe60003800000 */
[----:B------:R-:W-:-:S13]  /*de70*/  ISETP.GE.OR P1, PT, R0, R44, P0 ;  /* 0x0000002c0000720c */ /* 0x000fda0000726670 */
[----:B------:R-:W-:Y:S05]  /*de80*/  @P1 BRA `(.L_x_832) ;  /* 0x0000061000001947 */ /* 0x000fea0003800000 */
[----:B------:R-:W-:Y:S01]  /*de90*/  SHF.R.S32.HI R2, RZ, 0x1f, R0 ;  /* 0x0000001fff027819 */ /* 0x000fe20000011400 */
[----:B-1----:R-:W-:Y:S02]  /*dea0*/  IMAD.MOV.U32 R9, RZ, RZ, c[0x0][0x27c] ;  /* 0x00009f00ff097624 */ /* 0x002fe400078e00ff */
[----:B------:R-:W-:Y:S01]  /*deb0*/  IMAD.SHL.U32 R5, R0, 0x40, RZ ;  /* 0x0000004000057824 */ /* 0x000fe200078e00ff */
[----:B------:R-:W-:Y:S02]  /*dec0*/  LEA.HI R2, R2, R0, RZ, 0x3 ;  /* 0x0000000002027211 */ /* 0x000fe400078f18ff */
[----:B------:R-:W-:Y:S02]  /*ded0*/  LEA.HI R9, R9, R49, RZ, 0x1d ;  /* 0x0000003109097211 */ /* 0x000fe400078fe8ff */
[----:B------:R-:W-:Y:S02]  /*dee0*/  LOP3.LUT R0, R5, 0x1c0, RZ, 0xc0, !PT ;  /* 0x000001c005007812 */ /* 0x000fe400078ec0ff */
[----:B------:R-:W-:Y:S01]  /*def0*/  SHF.L.U32 R5, R2, 0x6, RZ ;  /* 0x0000000602057819 */ /* 0x000fe200000006ff */
[----:B------:R-:W-:Y:S01]  /*df00*/  IMAD.SHL.U32 R7, R9, 0x8, RZ ;  /* 0x0000000809077824 */ /* 0x000fe200078e00ff */
[----:B------:R-:W-:-:S02]  /*df10*/  SHF.R.S32.HI R10, RZ, 0x1f, R9 ;  /* 0x0000001fff0a7819 */ /* 0x000fc40000011409 */
[----:B------:R-:W-:Y:S02]  /*df20*/  LOP3.LUT R6, R5, 0xfffffe00, RZ, 0xc0, !PT ;  /* 0xfffffe0005067812 */ /* 0x000fe400078ec0ff */
[----:B------:R-:W-:Y:S02]  /*df30*/  LEA.HI R5, R10, R9, RZ, 0x3 ;  /* 0x000000090a057211 */ /* 0x000fe400078f18ff */
[C---:B------:R-:W-:Y:S02]  /*df40*/  LOP3.LUT R8, R0.reuse, 0x38, R34, 0xf8, !PT ;  /* 0x0000003800087812 */ /* 0x040fe400078ef822 */
[----:B------:R-:W-:Y:S02]  /*df50*/  SHF.R.U32.HI R2, RZ, 0x3, R0 ;  /* 0x00000003ff027819 */ /* 0x000fe40000011600 */
[----:B------:R-:W-:Y:S01]  /*df60*/  LOP3.LUT R7, R0, 0x38, R7, 0xf8, !PT ;  /* 0x0000003800077812 */ /* 0x000fe200078ef807 */
[----:B------:R-:W-:Y:S01]  /*df70*/  IMAD.SHL.U32 R0, R5, 0x400, RZ ;  /* 0x0000040005007824 */ /* 0x000fe200078e00ff */
[----:B------:R-:W-:-:S02]  /*df80*/  LOP3.LUT R8, R6, R8, R2, 0xf6, !PT ;  /* 0x0000000806087212 */ /* 0x000fc400078ef602 */
[----:B------:R-:W-:Y:S01]  /*df90*/  LOP3.LUT R2, R7, R2, RZ, 0x3c, !PT ;  /* 0x0000000207027212 */ /* 0x000fe200078e3cff */
[----:B------:R-:W-:Y:S01]  /*dfa0*/  IMAD.U32 R7, R38, 0x10000, RZ ;  /* 0x0001000026077824 */ /* 0x000fe200078e00ff */
[----:B------:R-:W-:Y:S02]  /*dfb0*/  LOP3.LUT R0, R0, 0x7fffe000, RZ, 0xc0, !PT ;  /* 0x7fffe00000007812 */ /* 0x000fe400078ec0ff */
[----:B------:R-:W-:Y:S02]  /*dfc0*/  SHF.L.U32 R31, R8, 0x1, RZ ;  /* 0x00000001081f7819 */ /* 0x000fe400000006ff */
[----:B------:R-:W-:Y:S02]  /*dfd0*/  IADD3 R0, R2, R0, R6 ;  /* 0x0000000002007210 */ /* 0x000fe40007ffe006 */
[----:B------:R-:W-:Y:S01]  /*dfe0*/  LOP3.LUT R6, R38, 0xffff0000, RZ, 0xc0, !PT ;  /* 0xffff000026067812 */ /* 0x000fe200078ec0ff */
        /* <DEDUP_REMOVED lines=75> */
.L_x_832:
[----:B------:R-:W-:Y:S05]  /*e4a0*/  BSYNC B0 ;  /* 0x0000000000007941 */ /* 0x000fea0003800000 */
.L_x_831:
        /* <DEDUP_REMOVED lines=101> */
.L_x_834:
[----:B------:R-:W-:Y:S05]  /*eb00*/  BSYNC B0 ;  /* 0x0000000000007941 */ /* 0x000fea0003800000 */
.L_x_833:
        /* <DEDUP_REMOVED lines=101> */
.L_x_836:
[----:B------:R-:W-:Y:S05]  /*f160*/  BSYNC B0 ;  /* 0x0000000000007941 */ /* 0x000fea0003800000 */
.L_x_835:
[----:B------:R-:W-:-:S04]  /*f170*/  IADD3 R2, R48, 0x70, RZ ;  /* 0x0000007030027810 */ /* 0x000fc80007ffe0ff */
[----:B------:R-:W-:-:S13]  /*f180*/  ISETP.GE.OR P0, PT, R2, R44, P0 ;  /* 0x0000002c0200720c */ /* 0x000fda0000706670 */
[----:B------:R-:W-:Y:S05]  /*f190*/  @P0 BRA `(.L_x_818) ;  /* 0x0000061000000947 */ /* 0x000fea0003800000 */
[----:B------:R-:W-:Y:S01]  /*f1a0*/  SHF.R.S32.HI R5, RZ, 0x1f, R2 ;  /* 0x0000001fff057819 */ /* 0x000fe20000011402 */
[----:B-1----:R-:W-:Y:S02]  /*f1b0*/  IMAD.MOV.U32 R9, RZ, RZ, c[0x0][0x27c] ;  /* 0x00009f00ff097624 */ /* 0x002fe400078e00ff */
[----:B------:R-:W-:Y:S01]  /*f1c0*/  IMAD.SHL.U32 R0, R2, 0x40, RZ ;  /* 0x0000004002007824 */ /* 0x000fe200078e00ff */
[----:B------:R-:W-:Y:S02]  /*f1d0*/  LEA.HI R2, R5, R2, RZ, 0x3 ;  /* 0x0000000205027211 */ /* 0x000fe400078f18ff */
[----:B------:R-:W-:Y:S02]  /*f1e0*/  LEA.HI R9, R9, R49, RZ, 0x1d ;  /* 0x0000003109097211 */ /* 0x000fe400078fe8ff */
[----:B------:R-:W-:Y:S02]  /*f1f0*/  SHF.L.U32 R5, R2, 0x6, RZ ;  /* 0x0000000602057819 */ /* 0x000fe400000006ff */
[----:B------:R-:W-:Y:S01]  /*f200*/  SHF.R.S32.HI R10, RZ, 0x1f, R9 ;  /* 0x0000001fff0a7819 */ /* 0x000fe20000011409 */
[----:B------:R-:W-:Y:S01]  /*f210*/  IMAD.SHL.U32 R7, R9, 0x8, RZ ;  /* 0x0000000809077824 */ /* 0x000fe200078e00ff */
[----:B------:R-:W-:-:S02]  /*f220*/  LOP3.LUT R6, R5, 0xfffffe00, RZ, 0xc0, !PT ;  /* 0xfffffe0005067812 */ /* 0x000fc400078ec0ff */
[----:B------:R-:W-:Y:S02]  /*f230*/  LOP3.LUT R0, R0, 0x1c0, RZ, 0xc0, !PT ;  /* 0x000001c000007812 */ /* 0x000fe400078ec0ff */
[----:B------:R-:W-:Y:S02]  /*f240*/  LEA.HI R5, R10, R9, RZ, 0x3 ;  /* 0x000000090a057211 */ /* 0x000fe400078f18ff */
[C---:B------:R-:W-:Y:S02]  /*f250*/  LOP3.LUT R8, R0.reuse, 0x38, R34, 0xf8, !PT ;  /* 0x0000003800087812 */ /* 0x040fe400078ef822 */
[----:B------:R-:W-:Y:S02]  /*f260*/  SHF.R.U32.HI R2, RZ, 0x3, R0 ;  /* 0x00000003ff027819 */ /* 0x000fe40000011600 */
[----:B------:R-:W-:Y:S01]  /*f270*/  LOP3.LUT R7, R0, 0x38, R7, 0xf8, !PT ;  /* 0x0000003800077812 */ /* 0x000fe200078ef807 */
[----:B------:R-:W-:Y:S01]  /*f280*/  IMAD.SHL.U32 R0, R5, 0x400, RZ ;  /* 0x0000040005007824 */ /* 0x000fe200078e00ff */
[----:B------:R-:W-:-:S02]  /*f290*/  LOP3.LUT R8, R6, R8, R2, 0xf6, !PT ;  /* 0x0000000806087212 */ /* 0x000fc400078ef602 */
        /* <DEDUP_REMOVED lines=15> */
[C---:B--2---:R-:W-:Y:S02]  /*f390*/  SHF.L.U32 R5, R10.reuse, 0x10, RZ ;  /* 0x000000100a057819 */ /* 0x044fe400000006ff */
[----:B------:R-:W-:-:S02]  /*f3a0*/  LOP3.LUT R7, R10, 0xffff0000, RZ, 0xc0, !PT ;  /* 0xffff00000a077812 */ /* 0x000fc400078ec0ff */
[----:B------:R-:W-:Y:S01]  /*f3b0*/  LOP3.LUT R16, R14, 0xffff0000, RZ, 0xc0, !PT ;  /* 0xffff00000e107812 */ /* 0x000fe200078ec0ff */
[-C--:B------:R-:W-:Y:S01]  /*f3c0*/  FMUL.FTZ R6, R12, R5.reuse ;  /* 0x000000050c067220 */ /* 0x080fe20000410000 */
[C---:B------:R-:W-:Y:S01]  /*f3d0*/  SHF.L.U32 R24, R15.reuse, 0x10, RZ ;  /* 0x000000100f187819 */ /* 0x040fe200000006ff */
[C---:B------:R-:W-:Y:S01]  /*f3e0*/  FMUL.FTZ R5, R2.reuse, R5 ;  /* 0x0000000502057220 */ /* 0x040fe20000410000 */
[----:B------:R-:W-:Y:S01]  /*f3f0*/  LOP3.LUT R25, R15, 0xffff0000, RZ, 0xc0, !PT ;  /* 0xffff00000f197812 */ /* 0x000fe200078ec0ff */
[-C--:B------:R-:W-:Y:S01]  /*f400*/  FFMA.FTZ R34, R2, R13.reuse, -R6 ;  /* 0x0000000d02227223 */ /* 0x080fe20000010806 */
[----:B------:R-:W-:Y:S01]  /*f410*/  LOP3.LUT R2, R37, 0xffff0000, RZ, 0xc0, !PT ;  /* 0xffff000025027812 */ /* 0x000fe200078ec0ff */
[C---:B------:R-:W-:Y:S01]  /*f420*/  IMAD.U32 R14, R8.reuse, 0x10000, RZ ;  /* 0x00010000080e7824 */ /* 0x040fe200078e00ff */
[----:B------:R-:W-:Y:S01]  /*f430*/  LOP3.LUT R15, R8, 0xffff0000, RZ, 0xc0, !PT ;  /* 0xffff0000080f7812 */ /* 0x000fe200078ec0ff */
[----:B------:R-:W-:Y:S01]  /*f440*/  FFMA.FTZ R33, R12, R13, R5 ;  /* 0x0000000d0c217223 */ /* 0x000fe20000010005 */
[----:B------:R-:W-:Y:S01]  /*f450*/  SHF.L.U32 R5, R39, 0x10, RZ ;  /* 0x0000001027057819 */ /* 0x000fe200000006ff */
[-C--:B------:R-:W-:Y:S01]  /*f460*/  FMUL.FTZ R8, R0, R7.reuse ;  /* 0x0000000700087220 */ /* 0x080fe20000410000 */
[C---:B------:R-:W-:Y:S01]  /*f470*/  SHF.L.U32 R19, R9.reuse, 0x10, RZ ;  /* 0x0000001009137819 */ /* 0x040fe200000006ff */
[----:B------:R-:W-:Y:S01]  /*f480*/  IMAD.U32 R6, R38, 0x10000, RZ ;  /* 0x0001000026067824 */ /* 0x000fe200078e00ff */
[----:B------:R-:W-:Y:S01]  /*f490*/  LOP3.LUT R23, R9, 0xffff0000, RZ, 0xc0, !PT ;  /* 0xffff000009177812 */ /* 0x000fe200078ec0ff */
[----:B------:R-:W-:Y:S01]  /*f4a0*/  FMUL.FTZ R7, R2, R7 ;  /* 0x0000000702077220 */ /* 0x000fe20000410000 */
[----:B------:R-:W-:Y:S01]  /*f4b0*/  LOP3.LUT R9, R38, 0xffff0000, RZ, 0xc0, !PT ;  /* 0xffff000026097812 */ /* 0x000fe200078ec0ff */
[----:B------:R-:W-:Y:S01]  /*f4c0*/  FFMA.FTZ R31, R2, R16, -R8 ;  /* 0x00000010021f7223 */ /* 0x000fe20000010808 */
[C---:B------:R-:W-:Y:S01]  /*f4d0*/  SHF.L.U32 R18, R11.reuse, 0x10, RZ ;  /* 0x000000100b127819 */ /* 0x040fe200000006ff */
        /* <DEDUP_REMOVED lines=10> */
[C---:B------:R-:W-:Y:S02]  /*f580*/  FMUL.FTZ R10, R0.reuse, R15 ;  /* 0x0000000f000a7220 */ /* 0x040fe40000410000 */
        /* <DEDUP_REMOVED lines=17> */
[----:B------:R-:W-:-:S02]  /*f6a0*/  FFMA.FTZ R11, R7, R24, R8 ;  /* 0x00000018070b7223 */ /* 0x000fc40000010008 */
[-C--:B------:R-:W-:Y:S02]  /*f6b0*/  FMUL.FTZ R10, R2, R23.reuse ;  /* 0x00000017020a7220 */ /* 0x080fe40000410000 */
[-C--:B------:R-:W-:Y:S02]  /*f6c0*/  FMUL.FTZ R8, R0, R22.reuse ;  /* 0x0000001600087220 */ /* 0x080fe40000410000 */
[C---:B------:R-:W-:Y:S02]  /*f6d0*/  FMUL.FTZ R9, R6.reuse, R23 ;  /* 0x0000001706097220 */ /* 0x040fe40000410000 */
[----:B------:R-:W-:Y:S02]  /*f6e0*/  FMUL.FTZ R7, R5, R22 ;  /* 0x0000001605077220 */ /* 0x000fe40000410000 */
[-C--:B------:R-:W-:Y:S01]  /*f6f0*/  FFMA.FTZ R13, R6, R26.reuse, -R10 ;  /* 0x0000001a060d7223 */ /* 0x080fe2000001080a */
        /* <DEDUP_REMOVED lines=11> */
.L_x_818:
[----:B------:R-:W-:Y:S05]  /*f7b0*/  BSYNC B2 ;  /* 0x0000000000027941 */ /* 0x000fea0003800000 */
.L_x_786:
[----:B------:R-:W-:Y:S01]  /*f7c0*/  SHF.R.S32.HI R7, RZ, 0x4, R47 ;  /* 0x00000004ff077819 */ /* 0x000fe2000001142f */
[----:B------:R-:W-:Y:S01]  /*f7d0*/  IMAD.SHL.U32 R5, R49, 0x40, RZ ;  /* 0x0000004031057824 */ /* 0x000fe200078e00ff */
[----:B------:R-:W-:-:S04]  /*f7e0*/  DEPBAR.LE SB0, 0x0 ;  /* 0x000080000000791a */ /* 0x000fc80000000000 */
[----:B------:R-:W-:Y:S01]  /*f7f0*/  LEA.HI R0, R47, R7, RZ, 0x1 ;  /* 0x000000072f007211 */ /* 0x000fe200078f08ff */
[----:B------:R-:W-:Y:S01]  /*f800*/  IMAD.SHL.U32 R2, R45, 0x40, RZ ;  /* 0x000000402d027824 */ /* 0x000fe200078e00ff */
[----:B------:R-:W-:Y:S01]  /*f810*/  LEA.HI R159, R159, R212, RZ, 0x5 ;  /* 0x000000d49f9f7211 */ /* 0x000fe200078f28ff */
[----:B-1----:R-:W-:Y:S01]  /*f820*/  IMAD.SHL.U32 R9, R48, 0x8, RZ ;  /* 0x0000000830097824 */ /* 0x002fe200078e00ff */
[----:B------:R-:W-:Y:S01]  /*f830*/  LOP3.LUT R0, R0, 0xfffffffe, RZ, 0xc0, !PT ;  /* 0xfffffffe00007812 */ /* 0x000fe200078ec0ff */
[----:B------:R-:W-:Y:S01]  /*f840*/  IMAD.MOV.U32 R160, RZ, RZ, 0x5 ;  /* 0x00000005ffa07424 */ /* 0x000fe200078e00ff */
[----:B------:R-:W-:Y:S01]  /*f850*/  LOP3.LUT R2, R2, 0x1c0, RZ, 0xc0, !PT ;  /* 0x000001c002027812 */ /* 0x000fe200078ec0ff */
[----:B------:R-:W-:Y:S01]  /*f860*/  IMAD R158, R50, -0x40, R204 ;  /* 0xffffffc0329e7824 */ /* 0x000fe200078e02cc */
[----:B------:R-:W-:Y:S01]  /*f870*/  BAR.SYNC.DEFER_BLOCKING 0x0 ;  /* 0x0000000000007b1d */ /* 0x000fe20000010000 */
[----:B------:R-:W-:Y:S01]  /*f880*/  IMAD.IADD R7, R7, 0x1, -R0 ;  /* 0x0000000107077824 */ /* 0x000fe200078e0a00 */
[----:B------:R-:W-:Y:S01]  /*f890*/  LOP3.LUT R0, R5, 0x1c0, RZ, 0xc0, !PT ;  /* 0x000001c005007812 */ /* 0x000fe200078ec0ff */
[----:B------:R-:W-:Y:S01]  /*f8a0*/  IMAD.SHL.U32 R247, R247, 0x2, RZ ;  /* 0x00000002f7f77824 */ /* 0x000fe200078e00ff */
[----:B------:R-:W-:Y:S01]  /*f8b0*/  LOP3.LUT P1, RZ, R49, 0x2, RZ, 0xc0, !PT ;  /* 0x0000000231ff7812 */ /* 0x000fe2000782c0ff */
[----:B------:R-:W-:Y:S01]  /*f8c0*/  IMAD.SHL.U32 R5, R7, 0x8, RZ ;  /* 0x0000000807057824 */ /* 0x000fe200078e00ff */
[----:B------:R-:W-:-:S02]  /*f8d0*/  LOP3.LUT R9, R0, 0x8, R9, 0xf8, !PT ;  /* 0x0000000800097812 */ /* 0x000fc400078ef809 */
[----:B------:R-:W-:Y:S01]  /*f8e0*/  SHF.R.U32.HI R6, RZ, 0x3, R0 ;  /* 0x00000003ff067819 */ /* 0x000fe20000011600 */
[----:B------:R-:W-:Y:S01]  /*f8f0*/  IMAD.SHL.U32 R0, R159, 0x20, RZ ;  /* 0x000000209f007824 */ /* 0x000fe200078e00ff */
[----:B------:R-:W-:Y:S01]  /*f900*/  LOP3.LUT R8, R2, 0x8, R5, 0xf8, !PT ;  /* 0x0000000802087812 */ /* 0x000fe200078ef805 */
[----:B------:R-:W-:Y:S01]  /*f910*/  IMAD.SHL.U32 R5, R46, 0x40, RZ ;  /* 0x000000402e057824 */ /* 0x000fe200078e00ff */
[----:B------:R-:W-:Y:S02]  /*f920*/  SHF.R.U32.HI R2, RZ, 0x3, R2 ;  /* 0x00000003ff027819 */ /* 0x000fe40000011602 */
[----:B------:R-:W-:Y:S02]  /*f930*/  LOP3.LUT R6, R9, R6, RZ, 0x3c, !PT ;  /* 0x0000000609067212 */ /* 0x000fe400078e3cff */
[----:B------:R-:W-:Y:S02]  /*f940*/  LOP3.LUT R157, R8, R2, RZ, 0x3c, !PT ;  /* 0x00000002089d7212 */ /* 0x000fe400078e3cff */
[----:B------:R-:W-:-:S02]  /*f950*/  LOP3.LUT R156, R5, 0xfffffe00, RZ, 0xc0, !PT ;  /* 0xfffffe00059c7812 */ /* 0x000fc400078ec0ff */
[----:B------:R-:W-:Y:S01]  /*f960*/  LOP3.LUT R2, R0, 0x7ffffc00, RZ, 0xc0, !PT ;  /* 0x7ffffc0000027812 */ /* 0x000fe200078ec0ff */
[----:B------:R-:W-:Y:S02]  /*f970*/  IMAD R0, R7, 0x200, R6 ;  /* 0x0000020007007824 */ /* 0x000fe400078e0206 */
[----:B------:R-:W-:Y:S01]  /*f980*/  IMAD.WIDE.U32 R6, R50, c[0x0][0x208], RZ ;  /* 0x0000820032067a25 */ /* 0x000fe200078e00ff */
[----:B------:R-:W-:-:S03]  /*f990*/  IADD3 R2, R157, R156, R2 ;  /* 0x0000009c9d027210 */ /* 0x000fc60007ffe002 */
[----:B------:R-:W-:Y:S02]  /*f9a0*/  IMAD.SHL.U32 R171, R0, 0x2, RZ ;  /* 0x0000000200ab7824 */ /* 0x000fe400078e00ff */
[----:B------:R-:W-:Y:S02]  /*f9b0*/  IMAD.SHL.U32 R234, R2, 0x2, RZ ;  /* 0x0000000202ea7824 */ /* 0x000fe400078e00ff */
[----:B------:R-:W-:Y:S01]  /*f9c0*/  IMAD R0, R51, c[0x0][0x208], RZ ;  /* 0x0000820033007a24 */ /* 0x000fe200078e02ff */
[----:B------:R-:W-:Y:S01]  /*f9d0*/  LDSM.16.M88.4 R24, [R171+0x5100] ;  /* 0x00510000ab18783b */ /* 0x000fe20000000200 */
[----:B------:R-:W-:Y:S01]  /*f9e0*/  IADD3 R238, R171, 0x4120, RZ ;  /* 0x00004120abee7810 */ /* 0x000fe20007ffe0ff */
[----:B------:R-:W-:Y:S02]  /*f9f0*/  IMAD R236, R4, 0x2, R234 ;  /* 0x0000000204ec7824 */ /* 0x000fe400078e02ea */
[----:B------:R-:W1:Y:S01]  /*fa00*/  LDSM.16.M88.4 R8, [R234+0xa100] ;  /* 0x00a10000ea08783b */ /* 0x000e620000000200 */
[----:B------:R-:W-:Y:S01]  /*fa10*/  IMAD R2, R50, c[0x0][0x20c], R0 ;  /* 0x0000830032027a24 */ /* 0x000fe200078e0200 */
[----:B------:R-:W-:Y:S01]  /*fa20*/  LEA R0, P0, R6, R54, 0x6 ;  /* 0x0000003606007211 */ /* 0x000fe200078030ff */
[----:B------:R-:W-:Y:S01]  /*fa30*/  IMAD R235, R3, 0x2, R234 ;  /* 0x0000000203eb7824 */ /* 0x000fe200078e02ea */
[----:B------:R-:W2:Y:S01]  /*fa40*/  LDSM.16.M88.4 R12, [R234+0x8100] ;  /* 0x00810000ea0c783b */ /* 0x000ea20000000200 */
[----:B------:R-:W-:Y:S01]  /*fa50*/  IMAD.IADD R5, R7, 0x1, R2 ;  /* 0x0000000107057824 */ /* 0x000fe200078e0202 */
[----:B------:R-:W-:Y:S01]  /*fa60*/  IADD3 R2, R171, 0x4100, RZ ;  /* 0x00004100ab027810 */ /* 0x000fe20007ffe0ff */
[----:B------:R-:W-:Y:S01]  /*fa70*/  IMAD R237, R3, 0x2, R236 ;  /* 0x0000000203ed7824 */ /* 0x000fe200078e02ec */
[----:B------:R-:W3:Y:S01]  /*fa80*/  LDSM.16.M88.4 R20, [R171+0x4100] ;  /* 0x00410000ab14783b */ /* 0x000ee20000000200 */
[----:B------:R-:W-:Y:S01]  /*fa90*/  IMAD R239, R4, 0x2, R235 ;  /* 0x0000000204ef7824 */ /* 0x000fe200078e02eb */
[----:B------:R-:W-:Y:S01]  /*faa0*/  @P1 IADD3 R238, R2, -0x20, RZ ;  /* 0xffffffe002ee1810 */ /* 0x000fe20007ffe0ff */
[----:B------:R-:W-:Y:S01]  /*fab0*/  IMAD.MOV.U32 R2, RZ, RZ, c[0x0][0x208] ;  /* 0x00008200ff027624 */ /* 0x000fe200078e00ff */
[----:B------:R-:W4:Y:S01]  /*fac0*/  LDSM.16.M88.4 R16, [R171+0x4900] ;  /* 0x00490000ab10783b */ /* 0x000f220000000200 */
[----:B------:R-:W-:-:S02]  /*fad0*/  LEA.HI.X R6, R6, R52, R5, 0x6, P0 ;  /* 0x0000003406067211 */ /* 0x000fc400000f3405 */
[----:B------:R-:W-:Y:S01]  /*fae0*/  IADD3 R246, R238, 0x800, RZ ;  /* 0x00000800eef67810 */ /* 0x000fe20007ffe0ff */
[----:B------:R-:W3:Y:S01]  /*faf0*/  LDSM.16.M88.4 R28, [R171+0x5900] ;  /* 0x00590000ab1c783b */ /* 0x000ee20000000200 */
[----:B------:R-:W-:Y:S02]  /*fb00*/  SHF.L.U64.HI R51, R2, R160, c[0x0][0x20c] ;  /* 0x0000830002337619 */ /* 0x000fe400000102a0 */
[C---:B------:R-:W-:Y:S01]  /*fb10*/  IADD3 R245, R238.reuse, 0x1000, RZ ;  /* 0x00001000eef57810 */ /* 0x040fe20007ffe0ff */
[----:B------:R-:W-:Y:S01]  /*fb20*/  LDSM.16.M88.4 R40, [R238] ;  /* 0x00000000ee28783b */ /* 0x000fe20000000200 */
[C---:B------:R-:W-:Y:S02]  /*fb30*/  IADD3 R244, R238.reuse, 0x1800, RZ ;  /* 0x00001800eef47810 */ /* 0x040fe40007ffe0ff */
[C---:B------:R-:W-:Y:S01]  /*fb40*/  IADD3 R243, R238.reuse, 0x2000, RZ ;  /* 0x00002000eef37810 */ /* 0x040fe20007ffe0ff */
[----:B------:R-:W-:Y:S01]  /*fb50*/  LDSM.16.M88.4 R32, [R238+0x1000] ;  /* 0x00100000ee20783b */ /* 0x000fe20000000200 */
[----:B------:R-:W-:-:S02]  /*fb60*/  IADD3 R242, R238, 0x2800, RZ ;  /* 0x00002800eef27810 */ /* 0x000fc40007ffe0ff */
[C---:B------:R-:W-:Y:S01]  /*fb70*/  IADD3 R241, R238.reuse, 0x3000, RZ ;  /* 0x00003000eef17810 */ /* 0x040fe20007ffe0ff */
[----:B------:R-:W-:Y:S01]  /*fb80*/  LDSM.16.M88.4 R36, [R238+0x800] ;  /* 0x00080000ee24783b */ /* 0x000fe20000000200 */
[----:B------:R-:W-:-:S03]  /*fb90*/  IADD3 R240, R238, 0x3800, RZ ;  /* 0x00003800eef07810 */ /* 0x000fc60007ffe0ff */
[----:B------:R-:W-:Y:S01]  /*fba0*/  STL [R1+0x54], R51 ;  /* 0x0000543301007387 */ /* 0x000fe20000100800 */
[-C--:B-1----:R-:W-:Y:S08]  /*fbb0*/  HMMA.16816.F32.BF16 R64, R8, R24.reuse, RZ ;  /* 0x000000180840723c */ /* 0x082ff000000418ff */
[----:B--2---:R-:W-:Y:S07]  /*fbc0*/  HMMA.16816.F32.BF16 R88, R12, R24, RZ ;  /* 0x000000180c58723c */ /* 0x004fee00000418ff */
[----:B------:R-:W-:Y:S01]  /*fbd0*/  IMAD.SHL.U32 R24, R2, 0x20, RZ ;  /* 0x0000002002187824 */ /* 0x000fe200078e00ff */
[C---:B---3--:R-:W-:Y:S08]  /*fbe0*/  HMMA.16816.F32.BF16 R60, R8.reuse, R20, RZ ;  /* 0x00000014083c723c */ /* 0x048ff000000418ff */
[C---:B----4-:R-:W-:Y:S08]  /*fbf0*/  HMMA.16816.F32.BF16 R44, R8.reuse, R16, RZ ;  /* 0x00000010082c723c */ /* 0x050ff000000418ff */
[C---:B------:R-:W-:Y:S08]  /*fc00*/  HMMA.16816.F32.BF16 R68, R8.reuse, R28, RZ ;  /* 0x0000001c0844723c */ /* 0x040ff000000418ff */
[C---:B------:R-:W-:Y:S08]  /*fc10*/  HMMA.16816.F32.BF16 R72, R8.reuse, R22, RZ ;  /* 0x000000160848723c */ /* 0x040ff000000418ff */
[C---:B------:R-:W-:Y:S08]  /*fc20*/  HMMA.16816.F32.BF16 R76, R8.reuse, R18, RZ ;  /* 0x00000012084c723c */ /* 0x040ff000000418ff */
[C---:B------:R-:W-:Y:S08]  /*fc30*/  HMMA.16816.F32.BF16 R92, R8.reuse, R26, RZ ;  /* 0x0000001a085c723c */ /* 0x040ff000000418ff */
[----:B------:R-:W-:Y:S07]  /*fc40*/  HMMA.16816.F32.BF16 R104, R8, R30, RZ ;  /* 0x0000001e0868723c */ /* 0x000fee00000418ff */
[C---:B------:R-:W-:Y:S01]  /*fc50*/  LEA R10, P0, R0.reuse, c[0x0][0x1f8], 0x1 ;  /* 0x00007e00000a7a11 */ /* 0x040fe200078008ff */
[----:B------:R-:W-:Y:S03]  /*fc60*/  HMMA.16816.F32.BF16 R112, R12, R22, RZ ;  /* 0x000000160c70723c */ /* 0x000fe600000418ff */
[----:B------:R-:W-:Y:S01]  /*fc70*/  LEA.HI.X R11, R0, c[0x0][0x1fc], R6, 0x1, P0 ;  /* 0x00007f00000b7a11 */ /* 0x000fe200000f0c06 */
[----:B------:R-:W-:Y:S01]  /*fc80*/  IMAD.IADD R0, R158, 0x1, -R48 ;  /* 0x000000019e007824 */ /* 0x000fe200078e0a30 */
[----:B------:R-:W-:-:S02]  /*fc90*/  IADD3 R8, P1, R24, R10, RZ ;  /* 0x0000000a18087210 */ /* 0x000fc40007f3e0ff */
[C---:B------:R-:W-:Y:S01]  /*fca0*/  IADD3 R5, P0, R24.reuse, 0x80, RZ ;  /* 0x0000008018057810 */ /* 0x040fe20007f1e0ff */
[C---:B------:R-:W-:Y:S01]  /*fcb0*/  HMMA.16816.F32.BF16 R120, R12.reuse, R20, RZ ;  /* 0x000000140c78723c */ /* 0x040fe200000418ff */
[----:B------:R-:W-:Y:S01]  /*fcc0*/  IADD3 R22, P5, P2, R24, 0x80, R10 ;  /* 0x0000008018167810 */ /* 0x000fe20007abe00a */
[C---:B------:R-:W-:Y:S01]  /*fcd0*/  IMAD.X R9, R51.reuse, 0x1, R11, P1 ;  /* 0x0000000133097824 */ /* 0x040fe200008e060b */
[----:B------:R-:W-:Y:S01]  /*fce0*/  ISETP.LT.OR P6, PT, R0, 0x1, P4 ;  /* 0x000000010000780c */ /* 0x000fe200027c1670 */
[----:B------:R-:W-:Y:S01]  /*fcf0*/  IMAD.X R2, RZ, RZ, R51, P0 ;  /* 0x000000ffff027224 */ /* 0x000fe200000e0633 */
[----:B------:R-:W-:Y:S02]  /*fd00*/  IADD3.X R23, R51, RZ, R11, P5, P2 ;  /* 0x000000ff33177210 */ /* 0x000fe40002fe440b */
[----:B------:R-:W-:Y:S01]  /*fd10*/  IADD3 R20, P1, R5, R8, RZ ;  /* 0x0000000805147210 */ /* 0x000fe20007f3e0ff */
[----:B------:R-:W-:Y:S01]  /*fd20*/  HMMA.16816.F32.BF16 R96, R12, R16, RZ ;  /* 0x000000100c60723c */ /* 0x000fe200000418ff */
[----:B------:R-:W-:-:S02]  /*fd30*/  IADD3 R6, P0, R8, R24, RZ ;  /* 0x0000001808067210 */ /* 0x000fc40007f1e0ff */
[----:B------:R-:W-:Y:S01]  /*fd40*/  ISETP.LT.OR P5, PT, R0, 0x1, P3 ;  /* 0x000000010000780c */ /* 0x000fe20001fa1670 */
[----:B------:R-:W-:Y:S01]  /*fd50*/  IMAD.X R21, R2, 0x1, R9, P1 ;  /* 0x0000000102157824 */ /* 0x000fe200008e0609 */
[C---:B------:R-:W-:Y:S01]  /*fd60*/  ISETP.LT.OR P2, PT, R0.reuse, 0x11, P4 ;  /* 0x000000110000780c */ /* 0x040fe20002741670 */
[----:B------:R-:W-:Y:S01]  /*fd70*/  IMAD.X R7, R9, 0x1, R51, P0 ;  /* 0x0000000109077824 */ /* 0x000fe200000e0633 */
[----:B------:R-:W-:Y:S01]  /*fd80*/  ISETP.LT.OR P1, PT, R0, 0x11, P3 ;  /* 0x000000110000780c */ /* 0x000fe20001f21670 */
[C---:B------:R-:W-:Y:S01]  /*fd90*/  HMMA.16816.F32.BF16 R108, R12.reuse, R18, RZ ;  /* 0x000000120c6c723c */ /* 0x040fe200000418ff */
[----:B------:R-:W1:Y:S07]  /*fda0*/  LDSM.16.M88.4 R16, [R236+0xa100] ;  /* 0x00a10000ec10783b */ /* 0x000e6e0000000200 */
[C---:B------:R-:W-:Y:S07]  /*fdb0*/  HMMA.16816.F32.BF16 R116, R12.reuse, R26, RZ ;  /* 0x0000001a0c74723c */ /* 0x040fee00000418ff */
[----:B------:R-:W-:Y:S01]  /*fdc0*/  IADD3 R26, P0, R5, R6, RZ ;  /* 0x00000006051a7210 */ /* 0x000fe20007f1e0ff */
[----:B------:R-:W-:Y:S04]  /*fdd0*/  HMMA.16816.F32.BF16 R84, R12, R28, RZ ;  /* 0x0000001c0c54723c */ /* 0x000fe800000418ff */
[----:B------:R-:W-:Y:S01]  /*fde0*/  IMAD.X R27, R2, 0x1, R7, P0 ;  /* 0x00000001021b7824 */ /* 0x000fe200000e0607 */
[----:B------:R-:W-:-:S03]  /*fdf0*/  IADD3 R24, P0, R6, R24, RZ ;  /* 0x0000001806187210 */ /* 0x000fc60007f1e0ff */
[----:B------:R-:W-:Y:S01]  /*fe00*/  HMMA.16816.F32.BF16 R80, R12, R30, RZ ;  /* 0x0000001e0c50723c */ /* 0x000fe200000418ff */
[----:B------:R-:W2:Y:S01]  /*fe10*/  LDSM.16.M88.4 R12, [R236+0x8100] ;  /* 0x00810000ec0c783b */ /* 0x000ea20000000200 */
[----:B------:R-:W-:Y:S01]  /*fe20*/  IMAD.X R25, R7, 0x1, R51, P0 ;  /* 0x0000000107197824 */ /* 0x000fe200000e0633 */
[----:B------:R-:W-:Y:S02]  /*fe30*/  LOP3.LUT P0, RZ, R49, 0x4, RZ, 0xc0, !PT ;  /* 0x0000000431ff7812 */ /* 0x000fe4000780c0ff */
[----:B------:R-:W3:Y:S04]  /*fe40*/  LDSM.16.M88.4 R28, [R238+0x1800] ;  /* 0x00180000ee1c783b */ /* 0x000ee80000000200 */
[----:B------:R-:W-:Y:S01]  /*fe50*/  @!PT LDS RZ, [RZ] ;  /* 0x00000000fffff984 */ /* 0x000fe20000000800 */
[----:B------:R-:W-:Y:S01]  /*fe60*/  @!PT LDS RZ, [RZ] ;  /* 0x00000000fffff984 */ /* 0x000fe20000000800 */
[----:B------:R-:W-:Y:S01]  /*fe70*/  @!PT LDS RZ, [RZ] ;  /* 0x00000000fffff984 */ /* 0x000fe20000000800 */
[----:B------:R4:W-:Y:S01]  /*fe80*/  LDGSTS.E.BYPASS.LTC128B.128 [R247+0x100], [R10.64], !P6 ;  /* 0x001000000af77fae */ /* 0x0009e2000f101d48 */
[----:B------:R-:W-:-:S03]  /*fe90*/  ISETP.LT.OR P6, PT, R0, 0x21, P4 ;  /* 0x000000210000780c */ /* 0x000fc600027c1670 */
[----:B------:R4:W-:Y:S01]  /*fea0*/  LDGSTS.E.BYPASS.LTC128B.128 [R247+0x2100], [R10.64+0x80], !P5 ;  /* 0x021000800af77fae */ /* 0x0009e2000e901d48 */
[----:B------:R-:W-:-:S03]  /*feb0*/  ISETP.LT.OR P5, PT, R0, 0x21, P3 ;  /* 0x000000210000780c */ /* 0x000fc60001fa1670 */
[----:B------:R4:W-:Y:S01]  /*fec0*/  LDGSTS.E.BYPASS.LTC128B.128 [R247+0x900], [R8.64], !P2 ;  /* 0x0090000008f77fae */ /* 0x0009e2000d101d48 */
[C---:B------:R-:W-:Y:S01]  /*fed0*/  ISETP.LT.OR P2, PT, R0.reuse, 0x31, P4 ;  /* 0x000000310000780c */ /* 0x040fe20002741670 */
[C---:B-1----:R-:W-:Y:S02]  /*fee0*/  HMMA.16816.F32.BF16 R100, R16.reuse, R42, R72 ;  /* 0x0000002a1064723c */ /* 0x042fe40000041848 */
[----:B------:R1:W-:Y:S01]  /*fef0*/  LDGSTS.E.BYPASS.LTC128B.128 [R247+0x2900], [R22.64], !P1 ;  /* 0x0290000016f77fae */ /* 0x0003e2000c901d48 */
[----:B------:R-:W-:Y:S01]  /*ff00*/  ISETP.LT.OR P1, PT, R0, 0x31, P3 ;  /* 0x000000310000780c */ /* 0x000fe20001f21670 */
[----:B------:R-:W-:Y:S02]  /*ff10*/  IMAD.MOV.U32 R0, RZ, RZ, 0x40 ;  /* 0x00000040ff007424 */ /* 0x000fe400078e00ff */
[----:B------:R1:W-:Y:S01]  /*ff20*/  LDGSTS.E.BYPASS.LTC128B.128 [R247+0x1100], [R6.64], !P6 ;  /* 0x0110000006f77fae */ /* 0x0003e2000f101d48 */
[----:B------:R-:W-:Y:S01]  /*ff30*/  ISETP.GE.AND P6, PT, R204, 0x41, PT ;  /* 0x00000041cc00780c */ /* 0x000fe20003fc6270 */
[C---:B------:R-:W-:Y:S01]  /*ff40*/  HMMA.16816.F32.BF16 R72, R16.reuse, R34, R92 ;  /* 0x000000221048723c */ /* 0x040fe2000004185c */
[----:B------:R-:W-:Y:S01]  /*ff50*/  SEL R0, R0, 0xffffffc0, !P0 ;  /* 0xffffffc000007807 */ /* 0x000fe20004000000 */
[----:B------:R1:W-:Y:S04]  /*ff60*/  LDGSTS.E.BYPASS.LTC128B.128 [R247+0x3100], [R20.64], !P5 ;  /* 0x0310000014f77fae */ /* 0x0003e8000e901d48 */
[----:B------:R-:W-:Y:S01]  /*ff70*/  IMAD.IADD R233, R171, 0x1, R0 ;  /* 0x00000001abe97824 */ /* 0x000fe200078e0200 */
[----:B------:R3:W-:Y:S01]  /*ff80*/  LDGSTS.E.BYPASS.LTC128B.128 [R247+0x1900], [R24.64], !P2 ;  /* 0x0190000018f77fae */ /* 0x0007e2000d101d48 */
[----:B------:R-:W-:Y:S01]  /*ff90*/  HMMA.16816.F32.BF16 R76, R16, R38, R76 ;  /* 0x00000026104c723c */ /* 0x000fe2000004184c */
[----:B------:R-:W-:Y:S01]  /*ffa0*/  IMAD.IADD R232, R0, 0x1, R238 ;  /* 0x0000000100e87824 */ /* 0x000fe200078e02ee */
[----:B------:R-:W-:Y:S01]  /*ffb0*/  LOP3.LUT R0, R157, R156, RZ, 0xfc, !PT ;  /* 0x0000009c9d007212 */ /* 0x000fe200078efcff */
[----:B------:R3:W-:Y:S04]  /*ffc0*/  LDGSTS.E.BYPASS.LTC128B.128 [R247+0x3900], [R26.64], !P1 ;  /* 0x039000001af77fae */ /* 0x0007e8000c901d48 */
[----:B------:R-:W-:Y:S01]  /*ffd0*/  LDSM.16.M88.4 R52, [R233+0x4900] ;  /* 0x00490000e934783b */ /* 0x000fe20000000200 */
[-C--:B--2---:R-:W-:Y:S03]  /*ffe0*/  HMMA.16816.F32.BF16 R132, R12, R36.reuse, R96 ;  /* 0x000000240c84723c */ /* 0x084fe60000041860 */
[----:B------:R-:W-:Y:S04]  /*fff0*/  LDSM.16.M88.4 R56, [R233+0x4100] ;  /* 0x00410000e938783b */ /* 0x000fe80000000200 */
[----:B------:R-:W-:Y:S01]  /*10000*/  LDSM.16.M88.4 R48, [R233+0x5100] ;  /* 0x00510000e930783b */ /* 0x000fe20000000200 */
[----:B----4-:R-:W-:Y:S03]  /*10010*/  HMMA.16816.F32.BF16 R8, R16, R36, R44 ;  /* 0x000000241008723c */ /* 0x010fe6000004182c */
[----:B------:R-:W-:Y:S04]  /*10020*/  LDSM.16.M88.4 R44, [R233+0x5900] ;  /* 0x00590000e92c783b */ /* 0x000fe80000000200 */
[----:B-1----:R-:W1:Y:S01]  /*10030*/  LDSM.16.M88.4 R20, [R235+0xa100] ;  /* 0x00a10000eb14783b */ /* 0x002e620000000200 */
[C---:B------:R-:W-:Y:S03]  /*10040*/  HMMA.16816.F32.BF16 R92, R12.reuse, R42, R112 ;  /* 0x0000002a0c5c723c */ /* 0x040fe60000041870 */
[----:B------:R-:W0:Y:S04]  /*10050*/  LDGDEPBAR ;  /* 0x00000000000079af */ /* 0x000e280000000000 */
[----:B---3--:R-:W-:Y:S01]  /*10060*/  LDSM.16.M88.4 R24, [R232+0x1000] ;  /* 0x00100000e818783b */ /* 0x008fe20000000200 */
[C---:B------:R-:W-:Y:S08]  /*10070*/  HMMA.16816.F32.BF16 R120, R12.reuse, R40, R120 ;  /* 0x000000280c78723c */ /* 0x040ff00000041878 */
[C---:B------:R-:W-:Y:S08]  /*10080*/  HMMA.16816.F32.BF16 R136, R12.reuse, R32, R88 ;  /* 0x000000200c88723c */ /* 0x040ff00000041858 */
[C---:B------:R-:W-:Y:S08]  /*10090*/  HMMA.16816.F32.BF16 R140, R12.reuse, R28, R84 ;  /* 0x0000001c0c8c723c */ /* 0x040ff00000041854 */
[C---:B------:R-:W-:Y:S08]  /*100a0*/  HMMA.16816.F32.BF16 R36, R12.reuse, R38, R108 ;  /* 0x000000260c24723c */ /* 0x040ff0000004186c */
[C---:B------:R-:W-:Y:S08]  /*100b0*/  HMMA.16816.F32.BF16 R116, R12.reuse, R34, R116 ;  /* 0x000000220c74723c */ /* 0x040ff00000041874 */
[----:B------:R-:W-:Y:S01]  /*100c0*/  HMMA.16816.F32.BF16 R112, R12, R30, R80 ;  /* 0x0000001e0c70723c */ /* 0x000fe20000041850 */
[----:B------:R-:W2:Y:S07]  /*100d0*/  LDSM.16.M88.4 R12, [R235+0x8100] ;  /* 0x00810000eb0c783b */ /* 0x000eae0000000200 */
[C---:B------:R-:W-:Y:S01]  /*100e0*/  HMMA.16816.F32.BF16 R60, R16.reuse, R40, R60 ;  /* 0x00000028103c723c */ /* 0x040fe2000004183c */
[----:B------:R-:W-:Y:S07]  /*100f0*/  LDSM.16.M88.4 R40, [R232+0x1800] ;  /* 0x00180000e828783b */ /* 0x000fee0000000200 */
[C---:B------:R-:W-:Y:S01]  /*10100*/  HMMA.16816.F32.BF16 R64, R16.reuse, R32, R64 ;  /* 0x000000201040723c */ /* 0x040fe20000041840 */
[----:B------:R-:W-:Y:S07]  /*10110*/  LDSM.16.M88.4 R32, [R232] ;  /* 0x00000000e820783b */ /* 0x000fee0000000200 */
[C---:B------:R-:W-:Y:S08]  /*10120*/  HMMA.16816.F32.BF16 R68, R16.reuse, R28, R68 ;  /* 0x0000001c1044723c */ /* 0x040ff00000041844 */
[----:B------:R-:W-:Y:S01]  /*10130*/  HMMA.16816.F32.BF16 R104, R16, R30, R104 ;  /* 0x0000001e1068723c */ /* 0x000fe20000041868 */
[----:B------:R-:W-:Y:S04]  /*10140*/  LDSM.16.M88.4 R28, [R232+0x800] ;  /* 0x00080000e81c783b */ /* 0x000fe80000000200 */
[----:B------:R-:W-:Y:S03]  /*10150*/  LDSM.16.M88.4 R16, [R237+0x8100] ;  /* 0x00810000ed10783b */ /* 0x000fe60000000200 */
[C---:B-1----:R-:W-:Y:S01]  /*10160*/  HMMA.16816.F32.BF16 R124, R20.reuse, R52, R8 ;  /* 0x00000034147c723c */ /* 0x042fe20000041808 */
[----:B------:R-:W1:Y:S07]  /*10170*/  LDSM.16.M88.4 R8, [R237+0xa100] ;  /* 0x00a10000ed08783b */ /* 0x000e6e0000000200 */
[C---:B------:R-:W-:Y:S08]  /*10180*/  HMMA.16816.F32.BF16 R108, R20.reuse, R56, R60 ;  /* 0x00000038146c723c */ /* 0x040ff0000004183c */
[C---:B------:R-:W-:Y:S08]  /*10190*/  HMMA.16816.F32.BF16 R128, R20.reuse, R48, R64 ;  /* 0x000000301480723c */ /* 0x040ff00000041840 */
        /* <DEDUP_REMOVED lines=16> */
[C---:B-1----:R-:W-:Y:S08]  /*102a0*/  HMMA.16816.F32.BF16 R76, R8.reuse, R32, R108 ;  /* 0x00000020084c723c */ /* 0x042ff0000004186c */
[C---:B------:R-:W-:Y:S08]  /*102b0*/  HMMA.16816.F32.BF16 R104, R8.reuse, R28, R124 ;  /* 0x0000001c0868723c */ /* 0x040ff0000004187c */
[C---:B------:R-:W-:Y:S08]  /*102c0*/  HMMA.16816.F32.BF16 R92, R8.reuse, R30, R88 ;  /* 0x0000001e085c723c */ /* 0x040ff00000041858 */
[C---:B------:R-:W-:Y:S08]  /*102d0*/  HMMA.16816.F32.BF16 R144, R8.reuse, R24, R128 ;  /* 0x000000180890723c */ /* 0x040ff00000041880 */
[----:B------:R-:W-:Y:S08]  /*102e0*/  HMMA.16816.F32.BF16 R136, R8, R40, R96 ;  /* 0x000000280888723c */ /* 0x000ff00000041860 */
[C---:B------:R-:W-:Y:S08]  /*102f0*/  HMMA.16816.F32.BF16 R128, R16.reuse, R32, R84 ;  /* 0x000000201080723c */ /* 0x040ff00000041854 */
[C---:B------:R-:W-:Y:S08]  /*10300*/  HMMA.16816.F32.BF16 R124, R16.reuse, R34, R80 ;  /* 0x00000022107c723c */ /* 0x040ff00000041850 */
[C---:B------:R-:W-:Y:S08]  /*10310*/  HMMA.16816.F32.BF16 R120, R16.reuse, R28, R68 ;  /* 0x0000001c1078723c */ /* 0x040ff00000041844 */
[C---:B------:R-:W-:Y:S01]  /*10320*/  HMMA.16816.F32.BF16 R116, R16.reuse, R30, R64 ;  /* 0x0000001e1074723c */ /* 0x040fe20000041840 */
[----:B------:R-:W-:Y:S07]  /*10330*/  LDSM.16.M88.4 R28, [R238+0x2800] ;  /* 0x00280000ee1c783b */ /* 0x000fee0000000200 */
[C---:B------:R-:W-:Y:S01]  /*10340*/  HMMA.16816.F32.BF16 R112, R16.reuse, R24, R56 ;  /* 0x000000181070723c */ /* 0x040fe20000041838 */
[----:B------:R-:W-:Y:S07]  /*10350*/  LDSM.16.M88.4 R56, [R238+0x3800] ;  /* 0x00380000ee38783b */ /* 0x000fee0000000200 */
[C---:B------:R-:W-:Y:S01]  /*10360*/  HMMA.16816.F32.BF16 R88, R16.reuse, R26, R48 ;  /* 0x0000001a1058723c */ /* 0x040fe20000041830 */
[----:B------:R-:W-:Y:S07]  /*10370*/  LDSM.16.M88.4 R48, [R238+0x3000] ;  /* 0x00300000ee30783b */ /* 0x000fee0000000200 */
[C---:B------:R-:W-:Y:S01]  /*10380*/  HMMA.16816.F32.BF16 R108, R16.reuse, R40, R36 ;  /* 0x00000028106c723c */ /* 0x040fe20000041824 */
[----:B------:R-:W-:Y:S07]  /*10390*/  LDSM.16.M88.4 R36, [R171+0x7100] ;  /* 0x00710000ab24783b */ /* 0x000fee0000000200 */
[----:B------:R-:W-:Y:S01]  /*103a0*/  HMMA.16816.F32.BF16 R96, R16, R42, R20 ;  /* 0x0000002a1060723c */ /* 0x000fe20000041814 */
[----:B------:R-:W1:Y:S04]  /*103b0*/  LDSM.16.M88.4 R16, [R234+0xc100] ;  /* 0x00c10000ea10783b */ /* 0x000e680000000200 */
[----:B------:R-:W3:Y:S03]  /*103c0*/  LDSM.16.M88.4 R20, [R171+0x7900] ;  /* 0x00790000ab14783b */ /* 0x000ee60000000200 */
[C---:B------:R-:W-:Y:S01]  /*103d0*/  HMMA.16816.F32.BF16 R140, R8.reuse, R26, R72 ;  /* 0x0000001a088c723c */ /* 0x040fe20000041848 */
[----:B------:R-:W4:Y:S07]  /*103e0*/  LDSM.16.M88.4 R24, [R236+0xc100] ;  /* 0x00c10000ec18783b */ /* 0x000f2e0000000200 */
[C---:B------:R-:W-:Y:S01]  /*103f0*/  HMMA.16816.F32.BF16 R100, R8.reuse, R34, R100 ;  /* 0x000000220864723c */ /* 0x040fe20000041864 */
[----:B------:R-:W-:Y:S07]  /*10400*/  LDSM.16.M88.4 R32, [R238+0x2000] ;  /* 0x00200000ee20783b */ /* 0x000fee0000000200 */
[----:B------:R-:W-:Y:S01]  /*10410*/  HMMA.16816.F32.BF16 R132, R8, R42, R60 ;  /* 0x0000002a0884723c */ /* 0x000fe2000004183c */
[----:B------:R-:W3:Y:S07]  /*10420*/  LDSM.16.M88.4 R8, [R236+0xe100] ;  /* 0x00e10000ec08783b */ /* 0x000eee0000000200 */
        /* <DEDUP_REMOVED lines=24> */
[C---:B------:R-:W-:Y:S08]  /*105b0*/  HMMA.16816.F32.BF16 R144, R8.reuse, R30, R60 ;  /* 0x0000001e0890723c */ /* 0x040ff0000004183c */
        /* <DEDUP_REMOVED lines=11> */
[----:B------:R-:W-:Y:S07]  /*10670*/  LDSM.16.M88.4 R8, [R239+0xe100] ;  /* 0x00e10000ef08783b */ /* 0x000fee0000000200 */
[C---:B------:R-:W-:Y:S01]  /*10680*/  HMMA.16816.F32.BF16 R112, R24.reuse, R48, R12 ;  /* 0x000000301870723c */ /* 0x040fe2000004180c */
[----:B------:R-:W-:Y:S07]  /*10690*/  LDSM.16.M88.4 R12, [R237+0xc100] ;  /* 0x00c10000ed0c783b */ /* 0x000fee0000000200 */
[C---:B------:R-:W-:Y:S01]  /*106a0*/  HMMA.16816.F32.BF16 R72, R24.reuse, R50, R88 ;  /* 0x000000321848723c */ /* 0x040fe20000041858 */
[----:B------:R-:W4:Y:S07]  /*106b0*/  LDSM.16.M88.4 R48, [R232+0x2000] ;  /* 0x00200000e830783b */ /* 0x000f2e0000000200 */
        /* <DEDUP_REMOVED lines=21> */
[C---:B------:R-:W-:Y:S08]  /*10810*/  HMMA.16816.F32.BF16 R100, R8.reuse, R50, R100 ;  /* 0x000000320864723c */ /* 0x040ff00000041864 */
[C---:B------:R-:W-:Y:S08]  /*10820*/  HMMA.16816.F32.BF16 R96, R8.reuse, R32, R96 ;  /* 0x000000200860723c */ /* 0x040ff00000041860 */
[C---:B------:R-:W-:Y:S08]  /*10830*/  HMMA.16816.F32.BF16 R92, R8.reuse, R34, R92 ;  /* 0x00000022085c723c */ /* 0x040ff0000004185c */
[----:B------:R-:W-:Y:S08]  /*10840*/  HMMA.16816.F32.BF16 R68, R8, R26, R64 ;  /* 0x0000001a0844723c */ /* 0x000ff00000041840 */
[C---:B------:R-:W-:Y:S08]  /*10850*/  HMMA.16816.F32.BF16 R60, R12.reuse, R48, R60 ;  /* 0x000000300c3c723c */ /* 0x040ff0000004183c */
[C---:B------:R-:W-:Y:S08]  /*10860*/  HMMA.16816.F32.BF16 R56, R12.reuse, R50, R56 ;  /* 0x000000320c38723c */ /* 0x040ff00000041838 */
[C---:B------:R-:W-:Y:S08]  /*10870*/  HMMA.16816.F32.BF16 R52, R12.reuse, R32, R52 ;  /* 0x000000200c34723c */ /* 0x040ff00000041834 */
[----:B------:R-:W-:Y:S08]  /*10880*/  HMMA.16816.F32.BF16 R44, R12, R34, R44 ;  /* 0x000000220c2c723c */ /* 0x000ff0000004182c */
[C---:B------:R-:W-:Y:S08]  /*10890*/  HMMA.16816.F32.BF16 R88, R8.reuse, R28, R88 ;  /* 0x0000001c0858723c */ /* 0x040ff00000041858 */
[C---:B------:R-:W-:Y:S08]  /*108a0*/  HMMA.16816.F32.BF16 R84, R8.reuse, R30, R84 ;  /* 0x0000001e0854723c */ /* 0x040ff00000041854 */
[----:B------:R-:W-:Y:S08]  /*108b0*/  HMMA.16816.F32.BF16 R80, R8, R24, R80 ;  /* 0x000000180850723c */ /* 0x000ff00000041850 */
[C---:B------:R-:W-:Y:S08]  /*108c0*/  HMMA.16816.F32.BF16 R48, R12.reuse, R28, R108 ;  /* 0x0000001c0c30723c */ /* 0x040ff0000004186c */
[C---:B------:R-:W-:Y:S08]  /*108d0*/  HMMA.16816.F32.BF16 R40, R12.reuse, R30, R40 ;  /* 0x0000001e0c28723c */ /* 0x040ff00000041828 */
[C---:B------:R-:W-:Y:S07]  /*108e0*/  HMMA.16816.F32.BF16 R64, R12.reuse, R24, R20 ;  /* 0x000000180c40723c */ /* 0x040fee0000041814 */
[----:B------:R-:W-:Y:S01]  /*108f0*/  P2R R21, PR, RZ, 0x40 ;  /* 0x00000040ff157803 */ /* 0x000fe20000000000 */
        /* <DEDUP_REMOVED lines=38> */
.L_x_837:
[----:B------:R-:W-:Y:S01]  /*10b60*/  LOP3.LUT R2, R159, 0xffffffe0, RZ, 0xc0, !PT ;  /* 0xffffffe09f027812 */ /* 0x000fe200078ec0ff */
[----:B------:R-:W-:Y:S01]  /*10b70*/  STL [R1+0x9c], R247 ;  /* 0x00009cf701007387 */ /* 0x000fe20000100800 */
[----:B------:R-:W-:-:S03]  /*10b80*/  SHF.L.U32 R228, R0, 0x1, RZ ;  /* 0x0000000100e47819 */ /* 0x000fc600000006ff */
[----:B------:R-:W-:Y:S01]  /*10b90*/  IMAD.IADD R2, R212, 0x1, -R2 ;  /* 0x00000001d4027824 */ /* 0x000fe200078e0a02 */
[----:B------:R-:W-:Y:S01]  /*10ba0*/  STL [R1+0x98], R246 ;  /* 0x000098f601007387 */ /* 0x000fe20000100800 */
[--C-:B------:R-:W-:Y:S02]  /*10bb0*/  IMAD R229, R4, 0x2, R228.reuse ;  /* 0x0000000204e57824 */ /* 0x100fe400078e02e4 */
[C---:B------:R-:W-:Y:S01]  /*10bc0*/  IMAD R231, R3.reuse, 0x2, R228 ;  /* 0x0000000203e77824 */ /* 0x040fe200078e02e4 */
[----:B------:R-:W-:Y:S01]  /*10bd0*/  SHF.R.S32.HI R5, RZ, 0x1f, R2 ;  /* 0x0000001fff057819 */ /* 0x000fe20000011402 */
[----:B------:R-:W-:Y:S01]  /*10be0*/  STL [R1+0x94], R245 ;  /* 0x000094f501007387 */ /* 0x000fe20000100800 */
[----:B------:R-:W-:Y:S02]  /*10bf0*/  LEA R230, R3, R229, 0x1 ;  /* 0x000000e503e67211 */ /* 0x000fe400078e08ff */
[----:B------:R-:W-:Y:S01]  /*10c00*/  LEA.HI R5, R5, R2, RZ, 0x2 ;  /* 0x0000000205057211 */ /* 0x000fe200078f10ff */
[----:B------:R1:W-:Y:S03]  /*10c10*/  STL [R1+0x90], R244 ;  /* 0x000090f401007387 */ /* 0x0003e60000100800 */
[----:B------:R-:W-:Y:S01]  /*10c20*/  LOP3.LUT R5, R5, 0x7ffffffc, RZ, 0xc0, !PT ;  /* 0x7ffffffc05057812 */ /* 0x000fe200078ec0ff */
[----:B------:R2:W-:Y:S04]  /*10c30*/  STL [R1+0x8c], R243 ;  /* 0x00008cf301007387 */ /* 0x0005e80000100800 */
[----:B------:R-:W-:Y:S01]  /*10c40*/  IMAD.IADD R2, R2, 0x1, -R5 ;  /* 0x0000000102027824 */ /* 0x000fe200078e0a05 */
[----:B------:R-:W-:Y:S03]  /*10c50*/  STL [R1+0x88], R242 ;  /* 0x000088f201007387 */ /* 0x000fe60000100800 */
[----:B------:R-:W-:Y:S01]  /*10c60*/  IMAD R2, R2, -0x2, R158 ;  /* 0xfffffffe02027824 */ /* 0x000fe200078e029e */
[----:B------:R4:W-:Y:S04]  /*10c70*/  STL [R1+0x84], R241 ;  /* 0x000084f101007387 */ /* 0x0009e80000100800 */
[C---:B------:R-:W-:Y:S01]  /*10c80*/  ISETP.GT.AND P1, PT, R2.reuse, RZ, PT ;  /* 0x000000ff0200720c */ /* 0x040fe20003f24270 */
[----:B------:R-:W-:Y:S01]  /*10c90*/  STL [R1+0x80], R240 ;  /* 0x000080f001007387 */ /* 0x000fe20000100800 */
[----:B------:R-:W-:-:S02]  /*10ca0*/  ISETP.GT.AND P0, PT, R2, 0x1, PT ;  /* 0x000000010200780c */ /* 0x000fc40003f04270 */
[----:B------:R-:W-:Y:S01]  /*10cb0*/  ISETP.GT.AND P5, PT, R2, 0x8, PT ;  /* 0x000000080200780c */ /* 0x000fe20003fa4270 */
[----:B------:R-:W-:Y:S01]  /*10cc0*/  STL [R1+0x7c], R239 ;  /* 0x00007cef01007387 */ /* 0x000fe20000100800 */
[----:B---3--:R-:W-:Y:S02]  /*10cd0*/  FSEL R6, R60, -INF , P1 ;  /* 0xff8000003c067808 */ /* 0x008fe40000800000 */
[----:B------:R-:W-:Y:S01]  /*10ce0*/  FSEL R9, R61, -INF , P0 ;  /* 0xff8000003d097808 */ /* 0x000fe20000000000 */
        /* <DEDUP_REMOVED lines=69> */
[----:B------:R-:W-:Y:S01]  /*11140*/  ISETP.GT.AND P5, PT, R2, 0x31, PT ;  /* 0x000000310200780c */ /* 0x000fe20003fa4270 */
[----:B------:R-:W-:Y:S01]  /*11150*/  LDSM.16.MT88.4 R56, [R229+0x2100] ;  /* 0x00210000e538783b */ /* 0x000fe20000004200 */
        /* <DEDUP_REMOVED lines=18> */
[----:B------:R-:W-:Y:S02]  /*11280*/  FMNMX.FTZ R2, R207, R2, !PT ;  /* 0x00000002cf027209 */ /* 0x000fe40007810000 */
[----:B------:R-:W-:Y:S02]  /*11290*/  FSEL R162, R85, -INF , P2 ;  /* 0xff80000055a27808 */ /* 0x000fe40001000000 */
[----:B------:R-:W-:Y:S01]  /*112a0*/  FSEL R156, R43, -INF , P2 ;  /* 0xff8000002b9c7808 */ /* 0x000fe20001000000 */
[----:B------:R-:W3:Y:S01]  /*112b0*/  SHFL.BFLY PT, R5, R2, 0x2, 0x1f ;  /* 0x0c401f0002057f89 */ /* 0x000ee200000e0000 */
[----:B------:R-:W-:Y:S02]  /*112c0*/  FSEL R7, R66, -INF , P6 ;  /* 0xff80000042077808 */ /* 0x000fe40003000000 */
[----:B-1----:R-:W-:Y:S01]  /*112d0*/  FSEL R244, R34, -INF , P1 ;  /* 0xff80000022f47808 */ /* 0x002fe20000800000 */
[----:B------:R-:W-:Y:S01]  /*112e0*/  LDSM.16.MT88.4 R40, [R228+0x100] ;  /* 0x00010000e428783b */ /* 0x000fe20000004200 */
[----:B------:R-:W-:-:S02]  /*112f0*/  FSEL R247, R35, -INF , P0 ;  /* 0xff80000023f77808 */ /* 0x000fc40000000000 */
[----:B------:R-:W-:Y:S01]  /*11300*/  FSEL R246, R80, -INF , P6 ;  /* 0xff80000050f67808 */ /* 0x000fe20003000000 */
[----:B------:R-:W-:Y:S01]  /*11310*/  LDSM.16.MT88.4 R32, [R230+0x2100] ;  /* 0x00210000e620783b */ /* 0x000fe20000004200 */
[----:B--2---:R-:W-:Y:S02]  /*11320*/  FSEL R243, R81, -INF , P5 ;  /* 0xff80000051f37808 */ /* 0x004fe40002800000 */
[----:B----4-:R-:W-:Y:S01]  /*11330*/  FSEL R241, R68, -INF , P1 ;  /* 0xff80000044f17808 */ /* 0x010fe20000800000 */
[----:B------:R-:W-:Y:S01]  /*11340*/  LDSM.16.MT88.4 R84, [R231+0x2900] ;  /* 0x00290000e754783b */ /* 0x000fe20000004200 */
[----:B------:R-:W-:Y:S02]  /*11350*/  FSEL R252, R69, -INF , P0 ;  /* 0xff80000045fc7808 */ /* 0x000fe40000000000 */
[----:B------:R-:W-:Y:S02]  /*11360*/  FSEL R250, R82, -INF , P6 ;  /* 0xff80000052fa7808 */ /* 0x000fe40003000000 */
[----:B------:R-:W-:-:S02]  /*11370*/  FSEL R249, R83, -INF , P5 ;  /* 0xff80000053f97808 */ /* 0x000fc40002800000 */
[----:B------:R-:W-:Y:S01]  /*11380*/  FSEL R203, R70, -INF , P1 ;  /* 0xff80000046cb7808 */ /* 0x000fe20000800000 */
[----:B------:R-:W-:Y:S01]  /*11390*/  LDSM.16.MT88.4 R80, [R230+0x2900] ;  /* 0x00290000e650783b */ /* 0x000fe20000004200 */
[----:B------:R-:W-:Y:S02]  /*113a0*/  FSEL R202, R71, -INF , P0 ;  /* 0xff80000047ca7808 */ /* 0x000fe40000000000 */
[----:B---3--:R-:W-:Y:S01]  /*113b0*/  FMNMX.FTZ R2, R2, R5, !PT ;  /* 0x0000000502027209 */ /* 0x008fe20007810000 */
[----:B------:R-:W-:Y:S04]  /*113c0*/  LDSM.16.MT88.4 R68, [R228+0x2100] ;  /* 0x00210000e444783b */ /* 0x000fe80000004200 */
[----:B------:R-:W1:Y:S02]  /*113d0*/  SHFL.BFLY PT, R5, R2, 0x1, 0x1f ;  /* 0x0c201f0002057f89 */ /* 0x000e6400000e0000 */
[----:B-1----:R-:W-:-:S02]  /*113e0*/  FMNMX.FTZ R168, R2, R5, !PT ;  /* 0x0000000502a87209 */ /* 0x002fc40007810000 */
[----:B------:R-:W-:Y:S02]  /*113f0*/  FMNMX.FTZ R5, R26, R27, !PT ;  /* 0x0000001b1a057209 */ /* 0x000fe40007810000 */
[C---:B------:R-:W-:Y:S01]  /*11400*/  FSETP.NEU.FTZ.AND P2, PT, R168.reuse, -INF , PT ;  /* 0xff800000a800780b */ /* 0x040fe20003f5d000 */
[----:B------:R-:W-:Y:S01]  /*11410*/  FMUL.FTZ R2, R168, c[0x0][0x2d0] ;  /* 0x0000b400a8027a20 */ /* 0x000fe20000410000 */
[----:B------:R1:W-:Y:S01]  /*11420*/  STL [R1+0xa0], R168 ;  /* 0x0000a0a801007387 */ /* 0x0003e20000100800 */
[----:B------:R-:W-:-:S03]  /*11430*/  FMNMX.FTZ R5, R28, R5, !PT ;  /* 0x000000051c057209 */ /* 0x000fc60007810000 */
[----:B------:R-:W-:Y:S01]  /*11440*/  FSEL R22, R2, RZ, P2 ;  /* 0x000000ff02167208 */ /* 0x000fe20001000000 */
[----:B------:R-:W-:Y:S01]  /*11450*/  STL [R1], R7 ;  /* 0x0000000701007387 */ /* 0x000fe20000100800 */
[----:B------:R-:W-:Y:S02]  /*11460*/  FMNMX.FTZ R2, R16, R17, !PT ;  /* 0x0000001110027209 */ /* 0x000fe40007810000 */
[----:B------:R-:W-:Y:S01]  /*11470*/  FMNMX.FTZ R5, R29, R5, !PT ;  /* 0x000000051d057209 */ /* 0x000fe20007810000 */
[----:B------:R-:W-:Y:S01]  /*11480*/  FFMA.FTZ R6, R6, c[0x0][0x2d0], -R22 ;  /* 0x0000b40006067a23 */ /* 0x000fe20000010816 */
[----:B------:R-:W-:Y:S01]  /*11490*/  FMNMX.FTZ R2, R18, R2, !PT ;  /* 0x0000000212027209 */ /* 0x000fe20007810000 */
[----:B------:R-:W-:Y:S01]  /*114a0*/  STL [R1+0xa4], R244 ;  /* 0x0000a4f401007387 */ /* 0x000fe20000100800 */
[----:B------:R-:W-:Y:S01]  /*114b0*/  FMNMX.FTZ R5, R38, R5, !PT ;  /* 0x0000000526057209 */ /* 0x000fe20007810000 */
[----:B------:R2:W-:Y:S01]  /*114c0*/  MUFU.EX2 R238, R6 ;  /* 0x0000000600ee7308 */ /* 0x0005e20000000800 */
[----:B------:R-:W-:-:S02]  /*114d0*/  FMNMX.FTZ R2, R19, R2, !PT ;  /* 0x0000000213027209 */ /* 0x000fc40007810000 */
[----:B------:R-:W-:Y:S02]  /*114e0*/  FMNMX.FTZ R5, R39, R5, !PT ;  /* 0x0000000527057209 */ /* 0x000fe40007810000 */
[----:B------:R-:W-:Y:S02]  /*114f0*/  FMNMX.FTZ R2, R20, R2, !PT ;  /* 0x0000000214027209 */ /* 0x000fe40007810000 */
[----:B------:R-:W-:Y:S02]  /*11500*/  FMNMX.FTZ R5, R52, R5, !PT ;  /* 0x0000000534057209 */ /* 0x000fe40007810000 */
[----:B------:R-:W-:Y:S02]  /*11510*/  FMNMX.FTZ R2, R23, R2, !PT ;  /* 0x0000000217027209 */ /* 0x000fe40007810000 */
[----:B------:R-:W-:Y:S02]  /*11520*/  FMNMX.FTZ R5, R53, R5, !PT ;  /* 0x0000000535057209 */ /* 0x000fe40007810000 */
[----:B------:R-:W-:-:S02]  /*11530*/  FMNMX.FTZ R2, R24, R2, !PT ;  /* 0x0000000218027209 */ /* 0x000fc40007810000 */
[----:B-1----:R-:W-:Y:S02]  /*11540*/  FSEL R168, R67, -INF , P5 ;  /* 0xff80000043a87808 */ /* 0x002fe40002800000 */
[----:B------:R-:W-:Y:S01]  /*11550*/  FMNMX.FTZ R2, R25, R2, !PT ;  /* 0x0000000219027209 */ /* 0x000fe20007810000 */
[----:B------:R-:W-:Y:S01]  /*11560*/  LDSM.16.MT88.4 R64, [R231+0x900] ;  /* 0x00090000e740783b */ /* 0x000fe20000004200 */
[----:B--2---:R-:W-:Y:S02]  /*11570*/  FMNMX.FTZ R6, R30, R31, !PT ;  /* 0x0000001f1e067209 */ /* 0x004fe40007810000 */
        /* <DEDUP_REMOVED lines=9> */
[----:B------:R-:W-:Y:S02]  /*11610*/  ISETP.NE.AND P2, PT, R21, RZ, PT ;  /* 0x000000ff1500720c */ /* 0x000fe40003f45270 */
[----:B------:R-:W-:-:S04]  /*11620*/  FMNMX.FTZ R2, R168, R2, !PT ;  /* 0x00000002a8027209 */ /* 0x000fc80007810000 */
[----:B------:R-:W-:-:S04]  /*11630*/  FMNMX.FTZ R2, R244, R2, !PT ;  /* 0x00000002f4027209 */ /* 0x000fc80007810000 */
[----:B------:R-:W-:-:S05]  /*11640*/  FMNMX.FTZ R2, R247, R2, !PT ;  /* 0x00000002f7027209 */ /* 0x000fca0007810000 */
[----:B------:R-:W1:Y:S02]  /*11650*/  SHFL.BFLY PT, R7, R2, 0x2, 0x1f ;  /* 0x0c401f0002077f89 */ /* 0x000e6400000e0000 */
[----:B-1----:R-:W-:Y:S01]  /*11660*/  FMNMX.FTZ R8, R2, R7, !PT ;  /* 0x0000000702087209 */ /* 0x002fe20007810000 */
[--C-:B------:R-:W-:Y:S02]  /*11670*/  FFMA.FTZ R2, R9, c[0x0][0x2d0], -R22.reuse ;  /* 0x0000b40009027a23 */ /* 0x100fe40000010816 */
[----:B------:R-:W-:Y:S02]  /*11680*/  FFMA.FTZ R7, R10, c[0x0][0x2d0], -R22 ;  /* 0x0000b4000a077a23 */ /* 0x000fe40000010816 */
[----:B------:R1:W-:Y:S01]  /*11690*/  MUFU.EX2 R237, R2 ;  /* 0x0000000200ed7308 */ /* 0x0003e20000000800 */
[----:B------:R-:W2:Y:S07]  /*116a0*/  SHFL.BFLY PT, R167, R8, 0x1, 0x1f ;  /* 0x0c201f0008a77f89 */ /* 0x000eae00000e0000 */
[----:B------:R-:W-:Y:S01]  /*116b0*/  MUFU.EX2 R210, R7 ;  /* 0x0000000700d27308 */ /* 0x000fe20000000800 */
[----:B-1----:R-:W-:-:S02]  /*116c0*/  FMNMX.FTZ R2, R169, R5, !PT ;  /* 0x00000005a9027209 */ /* 0x002fc40007810000 */
[----:B------:R-:W-:Y:S01]  /*116d0*/  FMNMX.FTZ R5, R60, R6, !PT ;  /* 0x000000063c057209 */ /* 0x000fe20007810000 */
[--C-:B------:R-:W-:Y:S01]  /*116e0*/  FFMA.FTZ R6, R11, c[0x0][0x2d0], -R22.reuse ;  /* 0x0000b4000b067a23 */ /* 0x100fe20000010816 */
[----:B------:R-:W-:Y:S02]  /*116f0*/  FMNMX.FTZ R2, R162, R2, !PT ;  /* 0x00000002a2027209 */ /* 0x000fe40007810000 */
[----:B------:R-:W-:Y:S01]  /*11700*/  FMNMX.FTZ R5, R61, R5, !PT ;  /* 0x000000053d057209 */ /* 0x000fe20007810000 */
[----:B------:R1:W-:Y:S01]  /*11710*/  MUFU.EX2 R245, R6 ;  /* 0x0000000600f57308 */ /* 0x0003e20000000800 */
[----:B------:R-:W-:Y:S02]  /*11720*/  FMNMX.FTZ R166, R246, R2, !PT ;  /* 0x00000002f6a67209 */ /* 0x000fe40007810000 */
[----:B------:R-:W-:Y:S01]  /*11730*/  FMNMX.FTZ R2, R62, R5, !PT ;  /* 0x000000053e027209 */ /* 0x000fe20007810000 */
[----:B------:R-:W-:Y:S01]  /*11740*/  FFMA.FTZ R5, R12, c[0x0][0x2d0], -R22 ;  /* 0x0000b4000c057a23 */ /* 0x000fe20000010816 */
[----:B------:R-:W-:-:S02]  /*11750*/  FMNMX.FTZ R166, R243, R166, !PT ;  /* 0x000000a6f3a67209 */ /* 0x000fc40007810000 */
[----:B------:R-:W-:Y:S01]  /*11760*/  FMNMX.FTZ R2, R63, R2, !PT ;  /* 0x000000023f027209 */ /* 0x000fe20007810000 */
[----:B------:R3:W-:Y:S01]  /*11770*/  MUFU.EX2 R239, R5 ;  /* 0x0000000500ef7308 */ /* 0x0007e20000000800 */
[----:B------:R-:W-:Y:S02]  /*11780*/  FMNMX.FTZ R166, R241, R166, !PT ;  /* 0x000000a6f1a67209 */ /* 0x000fe40007810000 */
[----:B------:R-:W-:Y:S02]  /*11790*/  FMNMX.FTZ R2, R176, R2, !PT ;  /* 0x00000002b0027209 */ /* 0x000fe40007810000 */
[----:B------:R-:W-:Y:S02]  /*117a0*/  FMNMX.FTZ R166, R252, R166, !PT ;  /* 0x000000a6fca67209 */ /* 0x000fe40007810000 */
[----:B------:R-:W-:Y:S02]  /*117b0*/  FMNMX.FTZ R2, R175, R2, !PT ;  /* 0x00000002af027209 */ /* 0x000fe40007810000 */
[----:B--2---:R-:W-:Y:S01]  /*117c0*/  FMNMX.FTZ R167, R8, R167, !PT ;  /* 0x000000a708a77209 */ /* 0x004fe20007810000 */
[----:B-1----:R-:W1:Y:S01]  /*117d0*/  SHFL.BFLY PT, R6, R166, 0x2, 0x1f ;  /* 0x0c401f00a6067f89 */ /* 0x002e6200000e0000 */
[----:B------:R-:W-:-:S02]  /*117e0*/  FMNMX.FTZ R2, R174, R2, !PT ;  /* 0x00000002ae027209 */ /* 0x000fc40007810000 */
[C---:B------:R-:W-:Y:S01]  /*117f0*/  FSETP.NEU.FTZ.AND P0, PT, R167.reuse, -INF , PT ;  /* 0xff800000a700780b */ /* 0x040fe20003f1d000 */
[----:B------:R-:W-:Y:S01]  /*11800*/  FMUL.FTZ R21, R167, c[0x0][0x2d0] ;  /* 0x0000b400a7157a20 */ /* 0x000fe20000410000 */
[----:B------:R-:W-:Y:S01]  /*11810*/  FMNMX.FTZ R2, R173, R2, !PT ;  /* 0x00000002ad027209 */ /* 0x000fe20007810000 */
[----:B---3--:R-:W-:-:S03]  /*11820*/  FFMA.FTZ R5, R13, c[0x0][0x2d0], -R22 ;  /* 0x0000b4000d057a23 */ /* 0x008fc60000010816 */
[----:B------:R-:W-:Y:S01]  /*11830*/  FMNMX.FTZ R2, R250, R2, !PT ;  /* 0x00000002fa027209 */ /* 0x000fe20007810000 */
[----:B------:R2:W3:Y:S01]  /*11840*/  MUFU.EX2 R212, R5 ;  /* 0x0000000500d47308 */ /* 0x0004e20000000800 */
[----:B------:R-:W-:Y:S02]  /*11850*/  FSEL R21, R21, RZ, P0 ;  /* 0x000000ff15157208 */ /* 0x000fe40000000000 */
[----:B------:R-:W-:-:S04]  /*11860*/  FMNMX.FTZ R2, R249, R2, !PT ;  /* 0x00000002f9027209 */ /* 0x000fc80007810000 */
[----:B------:R-:W-:-:S04]  /*11870*/  FMNMX.FTZ R2, R203, R2, !PT ;  /* 0x00000002cb027209 */ /* 0x000fc80007810000 */
[----:B------:R-:W-:Y:S02]  /*11880*/  FMNMX.FTZ R2, R202, R2, !PT ;  /* 0x00000002ca027209 */ /* 0x000fe40007810000 */
[----:B-1----:R-:W-:Y:S01]  /*11890*/  FMNMX.FTZ R166, R166, R6, !PT ;  /* 0x00000006a6a67209 */ /* 0x002fe20007810000 */
[--C-:B--2---:R-:W-:Y:S02]  /*118a0*/  FFMA.FTZ R5, R14, c[0x0][0x2d0], -R22.reuse ;  /* 0x0000b4000e057a23 */ /* 0x104fe40000010816 */
[----:B------:R-:W1:Y:S01]  /*118b0*/  SHFL.BFLY PT, R6, R2, 0x2, 0x1f ;  /* 0x0c401f0002067f89 */ /* 0x000e6200000e0000 */
[----:B---3--:R-:W-:Y:S01]  /*118c0*/  F2FP.BF16.PACK_AB R8, R212, R239 ;  /* 0x000000efd408723e */ /* 0x008fe200000010ff */
[----:B-----5:R2:W-:Y:S02]  /*118d0*/  MUFU.EX2 R165, R5 ;  /* 0x0000000500a57308 */ /* 0x0205e40000000800 */
[----:B------:R-:W3:Y:S01]  /*118e0*/  SHFL.BFLY PT, R7, R166, 0x1, 0x1f ;  /* 0x0c201f00a6077f89 */ /* 0x000ee200000e0000 */
[----:B--2---:R-:W-:-:S05]  /*118f0*/  FFMA.FTZ R5, R15, c[0x0][0x2d0], -R22 ;  /* 0x0000b4000f057a23 */ /* 0x004fca0000010816 */
[----:B------:R2:W4:Y:S01]  /*11900*/  MUFU.EX2 R233, R5 ;  /* 0x0000000500e97308 */ /* 0x0005220000000800 */
[----:B-1----:R-:W-:Y:S02]  /*11910*/  FMNMX.FTZ R2, R2, R6, !PT ;  /* 0x0000000602027209 */ /* 0x002fe40007810000 */
[----:B---3--:R-:W-:-:S03]  /*11920*/  FMNMX.FTZ R166, R166, R7, !PT ;  /* 0x00000007a6a67209 */ /* 0x008fc60007810000 */
[----:B------:R-:W1:Y:S01]  /*11930*/  SHFL.BFLY PT, R6, R2, 0x1, 0x1f ;  /* 0x0c201f0002067f89 */ /* 0x000e6200000e0000 */
[----:B------:R-:W-:Y:S01]  /*11940*/  FSETP.NEU.FTZ.AND P0, PT, R166, -INF , PT ;  /* 0xff800000a600780b */ /* 0x000fe20003f1d000 */
[----:B--2---:R-:W-:Y:S01]  /*11950*/  FFMA.FTZ R5, R16, c[0x0][0x2d0], -R21 ;  /* 0x0000b40010057a23 */ /* 0x004fe20000010815 */
[----:B------:R-:W-:Y:S02]  /*11960*/  F2FP.BF16.PACK_AB R16, R237, R238 ;  /* 0x000000eeed10723e */ /* 0x000fe400000010ff */
[----:B----4-:R-:W-:Y:S01]  /*11970*/  F2FP.BF16.PACK_AB R10, R233, R165 ;  /* 0x000000a5e90a723e */ /* 0x010fe200000010ff */
[----:B------:R2:W-:Y:S01]  /*11980*/  MUFU.EX2 R201, R5 ;  /* 0x0000000500c97308 */ /* 0x0005e20000000800 */
[----:B-1----:R-:W-:-:S05]  /*11990*/  FMNMX.FTZ R2, R2, R6, !PT ;  /* 0x0000000602027209 */ /* 0x002fca0007810000 */
[----:B------:R-:W-:Y:S02]  /*119a0*/  FMUL.FTZ R6, R2, c[0x0][0x2d0] ;  /* 0x0000b40002067a20 */ /* 0x000fe40000410000 */
[----:B--2---:R-:W-:-:S04]  /*119b0*/  FFMA.FTZ R5, R17, c[0x0][0x2d0], -R21 ;  /* 0x0000b40011057a23 */ /* 0x004fc80000010815 */
[----:B------:R1:W2:Y:S02]  /*119c0*/  MUFU.EX2 R200, R5 ;  /* 0x0000000500c87308 */ /* 0x0002a40000000800 */
[----:B-1----:R-:W-:Y:S01]  /*119d0*/  FFMA.FTZ R5, R18, c[0x0][0x2d0], -R21 ;  /* 0x0000b40012057a23 */ /* 0x002fe20000010815 */
[----:B------:R-:W-:Y:S02]  /*119e0*/  F2FP.BF16.PACK_AB R18, R245, R210 ;  /* 0x000000d2f512723e */ /* 0x000fe400000010ff */
[----:B--2---:R-:W-:-:S03]  /*119f0*/  F2FP.BF16.PACK_AB R17, R200, R201 ;  /* 0x000000c9c811723e */ /* 0x004fc600000010ff */
[----:B------:R1:W-:Y:S02]  /*11a00*/  MUFU.EX2 R251, R5 ;  /* 0x0000000500fb7308 */ /* 0x0003e40000000800 */
[----:B-1----:R-:W-:-:S06]  /*11a10*/  FFMA.FTZ R5, R19, c[0x0][0x2d0], -R21 ;  /* 0x0000b40013057a23 */ /* 0x002fcc0000010815 */
[----:B------:R1:W2:Y:S02]  /*11a20*/  MUFU.EX2 R179, R5 ;  /* 0x0000000500b37308 */ /* 0x0002a40000000800 */
[----:B-1----:R-:W-:Y:S01]  /*11a30*/  FFMA.FTZ R5, R20, c[0x0][0x2d0], -R21 ;  /* 0x0000b40014057a23 */ /* 0x002fe20000010815 */
[----:B--2---:R-:W-:Y:S01]  /*11a40*/  F2FP.BF16.PACK_AB R19, R179, R251 ;  /* 0x000000fbb313723e */ /* 0x004fe200000010ff */
[----:B------:R-:W-:-:S04]  /*11a50*/  FMUL.FTZ R20, R166, c[0x0][0x2d0] ;  /* 0x0000b400a6147a20 */ /* 0x000fc80000410000 */
[----:B------:R1:W-:Y:S01]  /*11a60*/  MUFU.EX2 R234, R5 ;  /* 0x0000000500ea7308 */ /* 0x0003e20000000800 */
[----:B------:R-:W-:Y:S01]  /*11a70*/  FSEL R20, R20, RZ, P0 ;  /* 0x000000ff14147208 */ /* 0x000fe20000000000 */
[----:B------:R-:W-:Y:S01]  /*11a80*/  HMMA.16816.F32.BF16 R100, R16, R40, RZ ;  /* 0x000000281064723c */ /* 0x000fe200000418ff */
[----:B------:R-:W-:-:S03]  /*11a90*/  FSETP.NEU.FTZ.AND P0, PT, R2, -INF , PT ;  /* 0xff8000000200780b */ /* 0x000fc60003f1d000 */
[----:B------:R-:W-:Y:S01]  /*11aa0*/  FFMA.FTZ R3, R39, c[0x0][0x2d0], -R20 ;  /* 0x0000b40027037a23 */ /* 0x000fe20000010814 */
[----:B------:R-:W-:-:S03]  /*11ab0*/  FSEL R0, R6, RZ, P0 ;  /* 0x000000ff06007208 */ /* 0x000fc60000000000 */
[----:B------:R2:W-:Y:S02]  /*11ac0*/  MUFU.EX2 R244, R3 ;  /* 0x0000000300f47308 */ /* 0x0005e40000000800 */
[----:B------:R-:W-:Y:S02]  /*11ad0*/  FFMA.FTZ R4, R36, c[0x0][0x2d0], -R0 ;  /* 0x0000b40024047a23 */ /* 0x000fe40000010800 */
[----:B-1----:R-:W-:-:S04]  /*11ae0*/  FFMA.FTZ R5, R23, c[0x0][0x2d0], -R21 ;  /* 0x0000b40017057a23 */ /* 0x002fc80000010815 */
[----:B------:R1:W3:Y:S08]  /*11af0*/  MUFU.EX2 R211, R5 ;  /* 0x0000000500d37308 */ /* 0x0002f00000000800 */
[----:B------:R4:W-:Y:S01]  /*11b00*/  MUFU.EX2 R242, R4 ;  /* 0x0000000400f27308 */ /* 0x0009e20000000800 */
[----:B--2---:R-:W-:Y:S02]  /*11b10*/  FFMA.FTZ R3, R52, c[0x0][0x2d0], -R20 ;  /* 0x0000b40034037a23 */ /* 0x004fe40000010814 */
[----:B-1----:R-:W-:-:S05]  /*11b20*/  FFMA.FTZ R5, R24, c[0x0][0x2d0], -R21 ;  /* 0x0000b40018057a23 */ /* 0x002fca0000010815 */
[----:B------:R1:W-:Y:S01]  /*11b30*/  MUFU.EX2 R236, R3 ;  /* 0x0000000300ec7308 */ /* 0x0003e20000000800 */
[----:B---3--:R-:W-:Y:S01]  /*11b40*/  F2FP.BF16.PACK_AB R9, R211, R234 ;  /* 0x000000ead309723e */ /* 0x008fe200000010ff */
[----:B----4-:R-:W-:-:S06]  /*11b50*/  FFMA.FTZ R4, R37, c[0x0][0x2d0], -R0 ;  /* 0x0000b40025047a23 */ /* 0x010fcc0000010800 */
[----:B------:R2:W-:Y:S08]  /*11b60*/  MUFU.EX2 R232, R5 ;  /* 0x0000000500e87308 */ /* 0x0005f00000000800 */
[----:B------:R-:W3:Y:S01]  /*11b70*/  MUFU.EX2 R240, R4 ;  /* 0x0000000400f07308 */ /* 0x000ee20000000800 */
[----:B-1----:R-:W-:Y:S02]  /*11b80*/  FFMA.FTZ R3, R53, c[0x0][0x2d0], -R20 ;  /* 0x0000b40035037a23 */ /* 0x002fe40000010814 */
[----:B------:R-:W1:Y:S01]  /*11b90*/  LDSM.16.MT88.4 R52, [R228+0x900] ;  /* 0x00090000e434783b */ /* 0x000e620000004200 */
[----:B--2---:R-:W-:-:S04]  /*11ba0*/  FFMA.FTZ R5, R25, c[0x0][0x2d0], -R21 ;  /* 0x0000b40019057a23 */ /* 0x004fc80000010815 */
[----:B------:R2:W4:Y:S01]  /*11bb0*/  MUFU.EX2 R23, R3 ;  /* 0x0000000300177308 */ /* 0x0005220000000800 */
[----:B---3--:R-:W-:-:S07]  /*11bc0*/  F2FP.BF16.PACK_AB R15, R240, R242 ;  /* 0x000000f2f00f723e */ /* 0x008fce00000010ff */
[----:B------:R3:W3:Y:S01]  /*11bd0*/  MUFU.EX2 R178, R5 ;  /* 0x0000000500b27308 */ /* 0x0006e20000000800 */
[----:B------:R-:W-:Y:S02]  /*11be0*/  FFMA.FTZ R4, R38, c[0x0][0x2d0], -R20 ;  /* 0x0000b40026047a23 */ /* 0x000fe40000010814 */
[----:B------:R-:W-:Y:S01]  /*11bf0*/  LDSM.16.MT88.4 R36, [R231+0x2100] ;  /* 0x00210000e724783b */ /* 0x000fe20000004200 */
[----:B--2---:R-:W-:-:S04]  /*11c00*/  FFMA.FTZ R3, R60, c[0x0][0x2d0], -R0 ;  /* 0x0000b4003c037a23 */ /* 0x004fc80000010800 */
[----:B------:R-:W2:Y:S01]  /*11c10*/  MUFU.EX2 R208, R4 ;  /* 0x0000000400d07308 */ /* 0x000ea20000000800 */
[----:B----4-:R-:W-:Y:S01]  /*11c20*/  F2FP.BF16.PACK_AB R6, R23, R236 ;  /* 0x000000ec1706723e */ /* 0x010fe200000010ff */
[----:B---3--:R-:W-:-:S06]  /*11c30*/  FFMA.FTZ R5, R26, c[0x0][0x2d0], -R20 ;  /* 0x0000b4001a057a23 */ /* 0x008fcc0000010814 */
[----:B------:R3:W-:Y:S01]  /*11c40*/  MUFU.EX2 R213, R3 ;  /* 0x0000000300d57308 */ /* 0x0007e20000000800 */
[----:B------:R-:W-:-:S07]  /*11c50*/  F2FP.BF16.PACK_AB R11, R178, R232 ;  /* 0x000000e8b20b723e */ /* 0x000fce00000010ff */
[----:B------:R4:W-:Y:S01]  /*11c60*/  MUFU.EX2 R199, R5 ;  /* 0x0000000500c77308 */ /* 0x0009e20000000800 */
[----:B--2---:R-:W-:Y:S01]  /*11c70*/  F2FP.BF16.PACK_AB R4, R244, R208 ;  /* 0x000000d0f404723e */ /* 0x004fe200000010ff */
[----:B-1----:R-:W-:Y:S01]  /*11c80*/  HMMA.16816.F32.BF16 R180, R8, R52, R100 ;  /* 0x0000003408b4723c */ /* 0x002fe20000041864 */
[----:B---3--:R-:W-:-:S05]  /*11c90*/  FFMA.FTZ R3, R61, c[0x0][0x2d0], -R0 ;  /* 0x0000b4003d037a23 */ /* 0x008fca0000010800 */
[----:B------:R1:W-:Y:S01]  /*11ca0*/  MUFU.EX2 R171, R3 ;  /* 0x0000000300ab7308 */ /* 0x0003e20000000800 */
[----:B----4-:R-:W-:Y:S02]  /*11cb0*/  FFMA.FTZ R5, R27, c[0x0][0x2d0], -R20 ;  /* 0x0000b4001b057a23 */ /* 0x010fe40000010814 */
[----:B------:R-:W2:Y:S05]  /*11cc0*/  LDSM.16.MT88.4 R24, [R229+0x100] ;  /* 0x00010000e518783b */ /* 0x000eaa0000004200 */
[----:B------:R3:W4:Y:S01]  /*11cd0*/  MUFU.EX2 R198, R5 ;  /* 0x0000000500c67308 */ /* 0x0007220000000800 */
[----:B-1----:R-:W-:-:S07]  /*11ce0*/  FFMA.FTZ R3, R62, c[0x0][0x2d0], -R0 ;  /* 0x0000b4003e037a23 */ /* 0x002fce0000010800 */
[----:B------:R1:W-:Y:S01]  /*11cf0*/  MUFU.EX2 R235, R3 ;  /* 0x0000000300eb7308 */ /* 0x0003e20000000800 */
[----:B---3--:R-:W-:Y:S01]  /*11d00*/  FFMA.FTZ R5, R28, c[0x0][0x2d0], -R20 ;  /* 0x0000b4001c057a23 */ /* 0x008fe20000010814 */
[----:B----4-:R-:W-:-:S06]  /*11d10*/  F2FP.BF16.PACK_AB R12, R198, R199 ;  /* 0x000000c7c60c723e */ /* 0x010fcc00000010ff */
[----:B------:R3:W-:Y:S01]  /*11d20*/  MUFU.EX2 R248, R5 ;  /* 0x0000000500f87308 */ /* 0x0007e20000000800 */
[----:B-1----:R-:W-:Y:S02]  /*11d30*/  FFMA.FTZ R3, R63, c[0x0][0x2d0], -R0 ;  /* 0x0000b4003f037a23 */ /* 0x002fe40000010800 */
[----:B------:R-:W-:Y:S05]  /*11d40*/  LDSM.16.MT88.4 R60, [R230+0x900] ;  /* 0x00090000e63c783b */ /* 0x000fea0000004200 */
[----:B------:R-:W1:Y:S01]  /*11d50*/  MUFU.EX2 R204, R3 ;  /* 0x0000000300cc7308 */ /* 0x000e620000000800 */
[----:B---3--:R-:W-:Y:S01]  /*11d60*/  FFMA.FTZ R5, R29, c[0x0][0x2d0], -R20 ;  /* 0x0000b4001d057a23 */ /* 0x008fe20000010814 */
[----:B--2---:R-:W-:Y:S06]  /*11d70*/  HMMA.16816.F32.BF16 R92, R16, R24, RZ ;  /* 0x00000018105c723c */ /* 0x004fec00000418ff */
[----:B------:R2:W3:Y:S01]  /*11d80*/  MUFU.EX2 R205, R5 ;  /* 0x0000000500cd7308 */ /* 0x0004e20000000800 */
[----:B-1----:R-:W-:Y:S01]  /*11d90*/  F2FP.BF16.PACK_AB R7, R204, R235 ;  /* 0x000000ebcc07723e */ /* 0x002fe200000010ff */
[----:B--2---:R-:W-:Y:S01]  /*11da0*/  FFMA.FTZ R5, R30, c[0x0][0x2d0], -R0 ;  /* 0x0000b4001e057a23 */ /* 0x004fe20000010800 */
[----:B---3--:R-:W-:-:S05]  /*11db0*/  F2FP.BF16.PACK_AB R14, R205, R248 ;  /* 0x000000f8cd0e723e */ /* 0x008fca00000010ff */
[----:B------:R1:W-:Y:S02]  /*11dc0*/  MUFU.EX2 R197, R5 ;  /* 0x0000000500c57308 */ /* 0x0003e40000000800 */
[----:B-1----:R-:W-:Y:S02]  /*11dd0*/  FFMA.FTZ R5, R31, c[0x0][0x2d0], -R0 ;  /* 0x0000b4001f057a23 */ /* 0x002fe40000010800 */
[----:B------:R-:W1:Y:S04]  /*11de0*/  LDSM.16.MT88.4 R28, [R229+0x900] ;  /* 0x00090000e51c783b */ /* 0x000e680000004200 */
[----:B------:R-:W2:Y:S02]  /*11df0*/  MUFU.EX2 R196, R5 ;  /* 0x0000000500c47308 */ /* 0x000ea40000000800 */
[----:B--2---:R-:W-:-:S02]  /*11e00*/  F2FP.BF16.PACK_AB R13, R196, R197 ;  /* 0x000000c5c40d723e */ /* 0x004fc400000010ff */
[----:B------:R-:W-:-:S05]  /*11e10*/  F2FP.BF16.PACK_AB R5, R171, R213 ;  /* 0x000000d5ab05723e */ /* 0x000fca00000010ff */
[C---:B------:R-:W-:Y:S08]  /*11e20*/  HMMA.16816.F32.BF16 R140, R12.reuse, R56, RZ ;  /* 0x000000380c8c723c */ /* 0x040ff000000418ff */
[C---:B------:R-:W-:Y:S08]  /*11e30*/  HMMA.16816.F32.BF16 R104, R12.reuse, R32, RZ ;  /* 0x000000200c68723c */ /* 0x040ff000000418ff */
[----:B------:R-:W-:Y:S08]  /*11e40*/  HMMA.16816.F32.BF16 R116, R12, R58, RZ ;  /* 0x0000003a0c74723c */ /* 0x000ff000000418ff */
[C---:B------:R-:W-:Y:S08]  /*11e50*/  HMMA.16816.F32.BF16 R216, R4.reuse, R44, R140 ;  /* 0x0000002c04d8723c */ /* 0x040ff0000004188c */
[----:B------:R-:W-:Y:S08]  /*11e60*/  HMMA.16816.F32.BF16 R104, R4, R80, R104 ;  /* 0x000000500468723c */ /* 0x000ff00000041868 */
[C---:B------:R-:W-:Y:S08]  /*11e70*/  HMMA.16816.F32.BF16 R96, R12.reuse, R40, RZ ;  /* 0x000000280c60723c */ /* 0x040ff000000418ff */
[----:B------:R-:W-:Y:S01]  /*11e80*/  IMAD.MOV.U32 R223, RZ, RZ, R219 ;  /* 0x000000ffffdf7224 */ /* 0x000fe200078e00db */
[----:B------:R-:W-:Y:S01]  /*11e90*/  HMMA.16816.F32.BF16 R120, R12, R70, RZ ;  /* 0x000000460c78723c */ /* 0x000fe200000418ff */
[----:B------:R-:W-:Y:S01]  /*11ea0*/  IMAD.MOV.U32 R226, RZ, RZ, R216 ;  /* 0x000000ffffe27224 */ /* 0x000fe200078e00d8 */
[----:B------:R-:W-:Y:S01]  /*11eb0*/  MOV R224, R218 ;  /* 0x000000da00e07202 */ /* 0x000fe20000000f00 */
[----:B------:R-:W-:-:S04]  /*11ec0*/  IMAD.MOV.U32 R225, RZ, RZ, R217 ;  /* 0x000000ffffe17224 */ /* 0x000fc800078e00d9 */
[----:B------:R-:W-:Y:S01]  /*11ed0*/  MOV R222, R104 ;  /* 0x0000006800de7202 */ /* 0x000fe20000000f00 */
[----:B------:R-:W-:Y:S01]  /*11ee0*/  IMAD.MOV.U32 R221, RZ, RZ, R105 ;  /* 0x000000ffffdd7224 */ /* 0x000fe200078e0069 */
[----:B------:R-:W-:Y:S01]  /*11ef0*/  MOV R219, R107 ;  /* 0x0000006b00db7202 */ /* 0x000fe20000000f00 */
[----:B------:R-:W-:Y:S01]  /*11f00*/  IMAD.MOV.U32 R220, RZ, RZ, R106 ;  /* 0x000000ffffdc7224 */ /* 0x000fe200078e006a */
[----:B-1----:R-:W-:Y:S08]  /*11f10*/  HMMA.16816.F32.BF16 R192, R8, R28, R92 ;  /* 0x0000001c08c0723c */ /* 0x002ff0000004185c */
[----:B------:R-:W-:Y:S08]  /*11f20*/  HMMA.16816.F32.BF16 R104, R4, R46, R116 ;  /* 0x0000002e0468723c */ /* 0x000ff00000041874 */
[----:B------:R-:W-:Y:S08]  /*11f30*/  HMMA.16816.F32.BF16 R108, R12, R38, RZ ;  /* 0x000000260c6c723c */ /* 0x000ff000000418ff */
[----:B------:R-:W-:Y:S08]  /*11f40*/  HMMA.16816.F32.BF16 R92, R16, R72, RZ ;  /* 0x00000048105c723c */ /* 0x000ff000000418ff */
[----:B------:R-:W-:Y:S01]  /*11f50*/  HMMA.16816.F32.BF16 R88, R12, R24, RZ ;  /* 0x000000180c58723c */ /* 0x000fe200000418ff */
[----:B------:R-:W-:Y:S01]  /*11f60*/  IMAD.MOV.U32 R3, RZ, RZ, R106 ;  /* 0x000000ffff037224 */ /* 0x000fe200078e006a */
[----:B------:R-:W-:-:S05]  /*11f70*/  MOV R227, R107 ;  /* 0x0000006b00e37202 */ /* 0x000fca0000000f00 */
[----:B------:R-:W-:Y:S01]  /*11f80*/  IMAD.MOV.U32 R24, RZ, RZ, R105 ;  /* 0x000000ffff187224 */ /* 0x000fe200078e0069 */
[----:B------:R-:W-:Y:S08]  /*11f90*/  HMMA.16816.F32.BF16 R184, R4, R52, R96 ;  /* 0x0000003404b8723c */ /* 0x000ff00000041860 */
[C---:B------:R-:W-:Y:S08]  /*11fa0*/  HMMA.16816.F32.BF16 R100, R12.reuse, R34, RZ ;  /* 0x000000220c64723c */ /* 0x040ff000000418ff */
[-C--:B------:R-:W-:Y:S08]  /*11fb0*/  HMMA.16816.F32.BF16 R152, R12, R76.reuse, RZ ;  /* 0x0000004c0c98723c */ /* 0x080ff000000418ff */
[----:B------:R-:W-:Y:S08]  /*11fc0*/  HMMA.16816.F32.BF16 R96, R16, R76, RZ ;  /* 0x0000004c1060723c */ /* 0x000ff000000418ff */
[C---:B------:R-:W-:Y:S08]  /*11fd0*/  HMMA.16816.F32.BF16 R148, R12.reuse, R72, RZ ;  /* 0x000000480c94723c */ /* 0x040ff000000418ff */
[C---:B------:R-:W-:Y:S08]  /*11fe0*/  HMMA.16816.F32.BF16 R144, R12.reuse, R68, RZ ;  /* 0x000000440c90723c */ /* 0x040ff000000418ff */
[C---:B------:R-:W-:Y:S08]  /*11ff0*/  HMMA.16816.F32.BF16 R112, R12.reuse, R36, RZ ;  /* 0x000000240c70723c */ /* 0x040ff000000418ff */
[C---:B------:R-:W-:Y:S08]  /*12000*/  HMMA.16816.F32.BF16 R136, R12.reuse, R42, RZ ;  /* 0x0000002a0c88723c */ /* 0x040ff000000418ff */
[C---:B------:R-:W-:Y:S08]  /*12010*/  HMMA.16816.F32.BF16 R132, R12.reuse, R26, RZ ;  /* 0x0000001a0c84723c */ /* 0x040ff000000418ff */
[C---:B------:R-:W-:Y:S08]  /*12020*/  HMMA.16816.F32.BF16 R128, R12.reuse, R78, RZ ;  /* 0x0000004e0c80723c */ /* 0x040ff000000418ff */
[----:B------:R-:W-:Y:S08]  /*12030*/  HMMA.16816.F32.BF16 R124, R12, R74, RZ ;  /* 0x0000004a0c7c723c */ /* 0x000ff000000418ff */
[C---:B------:R-:W-:Y:S07]  /*12040*/  HMMA.16816.F32.BF16 R140, R4.reuse, R50, R120 ;  /* 0x00000032048c723c */ /* 0x040fee0000041878 */
[----:B------:R-:W-:Y:S01]  /*12050*/  IMAD.MOV.U32 R123, RZ, RZ, R104 ;  /* 0x000000ffff7b7224 */ /* 0x000fe200078e0068 */
[C---:B------:R-:W-:Y:S07]  /*12060*/  HMMA.16816.F32.BF16 R188, R4.reuse, R28, R88 ;  /* 0x0000001c04bc723c */ /* 0x040fee0000041858 */
[----:B------:R-:W-:Y:S01]  /*12070*/  MOV R29, R213 ;  /* 0x000000d5001d7202 */ /* 0x000fe20000000f00 */
[----:B------:R-:W-:Y:S01]  /*12080*/  HMMA.16816.F32.BF16 R104, R4, R86, R108 ;  /* 0x000000560468723c */ /* 0x000fe2000004186c */
[----:B------:R-:W-:-:S07]  /*12090*/  IMAD.MOV.U32 R28, RZ, RZ, R212 ;  /* 0x000000ffff1c7224 */ /* 0x000fce00078e00d4 */
[----:B------:R-:W-:Y:S07]  /*120a0*/  HMMA.16816.F32.BF16 R108, R8, R60, R92 ;  /* 0x0000003c086c723c */ /* 0x000fee000004185c */
[----:B------:R-:W-:Y:S01]  /*120b0*/  IMAD.MOV.U32 R95, RZ, RZ, R3 ;  /* 0x000000ffff5f7224 */ /* 0x000fe200078e0003 */
[----:B------:R-:W-:Y:S01]  /*120c0*/  HMMA.16816.F32.BF16 R212, R4, R82, R100 ;  /* 0x0000005204d4723c */ /* 0x000fe20000041864 */
[----:B------:R-:W-:Y:S01]  /*120d0*/  FFMA.FTZ R3, R161, c[0x0][0x2d0], -R22 ;  /* 0x0000b400a1037a23 */ /* 0x000fe20000010816 */
[----:B------:R-:W-:Y:S01]  /*120e0*/  MOV R92, R165 ;  /* 0x000000a5005c7202 */ /* 0x000fe20000000f00 */
[----:B------:R-:W-:Y:S01]  /*120f0*/  IMAD.MOV.U32 R94, RZ, RZ, R24 ;  /* 0x000000ffff5e7224 */ /* 0x000fe200078e0018 */
[----:B------:R-:W-:Y:S01]  /*12100*/  MOV R93, R204 ;  /* 0x000000cc005d7202 */ /* 0x000fe20000000f00 */
[----:B------:R-:W-:-:S03]  /*12110*/  IMAD.MOV.U32 R161, RZ, RZ, R221 ;  /* 0x000000ffffa17224 */ /* 0x000fc600078e00dd */
[----:B------:R-:W-:Y:S01]  /*12120*/  HMMA.16816.F32.BF16 R152, R4, R64, R152 ;  /* 0x000000400498723c */ /* 0x000fe20000041898 */
[----:B------:R-:W-:Y:S01]  /*12130*/  IMAD.MOV.U32 R122, RZ, RZ, R105 ;  /* 0x000000ffff7a7224 */ /* 0x000fe200078e0069 */
[----:B------:R-:W-:Y:S01]  /*12140*/  MOV R121, R106 ;  /* 0x0000006a00797202 */ /* 0x000fe20000000f00 */
[----:B------:R-:W-:Y:S02]  /*12150*/  IMAD.MOV.U32 R120, RZ, RZ, R107 ;  /* 0x000000ffff787224 */ /* 0x000fe400078e006b */
[----:B------:R-:W-:-:S03]  /*12160*/  IMAD.MOV.U32 R53, RZ, RZ, R104 ;  /* 0x000000ffff357224 */ /* 0x000fc600078e0068 */
[----:B------:R-:W-:Y:S07]  /*12170*/  HMMA.16816.F32.BF16 R100, R8, R64, R96 ;  /* 0x000000400864723c */ /* 0x000fee0000041860 */
[----:B------:R-:W-:Y:S01]  /*12180*/  IMAD.MOV.U32 R64, RZ, RZ, R206 ;  /* 0x000000ffff407224 */ /* 0x000fe200078e00ce */
[----:B------:R-:W-:Y:S01]  /*12190*/  HMMA.16816.F32.BF16 R12, R16, R56, RZ ;  /* 0x00000038100c723c */ /* 0x000fe200000418ff */
[----:B------:R1:W-:Y:S01]  /*121a0*/  MUFU.EX2 R206, R3 ;  /* 0x0000000300ce7308 */ /* 0x0003e20000000800 */
[----:B------:R-:W-:-:S06]  /*121b0*/  IMAD.MOV.U32 R65, RZ, RZ, R209 ;  /* 0x000000ffff417224 */ /* 0x000fcc00078e00d1 */
[----:B------:R-:W-:Y:S07]  /*121c0*/  HMMA.16816.F32.BF16 R88, R16, R68, RZ ;  /* 0x000000441058723c */ /* 0x000fee00000418ff */
[----:B------:R-:W-:Y:S01]  /*121d0*/  MOV R68, R210 ;  /* 0x000000d200447202 */ /* 0x000fe20000000f00 */
[----:B------:R-:W-:Y:S01]  /*121e0*/  IMAD.MOV.U32 R69, RZ, RZ, R211 ;  /* 0x000000ffff457224 */ /* 0x000fe200078e00d3 */
[----:B------:R-:W-:Y:S01]  /*121f0*/  HMMA.16816.F32.BF16 R148, R4, R60, R148 ;  /* 0x0000003c0494723c */ /* 0x000fe20000041894 */
[----:B-1----:R-:W-:-:S02]  /*12200*/  FFMA.FTZ R3, R160, c[0x0][0x2d0], -R22 ;  /* 0x0000b400a0037a23 */ /* 0x002fc40000010816 */
[----:B------:R-:W-:Y:S02]  /*12210*/  IMAD.MOV.U32 R160, RZ, RZ, R222 ;  /* 0x000000ffffa07224 */ /* 0x000fe400078e00de */
[----:B------:R1:W-:Y:S02]  /*12220*/  MUFU.EX2 R209, R3 ;  /* 0x0000000300d17308 */ /* 0x0003e40000000800 */
[----:B------:R-:W-:Y:S01]  /*12230*/  IMAD.MOV.U32 R61, RZ, RZ, R65 ;  /* 0x000000ffff3d7224 */ /* 0x000fe200078e0041 */
[----:B------:R-:W-:Y:S01]  /*12240*/  HMMA.16816.F32.BF16 R144, R4, R48, R144 ;  /* 0x000000300490723c */ /* 0x000fe20000041890 */
[----:B------:R-:W-:Y:S01]  /*12250*/  IMAD.MOV.U32 R60, RZ, RZ, R68 ;  /* 0x000000ffff3c7224 */ /* 0x000fe200078e0044 */
[----:B------:R-:W-:-:S06]  /*12260*/  MOV R68, R178 ;  /* 0x000000b200447202 */ /* 0x000fcc0000000f00 */
[----:B------:R-:W-:Y:S01]  /*12270*/  HMMA.16816.F32.BF16 R112, R4, R84, R112 ;  /* 0x000000540470723c */ /* 0x000fe20000041870 */
[----:B-1----:R-:W-:Y:S02]  /*12280*/  FFMA.FTZ R3, R159, c[0x0][0x2d0], -R22 ;  /* 0x0000b4009f037a23 */ /* 0x002fe40000010816 */
[----:B------:R-:W-:-:S05]  /*12290*/  IMAD.MOV.U32 R159, RZ, RZ, R61 ;  /* 0x000000ffff9f7224 */ /* 0x000fca00078e003d */
[C---:B------:R-:W-:Y:S01]  /*122a0*/  HMMA.16816.F32.BF16 R136, R4.reuse, R54, R136 ;  /* 0x000000360488723c */ /* 0x040fe20000041888 */
[----:B------:R1:W-:Y:S07]  /*122b0*/  MUFU.EX2 R210, R3 ;  /* 0x0000000300d27308 */ /* 0x0003ee0000000800 */
[C---:B------:R-:W-:Y:S08]  /*122c0*/  HMMA.16816.F32.BF16 R132, R4.reuse, R30, R132 ;  /* 0x0000001e0484723c */ /* 0x040ff00000041884 */
[----:B------:R-:W-:Y:S01]  /*122d0*/  HMMA.16816.F32.BF16 R128, R4, R66, R128 ;  /* 0x000000420480723c */ /* 0x000fe20000041880 */
[----:B-1----:R-:W-:Y:S01]  /*122e0*/  FFMA.FTZ R3, R157, c[0x0][0x2d0], -R22 ;  /* 0x0000b4009d037a23 */ /* 0x002fe20000010816 */
[----:B------:R-:W-:Y:S01]  /*122f0*/  MOV R217, R114 ;  /* 0x0000007200d97202 */ /* 0x000fe20000000f00 */
[----:B------:R-:W-:-:S02]  /*12300*/  IMAD.MOV.U32 R218, RZ, RZ, R113 ;  /* 0x000000ffffda7224 */ /* 0x000fc400078e0071 */
[----:B------:R1:W-:Y:S01]  /*12310*/  MUFU.EX2 R211, R3 ;  /* 0x0000000300d37308 */ /* 0x0003e20000000800 */
[----:B------:R-:W-:Y:S02]  /*12320*/  IMAD.MOV.U32 R216, RZ, RZ, R115 ;  /* 0x000000ffffd87224 */ /* 0x000fe400078e0073 */
[----:B------:R-:W-:Y:S01]  /*12330*/  HMMA.16816.F32.BF16 R124, R4, R62, R124 ;  /* 0x0000003e047c723c */ /* 0x000fe2000004187c */
[----:B------:R-:W-:-:S07]  /*12340*/  IMAD.MOV.U32 R52, RZ, RZ, R112 ;  /* 0x000000ffff347224 */ /* 0x000fce00078e0070 */
[----:B------:R-:W-:Y:S01]  /*12350*/  HMMA.16816.F32.BF16 R76, R16, R78, RZ ;  /* 0x0000004e104c723c */ /* 0x000fe200000418ff */
[----:B-1----:R-:W-:-:S07]  /*12360*/  FFMA.FTZ R3, R164, c[0x0][0x2d0], -R21 ;  /* 0x0000b400a4037a23 */ /* 0x002fce0000010815 */
[----:B------:R-:W-:Y:S01]  /*12370*/  HMMA.16816.F32.BF16 R4, R16, R32, RZ ;  /* 0x000000201004723c */ /* 0x000fe200000418ff */
[----:B------:R1:W-:Y:S07]  /*12380*/  MUFU.EX2 R165, R3 ;  /* 0x0000000300a57308 */ /* 0x0003ee0000000800 */
[----:B------:R-:W-:Y:S08]  /*12390*/  HMMA.16816.F32.BF16 R116, R8, R44, R12 ;  /* 0x0000002c0874723c */ /* 0x000ff0000004180c */
[----:B------:R-:W-:Y:S01]  /*123a0*/  HMMA.16816.F32.BF16 R12, R16, R36, RZ ;  /* 0x00000024100c723c */ /* 0x000fe200000418ff */
[----:B-1----:R-:W-:-:S02]  /*123b0*/  FFMA.FTZ R3, R163, c[0x0][0x2d0], -R21 ;  /* 0x0000b400a3037a23 */ /* 0x002fc40000010815 */
[----:B------:R-:W-:Y:S02]  /*123c0*/  IMAD.MOV.U32 R163, RZ, RZ, R219 ;  /* 0x000000ffffa37224 */ /* 0x000fe400078e00db */
[----:B------:R1:W-:Y:S03]  /*123d0*/  MUFU.EX2 R204, R3 ;  /* 0x0000000300cc7308 */ /* 0x0003e60000000800 */
[C---:B------:R-:W-:Y:S07]  /*123e0*/  HMMA.16816.F32.BF16 R104, R8.reuse, R48, R88 ;  /* 0x000000300868723c */ /* 0x040fee0000041858 */
[----:B------:R-:W-:Y:S01]  /*123f0*/  IMAD.MOV.U32 R89, RZ, RZ, R29 ;  /* 0x000000ffff597224 */ /* 0x000fe200078e001d */
[----:B------:R-:W-:Y:S01]  /*12400*/  MOV R29, R208 ;  /* 0x000000d0001d7202 */ /* 0x000fe20000000f00 */
[----:B------:R-:W-:Y:S01]  /*12410*/  HMMA.16816.F32.BF16 R76, R8, R66, R76 ;  /* 0x00000042084c723c */ /* 0x000fe2000004184c */
[----:B------:R-:W-:Y:S01]  /*12420*/  IMAD.MOV.U32 R90, RZ, RZ, R28 ;  /* 0x000000ffff5a7224 */ /* 0x000fe200078e001c */
[----:B------:R-:W-:Y:S01]  /*12430*/  MOV R91, R69 ;  /* 0x00000045005b7202 */ /* 0x000fe20000000f00 */
[----:B------:R-:W-:-:S02]  /*12440*/  IMAD.MOV.U32 R28, RZ, RZ, R205 ;  /* 0x000000ffff1c7224 */ /* 0x000fc400078e00cd */
[----:B-1----:R-:W-:Y:S02]  /*12450*/  FFMA.FTZ R3, R158, c[0x0][0x2d0], -R21 ;  /* 0x0000b4009e037a23 */ /* 0x002fe40000010815 */
[----:B------:R-:W-:Y:S01]  /*12460*/  IMAD.MOV.U32 R158, RZ, RZ, R207 ;  /* 0x000000ffff9e7224 */ /* 0x000fe200078e00cf */
[----:B------:R-:W-:Y:S01]  /*12470*/  HMMA.16816.F32.BF16 R96, R8, R80, R4 ;  /* 0x000000500860723c */ /* 0x000fe20000041804 */
[----:B------:R1:W-:Y:S01]  /*12480*/  MUFU.EX2 R207, R3 ;  /* 0x0000000300cf7308 */ /* 0x0003e20000000800 */
[----:B------:R-:W-:Y:S02]  /*12490*/  IMAD.MOV.U32 R88, RZ, RZ, R179 ;  /* 0x000000ffff587224 */ /* 0x000fe400078e00b3 */
[----:B------:R-:W-:-:S04]  /*124a0*/  IMAD.MOV.U32 R69, RZ, RZ, R177 ;  /* 0x000000ffff457224 */ /* 0x000fc800078e00b1 */
[C---:B------:R-:W-:Y:S08]  /*124b0*/  HMMA.16816.F32.BF16 R4, R16.reuse, R70, RZ ;  /* 0x000000461004723c */ /* 0x040ff000000418ff */
[----:B------:R-:W-:Y:S01]  /*124c0*/  HMMA.16816.F32.BF16 R40, R16, R42, RZ ;  /* 0x0000002a1028723c */ /* 0x000fe200000418ff */
[----:B-1----:R-:W-:Y:S02]  /*124d0*/  FFMA.FTZ R3, R156, c[0x0][0x2d0], -R21 ;  /* 0x0000b4009c037a23 */ /* 0x002fe40000010815 */
[----:B------:R-:W-:Y:S01]  /*124e0*/  IMAD.MOV.U32 R156, RZ, RZ, R92 ;  /* 0x000000ffff9c7224 */ /* 0x000fe200078e005c */
[----:B------:R-:W-:Y:S01]  /*124f0*/  MOV R92, R64 ;  /* 0x00000040005c7202 */ /* 0x000fe20000000f00 */
[----:B------:R1:W-:Y:S03]  /*12500*/  MUFU.EX2 R208, R3 ;  /* 0x0000000300d07308 */ /* 0x0003e60000000800 */
[----:B------:R-:W-:Y:S01]  /*12510*/  HMMA.16816.F32.BF16 R112, R8, R84, R12 ;  /* 0x000000540870723c */ /* 0x000fe2000004180c */
[----:B------:R-:W2:Y:S01]  /*12520*/  LDSM.16.MT88.4 R12, [R228+0x1100] ;  /* 0x00110000e40c783b */ /* 0x000ea20000004200 */
[----:B------:R-:W-:-:S06]  /*12530*/  MOV R157, R92 ;  /* 0x0000005c009d7202 */ /* 0x000fcc0000000f00 */
[----:B------:R-:W-:Y:S01]  /*12540*/  HMMA.16816.F32.BF16 R24, R16, R26, RZ ;  /* 0x0000001a1018723c */ /* 0x000fe200000418ff */
[----:B-1----:R-:W-:-:S07]  /*12550*/  FFMA.FTZ R3, R172, c[0x0][0x2d0], -R20 ;  /* 0x0000b400ac037a23 */ /* 0x002fce0000010814 */
[C---:B------:R-:W-:Y:S01]  /*12560*/  HMMA.16816.F32.BF16 R72, R16.reuse, R74, RZ ;  /* 0x0000004a1048723c */ /* 0x040fe200000418ff */
[----:B------:R1:W-:Y:S07]  /*12570*/  MUFU.EX2 R66, R3 ;  /* 0x0000000300427308 */ /* 0x0003ee0000000800 */
[C---:B------:R-:W-:Y:S08]  /*12580*/  HMMA.16816.F32.BF16 R56, R16.reuse, R58, RZ ;  /* 0x0000003a1038723c */ /* 0x040ff000000418ff */
[----:B------:R-:W-:Y:S01]  /*12590*/  HMMA.16816.F32.BF16 R36, R16, R38, RZ ;  /* 0x000000261024723c */ /* 0x000fe200000418ff */
[----:B-1----:R-:W-:-:S04]  /*125a0*/  FFMA.FTZ R3, R170, c[0x0][0x2d0], -R20 ;  /* 0x0000b400aa037a23 */ /* 0x002fc80000010814 */
[----:B------:R1:W3:Y:S03]  /*125b0*/  MUFU.EX2 R164, R3 ;  /* 0x0000000300a47308 */ /* 0x0002e60000000800 */
[----:B------:R-:W-:Y:S08]  /*125c0*/  HMMA.16816.F32.BF16 R16, R16, R34, RZ ;  /* 0x000000221010723c */ /* 0x000ff000000418ff */
[----:B------:R-:W-:Y:S01]  /*125d0*/  HMMA.16816.F32.BF16 R48, R8, R50, R4 ;  /* 0x000000320830723c */ /* 0x000fe20000041804 */
[----:B-1----:R-:W-:-:S06]  /*125e0*/  FFMA.FTZ R3, R169, c[0x0][0x2d0], -R20 ;  /* 0x0000b400a9037a23 */ /* 0x002fcc0000010814 */
[----:B------:R-:W-:Y:S01]  /*125f0*/  FFMA.FTZ R4, R162, c[0x0][0x2d0], -R20 ;  /* 0x0000b400a2047a23 */ /* 0x000fe20000010814 */
[----:B------:R-:W-:Y:S01]  /*12600*/  HMMA.16816.F32.BF16 R40, R8, R54, R40 ;  /* 0x000000360828723c */ /* 0x000fe20000041828 */
[----:B------:R1:W-:Y:S01]  /*12610*/  MUFU.EX2 R170, R3 ;  /* 0x0000000300aa7308 */ /* 0x0003e20000000800 */
[----:B------:R-:W-:-:S06]  /*12620*/  MOV R162, R220 ;  /* 0x000000dc00a27202 */ /* 0x000fcc0000000f00 */
[C---:B------:R-:W-:Y:S01]  /*12630*/  HMMA.16816.F32.BF16 R24, R8.reuse, R30, R24 ;  /* 0x0000001e0818723c */ /* 0x040fe20000041818 */
[----:B------:R3:W4:Y:S07]  /*12640*/  MUFU.EX2 R205, R4 ;  /* 0x0000000400cd7308 */ /* 0x00072e0000000800 */
[----:B------:R-:W-:Y:S01]  /*12650*/  HMMA.16816.F32.BF16 R72, R8, R62, R72 ;  /* 0x0000003e0848723c */ /* 0x000fe20000041848 */
[----:B-1----:R-:W-:-:S04]  /*12660*/  FFMA.FTZ R3, R176, c[0x0][0x2d0], -R0 ;  /* 0x0000b400b0037a23 */ /* 0x002fc80000010800 */
[----:B------:R1:W-:Y:S03]  /*12670*/  MUFU.EX2 R64, R3 ;  /* 0x0000000300407308 */ /* 0x0003e60000000800 */
[----:B------:R-:W-:Y:S01]  /*12680*/  HMMA.16816.F32.BF16 R56, R8, R46, R56 ;  /* 0x0000002e0838723c */ /* 0x000fe20000041838 */
[----:B---3--:R-:W-:Y:S02]  /*12690*/  F2FP.BF16.PACK_AB R4, R164, R66 ;  /* 0x00000042a404723e */ /* 0x008fe400000010ff */
[----:B----4-:R-:W-:-:S05]  /*126a0*/  F2FP.BF16.PACK_AB R6, R205, R170 ;  /* 0x000000aacd06723e */ /* 0x010fca00000010ff */
[----:B------:R-:W-:Y:S01]  /*126b0*/  HMMA.16816.F32.BF16 R36, R8, R86, R36 ;  /* 0x000000560824723c */ /* 0x000fe20000041824 */
[----:B-1----:R-:W-:-:S07]  /*126c0*/  FFMA.FTZ R3, R175, c[0x0][0x2d0], -R0 ;  /* 0x0000b400af037a23 */ /* 0x002fce0000010800 */
[----:B------:R-:W-:Y:S01]  /*126d0*/  HMMA.16816.F32.BF16 R80, R8, R82, R16 ;  /* 0x000000520850723c */ /* 0x000fe20000041810 */
[----:B------:R1:W3:Y:S01]  /*126e0*/  MUFU.EX2 R65, R3 ;  /* 0x0000000300417308 */ /* 0x0002e20000000800 */
[----:B------:R-:W4:Y:S05]  /*126f0*/  LDSM.16.MT88.4 R16, [R229+0x1100] ;  /* 0x00110000e510783b */ /* 0x000f2a0000004200 */
[----:B------:R-:W-:Y:S02]  /*12700*/  F2FP.BF16.PACK_AB R8, R209, R206 ;  /* 0x000000ced108723e */ /* 0x000fe400000010ff */
[----:B------:R-:W-:Y:S02]  /*12710*/  F2FP.BF16.PACK_AB R9, R204, R165 ;  /* 0x000000a5cc09723e */ /* 0x000fe400000010ff */
[----:B------:R-:W-:-:S02]  /*12720*/  F2FP.BF16.PACK_AB R10, R211, R210 ;  /* 0x000000d2d30a723e */ /* 0x000fc400000010ff */
[----:B------:R-:W-:Y:S01]  /*12730*/  F2FP.BF16.PACK_AB R11, R208, R207 ;  /* 0x000000cfd00b723e */ /* 0x000fe200000010ff */
[----:B-1----:R-:W-:Y:S01]  /*12740*/  FFMA.FTZ R3, R174, c[0x0][0x2d0], -R0 ;  /* 0x0000b400ae037a23 */ /* 0x002fe20000010800 */
[----:B---3--:R-:W-:-:S05]  /*12750*/  F2FP.BF16.PACK_AB R5, R65, R64 ;  /* 0x000000404105723e */ /* 0x008fca00000010ff */
[----:B--2---:R-:W-:Y:S01]  /*12760*/  HMMA.16816.F32.BF16 R176, R8, R12, R180 ;  /* 0x0000000c08b0723c */ /* 0x004fe200000418b4 */
[----:B------:R1:W-:Y:S02]  /*12770*/  MUFU.EX2 R67, R3 ;  /* 0x0000000300437308 */ /* 0x0003e40000000800 */
[----:B-1----:R-:W-:-:S06]  /*12780*/  FFMA.FTZ R3, R173, c[0x0][0x2d0], -R0 ;  /* 0x0000b400ad037a23 */ /* 0x002fcc0000010800 */
[----:B------:R-:W1:Y:S02]  /*12790*/  MUFU.EX2 R169, R3 ;  /* 0x0000000300a97308 */ /* 0x000e640000000800 */
[----:B-1----:R-:W-:Y:S01]  /*127a0*/  F2FP.BF16.PACK_AB R7, R169, R67 ;  /* 0x00000043a907723e */ /* 0x002fe200000010ff */
[----:B------:R-:W-:-:S06]  /*127b0*/  IMAD.MOV.U32 R3, RZ, RZ, R69 ;  /* 0x000000ffff037224 */ /* 0x000fcc00078e0045 */
[C---:B------:R-:W-:Y:S07]  /*127c0*/  HMMA.16816.F32.BF16 R172, R4.reuse, R12, R184 ;  /* 0x0000000c04ac723c */ /* 0x040fee00000418b8 */
[----:B------:R-:W-:Y:S01]  /*127d0*/  IMAD.MOV.U32 R185, RZ, RZ, R28 ;  /* 0x000000ffffb97224 */ /* 0x000fe200078e001c */
[----:B------:R-:W-:Y:S01]  /*127e0*/  MOV R184, R29 ;  /* 0x0000001d00b87202 */ /* 0x000fe20000000f00 */
[----:B------:R-:W-:Y:S01]  /*127f0*/  HMMA.16816.F32.BF16 R180, R4, R14, R136 ;  /* 0x0000000e04b4723c */ /* 0x000fe20000041888 */
[----:B------:R-:W-:Y:S01]  /*12800*/  MOV R186, R68 ;  /* 0x0000004400ba7202 */ /* 0x000fe20000000f00 */
[----:B------:R-:W-:-:S05]  /*12810*/  IMAD.MOV.U32 R187, RZ, RZ, R88 ;  /* 0x000000ffffbb7224 */ /* 0x000fca00078e0058 */
[----:B------:R-:W-:Y:S01]  /*12820*/  MOV R136, R226 ;  /* 0x000000e200887202 */ /* 0x000fe20000000f00 */
[----:B------:R-:W-:Y:S01]  /*12830*/  HMMA.16816.F32.BF16 R28, R8, R14, R40 ;  /* 0x0000000e081c723c */ /* 0x000fe20000041828 */
[----:B------:R-:W1:Y:S01]  /*12840*/  LDSM.16.MT88.4 R12, [R231+0x1100] ;  /* 0x00110000e70c783b */ /* 0x000e620000004200 */
[----:B------:R-:W-:Y:S01]  /*12850*/  IMAD.MOV.U32 R137, RZ, RZ, R225 ;  /* 0x000000ffff897224 */ /* 0x000fe200078e00e1 */
[----:B------:R-:W-:Y:S01]  /*12860*/  MOV R139, R223 ;  /* 0x000000df008b7202 */ /* 0x000fe20000000f00 */
[----:B------:R-:W-:-:S04]  /*12870*/  IMAD.MOV.U32 R138, RZ, RZ, R224 ;  /* 0x000000ffff8a7224 */ /* 0x000fc800078e00e0 */
[-C--:B----4-:R-:W-:Y:S07]  /*12880*/  HMMA.16816.F32.BF16 R68, R8, R16.reuse, R192 ;  /* 0x000000100844723c */ /* 0x090fee00000418c0 */
[----:B------:R-:W-:Y:S01]  /*12890*/  IMAD.MOV.U32 R195, RZ, RZ, R89 ;  /* 0x000000ffffc37224 */ /* 0x000fe200078e0059 */
        /* <DEDUP_REMOVED lines=8> */
[----:B------:R-:W-:-:S03]  /*12920*/  IMAD.MOV.U32 R188, RZ, RZ, R123 ;  /* 0x000000ffffbc7224 */ /* 0x000fc600078e007b */
[----:B------:R-:W-:Y:S01]  /*12930*/  IMAD.MOV.U32 R135, RZ, RZ, R93 ;  /* 0x000000ffff877224 */ /* 0x000fe200078e005d */
[----:B------:R-:W-:Y:S01]  /*12940*/  HMMA.16816.F32.BF16 R40, R8, R18, R24 ;  /* 0x000000120828723c */ /* 0x000fe20000041818 */
[----:B------:R-:W-:Y:S01]  /*12950*/  IMAD.MOV.U32 R134, RZ, RZ, R120 ;  /* 0x000000ffff867224 */ /* 0x000fe200078e0078 */
[----:B------:R-:W2:Y:S01]  /*12960*/  LDSM.16.MT88.4 R16, [R230+0x1100] ;  /* 0x00110000e610783b */ /* 0x000ea20000004200 */
[----:B------:R-:W-:Y:S01]  /*12970*/  IMAD.MOV.U32 R132, RZ, RZ, R122 ;  /* 0x000000ffff847224 */ /* 0x000fe200078e007a */
[----:B------:R-:W-:Y:S02]  /*12980*/  MOV R133, R121 ;  /* 0x0000007900857202 */ /* 0x000fe40000000f00 */
[----:B------:R-:W-:Y:S02]  /*12990*/  LDSM.16.MT88.4 R24, [R229+0x3100] ;  /* 0x00310000e518783b */ /* 0x000fe40000004200 */
[C---:B-1----:R-:W-:Y:S07]  /*129a0*/  HMMA.16816.F32.BF16 R88, R4.reuse, R12, R152 ;  /* 0x0000000c0458723c */ /* 0x042fee0000041898 */
[----:B------:R-:W-:Y:S01]  /*129b0*/  IMAD.MOV.U32 R154, RZ, RZ, R216 ;  /* 0x000000ffff9a7224 */ /* 0x000fe200078e00d8 */
[----:B------:R-:W-:Y:S01]  /*129c0*/  HMMA.16816.F32.BF16 R92, R4, R14, R128 ;  /* 0x0000000e045c723c */ /* 0x000fe20000041880 */
[----:B------:R-:W-:Y:S01]  /*129d0*/  IMAD.MOV.U32 R155, RZ, RZ, R53 ;  /* 0x000000ffff9b7224 */ /* 0x000fe200078e0035 */
[----:B------:R-:W-:Y:S01]  /*129e0*/  MOV R153, R217 ;  /* 0x000000d900997202 */ /* 0x000fe20000000f00 */
[----:B------:R-:W-:-:S04]  /*129f0*/  IMAD.MOV.U32 R152, RZ, RZ, R218 ;  /* 0x000000ffff987224 */ /* 0x000fc800078e00da */
[----:B------:R-:W-:Y:S01]  /*12a00*/  MOV R131, R52 ;  /* 0x0000003400837202 */ /* 0x000fe20000000f00 */
[C---:B------:R-:W-:Y:S08]  /*12a10*/  HMMA.16816.F32.BF16 R84, R8.reuse, R12, R100 ;  /* 0x0000000c0854723c */ /* 0x040ff00000041864 */
[C---:B------:R-:W-:Y:S01]  /*12a20*/  HMMA.16816.F32.BF16 R52, R8.reuse, R14, R76 ;  /* 0x0000000e0834723c */ /* 0x040fe2000004184c */
[----:B------:R-:W1:Y:S06]  /*12a30*/  LDSM.16.MT88.4 R12, [R228+0x3100] ;  /* 0x00310000e40c783b */ /* 0x000e6c0000004200 */
[----:B------:R-:W-:Y:S01]  /*12a40*/  IMAD.MOV.U32 R79, RZ, RZ, R154 ;  /* 0x000000ffff4f7224 */ /* 0x000fe200078e009a */
[----:B------:R-:W-:Y:S01]  /*12a50*/  MOV R78, R153 ;  /* 0x00000099004e7202 */ /* 0x000fe20000000f00 */
[----:B------:R-:W-:Y:S01]  /*12a60*/  IMAD.MOV.U32 R76, RZ, RZ, R131 ;  /* 0x000000ffff4c7224 */ /* 0x000fe200078e0083 */
[----:B--2---:R-:W-:Y:S01]  /*12a70*/  HMMA.16816.F32.BF16 R100, R8, R16, R108 ;  /* 0x000000100864723c */ /* 0x004fe2000004186c */
[----:B------:R-:W-:Y:S01]  /*12a80*/  IMAD.MOV.U32 R154, RZ, RZ, R134 ;  /* 0x000000ffff9a7224 */ /* 0x000fe200078e0086 */
[----:B------:R-:W-:Y:S01]  /*12a90*/  MOV R134, R194 ;  /* 0x000000c200867202 */ /* 0x000fe20000000f00 */
[----:B------:R-:W-:Y:S01]  /*12aa0*/  IMAD.MOV.U32 R131, RZ, RZ, R155 ;  /* 0x000000ffff837224 */ /* 0x000fe200078e009b */
[----:B------:R-:W-:Y:S01]  /*12ab0*/  MOV R155, R135 ;  /* 0x00000087009b7202 */ /* 0x000fe20000000f00 */
[----:B------:R-:W-:-:S02]  /*12ac0*/  IMAD.MOV.U32 R194, RZ, RZ, R186 ;  /* 0x000000ffffc27224 */ /* 0x000fc400078e00ba */
[----:B------:R-:W-:Y:S01]  /*12ad0*/  IMAD.MOV.U32 R135, RZ, RZ, R195 ;  /* 0x000000ffff877224 */ /* 0x000fe200078e00c3 */
[C---:B------:R-:W-:Y:S01]  /*12ae0*/  HMMA.16816.F32.BF16 R60, R4.reuse, R16, R148 ;  /* 0x00000010043c723c */ /* 0x040fe20000041894 */
[----:B------:R-:W-:Y:S02]  /*12af0*/  IMAD.MOV.U32 R186, RZ, RZ, R244 ;  /* 0x000000ffffba7224 */ /* 0x000fe400078e00f4 */
[----:B------:R-:W-:Y:S01]  /*12b00*/  IMAD.MOV.U32 R195, RZ, RZ, R187 ;  /* 0x000000ffffc37224 */ /* 0x000fe200078e00bb */
[----:B------:R-:W2:Y:S01]  /*12b10*/  LDL.LU R244, [R1+0xa4] ;  /* 0x0000a40001f47983 */ /* 0x000ea20000300800 */
[----:B------:R-:W-:Y:S01]  /*12b20*/  IMAD.MOV.U32 R77, RZ, RZ, R152 ;  /* 0x000000ffff4d7224 */ /* 0x000fe200078e0098 */
[----:B------:R-:W-:Y:S01]  /*12b30*/  MOV R152, R132 ;  /* 0x0000008400987202 */ /* 0x000fe20000000f00 */
[----:B------:R-:W-:Y:S01]  /*12b40*/  IMAD.MOV.U32 R153, RZ, RZ, R133 ;  /* 0x000000ffff997224 */ /* 0x000fe200078e0085 */
[----:B------:R-:W3:Y:S01]  /*12b50*/  LDL.LU R187, [R1] ;  /* 0x0000000001bb7983 */ /* 0x000ee20000300800 */
[----:B------:R-:W-:Y:S01]  /*12b60*/  HMMA.16816.F32.BF16 R108, R4, R18, R124 ;  /* 0x00000012046c723c */ /* 0x000fe2000004187c */
[----:B------:R-:W-:Y:S01]  /*12b70*/  IMAD.MOV.U32 R133, RZ, RZ, R193 ;  /* 0x000000ffff857224 */ /* 0x000fe200078e00c1 */
[----:B------:R-:W-:Y:S01]  /*12b80*/  MOV R193, R185 ;  /* 0x000000b900c17202 */ /* 0x000fe20000000f00 */
[----:B------:R-:W-:-:S05]  /*12b90*/  IMAD.MOV.U32 R132, RZ, RZ, R192 ;  /* 0x000000ffff847224 */ /* 0x000fca00078e00c0 */
[----:B------:R-:W-:Y:S01]  /*12ba0*/  HMMA.16816.F32.BF16 R224, R8, R18, R72 ;  /* 0x0000001208e0723c */ /* 0x000fe20000041848 */
[----:B------:R-:W4:Y:S01]  /*12bb0*/  LDSM.16.MT88.4 R16, [R231+0x3100] ;  /* 0x00310000e710783b */ /* 0x000f220000004200 */
[----:B------:R-:W-:-:S06]  /*12bc0*/  IMAD.MOV.U32 R192, RZ, RZ, R184 ;  /* 0x000000ffffc07224 */ /* 0x000fcc00078e00b8 */
[----:B-1----:R-:W-:Y:S01]  /*12bd0*/  HMMA.16816.F32.BF16 R220, R8, R12, R104 ;  /* 0x0000000c08dc723c */ /* 0x002fe20000041868 */
[----:B------:R-:W-:-:S07]  /*12be0*/  IMAD.MOV.U32 R185, RZ, RZ, R158 ;  /* 0x000000ffffb97224 */ /* 0x000fce00078e009e */
[----:B------:R-:W-:Y:S08]  /*12bf0*/  HMMA.16816.F32.BF16 R120, R4, R12, R144 ;  /* 0x0000000c0478723c */ /* 0x000ff00000041890 */
[----:B------:R-:W-:Y:S01]  /*12c00*/  HMMA.16816.F32.BF16 R216, R8, R14, R48 ;  /* 0x0000000e08d8723c */ /* 0x000fe20000041830 */
[----:B------:R-:W-:Y:S01]  /*12c10*/  MOV R128, R152 ;  /* 0x0000009800807202 */ /* 0x000fe20000000f00 */
[----:B------:R-:W-:Y:S01]  /*12c20*/  IMAD.MOV.U32 R130, RZ, RZ, R154 ;  /* 0x000000ffff827224 */ /* 0x000fe200078e009a */
[----:B------:R-:W-:-:S05]  /*12c30*/  MOV R184, R156 ;  /* 0x0000009c00b87202 */ /* 0x000fca0000000f00 */
[----:B------:R-:W-:Y:S01]  /*12c40*/  HMMA.16816.F32.BF16 R124, R4, R14, R140 ;  /* 0x0000000e047c723c */ /* 0x000fe2000004188c */
[----:B------:R-:W1:Y:S01]  /*12c50*/  LDSM.16.MT88.4 R12, [R230+0x3100] ;  /* 0x00310000e60c783b */ /* 0x000e620000004200 */
[----:B------:R-:W-:Y:S01]  /*12c60*/  IMAD.MOV.U32 R129, RZ, RZ, R153 ;  /* 0x000000ffff817224 */ /* 0x000fe200078e0099 */
[----:B------:R-:W-:-:S05]  /*12c70*/  MOV R156, R168 ;  /* 0x000000a8009c7202 */ /* 0x000fca0000000f00 */
[----:B------:R-:W-:Y:S01]  /*12c80*/  HMMA.16816.F32.BF16 R136, R4, R24, R136 ;  /* 0x000000180488723c */ /* 0x000fe20000041888 */
[----:B------:R-:W-:-:S07]  /*12c90*/  IMAD.MOV.U32 R158, RZ, RZ, R247 ;  /* 0x000000ffff9e7224 */ /* 0x000fce00078e00f7 */
[----:B----4-:R-:W-:Y:S01]  /*12ca0*/  HMMA.16816.F32.BF16 R144, R4, R16, R76 ;  /* 0x000000100490723c */ /* 0x010fe2000004184c */
[----:B------:R-:W-:Y:S01]  /*12cb0*/  IMAD.MOV.U32 R152, RZ, RZ, R133 ;  /* 0x000000ffff987224 */ /* 0x000fe200078e0085 */
[----:B------:R-:W-:Y:S01]  /*12cc0*/  MOV R153, R155 ;  /* 0x0000009b00997202 */ /* 0x000fe20000000f00 */
[----:B------:R-:W-:Y:S01]  /*12cd0*/  FFMA.FTZ R3, R3, c[0x0][0x2d0], -R22 ;  /* 0x0000b40003037a23 */ /* 0x000fe20000010816 */
[----:B------:R-:W-:Y:S01]  /*12ce0*/  MOV R154, R134 ;  /* 0x00000086009a7202 */ /* 0x000fe20000000f00 */
[----:B------:R4:W5:Y:S02]  /*12cf0*/  LDL.LU R168, [R1+0xa0] ;  /* 0x0000a00001a87983 */ /* 0x0009640000300800 */
        /* <DEDUP_REMOVED lines=23> */
[----:B-1----:R-:W-:Y:S01]  /*12e70*/  HMMA.16816.F32.BF16 R160, R4, R12, R160 ;  /* 0x0000000c04a0723c */ /* 0x002fe200000418a0 */
[----:B------:R-:W-:Y:S01]  /*12e80*/  IMAD.MOV.U32 R149, RZ, RZ, R76 ;  /* 0x000000ffff957224 */ /* 0x000fe200078e004c */
[----:B------:R4:W5:Y:S01]  /*12e90*/  LDL.LU R247, [R1+0x9c] ;  /* 0x00009c0001f77983 */ /* 0x0009620000300800 */
[----:B------:R-:W-:-:S02]  /*12ea0*/  IMAD.MOV.U32 R150, RZ, RZ, R77 ;  /* 0x000000ffff967224 */ /* 0x000fc400078e004d */
[----:B------:R-:W-:Y:S02]  /*12eb0*/  IMAD.MOV.U32 R186, RZ, RZ, R246 ;  /* 0x000000ffffba7224 */ /* 0x000fe400078e00f6 */
[----:B------:R-:W-:Y:S02]  /*12ec0*/  IMAD.MOV.U32 R158, RZ, RZ, R243 ;  /* 0x000000ffff9e7224 */ /* 0x000fe400078e00f3 */
        /* <DEDUP_REMOVED lines=11> */
[C---:B------:R-:W-:Y:S01]  /*12f80*/  HMMA.16816.F32.BF16 R188, R4.reuse, R26, R188 ;  /* 0x0000001a04bc723c */ /* 0x040fe200000418bc */
[----:B------:R-:W-:Y:S01]  /*12f90*/  IMAD.MOV.U32 R77, RZ, RZ, R128 ;  /* 0x000000ffff4d7224 */ /* 0x000fe200078e0080 */
[----:B------:R4:W5:Y:S01]  /*12fa0*/  LDL.LU R246, [R1+0x98] ;  /* 0x0000980001f67983 */ /* 0x0009620000300800 */
[----:B------:R-:W-:Y:S02]  /*12fb0*/  IMAD.MOV.U32 R79, RZ, RZ, R130 ;  /* 0x000000ffff4f7224 */ /* 0x000fe400078e0082 */
[----:B------:R-:W-:Y:S01]  /*12fc0*/  IMAD.MOV.U32 R128, RZ, RZ, R131 ;  /* 0x000000ffff807224 */ /* 0x000fe200078e0083 */
[----:B------:R-:W-:Y:S01]  /*12fd0*/  MOV R131, R135 ;  /* 0x0000008700837202 */ /* 0x000fe20000000f00 */
[----:B------:R-:W-:Y:S01]  /*12fe0*/  IMAD.MOV.U32 R130, RZ, RZ, R134 ;  /* 0x000000ffff827224 */ /* 0x000fe200078e0086 */
[----:B------:R-:W-:Y:S01]  /*12ff0*/  HMMA.16816.F32.BF16 R148, R4, R18, R148 ;  /* 0x000000120494723c */ /* 0x000fe20000041894 */
[----:B------:R-:W-:Y:S01]  /*13000*/  IMAD.MOV.U32 R158, RZ, RZ, R239 ;  /* 0x000000ffff9e7224 */ /* 0x000fe200078e00ef */
[----:B------:R-:W-:Y:S01]  /*13010*/  MOV R134, R194 ;  /* 0x000000c200867202 */ /* 0x000fe20000000f00 */
[----:B------:R-:W-:-:S02]  /*13020*/  IMAD.MOV.U32 R132, RZ, RZ, R192 ;  /* 0x000000ffff847224 */ /* 0x000fc400078e00c0 */
[----:B------:R-:W-:-:S03]  /*13030*/  IMAD.MOV.U32 R140, RZ, RZ, R75 ;  /* 0x000000ffff8c7224 */ /* 0x000fc600078e004b */
[----:B------:R-:W-:Y:S01]  /*13040*/  HMMA.16816.F32.BF16 R48, R4, R14, R212 ;  /* 0x0000000e0430723c */ /* 0x000fe200000418d4 */
[----:B------:R-:W-:Y:S02]  /*13050*/  IMAD.MOV.U32 R135, RZ, RZ, R195 ;  /* 0x000000ffff877224 */ /* 0x000fe400078e00c3 */
[----:B------:R-:W-:-:S04]  /*13060*/  IMAD.MOV.U32 R142, RZ, RZ, R130 ;  /* 0x000000ffff8e7224 */ /* 0x000fc800078e0082 */
        /* <DEDUP_REMOVED lines=13> */
[C---:B------:R-:W-:Y:S08]  /*13140*/  HMMA.16816.F32.BF16 R212, R8.reuse, R26, R56 ;  /* 0x0000001a08d4723c */ /* 0x040ff00000041838 */
[C---:B------:R-:W-:Y:S08]  /*13150*/  HMMA.16816.F32.BF16 R36, R8.reuse, R18, R36 ;  /* 0x000000120824723c */ /* 0x040ff00000041824 */
[----:B------:R-:W-:Y:S01]  /*13160*/  HMMA.16816.F32.BF16 R56, R8, R14, R80 ;  /* 0x0000000e0838723c */ /* 0x000fe20000041850 */
[----:B------:R-:W-:Y:S01]  /*13170*/  LDSM.16.MT88.4 R80, [R229+0x1900] ;  /* 0x00190000e550783b */ /* 0x000fe20000004200 */
[----:B------:R-:W-:-:S02]  /*13180*/  FFMA.FTZ R4, R203, c[0x0][0x2d0], -R0 ;  /* 0x0000b400cb047a23 */ /* 0x000fc40000010800 */
[----:B--2---:R-:W-:Y:S02]  /*13190*/  IMAD.MOV.U32 R156, RZ, RZ, R244 ;  /* 0x000000ffff9c7224 */ /* 0x004fe400078e00f4 */
[----:B---3--:R-:W-:-:S04]  /*131a0*/  IMAD.MOV.U32 R193, RZ, RZ, R187 ;  /* 0x000000ffffc17224 */ /* 0x008fc800078e00bb */
[----:B------:R-:W-:Y:S01]  /*131b0*/  IMAD.MOV.U32 R133, RZ, RZ, R193 ;  /* 0x000000ffff857224 */ /* 0x000fe200078e00c1 */
[----:B------:R-:W-:-:S03]  /*131c0*/  MOV R193, R156 ;  /* 0x0000009c00c17202 */ /* 0x000fc60000000f00 */
        /* <DEDUP_REMOVED lines=25> */
[----:B------:R1:W-:Y:S01]  /*13360*/  MUFU.EX2 R23, R3 ;  /* 0x0000000300177308 */ /* 0x0003e20000000800 */
[----:B------:R-:W-:Y:S01]  /*13370*/  HMMA.16816.F32.BF16 R132, R8, R24, R116 ;  /* 0x000000180884723c */ /* 0x000fe20000041874 */
[----:B-1----:R-:W-:Y:S02]  /*13380*/  FFMA.FTZ R3, R5, c[0x0][0x2d0], -R22 ;  /* 0x0000b40005037a23 */ /* 0x002fe40000010816 */
[----:B------:R-:W-:Y:S01]  /*13390*/  IMAD.MOV.U32 R5, RZ, RZ, R6 ;  /* 0x000000ffff057224 */ /* 0x000fe200078e0006 */
[----:B------:R-:W-:Y:S01]  /*133a0*/  MOV R6, R7 ;  /* 0x0000000700067202 */ /* 0x000fe20000000f00 */
[----:B------:R-:W-:Y:S02]  /*133b0*/  IMAD.MOV.U32 R7, RZ, RZ, R140 ;  /* 0x000000ffff077224 */ /* 0x000fe400078e008c */
[----:B------:R1:W2:Y:S01]  /*133c0*/  MUFU.EX2 R24, R3 ;  /* 0x0000000300187308 */ /* 0x0002a20000000800 */
[----:B------:R-:W-:Y:S01]  /*133d0*/  MOV R140, R141 ;  /* 0x0000008d008c7202 */ /* 0x000fe20000000f00 */
[----:B------:R-:W-:Y:S01]  /*133e0*/  IMAD.MOV.U32 R141, RZ, RZ, R142 ;  /* 0x000000ffff8d7224 */ /* 0x000fe200078e008e */
[----:B------:R-:W-:Y:S01]  /*133f0*/  MOV R142, R143 ;  /* 0x0000008f008e7202 */ /* 0x000fe20000000f00 */
[----:B------:R-:W-:-:S02]  /*13400*/  IMAD.MOV.U32 R143, RZ, RZ, R104 ;  /* 0x000000ffff8f7224 */ /* 0x000fc400078e0068 */
[----:B-1----:R-:W-:Y:S02]  /*13410*/  FFMA.FTZ R3, R5, c[0x0][0x2d0], -R22 ;  /* 0x0000b40005037a23 */ /* 0x002fe40000010816 */
[----:B------:R-:W-:Y:S01]  /*13420*/  IMAD.MOV.U32 R5, RZ, RZ, R6 ;  /* 0x000000ffff057224 */ /* 0x000fe200078e0006 */
[----:B------:R-:W-:Y:S01]  /*13430*/  MOV R6, R7 ;  /* 0x0000000700067202 */ /* 0x000fe20000000f00 */
[----:B------:R1:W-:Y:S01]  /*13440*/  MUFU.EX2 R25, R3 ;  /* 0x0000000300197308 */ /* 0x0003e20000000800 */
[----:B------:R-:W-:Y:S01]  /*13450*/  IMAD.MOV.U32 R7, RZ, RZ, R140 ;  /* 0x000000ffff077224 */ /* 0x000fe200078e008c */
[----:B------:R-:W-:Y:S01]  /*13460*/  MOV R140, R141 ;  /* 0x0000008d008c7202 */ /* 0x000fe20000000f00 */
[----:B------:R-:W-:Y:S01]  /*13470*/  IMAD.MOV.U32 R141, RZ, RZ, R142 ;  /* 0x000000ffff8d7224 */ /* 0x000fe200078e008e */
[----:B------:R-:W-:Y:S01]  /*13480*/  MOV R142, R143 ;  /* 0x0000008f008e7202 */ /* 0x000fe20000000f00 */
[----:B------:R-:W-:Y:S02]  /*13490*/  IMAD.MOV.U32 R131, RZ, RZ, R192 ;  /* 0x000000ffff837224 */ /* 0x000fe400078e00c0 */
[----:B------:R-:W-:-:S02]  /*134a0*/  IMAD.MOV.U32 R130, RZ, RZ, R193 ;  /* 0x000000ffff827224 */ /* 0x000fc400078e00c1 */
[----:B-1----:R-:W-:Y:S01]  /*134b0*/  FFMA.FTZ R3, R5, c[0x0][0x2d0], -R22 ;  /* 0x0000b40005037a23 */ /* 0x002fe20000010816 */
[----:B------:R-:W-:Y:S01]  /*134c0*/  MOV R5, R6 ;  /* 0x0000000600057202 */ /* 0x000fe20000000f00 */
[----:B------:R-:W-:Y:S02]  /*134d0*/  IMAD.MOV.U32 R6, RZ, RZ, R7 ;  /* 0x000000ffff067224 */ /* 0x000fe400078e0007 */
[----:B------:R1:W-:Y:S01]  /*134e0*/  MUFU.EX2 R26, R3 ;  /* 0x00000003001a7308 */ /* 0x0003e20000000800 */
[----:B------:R-:W-:Y:S01]  /*134f0*/  HMMA.16816.F32.BF16 R192, R8, R16, R112 ;  /* 0x0000001008c0723c */ /* 0x000fe20000041870 */
[----:B------:R-:W-:Y:S02]  /*13500*/  MOV R7, R142 ;  /* 0x0000008e00077202 */ /* 0x000fe40000000f00 */
[----:B------:R-:W-:Y:S01]  /*13510*/  MOV R187, R245 ;  /* 0x000000f500bb7202 */ /* 0x000fe20000000f00 */
[----:B------:R-:W-:Y:S01]  /*13520*/  IMAD.MOV.U32 R129, RZ, RZ, R234 ;  /* 0x000000ffff817224 */ /* 0x000fe200078e00ea */
[----:B------:R-:W-:Y:S01]  /*13530*/  MOV R104, R105 ;  /* 0x0000006900687202 */ /* 0x000fe20000000f00 */
[----:B-1----:R-:W-:-:S02]  /*13540*/  FFMA.FTZ R3, R5, c[0x0][0x2d0], -R21 ;  /* 0x0000b40005037a23 */ /* 0x002fc40000010815 */
[----:B------:R-:W-:Y:S01]  /*13550*/  HMMA.16816.F32.BF16 R156, R8, R12, R96 ;  /* 0x0000000c089c723c */ /* 0x000fe20000041860 */
[----:B------:R-:W-:Y:S01]  /*13560*/  LDSM.16.MT88.4 R112, [R230+0x1900] ;  /* 0x00190000e670783b */ /* 0x000fe20000004200 */
[----:B------:R1:W-:Y:S01]  /*13570*/  MUFU.EX2 R16, R3 ;  /* 0x0000000300107308 */ /* 0x0003e20000000800 */
[----:B------:R-:W-:Y:S01]  /*13580*/  IMAD.MOV.U32 R105, RZ, RZ, R106 ;  /* 0x000000ffff697224 */ /* 0x000fe200078e006a */
[----:B------:R-:W-:Y:S01]  /*13590*/  MOV R106, R107 ;  /* 0x0000006b006a7202 */ /* 0x000fe20000000f00 */
[----:B------:R-:W-:Y:S01]  /*135a0*/  IMAD.MOV.U32 R107, RZ, RZ, R72 ;  /* 0x000000ffff6b7224 */ /* 0x000fe200078e0048 */
[----:B------:R-:W-:Y:S01]  /*135b0*/  MOV R72, R73 ;  /* 0x0000004900487202 */ /* 0x000fe20000000f00 */
[----:B------:R-:W-:Y:S01]  /*135c0*/  IMAD.MOV.U32 R143, RZ, RZ, R104 ;  /* 0x000000ffff8f7224 */ /* 0x000fe200078e0068 */
[----:B------:R-:W-:Y:S04]  /*135d0*/  LDSM.16.MT88.4 R96, [R231+0x1900] ;  /* 0x00190000e760783b */ /* 0x000fe80000004200 */
[----:B------:R4:W5:Y:S01]  /*135e0*/  LDL.LU R245, [R1+0x94] ;  /* 0x0000940001f57983 */ /* 0x0009620000300800 */
[----:B-1----:R-:W-:Y:S01]  /*135f0*/  FFMA.FTZ R3, R6, c[0x0][0x2d0], -R21 ;  /* 0x0000b40006037a23 */ /* 0x002fe20000010815 */
[----:B------:R-:W-:Y:S01]  /*13600*/  MOV R104, R105 ;  /* 0x0000006900687202 */ /* 0x000fe20000000f00 */
[----:B------:R-:W-:-:S02]  /*13610*/  IMAD.MOV.U32 R73, RZ, RZ, R74 ;  /* 0x000000ffff497224 */ /* 0x000fc400078e004a */
[----:B------:R-:W-:Y:S01]  /*13620*/  IMAD.MOV.U32 R186, RZ, RZ, R187 ;  /* 0x000000ffffba7224 */ /* 0x000fe200078e00bb */
[----:B------:R1:W3:Y:S01]  /*13630*/  MUFU.EX2 R18, R3 ;  /* 0x0000000300127308 */ /* 0x0002e20000000800 */
[----:B------:R-:W-:Y:S01]  /*13640*/  MOV R74, R75 ;  /* 0x0000004b004a7202 */ /* 0x000fe20000000f00 */
[----:B------:R-:W-:Y:S01]  /*13650*/  IMAD.MOV.U32 R75, RZ, RZ, R76 ;  /* 0x000000ffff4b7224 */ /* 0x000fe200078e004c */
[----:B------:R-:W-:Y:S01]  /*13660*/  MOV R76, R153 ;  /* 0x00000099004c7202 */ /* 0x000fe20000000f00 */
[----:B------:R-:W-:Y:S01]  /*13670*/  IMAD.MOV.U32 R105, RZ, RZ, R106 ;  /* 0x000000ffff697224 */ /* 0x000fe200078e006a */
[----:B------:R-:W-:Y:S01]  /*13680*/  MOV R106, R107 ;  /* 0x0000006b006a7202 */ /* 0x000fe20000000f00 */
[----:B------:R-:W-:Y:S01]  /*13690*/  IMAD.MOV.U32 R142, RZ, RZ, R143 ;  /* 0x000000ffff8e7224 */ /* 0x000fe200078e008f */
[----:B------:R4:W5:Y:S01]  /*136a0*/  LDL.LU R244, [R1+0x90] ;  /* 0x0000900001f47983 */ /* 0x0009620000300800 */
[----:B-1----:R-:W-:Y:S02]  /*136b0*/  FFMA.FTZ R3, R7, c[0x0][0x2d0], -R21 ;  /* 0x0000b40007037a23 */ /* 0x002fe40000010815 */
[----:B------:R-:W-:-:S02]  /*136c0*/  IMAD.MOV.U32 R153, RZ, RZ, R154 ;  /* 0x000000ffff997224 */ /* 0x000fc400078e009a */
[----:B------:R-:W-:Y:S01]  /*136d0*/  IMAD.MOV.U32 R107, RZ, RZ, R73 ;  /* 0x000000ffff6b7224 */ /* 0x000fe200078e0049 */
[----:B------:R1:W-:Y:S01]  /*136e0*/  MUFU.EX2 R22, R3 ;  /* 0x0000000300167308 */ /* 0x0003e20000000800 */
[----:B------:R-:W-:Y:S01]  /*136f0*/  MOV R154, R233 ;  /* 0x000000e9009a7202 */ /* 0x000fe20000000f00 */
[----:B------:R-:W-:Y:S01]  /*13700*/  IMAD.MOV.U32 R187, RZ, RZ, R242 ;  /* 0x000000ffffbb7224 */ /* 0x000fe200078e00f2 */
[----:B------:R-:W-:Y:S01]  /*13710*/  MOV R73, R74 ;  /* 0x0000004a00497202 */ /* 0x000fe20000000f00 */
[----:B------:R-:W-:Y:S01]  /*13720*/  IMAD.MOV.U32 R74, RZ, RZ, R75 ;  /* 0x000000ffff4a7224 */ /* 0x000fe200078e004b */
[----:B------:R-:W-:Y:S01]  /*13730*/  MOV R75, R76 ;  /* 0x0000004c004b7202 */ /* 0x000fe20000000f00 */
[----:B------:R-:W-:Y:S01]  /*13740*/  FADD.FTZ R6, R201, R200 ;  /* 0x000000c8c9067221 */ /* 0x000fe20000010000 */
[----:B------:R-:W-:Y:S01]  /*13750*/  MOV R143, R104 ;  /* 0x00000068008f7202 */ /* 0x000fe20000000f00 */
[----:B------:R-:W-:Y:S01]  /*13760*/  FADD.FTZ R5, R199, R198 ;  /* 0x000000c6c7057221 */ /* 0x000fe20000010000 */
[----:B------:R-:W-:Y:S01]  /*13770*/  MUFU.EX2 R13, R4 ;  /* 0x00000004000d7308 */ /* 0x000fe20000000800 */
[----:B------:R-:W-:Y:S01]  /*13780*/  FADD.FTZ R9, R197, R196 ;  /* 0x000000c4c5097221 */ /* 0x000fe20000010000 */
[----:B------:R4:W5:Y:S01]  /*13790*/  LDL.LU R243, [R1+0x8c] ;  /* 0x00008c0001f37983 */ /* 0x0009620000300800 */
[----:B-1----:R-:W-:-:S02]  /*137a0*/  FFMA.FTZ R3, R140, c[0x0][0x2d0], -R21 ;  /* 0x0000b4008c037a23 */ /* 0x002fc40000010815 */
[----:B------:R-:W-:Y:S01]  /*137b0*/  IMAD.MOV.U32 R76, RZ, RZ, R153 ;  /* 0x000000ffff4c7224 */ /* 0x000fe200078e0099 */
[----:B--2---:R-:W-:Y:S02]  /*137c0*/  F2FP.BF16.PACK_AB R200, R24, R23 ;  /* 0x0000001718c8723e */ /* 0x004fe400000010ff */
[----:B------:R1:W2:Y:S01]  /*137d0*/  MUFU.EX2 R21, R3 ;  /* 0x0000000300157308 */ /* 0x0002a20000000800 */
[----:B------:R-:W-:Y:S01]  /*137e0*/  IMAD.MOV.U32 R104, RZ, RZ, R105 ;  /* 0x000000ffff687224 */ /* 0x000fe200078e0069 */
[----:B------:R-:W-:Y:S01]  /*137f0*/  MOV R153, R154 ;  /* 0x0000009a00997202 */ /* 0x000fe20000000f00 */
[----:B------:R-:W-:Y:S01]  /*13800*/  IMAD.MOV.U32 R154, RZ, RZ, R232 ;  /* 0x000000ffff9a7224 */ /* 0x000fe200078e00e8 */
[----:B------:R-:W-:Y:S01]  /*13810*/  MOV R105, R106 ;  /* 0x0000006a00697202 */ /* 0x000fe20000000f00 */
[----:B------:R-:W-:Y:S01]  /*13820*/  IMAD.MOV.U32 R106, RZ, RZ, R73 ;  /* 0x000000ffff6a7224 */ /* 0x000fe200078e0049 */
[----:B------:R-:W-:Y:S01]  /*13830*/  MOV R73, R74 ;  /* 0x0000004a00497202 */ /* 0x000fe20000000f00 */
[----:B------:R4:W5:Y:S01]  /*13840*/  LDL.LU R242, [R1+0x88] ;  /* 0x0000880001f27983 */ /* 0x0009620000300800 */
[----:B-1----:R-:W-:Y:S01]  /*13850*/  FFMA.FTZ R3, R141, c[0x0][0x2d0], -R20 ;  /* 0x0000b4008d037a23 */ /* 0x002fe20000010814 */
[----:B------:R-:W-:Y:S01]  /*13860*/  MOV R140, R105 ;  /* 0x00000069008c7202 */ /* 0x000fe20000000f00 */
[----:B------:R-:W-:Y:S01]  /*13870*/  IMAD.MOV.U32 R74, RZ, RZ, R75 ;  /* 0x000000ffff4a7224 */ /* 0x000fe200078e004b */
[----:B---3--:R-:W-:Y:S01]  /*13880*/  F2FP.BF16.PACK_AB R201, R18, R16 ;  /* 0x0000001012c9723e */ /* 0x008fe200000010ff */
[----:B------:R1:W-:Y:S01]  /*13890*/  MUFU.EX2 R12, R3 ;  /* 0x00000003000c7308 */ /* 0x0003e20000000800 */
[----:B------:R-:W-:Y:S01]  /*138a0*/  MOV R75, R76 ;  /* 0x0000004c004b7202 */ /* 0x000fe20000000f00 */
[----:B------:R-:W-:Y:S01]  /*138b0*/  IMAD.MOV.U32 R76, RZ, RZ, R153 ;  /* 0x000000ffff4c7224 */ /* 0x000fe200078e0099 */
[----:B------:R-:W-:Y:S01]  /*138c0*/  MOV R153, R154 ;  /* 0x0000009a00997202 */ /* 0x000fe20000000f00 */
[----:B------:R-:W-:Y:S01]  /*138d0*/  IMAD.MOV.U32 R154, RZ, RZ, R184 ;  /* 0x000000ffff9a7224 */ /* 0x000fe200078e00b8 */
[----:B------:R-:W-:Y:S01]  /*138e0*/  MOV R184, R171 ;  /* 0x000000ab00b87202 */ /* 0x000fe20000000f00 */
[----:B------:R4:W5:Y:S01]  /*138f0*/  LDL.LU R241, [R1+0x84] ;  /* 0x0000840001f17983 */ /* 0x0009620000300800 */
[----:B-1----:R-:W-:-:S02]  /*13900*/  FFMA.FTZ R3, R142, c[0x0][0x2d0], -R20 ;  /* 0x0000b4008e037a23 */ /* 0x002fc40000010814 */
[----:B------:R-:W-:Y:S01]  /*13910*/  IMAD.MOV.U32 R141, RZ, RZ, R104 ;  /* 0x000000ffff8d7224 */ /* 0x000fe200078e0068 */
[----:B------:R-:W-:Y:S01]  /*13920*/  MOV R105, R75 ;  /* 0x0000004b00697202 */ /* 0x000fe20000000f00 */
[----:B------:R1:W3:Y:S01]  /*13930*/  MUFU.EX2 R15, R3 ;  /* 0x00000003000f7308 */ /* 0x0002e20000000800 */
[----:B------:R-:W-:Y:S01]  /*13940*/  IMAD.MOV.U32 R142, RZ, RZ, R106 ;  /* 0x000000ffff8e7224 */ /* 0x000fe200078e006a */
[----:B--2---:R-:W-:Y:S01]  /*13950*/  F2FP.BF16.PACK_AB R203, R21, R22 ;  /* 0x0000001615cb723e */ /* 0x004fe200000010ff */
[----:B------:R-:W-:Y:S01]  /*13960*/  IMAD.MOV.U32 R104, RZ, RZ, R74 ;  /* 0x000000ffff687224 */ /* 0x000fe200078e004a */
[----:B------:R-:W-:Y:S01]  /*13970*/  MOV R75, R184 ;  /* 0x000000b8004b7202 */ /* 0x000fe20000000f00 */
[----:B------:R-:W-:Y:S01]  /*13980*/  IMAD.MOV.U32 R106, RZ, RZ, R76 ;  /* 0x000000ffff6a7224 */ /* 0x000fe200078e004c */
[----:B------:R4:W5:Y:S01]  /*13990*/  LDL.LU R240, [R1+0x80] ;  /* 0x0000800001f07983 */ /* 0x0009620000300800 */
[----:B------:R-:W-:Y:S02]  /*139a0*/  IMAD.MOV.U32 R74, RZ, RZ, R154 ;  /* 0x000000ffff4a7224 */ /* 0x000fe400078e009a */
[----:B-1----:R-:W-:Y:S01]  /*139b0*/  FFMA.FTZ R3, R143, c[0x0][0x2d0], -R20 ;  /* 0x0000b4008f037a23 */ /* 0x002fe20000010814 */
[----:B---3--:R-:W-:Y:S01]  /*139c0*/  F2FP.BF16.PACK_AB R196, R15, R12 ;  /* 0x0000000c0fc4723e */ /* 0x008fe200000010ff */
[----:B------:R-:W-:Y:S01]  /*139d0*/  IMAD.MOV.U32 R76, RZ, RZ, R185 ;  /* 0x000000ffff4c7224 */ /* 0x000fe200078e00b9 */
[----:B------:R4:W5:Y:S01]  /*139e0*/  LDL.LU R239, [R1+0x7c] ;  /* 0x00007c0001ef7983 */ /* 0x0009620000300800 */
[----:B------:R1:W-:Y:S01]  /*139f0*/  MUFU.EX2 R17, R3 ;  /* 0x0000000300117308 */ /* 0x0003e20000000800 */
[----:B------:R-:W-:-:S02]  /*13a00*/  MOV R143, R73 ;  /* 0x00000049008f7202 */ /* 0x000fc40000000f00 */
[----:B------:R-:W-:Y:S01]  /*13a10*/  MOV R73, R153 ;  /* 0x0000009900497202 */ /* 0x000fe20000000f00 */
[----:B------:R-:W-:Y:S01]  /*13a20*/  IMAD.MOV.U32 R153, RZ, RZ, R187 ;  /* 0x000000ffff997224 */ /* 0x000fe200078e00bb */
[----:B------:R-:W-:Y:S01]  /*13a30*/  MOV R154, R186 ;  /* 0x000000ba009a7202 */ /* 0x000fe20000000f00 */
[----:B------:R4:W5:Y:S04]  /*13a40*/  LDL.LU R238, [R1+0x78] ;  /* 0x0000780001ee7983 */ /* 0x0009680000300800 */
[----:B------:R-:W2:Y:S01]  /*13a50*/  LDSM.16.MT88.4 R184, [R228+0x1900] ;  /* 0x00190000e4b8783b */ /* 0x000ea20000004200 */
[----:B-1----:R-:W-:Y:S01]  /*13a60*/  FFMA.FTZ R3, R252, c[0x0][0x2d0], -R20 ;  /* 0x0000b400fc037a23 */ /* 0x002fe20000010814 */
[----:B------:R-:W-:Y:S02]  /*13a70*/  MOV R27, R143 ;  /* 0x0000008f001b7202 */ /* 0x000fe40000000f00 */
[----:B------:R4:W5:Y:S01]  /*13a80*/  LDL.LU R237, [R1+0x74] ;  /* 0x0000740001ed7983 */ /* 0x0009620000300800 */
[----:B------:R1:W3:Y:S01]  /*13a90*/  MUFU.EX2 R19, R3 ;  /* 0x0000000300137308 */ /* 0x0002e20000000800 */
[----:B------:R-:W-:-:S02]  /*13aa0*/  FADD.FTZ R20, R251, R6 ;  /* 0x00000006fb147221 */ /* 0x000fc40000010000 */
[----:B------:R4:W5:Y:S01]  /*13ab0*/  LDL.LU R236, [R1+0x70] ;  /* 0x0000700001ec7983 */ /* 0x0009620000300800 */
[----:B-1----:R-:W-:Y:S01]  /*13ac0*/  FFMA.FTZ R3, R250, c[0x0][0x2d0], -R0 ;  /* 0x0000b400fa037a23 */ /* 0x002fe20000010800 */
[----:B---3--:R-:W-:Y:S01]  /*13ad0*/  F2FP.BF16.PACK_AB R198, R19, R17 ;  /* 0x0000001113c6723e */ /* 0x008fe200000010ff */
[----:B------:R-:W-:Y:S01]  /*13ae0*/  IMAD.MOV.U32 R252, RZ, RZ, R104 ;  /* 0x000000fffffc7224 */ /* 0x000fe200078e0068 */
[----:B------:R-:W-:Y:S01]  /*13af0*/  MOV R251, R107 ;  /* 0x0000006b00fb7202 */ /* 0x000fe20000000f00 */
[----:B------:R1:W-:Y:S01]  /*13b00*/  MUFU.EX2 R10, R3 ;  /* 0x00000003000a7308 */ /* 0x0003e20000000800 */
[----:B------:R4:W5:Y:S01]  /*13b10*/  LDL.LU R235, [R1+0x6c] ;  /* 0x00006c0001eb7983 */ /* 0x0009620000300800 */
[----:B------:R-:W-:-:S03]  /*13b20*/  MOV R250, R105 ;  /* 0x0000006900fa7202 */ /* 0x000fc60000000f00 */
[----:B------:R4:W5:Y:S04]  /*13b30*/  LDL.LU R234, [R1+0x68] ;  /* 0x0000680001ea7983 */ /* 0x0009680000300800 */
[----:B------:R4:W5:Y:S04]  /*13b40*/  LDL.LU R233, [R1+0x64] ;  /* 0x0000640001e97983 */ /* 0x0009680000300800 */
[----:B------:R4:W5:Y:S01]  /*13b50*/  LDL.LU R232, [R1+0x60] ;  /* 0x0000600001e87983 */ /* 0x0009620000300800 */
[----:B-1----:R-:W-:-:S03]  /*13b60*/  FFMA.FTZ R3, R249, c[0x0][0x2d0], -R0 ;  /* 0x0000b400f9037a23 */ /* 0x002fc60000010800 */
[----:B------:R4:W5:Y:S01]  /*13b70*/  LDL.LU R171, [R1+0x5c] ;  /* 0x00005c0001ab7983 */ /* 0x0009620000300800 */
[----:B------:R1:W3:Y:S02]  /*13b80*/  MUFU.EX2 R11, R3 ;  /* 0x00000003000b7308 */ /* 0x0002e40000000800 */
[----:B-1----:R-:W-:-:S06]  /*13b90*/  FFMA.FTZ R3, R202, c[0x0][0x2d0], -R0 ;  /* 0x0000b400ca037a23 */ /* 0x002fcc0000010800 */
[----:B------:R1:W1:Y:S02]  /*13ba0*/  MUFU.EX2 R14, R3 ;  /* 0x00000003000e7308 */ /* 0x0002640000000800 */
[----:B-1----:R-:W-:Y:S02]  /*13bb0*/  FADD.FTZ R3, R248, R5 ;  /* 0x00000005f8037221 */ /* 0x002fe40000010000 */
[----:B------:R-:W1:Y:S01]  /*13bc0*/  LDSM.16.MT88.4 R4, [R230+0x3900] ;  /* 0x00390000e604783b */ /* 0x000e620000004200 */
[----:B------:R-:W-:Y:S02]  /*13bd0*/  F2FP.BF16.PACK_AB R202, R26, R25 ;  /* 0x000000191aca723e */ /* 0x000fe400000010ff */
[----:B---3--:R-:W-:Y:S02]  /*13be0*/  F2FP.BF16.PACK_AB R197, R11, R10 ;  /* 0x0000000a0bc5723e */ /* 0x008fe400000010ff */
[----:B------:R-:W-:Y:S01]  /*13bf0*/  F2FP.BF16.PACK_AB R199, R14, R13 ;  /* 0x0000000d0ec7723e */ /* 0x000fe200000010ff */
[----:B------:R-:W-:-:S02]  /*13c00*/  FADD.FTZ R0, R141, R140 ;  /* 0x0000008c8d007221 */ /* 0x000fc40000010000 */
[----:B--2---:R-:W-:Y:S01]  /*13c10*/  HMMA.16816.F32.BF16 R176, R200, R184, R176 ;  /* 0x000000b8c8b0723c */ /* 0x004fe200000418b0 */
[----:B------:R-:W-:Y:S02]  /*13c20*/  IMAD.MOV.U32 R248, RZ, RZ, R72 ;  /* 0x000000fffff87224 */ /* 0x000fe400078e0048 */
[----:B------:R-:W-:-:S05]  /*13c30*/  FADD.FTZ R8, R142, R0 ;  /* 0x000000008e087221 */ /* 0x000fca0000010000 */
[C---:B------:R-:W-:Y:S01]  /*13c40*/  HMMA.16816.F32.BF16 R172, R196.reuse, R184, R172 ;  /* 0x000000b8c4ac723c */ /* 0x040fe200000418ac */
[----:B------:R-:W-:Y:S01]  /*13c50*/  MOV R0, R153 ;  /* 0x0000009900007202 */ /* 0x000fe20000000f00 */
[----:B------:R-:W-:Y:S06]  /*13c60*/  LDSM.16.MT88.4 R140, [R229+0x3900] ;  /* 0x00390000e58c783b */ /* 0x000fec0000004200 */
[-C--:B------:R-:W-:Y:S08]  /*13c70*/  HMMA.16816.F32.BF16 R180, R196, R186.reuse, R180 ;  /* 0x000000bac4b4723c */ /* 0x080ff000000418b4 */
[----:B------:R-:W-:Y:S07]  /*13c80*/  HMMA.16816.F32.BF16 R184, R200, R186, R28 ;  /* 0x000000bac8b8723c */ /* 0x000fee000004181c */
[----:B------:R-:W-:Y:S01]  /*13c90*/  MOV R31, R73 ;  /* 0x00000049001f7202 */ /* 0x000fe20000000f00 */
[----:B------:R-:W-:Y:S01]  /*13ca0*/  IMAD.MOV.U32 R30, RZ, RZ, R74 ;  /* 0x000000ffff1e7224 */ /* 0x000fe200078e004a */
[----:B------:R-:W-:Y:S01]  /*13cb0*/  MOV R29, R75 ;  /* 0x0000004b001d7202 */ /* 0x000fe20000000f00 */
[----:B------:R-:W-:Y:S01]  /*13cc0*/  IMAD.MOV.U32 R28, RZ, RZ, R76 ;  /* 0x000000ffff1c7224 */ /* 0x000fe200078e004c */
[----:B------:R-:W-:Y:S01]  /*13cd0*/  HMMA.16816.F32.BF16 R72, R196, R80, R32 ;  /* 0x00000050c448723c */ /* 0x000fe20000041820 */
[----:B------:R-:W-:-:S06]  /*13ce0*/  FADD.FTZ R0, R0, R9 ;  /* 0x0000000900007221 */ /* 0x000fcc0000010000 */
[----:B------:R-:W-:Y:S01]  /*13cf0*/  MOV R35, R77 ;  /* 0x0000004d00237202 */ /* 0x000fe20000000f00 */
[----:B------:R-:W-:Y:S01]  /*13d00*/  IMAD.MOV.U32 R34, RZ, RZ, R78 ;  /* 0x000000ffff227224 */ /* 0x000fe200078e004e */
[----:B------:R-:W-:Y:S01]  /*13d10*/  MOV R33, R79 ;  /* 0x0000004f00217202 */ /* 0x000fe20000000f00 */
[----:B------:R-:W-:Y:S08]  /*13d20*/  HMMA.16816.F32.BF16 R68, R200, R80, R68 ;  /* 0x00000050c844723c */ /* 0x000ff00000041844 */
[-C--:B------:R-:W-:Y:S08]  /*13d30*/  HMMA.16816.F32.BF16 R76, R196, R82.reuse, R44 ;  /* 0x00000052c44c723c */ /* 0x080ff0000004182c */
[----:B------:R-:W-:Y:S01]  /*13d40*/  HMMA.16816.F32.BF16 R80, R200, R82, R40 ;  /* 0x00000052c850723c */ /* 0x000fe20000041828 */
[----:B------:R-:W-:Y:S01]  /*13d50*/  MOV R45, R131 ;  /* 0x00000083002d7202 */ /* 0x000fe20000000f00 */
[----:B------:R-:W-:-:S05]  /*13d60*/  IMAD.MOV.U32 R46, RZ, RZ, R130 ;  /* 0x000000ffff2e7224 */ /* 0x000fca00078e0082 */
[----:B------:R-:W-:Y:S01]  /*13d70*/  IMAD.MOV.U32 R42, RZ, RZ, R154 ;  /* 0x000000ffff2a7224 */ /* 0x000fe200078e009a */
[----:B------:R-:W-:-:S03]  /*13d80*/  MOV R43, R155 ;  /* 0x0000009b002b7202 */ /* 0x000fc60000000f00 */
[----:B------:R-:W-:Y:S01]  /*13d90*/  FADD.FTZ R8, R42, R8 ;  /* 0x000000082a087221 */ /* 0x000fe20000010000 */
[----:B------:R-:W-:Y:S01]  /*13da0*/  MOV R47, R129 ;  /* 0x00000081002f7202 */ /* 0x000fe20000000f00 */
[----:B------:R-:W-:Y:S01]  /*13db0*/  IMAD.MOV.U32 R44, RZ, RZ, R152 ;  /* 0x000000ffff2c7224 */ /* 0x000fe200078e0098 */
[----:B-1----:R-:W-:Y:S01]  /*13dc0*/  HMMA.16816.F32.BF16 R160, R196, R4, R160 ;  /* 0x00000004c4a0723c */ /* 0x002fe200000418a0 */
[----:B------:R-:W-:Y:S01]  /*13dd0*/  FADD.FTZ R0, R45, R0 ;  /* 0x000000002d007221 */ /* 0x000fe20000010000 */
[----:B------:R-:W-:Y:S01]  /*13de0*/  LDSM.16.MT88.4 R152, [R231+0x3900] ;  /* 0x00390000e798783b */ /* 0x000fe20000004200 */
[----:B------:R-:W-:Y:S02]  /*13df0*/  FADD.FTZ R9, R46, R8 ;  /* 0x000000082e097221 */ /* 0x000fe40000010000 */
[----:B------:R-:W-:-:S03]  /*13e00*/  IMAD.MOV.U32 R32, RZ, RZ, R128 ;  /* 0x000000ffff207224 */ /* 0x000fc600078e0080 */
[----:B------:R-:W-:Y:S01]  /*13e10*/  HMMA.16816.F32.BF16 R156, R200, R4, R156 ;  /* 0x00000004c89c723c */ /* 0x000fe2000004189c */
[----:B------:R-:W-:Y:S01]  /*13e20*/  FADD.FTZ R3, R44, R3 ;  /* 0x000000032c037221 */ /* 0x000fe20000010000 */
[----:B------:R-:W1:Y:S05]  /*13e30*/  LDSM.16.MT88.4 R128, [R228+0x3900] ;  /* 0x00390000e480783b */ /* 0x000e6a0000004200 */
[----:B------:R-:W-:Y:S02]  /*13e40*/  FADD.FTZ R4, R43, R20 ;  /* 0x000000142b047221 */ /* 0x000fe40000010000 */
[----:B------:R-:W-:Y:S02]  /*13e50*/  FADD.FTZ R5, R33, R0 ;  /* 0x0000000021057221 */ /* 0x000fe40000010000 */
[----:B------:R-:W-:-:S02]  /*13e60*/  FADD.FTZ R0, R34, R9 ;  /* 0x0000000922007221 */ /* 0x000fc40000010000 */
[----:B------:R-:W-:Y:S02]  /*13e70*/  FADD.FTZ R8, R47, R4 ;  /* 0x000000042f087221 */ /* 0x000fe40000010000 */
[----:B------:R-:W-:Y:S02]  /*13e80*/  FADD.FTZ R4, R32, R3 ;  /* 0x0000000320047221 */ /* 0x000fe40000010000 */
[----:B------:R-:W-:Y:S02]  /*13e90*/  IMAD.MOV.U32 R249, RZ, RZ, R106 ;  /* 0x000000fffff97224 */ /* 0x000fe400078e006a */
        /* <DEDUP_REMOVED lines=41> */
[C---:B------:R-:W-:Y:S01]  /*14130*/  HMMA.16816.F32.BF16 R88, R196.reuse, R96, R88 ;  /* 0x00000060c458723c */ /* 0x040fe20000041858 */
[----:B------:R2:W-:Y:S07]  /*14140*/  STL [R1+0xc], R0 ;  /* 0x00000c0001007387 */ /* 0x0005ee0000100800 */
[C---:B------:R-:W-:Y:S08]  /*14150*/  HMMA.16816.F32.BF16 R92, R196.reuse, R98, R92 ;  /* 0x00000062c45c723c */ /* 0x040ff0000004185c */
[C---:B------:R-:W-:Y:S08]  /*14160*/  HMMA.16816.F32.BF16 R104, R196.reuse, R112, R60 ;  /* 0x00000070c468723c */ /* 0x040ff0000004183c */
[----:B------:R-:W-:Y:S01]  /*14170*/  HMMA.16816.F32.BF16 R108, R196, R114, R108 ;  /* 0x00000072c46c723c */ /* 0x000fe2000004186c */
[----:B--2---:R-:W-:-:S07]  /*14180*/  FADD.FTZ R0, R14, R5 ;  /* 0x000000050e007221 */ /* 0x004fce0000010000 */
[C---:B-1----:R-:W-:Y:S08]  /*14190*/  HMMA.16816.F32.BF16 R120, R196.reuse, R128, R120 ;  /* 0x00000080c478723c */ /* 0x042ff00000041878 */
        /* <DEDUP_REMOVED lines=14> */
[-C--:B------:R-:W-:Y:S08]  /*14280*/  HMMA.16816.F32.BF16 R196, R196, R6.reuse, R48 ;  /* 0x00000006c4c4723c */ /* 0x080ff00000041830 */
        /* <DEDUP_REMOVED lines=9> */
[----:B----4-:R-:W4:Y:S04]  /*14320*/  LDL R252, [R1+0x48] ;  /* 0x0000480001fc7983 */ /* 0x010f280000100800 */
[----:B------:R-:W4:Y:S04]  /*14330*/  LDL R27, [R1+0x54] ;  /* 0x00005400011b7983 */ /* 0x000f280000100800 */
[----:B------:R-:W4:Y:S04]  /*14340*/  LDL.64 R250, [R1+0x30] ;  /* 0x0000300001fa7983 */ /* 0x000f280000100a00 */
[----:B------:R-:W4:Y:S01]  /*14350*/  LDL.LU R249, [R1+0x58] ;  /* 0x0000580001f97983 */ /* 0x000f220000300800 */
[----:B------:R-:W-:-:S02]  /*14360*/  MOV R170, R2 ;  /* 0x0000000200aa7202 */ /* 0x000fc40000000f00 */
[----:B------:R-:W-:-:S05]  /*14370*/  MOV R2, c[0x0][0x208] ;  /* 0x0000820000027a02 */ /* 0x000fca0000000f00 */
[----:B------:R-:W-:-:S05]  /*14380*/  IMAD.SHL.U32 R4, R2, 0x20, RZ ;  /* 0x0000002002047824 */ /* 0x000fca00078e00ff */
[----:B------:R-:W-:Y:S01]  /*14390*/  IADD3 R2, P2, R4, 0x80, RZ ;  /* 0x0000008004027810 */ /* 0x000fe20007f5e0ff */
[----:B------:R-:W-:Y:S02]  /*143a0*/  IMAD.MOV.U32 R3, RZ, RZ, R167 ;  /* 0x000000ffff037224 */ /* 0x000fe400078e00a7 */
[----:B-----5:R-:W-:Y:S02]  /*143b0*/  IMAD.MOV.U32 R0, RZ, RZ, R168 ;  /* 0x000000ffff007224 */ /* 0x020fe400078e00a8 */
[----:B------:R-:W-:Y:S01]  /*143c0*/  IMAD.MOV.U32 R169, RZ, RZ, R166 ;  /* 0x000000ffffa97224 */ /* 0x000fe200078e00a6 */
[----:B------:R-:W-:Y:S01]  /*143d0*/  ULDC.64 UR4, c[0x0][0x118] ;  /* 0x0000460000047ab9 */ /* 0x000fe20000000a00 */
[----:B--2---:R-:W-:Y:S02]  /*143e0*/  IADD3 R5, P1, R28, 0x40, RZ ;  /* 0x000000401c057810 */ /* 0x004fe40007f3e0ff */
[----:B---3--:R-:W-:-:S03]  /*143f0*/  IADD3 R6, P0, R30, 0x40, RZ ;  /* 0x000000401e067810 */ /* 0x008fc60007f1e0ff */
[----:B------:R1:W-:Y:S04]  /*14400*/  STL [R1+0x28], R5 ;  /* 0x0000280501007387 */ /* 0x0003e80000100800 */
[----:B------:R-:W-:Y:S04]  /*14410*/  STL [R1+0x20], R6 ;  /* 0x0000200601007387 */ /* 0x000fe80000100800 */
[----:B------:R2:W-:Y:S01]  /*14420*/  STL [R1+0x18], R2 ;  /* 0x0000180201007387 */ /* 0x0005e20000100800 */
[----:B----4-:R-:W-:Y:S01]  /*14430*/  IMAD.X R4, RZ, RZ, R251, P0 ;  /* 0x000000ffff047224 */ /* 0x010fe200000e06fb */
[----:B-1----:R-:W-:-:S02]  /*14440*/  IADD3.X R5, RZ, R252, RZ, P1, !PT ;  /* 0x000000fcff057210 */ /* 0x002fc40000ffe4ff */
[----:B--2---:R-:W-:-:S03]  /*14450*/  IADD3.X R2, RZ, R27, RZ, P2, !PT ;  /* 0x0000001bff027210 */ /* 0x004fc600017fe4ff */
[----:B------:R1:W-:Y:S04]  /*14460*/  STL [R1+0x24], R5 ;  /* 0x0000240501007387 */ /* 0x0003e80000100800 */
[----:B------:R1:W-:Y:S04]  /*14470*/  STL [R1+0x14], R2 ;  /* 0x0000140201007387 */ /* 0x0003e80000100800 */
[----:B------:R1:W-:Y:S01]  /*14480*/  STL [R1+0x1c], R4 ;  /* 0x00001c0401007387 */ /* 0x0003e20000100800 */
[----:B------:R-:W-:-:S03]  /*14490*/  LEA.HI.SX32 R248, R249, 0xfffffffe, 0x1a ;  /* 0xfffffffef9f87811 */ /* 0x000fc600078fd2ff */
.L_x_839:
[----:B------:R-:W2:Y:S01]  /*144a0*/  LDL.64 R26, [R1+0x38] ;  /* 0x00003800011a7983 */ /* 0x000ea20000100a00 */
[----:B------:R-:W-:Y:S04]  /*144b0*/  DEPBAR.LE SB0, 0x0 ;  /* 0x000080000000791a */ /* 0x000fe80000000000 */
[----:B-1----:R-:W-:Y:S01]  /*144c0*/  SHF.R.S32.HI R2, RZ, 0x1f, R248 ;  /* 0x0000001fff027819 */ /* 0x002fe200000114f8 */
[----:B------:R-:W3:Y:S01]  /*144d0*/  LDL R24, [R1+0x28] ;  /* 0x0000280001187983 */ /* 0x000ee20000100800 */
[----:B------:R-:W-:Y:S01]  /*144e0*/  IMAD.WIDE.U32 R28, R248, c[0x0][0x208], RZ ;  /* 0x00008200f81c7a25 */ /* 0x000fe200078e00ff */
[----:B------:R-:W-:Y:S02]  /*144f0*/  MOV R58, c[0x0][0x208] ;  /* 0x00008200003a7a02 */ /* 0x000fe40000000f00 */
[----:B------:R-:W4:Y:S01]  /*14500*/  LDL R31, [R1+0x48] ;  /* 0x00004800011f7983 */ /* 0x000f220000100800 */
[----:B------:R-:W-:Y:S01]  /*14510*/  IMAD R2, R2, c[0x0][0x208], RZ ;  /* 0x0000820002027a24 */ /* 0x000fe200078e02ff */
[----:B------:R-:W-:Y:S02]  /*14520*/  SHF.L.U32 R38, R28, 0x6, RZ ;  /* 0x000000061c267819 */ /* 0x000fe400000006ff */
[----:B------:R-:W4:Y:S01]  /*14530*/  LDL R30, [R1+0x24] ;  /* 0x00002400011e7983 */ /* 0x000f220000100800 */
[----:B------:R-:W-:Y:S01]  /*14540*/  IMAD R2, R248, c[0x0][0x20c], R2 ;  /* 0x00008300f8027a24 */ /* 0x000fe200078e0202 */
[----:B------:R-:W-:Y:S02]  /*14550*/  MOV R57, 0x5 ;  /* 0x0000000500397802 */ /* 0x000fe40000000f00 */
[----:B------:R-:W4:Y:S01]  /*14560*/  LDL R55, [R1+0x18] ;  /* 0x0000180001377983 */ /* 0x000f220000100800 */
[----:B------:R-:W-:Y:S02]  /*14570*/  SHF.L.U32 R58, R58, 0x5, RZ ;  /* 0x000000053a3a7819 */ /* 0x000fe400000006ff */
[----:B------:R-:W-:Y:S01]  /*14580*/  IADD3 R2, R29, R2, RZ ;  /* 0x000000021d027210 */ /* 0x000fe20007ffe0ff */
[----:B------:R-:W4:Y:S01]  /*14590*/  LDL R54, [R1+0x14] ;  /* 0x0000140001367983 */ /* 0x000f220000100800 */
[----:B------:R-:W-:Y:S02]  /*145a0*/  MOV R56, c[0x0][0x208] ;  /* 0x0000820000387a02 */ /* 0x000fe40000000f00 */
[----:B------:R-:W-:Y:S01]  /*145b0*/  SHF.L.U64.HI R2, R28, 0x6, R2 ;  /* 0x000000061c027819 */ /* 0x000fe20000010202 */
[----:B------:R-:W-:Y:S01]  /*145c0*/  BAR.SYNC.DEFER_BLOCKING 0x0 ;  /* 0x0000000000007b1d */ /* 0x000fe20000010000 */
[----:B------:R-:W-:Y:S07]  /*145d0*/  SHF.L.U64.HI R56, R56, R57, c[0x0][0x20c] ;  /* 0x0000830038387619 */ /* 0x000fee0000010239 */
[----:B-----5:R-:W-:Y:S04]  /*145e0*/  STL [R1+0x5c], R238 ;  /* 0x00005cee01007387 */ /* 0x020fe80000100800 */
[----:B------:R-:W-:Y:S04]  /*145f0*/  STL [R1+0x60], R246 ;  /* 0x000060f601007387 */ /* 0x000fe80000100800 */
[----:B------:R-:W-:Y:S04]  /*14600*/  STL [R1+0x64], R245 ;  /* 0x000064f501007387 */ /* 0x000fe80000100800 */
[----:B------:R-:W-:Y:S04]  /*14610*/  STL [R1+0x68], R244 ;  /* 0x000068f401007387 */ /* 0x000fe80000100800 */
[----:B------:R-:W-:Y:S08]  /*14620*/  LDSM.16.M88.4 R64, [R234+0x8100] ;  /* 0x00810000ea40783b */ /* 0x000ff00000000200 */
[----:B------:R-:W1:Y:S08]  /*14630*/  LDSM.16.M88.4 R16, [R171+0x4100] ;  /* 0x00410000ab10783b */ /* 0x000e700000000200 */
[----:B------:R-:W1:Y:S08]  /*14640*/  LDSM.16.M88.4 R60, [R234+0xa100] ;  /* 0x00a10000ea3c783b */ /* 0x000e700000000200 */
[----:B------:R-:W1:Y:S08]  /*14650*/  LDSM.16.M88.4 R32, [R171+0x4900] ;  /* 0x00490000ab20783b */ /* 0x000e700000000200 */
[----:B------:R-:W4:Y:S04]  /*14660*/  LDL R249, [R1+0x1c] ;  /* 0x00001c0001f97983 */ /* 0x000f280000100800 */
[----:B------:R-:W2:Y:S08]  /*14670*/  LDSM.16.M88.4 R48, [R171+0x5100] ;  /* 0x00510000ab30783b */ /* 0x000eb00000000200 */
[----:B------:R-:W2:Y:S01]  /*14680*/  LDSM.16.M88.4 R164, [R171+0x5900] ;  /* 0x00590000aba4783b */ /* 0x000ea20000000200 */
[-C--:B-1----:R-:W-:Y:S07]  /*14690*/  HMMA.16816.F32.BF16 R4, R64, R16.reuse, RZ ;  /* 0x000000104004723c */ /* 0x082fee00000418ff */
[----:B------:R-:W-:Y:S01]  /*146a0*/  LDSM.16.M88.4 R204, [R236+0x8100] ;  /* 0x00810000eccc783b */ /* 0x000fe20000000200 */
[C---:B------:R-:W-:Y:S07]  /*146b0*/  HMMA.16816.F32.BF16 R8, R60.reuse, R16, RZ ;  /* 0x000000103c08723c */ /* 0x040fee00000418ff */
[----:B------:R1:W1:Y:S01]  /*146c0*/  LDSM.16.M88.4 R208, [R238] ;  /* 0x00000000eed0783b */ /* 0x0002620000000200 */
[-C--:B------:R-:W-:Y:S07]  /*146d0*/  HMMA.16816.F32.BF16 R12, R60, R18.reuse, RZ ;  /* 0x000000123c0c723c */ /* 0x080fee00000418ff */
[----:B------:R-:W2:Y:S01]  /*146e0*/  LDSM.16.M88.4 R212, [R236+0xa100] ;  /* 0x00a10000ecd4783b */ /* 0x000ea20000000200 */
[C---:B------:R-:W-:Y:S07]  /*146f0*/  HMMA.16816.F32.BF16 R16, R64.reuse, R18, RZ ;  /* 0x000000124010723c */ /* 0x040fee00000418ff */
[----:B------:R-:W2:Y:S01]  /*14700*/  LDSM.16.M88.4 R216, [R246] ;  /* 0x00000000f6d8783b */ /* 0x000ea20000000200 */
[-C--:B------:R-:W-:Y:S07]  /*14710*/  HMMA.16816.F32.BF16 R20, R64, R32.reuse, RZ ;  /* 0x000000204014723c */ /* 0x080fee00000418ff */
[----:B------:R-:W2:Y:S08]  /*14720*/  LDSM.16.M88.4 R220, [R245] ;  /* 0x00000000f5dc783b */ /* 0x000eb00000000200 */
[----:B------:R1:W2:Y:S08]  /*14730*/  LDSM.16.M88.4 R224, [R244] ;  /* 0x00000000f4e0783b */ /* 0x0002b00000000200 */
[----:B-1----:R-:W4:Y:S04]  /*14740*/  LDL R238, [R1+0x50] ;  /* 0x0000500001ee7983 */ /* 0x002f280000100800 */
[----:B------:R-:W4:Y:S06]  /*14750*/  LDL.64 R250, [R1+0x30] ;  /* 0x0000300001fa7983 */ /* 0x000f2c0000100a00 */
[----:B------:R-:W4:Y:S01]  /*14760*/  LDL R244, [R1+0x20] ;  /* 0x0000200001f47983 */ /* 0x000f220000100800 */
[C---:B--2---:R-:W-:Y:S04]  /*14770*/  IADD3 R37, P5, R38.reuse, R26, RZ ;  /* 0x0000001a26257210 */ /* 0x044fe80007fbe0ff */
[C---:B------:R-:W-:Y:S02]  /*14780*/  LEA R36, P2, R37.reuse, c[0x0][0x1f8], 0x1 ;  /* 0x00007e0025247a11 */ /* 0x040fe400078408ff */
[----:B---3--:R-:W-:Y:S02]  /*14790*/  IADD3 R38, P1, R38, R24, RZ ;  /* 0x0000001826267210 */ /* 0x008fe40007f3e0ff */
[C---:B------:R-:W-:Y:S02]  /*147a0*/  HMMA.16816.F32.BF16 R24, R60.reuse, R32, RZ ;  /* 0x000000203c18723c */ /* 0x040fe400000418ff */
[----:B------:R-:W-:Y:S05]  /*147b0*/  LEA R40, P0, R38, c[0x0][0x1f8], 0x1 ;  /* 0x00007e0026287a11 */ /* 0x000fea00078008ff */
[C---:B----4-:R-:W-:Y:S02]  /*147c0*/  IADD3.X R32, R2.reuse, R31, RZ, P5, !PT ;  /* 0x0000001f02207210 */ /* 0x050fe40002ffe4ff */
[----:B------:R-:W-:Y:S02]  /*147d0*/  IADD3.X R2, R2, R30, RZ, P1, !PT ;  /* 0x0000001e02027210 */ /* 0x000fe40000ffe4ff */
[-C--:B------:R-:W-:Y:S01]  /*147e0*/  HMMA.16816.F32.BF16 R28, R60, R34.reuse, RZ ;  /* 0x000000223c1c723c */ /* 0x080fe200000418ff */
[----:B------:R-:W-:Y:S02]  /*147f0*/  LEA.HI.X R37, R37, c[0x0][0x1fc], R32, 0x1, P2 ;  /* 0x00007f0025257a11 */ /* 0x000fe400010f0c20 */
[----:B------:R-:W-:Y:S02]  /*14800*/  LEA.HI.X R41, R38, c[0x0][0x1fc], R2, 0x1, P0 ;  /* 0x00007f0026297a11 */ /* 0x000fe400000f0c02 */
[----:B------:R-:W-:Y:S01]  /*14810*/  IADD3 R44, P0, R36, R58, RZ ;  /* 0x0000003a242c7210 */ /* 0x000fe20007f1e0ff */
[----:B------:R-:W-:Y:S01]  /*14820*/  @!PT LDS RZ, [RZ] ;  /* 0x00000000fffff984 */ /* 0x000fe20000000800 */
[----:B------:R-:W-:Y:S01]  /*14830*/  @!PT LDS RZ, [RZ] ;  /* 0x00000000fffff984 */ /* 0x000fe20000000800 */
[----:B------:R-:W-:Y:S01]  /*14840*/  @!PT LDS RZ, [RZ] ;  /* 0x00000000fffff984 */ /* 0x000fe20000000800 */
[----:B------:R1:W-:Y:S02]  /*14850*/  LDGSTS.E.BYPASS.LTC128B.128 [R247+0x100], [R36.64], !P4 ;  /* 0x0010000024f77fae */ /* 0x0003e4000e101d44 */
[C---:B------:R-:W-:Y:S04]  /*14860*/  HMMA.16816.F32.BF16 R32, R64.reuse, R34, RZ ;  /* 0x000000224020723c */ /* 0x040fe800000418ff */
[----:B------:R-:W-:Y:S02]  /*14870*/  IADD3.X R45, R37, R56, RZ, P0, !PT ;  /* 0x00000038252d7210 */ /* 0x000fe400007fe4ff */
[----:B------:R2:W-:Y:S01]  /*14880*/  LDGSTS.E.BYPASS.LTC128B.128 [R247+0x2100], [R40.64], !P3 ;  /* 0x0210000028f77fae */ /* 0x0005e2000d901d44 */
[C---:B------:R-:W-:Y:S02]  /*14890*/  IADD3 R52, P1, R44.reuse, R58, RZ ;  /* 0x0000003a2c347210 */ /* 0x040fe40007f3e0ff */
[-C--:B------:R-:W-:Y:S03]  /*148a0*/  IADD3 R46, P0, R44, R55.reuse, RZ ;  /* 0x000000372c2e7210 */ /* 0x080fe60007f1e0ff */
[C---:B------:R-:W-:Y:S02]  /*148b0*/  IADD3.X R53, R45.reuse, R56, RZ, P1, !PT ;  /* 0x000000382d357210 */ /* 0x040fe40000ffe4ff */
[----:B------:R3:W-:Y:S01]  /*148c0*/  LDGSTS.E.BYPASS.LTC128B.128 [R247+0x900], [R44.64], !P4 ;  /* 0x009000002cf77fae */ /* 0x0007e2000e101d44 */
[----:B------:R-:W-:Y:S07]  /*148d0*/  IADD3.X R47, R45, R54, RZ, P0, !PT ;  /* 0x000000362d2f7210 */ /* 0x000fee00007fe4ff */
[----:B------:R3:W-:Y:S01]  /*148e0*/  LDGSTS.E.BYPASS.LTC128B.128 [R247+0x2900], [R44.64+0x80], !P3 ;  /* 0x029000802cf77fae */ /* 0x0007e2000d901d44 */
[-C--:B-1----:R-:W-:Y:S07]  /*148f0*/  HMMA.16816.F32.BF16 R36, R64, R48.reuse, RZ ;  /* 0x000000304024723c */ /* 0x082fee00000418ff */
[----:B------:R1:W-:Y:S01]  /*14900*/  LDGSTS.E.BYPASS.LTC128B.128 [R247+0x1100], [R52.64], !P4 ;  /* 0x0110000034f77fae */ /* 0x0003e2000e101d44 */
[C---:B--2---:R-:W-:Y:S07]  /*14910*/  HMMA.16816.F32.BF16 R40, R60.reuse, R48, RZ ;  /* 0x000000303c28723c */ /* 0x044fee00000418ff */
[----:B------:R3:W-:Y:S01]  /*14920*/  LDGSTS.E.BYPASS.LTC128B.128 [R247+0x3100], [R46.64], !P3 ;  /* 0x031000002ef77fae */ /* 0x0007e2000d901d44 */
[C---:B------:R-:W-:Y:S04]  /*14930*/  IADD3 R48, P0, R52.reuse, R58, RZ ;  /* 0x0000003a34307210 */ /* 0x040fe80007f1e0ff */
[C---:B------:R-:W-:Y:S05]  /*14940*/  IADD3.X R49, R53.reuse, R56, RZ, P0, !PT ;  /* 0x0000003835317210 */ /* 0x040fea00007fe4ff */
[----:B------:R2:W-:Y:S01]  /*14950*/  LDGSTS.E.BYPASS.LTC128B.128 [R247+0x1900], [R48.64], !P4 ;  /* 0x0190000030f77fae */ /* 0x0005e2000e101d44 */
[----:B-1----:R-:W-:Y:S04]  /*14960*/  IADD3 R52, P0, R52, R55, RZ ;  /* 0x0000003734347210 */ /* 0x002fe80007f1e0ff */
[----:B------:R-:W-:Y:S02]  /*14970*/  IADD3.X R53, R53, R54, RZ, P0, !PT ;  /* 0x0000003635357210 */ /* 0x000fe400007fe4ff */
[C---:B------:R-:W-:Y:S01]  /*14980*/  ISETP.GT.AND P0, PT, R248.reuse, RZ, PT ;  /* 0x000000fff800720c */ /* 0x040fe20003f04270 */
[-C--:B---3--:R-:W-:Y:S02]  /*14990*/  HMMA.16816.F32.BF16 R44, R60, R50.reuse, RZ ;  /* 0x000000323c2c723c */ /* 0x088fe400000418ff */
[----:B------:R1:W-:Y:S01]  /*149a0*/  LDGSTS.E.BYPASS.LTC128B.128 [R247+0x3900], [R52.64], !P3 ;  /* 0x0390000034f77fae */ /* 0x0003e2000d901d44 */
[----:B------:R-:W-:Y:S07]  /*149b0*/  IADD3 R248, R248, -0x1, RZ ;  /* 0xfffffffff8f87810 */ /* 0x000fee0007ffe0ff */
[----:B------:R-:W0:Y:S01]  /*149c0*/  LDGDEPBAR ;  /* 0x00000000000079af */ /* 0x000e220000000000 */
[C---:B--2---:R-:W-:Y:S08]  /*149d0*/  HMMA.16816.F32.BF16 R48, R64.reuse, R50, RZ ;  /* 0x000000324030723c */ /* 0x044ff000000418ff */
[-C--:B-1----:R-:W-:Y:S08]  /*149e0*/  HMMA.16816.F32.BF16 R52, R64, R164.reuse, RZ ;  /* 0x000000a44034723c */ /* 0x082ff000000418ff */
[C---:B------:R-:W-:Y:S08]  /*149f0*/  HMMA.16816.F32.BF16 R56, R60.reuse, R164, RZ ;  /* 0x000000a43c38723c */ /* 0x040ff000000418ff */
[-C--:B------:R-:W-:Y:S08]  /*14a00*/  HMMA.16816.F32.BF16 R60, R60, R166.reuse, RZ ;  /* 0x000000a63c3c723c */ /* 0x080ff000000418ff */
[----:B------:R-:W-:Y:S01]  /*14a10*/  HMMA.16816.F32.BF16 R64, R64, R166, RZ ;  /* 0x000000a64040723c */ /* 0x000fe200000418ff */
[----:B------:R-:W-:Y:S07]  /*14a20*/  LDSM.16.M88.4 R164, [R235+0x8100] ;  /* 0x00810000eba4783b */ /* 0x000fee0000000200 */
[-C--:B------:R-:W-:Y:S08]  /*14a30*/  HMMA.16816.F32.BF16 R4, R204, R208.reuse, R4 ;  /* 0x000000d0cc04723c */ /* 0x080ff00000041804 */
[C---:B------:R-:W-:Y:S08]  /*14a40*/  HMMA.16816.F32.BF16 R8, R212.reuse, R208, R8 ;  /* 0x000000d0d408723c */ /* 0x040ff00000041808 */
[-C--:B------:R-:W-:Y:S08]  /*14a50*/  HMMA.16816.F32.BF16 R12, R212, R210.reuse, R12 ;  /* 0x000000d2d40c723c */ /* 0x080ff0000004180c */
[C---:B------:R-:W-:Y:S01]  /*14a60*/  HMMA.16816.F32.BF16 R16, R204.reuse, R210, R16 ;  /* 0x000000d2cc10723c */ /* 0x040fe20000041810 */
[----:B------:R-:W1:Y:S07]  /*14a70*/  LDSM.16.M88.4 R208, [R233+0x4100] ;  /* 0x00410000e9d0783b */ /* 0x000e6e0000000200 */
[-C--:B------:R-:W-:Y:S08]  /*14a80*/  HMMA.16816.F32.BF16 R20, R204, R216.reuse, R20 ;  /* 0x000000d8cc14723c */ /* 0x080ff00000041814 */
[C---:B------:R-:W-:Y:S08]  /*14a90*/  HMMA.16816.F32.BF16 R24, R212.reuse, R216, R24 ;  /* 0x000000d8d418723c */ /* 0x040ff00000041818 */
[-C--:B------:R-:W-:Y:S08]  /*14aa0*/  HMMA.16816.F32.BF16 R28, R212, R218.reuse, R28 ;  /* 0x000000dad41c723c */ /* 0x080ff0000004181c */
[C---:B------:R-:W-:Y:S01]  /*14ab0*/  HMMA.16816.F32.BF16 R32, R204.reuse, R218, R32 ;  /* 0x000000dacc20723c */ /* 0x040fe20000041820 */
[----:B------:R-:W2:Y:S07]  /*14ac0*/  LDSM.16.M88.4 R216, [R235+0xa100] ;  /* 0x00a10000ebd8783b */ /* 0x000eae0000000200 */
[-C--:B------:R-:W-:Y:S08]  /*14ad0*/  HMMA.16816.F32.BF16 R36, R204, R220.reuse, R36 ;  /* 0x000000dccc24723c */ /* 0x080ff00000041824 */
[C---:B------:R-:W-:Y:S08]  /*14ae0*/  HMMA.16816.F32.BF16 R40, R212.reuse, R220, R40 ;  /* 0x000000dcd428723c */ /* 0x040ff00000041828 */
[-C--:B------:R-:W-:Y:S08]  /*14af0*/  HMMA.16816.F32.BF16 R44, R212, R222.reuse, R44 ;  /* 0x000000ded42c723c */ /* 0x080ff0000004182c */
[C---:B------:R-:W-:Y:S01]  /*14b00*/  HMMA.16816.F32.BF16 R48, R204.reuse, R222, R48 ;  /* 0x000000decc30723c */ /* 0x040fe20000041830 */
[----:B------:R-:W-:Y:S07]  /*14b10*/  LDSM.16.M88.4 R220, [R233+0x5900] ;  /* 0x00590000e9dc783b */ /* 0x000fee0000000200 */
[-C--:B------:R-:W-:Y:S08]  /*14b20*/  HMMA.16816.F32.BF16 R52, R204, R224.reuse, R52 ;  /* 0x000000e0cc34723c */ /* 0x080ff00000041834 */
[C---:B------:R-:W-:Y:S01]  /*14b30*/  HMMA.16816.F32.BF16 R56, R212.reuse, R224, R56 ;  /* 0x000000e0d438723c */ /* 0x040fe20000041838 */
[----:B------:R-:W3:Y:S06]  /*14b40*/  LDL.64 R224, [R1+0x40] ;  /* 0x0000400001e07983 */ /* 0x000eec0000100a00 */
[----:B------:R-:W-:Y:S01]  /*14b50*/  STL [R1+0x6c], R234 ;  /* 0x00006cea01007387 */ /* 0x000fe20000100800 */
[-C--:B------:R-:W-:Y:S03]  /*14b60*/  HMMA.16816.F32.BF16 R60, R212, R226.reuse, R60 ;  /* 0x000000e2d43c723c */ /* 0x080fe6000004183c */
[----:B------:R-:W-:Y:S05]  /*14b70*/  LDSM.16.M88.4 R212, [R233+0x5100] ;  /* 0x00510000e9d4783b */ /* 0x000fea0000000200 */
[----:B------:R-:W-:Y:S03]  /*14b80*/  HMMA.16816.F32.BF16 R64, R204, R226, R64 ;  /* 0x000000e2cc40723c */ /* 0x000fe60000041840 */
[----:B------:R-:W4:Y:S05]  /*14b90*/  LDSM.16.M88.4 R204, [R233+0x4900] ;  /* 0x00490000e9cc783b */ /* 0x000f2a0000000200 */
[-C--:B-1----:R-:W-:Y:S03]  /*14ba0*/  HMMA.16816.F32.BF16 R4, R164, R208.reuse, R4 ;  /* 0x000000d0a404723c */ /* 0x082fe60000041804 */
[----:B------:R-:W-:Y:S04]  /*14bb0*/  STL [R1+0x70], R171 ;  /* 0x000070ab01007387 */ /* 0x000fe80000100800 */
[----:B------:R-:W-:Y:S01]  /*14bc0*/  STL [R1+0x74], R243 ;  /* 0x000074f301007387 */ /* 0x000fe20000100800 */
[C---:B--2---:R-:W-:Y:S03]  /*14bd0*/  HMMA.16816.F32.BF16 R8, R216.reuse, R208, R8 ;  /* 0x000000d0d808723c */ /* 0x044fe60000041808 */
[----:B------:R-:W-:Y:S04]  /*14be0*/  STL [R1+0x78], R236 ;  /* 0x000078ec01007387 */ /* 0x000fe80000100800 */
[----:B------:R-:W-:Y:S01]  /*14bf0*/  STL [R1+0x7c], R242 ;  /* 0x00007cf201007387 */ /* 0x000fe20000100800 */
[-C--:B------:R-:W-:Y:S08]  /*14c00*/  HMMA.16816.F32.BF16 R12, R216, R210.reuse, R12 ;  /* 0x000000d2d80c723c */ /* 0x080ff0000004180c */
[C---:B------:R-:W-:Y:S01]  /*14c10*/  HMMA.16816.F32.BF16 R16, R164.reuse, R210, R16 ;  /* 0x000000d2a410723c */ /* 0x040fe20000041810 */
[----:B------:R-:W-:Y:S07]  /*14c20*/  LDSM.16.M88.4 R208, [R232] ;  /* 0x00000000e8d0783b */ /* 0x000fee0000000200 */
[-C--:B----4-:R-:W-:Y:S08]  /*14c30*/  HMMA.16816.F32.BF16 R20, R164, R204.reuse, R20 ;  /* 0x000000cca414723c */ /* 0x090ff00000041814 */
        /* <DEDUP_REMOVED lines=11> */
[-C--:B------:R-:W-:Y:S01]  /*14cf0*/  HMMA.16816.F32.BF16 R60, R216, R222.reuse, R60 ;  /* 0x000000ded83c723c */ /* 0x080fe2000004183c */
[----:B------:R-:W-:Y:S07]  /*14d00*/  LDSM.16.M88.4 R216, [R232+0x1000] ;  /* 0x00100000e8d8783b */ /* 0x000fee0000000200 */
[----:B------:R-:W-:Y:S01]  /*14d10*/  HMMA.16816.F32.BF16 R64, R164, R222, R64 ;  /* 0x000000dea440723c */ /* 0x000fe20000041840 */
[----:B------:R-:W4:Y:S07]  /*14d20*/  LDSM.16.M88.4 R164, [R232+0x800] ;  /* 0x00080000e8a4783b */ /* 0x000f2e0000000200 */
[-C--:B-1----:R-:W-:Y:S01]  /*14d30*/  HMMA.16816.F32.BF16 R4, R204, R208.reuse, R4 ;  /* 0x000000d0cc04723c */ /* 0x082fe20000041804 */
[----:B------:R-:W1:Y:S07]  /*14d40*/  LDSM.16.M88.4 R220, [R232+0x1800] ;  /* 0x00180000e8dc783b */ /* 0x000e6e0000000200 */
[C---:B--2---:R-:W-:Y:S08]  /*14d50*/  HMMA.16816.F32.BF16 R8, R212.reuse, R208, R8 ;  /* 0x000000d0d408723c */ /* 0x044ff00000041808 */
[-C--:B------:R-:W-:Y:S08]  /*14d60*/  HMMA.16816.F32.BF16 R12, R212, R210.reuse, R12 ;  /* 0x000000d2d40c723c */ /* 0x080ff0000004180c */
[C---:B------:R-:W-:Y:S01]  /*14d70*/  HMMA.16816.F32.BF16 R16, R204.reuse, R210, R16 ;  /* 0x000000d2cc10723c */ /* 0x040fe20000041810 */
[----:B------:R-:W-:Y:S07]  /*14d80*/  LDSM.16.M88.4 R208, [R171+0x6100] ;  /* 0x00610000abd0783b */ /* 0x000fee0000000200 */
[-C--:B----4-:R-:W-:Y:S08]  /*14d90*/  HMMA.16816.F32.BF16 R20, R204, R164.reuse, R20 ;  /* 0x000000a4cc14723c */ /* 0x090ff00000041814 */
        /* <DEDUP_REMOVED lines=8> */
[----:B------:R-:W4:Y:S07]  /*14e20*/  LDSM.16.M88.4 R216, [R234+0xe100] ;  /* 0x00e10000ead8783b */ /* 0x000f2e0000000200 */
[-C--:B-1----:R-:W-:Y:S08]  /*14e30*/  HMMA.16816.F32.BF16 R52, R204, R220.reuse, R52 ;  /* 0x000000dccc34723c */ /* 0x082ff00000041834 */
[C---:B------:R-:W-:Y:S08]  /*14e40*/  HMMA.16816.F32.BF16 R56, R212.reuse, R220, R56 ;  /* 0x000000dcd438723c */ /* 0x040ff00000041838 */
[-C--:B------:R-:W-:Y:S01]  /*14e50*/  HMMA.16816.F32.BF16 R60, R212, R222.reuse, R60 ;  /* 0x000000ded43c723c */ /* 0x080fe2000004183c */
[----:B------:R-:W-:Y:S07]  /*14e60*/  LDSM.16.M88.4 R212, [R171+0x7100] ;  /* 0x00710000abd4783b */ /* 0x000fee0000000200 */
[----:B------:R-:W-:Y:S01]  /*14e70*/  HMMA.16816.F32.BF16 R64, R204, R222, R64 ;  /* 0x000000decc40723c */ /* 0x000fe20000041840 */
[----:B------:R-:W1:Y:S07]  /*14e80*/  LDSM.16.M88.4 R204, [R171+0x6900] ;  /* 0x00690000abcc783b */ /* 0x000e6e0000000200 */
[-C--:B--2---:R-:W-:Y:S01]  /*14e90*/  HMMA.16816.F32.BF16 R4, R164, R208.reuse, R4 ;  /* 0x000000d0a404723c */ /* 0x084fe20000041804 */
[----:B------:R-:W2:Y:S07]  /*14ea0*/  LDSM.16.M88.4 R220, [R171+0x7900] ;  /* 0x00790000abdc783b */ /* 0x000eae0000000200 */
[C---:B----4-:R-:W-:Y:S08]  /*14eb0*/  HMMA.16816.F32.BF16 R8, R216.reuse, R208, R8 ;  /* 0x000000d0d808723c */ /* 0x050ff00000041808 */
[-C--:B------:R-:W-:Y:S08]  /*14ec0*/  HMMA.16816.F32.BF16 R12, R216, R210.reuse, R12 ;  /* 0x000000d2d80c723c */ /* 0x080ff0000004180c */
[C---:B------:R-:W-:Y:S01]  /*14ed0*/  HMMA.16816.F32.BF16 R16, R164.reuse, R210, R16 ;  /* 0x000000d2a410723c */ /* 0x040fe20000041810 */
[----:B------:R-:W-:Y:S07]  /*14ee0*/  LDSM.16.M88.4 R208, [R243] ;  /* 0x00000000f3d0783b */ /* 0x000fee0000000200 */
[-C--:B-1----:R-:W-:Y:S08]  /*14ef0*/  HMMA.16816.F32.BF16 R20, R164, R204.reuse, R20 ;  /* 0x000000cca414723c */ /* 0x082ff00000041814 */
        /* <DEDUP_REMOVED lines=8> */
[----:B------:R-:W4:Y:S07]  /*14f80*/  LDSM.16.M88.4 R212, [R236+0xe100] ;  /* 0x00e10000ecd4783b */ /* 0x000f2e0000000200 */
[-C--:B--2---:R-:W-:Y:S08]  /*14f90*/  HMMA.16816.F32.BF16 R52, R164, R220.reuse, R52 ;  /* 0x000000dca434723c */ /* 0x084ff00000041834 */
[C---:B------:R-:W-:Y:S08]  /*14fa0*/  HMMA.16816.F32.BF16 R56, R216.reuse, R220, R56 ;  /* 0x000000dcd838723c */ /* 0x040ff00000041838 */
[-C--:B------:R-:W-:Y:S01]  /*14fb0*/  HMMA.16816.F32.BF16 R60, R216, R222.reuse, R60 ;  /* 0x000000ded83c723c */ /* 0x080fe2000004183c */
[----:B------:R-:W-:Y:S07]  /*14fc0*/  LDSM.16.M88.4 R216, [R241] ;  /* 0x00000000f1d8783b */ /* 0x000fee0000000200 */
[----:B------:R-:W-:Y:S01]  /*14fd0*/  HMMA.16816.F32.BF16 R64, R164, R222, R64 ;  /* 0x000000dea440723c */ /* 0x000fe20000041840 */
[----:B------:R-:W2:Y:S07]  /*14fe0*/  LDSM.16.M88.4 R164, [R242] ;  /* 0x00000000f2a4783b */ /* 0x000eae0000000200 */
[-C--:B-1----:R-:W-:Y:S01]  /*14ff0*/  HMMA.16816.F32.BF16 R4, R204, R208.reuse, R4 ;  /* 0x000000d0cc04723c */ /* 0x082fe20000041804 */
[----:B------:R-:W1:Y:S07]  /*15000*/  LDSM.16.M88.4 R220, [R240] ;  /* 0x00000000f0dc783b */ /* 0x000e6e0000000200 */
[C---:B----4-:R-:W-:Y:S08]  /*15010*/  HMMA.16816.F32.BF16 R8, R212.reuse, R208, R8 ;  /* 0x000000d0d408723c */ /* 0x050ff00000041808 */
[-C--:B------:R-:W-:Y:S08]  /*15020*/  HMMA.16816.F32.BF16 R12, R212, R210.reuse, R12 ;  /* 0x000000d2d40c723c */ /* 0x080ff0000004180c */
[C---:B------:R-:W-:Y:S01]  /*15030*/  HMMA.16816.F32.BF16 R16, R204.reuse, R210, R16 ;  /* 0x000000d2cc10723c */ /* 0x040fe20000041810 */
[----:B------:R-:W-:Y:S07]  /*15040*/  LDSM.16.M88.4 R208, [R233+0x6100] ;  /* 0x00610000e9d0783b */ /* 0x000fee0000000200 */
[-C--:B--2---:R-:W-:Y:S08]  /*15050*/  HMMA.16816.F32.BF16 R20, R204, R164.reuse, R20 ;  /* 0x000000a4cc14723c */ /* 0x084ff00000041814 */
        /* <DEDUP_REMOVED lines=20> */
[----:B------:R-:W-:Y:S07]  /*151a0*/  LDSM.16.M88.4 R208, [R232+0x2000] ;  /* 0x00200000e8d0783b */ /* 0x000fee0000000200 */
        /* <DEDUP_REMOVED lines=13> */
[----:B------:R-:W2:Y:S07]  /*15280*/  LDSM.16.M88.4 R216, [R232+0x2800] ;  /* 0x00280000e8d8783b */ /* 0x000eae0000000200 */
[----:B------:R-:W-:Y:S01]  /*15290*/  HMMA.16816.F32.BF16 R64, R164, R222, R64 ;  /* 0x000000dea440723c */ /* 0x000fe20000041840 */
[----:B------:R-:W3:Y:S07]  /*152a0*/  LDSM.16.M88.4 R164, [R232+0x3000] ;  /* 0x00300000e8a4783b */ /* 0x000eee0000000200 */
[-C--:B-1----:R-:W-:Y:S01]  /*152b0*/  HMMA.16816.F32.BF16 R4, R204, R208.reuse, R4 ;  /* 0x000000d0cc04723c */ /* 0x082fe20000041804 */
[----:B------:R-:W1:Y:S01]  /*152c0*/  LDSM.16.M88.4 R220, [R232+0x3800] ;  /* 0x00380000e8dc783b */ /* 0x000e620000000200 */
[----:B------:R-:W-:Y:S06]  /*152d0*/  DEPBAR.LE SB0, 0x0 ;  /* 0x000080000000791a */ /* 0x000fec0000000000 */
[C---:B----4-:R-:W-:Y:S01]  /*152e0*/  HMMA.16816.F32.BF16 R8, R212.reuse, R208, R8 ;  /* 0x000000d0d408723c */ /* 0x050fe20000041808 */
[----:B------:R-:W-:Y:S07]  /*152f0*/  BAR.SYNC.DEFER_BLOCKING 0x0 ;  /* 0x0000000000007b1d */ /* 0x000fee0000010000 */
[-C--:B------:R-:W-:Y:S08]  /*15300*/  HMMA.16816.F32.BF16 R12, R212, R210.reuse, R12 ;  /* 0x000000d2d40c723c */ /* 0x080ff0000004180c */
[C---:B------:R-:W-:Y:S04]  /*15310*/  HMMA.16816.F32.BF16 R16, R204.reuse, R210, R16 ;  /* 0x000000d2cc10723c */ /* 0x040fe80000041810 */
[----:B------:R-:W-:Y:S04]  /*15320*/  FMNMX.FTZ R2, R4, R0, !PT ;  /* 0x0000000004027209 */ /* 0x000fe80007810000 */
[-C--:B--2---:R-:W-:Y:S04]  /*15330*/  HMMA.16816.F32.BF16 R20, R204, R216.reuse, R20 ;  /* 0x000000d8cc14723c */ /* 0x084fe80000041814 */
[----:B------:R-:W-:Y:S04]  /*15340*/  FMNMX.FTZ R2, R5, R2, !PT ;  /* 0x0000000205027209 */ /* 0x000fe80007810000 */
[C---:B------:R-:W-:Y:S08]  /*15350*/  HMMA.16816.F32.BF16 R24, R212.reuse, R216, R24 ;  /* 0x000000d8d418723c */ /* 0x040ff00000041818 */
[-C--:B------:R-:W-:Y:S04]  /*15360*/  HMMA.16816.F32.BF16 R28, R212, R218.reuse, R28 ;  /* 0x000000dad41c723c */ /* 0x080fe8000004181c */
[----:B------:R-:W-:Y:S04]  /*15370*/  FMNMX.FTZ R2, R16, R2, !PT ;  /* 0x0000000210027209 */ /* 0x000fe80007810000 */
[C---:B------:R-:W-:Y:S04]  /*15380*/  HMMA.16816.F32.BF16 R32, R204.reuse, R218, R32 ;  /* 0x000000dacc20723c */ /* 0x040fe80000041820 */
[----:B------:R-:W-:Y:S04]  /*15390*/  FMNMX.FTZ R2, R17, R2, !PT ;  /* 0x0000000211027209 */ /* 0x000fe80007810000 */
[-C--:B---3--:R-:W-:Y:S04]  /*153a0*/  HMMA.16816.F32.BF16 R36, R204, R164.reuse, R36 ;  /* 0x000000a4cc24723c */ /* 0x088fe80000041824 */
[----:B------:R-:W-:Y:S04]  /*153b0*/  FMNMX.FTZ R2, R20, R2, !PT ;  /* 0x0000000214027209 */ /* 0x000fe80007810000 */
[C---:B------:R-:W-:Y:S04]  /*153c0*/  HMMA.16816.F32.BF16 R40, R212.reuse, R164, R40 ;  /* 0x000000a4d428723c */ /* 0x040fe80000041828 */
[----:B------:R-:W-:Y:S03]  /*153d0*/  FMNMX.FTZ R2, R21, R2, !PT ;  /* 0x0000000215027209 */ /* 0x000fe60007810000 */
[----:B------:R-:W-:Y:S01]  /*153e0*/  FMNMX.FTZ R165, R8, R169, !PT ;  /* 0x000000a908a57209 */ /* 0x000fe20007810000 */
[-C--:B------:R-:W-:Y:S04]  /*153f0*/  HMMA.16816.F32.BF16 R44, R212, R166.reuse, R44 ;  /* 0x000000a6d42c723c */ /* 0x080fe8000004182c */
[----:B------:R-:W-:Y:S02]  /*15400*/  FMNMX.FTZ R164, R6, R3, !PT ;  /* 0x0000000306a47209 */ /* 0x000fe40007810000 */
[----:B------:R-:W-:Y:S02]  /*15410*/  FMNMX.FTZ R165, R9, R165, !PT ;  /* 0x000000a509a57209 */ /* 0x000fe40007810000 */
[C---:B------:R-:W-:Y:S04]  /*15420*/  HMMA.16816.F32.BF16 R48, R204.reuse, R166, R48 ;  /* 0x000000a6cc30723c */ /* 0x040fe80000041830 */
[----:B------:R-:W-:Y:S02]  /*15430*/  FMNMX.FTZ R164, R7, R164, !PT ;  /* 0x000000a407a47209 */ /* 0x000fe40007810000 */
[----:B------:R-:W-:Y:S02]  /*15440*/  FMNMX.FTZ R165, R12, R165, !PT ;  /* 0x000000a50ca57209 */ /* 0x000fe40007810000 */
[-C--:B-1----:R-:W-:Y:S04]  /*15450*/  HMMA.16816.F32.BF16 R52, R204, R220.reuse, R52 ;  /* 0x000000dccc34723c */ /* 0x082fe80000041834 */
        /* <DEDUP_REMOVED lines=34> */
[----:B------:R-:W2:Y:S01]  /*15680*/  SHFL.BFLY PT, R166, R2, 0x2, 0x1f ;  /* 0x0c401f0002a67f89 */ /* 0x000ea200000e0000 */
        /* <DEDUP_REMOVED lines=13> */
[----:B------:R-:W-:Y:S02]  /*15760*/  FMNMX.FTZ R164, R60, R164, !PT ;  /* 0x000000a43ca47209 */ /* 0x000fe40007810000 */
[----:B--2---:R-:W-:Y:S02]  /*15770*/  FMNMX.FTZ R2, R2, R166, !PT ;  /* 0x000000a602027209 */ /* 0x004fe40007810000 */
[----:B------:R-:W-:Y:S02]  /*15780*/  FMNMX.FTZ R164, R61, R164, !PT ;  /* 0x000000a43da47209 */ /* 0x000fe40007810000 */
[----:B------:R-:W-:Y:S01]  /*15790*/  FMNMX.FTZ R165, R30, R165, !PT ;  /* 0x000000a51ea57209 */ /* 0x000fe20007810000 */
[----:B------:R-:W2:Y:S03]  /*157a0*/  SHFL.BFLY PT, R167, R2, 0x1, 0x1f ;  /* 0x0c201f0002a77f89 */ /* 0x000ea600000e0000 */
[----:B------:R-:W-:Y:S04]  /*157b0*/  FMNMX.FTZ R165, R31, R165, !PT ;  /* 0x000000a51fa57209 */ /* 0x000fe80007810000 */
[----:B------:R-:W-:Y:S01]  /*157c0*/  FMNMX.FTZ R165, R42, R165, !PT ;  /* 0x000000a52aa57209 */ /* 0x000fe20007810000 */
[----:B------:R-:W3:Y:S03]  /*157d0*/  SHFL.BFLY PT, R204, R164, 0x2, 0x1f ;  /* 0x0c401f00a4cc7f89 */ /* 0x000ee600000e0000 */
[----:B------:R-:W-:Y:S02]  /*157e0*/  FMNMX.FTZ R165, R43, R165, !PT ;  /* 0x000000a52ba57209 */ /* 0x000fe40007810000 */
[----:B-1----:R-:W-:Y:S05]  /*157f0*/  FMNMX.FTZ R168, R168, R205, !PT ;  /* 0x000000cda8a87209 */ /* 0x002fea0007810000 */
[C---:B------:R-:W-:Y:S02]  /*15800*/  FADD.FTZ R0, -R168.reuse, R0 ;  /* 0x00000000a8007221 */ /* 0x040fe40000010100 */
[----:B------:R-:W-:Y:S02]  /*15810*/  FMUL.FTZ R213, R168, c[0x0][0x2d0] ;  /* 0x0000b400a8d57a20 */ /* 0x000fe40000410000 */
[----:B------:R-:W-:Y:S01]  /*15820*/  FMUL.FTZ R0, R0, c[0x0][0x2d0] ;  /* 0x0000b40000007a20 */ /* 0x000fe20000410000 */
[----:B--2---:R-:W-:Y:S01]  /*15830*/  FMNMX.FTZ R167, R2, R167, !PT ;  /* 0x000000a702a77209 */ /* 0x004fe20007810000 */
[--C-:B------:R-:W-:Y:S01]  /*15840*/  FFMA.FTZ R4, R4, c[0x0][0x2d0], -R213.reuse ;  /* 0x0000b40004047a23 */ /* 0x100fe200000108d5 */
[----:B------:R-:W-:Y:S01]  /*15850*/  FMNMX.FTZ R2, R46, R165, !PT ;  /* 0x000000a52e027209 */ /* 0x000fe20007810000 */
[--C-:B------:R-:W-:Y:S01]  /*15860*/  FFMA.FTZ R5, R5, c[0x0][0x2d0], -R213.reuse ;  /* 0x0000b40005057a23 */ /* 0x100fe200000108d5 */
[----:B------:R1:W2:Y:S01]  /*15870*/  MUFU.EX2 R165, R0 ;  /* 0x0000000000a57308 */ /* 0x0002a20000000800 */
[----:B------:R-:W-:Y:S01]  /*15880*/  FMUL.FTZ R214, R167, c[0x0][0x2d0] ;  /* 0x0000b400a7d67a20 */ /* 0x000fe20000410000 */
[----:B------:R-:W-:Y:S01]  /*15890*/  FMNMX.FTZ R2, R47, R2, !PT ;  /* 0x000000022f027209 */ /* 0x000fe20007810000 */
[--C-:B------:R-:W-:Y:S01]  /*158a0*/  FFMA.FTZ R17, R17, c[0x0][0x2d0], -R213.reuse ;  /* 0x0000b40011117a23 */ /* 0x100fe200000108d5 */
[----:B---3--:R-:W-:Y:S01]  /*158b0*/  FMNMX.FTZ R164, R164, R204, !PT ;  /* 0x000000cca4a47209 */ /* 0x008fe20007810000 */
[--C-:B------:R-:W-:Y:S02]  /*158c0*/  FFMA.FTZ R7, R7, c[0x0][0x2d0], -R214.reuse ;  /* 0x0000b40007077a23 */ /* 0x100fe400000108d6 */
[--C-:B------:R-:W-:Y:S02]  /*158d0*/  FFMA.FTZ R18, R18, c[0x0][0x2d0], -R214.reuse ;  /* 0x0000b40012127a23 */ /* 0x100fe400000108d6 */
[----:B------:R-:W3:Y:S01]  /*158e0*/  SHFL.BFLY PT, R166, R164, 0x1, 0x1f ;  /* 0x0c201f00a4a67f89 */ /* 0x000ee200000e0000 */
[----:B------:R4:W-:Y:S01]  /*158f0*/  MUFU.EX2 R221, R4 ;  /* 0x0000000400dd7308 */ /* 0x0009e20000000800 */
[--C-:B------:R-:W-:Y:S02]  /*15900*/  FFMA.FTZ R6, R6, c[0x0][0x2d0], -R214.reuse ;  /* 0x0000b40006067a23 */ /* 0x100fe400000108d6 */
[--C-:B------:R-:W-:Y:S02]  /*15910*/  FFMA.FTZ R16, R16, c[0x0][0x2d0], -R213.reuse ;  /* 0x0000b40010107a23 */ /* 0x100fe400000108d5 */
[--C-:B------:R-:W-:Y:S02]  /*15920*/  FFMA.FTZ R19, R19, c[0x0][0x2d0], -R214.reuse ;  /* 0x0000b40013137a23 */ /* 0x100fe400000108d6 */
[--C-:B------:R-:W-:Y:S02]  /*15930*/  FFMA.FTZ R36, R36, c[0x0][0x2d0], -R213.reuse ;  /* 0x0000b40024247a23 */ /* 0x100fe400000108d5 */
[----:B------:R-:W-:Y:S01]  /*15940*/  FFMA.FTZ R37, R37, c[0x0][0x2d0], -R213 ;  /* 0x0000b40025257a23 */ /* 0x000fe200000108d5 */
[----:B------:R4:W-:Y:S01]  /*15950*/  MUFU.EX2 R236, R7 ;  /* 0x0000000700ec7308 */ /* 0x0009e20000000800 */
[--C-:B------:R-:W-:Y:S02]  /*15960*/  FFMA.FTZ R38, R38, c[0x0][0x2d0], -R214.reuse ;  /* 0x0000b40026267a23 */ /* 0x100fe400000108d6 */
[----:B------:R-:W-:Y:S02]  /*15970*/  FFMA.FTZ R39, R39, c[0x0][0x2d0], -R214 ;  /* 0x0000b40027277a23 */ /* 0x000fe400000108d6 */
[----:B-1----:R-:W-:Y:S01]  /*15980*/  FADD.FTZ R0, -R167, R3 ;  /* 0x00000003a7007221 */ /* 0x002fe20000010100 */
[----:B------:R-:W-:Y:S01]  /*15990*/  FMNMX.FTZ R3, R58, R2, !PT ;  /* 0x000000023a037209 */ /* 0x000fe20007810000 */
[----:B--2---:R-:W-:Y:S02]  /*159a0*/  FMUL.FTZ R68, R165, R68 ;  /* 0x00000044a5447220 */ /* 0x004fe40000410000 */
[----:B------:R-:W-:Y:S01]  /*159b0*/  FMUL.FTZ R2, R0, c[0x0][0x2d0] ;  /* 0x0000b40000027a20 */ /* 0x000fe20000410000 */
[----:B------:R1:W-:Y:S01]  /*159c0*/  MUFU.EX2 R242, R5 ;  /* 0x0000000500f27308 */ /* 0x0003e20000000800 */
[----:B------:R-:W-:Y:S01]  /*159d0*/  FMNMX.FTZ R0, R59, R3, !PT ;  /* 0x000000033b007209 */ /* 0x000fe20007810000 */
[C---:B------:R-:W-:Y:S01]  /*159e0*/  FMUL.FTZ R69, R165.reuse, R69 ;  /* 0x00000045a5457220 */ /* 0x040fe20000410000 */
[----:B---3--:R-:W-:Y:S01]  /*159f0*/  FMNMX.FTZ R166, R164, R166, !PT ;  /* 0x000000a6a4a67209 */ /* 0x008fe20007810000 */
[C---:B------:R-:W-:Y:S01]  /*15a00*/  FMUL.FTZ R80, R165.reuse, R80 ;  /* 0x00000050a5507220 */ /* 0x040fe20000410000 */
[----:B----4-:R-:W-:Y:S01]  /*15a10*/  @P0 SHF.R.S32.HI R4, RZ, 0x1f, R248 ;  /* 0x0000001fff040819 */ /* 0x010fe200000114f8 */
[----:B------:R-:W-:Y:S01]  /*15a20*/  FMUL.FTZ R81, R165, R81 ;  /* 0x00000051a5517220 */ /* 0x000fe20000410000 */
[----:B------:R-:W-:Y:S01]  /*15a30*/  FMNMX.FTZ R0, R62, R0, !PT ;  /* 0x000000003e007209 */ /* 0x000fe20007810000 */
[----:B------:R-:W-:Y:S02]  /*15a40*/  FMUL.FTZ R212, R166, c[0x0][0x2d0] ;  /* 0x0000b400a6d47a20 */ /* 0x000fe40000410000 */
[----:B------:R2:W-:Y:S01]  /*15a50*/  MUFU.EX2 R234, R18 ;  /* 0x0000001200ea7308 */ /* 0x0005e20000000800 */
[----:B------:R-:W-:Y:S01]  /*15a60*/  FMNMX.FTZ R0, R63, R0, !PT ;  /* 0x000000003f007209 */ /* 0x000fe20007810000 */
[--C-:B------:R-:W-:Y:S02]  /*15a70*/  FFMA.FTZ R9, R9, c[0x0][0x2d0], -R212.reuse ;  /* 0x0000b40009097a23 */ /* 0x100fe400000108d4 */
[----:B------:R-:W-:Y:S02]  /*15a80*/  @P0 IMAD R7, R4, c[0x0][0x1e0], RZ ;  /* 0x0000780004070a24 */ /* 0x000fe400078e02ff */
[--C-:B------:R-:W-:Y:S02]  /*15a90*/  FFMA.FTZ R12, R12, c[0x0][0x2d0], -R212.reuse ;  /* 0x0000b4000c0c7a23 */ /* 0x100fe400000108d4 */
[C---:B------:R-:W-:Y:S02]  /*15aa0*/  @P0 IMAD R7, R248.reuse, c[0x0][0x1e4], R7 ;  /* 0x00007900f8070a24 */ /* 0x040fe400078e0207 */
[----:B------:R3:W-:Y:S01]  /*15ab0*/  MUFU.EX2 R218, R6 ;  /* 0x0000000600da7308 */ /* 0x0007e20000000800 */
[C---:B------:R-:W-:Y:S02]  /*15ac0*/  FMUL.FTZ R84, R165.reuse, R84 ;  /* 0x00000054a5547220 */ /* 0x040fe40000410000 */
[C---:B------:R-:W-:Y:S02]  /*15ad0*/  FMUL.FTZ R85, R165.reuse, R85 ;  /* 0x00000055a5557220 */ /* 0x040fe40000410000 */
[----:B-1----:R-:W-:Y:S04]  /*15ae0*/  @P0 IMAD.WIDE.U32 R4, R248, c[0x0][0x1e0], RZ ;  /* 0x00007800f8040a25 */ /* 0x002fe800078e00ff */
[----:B------:R-:W-:Y:S01]  /*15af0*/  FMUL.FTZ R96, R165, R96 ;  /* 0x00000060a5607220 */ /* 0x000fe20000410000 */
[----:B------:R1:W4:Y:S01]  /*15b00*/  MUFU.EX2 R164, R2 ;  /* 0x0000000200a47308 */ /* 0x0003220000000800 */
[----:B------:R-:W-:Y:S01]  /*15b10*/  @P0 IADD3 R5, R5, R7, RZ ;  /* 0x0000000705050210 */ /* 0x000fe20007ffe0ff */
[C---:B------:R-:W-:Y:S02]  /*15b20*/  FMUL.FTZ R97, R165.reuse, R97 ;  /* 0x00000061a5617220 */ /* 0x040fe40000410000 */
[--C-:B--2---:R-:W-:Y:S01]  /*15b30*/  FFMA.FTZ R18, R8, c[0x0][0x2d0], -R212.reuse ;  /* 0x0000b40008127a23 */ /* 0x104fe200000108d4 */
[----:B------:R-:W-:Y:S01]  /*15b40*/  @P0 SHF.L.U64.HI R5, R4, 0x6, R5 ;  /* 0x0000000604050819 */ /* 0x000fe20000010205 */
[C---:B------:R-:W-:Y:S02]  /*15b50*/  FMUL.FTZ R100, R165.reuse, R100 ;  /* 0x00000064a5647220 */ /* 0x040fe40000410000 */
[----:B------:R-:W-:Y:S02]  /*15b60*/  FMUL.FTZ R101, R165, R101 ;  /* 0x00000065a5657220 */ /* 0x000fe40000410000 */
[----:B------:R2:W-:Y:S01]  /*15b70*/  MUFU.EX2 R245, R17 ;  /* 0x0000001100f57308 */ /* 0x0005e20000000800 */
[--C-:B------:R-:W-:Y:S02]  /*15b80*/  FFMA.FTZ R40, R40, c[0x0][0x2d0], -R212.reuse ;  /* 0x0000b40028287a23 */ /* 0x100fe400000108d4 */
[----:B------:R-:W-:Y:S01]  /*15b90*/  FFMA.FTZ R41, R41, c[0x0][0x2d0], -R212 ;  /* 0x0000b40029297a23 */ /* 0x000fe200000108d4 */
[----:B---3--:R-:W-:Y:S01]  /*15ba0*/  @P0 SHF.L.U32 R6, R4, 0x6, RZ ;  /* 0x0000000604060819 */ /* 0x008fe200000006ff */
[--C-:B------:R-:W-:Y:S02]  /*15bb0*/  FFMA.FTZ R48, R48, c[0x0][0x2d0], -R213.reuse ;  /* 0x0000b40030307a23 */ /* 0x100fe400000108d5 */
[----:B------:R-:W-:Y:S01]  /*15bc0*/  FFMA.FTZ R49, R49, c[0x0][0x2d0], -R213 ;  /* 0x0000b40031317a23 */ /* 0x000fe200000108d5 */
[----:B------:R-:W-:Y:S01]  /*15bd0*/  @P0 IADD3 R7, P1, R6, R224, RZ ;  /* 0x000000e006070210 */ /* 0x000fe20007f3e0ff */
[--C-:B------:R-:W-:Y:S01]  /*15be0*/  FFMA.FTZ R50, R50, c[0x0][0x2d0], -R214.reuse ;  /* 0x0000b40032327a23 */ /* 0x100fe200000108d6 */
[----:B------:R3:W-:Y:S01]  /*15bf0*/  MUFU.EX2 R171, R16 ;  /* 0x0000001000ab7308 */ /* 0x0007e20000000800 */
[----:B------:R-:W-:Y:S01]  /*15c00*/  @P0 IADD3 R4, P2, R6, R244, RZ ;  /* 0x000000f406040210 */ /* 0x000fe20007f5e0ff */
[----:B------:R-:W-:Y:S01]  /*15c10*/  FFMA.FTZ R51, R51, c[0x0][0x2d0], -R214 ;  /* 0x0000b40033337a23 */ /* 0x000fe200000108d6 */
[----:B------:R-:W-:Y:S01]  /*15c20*/  @P0 LEA R6, P5, R7, c[0x0][0x1c8], 0x1 ;  /* 0x0000720007060a11 */ /* 0x000fe200078a08ff */
[----:B-1----:R-:W-:Y:S01]  /*15c30*/  FADD.FTZ R2, -R166, R169 ;  /* 0x000000a9a6027221 */ /* 0x002fe20000010100 */
[----:B------:R-:W-:Y:S01]  /*15c40*/  MOV R244, c[0x0][0x1e0] ;  /* 0x0000780000f47a02 */ /* 0x000fe20000000f00 */
[----:B----4-:R-:W-:Y:S02]  /*15c50*/  FMUL.FTZ R70, R164, R70 ;  /* 0x00000046a4467220 */ /* 0x010fe40000410000 */
[----:B------:R-:W-:Y:S01]  /*15c60*/  FMUL.FTZ R2, R2, c[0x0][0x2d0] ;  /* 0x0000b40002027a20 */ /* 0x000fe20000410000 */
[----:B------:R-:W-:Y:S01]  /*15c70*/  @P0 SHF.L.U32 R8, R244, 0x5, RZ ;  /* 0x00000005f4080819 */ /* 0x000fe200000006ff */
[----:B------:R1:W-:Y:S01]  /*15c80*/  MUFU.EX2 R216, R18 ;  /* 0x0000001200d87308 */ /* 0x0003e20000000800 */
[C---:B------:R-:W-:Y:S02]  /*15c90*/  FMUL.FTZ R71, R164.reuse, R71 ;  /* 0x00000047a4477220 */ /* 0x040fe40000410000 */
[C---:B------:R-:W-:Y:S01]  /*15ca0*/  FMUL.FTZ R82, R164.reuse, R82 ;  /* 0x00000052a4527220 */ /* 0x040fe20000410000 */
[C---:B--2---:R-:W-:Y:S01]  /*15cb0*/  @P0 IADD3.X R17, R5.reuse, R251, RZ, P1, !PT ;  /* 0x000000fb05110210 */ /* 0x044fe20000ffe4ff */
[C---:B------:R-:W-:Y:S01]  /*15cc0*/  FMUL.FTZ R83, R164.reuse, R83 ;  /* 0x00000053a4537220 */ /* 0x040fe20000410000 */
[----:B------:R-:W-:Y:S01]  /*15cd0*/  @P0 IADD3.X R5, R5, R249, RZ, P2, !PT ;  /* 0x000000f905050210 */ /* 0x000fe200017fe4ff */
[C---:B------:R-:W-:Y:S01]  /*15ce0*/  FMUL.FTZ R86, R164.reuse, R86 ;  /* 0x00000056a4567220 */ /* 0x040fe20000410000 */
[----:B------:R-:W-:Y:S01]  /*15cf0*/  @P0 LEA.HI.X R7, R7, c[0x0][0x1cc], R17, 0x1, P5 ;  /* 0x0000730007070a11 */ /* 0x000fe200028f0c11 */
[C---:B------:R-:W-:Y:S01]  /*15d00*/  FMUL.FTZ R87, R164.reuse, R87 ;  /* 0x00000057a4577220 */ /* 0x040fe20000410000 */
[----:B------:R2:W-:Y:S01]  /*15d10*/  MUFU.EX2 R243, R9 ;  /* 0x0000000900f37308 */ /* 0x0005e20000000800 */
[----:B------:R-:W-:Y:S01]  /*15d20*/  MOV R249, 0x5 ;  /* 0x0000000500f97802 */ /* 0x000fe20000000f00 */
[----:B------:R-:W-:Y:S01]  /*15d30*/  FMUL.FTZ R98, R164, R98 ;  /* 0x00000062a4627220 */ /* 0x000fe20000410000 */
[----:B------:R4:W-:Y:S01]  /*15d40*/  @P0 LDGSTS.E.BYPASS.LTC128B.128 [R247+0x4100], [R6.64], !P4 ;  /* 0x0410000006f70fae */ /* 0x0009e2000e101d44 */
[----:B---3--:R-:W-:Y:S01]  /*15d50*/  @P0 LEA R16, P1, R4, c[0x0][0x1c8], 0x1 ;  /* 0x0000720004100a11 */ /* 0x008fe200078208ff */
[C---:B------:R-:W-:Y:S02]  /*15d60*/  FMUL.FTZ R99, R164.reuse, R99 ;  /* 0x00000063a4637220 */ /* 0x040fe40000410000 */
[----:B------:R-:W-:Y:S01]  /*15d70*/  FMUL.FTZ R102, R164, R102 ;  /* 0x00000066a4667220 */ /* 0x000fe20000410000 */
[----:B------:R-:W-:Y:S01]  /*15d80*/  @P0 LEA.HI.X R17, R4, c[0x0][0x1cc], R5, 0x1, P1 ;  /* 0x0000730004110a11 */ /* 0x000fe200008f0c05 */
[----:B------:R-:W-:Y:S01]  /*15d90*/  FMUL.FTZ R103, R164, R103 ;  /* 0x00000067a4677220 */ /* 0x000fe20000410000 */
[----:B------:R-:W3:Y:S01]  /*15da0*/  MUFU.EX2 R3, R2 ;  /* 0x0000000200037308 */ /* 0x000ee20000000800 */
[----:B------:R-:W-:Y:S01]  /*15db0*/  @P0 IADD3 R4, P1, R6, R8, RZ ;  /* 0x0000000806040210 */ /* 0x000fe20007f3e0ff */
[--C-:B------:R-:W-:Y:S01]  /*15dc0*/  FFMA.FTZ R57, R57, c[0x0][0x2d0], -R212.reuse ;  /* 0x0000b40039397a23 */ /* 0x100fe200000108d4 */
[----:B------:R3:W-:Y:S01]  /*15dd0*/  @P0 LDGSTS.E.BYPASS.LTC128B.128 [R247+0x6100], [R16.64], !P3 ;  /* 0x0610000010f70fae */ /* 0x0007e2000d901d44 */
[C---:B-1----:R-:W-:Y:S01]  /*15de0*/  @P0 SHF.L.U64.HI R18, R244.reuse, R249, c[0x0][0x1e4] ;  /* 0x00007900f4120619 */ /* 0x042fe200000102f9 */
[C---:B------:R-:W-:Y:S01]  /*15df0*/  FMUL.FTZ R112, R165.reuse, R112 ;  /* 0x00000070a5707220 */ /* 0x040fe20000410000 */
[----:B------:R-:W-:Y:S01]  /*15e00*/  SHF.L.U32 R244, R244, 0x5, RZ ;  /* 0x00000005f4f47819 */ /* 0x000fe200000006ff */
[----:B------:R-:W-:Y:S01]  /*15e10*/  FMUL.FTZ R113, R165, R113 ;  /* 0x00000071a5717220 */ /* 0x000fe20000410000 */
[----:B------:R-:W-:Y:S01]  /*15e20*/  @P0 IADD3.X R5, R7, R18, RZ, P1, !PT ;  /* 0x0000001207050210 */ /* 0x000fe20000ffe4ff */
[C---:B------:R-:W-:Y:S01]  /*15e30*/  FMUL.FTZ R114, R164.reuse, R114 ;  /* 0x00000072a4727220 */ /* 0x040fe20000410000 */
[----:B------:R1:W1:Y:S01]  /*15e40*/  MUFU.EX2 R246, R19 ;  /* 0x0000001300f67308 */ /* 0x0002620000000800 */
[----:B------:R-:W-:Y:S02]  /*15e50*/  FMUL.FTZ R115, R164, R115 ;  /* 0x00000073a4737220 */ /* 0x000fe40000410000 */
[----:B------:R1:W-:Y:S01]  /*15e60*/  @P0 LDGSTS.E.BYPASS.LTC128B.128 [R247+0x4900], [R4.64], !P4 ;  /* 0x0490000004f70fae */ /* 0x0003e2000e101d44 */
[----:B--2---:R-:W-:Y:S01]  /*15e70*/  @P0 IADD3 R9, P1, R244, 0x80, RZ ;  /* 0x00000080f4090810 */ /* 0x004fe20007f3e0ff */
[C---:B------:R-:W-:Y:S02]  /*15e80*/  FMUL.FTZ R116, R165.reuse, R116 ;  /* 0x00000074a5747220 */ /* 0x040fe40000410000 */
[----:B------:R-:W-:Y:S02]  /*15e90*/  FMUL.FTZ R117, R165, R117 ;  /* 0x00000075a5757220 */ /* 0x000fe40000410000 */
[----:B------:R-:W-:Y:S01]  /*15ea0*/  FMUL.FTZ R118, R164, R118 ;  /* 0x00000076a4767220 */ /* 0x000fe20000410000 */
[----:B------:R2:W-:Y:S01]  /*15eb0*/  MUFU.EX2 R244, R12 ;  /* 0x0000000c00f47308 */ /* 0x0005e20000000800 */
[----:B------:R2:W-:Y:S01]  /*15ec0*/  @P0 LDGSTS.E.BYPASS.LTC128B.128 [R247+0x6900], [R4.64+0x80], !P3 ;  /* 0x0690008004f70fae */ /* 0x0005e2000d901d44 */
[----:B----4-:R-:W-:Y:S01]  /*15ed0*/  @P0 IADD3 R6, P6, R4, R8, RZ ;  /* 0x0000000804060210 */ /* 0x010fe20007fde0ff */
[----:B------:R-:W-:Y:S02]  /*15ee0*/  FMUL.FTZ R119, R164, R119 ;  /* 0x00000077a4777220 */ /* 0x000fe40000410000 */
[----:B---3--:R-:W-:Y:S01]  /*15ef0*/  FMUL.FTZ R72, R3, R72 ;  /* 0x0000004803487220 */ /* 0x008fe20000410000 */
[----:B------:R-:W-:Y:S01]  /*15f00*/  @P0 IADD3.X R7, R5, R18, RZ, P6, !PT ;  /* 0x0000001205070210 */ /* 0x000fe200037fe4ff */
[----:B------:R-:W-:Y:S01]  /*15f10*/  FMUL.FTZ R73, R3, R73 ;  /* 0x0000004903497220 */ /* 0x000fe20000410000 */
[----:B------:R-:W-:Y:S01]  /*15f20*/  @P0 IADD3 R8, P2, R6, R8, RZ ;  /* 0x0000000806080210 */ /* 0x000fe20007f5e0ff */
[----:B------:R-:W3:Y:S01]  /*15f30*/  SHFL.BFLY PT, R2, R0, 0x2, 0x1f ;  /* 0x0c401f0000027f89 */ /* 0x000ee200000e0000 */
[----:B------:R-:W-:Y:S01]  /*15f40*/  @P0 IADD3.X R16, RZ, R238, RZ, P1, !PT ;  /* 0x000000eeff100210 */ /* 0x000fe20000ffe4ff */
[----:B------:R-:W-:Y:S01]  /*15f50*/  FFMA.FTZ R17, R13, c[0x0][0x2d0], -R212 ;  /* 0x0000b4000d117a23 */ /* 0x000fe200000108d4 */
[----:B------:R-:W-:Y:S01]  /*15f60*/  MUFU.EX2 R251, R39 ;  /* 0x0000002700fb7308 */ /* 0x000fe20000000800 */
[C---:B------:R-:W-:Y:S02]  /*15f70*/  FMUL.FTZ R76, R3.reuse, R76 ;  /* 0x0000004c034c7220 */ /* 0x040fe40000410000 */
[----:B-1----:R-:W-:Y:S02]  /*15f80*/  FMUL.FTZ R19, R164, R187 ;  /* 0x000000bba4137220 */ /* 0x002fe40000410000 */
[----:B------:R1:W-:Y:S01]  /*15f90*/  @P0 LDGSTS.E.BYPASS.LTC128B.128 [R247+0x5100], [R6.64], !P4 ;  /* 0x0510000006f70fae */ /* 0x0003e2000e101d44 */
[C---:B------:R-:W-:Y:S02]  /*15fa0*/  FMUL.FTZ R77, R3.reuse, R77 ;  /* 0x0000004d034d7220 */ /* 0x040fe40000410000 */
[C---:B------:R-:W-:Y:S02]  /*15fb0*/  FMUL.FTZ R88, R3.reuse, R88 ;  /* 0x0000005803587220 */ /* 0x040fe40000410000 */
[----:B------:R4:W-:Y:S01]  /*15fc0*/  MUFU.EX2 R238, R17 ;  /* 0x0000001100ee7308 */ /* 0x0009e20000000800 */
[C---:B------:R-:W-:Y:S01]  /*15fd0*/  FMUL.FTZ R89, R3.reuse, R89 ;  /* 0x0000005903597220 */ /* 0x040fe20000410000 */
[----:B--2---:R-:W-:Y:S01]  /*15fe0*/  @P0 IADD3 R12, P5, R4, R9, RZ ;  /* 0x00000009040c0210 */ /* 0x004fe20007fbe0ff */
[C---:B------:R-:W-:Y:S02]  /*15ff0*/  FMUL.FTZ R92, R3.reuse, R92 ;  /* 0x0000005c035c7220 */ /* 0x040fe40000410000 */
[----:B------:R-:W-:Y:S01]  /*16000*/  FMUL.FTZ R93, R3, R93 ;  /* 0x0000005d035d7220 */ /* 0x000fe20000410000 */
[----:B------:R-:W-:Y:S01]  /*16010*/  @P0 IADD3.X R13, R5, R16, RZ, P5, !PT ;  /* 0x00000010050d0210 */ /* 0x000fe20002ffe4ff */
[C---:B------:R-:W-:Y:S01]  /*16020*/  FMUL.FTZ R104, R3.reuse, R104 ;  /* 0x0000006803687220 */ /* 0x040fe20000410000 */
[----:B------:R-:W-:Y:S01]  /*16030*/  @P0 IADD3 R4, P1, R6, R9, RZ ;  /* 0x0000000906040210 */ /* 0x000fe20007f3e0ff */
[----:B------:R-:W-:Y:S01]  /*16040*/  FMUL.FTZ R105, R3, R105 ;  /* 0x0000006903697220 */ /* 0x000fe20000410000 */
[C---:B------:R-:W-:Y:S01]  /*16050*/  @P0 IADD3.X R9, R7.reuse, R18, RZ, P2, !PT ;  /* 0x0000001207090210 */ /* 0x040fe200017fe4ff */
[----:B------:R2:W-:Y:S01]  /*16060*/  @P0 LDGSTS.E.BYPASS.LTC128B.128 [R247+0x7100], [R12.64], !P3 ;  /* 0x071000000cf70fae */ /* 0x0005e2000d901d44 */
[----:B---3--:R-:W-:Y:S01]  /*16070*/  FMNMX.FTZ R0, R0, R2, !PT ;  /* 0x0000000200007209 */ /* 0x008fe20007810000 */
[C---:B------:R-:W-:Y:S01]  /*16080*/  FMUL.FTZ R18, R164.reuse, R186 ;  /* 0x000000baa4127220 */ /* 0x040fe20000410000 */
[----:B------:R-:W-:Y:S01]  /*16090*/  @P0 IADD3.X R5, R7, R16, RZ, P1, !PT ;  /* 0x0000001007050210 */ /* 0x000fe20000ffe4ff */
[----:B------:R-:W-:Y:S01]  /*160a0*/  FMUL.FTZ R16, R165, R184 ;  /* 0x000000b8a5107220 */ /* 0x000fe20000410000 */
[----:B------:R-:W-:Y:S01]  /*160b0*/  MUFU.EX2 R226, R41 ;  /* 0x0000002900e27308 */ /* 0x000fe20000000800 */
[C---:B------:R-:W-:Y:S02]  /*160c0*/  FMUL.FTZ R108, R3.reuse, R108 ;  /* 0x0000006c036c7220 */ /* 0x040fe40000410000 */
[----:B------:R-:W3:Y:S01]  /*160d0*/  SHFL.BFLY PT, R2, R0, 0x1, 0x1f ;  /* 0x0c201f0000027f89 */ /* 0x000ee200000e0000 */
[----:B------:R-:W-:Y:S02]  /*160e0*/  FMUL.FTZ R109, R3, R109 ;  /* 0x0000006d036d7220 */ /* 0x000fe40000410000 */
[C---:B-1----:R-:W-:Y:S01]  /*160f0*/  FMUL.FTZ R6, R164.reuse, R178 ;  /* 0x000000b2a4067220 */ /* 0x042fe20000410000 */
[----:B------:R-:W-:Y:S01]  /*16100*/  F2FP.BF16.PACK_AB R178, R245, R171 ;  /* 0x000000abf5b2723e */ /* 0x000fe200000010ff */
[----:B------:R-:W-:Y:S01]  /*16110*/  FMUL.FTZ R7, R164, R179 ;  /* 0x000000b3a4077220 */ /* 0x000fe20000410000 */
[----:B------:R-:W-:Y:S01]  /*16120*/  F2FP.BF16.PACK_AB R179, R246, R234 ;  /* 0x000000eaf6b3723e */ /* 0x000fe200000010ff */
[----:B----4-:R-:W-:Y:S01]  /*16130*/  FMUL.FTZ R17, R165, R185 ;  /* 0x000000b9a5117220 */ /* 0x010fe20000410000 */
[----:B------:R1:W-:Y:S01]  /*16140*/  @P0 LDGSTS.E.BYPASS.LTC128B.128 [R247+0x5900], [R8.64], !P4 ;  /* 0x0590000008f70fae */ /* 0x0003e2000e101d44 */
[----:B------:R-:W-:Y:S01]  /*16150*/  MUFU.EX2 R250, R50 ;  /* 0x0000003200fa7308 */ /* 0x000fe20000000800 */
[C---:B------:R-:W-:Y:S02]  /*16160*/  FMUL.FTZ R120, R3.reuse, R120 ;  /* 0x0000007803787220 */ /* 0x040fe40000410000 */
[C---:B------:R-:W-:Y:S02]  /*16170*/  FMUL.FTZ R121, R3.reuse, R121 ;  /* 0x0000007903797220 */ /* 0x040fe40000410000 */
[C---:B------:R-:W-:Y:S02]  /*16180*/  FMUL.FTZ R124, R3.reuse, R124 ;  /* 0x0000007c037c7220 */ /* 0x040fe40000410000 */
[----:B------:R4:W-:Y:S01]  /*16190*/  @P0 LDGSTS.E.BYPASS.LTC128B.128 [R247+0x7900], [R4.64], !P3 ;  /* 0x0790000004f70fae */ /* 0x0009e2000d901d44 */
[C---:B------:R-:W-:Y:S02]  /*161a0*/  FMUL.FTZ R125, R3.reuse, R125 ;  /* 0x0000007d037d7220 */ /* 0x040fe40000410000 */
[C---:B--2---:R-:W-:Y:S01]  /*161b0*/  FMUL.FTZ R12, R3.reuse, R180 ;  /* 0x000000b4030c7220 */ /* 0x044fe20000410000 */
[----:B------:R-:W-:Y:S01]  /*161c0*/  MUFU.EX2 R252, R51 ;  /* 0x0000003300fc7308 */ /* 0x000fe20000000800 */
[----:B------:R-:W-:Y:S02]  /*161d0*/  FMUL.FTZ R13, R3, R181 ;  /* 0x000000b5030d7220 */ /* 0x000fe40000410000 */
[--C-:B------:R-:W-:Y:S01]  /*161e0*/  FFMA.FTZ R32, R32, c[0x0][0x2d0], -R213.reuse ;  /* 0x0000b40020207a23 */ /* 0x100fe200000108d5 */
[----:B------:R-:W2:Y:S01]  /*161f0*/  LDSM.16.MT88.4 R204, [R228+0x100] ;  /* 0x00010000e4cc783b */ /* 0x000ea20000004200 */
[----:B---3--:R-:W-:Y:S01]  /*16200*/  FMNMX.FTZ R2, R0, R2, !PT ;  /* 0x0000000200027209 */ /* 0x008fe20007810000 */
[----:B------:R-:W-:Y:S02]  /*16210*/  FFMA.FTZ R21, R21, c[0x0][0x2d0], -R213 ;  /* 0x0000b40015157a23 */ /* 0x000fe400000108d5 */
[----:B------:R-:W-:Y:S02]  /*16220*/  FMUL.FTZ R128, R165, R128 ;  /* 0x00000080a5807220 */ /* 0x000fe40000410000 */
[C---:B------:R-:W-:Y:S01]  /*16230*/  FADD.FTZ R0, -R2.reuse, R170 ;  /* 0x000000aa02007221 */ /* 0x040fe20000010100 */
[----:B------:R-:W-:Y:S01]  /*16240*/  MUFU.EX2 R225, R32 ;  /* 0x0000002000e17308 */ /* 0x000fe20000000800 */
[----:B------:R-:W-:Y:S01]  /*16250*/  FMUL.FTZ R169, R2, c[0x0][0x2d0] ;  /* 0x0000b40002a97a20 */ /* 0x000fe20000410000 */
[----:B------:R-:W3:Y:S01]  /*16260*/  LDSM.16.MT88.4 R208, [R229+0x100] ;  /* 0x00010000e5d0783b */ /* 0x000ee20000004200 */
[----:B------:R-:W-:Y:S02]  /*16270*/  FMUL.FTZ R0, R0, c[0x0][0x2d0] ;  /* 0x0000b40000007a20 */ /* 0x000fe40000410000 */
[--C-:B------:R-:W-:Y:S02]  /*16280*/  FFMA.FTZ R14, R14, c[0x0][0x2d0], -R169.reuse ;  /* 0x0000b4000e0e7a23 */ /* 0x100fe400000108a9 */
[--C-:B------:R-:W-:Y:S02]  /*16290*/  FFMA.FTZ R15, R15, c[0x0][0x2d0], -R169.reuse ;  /* 0x0000b4000f0f7a23 */ /* 0x100fe400000108a9 */
[--C-:B------:R-:W-:Y:S01]  /*162a0*/  FFMA.FTZ R10, R10, c[0x0][0x2d0], -R169.reuse ;  /* 0x0000b4000a0a7a23 */ /* 0x100fe200000108a9 */
[----:B------:R-:W2:Y:S01]  /*162b0*/  MUFU.EX2 R0, R0 ;  /* 0x0000000000007308 */ /* 0x000ea20000000800 */
[--C-:B------:R-:W-:Y:S01]  /*162c0*/  FFMA.FTZ R11, R11, c[0x0][0x2d0], -R169.reuse ;  /* 0x0000b4000b0b7a23 */ /* 0x100fe200000108a9 */
[----:B------:R-:W-:Y:S01]  /*162d0*/  LDSM.16.MT88.4 R184, [R230+0x100] ;  /* 0x00010000e6b8783b */ /* 0x000fe20000004200 */
[C---:B----4-:R-:W-:Y:S01]  /*162e0*/  FMUL.FTZ R4, R165.reuse, R176 ;  /* 0x000000b0a5047220 */ /* 0x050fe20000410000 */
[----:B------:R-:W-:Y:S01]  /*162f0*/  F2FP.BF16.PACK_AB R176, R242, R221 ;  /* 0x000000ddf2b0723e */ /* 0x000fe200000010ff */
[----:B------:R-:W-:Y:S01]  /*16300*/  FMUL.FTZ R5, R165, R177 ;  /* 0x000000b1a5057220 */ /* 0x000fe20000410000 */
[----:B------:R-:W-:Y:S01]  /*16310*/  F2FP.BF16.PACK_AB R177, R236, R218 ;  /* 0x000000daecb1723e */ /* 0x000fe200000010ff */
[--C-:B------:R-:W-:Y:S02]  /*16320*/  FFMA.FTZ R42, R42, c[0x0][0x2d0], -R169.reuse ;  /* 0x0000b4002a2a7a23 */ /* 0x100fe400000108a9 */
[--C-:B------:R-:W-:Y:S01]  /*16330*/  FFMA.FTZ R43, R43, c[0x0][0x2d0], -R169.reuse ;  /* 0x0000b4002b2b7a23 */ /* 0x100fe200000108a9 */
[----:B------:R4:W-:Y:S01]  /*16340*/  MUFU.EX2 R219, R14 ;  /* 0x0000000e00db7308 */ /* 0x0009e20000000800 */
[----:B------:R-:W0:Y:S01]  /*16350*/  LDGDEPBAR ;  /* 0x00000000000079af */ /* 0x000e220000000000 */
[--C-:B------:R-:W-:Y:S02]  /*16360*/  FFMA.FTZ R58, R58, c[0x0][0x2d0], -R169.reuse ;  /* 0x0000b4003a3a7a23 */ /* 0x100fe400000108a9 */
[----:B------:R-:W-:Y:S02]  /*16370*/  FFMA.FTZ R59, R59, c[0x0][0x2d0], -R169 ;  /* 0x0000b4003b3b7a23 */ /* 0x000fe400000108a9 */
[----:B-1----:R-:W-:Y:S01]  /*16380*/  FMUL.FTZ R8, R3, R172 ;  /* 0x000000ac03087220 */ /* 0x002fe20000410000 */
[----:B------:R-:W-:Y:S01]  /*16390*/  F2FP.BF16.PACK_AB R172, R243, R216 ;  /* 0x000000d8f3ac723e */ /* 0x000fe200000010ff */
[----:B------:R-:W-:Y:S02]  /*163a0*/  FMUL.FTZ R129, R165, R129 ;  /* 0x00000081a5817220 */ /* 0x000fe40000410000 */
[----:B------:R1:W-:Y:S01]  /*163b0*/  MUFU.EX2 R220, R15 ;  /* 0x0000000f00dc7308 */ /* 0x0003e20000000800 */
[----:B------:R-:W-:Y:S01]  /*163c0*/  FMUL.FTZ R130, R164, R130 ;  /* 0x00000082a4827220 */ /* 0x000fe20000410000 */
[-C--:B--2---:R-:W-:Y:S05]  /*163d0*/  HMMA.16816.F32.BF16 R4, R176, R204.reuse, R4 ;  /* 0x000000ccb004723c */ /* 0x084fea0000041804 */
[----:B------:R-:W-:Y:S03]  /*163e0*/  FMUL.FTZ R9, R3, R173 ;  /* 0x000000ad03097220 */ /* 0x000fe60000410000 */
[----:B------:R2:W-:Y:S01]  /*163f0*/  MUFU.EX2 R215, R10 ;  /* 0x0000000a00d77308 */ /* 0x0005e20000000800 */
[C---:B------:R-:W-:Y:S03]  /*16400*/  FMUL.FTZ R74, R0.reuse, R74 ;  /* 0x0000004a004a7220 */ /* 0x040fe60000410000 */
[C---:B----4-:R-:W-:Y:S02]  /*16410*/  FMUL.FTZ R14, R0.reuse, R182 ;  /* 0x000000b6000e7220 */ /* 0x050fe40000410000 */
[C---:B------:R-:W-:Y:S02]  /*16420*/  FMUL.FTZ R75, R0.reuse, R75 ;  /* 0x0000004b004b7220 */ /* 0x040fe40000410000 */
[C---:B------:R-:W-:Y:S02]  /*16430*/  FMUL.FTZ R78, R0.reuse, R78 ;  /* 0x0000004e004e7220 */ /* 0x040fe40000410000 */
[----:B------:R-:W4:Y:S01]  /*16440*/  MUFU.EX2 R217, R11 ;  /* 0x0000000b00d97308 */ /* 0x000f220000000800 */
[C---:B------:R-:W-:Y:S02]  /*16450*/  FMUL.FTZ R79, R0.reuse, R79 ;  /* 0x0000004f004f7220 */ /* 0x040fe40000410000 */
[C---:B------:R-:W-:Y:S02]  /*16460*/  FMUL.FTZ R90, R0.reuse, R90 ;  /* 0x0000005a005a7220 */ /* 0x040fe40000410000 */
[C---:B-1----:R-:W-:Y:S02]  /*16470*/  FMUL.FTZ R15, R0.reuse, R183 ;  /* 0x000000b7000f7220 */ /* 0x042fe40000410000 */
[----:B------:R-:W1:Y:S01]  /*16480*/  LDSM.16.MT88.4 R180, [R231+0x100] ;  /* 0x00010000e7b4783b */ /* 0x000e620000004200 */
[C---:B------:R-:W-:Y:S02]  /*16490*/  FMUL.FTZ R91, R0.reuse, R91 ;  /* 0x0000005b005b7220 */ /* 0x040fe40000410000 */
[C---:B------:R-:W-:Y:S01]  /*164a0*/  FMUL.FTZ R94, R0.reuse, R94 ;  /* 0x0000005e005e7220 */ /* 0x040fe20000410000 */
[----:B------:R1:W1:Y:S01]  /*164b0*/  MUFU.EX2 R170, R21 ;  /* 0x0000001500aa7308 */ /* 0x0002620000000800 */
[C---:B------:R-:W-:Y:S02]  /*164c0*/  FMUL.FTZ R95, R0.reuse, R95 ;  /* 0x0000005f005f7220 */ /* 0x040fe40000410000 */
[----:B--2---:R-:W-:Y:S01]  /*164d0*/  FMUL.FTZ R10, R0, R174 ;  /* 0x000000ae000a7220 */ /* 0x004fe20000410000 */
[----:B------:R-:W-:Y:S01]  /*164e0*/  F2FP.BF16.PACK_AB R174, R238, R244 ;  /* 0x000000f4eeae723e */ /* 0x000fe200000010ff */
[C---:B------:R-:W-:Y:S02]  /*164f0*/  FMUL.FTZ R106, R0.reuse, R106 ;  /* 0x0000006a006a7220 */ /* 0x040fe40000410000 */
[C---:B------:R-:W-:Y:S02]  /*16500*/  FMUL.FTZ R107, R0.reuse, R107 ;  /* 0x0000006b006b7220 */ /* 0x040fe40000410000 */
[C---:B------:R-:W-:Y:S02]  /*16510*/  FMUL.FTZ R110, R0.reuse, R110 ;  /* 0x0000006e006e7220 */ /* 0x040fe40000410000 */
[C---:B------:R-:W-:Y:S01]  /*16520*/  FMUL.FTZ R111, R0.reuse, R111 ;  /* 0x0000006f006f7220 */ /* 0x040fe20000410000 */
[----:B----4-:R-:W-:Y:S01]  /*16530*/  F2FP.BF16.PACK_AB R173, R217, R215 ;  /* 0x000000d7d9ad723e */ /* 0x010fe200000010ff */
[----:B------:R-:W-:Y:S01]  /*16540*/  FMUL.FTZ R11, R0, R175 ;  /* 0x000000af000b7220 */ /* 0x000fe20000410000 */
[----:B------:R-:W-:Y:S01]  /*16550*/  F2FP.BF16.PACK_AB R175, R220, R219 ;  /* 0x000000dbdcaf723e */ /* 0x000fe200000010ff */
[C---:B------:R-:W-:Y:S02]  /*16560*/  FMUL.FTZ R122, R0.reuse, R122 ;  /* 0x0000007a007a7220 */ /* 0x040fe40000410000 */
[C---:B------:R-:W-:Y:S02]  /*16570*/  FMUL.FTZ R123, R0.reuse, R123 ;  /* 0x0000007b007b7220 */ /* 0x040fe40000410000 */
[C---:B------:R-:W-:Y:S02]  /*16580*/  FMUL.FTZ R126, R0.reuse, R126 ;  /* 0x0000007e007e7220 */ /* 0x040fe40000410000 */
[C---:B------:R-:W-:Y:S01]  /*16590*/  HMMA.16816.F32.BF16 R8, R172.reuse, R204, R8 ;  /* 0x000000ccac08723c */ /* 0x040fe20000041808 */
[----:B------:R-:W-:Y:S03]  /*165a0*/  MUFU.EX2 R205, R43 ;  /* 0x0000002b00cd7308 */ /* 0x000fe60000000800 */
[----:B------:R-:W-:Y:S02]  /*165b0*/  FMUL.FTZ R127, R0, R127 ;  /* 0x0000007f007f7220 */ /* 0x000fe40000410000 */
[----:B------:R-:W-:Y:S02]  /*165c0*/  FMUL.FTZ R131, R164, R131 ;  /* 0x00000083a4837220 */ /* 0x000fe40000410000 */
[-C--:B------:R-:W-:Y:S04]  /*165d0*/  HMMA.16816.F32.BF16 R12, R172, R206.reuse, R12 ;  /* 0x000000ceac0c723c */ /* 0x080fe8000004180c */
[--C-:B------:R-:W-:Y:S02]  /*165e0*/  FFMA.FTZ R20, R20, c[0x0][0x2d0], -R213.reuse ;  /* 0x0000b40014147a23 */ /* 0x100fe400000108d5 */
[--C-:B------:R-:W-:Y:S02]  /*165f0*/  FFMA.FTZ R22, R22, c[0x0][0x2d0], -R214.reuse ;  /* 0x0000b40016167a23 */ /* 0x100fe400000108d6 */
[C---:B------:R-:W-:Y:S01]  /*16600*/  HMMA.16816.F32.BF16 R16, R176.reuse, R206, R16 ;  /* 0x000000ceb010723c */ /* 0x040fe20000041810 */
[----:B------:R-:W-:Y:S03]  /*16610*/  MUFU.EX2 R206, R42 ;  /* 0x0000002a00ce7308 */ /* 0x000fe60000000800 */
[C---:B------:R-:W-:Y:S02]  /*16620*/  FMUL.FTZ R132, R165.reuse, R132 ;  /* 0x00000084a5847220 */ /* 0x040fe40000410000 */
[----:B------:R-:W-:Y:S02]  /*16630*/  FMUL.FTZ R133, R165, R133 ;  /* 0x00000085a5857220 */ /* 0x000fe40000410000 */
[-C--:B---3--:R-:W-:Y:S03]  /*16640*/  HMMA.16816.F32.BF16 R68, R176, R208.reuse, R68 ;  /* 0x000000d0b044723c */ /* 0x088fe60000041844 */
[----:B------:R-:W2:Y:S01]  /*16650*/  MUFU.EX2 R224, R22 ;  /* 0x0000001600e07308 */ /* 0x000ea20000000800 */
[C---:B------:R-:W-:Y:S02]  /*16660*/  FMUL.FTZ R134, R164.reuse, R134 ;  /* 0x00000086a4867220 */ /* 0x040fe40000410000 */
[----:B------:R-:W-:Y:S02]  /*16670*/  FMUL.FTZ R135, R164, R135 ;  /* 0x00000087a4877220 */ /* 0x000fe40000410000 */
[C---:B------:R-:W-:Y:S04]  /*16680*/  HMMA.16816.F32.BF16 R72, R172.reuse, R208, R72 ;  /* 0x000000d0ac48723c */ /* 0x040fe80000041848 */
[C---:B------:R-:W-:Y:S01]  /*16690*/  FMUL.FTZ R136, R3.reuse, R136 ;  /* 0x0000008803887220 */ /* 0x040fe20000410000 */
[----:B------:R3:W-:Y:S01]  /*166a0*/  MUFU.EX2 R222, R20 ;  /* 0x0000001400de7308 */ /* 0x0007e20000000800 */
[----:B------:R-:W-:Y:S02]  /*166b0*/  FMUL.FTZ R137, R3, R137 ;  /* 0x0000008903897220 */ /* 0x000fe40000410000 */
[-C--:B------:R-:W-:Y:S04]  /*166c0*/  HMMA.16816.F32.BF16 R76, R172, R210.reuse, R76 ;  /* 0x000000d2ac4c723c */ /* 0x080fe8000004184c */
[C---:B------:R-:W-:Y:S02]  /*166d0*/  FMUL.FTZ R138, R0.reuse, R138 ;  /* 0x0000008a008a7220 */ /* 0x040fe40000410000 */
[----:B------:R-:W-:Y:S02]  /*166e0*/  FMUL.FTZ R139, R0, R139 ;  /* 0x0000008b008b7220 */ /* 0x000fe40000410000 */
[C---:B------:R-:W-:Y:S04]  /*166f0*/  HMMA.16816.F32.BF16 R80, R176.reuse, R210, R80 ;  /* 0x000000d2b050723c */ /* 0x040fe80000041850 */
[--C-:B------:R-:W-:Y:S02]  /*16700*/  FFMA.FTZ R34, R34, c[0x0][0x2d0], -R214.reuse ;  /* 0x0000b40022227a23 */ /* 0x100fe400000108d6 */
[----:B------:R-:W-:Y:S02]  /*16710*/  FFMA.FTZ R33, R33, c[0x0][0x2d0], -R213 ;  /* 0x0000b40021217a23 */ /* 0x000fe400000108d5 */
[-C--:B-1----:R-:W-:Y:S02]  /*16720*/  HMMA.16816.F32.BF16 R84, R176, R180.reuse, R84 ;  /* 0x000000b4b054723c */ /* 0x082fe40000041854 */
[----:B------:R-:W-:Y:S02]  /*16730*/  MUFU.EX2 R223, R33 ;  /* 0x0000002100df7308 */ /* 0x000fe40000000800 */
[--C-:B------:R-:W-:Y:S02]  /*16740*/  FFMA.FTZ R32, R23, c[0x0][0x2d0], -R214.reuse ;  /* 0x0000b40017207a23 */ /* 0x100fe400000108d6 */
[C---:B------:R-:W-:Y:S02]  /*16750*/  FMUL.FTZ R21, R3.reuse, R189 ;  /* 0x000000bd03157220 */ /* 0x040fe40000410000 */
[C---:B------:R-:W-:Y:S04]  /*16760*/  HMMA.16816.F32.BF16 R88, R172.reuse, R180, R88 ;  /* 0x000000b4ac58723c */ /* 0x040fe80000041858 */
[----:B---3--:R-:W-:Y:S01]  /*16770*/  FMUL.FTZ R20, R3, R188 ;  /* 0x000000bc03147220 */ /* 0x008fe20000410000 */
[----:B------:R-:W-:Y:S01]  /*16780*/  MOV R188, R225 ;  /* 0x000000e100bc7202 */ /* 0x000fe20000000f00 */
[C---:B------:R-:W-:Y:S01]  /*16790*/  FMUL.FTZ R22, R0.reuse, R190 ;  /* 0x000000be00167220 */ /* 0x040fe20000410000 */
[----:B------:R1:W-:Y:S01]  /*167a0*/  MUFU.EX2 R225, R40 ;  /* 0x0000002800e17308 */ /* 0x0003e20000000800 */
[-C--:B------:R-:W-:Y:S04]  /*167b0*/  HMMA.16816.F32.BF16 R92, R172, R182.reuse, R92 ;  /* 0x000000b6ac5c723c */ /* 0x080fe8000004185c */
[----:B------:R-:W-:Y:S01]  /*167c0*/  FMUL.FTZ R23, R0, R191 ;  /* 0x000000bf00177220 */ /* 0x000fe20000410000 */
[----:B------:R-:W-:Y:S01]  /*167d0*/  MOV R190, R170 ;  /* 0x000000aa00be7202 */ /* 0x000fe20000000f00 */
[C---:B------:R-:W-:Y:S02]  /*167e0*/  FMUL.FTZ R140, R165.reuse, R140 ;  /* 0x0000008ca58c7220 */ /* 0x040fe40000410000 */
[C---:B------:R-:W-:Y:S01]  /*167f0*/  HMMA.16816.F32.BF16 R96, R176.reuse, R182, R96 ;  /* 0x000000b6b060723c */ /* 0x040fe20000041860 */
[----:B------:R-:W3:Y:S01]  /*16800*/  LDSM.16.MT88.4 R180, [R228+0x2100] ;  /* 0x00210000e4b4783b */ /* 0x000ee20000004200 */
[----:B------:R4:W-:Y:S02]  /*16810*/  MUFU.EX2 R189, R32 ;  /* 0x0000002000bd7308 */ /* 0x0009e40000000800 */
[----:B------:R-:W-:Y:S02]  /*16820*/  FMUL.FTZ R141, R165, R141 ;  /* 0x0000008da58d7220 */ /* 0x000fe40000410000 */
[C---:B------:R-:W-:Y:S02]  /*16830*/  FMUL.FTZ R142, R164.reuse, R142 ;  /* 0x0000008ea48e7220 */ /* 0x040fe40000410000 */
[-C--:B------:R-:W-:Y:S04]  /*16840*/  HMMA.16816.F32.BF16 R100, R176, R184.reuse, R100 ;  /* 0x000000b8b064723c */ /* 0x080fe80000041864 */
[C---:B------:R-:W-:Y:S02]  /*16850*/  FMUL.FTZ R143, R164.reuse, R143 ;  /* 0x0000008fa48f7220 */ /* 0x040fe40000410000 */
[----:B------:R-:W-:Y:S01]  /*16860*/  FFMA.FTZ R170, R35, c[0x0][0x2d0], -R214 ;  /* 0x0000b40023aa7a23 */ /* 0x000fe200000108d6 */
[----:B-1----:R-:W-:Y:S01]  /*16870*/  LDSM.16.MT88.4 R40, [R228+0x1100] ;  /* 0x00110000e428783b */ /* 0x002fe20000004200 */
[C---:B------:R-:W-:Y:S04]  /*16880*/  HMMA.16816.F32.BF16 R104, R172.reuse, R184, R104 ;  /* 0x000000b8ac68723c */ /* 0x040fe80000041868 */
[C---:B------:R-:W-:Y:S01]  /*16890*/  FMUL.FTZ R33, R165.reuse, R193 ;  /* 0x000000c1a5217220 */ /* 0x040fe20000410000 */
[----:B--2---:R-:W-:Y:S01]  /*168a0*/  MOV R193, R224 ;  /* 0x000000e000c17202 */ /* 0x004fe20000000f00 */
[----:B------:R-:W-:Y:S01]  /*168b0*/  FMUL.FTZ R35, R164, R195 ;  /* 0x000000c3a4237220 */ /* 0x000fe20000410000 */
[----:B------:R-:W2:Y:S01]  /*168c0*/  LDL.LU R224, [R1+0xc] ;  /* 0x00000c0001e07983 */ /* 0x000ea20000300800 */
[-C--:B------:R-:W-:Y:S01]  /*168d0*/  HMMA.16816.F32.BF16 R108, R172, R186.reuse, R108 ;  /* 0x000000baac6c723c */ /* 0x080fe2000004186c */
[----:B------:R-:W-:Y:S03]  /*168e0*/  MUFU.EX2 R170, R170 ;  /* 0x000000aa00aa7308 */ /* 0x000fe60000000800 */
[----:B----4-:R-:W-:Y:S02]  /*168f0*/  FMUL.FTZ R32, R165, R192 ;  /* 0x000000c0a5207220 */ /* 0x010fe40000410000 */
[C---:B------:R-:W-:Y:S02]  /*16900*/  FMUL.FTZ R144, R3.reuse, R144 ;  /* 0x0000009003907220 */ /* 0x040fe40000410000 */
[C---:B------:R-:W-:Y:S01]  /*16910*/  HMMA.16816.F32.BF16 R112, R176.reuse, R186, R112 ;  /* 0x000000bab070723c */ /* 0x040fe20000041870 */
[----:B------:R-:W1:Y:S03]  /*16920*/  LDSM.16.MT88.4 R184, [R229+0x2100] ;  /* 0x00210000e5b8783b */ /* 0x000e660000004200 */
[C---:B------:R-:W-:Y:S02]  /*16930*/  FMUL.FTZ R145, R3.reuse, R145 ;  /* 0x0000009103917220 */ /* 0x040fe40000410000 */
[C---:B------:R-:W-:Y:S02]  /*16940*/  FMUL.FTZ R146, R0.reuse, R146 ;  /* 0x0000009200927220 */ /* 0x040fe40000410000 */
[C---:B------:R-:W-:Y:S01]  /*16950*/  FMUL.FTZ R147, R0.reuse, R147 ;  /* 0x0000009300937220 */ /* 0x040fe20000410000 */
[-C--:B---3--:R-:W-:Y:S03]  /*16960*/  HMMA.16816.F32.BF16 R116, R176, R180.reuse, R116 ;  /* 0x000000b4b074723c */ /* 0x088fe60000041874 */
[C---:B------:R-:W-:Y:S02]  /*16970*/  FMUL.FTZ R148, R3.reuse, R148 ;  /* 0x0000009403947220 */ /* 0x040fe40000410000 */
[----:B------:R-:W-:Y:S02]  /*16980*/  FMUL.FTZ R149, R3, R149 ;  /* 0x0000009503957220 */ /* 0x000fe40000410000 */
[C---:B------:R-:W-:Y:S01]  /*16990*/  FMUL.FTZ R150, R0.reuse, R150 ;  /* 0x0000009600967220 */ /* 0x040fe20000410000 */
[C---:B------:R-:W-:Y:S04]  /*169a0*/  HMMA.16816.F32.BF16 R120, R172.reuse, R180, R120 ;  /* 0x000000b4ac78723c */ /* 0x040fe80000041878 */
[----:B------:R-:W-:Y:S02]  /*169b0*/  FMUL.FTZ R151, R0, R151 ;  /* 0x0000009700977220 */ /* 0x000fe40000410000 */
[C---:B------:R-:W-:Y:S02]  /*169c0*/  FMUL.FTZ R152, R165.reuse, R152 ;  /* 0x00000098a5987220 */ /* 0x040fe40000410000 */
[-C--:B------:R-:W-:Y:S04]  /*169d0*/  HMMA.16816.F32.BF16 R124, R172, R182.reuse, R124 ;  /* 0x000000b6ac7c723c */ /* 0x080fe8000004187c */
[C---:B------:R-:W-:Y:S02]  /*169e0*/  FMUL.FTZ R153, R165.reuse, R153 ;  /* 0x00000099a5997220 */ /* 0x040fe40000410000 */
[C---:B------:R-:W-:Y:S02]  /*169f0*/  FMUL.FTZ R154, R164.reuse, R154 ;  /* 0x0000009aa49a7220 */ /* 0x040fe40000410000 */
[C---:B------:R-:W-:Y:S01]  /*16a00*/  HMMA.16816.F32.BF16 R128, R176.reuse, R182, R128 ;  /* 0x000000b6b080723c */ /* 0x040fe20000041880 */
[----:B------:R-:W3:Y:S03]  /*16a10*/  LDSM.16.MT88.4 R180, [R231+0x2100] ;  /* 0x00210000e7b4783b */ /* 0x000ee60000004200 */
[C---:B------:R-:W-:Y:S02]  /*16a20*/  FMUL.FTZ R155, R164.reuse, R155 ;  /* 0x0000009ba49b7220 */ /* 0x040fe40000410000 */
[C---:B------:R-:W-:Y:S02]  /*16a30*/  FMUL.FTZ R156, R165.reuse, R156 ;  /* 0x0000009ca59c7220 */ /* 0x040fe40000410000 */
[-C--:B-1----:R-:W-:Y:S04]  /*16a40*/  HMMA.16816.F32.BF16 R132, R176, R184.reuse, R132 ;  /* 0x000000b8b084723c */ /* 0x082fe80000041884 */
[----:B------:R-:W-:Y:S02]  /*16a50*/  FMUL.FTZ R157, R165, R157 ;  /* 0x0000009da59d7220 */ /* 0x000fe40000410000 */
[C---:B------:R-:W-:Y:S02]  /*16a60*/  FMUL.FTZ R158, R164.reuse, R158 ;  /* 0x0000009ea49e7220 */ /* 0x040fe40000410000 */
[C---:B------:R-:W-:Y:S01]  /*16a70*/  HMMA.16816.F32.BF16 R136, R172.reuse, R184, R136 ;  /* 0x000000b8ac88723c */ /* 0x040fe20000041888 */
[----:B------:R1:W4:Y:S03]  /*16a80*/  MUFU.EX2 R184, R34 ;  /* 0x0000002200b87308 */ /* 0x0003260000000800 */
[----:B------:R-:W-:Y:S02]  /*16a90*/  FMUL.FTZ R159, R164, R159 ;  /* 0x0000009fa49f7220 */ /* 0x000fe40000410000 */
[C---:B------:R-:W-:Y:S02]  /*16aa0*/  FMUL.FTZ R160, R3.reuse, R160 ;  /* 0x000000a003a07220 */ /* 0x040fe40000410000 */
[-C--:B------:R-:W-:Y:S04]  /*16ab0*/  HMMA.16816.F32.BF16 R20, R172, R186.reuse, R20 ;  /* 0x000000baac14723c */ /* 0x080fe80000041814 */
[----:B------:R-:W-:Y:S02]  /*16ac0*/  FMUL.FTZ R161, R3, R161 ;  /* 0x000000a103a17220 */ /* 0x000fe40000410000 */
[----:B------:R-:W-:Y:S02]  /*16ad0*/  FMUL.FTZ R162, R0, R162 ;  /* 0x000000a200a27220 */ /* 0x000fe40000410000 */
[C---:B------:R-:W-:Y:S04]  /*16ae0*/  HMMA.16816.F32.BF16 R140, R176.reuse, R186, R140 ;  /* 0x000000bab08c723c */ /* 0x040fe8000004188c */
[--C-:B------:R-:W-:Y:S02]  /*16af0*/  FFMA.FTZ R24, R24, c[0x0][0x2d0], -R212.reuse ;  /* 0x0000b40018187a23 */ /* 0x100fe400000108d4 */
[--C-:B------:R-:W-:Y:S02]  /*16b00*/  FFMA.FTZ R25, R25, c[0x0][0x2d0], -R212.reuse ;  /* 0x0000b40019197a23 */ /* 0x100fe400000108d4 */
[--C-:B------:R-:W-:Y:S01]  /*16b10*/  FFMA.FTZ R26, R26, c[0x0][0x2d0], -R169.reuse ;  /* 0x0000b4001a1a7a23 */ /* 0x100fe200000108a9 */
[----:B------:R3:W-:Y:S03]  /*16b20*/  MUFU.EX2 R192, R24 ;  /* 0x0000001800c07308 */ /* 0x0007e60000000800 */
[----:B-1----:R-:W-:Y:S01]  /*16b30*/  FMUL.FTZ R34, R164, R194 ;  /* 0x000000c2a4227220 */ /* 0x002fe20000410000 */
[----:B----4-:R-:W-:Y:S01]  /*16b40*/  MOV R194, R184 ;  /* 0x000000b800c27202 */ /* 0x010fe20000000f00 */
[----:B------:R-:W-:Y:S01]  /*16b50*/  FMUL.FTZ R163, R0, R163 ;  /* 0x000000a300a37220 */ /* 0x000fe20000410000 */
[----:B------:R-:W1:Y:S01]  /*16b60*/  LDSM.16.MT88.4 R184, [R230+0x2100] ;  /* 0x00210000e6b8783b */ /* 0x000e620000004200 */
[--C-:B------:R-:W-:Y:S02]  /*16b70*/  FFMA.FTZ R44, R44, c[0x0][0x2d0], -R212.reuse ;  /* 0x0000b4002c2c7a23 */ /* 0x100fe400000108d4 */
[--C-:B------:R-:W-:Y:S01]  /*16b80*/  FFMA.FTZ R45, R45, c[0x0][0x2d0], -R212.reuse ;  /* 0x0000b4002d2d7a23 */ /* 0x100fe200000108d4 */
[-C--:B---3--:R-:W-:Y:S01]  /*16b90*/  HMMA.16816.F32.BF16 R32, R176, R180.reuse, R32 ;  /* 0x000000b4b020723c */ /* 0x088fe20000041820 */
[----:B------:R3:W-:Y:S02]  /*16ba0*/  MUFU.EX2 R227, R44 ;  /* 0x0000002c00e37308 */ /* 0x0007e40000000800 */
[--C-:B------:R-:W-:Y:S02]  /*16bb0*/  FFMA.FTZ R46, R46, c[0x0][0x2d0], -R169.reuse ;  /* 0x0000b4002e2e7a23 */ /* 0x100fe400000108a9 */
[--C-:B------:R-:W-:Y:S02]  /*16bc0*/  FFMA.FTZ R47, R47, c[0x0][0x2d0], -R169.reuse ;  /* 0x0000b4002f2f7a23 */ /* 0x100fe400000108a9 */
[--C-:B------:R-:W-:Y:S01]  /*16bd0*/  FFMA.FTZ R60, R60, c[0x0][0x2d0], -R212.reuse ;  /* 0x0000b4003c3c7a23 */ /* 0x100fe200000108d4 */
[C---:B------:R-:W-:Y:S03]  /*16be0*/  HMMA.16816.F32.BF16 R144, R172.reuse, R180, R144 ;  /* 0x000000b4ac90723c */ /* 0x040fe60000041890 */
[----:B------:R4:W-:Y:S01]  /*16bf0*/  MUFU.EX2 R249, R45 ;  /* 0x0000002d00f97308 */ /* 0x0009e20000000800 */
[--C-:B------:R-:W-:Y:S02]  /*16c00*/  FFMA.FTZ R27, R27, c[0x0][0x2d0], -R169.reuse ;  /* 0x0000b4001b1b7a23 */ /* 0x100fe400000108a9 */
[----:B------:R-:W-:Y:S01]  /*16c10*/  FMUL.FTZ R24, R3, R196 ;  /* 0x000000c403187220 */ /* 0x000fe20000410000 */
[----:B------:R-:W-:Y:S01]  /*16c20*/  MOV R196, R170 ;  /* 0x000000aa00c47202 */ /* 0x000fe20000000f00 */
[-C--:B------:R-:W-:Y:S04]  /*16c30*/  HMMA.16816.F32.BF16 R148, R172, R182.reuse, R148 ;  /* 0x000000b6ac94723c */ /* 0x080fe80000041894 */
[--C-:B------:R-:W-:Y:S01]  /*16c40*/  FFMA.FTZ R28, R28, c[0x0][0x2d0], -R212.reuse ;  /* 0x0000b4001c1c7a23 */ /* 0x100fe200000108d4 */
[----:B------:R4:W-:Y:S01]  /*16c50*/  MUFU.EX2 R191, R25 ;  /* 0x0000001900bf7308 */ /* 0x0009e20000000800 */
[----:B------:R-:W-:Y:S02]  /*16c60*/  FFMA.FTZ R29, R29, c[0x0][0x2d0], -R212 ;  /* 0x0000b4001d1d7a23 */ /* 0x000fe400000108d4 */
[C---:B------:R-:W-:Y:S01]  /*16c70*/  HMMA.16816.F32.BF16 R152, R176.reuse, R182, R152 ;  /* 0x000000b6b098723c */ /* 0x040fe20000041898 */
[----:B------:R-:W4:Y:S03]  /*16c80*/  LDSM.16.MT88.4 R180, [R228+0x900] ;  /* 0x00090000e4b4783b */ /* 0x000f260000004200 */
[--C-:B------:R-:W-:Y:S01]  /*16c90*/  FFMA.FTZ R30, R30, c[0x0][0x2d0], -R169.reuse ;  /* 0x0000b4001e1e7a23 */ /* 0x100fe200000108a9 */
[----:B---3--:R-:W-:Y:S01]  /*16ca0*/  F2FP.BF16.PACK_AB R44, R226, R225 ;  /* 0x000000e1e22c723e */ /* 0x008fe200000010ff */
[--C-:B------:R-:W-:Y:S01]  /*16cb0*/  FFMA.FTZ R31, R31, c[0x0][0x2d0], -R169.reuse ;  /* 0x0000b4001f1f7a23 */ /* 0x100fe200000108a9 */
[----:B------:R3:W-:Y:S01]  /*16cc0*/  MUFU.EX2 R210, R26 ;  /* 0x0000001a00d27308 */ /* 0x0007e20000000800 */
[--C-:B------:R-:W-:Y:S01]  /*16cd0*/  FFMA.FTZ R62, R62, c[0x0][0x2d0], -R169.reuse ;  /* 0x0000b4003e3e7a23 */ /* 0x100fe200000108a9 */
[-C--:B-1----:R-:W-:Y:S03]  /*16ce0*/  HMMA.16816.F32.BF16 R156, R176, R184.reuse, R156 ;  /* 0x000000b8b09c723c */ /* 0x082fe6000004189c */
[----:B----4-:R-:W-:Y:S01]  /*16cf0*/  F2FP.BF16.PACK_AB R45, R205, R206 ;  /* 0x000000cecd2d723e */ /* 0x010fe200000010ff */
[----:B------:R-:W-:Y:S04]  /*16d00*/  FFMA.FTZ R169, R63, c[0x0][0x2d0], -R169 ;  /* 0x0000b4003fa97a23 */ /* 0x000fe800000108a9 */
[----:B------:R1:W-:Y:S01]  /*16d10*/  MUFU.EX2 R208, R27 ;  /* 0x0000001b00d07308 */ /* 0x0003e20000000800 */
[C---:B------:R-:W-:Y:S04]  /*16d20*/  HMMA.16816.F32.BF16 R160, R172.reuse, R184, R160 ;  /* 0x000000b8aca0723c */ /* 0x040fe800000418a0 */
[----:B------:R-:W-:Y:S05]  /*16d30*/  FMUL.FTZ R25, R3, R197 ;  /* 0x000000c503197220 */ /* 0x000fea0000410000 */
[----:B------:R4:W-:Y:S03]  /*16d40*/  MUFU.EX2 R195, R28 ;  /* 0x0000001c00c37308 */ /* 0x0009e60000000800 */
[C---:B---3--:R-:W-:Y:S07]  /*16d50*/  FMUL.FTZ R26, R0.reuse, R198 ;  /* 0x000000c6001a7220 */ /* 0x048fee0000410000 */
[----:B------:R3:W3:Y:S01]  /*16d60*/  MUFU.EX2 R204, R29 ;  /* 0x0000001d00cc7308 */ /* 0x0006e20000000800 */
[----:B-1----:R-:W-:Y:S01]  /*16d70*/  FMUL.FTZ R27, R0, R199 ;  /* 0x000000c7001b7220 */ /* 0x002fe20000410000 */
[----:B------:R-:W-:Y:S02]  /*16d80*/  MOV R199, R223 ;  /* 0x000000df00c77202 */ /* 0x000fe40000000f00 */
[----:B------:R-:W2:Y:S06]  /*16d90*/  LDL.LU R223, [R1+0x8] ;  /* 0x0000080001df7983 */ /* 0x000eac0000300800 */
[----:B------:R1:W-:Y:S01]  /*16da0*/  MUFU.EX2 R207, R30 ;  /* 0x0000001e00cf7308 */ /* 0x0003e20000000800 */
[-C--:B------:R-:W-:Y:S01]  /*16db0*/  HMMA.16816.F32.BF16 R24, R172, R186.reuse, R24 ;  /* 0x000000baac18723c */ /* 0x080fe20000041818 */
[----:B------:R-:W2:Y:S02]  /*16dc0*/  LDL.LU R211, [R1+0x4] ;  /* 0x0000040001d37983 */ /* 0x000ea40000300800 */
[----:B----4-:R-:W-:Y:S04]  /*16dd0*/  FMUL.FTZ R28, R165, R200 ;  /* 0x000000c8a51c7220 */ /* 0x010fe80000410000 */
[----:B------:R-:W-:Y:S02]  /*16de0*/  F2FP.BF16.PACK_AB R172, R190, R222 ;  /* 0x000000debeac723e */ /* 0x000fe400000010ff */
[----:B------:R4:W4:Y:S03]  /*16df0*/  MUFU.EX2 R209, R31 ;  /* 0x0000001f00d17308 */ /* 0x0009260000000800 */
[----:B------:R-:W-:Y:S01]  /*16e00*/  F2FP.BF16.PACK_AB R174, R199, R188 ;  /* 0x000000bcc7ae723e */ /* 0x000fe200000010ff */
[----:B---3--:R-:W-:Y:S01]  /*16e10*/  FMUL.FTZ R29, R165, R201 ;  /* 0x000000c9a51d7220 */ /* 0x008fe20000410000 */
[----:B------:R-:W-:Y:S02]  /*16e20*/  F2FP.BF16.PACK_AB R173, R189, R193 ;  /* 0x000000c1bdad723e */ /* 0x000fe400000010ff */
[----:B------:R-:W-:Y:S02]  /*16e30*/  F2FP.BF16.PACK_AB R175, R196, R194 ;  /* 0x000000c2c4af723e */ /* 0x000fe400000010ff */
[----:B------:R-:W-:Y:S01]  /*16e40*/  MOV R197, R204 ;  /* 0x000000cc00c57202 */ /* 0x000fe20000000f00 */
[----:B------:R-:W-:Y:S01]  /*16e50*/  MUFU.EX2 R198, R36 ;  /* 0x0000002400c67308 */ /* 0x000fe20000000800 */
[C---:B-1----:R-:W-:Y:S09]  /*16e60*/  FMUL.FTZ R30, R164.reuse, R202 ;  /* 0x000000caa41e7220 */ /* 0x042ff20000410000 */
[----:B------:R-:W-:Y:S01]  /*16e70*/  MUFU.EX2 R201, R37 ;  /* 0x0000002500c97308 */ /* 0x000fe20000000800 */
[----:B----4-:R-:W-:Y:S09]  /*16e80*/  FMUL.FTZ R31, R164, R203 ;  /* 0x000000cba41f7220 */ /* 0x010ff20000410000 */
[----:B------:R1:W-:Y:S01]  /*16e90*/  MUFU.EX2 R200, R38 ;  /* 0x0000002600c87308 */ /* 0x0003e20000000800 */
[----:B------:R-:W-:Y:S01]  /*16ea0*/  HMMA.16816.F32.BF16 R28, R176, R186, R28 ;  /* 0x000000bab01c723c */ /* 0x000fe2000004181c */
[----:B------:R-:W3:Y:S06]  /*16eb0*/  LDSM.16.MT88.4 R184, [R229+0x900] ;  /* 0x00090000e5b8783b */ /* 0x000eec0000004200 */
[----:B------:R-:W-:Y:S01]  /*16ec0*/  F2FP.BF16.PACK_AB R176, R191, R192 ;  /* 0x000000c0bfb0723e */ /* 0x000fe200000010ff */
[-C--:B------:R-:W-:Y:S01]  /*16ed0*/  HMMA.16816.F32.BF16 R4, R172, R180.reuse, R4 ;  /* 0x000000b4ac04723c */ /* 0x080fe20000041804 */
[----:B------:R-:W-:Y:S04]  /*16ee0*/  MUFU.EX2 R202, R48 ;  /* 0x0000003000ca7308 */ /* 0x000fe80000000800 */
[----:B------:R-:W-:Y:S02]  /*16ef0*/  F2FP.BF16.PACK_AB R178, R197, R195 ;  /* 0x000000c3c5b2723e */ /* 0x000fe400000010ff */
[----:B------:R-:W-:Y:S02]  /*16f00*/  F2FP.BF16.PACK_AB R177, R208, R210 ;  /* 0x000000d2d0b1723e */ /* 0x000fe400000010ff */
[----:B------:R-:W-:Y:S02]  /*16f10*/  F2FP.BF16.PACK_AB R179, R209, R207 ;  /* 0x000000cfd1b3723e */ /* 0x000fe400000010ff */
[----:B------:R4:W-:Y:S01]  /*16f20*/  MUFU.EX2 R203, R49 ;  /* 0x0000003100cb7308 */ /* 0x0009e20000000800 */
[----:B-1----:R-:W-:Y:S04]  /*16f30*/  LDSM.16.MT88.4 R36, [R230+0x2900] ;  /* 0x00290000e624783b */ /* 0x002fe80000004200 */
[C---:B------:R-:W-:Y:S05]  /*16f40*/  HMMA.16816.F32.BF16 R8, R176.reuse, R180, R8 ;  /* 0x000000b4b008723c */ /* 0x040fea0000041808 */
[----:B------:R1:W-:Y:S03]  /*16f50*/  MUFU.EX2 R204, R46 ;  /* 0x0000002e00cc7308 */ /* 0x0003e60000000800 */
[-C--:B------:R-:W-:Y:S07]  /*16f60*/  HMMA.16816.F32.BF16 R12, R176, R182.reuse, R12 ;  /* 0x000000b6b00c723c */ /* 0x080fee000004180c */
[----:B------:R-:W1:Y:S01]  /*16f70*/  MUFU.EX2 R170, R47 ;  /* 0x0000002f00aa7308 */ /* 0x000e620000000800 */
[C---:B------:R-:W-:Y:S01]  /*16f80*/  HMMA.16816.F32.BF16 R16, R172.reuse, R182, R16 ;  /* 0x000000b6ac10723c */ /* 0x040fe20000041810 */
[----:B------:R-:W1:Y:S07]  /*16f90*/  LDSM.16.MT88.4 R180, [R231+0x900] ;  /* 0x00090000e7b4783b */ /* 0x000e6e0000004200 */
[-C--:B---3--:R-:W-:Y:S01]  /*16fa0*/  HMMA.16816.F32.BF16 R68, R172, R184.reuse, R68 ;  /* 0x000000b8ac44723c */ /* 0x088fe20000041844 */
[----:B----4-:R-:W-:Y:S01]  /*16fb0*/  LDSM.16.MT88.4 R48, [R229+0x1100] ;  /* 0x00110000e530783b */ /* 0x010fe20000004200 */
[----:B------:R-:W-:Y:S02]  /*16fc0*/  MUFU.EX2 R169, R169 ;  /* 0x000000a900a97308 */ /* 0x000fe40000000800 */
[----:B-1----:R-:W-:Y:S04]  /*16fd0*/  F2FP.BF16.PACK_AB R46, R249, R227 ;  /* 0x000000e3f92e723e */ /* 0x002fe800000010ff */
[C---:B------:R-:W-:Y:S04]  /*16fe0*/  HMMA.16816.F32.BF16 R72, R176.reuse, R184, R72 ;  /* 0x000000b8b048723c */ /* 0x040fe80000041848 */
[----:B------:R-:W-:Y:S01]  /*16ff0*/  MUFU.EX2 R62, R62 ;  /* 0x0000003e003e7308 */ /* 0x000fe20000000800 */
[----:B------:R-:W-:Y:S03]  /*17000*/  F2FP.BF16.PACK_AB R47, R170, R204 ;  /* 0x000000ccaa2f723e */ /* 0x000fe600000010ff */
[-C--:B------:R-:W-:Y:S08]  /*17010*/  HMMA.16816.F32.BF16 R76, R176, R186.reuse, R76 ;  /* 0x000000bab04c723c */ /* 0x080ff0000004184c */
[C---:B------:R-:W-:Y:S01]  /*17020*/  HMMA.16816.F32.BF16 R80, R172.reuse, R186, R80 ;  /* 0x000000baac50723c */ /* 0x040fe20000041850 */
[----:B------:R-:W1:Y:S07]  /*17030*/  LDSM.16.MT88.4 R184, [R230+0x900] ;  /* 0x00090000e6b8783b */ /* 0x000e6e0000004200 */
[-C--:B------:R-:W-:Y:S08]  /*17040*/  HMMA.16816.F32.BF16 R84, R172, R180.reuse, R84 ;  /* 0x000000b4ac54723c */ /* 0x080ff00000041854 */
[C---:B------:R-:W-:Y:S08]  /*17050*/  HMMA.16816.F32.BF16 R88, R176.reuse, R180, R88 ;  /* 0x000000b4b058723c */ /* 0x040ff00000041858 */
[-C--:B------:R-:W-:Y:S08]  /*17060*/  HMMA.16816.F32.BF16 R92, R176, R182.reuse, R92 ;  /* 0x000000b6b05c723c */ /* 0x080ff0000004185c */
[C---:B------:R-:W-:Y:S01]  /*17070*/  HMMA.16816.F32.BF16 R96, R172.reuse, R182, R96 ;  /* 0x000000b6ac60723c */ /* 0x040fe20000041860 */
[----:B------:R-:W3:Y:S07]  /*17080*/  LDSM.16.MT88.4 R180, [R228+0x2900] ;  /* 0x00290000e4b4783b */ /* 0x000eee0000004200 */
[-C--:B-1----:R-:W-:Y:S08]  /*17090*/  HMMA.16816.F32.BF16 R100, R172, R184.reuse, R100 ;  /* 0x000000b8ac64723c */ /* 0x082ff00000041864 */
[C---:B------:R-:W-:Y:S08]  /*170a0*/  HMMA.16816.F32.BF16 R104, R176.reuse, R184, R104 ;  /* 0x000000b8b068723c */ /* 0x040ff00000041868 */
[-C--:B------:R-:W-:Y:S08]  /*170b0*/  HMMA.16816.F32.BF16 R108, R176, R186.reuse, R108 ;  /* 0x000000bab06c723c */ /* 0x080ff0000004186c */
[C---:B------:R-:W-:Y:S01]  /*170c0*/  HMMA.16816.F32.BF16 R112, R172.reuse, R186, R112 ;  /* 0x000000baac70723c */ /* 0x040fe20000041870 */
[----:B------:R-:W1:Y:S07]  /*170d0*/  LDSM.16.MT88.4 R184, [R229+0x2900] ;  /* 0x00290000e5b8783b */ /* 0x000e6e0000004200 */
[-C--:B---3--:R-:W-:Y:S08]  /*170e0*/  HMMA.16816.F32.BF16 R116, R172, R180.reuse, R116 ;  /* 0x000000b4ac74723c */ /* 0x088ff00000041874 */
[C---:B------:R-:W-:Y:S08]  /*170f0*/  HMMA.16816.F32.BF16 R120, R176.reuse, R180, R120 ;  /* 0x000000b4b078723c */ /* 0x040ff00000041878 */
[-C--:B------:R-:W-:Y:S08]  /*17100*/  HMMA.16816.F32.BF16 R124, R176, R182.reuse, R124 ;  /* 0x000000b6b07c723c */ /* 0x080ff0000004187c */
[C---:B------:R-:W-:Y:S01]  /*17110*/  HMMA.16816.F32.BF16 R128, R172.reuse, R182, R128 ;  /* 0x000000b6ac80723c */ /* 0x040fe20000041880 */
[----:B------:R-:W3:Y:S07]  /*17120*/  LDSM.16.MT88.4 R180, [R231+0x2900] ;  /* 0x00290000e7b4783b */ /* 0x000eee0000004200 */
[-C--:B-1----:R-:W-:Y:S08]  /*17130*/  HMMA.16816.F32.BF16 R132, R172, R184.reuse, R132 ;  /* 0x000000b8ac84723c */ /* 0x082ff00000041884 */
[C---:B------:R-:W-:Y:S07]  /*17140*/  HMMA.16816.F32.BF16 R136, R176.reuse, R184, R136 ;  /* 0x000000b8b088723c */ /* 0x040fee0000041888 */
[--C-:B------:R-:W-:Y:S01]  /*17150*/  FFMA.FTZ R185, R53, c[0x0][0x2d0], -R213.reuse ;  /* 0x0000b40035b97a23 */ /* 0x100fe200000108d5 */
[-C--:B------:R-:W-:Y:S04]  /*17160*/  HMMA.16816.F32.BF16 R20, R176, R186.reuse, R20 ;  /* 0x000000bab014723c */ /* 0x080fe80000041814 */
[----:B------:R-:W-:Y:S04]  /*17170*/  FFMA.FTZ R184, R66, c[0x0][0x2d0], -R214 ;  /* 0x0000b40042b87a23 */ /* 0x000fe800000108d6 */
[C---:B------:R-:W-:Y:S07]  /*17180*/  HMMA.16816.F32.BF16 R140, R172.reuse, R186, R140 ;  /* 0x000000baac8c723c */ /* 0x040fee000004188c */
[----:B------:R-:W-:Y:S01]  /*17190*/  FFMA.FTZ R186, R52, c[0x0][0x2d0], -R213 ;  /* 0x0000b40034ba7a23 */ /* 0x000fe200000108d5 */
[-C--:B---3--:R-:W-:Y:S04]  /*171a0*/  HMMA.16816.F32.BF16 R32, R172, R180.reuse, R32 ;  /* 0x000000b4ac20723c */ /* 0x088fe80000041820 */
[----:B------:R-:W-:Y:S02]  /*171b0*/  FFMA.FTZ R187, R56, c[0x0][0x2d0], -R212 ;  /* 0x0000b40038bb7a23 */ /* 0x000fe400000108d4 */
[----:B--2---:R-:W-:Y:S02]  /*171c0*/  FFMA.FTZ R56, R165, R224, R221 ;  /* 0x000000e0a5387223 */ /* 0x004fe400000100dd */
[----:B------:R-:W-:Y:S01]  /*171d0*/  MUFU.EX2 R165, R57 ;  /* 0x0000003900a57308 */ /* 0x000fe20000000800 */
[C---:B------:R-:W-:Y:S04]  /*171e0*/  HMMA.16816.F32.BF16 R144, R176.reuse, R180, R144 ;  /* 0x000000b4b090723c */ /* 0x040fe80000041890 */
[----:B------:R-:W-:Y:S02]  /*171f0*/  FADD.FTZ R56, R242, R56 ;  /* 0x00000038f2387221 */ /* 0x000fe40000010000 */
[----:B------:R-:W-:Y:S02]  /*17200*/  FFMA.FTZ R212, R61, c[0x0][0x2d0], -R212 ;  /* 0x0000b4003dd47a23 */ /* 0x000fe400000108d4 */
[-C--:B------:R-:W-:Y:S01]  /*17210*/  HMMA.16816.F32.BF16 R148, R176, R182.reuse, R148 ;  /* 0x000000b6b094723c */ /* 0x080fe20000041894 */
[----:B------:R-:W-:Y:S03]  /*17220*/  MUFU.EX2 R61, R59 ;  /* 0x0000003b003d7308 */ /* 0x000fe60000000800 */
[--C-:B------:R-:W-:Y:S02]  /*17230*/  FFMA.FTZ R181, R54, c[0x0][0x2d0], -R214.reuse ;  /* 0x0000b40036b57a23 */ /* 0x100fe400000108d6 */
[--C-:B------:R-:W-:Y:S02]  /*17240*/  FFMA.FTZ R180, R55, c[0x0][0x2d0], -R214.reuse ;  /* 0x0000b40037b47a23 */ /* 0x100fe400000108d6 */
[C---:B------:R-:W-:Y:S01]  /*17250*/  HMMA.16816.F32.BF16 R152, R172.reuse, R182, R152 ;  /* 0x000000b6ac98723c */ /* 0x040fe20000041898 */
[----:B------:R-:W1:Y:S02]  /*17260*/  LDSM.16.MT88.4 R52, [R231+0x1100] ;  /* 0x00110000e734783b */ /* 0x000e640000004200 */
[----:B------:R-:W-:Y:S01]  /*17270*/  MUFU.EX2 R212, R212 ;  /* 0x000000d400d47308 */ /* 0x000fe20000000800 */
[----:B------:R-:W-:Y:S03]  /*17280*/  FFMA.FTZ R214, R67, c[0x0][0x2d0], -R214 ;  /* 0x0000b40043d67a23 */ /* 0x000fe600000108d6 */
[--C-:B------:R-:W-:Y:S01]  /*17290*/  FFMA.FTZ R183, R64, c[0x0][0x2d0], -R213.reuse ;  /* 0x0000b40040b77a23 */ /* 0x100fe200000108d5 */
[-C--:B------:R-:W-:Y:S04]  /*172a0*/  HMMA.16816.F32.BF16 R156, R172, R36.reuse, R156 ;  /* 0x00000024ac9c723c */ /* 0x080fe8000004189c */
[----:B------:R-:W-:Y:S01]  /*172b0*/  FFMA.FTZ R182, R65, c[0x0][0x2d0], -R213 ;  /* 0x0000b40041b67a23 */ /* 0x000fe200000108d5 */
[----:B------:R-:W-:Y:S01]  /*172c0*/  MUFU.EX2 R214, R214 ;  /* 0x000000d600d67308 */ /* 0x000fe20000000800 */
[----:B------:R-:W-:Y:S02]  /*172d0*/  LDSM.16.MT88.4 R64, [R229+0x3100] ;  /* 0x00310000e540783b */ /* 0x000fe40000004200 */
[C---:B------:R-:W-:Y:S04]  /*172e0*/  HMMA.16816.F32.BF16 R160, R176.reuse, R36, R160 ;  /* 0x00000024b0a0723c */ /* 0x040fe800000418a0 */
[----:B------:R-:W-:Y:S03]  /*172f0*/  FFMA.FTZ R164, R164, R223, R218 ;  /* 0x000000dfa4a47223 */ /* 0x000fe600000100da */
[----:B------:R-:W-:Y:S01]  /*17300*/  MUFU.EX2 R218, R186 ;  /* 0x000000ba00da7308 */ /* 0x000fe20000000800 */
[-C--:B------:R-:W-:Y:S04]  /*17310*/  HMMA.16816.F32.BF16 R24, R176, R38.reuse, R24 ;  /* 0x00000026b018723c */ /* 0x080fe80000041818 */
[----:B------:R-:W-:Y:S03]  /*17320*/  FFMA.FTZ R3, R3, R211, R216 ;  /* 0x000000d303037223 */ /* 0x000fe600000100d8 */
[----:B------:R-:W-:Y:S01]  /*17330*/  MOV R176, R203 ;  /* 0x000000cb00b07202 */ /* 0x000fe20000000f00 */
[----:B------:R-:W-:Y:S01]  /*17340*/  HMMA.16816.F32.BF16 R28, R172, R38, R28 ;  /* 0x00000026ac1c723c */ /* 0x000fe2000004181c */
[----:B------:R-:W2:Y:S01]  /*17350*/  LDL.LU R172, [R1+0x10] ;  /* 0x0000100001ac7983 */ /* 0x000ea20000300800 */
[----:B------:R-:W3:Y:S02]  /*17360*/  MUFU.EX2 R213, R184 ;  /* 0x000000b800d57308 */ /* 0x000ee40000000800 */
[----:B------:R-:W-:Y:S01]  /*17370*/  MOV R177, R202 ;  /* 0x000000ca00b17202 */ /* 0x000fe20000000f00 */
[----:B------:R4:W5:Y:S01]  /*17380*/  LDL.LU R242, [R1+0x7c] ;  /* 0x00007c0001f27983 */ /* 0x0009620000300800 */
[----:B------:R-:W-:Y:S01]  /*17390*/  MOV R178, R201 ;  /* 0x000000c900b27202 */ /* 0x000fe20000000f00 */
[----:B------:R-:W-:Y:S01]  /*173a0*/  FADD.FTZ R3, R243, R3 ;  /* 0x00000003f3037221 */ /* 0x000fe20000010000 */
[----:B------:R-:W-:Y:S04]  /*173b0*/  MOV R179, R200 ;  /* 0x000000c800b37202 */ /* 0x000fe80000000f00 */
[----:B------:R-:W-:Y:S01]  /*173c0*/  F2FP.BF16.PACK_AB R36, R178, R198 ;  /* 0x000000c6b224723e */ /* 0x000fe200000010ff */
[----:B------:R-:W-:Y:S01]  /*173d0*/  MUFU.EX2 R211, R187 ;  /* 0x000000bb00d37308 */ /* 0x000fe20000000800 */
[----:B------:R-:W-:Y:S01]  /*173e0*/  F2FP.BF16.PACK_AB R38, R176, R177 ;  /* 0x000000b1b026723e */ /* 0x000fe200000010ff */
[----:B------:R-:W-:Y:S01]  /*173f0*/  FADD.FTZ R3, R244, R3 ;  /* 0x00000003f4037221 */ /* 0x000fe20000010000 */
[----:B------:R-:W-:Y:S02]  /*17400*/  F2FP.BF16.PACK_AB R37, R251, R179 ;  /* 0x000000b3fb25723e */ /* 0x000fe400000010ff */
[----:B------:R-:W-:Y:S01]  /*17410*/  F2FP.BF16.PACK_AB R39, R252, R250 ;  /* 0x000000fafc27723e */ /* 0x000fe200000010ff */
[----:B------:R-:W-:Y:S01]  /*17420*/  FADD.FTZ R3, R238, R3 ;  /* 0x00000003ee037221 */ /* 0x000fe20000010000 */
[----:B------:R-:W-:Y:S03]  /*17430*/  MOV R175, R222 ;  /* 0x000000de00af7202 */ /* 0x000fe60000000f00 */
[----:B------:R1:W1:Y:S02]  /*17440*/  MUFU.EX2 R222, R185 ;  /* 0x000000b900de7308 */ /* 0x0002640000000800 */
[-C--:B------:R-:W-:Y:S05]  /*17450*/  HMMA.16816.F32.BF16 R4, R36, R40.reuse, R4 ;  /* 0x000000282404723c */ /* 0x080fea0000041804 */
[----:B---3--:R-:W-:Y:S03]  /*17460*/  F2FP.BF16.PACK_AB R203, R214, R213 ;  /* 0x000000d5d6cb723e */ /* 0x008fe600000010ff */
[C---:B------:R-:W-:Y:S01]  /*17470*/  HMMA.16816.F32.BF16 R8, R44.reuse, R40, R8 ;  /* 0x000000282c08723c */ /* 0x040fe20000041808 */
[----:B------:R-:W-:Y:S07]  /*17480*/  MUFU.EX2 R224, R182 ;  /* 0x000000b600e07308 */ /* 0x000fee0000000800 */
[-C--:B------:R-:W-:Y:S03]  /*17490*/  HMMA.16816.F32.BF16 R12, R44, R42.reuse, R12 ;  /* 0x0000002a2c0c723c */ /* 0x080fe6000004180c */
[----:B------:R-:W3:Y:S01]  /*174a0*/  MUFU.EX2 R223, R183 ;  /* 0x000000b700df7308 */ /* 0x000ee20000000800 */
[----:B-1----:R-:W-:Y:S01]  /*174b0*/  LDSM.16.MT88.4 R184, [R228+0x1900] ;  /* 0x00190000e4b8783b */ /* 0x002fe20000004200 */
[----:B------:R-:W-:Y:S03]  /*174c0*/  F2FP.BF16.PACK_AB R200, R222, R218 ;  /* 0x000000dadec8723e */ /* 0x000fe600000010ff */
[C---:B------:R-:W-:Y:S05]  /*174d0*/  HMMA.16816.F32.BF16 R16, R36.reuse, R42, R16 ;  /* 0x0000002a2410723c */ /* 0x040fea0000041810 */
[----:B------:R-:W-:Y:S01]  /*174e0*/  MUFU.EX2 R216, R181 ;  /* 0x000000b500d87308 */ /* 0x000fe20000000800 */
[----:B------:R-:W1:Y:S02]  /*174f0*/  LDSM.16.MT88.4 R40, [R230+0x1100] ;  /* 0x00110000e628783b */ /* 0x000e640000004200 */
[-C--:B------:R-:W-:Y:S07]  /*17500*/  HMMA.16816.F32.BF16 R68, R36, R48.reuse, R68 ;  /* 0x000000302444723c */ /* 0x080fee0000041844 */
[----:B------:R-:W4:Y:S01]  /*17510*/  MUFU.EX2 R221, R180 ;  /* 0x000000b400dd7308 */ /* 0x000f220000000800 */
[C---:B------:R-:W-:Y:S04]  /*17520*/  HMMA.16816.F32.BF16 R72, R44.reuse, R48, R72 ;  /* 0x000000302c48723c */ /* 0x040fe80000041848 */
[----:B---3--:R-:W-:Y:S04]  /*17530*/  F2FP.BF16.PACK_AB R202, R224, R223 ;  /* 0x000000dfe0ca723e */ /* 0x008fe800000010ff */
[-C--:B------:R-:W-:Y:S08]  /*17540*/  HMMA.16816.F32.BF16 R76, R44, R50.reuse, R76 ;  /* 0x000000322c4c723c */ /* 0x080ff0000004184c */
[C---:B------:R-:W-:Y:S01]  /*17550*/  HMMA.16816.F32.BF16 R80, R36.reuse, R50, R80 ;  /* 0x000000322450723c */ /* 0x040fe20000041850 */
[----:B------:R-:W3:Y:S03]  /*17560*/  LDSM.16.MT88.4 R48, [R228+0x3100] ;  /* 0x00310000e430783b */ /* 0x000ee60000004200 */
[----:B----4-:R-:W-:Y:S04]  /*17570*/  F2FP.BF16.PACK_AB R201, R221, R216 ;  /* 0x000000d8ddc9723e */ /* 0x010fe800000010ff */
[-C--:B------:R-:W-:Y:S08]  /*17580*/  HMMA.16816.F32.BF16 R84, R36, R52.reuse, R84 ;  /* 0x000000342454723c */ /* 0x080ff00000041854 */
[C---:B------:R-:W-:Y:S08]  /*17590*/  HMMA.16816.F32.BF16 R88, R44.reuse, R52, R88 ;  /* 0x000000342c58723c */ /* 0x040ff00000041858 */
[-C--:B------:R-:W-:Y:S08]  /*175a0*/  HMMA.16816.F32.BF16 R92, R44, R54.reuse, R92 ;  /* 0x000000362c5c723c */ /* 0x080ff0000004185c */
[C---:B------:R-:W-:Y:S01]  /*175b0*/  HMMA.16816.F32.BF16 R96, R36.reuse, R54, R96 ;  /* 0x000000362460723c */ /* 0x040fe20000041860 */
[----:B------:R-:W4:Y:S07]  /*175c0*/  LDSM.16.MT88.4 R52, [R231+0x3100] ;  /* 0x00310000e734783b */ /* 0x000f2e0000004200 */
        /* <DEDUP_REMOVED lines=10> */
[-C--:B------:R-:W-:Y:S08]  /*17670*/  HMMA.16816.F32.BF16 R132, R36, R64.reuse, R132 ;  /* 0x000000402484723c */ /* 0x080ff00000041884 */
[C---:B------:R-:W-:Y:S01]  /*17680*/  HMMA.16816.F32.BF16 R136, R44.reuse, R64, R136 ;  /* 0x000000402c88723c */ /* 0x040fe20000041888 */
[----:B------:R-:W1:Y:S07]  /*17690*/  MUFU.EX2 R65, R60 ;  /* 0x0000003c00417308 */ /* 0x000e6e0000000800 */
[-C--:B------:R-:W-:Y:S03]  /*176a0*/  HMMA.16816.F32.BF16 R20, R44, R66.reuse, R20 ;  /* 0x000000422c14723c */ /* 0x080fe60000041814 */
[----:B------:R-:W1:Y:S05]  /*176b0*/  MUFU.EX2 R60, R58 ;  /* 0x0000003a003c7308 */ /* 0x000e6a0000000800 */
[C---:B------:R-:W-:Y:S07]  /*176c0*/  HMMA.16816.F32.BF16 R140, R36.reuse, R66, R140 ;  /* 0x00000042248c723c */ /* 0x040fee000004188c */
[----:B------:R-:W-:Y:S01]  /*176d0*/  MOV R67, R176 ;  /* 0x000000b000437202 */ /* 0x000fe20000000f00 */
[-C--:B----4-:R-:W-:Y:S04]  /*176e0*/  HMMA.16816.F32.BF16 R32, R36, R52.reuse, R32 ;  /* 0x000000342420723c */ /* 0x090fe80000041820 */
[----:B------:R-:W-:Y:S04]  /*176f0*/  MOV R66, R177 ;  /* 0x000000b100427202 */ /* 0x000fe80000000f00 */
        /* <DEDUP_REMOVED lines=8> */
[----:B------:R1:W5:Y:S03]  /*17780*/  LDL.LU R236, [R1+0x78] ;  /* 0x0000780001ec7983 */ /* 0x0003660000300800 */
[----:B------:R-:W-:Y:S01]  /*17790*/  FADD.FTZ R41, R171, R56 ;  /* 0x00000038ab297221 */ /* 0x000fe20000010000 */
[----:B------:R1:W5:Y:S01]  /*177a0*/  LDL.LU R243, [R1+0x74] ;  /* 0x0000740001f37983 */ /* 0x0003620000300800 */
[----:B------:R-:W-:Y:S01]  /*177b0*/  FADD.FTZ R40, R234, R40 ;  /* 0x00000028ea287221 */ /* 0x000fe20000010000 */
[----:B------:R-:W-:Y:S01]  /*177c0*/  MOV R164, R179 ;  /* 0x000000b300a47202 */ /* 0x000fe20000000f00 */
[----:B------:R-:W-:Y:S01]  /*177d0*/  HMMA.16816.F32.BF16 R28, R36, R42, R28 ;  /* 0x0000002a241c723c */ /* 0x000fe2000004181c */
[----:B------:R1:W5:Y:S03]  /*177e0*/  LDL.LU R171, [R1+0x70] ;  /* 0x0000700001ab7983 */ /* 0x0003660000300800 */
[----:B------:R-:W-:Y:S01]  /*177f0*/  FADD.FTZ R41, R245, R41 ;  /* 0x00000029f5297221 */ /* 0x000fe20000010000 */
[----:B------:R1:W5:Y:S01]  /*17800*/  LDL.LU R234, [R1+0x6c] ;  /* 0x00006c0001ea7983 */ /* 0x0003620000300800 */
[----:B------:R-:W-:Y:S02]  /*17810*/  FADD.FTZ R64, R246, R40 ;  /* 0x00000028f6407221 */ /* 0x000fe40000010000 */
[----:B------:R-:W-:Y:S01]  /*17820*/  FADD.FTZ R63, R175, R41 ;  /* 0x00000029af3f7221 */ /* 0x000fe20000010000 */
[----:B------:R1:W5:Y:S04]  /*17830*/  LDL.LU R244, [R1+0x68] ;  /* 0x0000680001f47983 */ /* 0x0003680000300800 */
[----:B------:R1:W5:Y:S04]  /*17840*/  LDL.LU R245, [R1+0x64] ;  /* 0x0000640001f57983 */ /* 0x0003680000300800 */
[----:B------:R1:W5:Y:S04]  /*17850*/  LDL.LU R246, [R1+0x60] ;  /* 0x0000600001f67983 */ /* 0x0003680000300800 */
[----:B------:R1:W5:Y:S04]  /*17860*/  LDL.LU R238, [R1+0x5c] ;  /* 0x00005c0001ee7983 */ /* 0x0003680000300800 */
[----:B------:R-:W1:Y:S01]  /*17870*/  LDSM.16.MT88.4 R44, [R230+0x1900] ;  /* 0x00190000e62c783b */ /* 0x000e620000004200 */
[----:B--2---:R-:W-:Y:S01]  /*17880*/  FFMA.FTZ R0, R0, R172, R215 ;  /* 0x000000ac00007223 */ /* 0x004fe200000100d7 */
[----:B------:R-:W-:Y:S02]  /*17890*/  MOV R215, R178 ;  /* 0x000000b200d77202 */ /* 0x000fe40000000f00 */
[-C--:B------:R-:W-:Y:S04]  /*178a0*/  HMMA.16816.F32.BF16 R176, R200, R184.reuse, R4 ;  /* 0x000000b8c8b0723c */ /* 0x080fe80000041804 */
[----:B------:R-:W2:Y:S01]  /*178b0*/  LDSM.16.MT88.4 R36, [R228+0x3900] ;  /* 0x00390000e424783b */ /* 0x000ea20000004200 */
[----:B------:R-:W-:Y:S01]  /*178c0*/  FADD.FTZ R0, R217, R0 ;  /* 0x00000000d9007221 */ /* 0x000fe20000010000 */
[----:B------:R-:W-:Y:S02]  /*178d0*/  MOV R217, R198 ;  /* 0x000000c600d97202 */ /* 0x000fe40000000f00 */
[----:B------:R-:W-:Y:S01]  /*178e0*/  MOV R7, R199 ;  /* 0x000000c700077202 */ /* 0x000fe20000000f00 */
[----:B------:R-:W-:Y:S03]  /*178f0*/  FADD.FTZ R0, R219, R0 ;  /* 0x00000000db007221 */ /* 0x000fe60000010000 */
[----:B------:R-:W1:Y:S01]  /*17900*/  LDSM.16.MT88.4 R40, [R229+0x3900] ;  /* 0x00390000e528783b */ /* 0x000e620000004200 */
[----:B------:R-:W-:Y:S01]  /*17910*/  F2FP.BF16.PACK_AB R198, R212, R65 ;  /* 0x00000041d4c6723e */ /* 0x000fe200000010ff */
[----:B------:R-:W-:Y:S01]  /*17920*/  FADD.FTZ R0, R220, R0 ;  /* 0x00000000dc007221 */ /* 0x000fe20000010000 */
[----:B------:R-:W-:Y:S02]  /*17930*/  F2FP.BF16.PACK_AB R199, R169, R62 ;  /* 0x0000003ea9c7723e */ /* 0x000fe400000010ff */
[----:B------:R-:W-:Y:S01]  /*17940*/  MOV R219, R197 ;  /* 0x000000c500db7202 */ /* 0x000fe20000000f00 */
[----:B------:R-:W-:Y:S01]  /*17950*/  FADD.FTZ R0, R210, R0 ;  /* 0x00000000d2007221 */ /* 0x000fe20000010000 */
[----:B------:R-:W-:Y:S01]  /*17960*/  F2FP.BF16.PACK_AB R197, R61, R60 ;  /* 0x0000003c3dc5723e */ /* 0x000fe200000010ff */
[----:B------:R-:W1:Y:S01]  /*17970*/  LDSM.16.MT88.4 R56, [R231+0x3900] ;  /* 0x00390000e738783b */ /* 0x000e620000004200 */
[----:B------:R-:W-:Y:S02]  /*17980*/  MOV R220, R196 ;  /* 0x000000c400dc7202 */ /* 0x000fe40000000f00 */
[----:B------:R-:W-:Y:S07]  /*17990*/  F2FP.BF16.PACK_AB R196, R165, R211 ;  /* 0x000000d3a5c4723e */ /* 0x000fee00000010ff */
[C---:B------:R-:W-:Y:S07]  /*179a0*/  HMMA.16816.F32.BF16 R172, R196.reuse, R184, R8 ;  /* 0x000000b8c4ac723c */ /* 0x040fee0000041808 */
[----:B------:R-:W-:Y:S01]  /*179b0*/  MOV R10, R191 ;  /* 0x000000bf000a7202 */ /* 0x000fe20000000f00 */
[-C--:B------:R-:W-:Y:S04]  /*179c0*/  HMMA.16816.F32.BF16 R180, R196, R186.reuse, R12 ;  /* 0x000000bac4b4723c */ /* 0x080fe8000004180c */
[----:B------:R-:W-:Y:S02]  /*179d0*/  MOV R9, R190 ;  /* 0x000000be00097202 */ /* 0x000fe40000000f00 */
[----:B------:R-:W-:Y:S02]  /*179e0*/  MOV R11, R189 ;  /* 0x000000bd000b7202 */ /* 0x000fe40000000f00 */
[C---:B------:R-:W-:Y:S04]  /*179f0*/  HMMA.16816.F32.BF16 R184, R200.reuse, R186, R16 ;  /* 0x000000bac8b8723c */ /* 0x040fe80000041810 */
[----:B------:R-:W-:Y:S02]  /*17a00*/  MOV R15, R7 ;  /* 0x00000007000f7202 */ /* 0x000fe40000000f00 */
[----:B------:R-:W1:Y:S01]  /*17a10*/  LDSM.16.MT88.4 R4, [R230+0x3900] ;  /* 0x00390000e604783b */ /* 0x000e620000004200 */
[----:B------:R-:W-:Y:S01]  /*17a20*/  MOV R19, R188 ;  /* 0x000000bc00137202 */ /* 0x000fe20000000f00 */
[-C--:B---3--:R-:W-:Y:S04]  /*17a30*/  HMMA.16816.F32.BF16 R68, R200, R48.reuse, R68 ;  /* 0x00000030c844723c */ /* 0x088fe80000041844 */
[----:B------:R-:W-:Y:S02]  /*17a40*/  MOV R14, R195 ;  /* 0x000000c3000e7202 */ /* 0x000fe40000000f00 */
[----:B------:R-:W-:Y:S02]  /*17a50*/  MOV R13, R194 ;  /* 0x000000c2000d7202 */ /* 0x000fe40000000f00 */
[C---:B------:R-:W-:Y:S04]  /*17a60*/  HMMA.16816.F32.BF16 R72, R196.reuse, R48, R72 ;  /* 0x00000030c448723c */ /* 0x040fe80000041848 */
[----:B------:R-:W-:Y:S02]  /*17a70*/  MOV R8, R193 ;  /* 0x000000c100087202 */ /* 0x000fe40000000f00 */
[----:B------:R-:W-:Y:S02]  /*17a80*/  MOV R12, R192 ;  /* 0x000000c0000c7202 */ /* 0x000fe40000000f00 */
[-C--:B------:R-:W-:Y:S04]  /*17a90*/  HMMA.16816.F32.BF16 R76, R196, R50.reuse, R76 ;  /* 0x00000032c44c723c */ /* 0x080fe8000004184c */
[----:B------:R-:W-:Y:S02]  /*17aa0*/  FADD.FTZ R3, R12, R3 ;  /* 0x000000030c037221 */ /* 0x000fe40000010000 */
[----:B------:R-:W-:Y:S02]  /*17ab0*/  FADD.FTZ R8, R8, R64 ;  /* 0x0000004008087221 */ /* 0x000fe40000010000 */
[C---:B------:R-:W-:Y:S04]  /*17ac0*/  HMMA.16816.F32.BF16 R80, R200.reuse, R50, R80 ;  /* 0x00000032c850723c */ /* 0x040fe80000041850 */
[----:B------:R-:W-:Y:S02]  /*17ad0*/  FADD.FTZ R11, R11, R8 ;  /* 0x000000080b0b7221 */ /* 0x000fe40000010000 */
[----:B------:R-:W-:Y:S02]  /*17ae0*/  FADD.FTZ R10, R10, R3 ;  /* 0x000000030a0a7221 */ /* 0x000fe40000010000 */
[-C--:B----4-:R-:W-:Y:S04]  /*17af0*/  HMMA.16816.F32.BF16 R84, R200, R52.reuse, R84 ;  /* 0x00000034c854723c */ /* 0x090fe80000041854 */
        /* <DEDUP_REMOVED lines=49> */
[----:B------:R-:W-:Y:S01]  /*17e10*/  FADD.FTZ R0, R170, R5 ;  /* 0x00000005aa007221 */ /* 0x000fe20000010000 */
[----:B------:R-:W-:Y:S01]  /*17e20*/  MOV R170, R2 ;  /* 0x0000000200aa7202 */ /* 0x000fe20000000f00 */
        /* <DEDUP_REMOVED lines=16> */
[----:B------:R-:W-:Y:S01]  /*17f30*/  FADD.FTZ R0, R169, R0 ;  /* 0x00000000a9007221 */ /* 0x000fe20000010000 */
[----:B------:R-:W-:Y:S02]  /*17f40*/  MOV R169, R166 ;  /* 0x000000a600a97202 */ /* 0x000fe40000000f00 */
[----:B------:R1:W-:Y:S04]  /*17f50*/  STL [R1+0x4], R3 ;  /* 0x0000040301007387 */ /* 0x0003e80000100800 */
[----:B------:R2:W-:Y:S01]  /*17f60*/  STL [R1+0x10], R0 ;  /* 0x0000100001007387 */ /* 0x0005e20000100800 */
[----:B-1----:R-:W-:Y:S02]  /*17f70*/  MOV R3, R167 ;  /* 0x000000a700037202 */ /* 0x002fe40000000f00 */
[----:B--2---:R-:W-:Y:S01]  /*17f80*/  MOV R0, R168 ;  /* 0x000000a800007202 */ /* 0x004fe20000000f00 */
[----:B------:R-:W-:-:S05]  /*17f90*/  @P0 BRA `(.L_x_839) ;  /* 0xffffc50000000947 */ /* 0x000fca000383ffff */
.L_x_838:
[----:B----4-:R-:W2:Y:S04]  /*17fa0*/  LDL.LU R6, [R1+0xc] ;  /* 0x00000c0001067983 */ /* 0x010ea80000300800 */
        /* <DEDUP_REMOVED lines=180> */
[----:B-----5:R-:W-:-:S02]  /*18af0*/  @P3 FFMA.FTZ R61, R10, R168, R11 ;  /* 0x000000a80a3d3223 */ /* 0x020fc4000001000b */
[----:B------:R-:W-:Y:S02]  /*18b00*/  @P2 FFMA.FTZ R62, R5, R167, R9 ;  /* 0x000000a7053e2223 */ /* 0x000fe40000010009 */
[----:B------:R-:W-:Y:S02]  /*18b10*/  @P1 FFMA.FTZ R63, R3, R166, R7 ;  /* 0x000000a6033f1223 */ /* 0x000fe40000010007 */
[----:B------:R-:W-:Y:S02]  /*18b20*/  @P0 FFMA.FTZ R64, R0, R2, R4 ;  /* 0x0000000200400223 */ /* 0x000fe40000010004 */
.L_x_784:
[----:B------:R-:W1:Y:S01]  /*18b30*/  S2R R85, SR_CTAID.Y ;  /* 0x0000000000557919 */ /* 0x000e620000002600 */
[----:B------:R-:W-:Y:S01]  /*18b40*/  ULDC.64 UR4, c[0x0][0x118] ;  /* 0x0000460000047ab9 */ /* 0x000fe20000000a00 */
        /* <DEDUP_REMOVED lines=69> */
[----:B------:R1:W-:Y:S01]  /*18fa0*/  STS [R2], R7 ;  /* 0x0000000702007388 */ /* 0x0003e20000000800 */
        /* <DEDUP_REMOVED lines=18> */
[----:B-1----:R-:W-:Y:S01]  /*190d0*/  IMAD.MOV.U32 R7, RZ, RZ, 0x40 ;  /* 0x00000040ff077424 */ /* 0x002fe200078e00ff */
[----:B------:R-:W-:Y:S02]  /*190e0*/  F2FP.BF16.PACK_AB R25, R25, R190 ;  /* 0x000000be1919723e */ /* 0x000fe400000010ff */
[----:B------:R-:W-:Y:S01]  /*190f0*/  STS [R3+0x480], R50 ;  /* 0x0004803203007388 */ /* 0x000fe20000000800 */
[----:B------:R-:W-:Y:S02]  /*19100*/  F2FP.BF16.PACK_AB R24, R24, R192 ;  /* 0x000000c01818723e */ /* 0x000fe400000010ff */
[----:B------:R-:W-:Y:S01]  /*19110*/  SEL R7, R7, 0xffffffc0, !P2 ;  /* 0xffffffc007077807 */ /* 0x000fe20005000000 */
[----:B------:R1:W-:Y:S01]  /*19120*/  STS [R4+0x400], R6 ;  /* 0x0004000604007388 */ /* 0x0003e20000000800 */
        /* <DEDUP_REMOVED lines=17> */
[----:B-1----:R-:W-:Y:S01]  /*19240*/  IMAD.IADD R6, R0, 0x1, R7 ;  /* 0x0000000100067824 */ /* 0x002fe200078e0207 */
[----:B------:R-:W-:-:S02]  /*19250*/  F2FP.BF16.PACK_AB R16, R16, R162 ;  /* 0x000000a21010723e */ /* 0x000fc400000010ff */
[----:B------:R-:W-:Y:S01]  /*19260*/  F2FP.BF16.PACK_AB R15, R15, R196 ;  /* 0x000000c40f0f723e */ /* 0x000fe200000010ff */
[----:B---3--:R-:W-:Y:S01]  /*19270*/  IMAD.IADD R8, R7, 0x1, R2 ;  /* 0x0000000107087824 */ /* 0x008fe200078e0202 */
[----:B------:R-:W-:Y:S01]  /*19280*/  STS [R6+0x80], R49 ;  /* 0x0000803106007388 */ /* 0x000fe20000000800 */
[----:B------:R-:W-:Y:S02]  /*19290*/  F2FP.BF16.PACK_AB R14, R14, R198 ;  /* 0x000000c60e0e723e */ /* 0x000fe400000010ff */
[----:B------:R-:W-:Y:S01]  /*192a0*/  ISETP.NE.U32.AND P0, PT, RZ, c[0x0][0x500], PT ;  /* 0x00014000ff007a0c */ /* 0x000fe20003f05070 */
[----:B------:R-:W-:Y:S03]  /*192b0*/  STS [R6+0x480], R48 ;  /* 0x0004803006007388 */ /* 0x000fe60000000800 */
[----:B------:R-:W-:Y:S01]  /*192c0*/  ISETP.NE.AND.EX P1, PT, RZ, c[0x0][0x504], PT, P0 ;  /* 0x00014100ff007a0c */ /* 0x000fe20003f25300 */
[----:B------:R1:W-:Y:S01]  /*192d0*/  STS [R8+0x400], R5 ;  /* 0x0004000508007388 */ /* 0x0003e20000000800 */
[----:B------:R-:W-:-:S03]  /*192e0*/  ISETP.NE.U32.AND P0, PT, RZ, c[0x0][0x508], PT ;  /* 0x00014200ff007a0c */ /* 0x000fc60003f05070 */
[----:B------:R-:W-:Y:S01]  /*192f0*/  STS [R8], R45 ;  /* 0x0000002d08007388 */ /* 0x000fe20000000800 */
[----:B------:R-:W-:-:S03]  /*19300*/  ISETP.NE.AND.EX P0, PT, RZ, c[0x0][0x50c], PT, P0 ;  /* 0x00014300ff007a0c */ /* 0x000fc60003f05300 */
        /* <DEDUP_REMOVED lines=61> */
.L_x_841:
[----:B-1----:R-:W-:Y:S01]  /*196e0*/  LOP3.LUT R0, R60, 0xffffffe0, RZ, 0xc0, !PT ;  /* 0xffffffe03c007812 */ /* 0x002fe200078ec0ff */
[----:B------:R-:W1:Y:S01]  /*196f0*/  S2R R80, SR_CTAID.X ;  /* 0x0000000000507919 */ /* 0x000e620000002500 */
[----:B------:R-:W-:Y:S01]  /*19700*/  LEA.HI R4, R26, R26, RZ, 0x1 ;  /* 0x0000001a1a047211 */ /* 0x000fe200078f08ff */
[----:B------:R-:W-:Y:S01]  /*19710*/  IMAD R14, R67, c[0x0][0x3e8], RZ ;  /* 0x0000fa00430e7a24 */ /* 0x000fe200078e02ff */
[----:B------:R-:W-:Y:S01]  /*19720*/  SHF.R.S32.HI R6, RZ, 0x1f, R59 ;  /* 0x0000001fff067819 */ /* 0x000fe2000001143b */
[----:B------:R-:W-:Y:S01]  /*19730*/  IMAD.IADD R0, R66, 0x1, -R0 ;  /* 0x0000000142007824 */ /* 0x000fe200078e0a00 */
[----:B------:R-:W-:Y:S01]  /*19740*/  LOP3.LUT R5, R4, 0x1ffffffe, RZ, 0xc0, !PT ;  /* 0x1ffffffe04057812 */ /* 0x000fe200078ec0ff */
[----:B------:R-:W-:Y:S01]  /*19750*/  IMAD R14, R85, c[0x0][0x3ec], R14 ;  /* 0x0000fb00550e7a24 */ /* 0x000fe200078e020e */
[----:B------:R-:W-:Y:S01]  /*19760*/  LEA.HI R6, R6, R59, RZ, 0x2 ;  /* 0x0000003b06067211 */ /* 0x000fe200078f10ff */
[----:B-----5:R-:W-:Y:S01]  /*19770*/  IMAD R20, R20, c[0x0][0x4e8], RZ ;  /* 0x00013a0014147a24 */ /* 0x020fe200078e02ff */
[----:B------:R-:W-:Y:S01]  /*19780*/  SHF.R.S32.HI R8, RZ, 0x1f, R0 ;  /* 0x0000001fff087819 */ /* 0x000fe20000011400 */
[----:B------:R-:W-:Y:S01]  /*19790*/  IMAD.IADD R7, R26, 0x1, -R5 ;  /* 0x000000011a077824 */ /* 0x000fe200078e0a05 */
[----:B------:R-:W-:Y:S01]  /*197a0*/  LOP3.LUT R6, R6, 0xffffffc, RZ, 0xc0, !PT ;  /* 0x0ffffffc06067812 */ /* 0x000fe200078ec0ff */
[----:B------:R-:W-:Y:S01]  /*197b0*/  IMAD.SHL.U32 R5, R4, 0x20, RZ ;  /* 0x0000002004057824 */ /* 0x000fe200078e00ff */
[----:B------:R-:W-:Y:S01]  /*197c0*/  LEA.HI R4, R8, R0, RZ, 0x2 ;  /* 0x0000000008047211 */ /* 0x000fe200078f10ff */
[----:B------:R-:W-:Y:S01]  /*197d0*/  BSSY B0, `(.L_x_842) ;  /* 0x0000084000007945 */ /* 0x000fe20003800000 */
[----:B------:R-:W-:Y:S01]  /*197e0*/  MOV R8, c[0x0][0x4e8] ;  /* 0x00013a0000087a02 */ /* 0x000fe20000000f00 */
[----:B------:R-:W-:Y:S01]  /*197f0*/  IMAD.IADD R6, R59, 0x1, -R6 ;  /* 0x000000013b067824 */ /* 0x000fe200078e0a06 */
[----:B------:R-:W-:-:S02]  /*19800*/  LOP3.LUT R5, R5, 0xffffffc0, RZ, 0xc0, !PT ;  /* 0xffffffc005057812 */ /* 0x000fc400078ec0ff */
[----:B------:R-:W-:Y:S02]  /*19810*/  SHF.R.S32.HI R4, RZ, 0x2, R4 ;  /* 0x00000002ff047819 */ /* 0x000fe40000011404 */
[----:B------:R-:W-:Y:S01]  /*19820*/  ISETP.NE.AND P2, PT, R8, 0x1, PT ;  /* 0x000000010800780c */ /* 0x000fe20003f45270 */
[----:B------:R-:W-:Y:S01]  /*19830*/  IMAD R7, R7, 0x8, R5 ;  /* 0x0000000807077824 */ /* 0x000fe200078e0205 */
[----:B------:R-:W-:Y:S01]  /*19840*/  LOP3.LUT P0, RZ, R0, 0x3, RZ, 0xc0, !PT ;  /* 0x0000000300ff7812 */ /* 0x000fe2000780c0ff */
[----:B------:R-:W-:Y:S01]  /*19850*/  IMAD R19, R6, 0x10, R4 ;  /* 0x0000001006137824 */ /* 0x000fe200078e0204 */
[----:B------:R-:W-:Y:S01]  /*19860*/  LEA.HI R10, R65, R66, RZ, 0x3 ;  /* 0x00000042410a7211 */ /* 0x000fe200078f18ff */
[----:B------:R-:W-:Y:S01]  /*19870*/  IMAD R0, R3, c[0x0][0x3a0], RZ ;  /* 0x0000e80003007a24 */ /* 0x000fe200078e02ff */
[----:B------:R-:W-:Y:S01]  /*19880*/  SEL R18, R69, RZ, !P1 ;  /* 0x000000ff45127207 */ /* 0x000fe20004800000 */
[----:B------:R-:W-:Y:S01]  /*19890*/  IMAD.WIDE.U32 R4, R85, c[0x0][0x490], R2 ;  /* 0x0001240055047a25 */ /* 0x000fe200078e0002 */
[----:B------:R-:W-:-:S02]  /*198a0*/  IADD3 R6, R19, R7, RZ ;  /* 0x0000000713067210 */ /* 0x000fc40007ffe0ff */
[----:B------:R-:W-:Y:S01]  /*198b0*/  SHF.R.S32.HI R21, RZ, 0x3, R10 ;  /* 0x00000003ff157819 */ /* 0x000fe2000001140a */
[----:B------:R-:W-:Y:S01]  /*198c0*/  IMAD R7, R2, c[0x0][0x3a4], R0 ;  /* 0x0000e90002077a24 */ /* 0x000fe200078e0200 */
[----:B------:R-:W-:Y:S01]  /*198d0*/  LOP3.LUT R12, R10, 0xfffffff8, RZ, 0xc0, !PT ;  /* 0xfffffff80a0c7812 */ /* 0x000fe200078ec0ff */
[----:B------:R-:W-:Y:S01]  /*198e0*/  IMAD.WIDE.U32 R2, R2, c[0x0][0x3a0], RZ ;  /* 0x0000e80002027a25 */ /* 0x000fe200078e00ff */
[----:B------:R-:W-:-:S03]  /*198f0*/  LEA.HI R23, R65, R66, RZ, 0x6 ;  /* 0x0000004241177211 */ /* 0x000fc600078f30ff */
[----:B-1----:R-:W-:Y:S01]  /*19900*/  IMAD R0, R80, 0x80, R6 ;  /* 0x0000008050007824 */ /* 0x002fe200078e0206 */
[----:B------:R-:W-:Y:S01]  /*19910*/  IADD3 R3, R3, R7, RZ ;  /* 0x0000000703037210 */ /* 0x000fe20007ffe0ff */
[----:B------:R-:W-:Y:S01]  /*19920*/  IMAD R8, R67, c[0x0][0x490], RZ ;  /* 0x0001240043087a24 */ /* 0x000fe200078e02ff */
[----:B------:R-:W-:Y:S01]  /*19930*/  SHF.R.S32.HI R6, RZ, 0x1f, R69 ;  /* 0x0000001fff067819 */ /* 0x000fe20000011445 */
[----:B------:R-:W-:-:S03]  /*19940*/  @P2 IMAD.HI.U32 R7, R0, c[0x0][0x4ec], RZ ;  /* 0x00013b0000072a27 */ /* 0x000fc600078e00ff */
[----:B------:R-:W-:Y:S01]  /*19950*/  SEL R15, R6, RZ, !P1 ;  /* 0x000000ff060f7207 */ /* 0x000fe20004800000 */
[----:B------:R-:W-:Y:S01]  /*19960*/  IMAD.MOV.U32 R9, RZ, RZ, R0 ;  /* 0x000000ffff097224 */ /* 0x000fe200078e0000 */
[----:B------:R-:W-:Y:S01]  /*19970*/  @P2 SHF.R.U32.HI R9, RZ, c[0x0][0x4f0], R7 ;  /* 0x00013c00ff092a19 */ /* 0x000fe20000011607 */
[C---:B------:R-:W-:Y:S02]  /*19980*/  IMAD R8, R85.reuse, c[0x0][0x494], R8 ;  /* 0x0001250055087a24 */ /* 0x040fe400078e0208 */
[----:B------:R-:W-:Y:S01]  /*19990*/  IMAD.WIDE.U32 R6, R85, c[0x0][0x3e8], R2 ;  /* 0x0000fa0055067a25 */ /* 0x000fe200078e0002 */
[----:B------:R-:W-:-:S03]  /*199a0*/  SHF.L.U32 R2, R21, 0x6, RZ ;  /* 0x0000000615027819 */ /* 0x000fc600000006ff */
[----:B------:R-:W-:Y:S02]  /*199b0*/  IMAD.MOV R10, RZ, RZ, -R9 ;  /* 0x000000ffff0a7224 */ /* 0x000fe400078e0a09 */
[----:B------:R-:W-:Y:S02]  /*199c0*/  IMAD.IADD R5, R5, 0x1, R8 ;  /* 0x0000000105057824 */ /* 0x000fe400078e0208 */
[----:B------:R-:W-:Y:S01]  /*199d0*/  IMAD R10, R10, c[0x0][0x4e8], R0 ;  /* 0x00013a000a0a7a24 */ /* 0x000fe200078e0200 */
[----:B------:R-:W-:Y:S01]  /*199e0*/  LOP3.LUT R0, R2, 0x1c0, RZ, 0xc0, !PT ;  /* 0x000001c002007812 */ /* 0x000fe200078ec0ff */
[----:B------:R-:W-:Y:S02]  /*199f0*/  IMAD.IADD R12, R66, 0x1, -R12 ;  /* 0x00000001420c7824 */ /* 0x000fe400078e0a0c */
[----:B------:R-:W-:Y:S01]  /*19a00*/  IMAD R8, R15, c[0x0][0x498], RZ ;  /* 0x000126000f087a24 */ /* 0x000fe200078e02ff */
[----:B------:R-:W-:Y:S01]  /*19a10*/  SHF.R.U32.HI R13, RZ, 0x3, R0 ;  /* 0x00000003ff0d7819 */ /* 0x000fe20000011600 */
[----:B------:R-:W-:-:S04]  /*19a20*/  IMAD.WIDE.U32 R2, R18, c[0x0][0x498], R4 ;  /* 0x0001260012027a25 */ /* 0x000fc800078e0004 */
[----:B------:R-:W-:Y:S01]  /*19a30*/  IMAD R17, R18, c[0x0][0x49c], R8 ;  /* 0x0001270012117a24 */ /* 0x000fe200078e0208 */
[----:B------:R-:W-:Y:S01]  /*19a40*/  IADD3 R2, P1, R9, R2, RZ ;  /* 0x0000000209027210 */ /* 0x000fe20007f3e0ff */
[C---:B------:R-:W-:Y:S02]  /*19a50*/  IMAD R11, R12.reuse, 0x10, R21 ;  /* 0x000000100c0b7824 */ /* 0x040fe400078e0215 */
[----:B------:R-:W-:Y:S01]  /*19a60*/  IMAD.SHL.U32 R8, R12, 0x8, RZ ;  /* 0x000000080c087824 */ /* 0x000fe200078e00ff */
[----:B------:R-:W-:Y:S01]  /*19a70*/  SHF.R.S32.HI R12, RZ, 0x1f, R9 ;  /* 0x0000001fff0c7819 */ /* 0x000fe20000011409 */
[----:B------:R-:W-:Y:S01]  /*19a80*/  IMAD.IADD R5, R7, 0x1, R14 ;  /* 0x0000000107057824 */ /* 0x000fe200078e020e */
[----:B------:R-:W-:Y:S02]  /*19a90*/  SHF.R.S32.HI R7, RZ, 0x1f, R10 ;  /* 0x0000001fff077819 */ /* 0x000fe4000001140a */
[----:B------:R-:W-:Y:S02]  /*19aa0*/  LEA R11, R80, R11, 0x7 ;  /* 0x0000000b500b7211 */ /* 0x000fe400078e38ff */
[----:B------:R-:W-:Y:S01]  /*19ab0*/  IADD3.X R3, R12, R3, R17, P1, !PT ;  /* 0x000000030c037210 */ /* 0x000fe20000ffe411 */
[----:B------:R-:W-:Y:S01]  /*19ac0*/  IMAD R7, R7, c[0x0][0x488], RZ ;  /* 0x0001220007077a24 */ /* 0x000fe200078e02ff */
[----:B------:R-:W-:Y:S01]  /*19ad0*/  LOP3.LUT R4, R0, 0x38, R8, 0xf8, !PT ;  /* 0x0000003800047812 */ /* 0x000fe200078ef808 */
[----:B------:R-:W-:-:S03]  /*19ae0*/  @P2 IMAD.HI.U32 R0, R11, c[0x0][0x4ec], RZ ;  /* 0x00013b000b002a27 */ /* 0x000fc600078e00ff */
[----:B------:R-:W-:Y:S01]  /*19af0*/  LOP3.LUT R22, R4, R13, RZ, 0x3c, !PT ;  /* 0x0000000d04167212 */ /* 0x000fe200078e3cff */
[----:B------:R-:W-:Y:S01]  /*19b00*/  IMAD.WIDE.U32 R2, R10, c[0x0][0x488], R2 ;  /* 0x000122000a027a25 */ /* 0x000fe200078e0002 */
[----:B------:R-:W-:-:S03]  /*19b10*/  MOV R4, R6 ;  /* 0x0000000600047202 */ /* 0x000fc60000000f00 */
[----:B------:R-:W-:Y:S02]  /*19b20*/  IMAD R7, R10, c[0x0][0x48c], R7 ;  /* 0x000123000a077a24 */ /* 0x000fe400078e0207 */
[----:B------:R-:W-:Y:S01]  /*19b30*/  IMAD.MOV.U32 R16, RZ, RZ, R11 ;  /* 0x000000ffff107224 */ /* 0x000fe200078e000b */
[----:B------:R-:W-:Y:S01]  /*19b40*/  @P2 SHF.R.U32.HI R16, RZ, c[0x0][0x4f0], R0 ;  /* 0x00013c00ff102a19 */ /* 0x000fe20000011600 */
[----:B------:R-:W-:Y:S01]  /*19b50*/  IMAD R17, R80, 0x80, R19 ;  /* 0x0000008050117824 */ /* 0x000fe200078e0213 */
[----:B------:R-:W-:Y:S01]  /*19b60*/  LEA R0, P1, R2, c[0x0][0x450], 0x2 ;  /* 0x0001140002007a11 */ /* 0x000fe200078210ff */
[----:B------:R-:W-:Y:S01]  /*19b70*/  IMAD R6, R15, c[0x0][0x3f0], RZ ;  /* 0x0000fc000f067a24 */ /* 0x000fe200078e02ff */
[----:B------:R-:W-:Y:S01]  /*19b80*/  IADD3 R7, R3, R7, RZ ;  /* 0x0000000703077210 */ /* 0x000fe20007ffe0ff */
[----:B------:R-:W-:Y:S01]  /*19b90*/  IMAD.MOV R10, RZ, RZ, -R16 ;  /* 0x000000ffff0a7224 */ /* 0x000fe200078e0a10 */
[----:B------:R-:W-:Y:S01]  /*19ba0*/  IADD3 R9, R17, 0x8, RZ ;  /* 0x0000000811097810 */ /* 0x000fe20007ffe0ff */
[----:B------:R-:W-:Y:S01]  /*19bb0*/  IMAD R3, R18, c[0x0][0x3f4], R6 ;  /* 0x0000fd0012037a24 */ /* 0x000fe200078e0206 */
[----:B------:R-:W-:Y:S01]  /*19bc0*/  LEA.HI.X R2, R2, c[0x0][0x454], R7, 0x2, P1 ;  /* 0x0001150002027a11 */ /* 0x000fe200008f1407 */
[----:B------:R-:W-:Y:S01]  /*19bd0*/  IMAD.WIDE.U32 R4, R18, c[0x0][0x3f0], R4 ;  /* 0x0000fc0012047a25 */ /* 0x000fe200078e0004 */
[----:B------:R-:W-:Y:S01]  /*19be0*/  SHF.R.S32.HI R6, RZ, 0x1f, R16 ;  /* 0x0000001fff067819 */ /* 0x000fe20000011410 */
[----:B------:R-:W-:Y:S01]  /*19bf0*/  SHFL.IDX PT, R12, R0, RZ, 0x1c1f ;  /* 0x001c1fff000c7589 */ /* 0x000fe200000e0000 */
[-C--:B------:R-:W-:Y:S01]  /*19c00*/  ISETP.GE.OR P3, PT, R9, R20.reuse, P0 ;  /* 0x000000140900720c */ /* 0x080fe20000766670 */
[----:B------:R-:W-:Y:S01]  /*19c10*/  IMAD R9, R10, c[0x0][0x4e8], R11 ;  /* 0x00013a000a097a24 */ /* 0x000fe200078e020b */
[----:B------:R-:W-:Y:S01]  /*19c20*/  ISETP.GE.OR P2, PT, R17, R20, P0 ;  /* 0x000000141100720c */ /* 0x000fe20000746670 */
[----:B------:R-:W1:Y:S01]  /*19c30*/  SHFL.IDX PT, R13, R2, RZ, 0x1c1f ;  /* 0x001c1fff020d7589 */ /* 0x000e6200000e0000 */
[----:B------:R-:W-:-:S02]  /*19c40*/  IMAD.IADD R3, R5, 0x1, R3 ;  /* 0x0000000105037824 */ /* 0x000fc400078e0203 */
        /* <DEDUP_REMOVED lines=60> */
.L_x_843:
[----:B--234-:R-:W-:Y:S05]  /*1a010*/  BSYNC B0 ;  /* 0x0000000000007941 */ /* 0x01cfea0003800000 */
.L_x_842:
        /* <DEDUP_REMOVED lines=16> */
.L_x_845:
[----:B------:R-:W-:Y:S05]  /*1a120*/  BSYNC B0 ;  /* 0x0000000000007941 */ /* 0x000fea0003800000 */
.L_x_844:
        /* <DEDUP_REMOVED lines=16> */
.L_x_847:
[----:B------:R-:W-:Y:S05]  /*1a230*/  BSYNC B0 ;  /* 0x0000000000007941 */ /* 0x000fea0003800000 */
.L_x_846:
        /* <DEDUP_REMOVED lines=16> */
.L_x_849:
[----:B------:R-:W-:Y:S05]  /*1a340*/  BSYNC B0 ;  /* 0x0000000000007941 */ /* 0x000fea0003800000 */
.L_x_848:
        /* <DEDUP_REMOVED lines=16> */
.L_x_851:
[----:B------:R-:W-:Y:S05]  /*1a450*/  BSYNC B0 ;  /* 0x0000000000007941 */ /* 0x000fea0003800000 */
.L_x_850:
        /* <DEDUP_REMOVED lines=16> */
.L_x_853:
[----:B------:R-:W-:Y:S05]  /*1a560*/  BSYNC B0 ;  /* 0x0000000000007941 */ /* 0x000fea0003800000 */
.L_x_852:
        /* <DEDUP_REMOVED lines=16> */
.L_x_855:
[----:B------:R-:W-:Y:S05]  /*1a670*/  BSYNC B0 ;  /* 0x0000000000007941 */ /* 0x000fea0003800000 */
.L_x_854:
        /* <DEDUP_REMOVED lines=17> */
.L_x_840:
        /* <DEDUP_REMOVED lines=19> */
.L_x_856:
        /* <DEDUP_REMOVED lines=40> */
.L_x_858:
[----:B------:R-:W-:Y:S05]  /*1ab40*/  BSYNC B0 ;  /* 0x0000000000007941 */ /* 0x000fea0003800000 */
.L_x_857:
        /* <DEDUP_REMOVED lines=34> */
[----:B------:R-:W-:Y:S01]  /*1ad70*/  IMAD R0, R0, c[0x0][0x3e4], R6 ;  /* 0x0000f90000007a24 */ /* 0x000fe200078e0206 */
[----:B------:R-:W-:-:S03]  /*1ad80*/  SHF.L.U32 R6, R12, 0x3, RZ ;  /* 0x000000030c067819 */ /* 0x000fc600000006ff */
[----:B------:R-:W-:Y:S01]  /*1ad90*/  IMAD.IADD R3, R3, 0x1, R0 ;  /* 0x0000000103037824 */ /* 0x000fe200078e0200 */
[----:B------:R-:W-:Y:S01]  /*1ada0*/  IADD3 R7, R6, 0x40, RZ ;  /* 0x0000004006077810 */ /* 0x000fe20007ffe0ff */
[----:B------:R-:W-:Y:S02]  /*1adb0*/  IMAD R0, R4, c[0x0][0x3d8], RZ ;  /* 0x0000f60004007a24 */ /* 0x000fe400078e02ff */
[----:B------:R-:W-:-:S04]  /*1adc0*/  IMAD.WIDE.U32 R2, R5, c[0x0][0x3d8], R2 ;  /* 0x0000f60005027a25 */ /* 0x000fc800078e0002 */
[----:B------:R-:W-:Y:S01]  /*1add0*/  IMAD R0, R5, c[0x0][0x3dc], R0 ;  /* 0x0000f70005007a24 */ /* 0x000fe200078e0200 */
[----:B------:R-:W-:-:S04]  /*1ade0*/  LEA R11, P0, R2, c[0x0][0x380], 0x1 ;  /* 0x0000e000020b7a11 */ /* 0x000fc800078008ff */
[----:B------:R-:W-:-:S04]  /*1adf0*/  IADD3 R0, R3, R0, RZ ;  /* 0x0000000003007210 */ /* 0x000fc80007ffe0ff */
        /* <DEDUP_REMOVED lines=14> */
.L_x_860:
[----:B------:R-:W-:Y:S05]  /*1aee0*/  BSYNC B0 ;  /* 0x0000000000007941 */ /* 0x000fea0003800000 */
.L_x_859:
        /* <DEDUP_REMOVED lines=15> */
.L_x_862:
[----:B------:R-:W-:Y:S05]  /*1afe0*/  BSYNC B0 ;  /* 0x0000000000007941 */ /* 0x000fea0003800000 */
.L_x_861:
        /* <DEDUP_REMOVED lines=15> */
.L_x_864:
[----:B------:R-:W-:Y:S05]  /*1b0e0*/  BSYNC B0 ;  /* 0x0000000000007941 */ /* 0x000fea0003800000 */
.L_x_863:
        /* <DEDUP_REMOVED lines=15> */
.L_x_866:
[----:B------:R-:W-:Y:S05]  /*1b1e0*/  BSYNC B0 ;  /* 0x0000000000007941 */ /* 0x000fea0003800000 */
.L_x_865:
        /* <DEDUP_REMOVED lines=15> */
.L_x_868:
[----:B------:R-:W-:Y:S05]  /*1b2e0*/  BSYNC B0 ;  /* 0x0000000000007941 */ /* 0x000fea0003800000 */
.L_x_867:
        /* <DEDUP_REMOVED lines=15> */
.L_x_870:
[----:B------:R-:W-:Y:S05]  /*1b3e0*/  BSYNC B0 ;  /* 0x0000000000007941 */ /* 0x000fea0003800000 */
.L_x_869:
        /* <DEDUP_REMOVED lines=15> */
.L_x_872:
[----:B------:R-:W-:Y:S05]  /*1b4e0*/  BSYNC B0 ;  /* 0x0000000000007941 */ /* 0x000fea0003800000 */
.L_x_871:
        /* <DEDUP_REMOVED lines=16> */
.L_x_873:
        /* <DEDUP_REMOVED lines=9> */
.L_x_1837:


//--------------------- .text._ZN7cutlass13device_kernelIN5flash19enable_sm80_to_sm89INS1_16FlashAttnFwdSm80INS1_25CollectiveMainloopFwdSm80ILi4ELi1ELb0EN4cute5tupleIJNS5_1CILi128EEENS7_ILi48EEES8_EEELi128ENS_10bfloat16_tEfNS_4arch4Sm80ELb0ELb1ELb0ELb0ELb0ELb0ELb1ELb0EEENS1_21CollectiveEpilogueFwdINS6_IJS8_S8_S9_EEENS6_IJNS7_ILi1EEESH_SH_EEESB_SD_Li128ELb0ELb1ELb0ELb0EEENS1_19SingleTileSchedulerILb0ELb0ELb1ELi128EEEEEEEEEvNT_6ParamsE --------------------------
	.section	.text._ZN7cutlass13device_kernelIN5flash19enable_sm80_to_sm89INS1_16FlashAttnFwdSm80INS1_25CollectiveMainloopFwdSm80ILi4ELi1ELb0EN4cute5tupleIJNS5_1CILi128EEENS7_ILi48EEES8_EEELi128ENS_10bfloat16_tEfNS_4arch4Sm80ELb0ELb1ELb0ELb0ELb0ELb0ELb1ELb0EEENS1_21CollectiveEpilogueFwdINS6_IJS8_S8_S9_EEENS6_IJNS7_ILi1EEESH_SH_EEESB_SD_Li128ELb0ELb1ELb0ELb0EEENS1_19SingleTileSchedulerILb0ELb0ELb1ELi128EEEEEEEEEvNT_6ParamsE,"ax",@progbits
	.sectioninfo	@"SHI_REGISTERS=255"
	.align	128
.text._ZN7cutlass13device_kernelIN5flash19enable_sm80_to_sm89INS1_16FlashAttnFwdSm80INS1_25CollectiveMainloopFwdSm80ILi4ELi1ELb0EN4cute5tupleIJNS5_1CILi128EEENS7_ILi48EEES8_EEELi128ENS_10bfloat16_tEfNS_4arch4Sm80ELb0ELb1ELb0ELb0ELb0ELb0ELb1ELb0EEENS1_21CollectiveEpilogueFwdINS6_IJS8_S8_S9_EEENS6_IJNS7_ILi1EEESH_SH_EEESB_SD_Li128ELb0ELb1ELb0ELb0EEENS1_19SingleTileSchedulerILb0ELb0ELb1ELi128EEEEEEEEEvNT_6ParamsE:
        .type           _ZN7cutlass13device_kernelIN5flash19enable_sm80_to_sm89INS1_16FlashAttnFwdSm80INS1_25CollectiveMainloopFwdSm80ILi4ELi1ELb0EN4cute5tupleIJNS5_1CILi128EEENS7_ILi48EEES8_EEELi128ENS_10bfloat16_tEfNS_4arch4Sm80ELb0ELb1ELb0ELb0ELb0ELb0ELb1ELb0EEENS1_21CollectiveEpilogueFwdINS6_IJS8_S8_S9_EEENS6_IJNS7_ILi1EEESH_SH_EEESB_SD_Li128ELb0ELb1ELb0ELb0EEENS1_19SingleTileSchedulerILb0ELb0ELb1ELi128EEEEEEEEEvNT_6ParamsE,@function
        .size           _ZN7cutlass13device_kernelIN5flash19enable_sm80_to_sm89INS1_16FlashAttnFwdSm80INS1_25CollectiveMainloopFwdSm80ILi4ELi1ELb0EN4cute5tupleIJNS5_1CILi128EEENS7_ILi48EEES8_EEELi128ENS_10bfloat16_tEfNS_4arch4Sm80ELb0ELb1ELb0ELb0ELb0ELb0ELb1ELb0EEENS1_21CollectiveEpilogueFwdINS6_IJS8_S8_S9_EEENS6_IJNS7_ILi1EEESH_SH_EEESB_SD_Li128ELb0ELb1ELb0ELb0EEENS1_19SingleTileSchedulerILb0ELb0ELb1ELi128EEEEEEEEEvNT_6ParamsE,(.L_x_1838 - _ZN7cutlass13device_kernelIN5flash19enable_sm80_to_sm89INS1_16FlashAttnFwdSm80INS1_25CollectiveMainloopFwdSm80ILi4ELi1ELb0EN4cute5tupleIJNS5_1CILi128EEENS7_ILi48EEES8_EEELi128ENS_10bfloat16_tEfNS_4arch4Sm80ELb0ELb1ELb0ELb0ELb0ELb0ELb1ELb0EEENS1_21CollectiveEpilogueFwdINS6_IJS8_S8_S9_EEENS6_IJNS7_ILi1EEESH_SH_EEESB_SD_Li128ELb0ELb1ELb0ELb0EEENS1_19SingleTileSchedulerILb0ELb0ELb1ELi128EEEEEEEEEvNT_6ParamsE)
        .other          _ZN7cutlass13device_kernelIN5flash19enable_sm80_to_sm89INS1_16FlashAttnFwdSm80INS1_25CollectiveMainloopFwdSm80ILi4ELi1ELb0EN4cute5tupleIJNS5_1CILi128EEENS7_ILi48EEES8_EEELi128ENS_10bfloat16_tEfNS_4arch4Sm80ELb0ELb1ELb0ELb0ELb0ELb0ELb1ELb0EEENS1_21CollectiveEpilogueFwdINS6_IJS8_S8_S9_EEENS6_IJNS7_ILi1EEESH_SH_EEESB_SD_Li128ELb0ELb1ELb0ELb0EEENS1_19SingleTileSchedulerILb0ELb0ELb1ELi128EEEEEEEEEvNT_6ParamsE,@"STO_CUDA_ENTRY STV_DEFAULT"
_ZN7cutlass13device_kernelIN5flash19enable_sm80_to_sm89INS1_16FlashAttnFwdSm80INS1_25CollectiveMainloopFwdSm80ILi4ELi1ELb0EN4cute5tupleIJNS5_1CILi128EEENS7_ILi48EEES8_EEELi128ENS_10bfloat16_tEfNS_4arch4Sm80ELb0ELb1ELb0ELb0ELb0ELb0ELb1ELb0EEENS1_21CollectiveEpilogueFwdINS6_IJS8_S8_S9_EEENS6_IJNS7_ILi1EEESH_SH_EEESB_SD_Li128ELb0ELb1ELb0ELb0EEENS1_19SingleTileSchedulerILb0ELb0ELb1ELi128EEEEEEEEEvNT_6ParamsE:
[----:B------:R-:W-:-:S03]  /*0000*/  MOV R1, c[0x0][0x28] ;  /* 0x00000a0000017a02 */ /* 0x000fc60000000f00 */
[----:B------:R-:W1:Y:S01]  /*0010*/  S2R R22, SR_CTAID.Z ;  /* 0x0000000000167919 */ /* 0x000e620000002700 */
[----:B------:R-:W-:Y:S02]  /*0020*/  IADD3 R1, R1, -0x80, RZ ;  /* 0xffffff8001017810 */ /* 0x000fe40007ffe0ff */
[----:B-1----:R-:W-:-:S13]  /*0030*/  ISETP.GE.AND P0, PT, R22, RZ, PT ;  /* 0x000000ff1600720c */ /* 0x002fda0003f06270 */
[----:B------:R-:W-:Y:S05]  /*0040*/  @!P0 EXIT ;  /* 0x000000000000894d */ /* 0x000fea0003800000 */
[----:B------:R-:W1:Y:S01]  /*0050*/  S2UR UR17, SR_CTAID.X ;  /* 0x00000000001179c3 */ /* 0x000e620000002500 */
[----:B------:R-:W-:Y:S01]  /*0060*/  ULDC UR6, c[0x0][0x2c4] ;  /* 0x0000b10000067ab9 */ /* 0x000fe20000000800 */
[----:B------:R-:W2:Y:S01]  /*0070*/  S2R R129, SR_TID.X ;  /* 0x0000000000817919 */ /* 0x000ea20000002100 */
[----:B------:R-:W-:Y:S02]  /*0080*/  UISETP.NE.AND UP3, UPT, UR6, 0x1, UPT ;  /* 0x000000010600788c */ /* 0x000fe4000bf65270 */
[----:B------:R-:W-:Y:S02]  /*0090*/  ULDC.64 UR4, c[0x0][0x2c8] ;  /* 0x0000b20000047ab9 */ /* 0x000fe40000000a00 */
[----:B------:R-:W-:Y:S02]  /*00a0*/  UMOV UR8, 0x1 ;  /* 0x0000000100087882 */ /* 0x000fe40000000000 */
[----:B------:R-:W-:Y:S02]  /*00b0*/  ULDC UR7, c[0x0][0x168] ;  /* 0x00005a0000077ab9 */ /* 0x000fe40000000800 */
[----:B------:R-:W-:-:S02]  /*00c0*/  UIADD3 UR7, UR8, -UR7, URZ ;  /* 0x8000000708077290 */ /* 0x000fc4000fffe03f */
[----:B-1----:R-:W-:-:S04]  /*00d0*/  USHF.L.U32 UR17, UR17, 0x7, URZ ;  /* 0x0000000711117899 */ /* 0x002fc8000800063f */
[----:B------:R-:W-:Y:S02]  /*00e0*/  @UP3 UIADD3 UR10, UR17, 0x7f, URZ ;  /* 0x0000007f110a3890 */ /* 0x000fe4000fffe03f */
[----:B------:R-:W-:Y:S02]  /*00f0*/  UIADD3 UR9, UR17, 0x7f, URZ ;  /* 0x0000007f11097890 */ /* 0x000fe4000fffe03f */
[----:B------:R-:W-:-:S04]  /*0100*/  UIMAD.WIDE.U32 UR10, UR10, UR4, URZ ;  /* 0x000000040a0a72a5 */ /* 0x000fc8000f8e003f */
[----:B------:R-:W-:-:S03]  /*0110*/  @UP3 USHF.R.U32.HI UR9, URZ, UR5, UR11 ;  /* 0x000000053f093299 */ /* 0x000fc6000801160b */
[----:B------:R-:W-:Y:S02]  /*0120*/  ULDC.64 UR4, c[0x0][0x328] ;  /* 0x0000ca0000047ab9 */ /* 0x000fe40000000a00 */
[----:B------:R-:W-:-:S03]  /*0130*/  UISETP.LE.AND UP2, UPT, UR8, UR5, UPT ;  /* 0x000000050800728c */ /* 0x000fc6000bf43270 */
[----:B------:R-:W-:Y:S02]  /*0140*/  ULDC UR5, c[0x0][0x1d0] ;  /* 0x0000740000057ab9 */ /* 0x000fe40000000800 */
[----:B------:R-:W-:Y:S01]  /*0150*/  UIADD3 UR5, UR9, UR5, UR7 ;  /* 0x0000000509057290 */ /* 0x000fe2000fffe007 */
[----:B------:R-:W-:-:S03]  /*0160*/  PLOP3.LUT P0, PT, PT, PT, UP2, 0x40, 0x0 ;  /* 0x000000000000781c */ /* 0x000fc60003f0e828 */
[----:B------:R-:W-:-:S06]  /*0170*/  UIADD3 UR4, UR5, UR4, URZ ;  /* 0x0000000405047290 */ /* 0x000fcc000fffe03f */
[----:B------:R-:W-:-:S04]  /*0180*/  MOV R0, UR4 ;  /* 0x0000000400007c02 */ /* 0x000fc80008000f00 */
[----:B------:R-:W-:Y:S05]  /*0190*/  @P0 BRA `(.L_x_874) ;  /* 0x0000013000000947 */ /* 0x000fea0003800000 */
[----:B--2---:R-:W-:Y:S01]  /*01a0*/  ISETP.LT.AND P0, PT, RZ, UR5, PT ;  /* 0x00000005ff007c0c */ /* 0x004fe2000bf01270 */
[----:B------:R-:W-:-:S12]  /*01b0*/  UIADD3 UR7, UR5, -0x1, URZ ;  /* 0xffffffff05077890 */ /* 0x000fd8000fffe03f */
[----:B------:R-:W-:Y:S05]  /*01c0*/  @P0 BRA `(.L_x_875) ;  /* 0x0000008000000947 */ /* 0x000fea0003800000 */
[----:B------:R-:W-:Y:S02]  /*01d0*/  ULDC UR4, c[0x0][0x32c] ;  /* 0x0000cb0000047ab9 */ /* 0x000fe40000000800 */
[----:B------:R-:W-:Y:S02]  /*01e0*/  UISETP.NE.AND UP0, UPT, UR8, UR4, UPT ;  /* 0x000000040800728c */ /* 0x000fe4000bf05270 */
[----:B------:R-:W-:-:S03]  /*01f0*/  UIADD3 UR7, -UR5, URZ, URZ ;  /* 0x0000003f05077290 */ /* 0x000fc6000fffe13f */
[----:B------:R-:W-:Y:S02]  /*0200*/  ULDC.64 UR4, c[0x0][0x330] ;  /* 0x0000cc0000047ab9 */ /* 0x000fe40000000a00 */
[----:B------:R-:W-:-:S04]  /*0210*/  UIMAD.WIDE.U32 UR8, UR7, UR4, URZ ;  /* 0x00000004070872a5 */ /* 0x000fc8000f8e003f */
[----:B------:R-:W-:-:S04]  /*0220*/  @UP0 USHF.R.U32.HI UR7, URZ, UR5, UR9 ;  /* 0x000000053f070299 */ /* 0x000fc80008011609 */
[----:B------:R-:W-:Y:S01]  /*0230*/  ULOP3.LUT UR7, URZ, UR7, URZ, 0x33, !UPT ;  /* 0x000000073f077292 */ /* 0x000fe2000f8e333f */
[----:B------:R-:W-:Y:S05]  /*0240*/  BRA `(.L_x_876) ;  /* 0x0000005000007947 */ /* 0x000fea0003800000 */
.L_x_875:
[----:B------:R-:W-:Y:S02]  /*0250*/  ULDC UR4, c[0x0][0x32c] ;  /* 0x0000cb0000047ab9 */ /* 0x000fe40000000800 */
[----:B------:R-:W-:-:S03]  /*0260*/  UISETP.NE.AND UP0, UPT, UR8, UR4, UPT ;  /* 0x000000040800728c */ /* 0x000fc6000bf05270 */
[----:B------:R-:W-:Y:S02]  /*0270*/  ULDC.64 UR4, c[0x0][0x330] ;  /* 0x0000cc0000047ab9 */ /* 0x000fe40000000a00 */
[----:B------:R-:W-:-:S06]  /*0280*/  UIMAD.WIDE.U32 UR8, UR7, UR4, URZ ;  /* 0x00000004070872a5 */ /* 0x000fcc000f8e003f */
[----:B------:R-:W-:Y:S02]  /*0290*/  @UP0 USHF.R.U32.HI UR7, URZ, UR5, UR9 ;  /* 0x000000053f070299 */ /* 0x000fe40008011609 */
.L_x_876:
[----:B------:R-:W-:Y:S02]  /*02a0*/  ULDC UR4, c[0x0][0x32c] ;  /* 0x0000cb0000047ab9 */ /* 0x000fe40000000800 */
[----:B------:R-:W-:-:S06]  /*02b0*/  UIMAD UR4, UR7, UR4, UR4 ;  /* 0x00000004070472a4 */ /* 0x000fcc000f8e0204 */
[----:B------:R-:W-:-:S03]  /*02c0*/  IMNMX R0, R0, UR4, PT ;  /* 0x0000000400007c17 */ /* 0x000fc6000b800200 */
.L_x_874:
[----:B--2---:R-:W-:Y:S01]  /*02d0*/  UMOV UR7, 0x2f ;  /* 0x0000002f00077882 */ /* 0x004fe20000000000 */
[----:B------:R-:W-:Y:S01]  /*02e0*/  IADD3 R0, R0, 0x2f, RZ ;  /* 0x0000002f00007810 */ /* 0x000fe20007ffe0ff */
[----:B------:R-:W-:Y:S01]  /*02f0*/  ULDC UR16, c[0x0][0x1d0] ;  /* 0x0000740000107ab9 */ /* 0x000fe20000000800 */
[----:B------:R-:W-:Y:S01]  /*0300*/  PLOP3.LUT P0, PT, PT, PT, UP2, 0x40, 0x0 ;  /* 0x000000000000781c */ /* 0x000fe20003f0e828 */
[----:B------:R-:W-:Y:S02]  /*0310*/  UIADD3 UR7, UR7, UR16, URZ ;  /* 0x0000001007077290 */ /* 0x000fe4000fffe03f */
[----:B------:R-:W-:Y:S01]  /*0320*/  ULDC.64 UR4, c[0x0][0x2c8] ;  /* 0x0000b20000047ab9 */ /* 0x000fe20000000a00 */
[----:B------:R-:W-:Y:S01]  /*0330*/  IMAD.HI R0, R0, 0x2aaaaaab, RZ ;  /* 0x2aaaaaab00007827 */ /* 0x000fe200078e02ff */
[----:B------:R-:W-:Y:S02]  /*0340*/  UIMAD.WIDE UR8, UR7, 0x2aaaaaab, URZ ;  /* 0x2aaaaaab070878a5 */ /* 0x000fe4000f8e023f */
[----:B------:R-:W-:-:S02]  /*0350*/  UIMAD.WIDE.U32 UR10, UR17, UR4, URZ ;  /* 0x00000004110a72a5 */ /* 0x000fc4000f8e003f */
[----:B------:R-:W-:Y:S01]  /*0360*/  ULDC UR7, c[0x0][0x168] ;  /* 0x00005a0000077ab9 */ /* 0x000fe20000000800 */
[----:B------:R-:W-:Y:S01]  /*0370*/  SHF.R.U32.HI R2, RZ, 0x1f, R0 ;  /* 0x0000001fff027819 */ /* 0x000fe20000011600 */
[----:B------:R-:W-:Y:S02]  /*0380*/  UIADD3 UR16, UR16, -UR7, URZ ;  /* 0x8000000710107290 */ /* 0x000fe4000fffe03f */
[----:B------:R-:W-:Y:S01]  /*0390*/  USHF.R.U32.HI UR7, URZ, 0x1f, UR9 ;  /* 0x0000001f3f077899 */ /* 0x000fe20008011609 */
[----:B------:R-:W-:Y:S01]  /*03a0*/  LEA.HI.SX32 R0, R0, R2, 0x1d ;  /* 0x0000000200007211 */ /* 0x000fe200078feaff */
[----:B------:R-:W-:Y:S02]  /*03b0*/  UMOV UR4, UR17 ;  /* 0x0000001100047c82 */ /* 0x000fe40008000000 */
[----:B------:R-:W-:Y:S02]  /*03c0*/  @UP3 USHF.R.U32.HI UR4, URZ, UR5, UR11 ;  /* 0x000000053f043299 */ /* 0x000fe4000801160b */
[----:B------:R-:W-:-:S02]  /*03d0*/  ULEA.HI.SX32 UR9, UR9, UR7, 0x1d ;  /* 0x0000000709097291 */ /* 0x000fc4000f8fea3f */
[----:B------:R-:W-:Y:S02]  /*03e0*/  UIADD3 UR4, UR16, UR4, URZ ;  /* 0x0000000410047290 */ /* 0x000fe4000fffe03f */
[----:B------:R-:W-:Y:S02]  /*03f0*/  ULDC UR5, c[0x0][0x324] ;  /* 0x0000c90000057ab9 */ /* 0x000fe40000000800 */
[----:B------:R-:W-:Y:S01]  /*0400*/  UIADD3 UR7, UR4, -UR5, URZ ;  /* 0x8000000504077290 */ /* 0x000fe2000fffe03f */
[----:B------:R-:W-:Y:S01]  /*0410*/  IMNMX R242, R0, UR9, PT ;  /* 0x0000000900f27c17 */ /* 0x000fe2000b800200 */
[----:B------:R-:W-:Y:S05]  /*0420*/  @P0 BRA `(.L_x_877) ;  /* 0x0000015000000947 */ /* 0x000fea0003800000 */
[----:B------:R-:W-:Y:S02]  /*0430*/  UMOV UR8, UR4 ;  /* 0x0000000400087c82 */ /* 0x000fe40008000000 */
[----:B------:R-:W-:-:S06]  /*0440*/  UISETP.GT.AND UP0, UPT, UR8, -0x1, UPT ;  /* 0xffffffff0800788c */ /* 0x000fcc000bf04270 */
[----:B------:R-:W-:-:S13]  /*0450*/  PLOP3.LUT P0, PT, PT, PT, UP0, 0x80, 0x0 ;  /* 0x000000000000781c */ /* 0x000fda0003f0f008 */
[----:B------:R-:W-:Y:S05]  /*0460*/  @P0 BRA `(.L_x_878) ;  /* 0x0000008000000947 */ /* 0x000fea0003800000 */
[----:B------:R-:W-:Y:S02]  /*0470*/  ULDC UR4, c[0x0][0x32c] ;  /* 0x0000cb0000047ab9 */ /* 0x000fe40000000800 */
[----:B------:R-:W-:Y:S02]  /*0480*/  UISETP.NE.AND UP0, UPT, UR4, 0x1, UPT ;  /* 0x000000010400788c */ /* 0x000fe4000bf05270 */
[----:B------:R-:W-:Y:S02]  /*0490*/  ULOP3.LUT UR8, URZ, UR8, URZ, 0x33, !UPT ;  /* 0x000000083f087292 */ /* 0x000fe4000f8e333f */
[----:B------:R-:W-:Y:S02]  /*04a0*/  ULDC.64 UR4, c[0x0][0x330] ;  /* 0x0000cc0000047ab9 */ /* 0x000fe40000000a00 */
[----:B------:R-:W-:-:S05]  /*04b0*/  UIMAD.WIDE.U32 UR10, UR8, UR4, URZ ;  /* 0x00000004080a72a5 */ /* 0x000fca000f8e003f */
[----:B------:R-:W-:-:S04]  /*04c0*/  @UP0 USHF.R.U32.HI UR8, URZ, UR5, UR11 ;  /* 0x000000053f080299 */ /* 0x000fc8000801160b */
[----:B------:R-:W-:Y:S01]  /*04d0*/  ULOP3.LUT UR8, URZ, UR8, URZ, 0x33, !UPT ;  /* 0x000000083f087292 */ /* 0x000fe2000f8e333f */
[----:B------:R-:W-:Y:S05]  /*04e0*/  BRA `(.L_x_879) ;  /* 0x0000005000007947 */ /* 0x000fea0003800000 */
.L_x_878:
[----:B------:R-:W-:Y:S02]  /*04f0*/  ULDC UR4, c[0x0][0x32c] ;  /* 0x0000cb0000047ab9 */ /* 0x000fe40000000800 */
[----:B------:R-:W-:-:S03]  /*0500*/  UISETP.NE.AND UP0, UPT, UR4, 0x1, UPT ;  /* 0x000000010400788c */ /* 0x000fc6000bf05270 */
[----:B------:R-:W-:Y:S02]  /*0510*/  ULDC.64 UR4, c[0x0][0x330] ;  /* 0x0000cc0000047ab9 */ /* 0x000fe40000000a00 */
[----:B------:R-:W-:-:S06]  /*0520*/  UIMAD.WIDE.U32 UR10, UR8, UR4, URZ ;  /* 0x00000004080a72a5 */ /* 0x000fcc000f8e003f */
[----:B------:R-:W-:Y:S02]  /*0530*/  @UP0 USHF.R.U32.HI UR8, URZ, UR5, UR11 ;  /* 0x000000053f080299 */ /* 0x000fe4000801160b */
.L_x_879:
[----:B------:R-:W-:Y:S02]  /*0540*/  ULDC UR4, c[0x0][0x32c] ;  /* 0x0000cb0000047ab9 */ /* 0x000fe40000000800 */
[----:B------:R-:W-:-:S04]  /*0550*/  UIMAD UR4, UR8, UR4, URZ ;  /* 0x00000004080472a4 */ /* 0x000fc8000f8e023f */
[----:B------:R-:W-:-:S04]  /*0560*/  UISETP.LT.AND UP0, UPT, UR7, UR4, UPT ;  /* 0x000000040700728c */ /* 0x000fc8000bf01270 */
[----:B------:R-:W-:-:S04]  /*0570*/  USEL UR7, UR7, UR4, !UP0 ;  /* 0x0000000407077287 */ /* 0x000fc8000c000000 */
.L_x_877:
[----:B------:R-:W-:Y:S01]  /*0580*/  UIMAD.WIDE UR4, UR7, 0x2aaaaaab, URZ ;  /* 0x2aaaaaab070478a5 */ /* 0x000fe2000f8e023f */
[----:B------:R-:W-:Y:S01]  /*0590*/  PLOP3.LUT P4, PT, PT, PT, PT, 0x80, 0x0 ;  /* 0x000000000000781c */ /* 0x000fe20003f8f070 */
[----:B------:R-:W-:Y:S01]  /*05a0*/  ULDC.64 UR14, c[0x0][0x118] ;  /* 0x00004600000e7ab9 */ /* 0x000fe20000000a00 */
[----:B------:R-:W-:Y:S01]  /*05b0*/  CS2R R126, SRZ ;  /* 0x00000000007e7805 */ /* 0x000fe2000001ff00 */
[----:B------:R-:W-:Y:S01]  /*05c0*/  USHF.R.U32.HI UR4, URZ, 0x1f, UR5 ;  /* 0x0000001f3f047899 */ /* 0x000fe20008011605 */
[----:B------:R-:W-:Y:S01]  /*05d0*/  CS2R R124, SRZ ;  /* 0x00000000007c7805 */ /* 0x000fe2000001ff00 */
[----:B------:R-:W-:Y:S01]  /*05e0*/  IMAD.MOV.U32 R23, RZ, RZ, RZ ;  /* 0x000000ffff177224 */ /* 0x000fe200078e00ff */
[----:B------:R-:W-:Y:S01]  /*05f0*/  CS2R R24, SRZ ;  /* 0x0000000000187805 */ /* 0x000fe2000001ff00 */
[----:B------:R-:W-:Y:S01]  /*0600*/  ULEA.HI.SX32 UR4, UR5, UR4, 0x1d ;  /* 0x0000000405047291 */ /* 0x000fe2000f8fea3f */
[----:B------:R-:W-:Y:S01]  /*0610*/  IMAD.MOV.U32 R130, RZ, RZ, RZ ;  /* 0x000000ffff827224 */ /* 0x000fe200078e00ff */
[----:B------:R-:W-:Y:S01]  /*0620*/  MOV R128, RZ ;  /* 0x000000ff00807202 */ /* 0x000fe20000000f00 */
[----:B------:R-:W-:Y:S01]  /*0630*/  CS2R R122, SRZ ;  /* 0x00000000007a7805 */ /* 0x000fe2000001ff00 */
[----:B------:R-:W-:Y:S01]  /*0640*/  UISETP.LT.AND UP0, UPT, URZ, UR4, UPT ;  /* 0x000000043f00728c */ /* 0x000fe2000bf01270 */
[----:B------:R-:W-:Y:S01]  /*0650*/  CS2R R120, SRZ ;  /* 0x0000000000787805 */ /* 0x000fe2000001ff00 */
[----:B------:R-:W-:Y:S01]  /*0660*/  IMAD.MOV.U32 R118, RZ, RZ, RZ ;  /* 0x000000ffff767224 */ /* 0x000fe200078e00ff */
[----:B------:R-:W-:Y:S01]  /*0670*/  CS2R R26, SRZ ;  /* 0x00000000001a7805 */ /* 0x000fe2000001ff00 */
[----:B------:R-:W-:Y:S01]  /*0680*/  USEL UR8, URZ, UR4, !UP0 ;  /* 0x000000043f087287 */ /* 0x000fe2000c000000 */
[----:B------:R-:W-:Y:S01]  /*0690*/  MOV R116, RZ ;  /* 0x000000ff00747202 */ /* 0x000fe20000000f00 */
[----:B------:R-:W-:Y:S01]  /*06a0*/  CS2R R110, SRZ ;  /* 0x00000000006e7805 */ /* 0x000fe2000001ff00 */
[----:B------:R-:W-:Y:S01]  /*06b0*/  CS2R R108, SRZ ;  /* 0x00000000006c7805 */ /* 0x000fe2000001ff00 */
[----:B------:R-:W-:Y:S01]  /*06c0*/  IMAD.MOV.U32 R114, RZ, RZ, RZ ;  /* 0x000000ffff727224 */ /* 0x000fe200078e00ff */
[----:B------:R-:W-:Y:S01]  /*06d0*/  CS2R R28, SRZ ;  /* 0x00000000001c7805 */ /* 0x000fe2000001ff00 */
[----:B------:R-:W-:Y:S01]  /*06e0*/  ISETP.GT.AND P0, PT, R242, UR8, PT ;  /* 0x00000008f2007c0c */ /* 0x000fe2000bf04270 */
        /* <DEDUP_REMOVED lines=23> */
[----:B------:R-:W-:Y:S01]  /*0860*/  CS2R R70, SRZ ;  /* 0x0000000000467805 */ /* 0x000fe2000001ff00 */
[----:B------:R-:W-:Y:S01]  /*0870*/  IMAD.MOV.U32 R68, RZ, RZ, RZ ;  /* 0x000000ffff447224 */ /* 0x000fe200078e00ff */
[----:B------:R-:W-:Y:S01]  /*0880*/  CS2R R62, SRZ ;  /* 0x00000000003e7805 */ /* 0x000fe2000001ff00 */
[----:B------:R-:W-:Y:S01]  /*0890*/  CS2R R60, SRZ ;  /* 0x00000000003c7805 */ /* 0x000fe2000001ff00 */
[----:B------:R-:W-:Y:S01]  /*08a0*/  CS2R R66, SRZ ;  /* 0x0000000000427805 */ /* 0x000fe2000001ff00 */
        /* <DEDUP_REMOVED lines=35> */
[----:B------:R-:W-:Y:S05]  /*0ae0*/  @!P0 BRA `(.L_x_880) ;  /* 0x0001218000008947 */ /* 0x000fea0003800000 */
[----:B------:R-:W-:-:S04]  /*0af0*/  ISETP.NE.U32.AND P6, PT, RZ, c[0x0][0x340], PT ;  /* 0x0000d000ff007a0c */ /* 0x000fc80003fc5070 */
[----:B------:R-:W-:-:S13]  /*0b00*/  ISETP.NE.AND.EX P6, PT, RZ, c[0x0][0x344], PT, P6 ;  /* 0x0000d100ff007a0c */ /* 0x000fda0003fc5360 */
[----:B------:R-:W-:-:S04]  /*0b10*/  @P6 IMAD.MOV.U32 R2, RZ, RZ, 0x4 ;  /* 0x00000004ff026424 */ /* 0x000fc800078e00ff */
[----:B------:R-:W-:-:S05]  /*0b20*/  @P6 IMAD.WIDE R2, R22, R2, c[0x0][0x340] ;  /* 0x0000d00016026625 */ /* 0x000fca00078e0202 */
[----:B------:R1:W2:Y:S01]  /*0b30*/  @P6 LDG.E R20, [R2.64] ;  /* 0x0000000e02146981 */ /* 0x0002a2000c1e1900 */
[----:B------:R-:W-:Y:S01]  /*0b40*/  SHF.R.S32.HI R123, RZ, 0x1f, R129 ;  /* 0x0000001fff7b7819 */ /* 0x000fe20000011481 */
[----:B------:R-:W-:Y:S01]  /*0b50*/  ULDC UR4, c[0x0][0x168] ;  /* 0x00005a0000047ab9 */ /* 0x000fe20000000800 */
[----:B------:R-:W-:Y:S01]  /*0b60*/  PLOP3.LUT P1, PT, PT, PT, UP3, 0x80, 0x0 ;  /* 0x000000000000781c */ /* 0x000fe20003f2f038 */
[----:B------:R-:W3:Y:S01]  /*0b70*/  S2R R40, SR_CTAID.Y ;  /* 0x0000000000287919 */ /* 0x000ee20000002600 */
[----:B------:R-:W-:Y:S01]  /*0b80*/  PLOP3.LUT P0, PT, PT, PT, UP3, 0x80, 0x0 ;  /* 0x000000000000781c */ /* 0x000fe20003f0f038 */
[----:B------:R-:W-:Y:S01]  /*0b90*/  UIMAD UR4, UR6, UR4, URZ ;  /* 0x00000004060472a4 */ /* 0x000fe2000f8e023f */
[----:B------:R-:W-:Y:S01]  /*0ba0*/  SHF.R.S32.HI R21, RZ, 0x1f, R22 ;  /* 0x0000001fff157819 */ /* 0x000fe20000011416 */
[----:B------:R-:W-:Y:S01]  /*0bb0*/  UMOV UR11, 0x5 ;  /* 0x00000005000b7882 */ /* 0x000fe20000000000 */
[----:B------:R-:W-:Y:S01]  /*0bc0*/  IADD3 R35, R242, -0x1, RZ ;  /* 0xfffffffff2237810 */ /* 0x000fe20007ffe0ff */
[----:B------:R-:W-:Y:S01]  /*0bd0*/  ULDC.64 UR6, c[0x0][0x1e0] ;  /* 0x0000780000067ab9 */ /* 0x000fe20000000a00 */
[----:B------:R-:W-:Y:S01]  /*0be0*/  LEA.HI R121, R123, R129, RZ, 0x5 ;  /* 0x000000817b797211 */ /* 0x000fe200078f28ff */
[----:B------:R-:W-:-:S02]  /*0bf0*/  UIMAD.WIDE.U32 UR12, UR6, 0x20, URZ ;  /* 0x00000020060c78a5 */ /* 0x000fc4000f8e003f */
[----:B------:R-:W-:Y:S01]  /*0c00*/  USHF.L.U32 UR9, UR7, 0x5, URZ ;  /* 0x0000000507097899 */ /* 0x000fe2000800063f */
[----:B------:R-:W-:-:S03]  /*0c10*/  SHF.R.S32.HI R120, RZ, 0x5, R121 ;  /* 0x00000005ff787819 */ /* 0x000fc60000011479 */
[----:B------:R-:W-:Y:S01]  /*0c20*/  UIADD3 UR9, UR13, UR9, URZ ;  /* 0x000000090d097290 */ /* 0x000fe2000fffe03f */
[----:B-1----:R-:W-:Y:S02]  /*0c30*/  LEA.HI R2, R123, R129, RZ, 0x3 ;  /* 0x000000817b027211 */ /* 0x002fe400078f18ff */
[----:B---3--:R-:W-:Y:S01]  /*0c40*/  SHF.R.S32.HI R41, RZ, 0x1f, R40 ;  /* 0x0000001fff297819 */ /* 0x008fe20000011428 */
[----:B------:R-:W-:Y:S01]  /*0c50*/  IMAD.WIDE.U32 R6, R40, c[0x0][0x1b8], RZ ;  /* 0x00006e0028067a25 */ /* 0x000fe200078e00ff */
[----:B------:R-:W-:Y:S02]  /*0c60*/  LOP3.LUT R0, R2, 0xfffffff8, RZ, 0xc0, !PT ;  /* 0xfffffff802007812 */ /* 0x000fe400078ec0ff */
[----:B------:R-:W-:Y:S01]  /*0c70*/  SHF.R.S32.HI R28, RZ, 0x3, R2 ;  /* 0x00000003ff1c7819 */ /* 0x000fe20000011402 */
[----:B------:R-:W-:Y:S02]  /*0c80*/  IMAD R2, R41, c[0x0][0x1b8], RZ ;  /* 0x00006e0029027a24 */ /* 0x000fe400078e02ff */
[----:B------:R-:W-:Y:S01]  /*0c90*/  IMAD.IADD R30, R129, 0x1, -R0 ;  /* 0x00000001811e7824 */ /* 0x000fe200078e0a00 */
[----:B------:R-:W-:Y:S01]  /*0ca0*/  IADD3 R13, R28, UR17, RZ ;  /* 0x000000111c0d7c10 */ /* 0x000fe2000fffe0ff */
[----:B------:R-:W-:Y:S01]  /*0cb0*/  IMAD R2, R40, c[0x0][0x1bc], R2 ;  /* 0x00006f0028027a24 */ /* 0x000fe200078e0202 */
[--C-:B------:R-:W-:Y:S01]  /*0cc0*/  SHF.R.S32.HI R31, RZ, 0x1f, R28.reuse ;  /* 0x0000001fff1f7819 */ /* 0x100fe2000001141c */
[----:B------:R-:W-:Y:S01]  /*0cd0*/  IMAD R0, R30, 0x10, R28 ;  /* 0x000000101e007824 */ /* 0x000fe200078e021c */
[----:B------:R-:W-:Y:S01]  /*0ce0*/  IADD3 R15, R13, 0x70, RZ ;  /* 0x000000700d0f7810 */ /* 0x000fe20007ffe0ff */
[----:B------:R-:W-:-:S02]  /*0cf0*/  IMAD.IADD R3, R7, 0x1, R2 ;  /* 0x0000000107037824 */ /* 0x000fc400078e0202 */
[----:B------:R-:W-:Y:S01]  /*0d00*/  IMAD R7, R21, c[0x0][0x1c0], RZ ;  /* 0x0000700015077a24 */ /* 0x000fe200078e02ff */
[----:B------:R-:W-:Y:S01]  /*0d10*/  IADD3 R4, R0, UR17, RZ ;  /* 0x0000001100047c10 */ /* 0x000fe2000fffe0ff */
[----:B------:R-:W-:Y:S02]  /*0d20*/  IMAD.MOV.U32 R2, RZ, RZ, R6 ;  /* 0x000000ffff027224 */ /* 0x000fe400078e0006 */
[----:B------:R-:W-:Y:S02]  /*0d30*/  IMAD R6, R22, c[0x0][0x1c4], R7 ;  /* 0x0000710016067a24 */ /* 0x000fe400078e0207 */
[----:B------:R-:W-:Y:S01]  /*0d40*/  @P1 IMAD.HI.U32 R5, R4, c[0x0][0x2c8], RZ ;  /* 0x0000b20004051a27 */ /* 0x000fe200078e00ff */
[----:B------:R-:W-:-:S03]  /*0d50*/  ISETP.GE.AND P1, PT, R13, UR4, PT ;  /* 0x000000040d007c0c */ /* 0x000fc6000bf26270 */
[----:B------:R-:W-:Y:S01]  /*0d60*/  IMAD.MOV.U32 R0, RZ, RZ, R4 ;  /* 0x000000ffff007224 */ /* 0x000fe200078e0004 */
[----:B------:R-:W-:Y:S01]  /*0d70*/  @P0 SHF.R.U32.HI R0, RZ, c[0x0][0x2cc], R5 ;  /* 0x0000b300ff000a19 */ /* 0x000fe20000011605 */
[----:B------:R-:W-:-:S03]  /*0d80*/  IMAD.WIDE.U32 R2, R22, c[0x0][0x1c0], R2 ;  /* 0x0000700016027a25 */ /* 0x000fc600078e0002 */
[--C-:B------:R-:W-:Y:S01]  /*0d90*/  SHF.R.S32.HI R7, RZ, 0x1f, R0.reuse ;  /* 0x0000001fff077819 */ /* 0x100fe20000011400 */
[----:B------:R-:W-:Y:S02]  /*0da0*/  IMAD.MOV R5, RZ, RZ, -R0 ;  /* 0x000000ffff057224 */ /* 0x000fe400078e0a00 */
[----:B------:R-:W-:Y:S01]  /*0db0*/  IMAD.IADD R3, R3, 0x1, R6 ;  /* 0x0000000103037824 */ /* 0x000fe200078e0206 */
[----:B------:R-:W-:Y:S01]  /*0dc0*/  IADD3 R6, R13, 0x10, RZ ;  /* 0x000000100d067810 */ /* 0x000fe20007ffe0ff */
[----:B------:R-:W-:Y:S02]  /*0dd0*/  IMAD R5, R5, c[0x0][0x2c4], R4 ;  /* 0x0000b10005057a24 */ /* 0x000fe400078e0204 */
[----:B------:R-:W-:Y:S01]  /*0de0*/  IMAD R7, R7, c[0x0][0x1b0], RZ ;  /* 0x00006c0007077a24 */ /* 0x000fe200078e02ff */
[----:B------:R-:W-:Y:S01]  /*0df0*/  ISETP.GE.AND P4, PT, R6, UR4, PT ;  /* 0x0000000406007c0c */ /* 0x000fe2000bf86270 */
[----:B------:R-:W-:Y:S01]  /*0e00*/  IMAD.WIDE.U32 R2, R0, c[0x0][0x1b0], R2 ;  /* 0x00006c0000027a25 */ /* 0x000fe200078e0002 */
[----:B------:R-:W-:-:S03]  /*0e10*/  SHF.R.S32.HI R4, RZ, 0x1f, R5 ;  /* 0x0000001fff047819 */ /* 0x000fc60000011405 */
[----:B------:R-:W-:Y:S01]  /*0e20*/  IMAD R0, R0, c[0x0][0x1b4], R7 ;  /* 0x00006d0000007a24 */ /* 0x000fe200078e0207 */
[----:B------:R-:W-:Y:S01]  /*0e30*/  LEA.HI R7, R123, R129, RZ, 0x6 ;  /* 0x000000817b077211 */ /* 0x000fe200078f30ff */
[----:B------:R-:W-:Y:S02]  /*0e40*/  IMAD R19, R41, c[0x0][0x1e8], RZ ;  /* 0x00007a0029137a24 */ /* 0x000fe400078e02ff */
[----:B------:R-:W-:Y:S02]  /*0e50*/  IMAD.IADD R3, R3, 0x1, R0 ;  /* 0x0000000103037824 */ /* 0x000fe400078e0200 */
[----:B------:R-:W-:Y:S02]  /*0e60*/  IMAD R0, R4, c[0x0][0x1a8], RZ ;  /* 0x00006a0004007a24 */ /* 0x000fe400078e02ff */
[----:B------:R-:W-:-:S04]  /*0e70*/  IMAD.WIDE.U32 R2, R5, c[0x0][0x1a8], R2 ;  /* 0x00006a0005027a25 */ /* 0x000fc800078e0002 */
[----:B------:R-:W-:Y:S01]  /*0e80*/  IMAD R0, R5, c[0x0][0x1ac], R0 ;  /* 0x00006b0005007a24 */ /* 0x000fe200078e0200 */
[----:B------:R-:W-:Y:S01]  /*0e90*/  LEA R17, P0, R2, c[0x0][0x160], 0x1 ;  /* 0x0000580002117a11 */ /* 0x000fe200078008ff */
[----:B------:R-:W-:Y:S02]  /*0ea0*/  IMAD.SHL.U32 R4, R30, 0x8, RZ ;  /* 0x000000081e047824 */ /* 0x000fe400078e00ff */
[----:B------:R-:W-:Y:S02]  /*0eb0*/  IMAD.IADD R0, R3, 0x1, R0 ;  /* 0x0000000103007824 */ /* 0x000fe400078e0200 */
[----:B------:R-:W-:Y:S01]  /*0ec0*/  IMAD.SHL.U32 R3, R28, 0x40, RZ ;  /* 0x000000401c037824 */ /* 0x000fe200078e00ff */
[----:B------:R-:W-:Y:S01]  /*0ed0*/  SHFL.IDX PT, R10, R17, 0x1, 0x181f ;  /* 0x00381f00110a7f89 */ /* 0x000fe200000e0000 */
[----:B------:R-:W-:Y:S01]  /*0ee0*/  IMAD.SHL.U32 R7, R7, 0x8, RZ ;  /* 0x0000000807077824 */ /* 0x000fe200078e00ff */
[----:B------:R-:W-:Y:S01]  /*0ef0*/  LEA.HI.X R16, R2, c[0x0][0x164], R0, 0x1, P0 ;  /* 0x0000590002107a11 */ /* 0x000fe200000f0c00 */
[----:B------:R-:W-:Y:S01]  /*0f00*/  IMAD R19, R40, c[0x0][0x1ec], R19 ;  /* 0x00007b0028137a24 */ /* 0x000fe200078e0213 */
[----:B------:R-:W1:Y:S01]  /*0f10*/  SHFL.IDX PT, R2, R17, RZ, 0x181f ;  /* 0x00181fff11027589 */ /* 0x000e6200000e0000 */
[----:B------:R-:W-:-:S02]  /*0f20*/  LOP3.LUT R0, R3, 0x1c0, RZ, 0xc0, !PT ;  /* 0x000001c003007812 */ /* 0x000fc400078ec0ff */
[----:B------:R-:W-:Y:S01]  /*0f30*/  ISETP.GE.AND P5, PT, R4, c[0x0][0x198], PT ;  /* 0x0000660004007a0c */ /* 0x000fe20003fa6270 */
[----:B------:R-:W3:Y:S01]  /*0f40*/  SHFL.IDX PT, R3, R16, RZ, 0x181f ;  /* 0x00181fff10037589 */ /* 0x000ee200000e0000 */
[----:B------:R-:W-:Y:S02]  /*0f50*/  LOP3.LUT R5, R0, 0x38, R4, 0xf8, !PT ;  /* 0x0000003800057812 */ /* 0x000fe400078ef804 */
[----:B------:R-:W-:Y:S01]  /*0f60*/  SHF.R.U32.HI R0, RZ, 0x3, R0 ;  /* 0x00000003ff007819 */ /* 0x000fe20000011600 */
[----:B------:R-:W4:Y:S03]  /*0f70*/  SHFL.IDX PT, R11, R16, 0x1, 0x181f ;  /* 0x00381f00100b7f89 */ /* 0x000f2600000e0000 */
[----:B------:R-:W-:Y:S02]  /*0f80*/  LOP3.LUT R6, R5, R0, RZ, 0x3c, !PT ;  /* 0x0000000005067212 */ /* 0x000fe400078e3cff */
[----:B------:R-:W-:-:S02]  /*0f90*/  IADD3 R5, R13, 0x20, RZ ;  /* 0x000000200d057810 */ /* 0x000fc40007ffe0ff */
[----:B------:R-:W-:Y:S02]  /*0fa0*/  IADD3 R0, R4, 0x40, RZ ;  /* 0x0000004004007810 */ /* 0x000fe40007ffe0ff */
[----:B------:R-:W-:Y:S02]  /*0fb0*/  ISETP.GE.AND P2, PT, R5, UR4, PT ;  /* 0x0000000405007c0c */ /* 0x000fe4000bf46270 */
[----:B------:R-:W-:Y:S02]  /*0fc0*/  @!P1 SHF.R.S32.HI R5, RZ, 0x1f, R0 ;  /* 0x0000001fff059819 */ /* 0x000fe40000011400 */
[----:B------:R-:W-:Y:S02]  /*0fd0*/  LOP3.LUT R8, R6, 0xfffffe00, R7, 0xf8, !PT ;  /* 0xfffffe0006087812 */ /* 0x000fe400078ef807 */
[----:B------:R-:W-:Y:S02]  /*0fe0*/  @!P1 LEA.HI R7, R5, R0, RZ, 0x3 ;  /* 0x0000000005079211 */ /* 0x000fe400078f18ff */
[----:B------:R-:W-:Y:S01]  /*0ff0*/  SHF.R.S32.HI R5, RZ, 0x1f, R4 ;  /* 0x0000001fff057819 */ /* 0x000fe20000011404 */
[----:B------:R-:W-:Y:S01]  /*1000*/  IMAD.SHL.U32 R243, R8, 0x2, RZ ;  /* 0x0000000208f37824 */ /* 0x000fe200078e00ff */
[----:B------:R-:W-:Y:S01]  /*1010*/  ISETP.GE.AND P3, PT, R0, c[0x0][0x198], PT ;  /* 0x0000660000007a0c */ /* 0x000fe20003f66270 */
[----:B------:R-:W5:Y:S01]  /*1020*/  SHFL.IDX PT, R8, R17, 0x2, 0x181f ;  /* 0x00581f0011087f89 */ /* 0x000f6200000e0000 */
[----:B-1----:R-:W-:-:S02]  /*1030*/  @!P1 LEA R6, P0, R4, R2, 0x1 ;  /* 0x0000000204069211 */ /* 0x002fc400078008ff */
[----:B------:R-:W-:Y:S02]  /*1040*/  @!P1 LOP3.LUT R9, R7, 0xfffffff8, RZ, 0xc0, !PT ;  /* 0xfffffff807099812 */ /* 0x000fe400078ec0ff */
[----:B---3--:R-:W-:Y:S02]  /*1050*/  @!P1 LEA.HI.X R7, R4, R3, R5, 0x1, P0 ;  /* 0x0000000304079211 */ /* 0x008fe400000f0c05 */
[----:B------:R-:W-:Y:S01]  /*1060*/  @!P4 SHF.R.S32.HI R12, RZ, 0x1f, R0 ;  /* 0x0000001fff0cc819 */ /* 0x000fe20000011400 */
[----:B------:R-:W-:Y:S02]  /*1070*/  @!P1 IMAD.WIDE R2, R9, 0x2, R2 ;  /* 0x0000000209029825 */ /* 0x000fe400078e0202 */
[----:B------:R-:W1:Y:S04]  /*1080*/  SHFL.IDX PT, R9, R16, 0x2, 0x181f ;  /* 0x00581f0010097f89 */ /* 0x000e6800000e0000 */
[----:B------:R3:W-:Y:S04]  /*1090*/  @!P1 LDGSTS.E.BYPASS.LTC128B.128 [R243+0x8080], [R6.64], !P5 ;  /* 0x0808000006f39fae */ /* 0x0007e8000e901d4e */
[----:B------:R1:W-:Y:S01]  /*10a0*/  @!P1 LDGSTS.E.BYPASS.LTC128B.128 [R243+0xc080], [R2.64], !P3 ;  /* 0x0c08000002f39fae */ /* 0x0003e2000d901d4e */
[----:B---3--:R-:W-:-:S02]  /*10b0*/  @!P4 LEA.HI R7, R12, R0, RZ, 0x3 ;  /* 0x000000000c07c211 */ /* 0x008fc400078f18ff */
[----:B------:R-:W-:Y:S02]  /*10c0*/  IADD3 R6, R13, 0x30, RZ ;  /* 0x000000300d067810 */ /* 0x000fe40007ffe0ff */
[----:B-1----:R-:W-:Y:S02]  /*10d0*/  @!P4 LEA R2, P0, R4, R10, 0x1 ;  /* 0x0000000a0402c211 */ /* 0x002fe400078008ff */
[----:B------:R-:W-:Y:S02]  /*10e0*/  @!P4 LOP3.LUT R7, R7, 0xfffffff8, RZ, 0xc0, !PT ;  /* 0xfffffff80707c812 */ /* 0x000fe400078ec0ff */
[----:B------:R-:W-:Y:S02]  /*10f0*/  ISETP.GE.AND P1, PT, R6, UR4, PT ;  /* 0x0000000406007c0c */ /* 0x000fe4000bf26270 */
[----:B------:R-:W1:Y:S01]  /*1100*/  SHFL.IDX PT, R6, R17, 0x3, 0x181f ;  /* 0x00781f0011067f89 */ /* 0x000e6200000e0000 */
[----:B----4-:R-:W-:Y:S01]  /*1110*/  @!P4 LEA.HI.X R3, R4, R11, R5, 0x1, P0 ;  /* 0x0000000b0403c211 */ /* 0x010fe200000f0c05 */
[----:B------:R-:W-:Y:S01]  /*1120*/  @!P4 IMAD.WIDE R10, R7, 0x2, R10 ;  /* 0x00000002070ac825 */ /* 0x000fe200078e020a */
[----:B------:R-:W-:Y:S01]  /*1130*/  @!P2 SHF.R.S32.HI R12, RZ, 0x1f, R0 ;  /* 0x0000001fff0ca819 */ /* 0x000fe20000011400 */
[----:B------:R-:W3:Y:S04]  /*1140*/  SHFL.IDX PT, R7, R16, 0x3, 0x181f ;  /* 0x00781f0010077f89 */ /* 0x000ee800000e0000 */
[----:B------:R4:W-:Y:S04]  /*1150*/  @!P4 LDGSTS.E.BYPASS.LTC128B.128 [R243+0x8880], [R2.64], !P5 ;  /* 0x0888000002f3cfae */ /* 0x0009e8000e901d4e */
[----:B------:R1:W-:Y:S01]  /*1160*/  @!P4 LDGSTS.E.BYPASS.LTC128B.128 [R243+0xc880], [R10.64], !P3 ;  /* 0x0c8800000af3cfae */ /* 0x0003e2000d901d4e */
[----:B----4-:R-:W-:-:S02]  /*1170*/  @!P2 LEA.HI R2, R12, R0, RZ, 0x3 ;  /* 0x000000000c02a211 */ /* 0x010fc400078f18ff */
[C---:B------:R-:W-:Y:S02]  /*1180*/  IADD3 R3, R13.reuse, 0x50, RZ ;  /* 0x000000500d037810 */ /* 0x040fe40007ffe0ff */
[----:B-1----:R-:W-:Y:S02]  /*1190*/  IADD3 R11, R13, 0x40, RZ ;  /* 0x000000400d0b7810 */ /* 0x002fe40007ffe0ff */
[----:B-----5:R-:W-:Y:S02]  /*11a0*/  @!P2 LEA R10, P4, R4, R8, 0x1 ;  /* 0x00000008040aa211 */ /* 0x020fe400078808ff */
[----:B------:R-:W-:Y:S02]  /*11b0*/  @!P2 LOP3.LUT R2, R2, 0xfffffff8, RZ, 0xc0, !PT ;  /* 0xfffffff80202a812 */ /* 0x000fe400078ec0ff */
[----:B------:R-:W-:Y:S02]  /*11c0*/  ISETP.GE.AND P0, PT, R11, UR4, PT ;  /* 0x000000040b007c0c */ /* 0x000fe4000bf06270 */
[----:B------:R-:W-:Y:S01]  /*11d0*/  @!P2 LEA.HI.X R11, R4, R9, R5, 0x1, P4 ;  /* 0x00000009040ba211 */ /* 0x000fe200020f0c05 */
[----:B------:R-:W-:Y:S01]  /*11e0*/  @!P2 IMAD.WIDE R8, R2, 0x2, R8 ;  /* 0x000000020208a825 */ /* 0x000fe200078e0208 */
[----:B------:R-:W-:Y:S01]  /*11f0*/  ISETP.GE.AND P4, PT, R3, UR4, PT ;  /* 0x0000000403007c0c */ /* 0x000fe2000bf86270 */
[----:B------:R-:W1:Y:S01]  /*1200*/  SHFL.IDX PT, R2, R17, 0x4, 0x181f ;  /* 0x00981f0011027f89 */ /* 0x000e6200000e0000 */
[----:B------:R-:W-:-:S03]  /*1210*/  @!P1 SHF.R.S32.HI R3, RZ, 0x1f, R0 ;  /* 0x0000001fff039819 */ /* 0x000fc60000011400 */
[----:B------:R4:W-:Y:S04]  /*1220*/  @!P2 LDGSTS.E.BYPASS.LTC128B.128 [R243+0x9080], [R10.64], !P5 ;  /* 0x090800000af3afae */ /* 0x0009e8000e901d4e */
[----:B------:R5:W-:Y:S04]  /*1230*/  @!P2 LDGSTS.E.BYPASS.LTC128B.128 [R243+0xd080], [R8.64], !P3 ;  /* 0x0d08000008f3afae */ /* 0x000be8000d901d4e */
[----:B------:R-:W-:Y:S02]  /*1240*/  @!P4 SHF.R.S32.HI R18, RZ, 0x1f, R0 ;  /* 0x0000001fff12c819 */ /* 0x000fe40000011400 */
[----:B----4-:R-:W-:-:S02]  /*1250*/  @!P1 LEA.HI R10, R3, R0, RZ, 0x3 ;  /* 0x00000000030a9211 */ /* 0x010fc400078f18ff */
[----:B------:R-:W4:Y:S01]  /*1260*/  SHFL.IDX PT, R3, R16, 0x4, 0x181f ;  /* 0x00981f0010037f89 */ /* 0x000f2200000e0000 */
[----:B------:R-:W-:Y:S02]  /*1270*/  IADD3 R11, R13, 0x60, RZ ;  /* 0x000000600d0b7810 */ /* 0x000fe40007ffe0ff */
[----:B-----5:R-:W-:Y:S02]  /*1280*/  @!P1 LEA R8, P2, R4, R6, 0x1 ;  /* 0x0000000604089211 */ /* 0x020fe400078408ff */
[----:B------:R-:W-:Y:S02]  /*1290*/  @!P1 LOP3.LUT R10, R10, 0xfffffff8, RZ, 0xc0, !PT ;  /* 0xfffffff80a0a9812 */ /* 0x000fe400078ec0ff */
[----:B---3--:R-:W-:Y:S02]  /*12a0*/  @!P1 LEA.HI.X R9, R4, R7, R5, 0x1, P2 ;  /* 0x0000000704099211 */ /* 0x008fe400010f0c05 */
[----:B------:R-:W-:Y:S01]  /*12b0*/  ISETP.GE.AND P2, PT, R11, UR4, PT ;  /* 0x000000040b007c0c */ /* 0x000fe2000bf46270 */
[----:B------:R-:W-:Y:S01]  /*12c0*/  @!P1 IMAD.WIDE R6, R10, 0x2, R6 ;  /* 0x000000020a069825 */ /* 0x000fe200078e0206 */
[----:B------:R-:W-:Y:S03]  /*12d0*/  SHFL.IDX PT, R11, R16, 0x5, 0x181f ;  /* 0x00b81f00100b7f89 */ /* 0x000fe600000e0000 */
[----:B------:R-:W-:Y:S01]  /*12e0*/  IMAD R10, R31, c[0x0][0x1e0], RZ ;  /* 0x000078001f0a7a24 */ /* 0x000fe200078e02ff */
[----:B------:R3:W-:Y:S04]  /*12f0*/  @!P1 LDGSTS.E.BYPASS.LTC128B.128 [R243+0x9880], [R8.64], !P5 ;  /* 0x0988000008f39fae */ /* 0x0007e8000e901d4e */
[----:B------:R5:W-:Y:S01]  /*1300*/  @!P1 LDGSTS.E.BYPASS.LTC128B.128 [R243+0xd880], [R6.64], !P3 ;  /* 0x0d88000006f39fae */ /* 0x000be2000d901d4e */
[----:B-1----:R-:W-:-:S04]  /*1310*/  @!P0 LEA R12, P1, R4, R2, 0x1 ;  /* 0x00000002040c8211 */ /* 0x002fc800078208ff */
[--C-:B----4-:R-:W-:Y:S02]  /*1320*/  @!P0 LEA.HI.X R13, R4, R3, R5.reuse, 0x1, P1 ;  /* 0x00000003040d8211 */ /* 0x110fe400008f0c05 */
[----:B------:R-:W-:Y:S01]  /*1330*/  ISETP.GE.AND P1, PT, R15, UR4, PT ;  /* 0x000000040f007c0c */ /* 0x000fe2000bf26270 */
[----:B------:R-:W-:Y:S02]  /*1340*/  ULDC.64 UR4, c[0x0][0x208] ;  /* 0x0000820000047ab9 */ /* 0x000fe40000000a00 */
[----:B------:R1:W-:Y:S01]  /*1350*/  @!P0 LDGSTS.E.BYPASS.LTC128B.128 [R243+0xa080], [R12.64], !P5 ;  /* 0x0a0800000cf38fae */ /* 0x0003e2000e901d4e */
[----:B------:R-:W-:Y:S02]  /*1360*/  USHF.L.U32 UR10, UR4, 0x5, URZ ;  /* 0x00000005040a7899 */ /* 0x000fe4000800063f */
[----:B------:R-:W-:Y:S01]  /*1370*/  USHF.L.U64.HI UR11, UR4, UR11, UR5 ;  /* 0x0000000b040b7299 */ /* 0x000fe20008010205 */
[----:B---3--:R-:W-:-:S04]  /*1380*/  IMAD.WIDE.U32 R8, R28, c[0x0][0x1e0], R4 ;  /* 0x000078001c087a25 */ /* 0x008fc800078e0004 */
[----:B-----5:R-:W-:Y:S01]  /*1390*/  IMAD R7, R28, c[0x0][0x1e4], R10 ;  /* 0x000079001c077a24 */ /* 0x020fe200078e020a */
[----:B------:R-:W-:Y:S01]  /*13a0*/  @!P0 SHF.R.S32.HI R6, RZ, 0x1f, R0 ;  /* 0x0000001fff068819 */ /* 0x000fe20000011400 */
[----:B------:R-:W1:Y:S02]  /*13b0*/  SHFL.IDX PT, R10, R17, 0x5, 0x181f ;  /* 0x00b81f00110a7f89 */ /* 0x000e6400000e0000 */
[----:B------:R-:W-:Y:S01]  /*13c0*/  IMAD.IADD R9, R9, 0x1, R7 ;  /* 0x0000000109097824 */ /* 0x000fe200078e0207 */
[----:B------:R-:W-:Y:S01]  /*13d0*/  @!P0 LEA.HI R6, R6, R0, RZ, 0x3 ;  /* 0x0000000006068211 */ /* 0x000fe200078f18ff */
[----:B------:R-:W-:Y:S02]  /*13e0*/  SHFL.IDX PT, R7, R16, 0x6, 0x181f ;  /* 0x00d81f0010077f89 */ /* 0x000fe400000e0000 */
[----:B------:R-:W-:Y:S01]  /*13f0*/  IMAD.WIDE.U32 R8, R40, c[0x0][0x1e8], R8 ;  /* 0x00007a0028087a25 */ /* 0x000fe200078e0008 */
[----:B------:R-:W-:Y:S02]  /*1400*/  @!P0 LOP3.LUT R14, R6, 0xfffffff8, RZ, 0xc0, !PT ;  /* 0xfffffff8060e8812 */ /* 0x000fe400078ec0ff */
[----:B------:R-:W-:Y:S01]  /*1410*/  SHFL.IDX PT, R6, R17, 0x6, 0x181f ;  /* 0x00d81f0011067f89 */ /* 0x000fe200000e0000 */
[----:B------:R-:W-:Y:S01]  /*1420*/  IMAD.IADD R9, R9, 0x1, R19 ;  /* 0x0000000109097824 */ /* 0x000fe200078e0213 */
[----:B------:R-:W-:Y:S01]  /*1430*/  SHF.R.S32.HI R19, RZ, 0x1f, R35 ;  /* 0x0000001fff137819 */ /* 0x000fe20000011423 */
[----:B------:R-:W-:-:S02]  /*1440*/  @!P0 IMAD.WIDE R14, R14, 0x2, R2 ;  /* 0x000000020e0e8825 */ /* 0x000fc400078e0202 */
[----:B------:R2:W3:Y:S04]  /*1450*/  SHFL.IDX PT, R2, R17, 0x7, 0x181f ;  /* 0x00f81f0011027f89 */ /* 0x0004e800000e0000 */
[----:B------:R4:W-:Y:S04]  /*1460*/  @!P0 LDGSTS.E.BYPASS.LTC128B.128 [R243+0xe080], [R14.64], !P3 ;  /* 0x0e0800000ef38fae */ /* 0x0009e8000d901d4e */
[----:B------:R5:W3:Y:S01]  /*1470*/  SHFL.IDX PT, R3, R16, 0x7, 0x181f ;  /* 0x00f81f0010037f89 */ /* 0x000ae200000e0000 */
[----:B-1----:R-:W-:-:S04]  /*1480*/  @!P4 LEA R12, P0, R4, R10, 0x1 ;  /* 0x0000000a040cc211 */ /* 0x002fc800078008ff */
[----:B------:R-:W-:-:S05]  /*1490*/  @!P4 LEA.HI.X R13, R4, R11, R5, 0x1, P0 ;  /* 0x0000000b040dc211 */ /* 0x000fca00000f0c05 */
[----:B------:R1:W-:Y:S01]  /*14a0*/  @!P4 LDGSTS.E.BYPASS.LTC128B.128 [R243+0xa880], [R12.64], !P5 ;  /* 0x0a8800000cf3cfae */ /* 0x0003e2000e901d4e */
[--C-:B--2---:R-:W-:Y:S01]  /*14b0*/  @P6 SHF.R.S32.HI R17, RZ, 0x1f, R20.reuse ;  /* 0x0000001fff116819 */ /* 0x104fe20000011414 */
[----:B------:R-:W-:Y:S01]  /*14c0*/  @!P6 IMAD.MOV.U32 R17, RZ, RZ, R21 ;  /* 0x000000ffff11e224 */ /* 0x000fe200078e0015 */
[----:B----4-:R-:W-:Y:S01]  /*14d0*/  @!P4 LEA.HI R14, R18, R0, RZ, 0x3 ;  /* 0x00000000120ec211 */ /* 0x010fe200078f18ff */
[----:B-----5:R-:W-:Y:S02]  /*14e0*/  @P6 IMAD.MOV.U32 R16, RZ, RZ, R20 ;  /* 0x000000ffff106224 */ /* 0x020fe400078e0014 */
[----:B------:R-:W-:Y:S01]  /*14f0*/  @!P6 IMAD.MOV.U32 R16, RZ, RZ, R22 ;  /* 0x000000ffff10e224 */ /* 0x000fe200078e0016 */
[----:B------:R-:W-:-:S03]  /*1500*/  @!P4 LOP3.LUT R14, R14, 0xfffffff8, RZ, 0xc0, !PT ;  /* 0xfffffff80e0ec812 */ /* 0x000fc600078ec0ff */
[----:B------:R-:W-:-:S04]  /*1510*/  IMAD.WIDE.U32 R24, R16, c[0x0][0x1f0], R8 ;  /* 0x00007c0010187a25 */ /* 0x000fc800078e0008 */
[----:B------:R-:W-:Y:S01]  /*1520*/  @!P4 IMAD.WIDE R10, R14, 0x2, R10 ;  /* 0x000000020e0ac825 */ /* 0x000fe200078e020a */
[--C-:B------:R-:W-:Y:S01]  /*1530*/  @!P2 SHF.R.S32.HI R14, RZ, 0x1f, R0.reuse ;  /* 0x0000001fff0ea819 */ /* 0x100fe20000011400 */
[----:B------:R-:W-:Y:S01]  /*1540*/  STL.64 [R1+0x40], R24 ;  /* 0x0000401801007387 */ /* 0x000fe20000100a00 */
[----:B-1----:R-:W-:Y:S01]  /*1550*/  @!P1 SHF.R.S32.HI R13, RZ, 0x1f, R0 ;  /* 0x0000001fff0d9819 */ /* 0x002fe20000011400 */
[----:B------:R-:W-:Y:S02]  /*1560*/  IMAD.MOV.U32 R126, RZ, RZ, R24 ;  /* 0x000000ffff7e7224 */ /* 0x000fe400078e0018 */
[----:B------:R1:W-:Y:S01]  /*1570*/  @!P4 LDGSTS.E.BYPASS.LTC128B.128 [R243+0xe880], [R10.64], !P3 ;  /* 0x0e8800000af3cfae */ /* 0x0003e2000d901d4e */
[-C--:B------:R-:W-:Y:S01]  /*1580*/  @!P2 LEA.HI R14, R14, R0.reuse, RZ, 0x3 ;  /* 0x000000000e0ea211 */ /* 0x080fe200078f18ff */
[----:B------:R-:W-:Y:S01]  /*1590*/  IMAD.MOV.U32 R9, RZ, RZ, c[0x0][0x1e4] ;  /* 0x00007900ff097624 */ /* 0x000fe200078e00ff */
[----:B------:R-:W-:Y:S02]  /*15a0*/  @!P1 LEA.HI R13, R13, R0, RZ, 0x3 ;  /* 0x000000000d0d9211 */ /* 0x000fe400078f18ff */
[----:B------:R-:W-:-:S02]  /*15b0*/  @!P2 LOP3.LUT R14, R14, 0xfffffff8, RZ, 0xc0, !PT ;  /* 0xfffffff80e0ea812 */ /* 0x000fc400078ec0ff */
[C---:B---3--:R-:W-:Y:S02]  /*15c0*/  @!P1 LEA R12, P0, R4.reuse, R2, 0x1 ;  /* 0x00000002040c9211 */ /* 0x048fe400078008ff */
[----:B------:R-:W-:Y:S02]  /*15d0*/  @!P1 LOP3.LUT R15, R13, 0xfffffff8, RZ, 0xc0, !PT ;  /* 0xfffffff80d0f9812 */ /* 0x000fe400078ec0ff */
[----:B------:R-:W-:-:S03]  /*15e0*/  @!P1 LEA.HI.X R13, R4, R3, R5, 0x1, P0 ;  /* 0x00000003040d9211 */ /* 0x000fc600000f0c05 */
[----:B------:R-:W-:Y:S01]  /*15f0*/  @!P1 IMAD.WIDE R2, R15, 0x2, R2 ;  /* 0x000000020f029825 */ /* 0x000fe200078e0202 */
[----:B-1----:R-:W-:-:S04]  /*1600*/  @!P2 LEA R10, P4, R4, R6, 0x1 ;  /* 0x00000006040aa211 */ /* 0x002fc800078808ff */
[----:B------:R-:W-:Y:S01]  /*1610*/  @!P2 LEA.HI.X R11, R4, R7, R5, 0x1, P4 ;  /* 0x00000007040ba211 */ /* 0x000fe200020f0c05 */
[----:B------:R-:W-:Y:S01]  /*1620*/  @!P2 IMAD.WIDE R6, R14, 0x2, R6 ;  /* 0x000000020e06a825 */ /* 0x000fe200078e0206 */
[----:B------:R-:W-:-:S03]  /*1630*/  ISETP.GE.AND P4, PT, R4, c[0x0][0x1d4], PT ;  /* 0x0000750004007a0c */ /* 0x000fc60003f86270 */
[----:B------:R1:W-:Y:S04]  /*1640*/  @!P2 LDGSTS.E.BYPASS.LTC128B.128 [R243+0xb080], [R10.64], !P5 ;  /* 0x0b0800000af3afae */ /* 0x0003e8000e901d4e */
[----:B------:R2:W-:Y:S04]  /*1650*/  @!P2 LDGSTS.E.BYPASS.LTC128B.128 [R243+0xf080], [R6.64], !P3 ;  /* 0x0f08000006f3afae */ /* 0x0005e8000d901d4e */
[----:B------:R3:W-:Y:S04]  /*1660*/  @!P1 LDGSTS.E.BYPASS.LTC128B.128 [R243+0xb880], [R12.64], !P5 ;  /* 0x0b8800000cf39fae */ /* 0x0007e8000e901d4e */
[----:B------:R4:W-:Y:S01]  /*1670*/  @!P1 LDGSTS.E.BYPASS.LTC128B.128 [R243+0xf880], [R2.64], !P3 ;  /* 0x0f88000002f39fae */ /* 0x0009e2000d901d4e */
[----:B------:R-:W-:-:S03]  /*1680*/  ISETP.GE.AND P3, PT, R0, c[0x0][0x1d4], PT ;  /* 0x0000750000007a0c */ /* 0x000fc60003f66270 */
[----:B------:R-:W0:Y:S01]  /*1690*/  LDGDEPBAR ;  /* 0x00000000000079af */ /* 0x000e220000000000 */
[----:B-1----:R-:W-:-:S04]  /*16a0*/  IMAD.MOV.U32 R10, RZ, RZ, 0x30 ;  /* 0x00000030ff0a7424 */ /* 0x002fc800078e00ff */
[----:B------:R-:W-:Y:S02]  /*16b0*/  IMAD R32, R242, -0x30, R10 ;  /* 0xffffffd0f2207824 */ /* 0x000fe400078e020a */
[C---:B--2---:R-:W-:Y:S02]  /*16c0*/  IMAD R7, R10.reuse, c[0x0][0x1e4], RZ ;  /* 0x000079000a077a24 */ /* 0x044fe400078e02ff */
[----:B------:R-:W-:Y:S01]  /*16d0*/  IMAD.WIDE.U32 R124, R10, c[0x0][0x1e0], RZ ;  /* 0x000078000a7c7a25 */ /* 0x000fe200078e00ff */
[----:B------:R-:W-:Y:S02]  /*16e0*/  IADD3 R29, R32, c[0x0][0x1d0], -R28 ;  /* 0x00007400201d7a10 */ /* 0x000fe40007ffe81c */
[----:B---3--:R-:W-:Y:S01]  /*16f0*/  LEA.HI R13, R123, R129, RZ, 0x4 ;  /* 0x000000817b0d7211 */ /* 0x008fe200078f20ff */
[----:B------:R-:W-:Y:S01]  /*1700*/  IMAD R6, R17, c[0x0][0x1f0], RZ ;  /* 0x00007c0011067a24 */ /* 0x000fe200078e02ff */
[----:B------:R-:W-:Y:S01]  /*1710*/  ISETP.GE.AND P5, PT, R29, 0x11, PT ;  /* 0x000000111d00780c */ /* 0x000fe20003fa6270 */
[----:B------:R-:W-:Y:S01]  /*1720*/  IMAD.IADD R122, R125, 0x1, R7 ;  /* 0x000000017d7a7824 */ /* 0x000fe200078e0207 */
[----:B------:R-:W-:Y:S01]  /*1730*/  BAR.SYNC.DEFER_BLOCKING 0x0 ;  /* 0x0000000000007b1d */ /* 0x000fe20000010000 */
[----:B------:R-:W-:Y:S01]  /*1740*/  IMAD R6, R16, c[0x0][0x1f4], R6 ;  /* 0x00007d0010067a24 */ /* 0x000fe200078e0206 */
[C---:B------:R-:W-:Y:S01]  /*1750*/  ISETP.GE.AND P6, PT, R29.reuse, 0x1, PT ;  /* 0x000000011d00780c */ /* 0x040fe20003fc6270 */
[----:B----4-:R-:W-:Y:S01]  /*1760*/  IMAD R2, R122, R35, RZ ;  /* 0x000000237a027224 */ /* 0x010fe200078e02ff */
[----:B------:R-:W-:Y:S01]  /*1770*/  ISETP.GE.AND P2, PT, R29, 0x21, PT ;  /* 0x000000211d00780c */ /* 0x000fe20003f46270 */
[----:B------:R-:W-:Y:S01]  /*1780*/  IMAD.IADD R127, R25, 0x1, R6 ;  /* 0x00000001197f7824 */ /* 0x000fe200078e0206 */
[----:B------:R-:W-:Y:S01]  /*1790*/  LOP3.LUT R8, R13, 0xfffffff0, RZ, 0xc0, !PT ;  /* 0xfffffff00d087812 */ /* 0x000fe200078ec0ff */
[-C--:B------:R-:W-:Y:S01]  /*17a0*/  IMAD R6, R19, R124.reuse, R2 ;  /* 0x0000007c13067224 */ /* 0x080fe200078e0202 */
[----:B------:R-:W-:Y:S01]  /*17b0*/  SHF.R.S32.HI R11, RZ, 0x4, R13 ;  /* 0x00000004ff0b7819 */ /* 0x000fe2000001140d */
[----:B------:R-:W-:Y:S01]  /*17c0*/  IMAD.MOV.U32 R12, RZ, RZ, c[0x0][0x1e0] ;  /* 0x00007800ff0c7624 */ /* 0x000fe200078e00ff */
[----:B------:R-:W-:Y:S01]  /*17d0*/  STL.64 [R1+0x30], R126 ;  /* 0x0000307e01007387 */ /* 0x000fe20000100a00 */
[----:B------:R-:W-:Y:S01]  /*17e0*/  IMAD.WIDE.U32 R2, R35, R124, R126 ;  /* 0x0000007c23027225 */ /* 0x000fe200078e007e */
[----:B------:R-:W-:-:S03]  /*17f0*/  LEA.HI R13, R13, R11, RZ, 0x1 ;  /* 0x0000000b0d0d7211 */ /* 0x000fc600078f08ff */
[----:B------:R-:W-:Y:S01]  /*1800*/  IMAD.IADD R3, R3, 0x1, R6 ;  /* 0x0000000103037824 */ /* 0x000fe200078e0206 */
[----:B------:R-:W-:Y:S01]  /*1810*/  @P5 LEA R7, P0, R12, R2, 0x4 ;  /* 0x000000020c075211 */ /* 0x000fe200078020ff */
[----:B------:R-:W-:-:S03]  /*1820*/  IMAD.IADD R0, R129, 0x1, -R8 ;  /* 0x0000000181007824 */ /* 0x000fc600078e0a08 */
[----:B------:R-:W-:Y:S02]  /*1830*/  @P5 LEA.HI.X R12, R12, R3, R9, 0x4, P0 ;  /* 0x000000030c0c5211 */ /* 0x000fe400000f2409 */
[C---:B------:R-:W-:Y:S02]  /*1840*/  @P6 LEA R8, P0, R2.reuse, c[0x0][0x1c8], 0x1 ;  /* 0x0000720002086a11 */ /* 0x040fe400078008ff */
[C---:B------:R-:W-:Y:S02]  /*1850*/  @P5 LEA R6, P1, R7.reuse, c[0x0][0x1c8], 0x1 ;  /* 0x0000720007065a11 */ /* 0x040fe400078208ff */
[C---:B------:R-:W-:Y:S02]  /*1860*/  @P6 LEA.HI.X R9, R2.reuse, c[0x0][0x1cc], R3, 0x1, P0 ;  /* 0x0000730002096a11 */ /* 0x040fe400000f0c03 */
[----:B------:R-:W-:Y:S02]  /*1870*/  @P2 IADD3 R10, P0, R2, UR12, RZ ;  /* 0x0000000c020a2c10 */ /* 0x000fe4000ff1e0ff */
[----:B------:R-:W-:Y:S01]  /*1880*/  @P5 LEA.HI.X R7, R7, c[0x0][0x1cc], R12, 0x1, P1 ;  /* 0x0000730007075a11 */ /* 0x000fe200008f0c0c */
[----:B------:R-:W-:Y:S01]  /*1890*/  @!PT LDS RZ, [RZ] ;  /* 0x00000000fffff984 */ /* 0x000fe20000000800 */
[----:B------:R-:W-:Y:S01]  /*18a0*/  @!PT LDS RZ, [RZ] ;  /* 0x00000000fffff984 */ /* 0x000fe20000000800 */
[----:B------:R-:W-:Y:S01]  /*18b0*/  @!PT LDS RZ, [RZ] ;  /* 0x00000000fffff984 */ /* 0x000fe20000000800 */
[----:B------:R1:W-:Y:S01]  /*18c0*/  @P6 LDGSTS.E.BYPASS.LTC128B.128 [R243+0x5080], [R8.64], !P4 ;  /* 0x0508000008f36fae */ /* 0x0003e2000e101d4e */
[----:B------:R-:W-:-:S02]  /*18d0*/  @P2 IADD3.X R3, R3, UR9, RZ, P0, !PT ;  /* 0x0000000903032c10 */ /* 0x000fc400087fe4ff */
[C---:B------:R-:W-:Y:S01]  /*18e0*/  @P2 LEA R2, P0, R10.reuse, c[0x0][0x1c8], 0x1 ;  /* 0x000072000a022a11 */ /* 0x040fe200078008ff */
[----:B------:R1:W-:Y:S01]  /*18f0*/  @P6 LDGSTS.E.BYPASS.LTC128B.128 [R243+0x6880], [R8.64+0x80], !P3 ;  /* 0x0688008008f36fae */ /* 0x0003e2000d901d4e */
[----:B------:R-:W-:Y:S02]  /*1900*/  SHF.R.S32.HI R14, RZ, 0x1f, R0 ;  /* 0x0000001fff0e7819 */ /* 0x000fe40000011400 */
[----:B------:R-:W-:Y:S01]  /*1910*/  @P2 LEA.HI.X R3, R10, c[0x0][0x1cc], R3, 0x1, P0 ;  /* 0x000073000a032a11 */ /* 0x000fe200000f0c03 */
[----:B------:R2:W-:Y:S01]  /*1920*/  @P5 LDGSTS.E.BYPASS.LTC128B.128 [R243+0x5880], [R6.64], !P4 ;  /* 0x0588000006f35fae */ /* 0x0005e2000e101d4e */
[----:B------:R-:W-:Y:S02]  /*1930*/  LEA.HI R14, R14, R0, RZ, 0x3 ;  /* 0x000000000e0e7211 */ /* 0x000fe400078f18ff */
[----:B------:R-:W-:Y:S01]  /*1940*/  LOP3.LUT R12, R13, 0xfffffffe, RZ, 0xc0, !PT ;  /* 0xfffffffe0d0c7812 */ /* 0x000fe200078ec0ff */
[----:B------:R2:W-:Y:S01]  /*1950*/  @P5 LDGSTS.E.BYPASS.LTC128B.128 [R243+0x7080], [R6.64+0x80], !P3 ;  /* 0x0708008006f35fae */ /* 0x0005e2000d901d4e */
[----:B------:R-:W-:-:S02]  /*1960*/  LOP3.LUT R13, R14, 0xfffffff8, RZ, 0xc0, !PT ;  /* 0xfffffff80e0d7812 */ /* 0x000fc400078ec0ff */
[----:B------:R-:W-:Y:S01]  /*1970*/  LOP3.LUT P0, RZ, R30, 0x2, RZ, 0xc0, !PT ;  /* 0x000000021eff7812 */ /* 0x000fe2000780c0ff */
[----:B------:R3:W-:Y:S01]  /*1980*/  @P2 LDGSTS.E.BYPASS.LTC128B.128 [R243+0x6080], [R2.64], !P4 ;  /* 0x0608000002f32fae */ /* 0x0007e2000e101d4e */
[----:B------:R-:W-:Y:S02]  /*1990*/  IMAD.IADD R12, R11, 0x1, -R12 ;  /* 0x000000010b0c7824 */ /* 0x000fe400078e0a0c */
[----:B------:R-:W-:Y:S01]  /*19a0*/  IMAD.IADD R18, R0, 0x1, -R13 ;  /* 0x0000000100127824 */ /* 0x000fe200078e0a0d */
[----:B------:R3:W-:Y:S01]  /*19b0*/  @P2 LDGSTS.E.BYPASS.LTC128B.128 [R243+0x7880], [R2.64+0x80], !P3 ;  /* 0x0788008002f32fae */ /* 0x0007e2000d901d4e */
[----:B------:R-:W-:-:S03]  /*19c0*/  IMAD.SHL.U32 R0, R30, 0x40, RZ ;  /* 0x000000401e007824 */ /* 0x000fc600078e00ff */
[----:B------:R-:W0:Y:S01]  /*19d0*/  LDGDEPBAR ;  /* 0x00000000000079af */ /* 0x000e220000000000 */
[----:B------:R-:W-:Y:S02]  /*19e0*/  R2P PR, R18, 0x6 ;  /* 0x0000000612007804 */ /* 0x000fe40000000000 */
[----:B------:R-:W-:Y:S02]  /*19f0*/  LOP3.LUT R0, R0, 0x1c0, RZ, 0xc0, !PT ;  /* 0x000001c000007812 */ /* 0x000fe400078ec0ff */
[C---:B------:R-:W-:Y:S02]  /*1a00*/  ISETP.LT.OR P5, PT, R29.reuse, 0x1, P4 ;  /* 0x000000011d00780c */ /* 0x040fe400027a1670 */
[----:B------:R-:W-:Y:S01]  /*1a10*/  ISETP.LT.OR P6, PT, R29, 0x11, P4 ;  /* 0x000000111d00780c */ /* 0x000fe200027c1670 */
[----:B--2---:R-:W-:Y:S02]  /*1a20*/  IMAD.SHL.U32 R6, R28, 0x8, RZ ;  /* 0x000000081c067824 */ /* 0x004fe400078e00ff */
[----:B------:R-:W-:-:S03]  /*1a30*/  IMAD.SHL.U32 R7, R14, 0x40, RZ ;  /* 0x000000400e077824 */ /* 0x000fc600078e00ff */
[----:B------:R-:W-:Y:S02]  /*1a40*/  LOP3.LUT R6, R0, 0x8, R6, 0xf8, !PT ;  /* 0x0000000800067812 */ /* 0x000fe400078ef806 */
[----:B------:R-:W-:Y:S01]  /*1a50*/  SHF.R.U32.HI R0, RZ, 0x3, R0 ;  /* 0x00000003ff007819 */ /* 0x000fe20000011600 */
[----:B---3--:R-:W-:Y:S01]  /*1a60*/  IMAD.SHL.U32 R2, R18, 0x40, RZ ;  /* 0x0000004012027824 */ /* 0x008fe200078e00ff */
[----:B------:R-:W-:-:S04]  /*1a70*/  DEPBAR.LE SB0, 0x1 ;  /* 0x000080400000791a */ /* 0x000fc80000000000 */
[----:B------:R-:W-:-:S04]  /*1a80*/  DEPBAR.LE SB0, 0x0 ;  /* 0x000080000000791a */ /* 0x000fc80000000000 */
[----:B------:R-:W-:Y:S01]  /*1a90*/  IMAD.SHL.U32 R3, R12, 0x8, RZ ;  /* 0x000000080c037824 */ /* 0x000fe200078e00ff */
[----:B------:R-:W-:Y:S02]  /*1aa0*/  LOP3.LUT R2, R2, 0x1c0, RZ, 0xc0, !PT ;  /* 0x000001c002027812 */ /* 0x000fe400078ec0ff */
[----:B------:R-:W-:Y:S02]  /*1ab0*/  LOP3.LUT R34, R7, 0xfffffe00, RZ, 0xc0, !PT ;  /* 0xfffffe0007227812 */ /* 0x000fe400078ec0ff */
[----:B------:R-:W-:Y:S02]  /*1ac0*/  LOP3.LUT R3, R2, 0x8, R3, 0xf8, !PT ;  /* 0x0000000802037812 */ /* 0x000fe400078ef803 */
[----:B------:R-:W-:Y:S02]  /*1ad0*/  SHF.R.U32.HI R2, RZ, 0x3, R2 ;  /* 0x00000003ff027819 */ /* 0x000fe40000011602 */
[----:B------:R-:W-:Y:S01]  /*1ae0*/  LOP3.LUT R0, R6, R0, RZ, 0x3c, !PT ;  /* 0x0000000006007212 */ /* 0x000fe200078e3cff */
[----:B------:R-:W-:Y:S01]  /*1af0*/  IMAD R6, R41, c[0x0][0x210], RZ ;  /* 0x0000840029067a24 */ /* 0x000fe200078e02ff */
[----:B------:R-:W-:Y:S01]  /*1b00*/  LOP3.LUT R33, R3, R2, RZ, 0x3c, !PT ;  /* 0x0000000203217212 */ /* 0x000fe200078e3cff */
[----:B------:R-:W-:-:S02]  /*1b10*/  IMAD R2, R120, 0x400, R34 ;  /* 0x0000040078027824 */ /* 0x000fc400078e0222 */
[----:B------:R-:W-:Y:S02]  /*1b20*/  IMAD R0, R12, 0x200, R0 ;  /* 0x000002000c007824 */ /* 0x000fe400078e0200 */
[----:B------:R-:W-:Y:S02]  /*1b30*/  IMAD.IADD R2, R33, 0x1, R2 ;  /* 0x0000000121027824 */ /* 0x000fe400078e0202 */
[----:B------:R-:W-:Y:S01]  /*1b40*/  IMAD.SHL.U32 R224, R0, 0x2, RZ ;  /* 0x0000000200e07824 */ /* 0x000fe200078e00ff */
[----:B------:R-:W-:Y:S01]  /*1b50*/  BAR.SYNC.DEFER_BLOCKING 0x0 ;  /* 0x0000000000007b1d */ /* 0x000fe20000010000 */
[----:B------:R-:W-:Y:S02]  /*1b60*/  IMAD.SHL.U32 R231, R2, 0x2, RZ ;  /* 0x0000000202e77824 */ /* 0x000fe400078e00ff */
[----:B------:R-:W-:Y:S01]  /*1b70*/  IMAD R0, R31, c[0x0][0x208], RZ ;  /* 0x000082001f007a24 */ /* 0x000fe200078e02ff */
[----:B------:R-:W-:Y:S01]  /*1b80*/  IADD3 R235, R224, 0x50a0, RZ ;  /* 0x000050a0e0eb7810 */ /* 0x000fe20007ffe0ff */
[----:B------:R-:W-:-:S04]  /*1b90*/  IMAD.WIDE.U32 R2, R28, c[0x0][0x208], R4 ;  /* 0x000082001c027a25 */ /* 0x000fc800078e0004 */
[----:B------:R-:W-:Y:S02]  /*1ba0*/  IMAD R0, R28, c[0x0][0x20c], R0 ;  /* 0x000083001c007a24 */ /* 0x000fe400078e0200 */
[----:B------:R-:W-:Y:S02]  /*1bb0*/  IMAD.MOV.U32 R4, RZ, RZ, 0x10 ;  /* 0x00000010ff047424 */ /* 0x000fe400078e00ff */
[----:B------:R-:W-:Y:S01]  /*1bc0*/  IMAD.IADD R5, R3, 0x1, R0 ;  /* 0x0000000103057824 */ /* 0x000fe200078e0200 */
[----:B------:R-:W-:Y:S02]  /*1bd0*/  IADD3 R0, R224, 0x5080, RZ ;  /* 0x00005080e0007810 */ /* 0x000fe40007ffe0ff */
[----:B------:R-:W-:Y:S01]  /*1be0*/  SEL R3, R4, 0xfffffff0, !P1 ;  /* 0xfffffff004037807 */ /* 0x000fe20004800000 */
[----:B------:R-:W-:Y:S01]  /*1bf0*/  IMAD.MOV.U32 R4, RZ, RZ, R2 ;  /* 0x000000ffff047224 */ /* 0x000fe200078e0002 */
[----:B------:R-:W-:Y:S01]  /*1c00*/  @P0 IADD3 R235, R0, -0x20, RZ ;  /* 0xffffffe000eb0810 */ /* 0x000fe20007ffe0ff */
[C---:B------:R-:W-:Y:S01]  /*1c10*/  IMAD R0, R40.reuse, c[0x0][0x214], R6 ;  /* 0x0000850028007a24 */ /* 0x040fe200078e0206 */
[----:B------:R-:W-:Y:S01]  /*1c20*/  ISETP.LT.OR P1, PT, R29, 0x1, P3 ;  /* 0x000000011d00780c */ /* 0x000fe20001f21670 */
[----:B------:R-:W-:Y:S01]  /*1c30*/  IMAD.WIDE.U32 R4, R40, c[0x0][0x210], R4 ;  /* 0x0000840028047a25 */ /* 0x000fe200078e0004 */
[----:B------:R-:W-:Y:S01]  /*1c40*/  IADD3 R241, R235, 0x800, RZ ;  /* 0x00000800ebf17810 */ /* 0x000fe20007ffe0ff */
[----:B------:R-:W-:Y:S02]  /*1c50*/  LDSM.16.M88.4 R20, [R224+0x5080] ;  /* 0x00508000e014783b */ /* 0x000fe40000000200 */
[----:B------:R-:W-:Y:S01]  /*1c60*/  IMAD.IADD R5, R5, 0x1, R0 ;  /* 0x0000000105057824 */ /* 0x000fe200078e0200 */
[----:B------:R-:W-:Y:S01]  /*1c70*/  IADD3 R240, R235, 0x1000, RZ ;  /* 0x00001000ebf07810 */ /* 0x000fe20007ffe0ff */
[----:B------:R-:W-:Y:S01]  /*1c80*/  IMAD R2, R17, c[0x0][0x218], RZ ;  /* 0x0000860011027a24 */ /* 0x000fe200078e02ff */
[----:B------:R-:W2:Y:S01]  /*1c90*/  LDSM.16.M88.4 R12, [R231+0x8080] ;  /* 0x00808000e70c783b */ /* 0x000ea20000000200 */
[----:B------:R-:W-:Y:S01]  /*1ca0*/  IMAD R0, R19, c[0x0][0x208], RZ ;  /* 0x0000820013007a24 */ /* 0x000fe200078e02ff */
[----:B------:R-:W-:Y:S01]  /*1cb0*/  IADD3 R239, R235, 0x1800, RZ ;  /* 0x00001800ebef7810 */ /* 0x000fe20007ffe0ff */
[----:B------:R-:W-:Y:S01]  /*1cc0*/  IMAD R233, R3, 0x2, R231 ;  /* 0x0000000203e97824 */ /* 0x000fe200078e02e7 */
[----:B-1----:R-:W1:Y:S01]  /*1cd0*/  LDSM.16.M88.4 R8, [R231+0xa080] ;  /* 0x00a08000e708783b */ /* 0x002e620000000200 */
[C---:B------:R-:W-:Y:S01]  /*1ce0*/  IMAD R2, R16.reuse, c[0x0][0x21c], R2 ;  /* 0x0000870010027a24 */ /* 0x040fe200078e0202 */
[C---:B------:R-:W-:Y:S01]  /*1cf0*/  IADD3 R238, R235.reuse, 0x2000, RZ ;  /* 0x00002000ebee7810 */ /* 0x040fe20007ffe0ff */
[----:B------:R-:W-:Y:S01]  /*1d00*/  IMAD.WIDE.U32 R78, R16, c[0x0][0x218], R4 ;  /* 0x00008600104e7a25 */ /* 0x000fe200078e0004 */
[----:B------:R-:W3:Y:S01]  /*1d10*/  LDSM.16.M88.4 R24, [R224+0x5880] ;  /* 0x00588000e018783b */ /* 0x000ee20000000200 */
[----:B------:R-:W-:-:S02]  /*1d20*/  IADD3 R237, R235, 0x2800, RZ ;  /* 0x00002800ebed7810 */ /* 0x000fc40007ffe0ff */
[C---:B------:R-:W-:Y:S01]  /*1d30*/  IMAD.WIDE.U32 R6, R35.reuse, c[0x0][0x208], RZ ;  /* 0x0000820023067a25 */ /* 0x040fe200078e00ff */
[----:B------:R-:W4:Y:S03]  /*1d40*/  LDSM.16.M88.4 R36, [R224+0x6080] ;  /* 0x00608000e024783b */ /* 0x000f260000000200 */
[----:B------:R-:W-:Y:S01]  /*1d50*/  IMAD R0, R35, c[0x0][0x20c], R0 ;  /* 0x0000830023007a24 */ /* 0x000fe200078e0200 */
[----:B------:R-:W-:Y:S01]  /*1d60*/  LDSM.16.M88.4 R48, [R235+0x1000] ;  /* 0x00100000eb30783b */ /* 0x000fe20000000200 */
[----:B------:R-:W-:Y:S02]  /*1d70*/  IMAD.IADD R77, R79, 0x1, R2 ;  /* 0x000000014f4d7824 */ /* 0x000fe400078e0202 */
[----:B------:R-:W-:Y:S01]  /*1d80*/  IMAD.IADD R0, R7, 0x1, R0 ;  /* 0x0000000107007824 */ /* 0x000fe200078e0200 */
[----:B------:R-:W-:Y:S01]  /*1d90*/  LDSM.16.M88.4 R52, [R235] ;  /* 0x00000000eb34783b */ /* 0x000fe20000000200 */
[----:B------:R-:W-:-:S02]  /*1da0*/  IMAD.MOV.U32 R76, RZ, RZ, R78 ;  /* 0x000000ffff4c7224 */ /* 0x000fc400078e004e */
[----:B------:R-:W-:Y:S01]  /*1db0*/  IMAD R0, R0, 0x30, RZ ;  /* 0x0000003000007824 */ /* 0x000fe200078e02ff */
[----:B------:R-:W-:Y:S01]  /*1dc0*/  LDSM.16.M88.4 R44, [R235+0x800] ;  /* 0x00080000eb2c783b */ /* 0x000fe20000000200 */
[----:B------:R-:W-:-:S03]  /*1dd0*/  IMAD.WIDE.U32 R6, R6, 0x30, R76 ;  /* 0x0000003006067825 */ /* 0x000fc600078e004c */
[----:B------:R-:W-:Y:S01]  /*1de0*/  LDSM.16.M88.4 R16, [R233+0x8080] ;  /* 0x00808000e910783b */ /* 0x000fe20000000200 */
[----:B------:R-:W-:Y:S01]  /*1df0*/  IMAD.IADD R0, R7, 0x1, R0 ;  /* 0x0000000107007824 */ /* 0x000fe200078e0200 */
[C---:B------:R-:W-:Y:S01]  /*1e00*/  LEA R4, P0, R6.reuse, c[0x0][0x1f8], 0x1 ;  /* 0x00007e0006047a11 */ /* 0x040fe200078008ff */
[----:B------:R-:W-:Y:S01]  /*1e10*/  IMAD.MOV.U32 R2, RZ, RZ, 0x20 ;  /* 0x00000020ff027424 */ /* 0x000fe200078e00ff */
[----:B------:R-:W-:Y:S02]  /*1e20*/  STL.64 [R1+0x48], R78 ;  /* 0x0000484e01007387 */ /* 0x000fe40000100a00 */
[----:B------:R-:W-:Y:S01]  /*1e30*/  LEA.HI.X R5, R6, c[0x0][0x1fc], R0, 0x1, P0 ;  /* 0x00007f0006057a11 */ /* 0x000fe200000f0c00 */
[----:B------:R-:W-:Y:S01]  /*1e40*/  IMAD.U32 R0, RZ, RZ, UR10 ;  /* 0x0000000aff007e24 */ /* 0x000fe2000f8e00ff */
[----:B------:R-:W-:Y:S01]  /*1e50*/  IADD3 R6, P0, R4, UR10, RZ ;  /* 0x0000000a04067c10 */ /* 0x000fe2000ff1e0ff */
[----:B------:R-:W-:Y:S01]  /*1e60*/  STL.64 [R1+0x38], R76 ;  /* 0x0000384c01007387 */ /* 0x000fe20000100a00 */
[----:B------:R-:W-:Y:S01]  /*1e70*/  SEL R2, R2, 0xffffffe0, !P2 ;  /* 0xffffffe002027807 */ /* 0x000fe20005000000 */
[----:B--2---:R-:W-:Y:S01]  /*1e80*/  HMMA.16816.F32.BF16 R72, R12, R20, RZ ;  /* 0x000000140c48723c */ /* 0x004fe200000418ff */
[----:B------:R-:W-:-:S02]  /*1e90*/  IADD3.X R7, R5, UR11, RZ, P0, !PT ;  /* 0x0000000b05077c10 */ /* 0x000fc400087fe4ff */
[----:B------:R-:W-:Y:S01]  /*1ea0*/  LOP3.LUT P0, RZ, R30, 0x4, RZ, 0xc0, !PT ;  /* 0x000000041eff7812 */ /* 0x000fe2000780c0ff */
[C---:B------:R-:W-:Y:S02]  /*1eb0*/  IMAD R232, R2.reuse, 0x2, R231 ;  /* 0x0000000202e87824 */ /* 0x040fe400078e02e7 */
[----:B------:R-:W-:Y:S02]  /*1ec0*/  IMAD R234, R2, 0x2, R233 ;  /* 0x0000000202ea7824 */ /* 0x000fe400078e02e9 */
[----:B-1----:R-:W-:Y:S01]  /*1ed0*/  HMMA.16816.F32.BF16 R60, R8, R20, RZ ;  /* 0x00000014083c723c */ /* 0x002fe200000418ff */
[----:B------:R-:W-:-:S07]  /*1ee0*/  IMAD R236, R3, 0x2, R232 ;  /* 0x0000000203ec7824 */ /* 0x000fce00078e02e8 */
[-C--:B------:R-:W-:Y:S08]  /*1ef0*/  HMMA.16816.F32.BF16 R68, R8, R22.reuse, RZ ;  /* 0x000000160844723c */ /* 0x080ff000000418ff */
[C---:B------:R-:W-:Y:S01]  /*1f00*/  HMMA.16816.F32.BF16 R116, R12.reuse, R22, RZ ;  /* 0x000000160c74723c */ /* 0x040fe200000418ff */
[----:B------:R-:W1:Y:S04]  /*1f10*/  LDSM.16.M88.4 R20, [R233+0xa080] ;  /* 0x00a08000e914783b */ /* 0x000e680000000200 */
[----:B------:R-:W-:Y:S01]  /*1f20*/  @!PT LDS RZ, [RZ] ;  /* 0x00000000fffff984 */ /* 0x000fe20000000800 */
[----:B------:R-:W-:Y:S01]  /*1f30*/  @!PT LDS RZ, [RZ] ;  /* 0x00000000fffff984 */ /* 0x000fe20000000800 */
[----:B------:R-:W-:Y:S01]  /*1f40*/  @!PT LDS RZ, [RZ] ;  /* 0x00000000fffff984 */ /* 0x000fe20000000800 */
[----:B------:R2:W-:Y:S03]  /*1f50*/  LDGSTS.E.BYPASS.LTC128B.128 [R243+0x2080], [R4.64], !P5 ;  /* 0x0208000004f37fae */ /* 0x0005e6000e901d4e */
[----:B---3--:R-:W-:Y:S01]  /*1f60*/  HMMA.16816.F32.BF16 R112, R12, R24, RZ ;  /* 0x000000180c70723c */ /* 0x008fe200000418ff */
[----:B------:R2:W-:Y:S04]  /*1f70*/  LDGSTS.E.BYPASS.LTC128B.128 [R243+0x3880], [R4.64+0x80], !P1 ;  /* 0x0388008004f37fae */ /* 0x0005e8000c901d4e */
[----:B------:R3:W-:Y:S01]  /*1f80*/  LDGSTS.E.BYPASS.LTC128B.128 [R243+0x2880], [R6.64], !P6 ;  /* 0x0288000006f37fae */ /* 0x0007e2000f101d4e */
[----:B------:R-:W-:-:S02]  /*1f90*/  ISETP.LT.OR P6, PT, R29, 0x11, P3 ;  /* 0x000000111d00780c */ /* 0x000fc40001fc1670 */
[C---:B------:R-:W-:Y:S08]  /*1fa0*/  HMMA.16816.F32.BF16 R56, R8.reuse, R24, RZ ;  /* 0x000000180838723c */ /* 0x040ff000000418ff */
[-C--:B------:R-:W-:Y:S08]  /*1fb0*/  HMMA.16816.F32.BF16 R64, R8, R26.reuse, RZ ;  /* 0x0000001a0840723c */ /* 0x080ff000000418ff */
[----:B------:R-:W-:Y:S08]  /*1fc0*/  HMMA.16816.F32.BF16 R108, R12, R26, RZ ;  /* 0x0000001a0c6c723c */ /* 0x000ff000000418ff */
[C---:B----4-:R-:W-:Y:S08]  /*1fd0*/  HMMA.16816.F32.BF16 R24, R8.reuse, R36, RZ ;  /* 0x000000240818723c */ /* 0x050ff000000418ff */
[----:B------:R-:W-:Y:S07]  /*1fe0*/  HMMA.16816.F32.BF16 R40, R8, R38, RZ ;  /* 0x000000260828723c */ /* 0x000fee00000418ff */
[----:B------:R-:W-:Y:S01]  /*1ff0*/  IADD3 R8, P5, P1, R0, 0x80, R4 ;  /* 0x0000008000087810 */ /* 0x000fe200079be004 */
[----:B------:R-:W-:Y:S01]  /*2000*/  IMAD.MOV.U32 R0, RZ, RZ, 0x40 ;  /* 0x00000040ff007424 */ /* 0x000fe200078e00ff */
[----:B--2---:R-:W-:Y:S01]  /*2010*/  IADD3 R4, P2, R6, UR10, RZ ;  /* 0x0000000a06047c10 */ /* 0x004fe2000ff5e0ff */
[----:B------:R-:W-:Y:S01]  /*2020*/  HMMA.16816.F32.BF16 R92, R12, R36, RZ ;  /* 0x000000240c5c723c */ /* 0x000fe200000418ff */
[----:B------:R-:W-:-:S02]  /*2030*/  IADD3.X R9, RZ, UR11, R5, P5, P1 ;  /* 0x0000000bff097c10 */ /* 0x000fc4000afe2405 */
[C---:B------:R-:W-:Y:S02]  /*2040*/  ISETP.LT.OR P5, PT, R29.reuse, 0x21, P4 ;  /* 0x000000211d00780c */ /* 0x040fe400027a1670 */
[----:B------:R-:W-:Y:S01]  /*2050*/  ISETP.LT.OR P1, PT, R29, 0x21, P3 ;  /* 0x000000211d00780c */ /* 0x000fe20001f21670 */
[----:B------:R2:W-:Y:S01]  /*2060*/  LDGSTS.E.BYPASS.LTC128B.128 [R243+0x4080], [R8.64], !P6 ;  /* 0x0408000008f37fae */ /* 0x0005e2000f101d4e */
[----:B------:R-:W-:Y:S01]  /*2070*/  SEL R0, R0, 0xffffffc0, !P0 ;  /* 0xffffffc000007807 */ /* 0x000fe20004000000 */
[----:B------:R-:W-:Y:S01]  /*2080*/  HMMA.16816.F32.BF16 R104, R12, R38, RZ ;  /* 0x000000260c68723c */ /* 0x000fe200000418ff */
[----:B------:R-:W-:Y:S02]  /*2090*/  IADD3.X R5, R7, UR11, RZ, P2, !PT ;  /* 0x0000000b07057c10 */ /* 0x000fe400097fe4ff */
[----:B------:R-:W-:Y:S01]  /*20a0*/  ISETP.GT.AND P0, PT, R35, UR8, PT ;  /* 0x0000000823007c0c */ /* 0x000fe2000bf04270 */
[----:B------:R-:W-:Y:S02]  /*20b0*/  IMAD.IADD R230, R224, 0x1, R0 ;  /* 0x00000001e0e67824 */ /* 0x000fe400078e0200 */
[----:B------:R-:W-:-:S02]  /*20c0*/  IMAD.IADD R229, R0, 0x1, R235 ;  /* 0x0000000100e57824 */ /* 0x000fc400078e02eb */
[----:B------:R3:W-:Y:S01]  /*20d0*/  LDGSTS.E.BYPASS.LTC128B.128 [R243+0x3080], [R4.64], !P5 ;  /* 0x0308000004f37fae */ /* 0x0007e2000e901d4e */
[C---:B-1----:R-:W-:Y:S03]  /*20e0*/  HMMA.16816.F32.BF16 R88, R20.reuse, R48, R24 ;  /* 0x000000301458723c */ /* 0x042fe60000041818 */
[----:B------:R3:W-:Y:S04]  /*20f0*/  LDGSTS.E.BYPASS.LTC128B.128 [R243+0x4880], [R4.64+0x80], !P1 ;  /* 0x0488008004f37fae */ /* 0x0007e8000c901d4e */
[----:B------:R-:W-:Y:S01]  /*2100*/  LDSM.16.M88.4 R28, [R230+0x5080] ;  /* 0x00508000e61c783b */ /* 0x000fe20000000200 */
[C---:B------:R-:W-:Y:S03]  /*2110*/  HMMA.16816.F32.BF16 R100, R20.reuse, R52, R60 ;  /* 0x000000341464723c */ /* 0x040fe6000004183c */
[----:B------:R-:W-:Y:S04]  /*2120*/  LDSM.16.M88.4 R24, [R230+0x5880] ;  /* 0x00588000e618783b */ /* 0x000fe80000000200 */
[----:B------:R-:W-:Y:S01]  /*2130*/  LDSM.16.M88.4 R36, [R230+0x6080] ;  /* 0x00608000e624783b */ /* 0x000fe20000000200 */
[C---:B------:R-:W-:Y:S03]  /*2140*/  HMMA.16816.F32.BF16 R96, R20.reuse, R44, R56 ;  /* 0x0000002c1460723c */ /* 0x040fe60000041838 */
[----:B--2---:R-:W1:Y:S04]  /*2150*/  LDSM.16.M88.4 R8, [R232+0xa080] ;  /* 0x00a08000e808783b */ /* 0x004e680000000200 */
[----:B------:R-:W2:Y:S01]  /*2160*/  LDSM.16.M88.4 R12, [R232+0x8080] ;  /* 0x00808000e80c783b */ /* 0x000ea20000000200 */
[C---:B------:R-:W-:Y:S03]  /*2170*/  HMMA.16816.F32.BF16 R84, R20.reuse, R54, R68 ;  /* 0x000000361454723c */ /* 0x040fe60000041844 */
[----:B------:R-:W-:Y:S04]  /*2180*/  LDSM.16.M88.4 R60, [R229+0x1000] ;  /* 0x00100000e53c783b */ /* 0x000fe80000000200 */
[----:B---3--:R-:W-:Y:S01]  /*2190*/  LDSM.16.M88.4 R4, [R234+0xa080] ;  /* 0x00a08000ea04783b */ /* 0x008fe20000000200 */
[C---:B------:R-:W-:Y:S03]  /*21a0*/  HMMA.16816.F32.BF16 R80, R20.reuse, R46, R64 ;  /* 0x0000002e1450723c */ /* 0x040fe60000041840 */
[----:B------:R-:W-:Y:S04]  /*21b0*/  LDSM.16.M88.4 R64, [R229+0x800] ;  /* 0x00080000e540783b */ /* 0x000fe80000000200 */
[----:B------:R-:W0:Y:S01]  /*21c0*/  LDGDEPBAR ;  /* 0x00000000000079af */ /* 0x000e220000000000 */
[----:B------:R-:W-:Y:S03]  /*21d0*/  HMMA.16816.F32.BF16 R76, R20, R50, R40 ;  /* 0x00000032144c723c */ /* 0x000fe60000041828 */
[----:B------:R-:W3:Y:S04]  /*21e0*/  LDSM.16.M88.4 R40, [R229] ;  /* 0x00000000e528783b */ /* 0x000ee80000000200 */
[----:B------:R-:W4:Y:S01]  /*21f0*/  LDSM.16.M88.4 R20, [R234+0x8080] ;  /* 0x00808000ea14783b */ /* 0x000f220000000200 */
[C---:B------:R-:W-:Y:S08]  /*2200*/  HMMA.16816.F32.BF16 R72, R16.reuse, R52, R72 ;  /* 0x000000341048723c */ /* 0x040ff00000041848 */
[C---:B------:R-:W-:Y:S08]  /*2210*/  HMMA.16816.F32.BF16 R68, R16.reuse, R44, R112 ;  /* 0x0000002c1044723c */ /* 0x040ff00000041870 */
[C---:B------:R-:W-:Y:S08]  /*2220*/  HMMA.16816.F32.BF16 R56, R16.reuse, R48, R92 ;  /* 0x000000301038723c */ /* 0x040ff0000004185c */
[C---:B------:R-:W-:Y:S08]  /*2230*/  HMMA.16816.F32.BF16 R52, R16.reuse, R54, R116 ;  /* 0x000000361034723c */ /* 0x040ff00000041874 */
[C---:B------:R-:W-:Y:S08]  /*2240*/  HMMA.16816.F32.BF16 R44, R16.reuse, R46, R108 ;  /* 0x0000002e102c723c */ /* 0x040ff0000004186c */
[----:B------:R-:W-:Y:S01]  /*2250*/  HMMA.16816.F32.BF16 R48, R16, R50, R104 ;  /* 0x000000321030723c */ /* 0x000fe20000041868 */
[----:B------:R-:W-:Y:S07]  /*2260*/  LDSM.16.M88.4 R16, [R231+0xe080] ;  /* 0x00e08000e710783b */ /* 0x000fee0000000200 */
[C---:B-1----:R-:W-:Y:S08]  /*2270*/  HMMA.16816.F32.BF16 R92, R8.reuse, R28, R100 ;  /* 0x0000001c085c723c */ /* 0x042ff00000041864 */
[C---:B------:R-:W-:Y:S08]  /*2280*/  HMMA.16816.F32.BF16 R96, R8.reuse, R24, R96 ;  /* 0x000000180860723c */ /* 0x040ff00000041860 */
[C---:B------:R-:W-:Y:S08]  /*2290*/  HMMA.16816.F32.BF16 R88, R8.reuse, R36, R88 ;  /* 0x000000240858723c */ /* 0x040ff00000041858 */
[C---:B------:R-:W-:Y:S08]  /*22a0*/  HMMA.16816.F32.BF16 R84, R8.reuse, R30, R84 ;  /* 0x0000001e0854723c */ /* 0x040ff00000041854 */
[C---:B------:R-:W-:Y:S08]  /*22b0*/  HMMA.16816.F32.BF16 R80, R8.reuse, R26, R80 ;  /* 0x0000001a0850723c */ /* 0x040ff00000041850 */
[----:B------:R-:W-:Y:S08]  /*22c0*/  HMMA.16816.F32.BF16 R8, R8, R38, R76 ;  /* 0x000000260808723c */ /* 0x000ff0000004184c */
[C---:B--2---:R-:W-:Y:S08]  /*22d0*/  HMMA.16816.F32.BF16 R72, R12.reuse, R28, R72 ;  /* 0x0000001c0c48723c */ /* 0x044ff00000041848 */
[C---:B------:R-:W-:Y:S01]  /*22e0*/  HMMA.16816.F32.BF16 R52, R12.reuse, R30, R52 ;  /* 0x0000001e0c34723c */ /* 0x040fe20000041834 */
[----:B------:R-:W1:Y:S07]  /*22f0*/  LDSM.16.M88.4 R28, [R224+0x6880] ;  /* 0x00688000e01c783b */ /* 0x000e6e0000000200 */
[C---:B------:R-:W-:Y:S08]  /*2300*/  HMMA.16816.F32.BF16 R112, R12.reuse, R36, R56 ;  /* 0x000000240c70723c */ /* 0x040ff00000041838 */
[C---:B------:R-:W-:Y:S08]  /*2310*/  HMMA.16816.F32.BF16 R108, R12.reuse, R24, R68 ;  /* 0x000000180c6c723c */ /* 0x040ff00000041844 */
[C---:B------:R-:W-:Y:S01]  /*2320*/  HMMA.16816.F32.BF16 R116, R12.reuse, R26, R44 ;  /* 0x0000001a0c74723c */ /* 0x040fe2000004182c */
[----:B------:R-:W2:Y:S07]  /*2330*/  LDSM.16.M88.4 R24, [R224+0x7080] ;  /* 0x00708000e018783b */ /* 0x000eae0000000200 */
[----:B------:R-:W-:Y:S01]  /*2340*/  HMMA.16816.F32.BF16 R56, R12, R38, R48 ;  /* 0x000000260c38723c */ /* 0x000fe20000041830 */
[----:B------:R-:W5:Y:S04]  /*2350*/  LDSM.16.M88.4 R12, [R224+0x7880] ;  /* 0x00788000e00c783b */ /* 0x000f680000000200 */
[----:B------:R-:W-:Y:S03]  /*2360*/  LDSM.16.M88.4 R48, [R235+0x2000] ;  /* 0x00200000eb30783b */ /* 0x000fe60000000200 */
[C---:B---3--:R-:W-:Y:S08]  /*2370*/  HMMA.16816.F32.BF16 R44, R4.reuse, R40, R92 ;  /* 0x00000028042c723c */ /* 0x048ff0000004185c */
[C---:B------:R-:W-:Y:S08]  /*2380*/  HMMA.16816.F32.BF16 R36, R4.reuse, R42, R84 ;  /* 0x0000002a0424723c */ /* 0x040ff00000041854 */
[C---:B------:R-:W-:Y:S08]  /*2390*/  HMMA.16816.F32.BF16 R68, R4.reuse, R64, R96 ;  /* 0x000000400444723c */ /* 0x040ff00000041860 */
[C---:B------:R-:W-:Y:S08]  /*23a0*/  HMMA.16816.F32.BF16 R104, R4.reuse, R60, R88 ;  /* 0x0000003c0468723c */ /* 0x040ff00000041858 */
[C---:B------:R-:W-:Y:S01]  /*23b0*/  HMMA.16816.F32.BF16 R100, R4.reuse, R62, R8 ;  /* 0x0000003e0464723c */ /* 0x040fe20000041808 */
[----:B------:R-:W3:Y:S07]  /*23c0*/  LDSM.16.M88.4 R8, [R231+0xc080] ;  /* 0x00c08000e708783b */ /* 0x000eee0000000200 */
[----:B------:R-:W-:Y:S01]  /*23d0*/  HMMA.16816.F32.BF16 R76, R4, R66, R80 ;  /* 0x00000042044c723c */ /* 0x000fe20000041850 */
[----:B------:R-:W1:Y:S07]  /*23e0*/  LDSM.16.M88.4 R4, [R233+0xe080] ;  /* 0x00e08000e904783b */ /* 0x000e6e0000000200 */
[C---:B----4-:R-:W-:Y:S01]  /*23f0*/  HMMA.16816.F32.BF16 R96, R20.reuse, R40, R72 ;  /* 0x000000281460723c */ /* 0x050fe20000041848 */
[----:B------:R-:W4:Y:S07]  /*2400*/  LDSM.16.M88.4 R72, [R235+0x2800] ;  /* 0x00280000eb48783b */ /* 0x000f2e0000000200 */
[C---:B------:R-:W-:Y:S01]  /*2410*/  HMMA.16816.F32.BF16 R88, R20.reuse, R42, R52 ;  /* 0x0000002a1458723c */ /* 0x040fe20000041834 */
[----:B------:R-:W2:Y:S07]  /*2420*/  LDSM.16.M88.4 R52, [R235+0x1800] ;  /* 0x00180000eb34783b */ /* 0x000eae0000000200 */
[C---:B------:R-:W-:Y:S08]  /*2430*/  HMMA.16816.F32.BF16 R92, R20.reuse, R64, R108 ;  /* 0x00000040145c723c */ /* 0x040ff0000004186c */
[C---:B------:R-:W-:Y:S08]  /*2440*/  HMMA.16816.F32.BF16 R108, R20.reuse, R66, R116 ;  /* 0x00000042146c723c */ /* 0x040ff00000041874 */
[C---:B------:R-:W-:Y:S08]  /*2450*/  HMMA.16816.F32.BF16 R112, R20.reuse, R60, R112 ;  /* 0x0000003c1470723c */ /* 0x040ff00000041870 */
[----:B------:R-:W-:Y:S01]  /*2460*/  HMMA.16816.F32.BF16 R84, R20, R62, R56 ;  /* 0x0000003e1454723c */ /* 0x000fe20000041838 */
[----:B------:R-:W3:Y:S07]  /*2470*/  LDSM.16.M88.4 R20, [R233+0xc080] ;  /* 0x00c08000e914783b */ /* 0x000eee0000000200 */
[C---:B-1----:R-:W-:Y:S08]  /*2480*/  HMMA.16816.F32.BF16 R80, R16.reuse, R28, R44 ;  /* 0x0000001c1050723c */ /* 0x042ff0000004182c */
[C---:B------:R-:W-:Y:S08]  /*2490*/  HMMA.16816.F32.BF16 R56, R16.reuse, R30, R36 ;  /* 0x0000001e1038723c */ /* 0x040ff00000041824 */
[C---:B--2---:R-:W-:Y:S08]  /*24a0*/  HMMA.16816.F32.BF16 R44, R16.reuse, R24, R68 ;  /* 0x00000018102c723c */ /* 0x044ff00000041844 */
[C---:B-----5:R-:W-:Y:S08]  /*24b0*/  HMMA.16816.F32.BF16 R36, R16.reuse, R12, R104 ;  /* 0x0000000c1024723c */ /* 0x060ff00000041868 */
[C---:B------:R-:W-:Y:S08]  /*24c0*/  HMMA.16816.F32.BF16 R40, R16.reuse, R26, R76 ;  /* 0x0000001a1028723c */ /* 0x040ff0000004184c */
[----:B------:R-:W-:Y:S01]  /*24d0*/  HMMA.16816.F32.BF16 R64, R16, R14, R100 ;  /* 0x0000000e1040723c */ /* 0x000fe20000041864 */
[----:B------:R-:W-:Y:S07]  /*24e0*/  LDSM.16.M88.4 R16, [R232+0xe080] ;  /* 0x00e08000e810783b */ /* 0x000fee0000000200 */
[C---:B---3--:R-:W-:Y:S08]  /*24f0*/  HMMA.16816.F32.BF16 R76, R8.reuse, R28, R96 ;  /* 0x0000001c084c723c */ /* 0x048ff00000041860 */
[C---:B------:R-:W-:Y:S08]  /*2500*/  HMMA.16816.F32.BF16 R68, R8.reuse, R30, R88 ;  /* 0x0000001e0844723c */ /* 0x040ff00000041858 */
[C---:B------:R-:W-:Y:S08]  /*2510*/  HMMA.16816.F32.BF16 R60, R8.reuse, R24, R92 ;  /* 0x00000018083c723c */ /* 0x040ff0000004185c */
[C---:B------:R-:W-:Y:S08]  /*2520*/  HMMA.16816.F32.BF16 R28, R8.reuse, R26, R108 ;  /* 0x0000001a081c723c */ /* 0x040ff0000004186c */
[C---:B------:R-:W-:Y:S08]  /*2530*/  HMMA.16816.F32.BF16 R24, R8.reuse, R12, R112 ;  /* 0x0000000c0818723c */ /* 0x040ff00000041870 */
[----:B------:R-:W-:Y:S01]  /*2540*/  HMMA.16816.F32.BF16 R84, R8, R14, R84 ;  /* 0x0000000e0854723c */ /* 0x000fe20000041854 */
[----:B------:R-:W-:Y:S04]  /*2550*/  LDSM.16.M88.4 R12, [R232+0xc080] ;  /* 0x00c08000e80c783b */ /* 0x000fe80000000200 */
[----:B------:R-:W-:Y:S03]  /*2560*/  LDSM.16.M88.4 R8, [R234+0xc080] ;  /* 0x00c08000ea08783b */ /* 0x000fe60000000200 */
[C---:B------:R-:W-:Y:S01]  /*2570*/  HMMA.16816.F32.BF16 R112, R4.reuse, R48, R44 ;  /* 0x000000300470723c */ /* 0x040fe2000004182c */
[----:B------:R-:W1:Y:S07]  /*2580*/  LDSM.16.M88.4 R44, [R230+0x6880] ;  /* 0x00688000e62c783b */ /* 0x000e6e0000000200 */
[C---:B----4-:R-:W-:Y:S01]  /*2590*/  HMMA.16816.F32.BF16 R104, R4.reuse, R72, R36 ;  /* 0x000000480468723c */ /* 0x050fe20000041824 */
[----:B------:R-:W2:Y:S07]  /*25a0*/  LDSM.16.M88.4 R36, [R230+0x7880] ;  /* 0x00788000e624783b */ /* 0x000eae0000000200 */
[C---:B------:R-:W-:Y:S01]  /*25b0*/  HMMA.16816.F32.BF16 R108, R4.reuse, R50, R40 ;  /* 0x00000032046c723c */ /* 0x040fe20000041828 */
[----:B------:R-:W3:Y:S07]  /*25c0*/  LDSM.16.M88.4 R40, [R230+0x7080] ;  /* 0x00708000e628783b */ /* 0x000eee0000000200 */
[C---:B------:R-:W-:Y:S08]  /*25d0*/  HMMA.16816.F32.BF16 R116, R4.reuse, R52, R80 ;  /* 0x000000340474723c */ /* 0x040ff00000041850 */
[C---:B------:R-:W-:Y:S08]  /*25e0*/  HMMA.16816.F32.BF16 R80, R4.reuse, R54, R56 ;  /* 0x000000360450723c */ /* 0x040ff00000041838 */
[----:B------:R-:W-:Y:S01]  /*25f0*/  HMMA.16816.F32.BF16 R56, R4, R74, R64 ;  /* 0x0000004a0438723c */ /* 0x000fe20000041840 */
[----:B------:R-:W-:Y:S07]  /*2600*/  LDSM.16.M88.4 R4, [R236+0xe080] ;  /* 0x00e08000ec04783b */ /* 0x000fee0000000200 */
[C---:B------:R-:W-:Y:S08]  /*2610*/  HMMA.16816.F32.BF16 R100, R20.reuse, R52, R76 ;  /* 0x000000341464723c */ /* 0x040ff0000004184c */
[C---:B------:R-:W-:Y:S08]  /*2620*/  HMMA.16816.F32.BF16 R96, R20.reuse, R54, R68 ;  /* 0x000000361460723c */ /* 0x040ff00000041844 */
[C---:B------:R-:W-:Y:S08]  /*2630*/  HMMA.16816.F32.BF16 R92, R20.reuse, R48, R60 ;  /* 0x00000030145c723c */ /* 0x040ff0000004183c */
[C---:B------:R-:W-:Y:S01]  /*2640*/  HMMA.16816.F32.BF16 R88, R20.reuse, R50, R28 ;  /* 0x000000321458723c */ /* 0x040fe2000004181c */
[----:B------:R-:W-:Y:S07]  /*2650*/  LDSM.16.M88.4 R28, [R229+0x1800] ;  /* 0x00180000e51c783b */ /* 0x000fee0000000200 */
[C---:B------:R-:W-:Y:S01]  /*2660*/  HMMA.16816.F32.BF16 R64, R20.reuse, R72, R24 ;  /* 0x000000481440723c */ /* 0x040fe20000041818 */
[----:B------:R-:W-:Y:S07]  /*2670*/  LDSM.16.M88.4 R24, [R229+0x2000] ;  /* 0x00200000e518783b */ /* 0x000fee0000000200 */
[----:B------:R-:W-:Y:S01]  /*2680*/  HMMA.16816.F32.BF16 R60, R20, R74, R84 ;  /* 0x0000004a143c723c */ /* 0x000fe20000041854 */
[----:B------:R-:W4:Y:S01]  /*2690*/  LDSM.16.M88.4 R20, [R229+0x2800] ;  /* 0x00280000e514783b */ /* 0x000f220000000200 */
[----:B------:R-:W-:-:S06]  /*26a0*/  DEPBAR.LE SB0, 0x0 ;  /* 0x000080000000791a */ /* 0x000fcc0000000000 */
[C---:B-1----:R-:W-:Y:S08]  /*26b0*/  HMMA.16816.F32.BF16 R84, R16.reuse, R44, R116 ;  /* 0x0000002c1054723c */ /* 0x042ff00000041874 */
[C---:B------:R-:W-:Y:S08]  /*26c0*/  HMMA.16816.F32.BF16 R80, R16.reuse, R46, R80 ;  /* 0x0000002e1050723c */ /* 0x040ff00000041850 */
[----:B--2---:R-:W-:Y:S08]  /*26d0*/  HMMA.16816.F32.BF16 R56, R16, R38, R56 ;  /* 0x000000261038723c */ /* 0x004ff00000041838 */
[C---:B------:R-:W-:Y:S08]  /*26e0*/  HMMA.16816.F32.BF16 R52, R12.reuse, R44, R100 ;  /* 0x0000002c0c34723c */ /* 0x040ff00000041864 */
[----:B------:R-:W-:Y:S08]  /*26f0*/  HMMA.16816.F32.BF16 R48, R12, R46, R96 ;  /* 0x0000002e0c30723c */ /* 0x000ff00000041860 */
[C---:B---3--:R-:W-:Y:S08]  /*2700*/  HMMA.16816.F32.BF16 R76, R16.reuse, R40, R112 ;  /* 0x00000028104c723c */ /* 0x048ff00000041870 */
[C---:B------:R-:W-:Y:S08]  /*2710*/  HMMA.16816.F32.BF16 R72, R16.reuse, R42, R108 ;  /* 0x0000002a1048723c */ /* 0x040ff0000004186c */
[----:B------:R-:W-:Y:S08]  /*2720*/  HMMA.16816.F32.BF16 R68, R16, R36, R104 ;  /* 0x000000241044723c */ /* 0x000ff00000041868 */
[C---:B------:R-:W-:Y:S08]  /*2730*/  HMMA.16816.F32.BF16 R44, R12.reuse, R40, R92 ;  /* 0x000000280c2c723c */ /* 0x040ff0000004185c */
[C---:B------:R-:W-:Y:S08]  /*2740*/  HMMA.16816.F32.BF16 R40, R12.reuse, R42, R88 ;  /* 0x0000002a0c28723c */ /* 0x040ff00000041858 */
[C---:B------:R-:W-:Y:S08]  /*2750*/  HMMA.16816.F32.BF16 R16, R12.reuse, R36, R64 ;  /* 0x000000240c10723c */ /* 0x040ff00000041840 */
[----:B------:R-:W-:Y:S08]  /*2760*/  HMMA.16816.F32.BF16 R12, R12, R38, R60 ;  /* 0x000000260c0c723c */ /* 0x000ff0000004183c */
[----:B----4-:R-:W-:Y:S08]  /*2770*/  HMMA.16816.F32.BF16 R160, R4, R22, R56 ;  /* 0x0000001604a0723c */ /* 0x010ff00000041838 */
        /* <DEDUP_REMOVED lines=8> */
[-C--:B------:R-:W-:Y:S08]  /*2800*/  HMMA.16816.F32.BF16 R68, R4, R20.reuse, R68 ;  /* 0x000000140444723c */ /* 0x080ff00000041844 */
        /* <DEDUP_REMOVED lines=13> */
[----:B------:R-:W-:Y:S01]  /*28e0*/  IMAD.IADD R0, R9, 0x1, R0 ;  /* 0x0000000109007824 */ /* 0x000fe200078e0200 */
[----:B------:R-:W-:Y:S02]  /*28f0*/  IADD3 R6, P5, R4, UR4, RZ ;  /* 0x0000000404067c10 */ /* 0x000fe4000ffbe0ff */
[----:B------:R-:W-:Y:S02]  /*2900*/  IADD3 R10, P2, P1, R7, 0x80, R4 ;  /* 0x00000080070a7810 */ /* 0x000fe4000795e004 */
[----:B------:R-:W-:Y:S02]  /*2910*/  LEA.HI.X R5, R8, c[0x0][0x1cc], R0, 0x1, P0 ;  /* 0x0000730008057a11 */ /* 0x000fe400000f0c00 */
[----:B------:R-:W-:-:S02]  /*2920*/  IADD3 R8, P0, R6, UR4, RZ ;  /* 0x0000000406087c10 */ /* 0x000fc4000ff1e0ff */
[----:B------:R-:W-:Y:S01]  /*2930*/  IADD3.X R7, R5, UR6, RZ, P5, !PT ;  /* 0x0000000605077c10 */ /* 0x000fe2000affe4ff */
[----:B------:R-:W-:Y:S01]  /*2940*/  @!PT LDS RZ, [RZ] ;  /* 0x00000000fffff984 */ /* 0x000fe20000000800 */
[----:B------:R-:W-:Y:S01]  /*2950*/  @!PT LDS RZ, [RZ] ;  /* 0x00000000fffff984 */ /* 0x000fe20000000800 */
[----:B------:R-:W-:Y:S01]  /*2960*/  @!PT LDS RZ, [RZ] ;  /* 0x00000000fffff984 */ /* 0x000fe20000000800 */
[----:B------:R1:W-:Y:S01]  /*2970*/  LDGSTS.E.BYPASS.LTC128B.128 [R243+0x5080], [R4.64], !P4 ;  /* 0x0508000004f37fae */ /* 0x0003e2000e101d4e */
[----:B------:R-:W-:Y:S02]  /*2980*/  IADD3.X R11, RZ, UR6, R5, P2, P1 ;  /* 0x00000006ff0b7c10 */ /* 0x000fe400097e2405 */
[----:B------:R-:W-:Y:S01]  /*2990*/  IADD3.X R9, R7, UR6, RZ, P0, !PT ;  /* 0x0000000607097c10 */ /* 0x000fe200087fe4ff */
[----:B------:R1:W-:Y:S04]  /*29a0*/  LDGSTS.E.BYPASS.LTC128B.128 [R243+0x6880], [R4.64+0x80], !P3 ;  /* 0x0688008004f37fae */ /* 0x0003e8000d901d4e */
[----:B------:R1:W-:Y:S04]  /*29b0*/  LDGSTS.E.BYPASS.LTC128B.128 [R243+0x5880], [R6.64], !P4 ;  /* 0x0588000006f37fae */ /* 0x0003e8000e101d4e */
[----:B------:R1:W-:Y:S04]  /*29c0*/  LDGSTS.E.BYPASS.LTC128B.128 [R243+0x7080], [R10.64], !P3 ;  /* 0x070800000af37fae */ /* 0x0003e8000d901d4e */
[----:B------:R1:W-:Y:S04]  /*29d0*/  LDGSTS.E.BYPASS.LTC128B.128 [R243+0x6080], [R8.64], !P4 ;  /* 0x0608000008f37fae */ /* 0x0003e8000e101d4e */
[----:B------:R1:W-:Y:S02]  /*29e0*/  LDGSTS.E.BYPASS.LTC128B.128 [R243+0x7880], [R8.64+0x80], !P3 ;  /* 0x0788008008f37fae */ /* 0x0003e4000d901d4e */
.L_x_881:
[----:B------:R-:W-:Y:S01]  /*29f0*/  LOP3.LUT R0, R121, 0xffffffe0, RZ, 0xc0, !PT ;  /* 0xffffffe079007812 */ /* 0x000fe200078ec0ff */
[----:B------:R-:W-:Y:S01]  /*2a00*/  ULDC UR6, c[0x0][0x324] ;  /* 0x0000c90000067ab9 */ /* 0x000fe20000000800 */
[----:B-1----:R-:W-:Y:S01]  /*2a10*/  LEA.HI R5, R123, R129, RZ, 0x2 ;  /* 0x000000817b057211 */ /* 0x002fe200078f10ff */
        /* <DEDUP_REMOVED lines=12> */
[----:B------:R-:W-:Y:S02]  /*2ae0*/  LEA.HI.SX32 R6, R7, UR17, 0x1e ;  /* 0x0000001107067c11 */ /* 0x000fe4000f8ff2ff */
[----:B------:R-:W-:Y:S01]  /*2af0*/  PLOP3.LUT P1, PT, PT, PT, UP3, 0x80, 0x0 ;  /* 0x000000000000781c */ /* 0x000fe20003f2f038 */
[C---:B------:R-:W-:Y:S01]  /*2b00*/  IMAD.SHL.U32 R9, R4.reuse, 0x20, RZ ;  /* 0x0000002004097824 */ /* 0x040fe200078e00ff */
[----:B------:R-:W-:Y:S01]  /*2b10*/  LOP3.LUT R4, R4, 0x1ffffffe, RZ, 0xc0, !PT ;  /* 0x1ffffffe04047812 */ /* 0x000fe200078ec0ff */
[----:B------:R-:W-:Y:S01]  /*2b20*/  IMAD R8, R8, 0x10, R6 ;  /* 0x0000001008087824 */ /* 0x000fe200078e0206 */
[----:B------:R-:W-:-:S02]  /*2b30*/  PLOP3.LUT P0, PT, PT, PT, UP3, 0x80, 0x0 ;  /* 0x000000000000781c */ /* 0x000fc40003f0f038 */
[----:B------:R-:W-:Y:S01]  /*2b40*/  LOP3.LUT R6, R9, 0xffffffc0, RZ, 0xc0, !PT ;  /* 0xffffffc009067812 */ /* 0x000fe200078ec0ff */
[----:B------:R-:W-:-:S04]  /*2b50*/  IMAD.IADD R5, R5, 0x1, -R4 ;  /* 0x0000000105057824 */ /* 0x000fc800078e0a04 */
[----:B------:R-:W-:-:S04]  /*2b60*/  IMAD.IADD R4, R6, 0x1, R8 ;  /* 0x0000000106047824 */ /* 0x000fc800078e0208 */
[----:B------:R-:W-:-:S04]  /*2b70*/  IMAD R10, R5, 0x8, R4 ;  /* 0x00000008050a7824 */ /* 0x000fc800078e0204 */
[----:B------:R-:W-:Y:S01]  /*2b80*/  @P1 IMAD.HI.U32 R4, R10, c[0x0][0x2c8], RZ ;  /* 0x0000b2000a041a27 */ /* 0x000fe200078e00ff */
[----:B------:R1:W-:Y:S03]  /*2b90*/  STL [R1+0x24], R10 ;  /* 0x0000240a01007387 */ /* 0x0003e60000100800 */
[----:B------:R-:W-:Y:S01]  /*2ba0*/  IMAD.MOV.U32 R9, RZ, RZ, R10 ;  /* 0x000000ffff097224 */ /* 0x000fe200078e000a */
[----:B------:R-:W-:Y:S02]  /*2bb0*/  @P0 SHF.R.U32.HI R9, RZ, c[0x0][0x2cc], R4 ;  /* 0x0000b300ff090a19 */ /* 0x000fe40000011604 */
[----:B------:R-:W-:Y:S02]  /*2bc0*/  LOP3.LUT R4, R7, 0x7ffffffc, RZ, 0xc0, !PT ;  /* 0x7ffffffc07047812 */ /* 0x000fe400078ec0ff */
[----:B------:R-:W-:Y:S01]  /*2bd0*/  PLOP3.LUT P0, PT, PT, PT, UP2, 0x40, 0x0 ;  /* 0x000000000000781c */ /* 0x000fe20003f0e828 */
[----:B------:R-:W2:Y:S02]  /*2be0*/  SHFL.IDX PT, R6, R9, RZ, 0x1c1f ;  /* 0x001c1fff09067589 */ /* 0x000ea400000e0000 */
[----:B------:R-:W-:Y:S01]  /*2bf0*/  IMAD.IADD R4, R0, 0x1, -R4 ;  /* 0x0000000100047824 */ /* 0x000fe200078e0a04 */
[----:B------:R-:W-:-:S03]  /*2c00*/  IADD3.X R0, R32, c[0x0][0x1d0], RZ, PT, !PT ;  /* 0x0000740020007a10 */ /* 0x000fc60003ffe4ff */
[----:B------:R-:W-:-:S04]  /*2c10*/  IMAD.SHL.U32 R8, R4, 0x2, RZ ;  /* 0x0000000204087824 */ /* 0x000fc800078e00ff */
[--C-:B------:R-:W-:Y:S01]  /*2c20*/  IMAD.IADD R13, R32, 0x1, -R8.reuse ;  /* 0x00000001200d7824 */ /* 0x100fe200078e0a08 */
[----:B------:R3:W-:Y:S01]  /*2c30*/  STL [R1+0x10], R8 ;  /* 0x0000100801007387 */ /* 0x0007e20000100800 */
[----:B------:R-:W-:Y:S02]  /*2c40*/  IADD3 R0, R0, -c[0x0][0x168], -R8 ;  /* 0x80005a0000007a10 */ /* 0x000fe40007ffe808 */
[----:B------:R-:W-:Y:S02]  /*2c50*/  IADD3 R11, -R8, c[0x0][0x1d0], R32 ;  /* 0x00007400080b7a10 */ /* 0x000fe40007ffe120 */
[C---:B-1----:R-:W-:Y:S02]  /*2c60*/  IADD3 R10, R0.reuse, c[0x0][0x328], RZ ;  /* 0x0000ca00000a7a10 */ /* 0x042fe40007ffe0ff */
[----:B------:R-:W-:Y:S01]  /*2c70*/  IADD3 R12, R0, UR6, RZ ;  /* 0x00000006000c7c10 */ /* 0x000fe2000fffe0ff */
[----:B------:R-:W-:Y:S02]  /*2c80*/  IMAD.IADD R0, R34, 0x1, R33 ;  /* 0x0000000122007824 */ /* 0x000fe400078e0221 */
[----:B--2---:R-:W-:-:S02]  /*2c90*/  IMAD.IADD R5, R10, 0x1, R6 ;  /* 0x000000010a057824 */ /* 0x004fc400078e0206 */
[----:B------:R-:W-:-:S03]  /*2ca0*/  IMAD.IADD R4, R12, 0x1, R6 ;  /* 0x000000010c047824 */ /* 0x000fc600078e0206 */
[----:B------:R-:W-:Y:S01]  /*2cb0*/  IMNMX R5, R5, R11, PT ;  /* 0x0000000b05057217 */ /* 0x000fe20003800200 */
[----:B------:R-:W-:Y:S05]  /*2cc0*/  @P0 BRA `(.L_x_882) ;  /* 0x0000015000000947 */ /* 0x000fea0003800000 */
        /* <DEDUP_REMOVED lines=12> */
.L_x_884:
[----:B------:R-:W-:-:S04]  /*2d90*/  MOV R7, c[0x0][0x32c] ;  /* 0x0000cb0000077a02 */ /* 0x000fc80000000f00 */
[----:B------:R-:W-:-:S13]  /*2da0*/  ISETP.NE.AND P0, PT, R7, 0x1, PT ;  /* 0x000000010700780c */ /* 0x000fda0003f05270 */
[----:B------:R-:W-:-:S05]  /*2db0*/  @P0 IMAD.HI.U32 R7, R6, c[0x0][0x330], RZ ;  /* 0x0000cc0006070a27 */ /* 0x000fca00078e00ff */
[----:B------:R-:W-:Y:S02]  /*2dc0*/  @P0 SHF.R.U32.HI R6, RZ, c[0x0][0x334], R7 ;  /* 0x0000cd00ff060a19 */ /* 0x000fe40000011607 */
.L_x_885:
[----:B------:R-:W-:Y:S05]  /*2dd0*/  BSYNC B0 ;  /* 0x0000000000007941 */ /* 0x000fea0003800000 */
.L_x_883:
[----:B------:R-:W-:-:S05]  /*2de0*/  IMAD R6, R6, c[0x0][0x32c], R13 ;  /* 0x0000cb0006067a24 */ /* 0x000fca00078e020d */
[----:B------:R-:W-:Y:S02]  /*2df0*/  IADD3 R7, R6, c[0x0][0x32c], RZ ;  /* 0x0000cb0006077a10 */ /* 0x000fe40007ffe0ff */
[----:B------:R-:W-:Y:S02]  /*2e00*/  IMNMX R4, R4, R6, !PT ;  /* 0x0000000604047217 */ /* 0x000fe40007800200 */
[----:B------:R-:W-:Y:S02]  /*2e10*/  IMNMX R5, R5, R7, PT ;  /* 0x0000000705057217 */ /* 0x000fe40003800200 */
.L_x_882:
[----:B---3--:R-:W1:Y:S01]  /*2e20*/  SHFL.IDX PT, R8, R9, 0x1, 0x1c1f ;  /* 0x003c1f0009087f89 */ /* 0x008e6200000e0000 */
[----:B------:R-:W-:Y:S01]  /*2e30*/  PLOP3.LUT P0, PT, PT, PT, UP2, 0x40, 0x0 ;  /* 0x000000000000781c */ /* 0x000fe20003f0e828 */
[--C-:B-1----:R-:W-:Y:S02]  /*2e40*/  IMAD.IADD R7, R10, 0x1, R8.reuse ;  /* 0x000000010a077824 */ /* 0x102fe400078e0208 */
[----:B------:R-:W-:-:S03]  /*2e50*/  IMAD.IADD R6, R12, 0x1, R8 ;  /* 0x000000010c067824 */ /* 0x000fc600078e0208 */
[----:B------:R-:W-:-:S07]  /*2e60*/  IMNMX R7, R7, R11, PT ;  /* 0x0000000b07077217 */ /* 0x000fce0003800200 */
        /* <DEDUP_REMOVED lines=13> */
.L_x_888:
[----:B------:R-:W-:-:S04]  /*2f40*/  MOV R14, c[0x0][0x32c] ;  /* 0x0000cb00000e7a02 */ /* 0x000fc80000000f00 */
[----:B------:R-:W-:-:S13]  /*2f50*/  ISETP.NE.AND P0, PT, R14, 0x1, PT ;  /* 0x000000010e00780c */ /* 0x000fda0003f05270 */
[----:B------:R-:W-:-:S05]  /*2f60*/  @P0 IMAD.HI.U32 R14, R8, c[0x0][0x330], RZ ;  /* 0x0000cc00080e0a27 */ /* 0x000fca00078e00ff */
[----:B------:R-:W-:Y:S02]  /*2f70*/  @P0 SHF.R.U32.HI R8, RZ, c[0x0][0x334], R14 ;  /* 0x0000cd00ff080a19 */ /* 0x000fe4000001160e */
.L_x_889:
[----:B------:R-:W-:Y:S05]  /*2f80*/  BSYNC B0 ;  /* 0x0000000000007941 */ /* 0x000fea0003800000 */
.L_x_887:
[----:B------:R-:W-:-:S05]  /*2f90*/  IMAD R8, R8, c[0x0][0x32c], R13 ;  /* 0x0000cb0008087a24 */ /* 0x000fca00078e020d */
[----:B------:R-:W-:Y:S02]  /*2fa0*/  IADD3 R14, R8, c[0x0][0x32c], RZ ;  /* 0x0000cb00080e7a10 */ /* 0x000fe40007ffe0ff */
[----:B------:R-:W-:Y:S02]  /*2fb0*/  IMNMX R6, R6, R8, !PT ;  /* 0x0000000806067217 */ /* 0x000fe40007800200 */
[----:B------:R-:W-:Y:S02]  /*2fc0*/  IMNMX R7, R7, R14, PT ;  /* 0x0000000e07077217 */ /* 0x000fe40003800200 */
.L_x_886:
[C---:B------:R-:W-:Y:S01]  /*2fd0*/  ISETP.GE.AND P0, PT, R32.reuse, 0x2, PT ;  /* 0x000000022000780c */ /* 0x040fe20003f06270 */
[----:B------:R-:W1:Y:S01]  /*2fe0*/  SHFL.IDX PT, R8, R9, 0x2, 0x1c1f ;  /* 0x005c1f0009087f89 */ /* 0x000e6200000e0000 */
[----:B------:R-:W-:Y:S02]  /*2ff0*/  ISETP.GE.AND P2, PT, R32, 0xa, PT ;  /* 0x0000000a2000780c */ /* 0x000fe40003f46270 */
[----:B------:R-:W-:Y:S02]  /*3000*/  P2R R18, PR, RZ, 0x1 ;  /* 0x00000001ff127803 */ /* 0x000fe40000000000 */
[----:B------:R-:W-:-:S02]  /*3010*/  ISETP.GT.AND P0, PT, R4, 0x1, !P0 ;  /* 0x000000010400780c */ /* 0x000fc40004704270 */
[----:B------:R-:W-:Y:S02]  /*3020*/  ISETP.GE.AND P1, PT, R32, 0x9, PT ;  /* 0x000000092000780c */ /* 0x000fe40003f26270 */
[----:B------:R-:W-:Y:S02]  /*3030*/  ISETP.LT.OR P0, PT, R5, 0x2, P0 ;  /* 0x000000020500780c */ /* 0x000fe40000701670 */
[----:B------:R-:W-:Y:S02]  /*3040*/  P2R R17, PR, RZ, 0x2 ;  /* 0x00000002ff117803 */ /* 0x000fe40000000000 */
[----:B------:R-:W-:Y:S02]  /*3050*/  FSEL R26, R61, -INF , !P0 ;  /* 0xff8000003d1a7808 */ /* 0x000fe40004000000 */
[----:B------:R-:W-:Y:S02]  /*3060*/  ISETP.GT.AND P0, PT, R4, 0x9, !P2 ;  /* 0x000000090400780c */ /* 0x000fe40005704270 */
[----:B------:R-:W-:-:S02]  /*3070*/  P2R R16, PR, RZ, 0x4 ;  /* 0x00000004ff107803 */ /* 0x000fc40000000000 */
[----:B------:R-:W-:Y:S02]  /*3080*/  ISETP.LT.OR P0, PT, R5, 0xa, P0 ;  /* 0x0000000a0500780c */ /* 0x000fe40000701670 */
[----:B------:R-:W-:Y:S02]  /*3090*/  ISETP.GT.AND P1, PT, R4, 0x8, !P1 ;  /* 0x000000080400780c */ /* 0x000fe40004f24270 */
[----:B------:R-:W-:Y:S02]  /*30a0*/  ISETP.GE.AND P2, PT, R32, 0x11, PT ;  /* 0x000000112000780c */ /* 0x000fe40003f46270 */
[----:B------:R-:W-:Y:S02]  /*30b0*/  FSEL R31, R57, -INF , !P0 ;  /* 0xff800000391f7808 */ /* 0x000fe40004000000 */
[----:B------:R-:W-:Y:S02]  /*30c0*/  ISETP.LT.OR P1, PT, R5, 0x9, P1 ;  /* 0x000000090500780c */ /* 0x000fe40000f21670 */
[----:B------:R-:W-:-:S02]  /*30d0*/  ISETP.GT.AND P0, PT, R4, 0x10, !P2 ;  /* 0x000000100400780c */ /* 0x000fc40005704270 */
[----:B------:R-:W-:Y:S02]  /*30e0*/  FSEL R30, R56, -INF , !P1 ;  /* 0xff800000381e7808 */ /* 0x000fe40004800000 */
        /* <DEDUP_REMOVED lines=14> */
[C---:B------:R-:W-:Y:S02]  /*31d0*/  ISETP.GE.AND P6, PT, R32.reuse, 0x21, PT ;  /* 0x000000212000780c */ /* 0x040fe40003fc6270 */
        /* <DEDUP_REMOVED lines=15> */
[----:B------:R-:W-:-:S04]  /*32d0*/  ISETP.LT.OR P0, PT, R5, 0x29, P0 ;  /* 0x000000290500780c */ /* 0x000fc80000701670 */
[----:B------:R-:W-:Y:S02]  /*32e0*/  FSEL R166, R40, -INF , !P0 ;  /* 0xff80000028a67808 */ /* 0x000fe40004000000 */
[----:B------:R-:W-:Y:S02]  /*32f0*/  ISETP.GT.AND P0, PT, R4, RZ, !P1 ;  /* 0x000000ff0400720c */ /* 0x000fe40004f04270 */
[----:B------:R-:W-:Y:S02]  /*3300*/  ISETP.GE.AND P1, PT, R32, 0x2a, PT ;  /* 0x0000002a2000780c */ /* 0x000fe40003f26270 */
[----:B------:R-:W-:-:S04]  /*3310*/  ISETP.LT.OR P0, PT, R5, 0x1, P0 ;  /* 0x000000010500780c */ /* 0x000fc80000701670 */
[----:B------:R-:W-:Y:S02]  /*3320*/  FSEL R25, R60, -INF , !P0 ;  /* 0xff8000003c197808 */ /* 0x000fe40004000000 */
[----:B------:R-:W-:Y:S01]  /*3330*/  ISETP.GT.AND P0, PT, R4, 0x29, !P1 ;  /* 0x000000290400780c */ /* 0x000fe20004f04270 */
[----:B-1----:R-:W-:-:S03]  /*3340*/  IMAD.IADD R4, R12, 0x1, R8 ;  /* 0x000000010c047824 */ /* 0x002fc600078e0208 */
[----:B------:R-:W-:Y:S01]  /*3350*/  ISETP.LT.OR P0, PT, R5, 0x2a, P0 ;  /* 0x0000002a0500780c */ /* 0x000fe20000701670 */
[----:B------:R-:W-:-:S03]  /*3360*/  IMAD.IADD R5, R10, 0x1, R8 ;  /* 0x000000010a057824 */ /* 0x000fc600078e0208 */
[----:B------:R-:W-:Y:S02]  /*3370*/  FSEL R158, R41, -INF , !P0 ;  /* 0xff800000299e7808 */ /* 0x000fe40004000000 */
[----:B------:R-:W-:Y:S02]  /*3380*/  PLOP3.LUT P0, PT, PT, PT, UP2, 0x40, 0x0 ;  /* 0x000000000000781c */ /* 0x000fe40003f0e828 */
[----:B------:R-:W-:-:S11]  /*3390*/  IMNMX R5, R5, R11, PT ;  /* 0x0000000b05057217 */ /* 0x000fd60003800200 */
        /* <DEDUP_REMOVED lines=13> */
.L_x_892:
[----:B------:R-:W-:-:S04]  /*3470*/  MOV R19, c[0x0][0x32c] ;  /* 0x0000cb0000137a02 */ /* 0x000fc80000000f00 */
[----:B------:R-:W-:-:S13]  /*3480*/  ISETP.NE.AND P0, PT, R19, 0x1, PT ;  /* 0x000000011300780c */ /* 0x000fda0003f05270 */
[----:B------:R-:W-:-:S05]  /*3490*/  @P0 IMAD.HI.U32 R19, R8, c[0x0][0x330], RZ ;  /* 0x0000cc0008130a27 */ /* 0x000fca00078e00ff */
[----:B------:R-:W-:Y:S02]  /*34a0*/  @P0 SHF.R.U32.HI R8, RZ, c[0x0][0x334], R19 ;  /* 0x0000cd00ff080a19 */ /* 0x000fe40000011613 */
.L_x_893:
[----:B------:R-:W-:Y:S05]  /*34b0*/  BSYNC B0 ;  /* 0x0000000000007941 */ /* 0x000fea0003800000 */
.L_x_891:
[----:B------:R-:W-:-:S05]  /*34c0*/  IMAD R8, R8, c[0x0][0x32c], R13 ;  /* 0x0000cb0008087a24 */ /* 0x000fca00078e020d */
[----:B------:R-:W-:Y:S02]  /*34d0*/  IADD3 R19, R8, c[0x0][0x32c], RZ ;  /* 0x0000cb0008137a10 */ /* 0x000fe40007ffe0ff */
[----:B------:R-:W-:Y:S02]  /*34e0*/  IMNMX R4, R4, R8, !PT ;  /* 0x0000000804047217 */ /* 0x000fe40007800200 */
[----:B------:R-:W-:Y:S02]  /*34f0*/  IMNMX R5, R5, R19, PT ;  /* 0x0000001305057217 */ /* 0x000fe40003800200 */
.L_x_890:
[----:B------:R-:W-:Y:S02]  /*3500*/  ISETP.NE.AND P0, PT, R17, RZ, PT ;  /* 0x000000ff1100720c */ /* 0x000fe40003f05270 */
[----:B------:R-:W-:Y:S02]  /*3510*/  P2R R19, PR, RZ, 0x10 ;  /* 0x00000010ff137803 */ /* 0x000fe40000000000 */
[----:B------:R-:W-:Y:S02]  /*3520*/  ISETP.GT.AND P0, PT, R6, 0x8, !P0 ;  /* 0x000000080600780c */ /* 0x000fe40004704270 */
[----:B------:R-:W-:-:S02]  /*3530*/  ISETP.NE.AND P4, PT, R21, RZ, PT ;  /* 0x000000ff1500720c */ /* 0x000fc40003f85270 */
[----:B------:R-:W-:Y:S02]  /*3540*/  ISETP.LT.OR P0, PT, R7, 0x9, P0 ;  /* 0x000000090700780c */ /* 0x000fe40000701670 */
[----:B------:R-:W-:Y:S02]  /*3550*/  P2R R8, PR, RZ, 0x8 ;  /* 0x00000008ff087803 */ /* 0x000fe40000000000 */
[----:B------:R-:W-:Y:S02]  /*3560*/  FSEL R27, R58, -INF , !P0 ;  /* 0xff8000003a1b7808 */ /* 0x000fe40004000000 */
[----:B------:R-:W-:Y:S02]  /*3570*/  ISETP.NE.AND P0, PT, R16, RZ, PT ;  /* 0x000000ff1000720c */ /* 0x000fe40003f05270 */
[----:B------:R-:W-:Y:S02]  /*3580*/  ISETP.NE.AND P3, PT, R29, RZ, PT ;  /* 0x000000ff1d00720c */ /* 0x000fe40003f65270 */
[----:B------:R-:W-:-:S02]  /*3590*/  ISETP.GT.AND P0, PT, R6, 0x9, !P0 ;  /* 0x000000090600780c */ /* 0x000fc40004704270 */
[----:B------:R-:W-:Y:S02]  /*35a0*/  P2R R20, PR, RZ, 0x10 ;  /* 0x00000010ff147803 */ /* 0x000fe40000000000 */
        /* <DEDUP_REMOVED lines=23> */
[----:B------:R-:W-:-:S04]  /*3720*/  ISETP.NE.AND P0, PT, R18, RZ, PT ;  /* 0x000000ff1200720c */ /* 0x000fc80003f05270 */
[----:B------:R-:W-:-:S04]  /*3730*/  ISETP.GT.AND P0, PT, R6, 0x1, !P0 ;  /* 0x000000010600780c */ /* 0x000fc80004704270 */
[----:B------:R-:W-:-:S04]  /*3740*/  ISETP.LT.OR P0, PT, R7, 0x2, P0 ;  /* 0x000000020700780c */ /* 0x000fc80000701670 */
[----:B------:R-:W-:Y:S02]  /*3750*/  FSEL R24, R63, -INF , !P0 ;  /* 0xff8000003f187808 */ /* 0x000fe40004000000 */
[----:B------:R-:W-:-:S04]  /*3760*/  ISETP.GT.AND P0, PT, R6, RZ, !P4 ;  /* 0x000000ff0600720c */ /* 0x000fc80006704270 */
        /* <DEDUP_REMOVED lines=8> */
[----:B------:R-:W-:Y:S02]  /*37f0*/  ISETP.GT.AND P0, PT, R4, RZ, !P4 ;  /* 0x000000ff0400720c */ /* 0x000fe40006704270 */
[----:B------:R-:W-:Y:S02]  /*3800*/  ISETP.NE.AND P4, PT, R20, RZ, PT ;  /* 0x000000ff1400720c */ /* 0x000fe40003f85270 */
        /* <DEDUP_REMOVED lines=40> */
[----:B------:R-:W1:Y:S02]  /*3a90*/  SHFL.IDX PT, R4, R9, 0x3, 0x1c1f ;  /* 0x007c1f0009047f89 */ /* 0x000e6400000e0000 */
[----:B------:R-:W-:-:S04]  /*3aa0*/  ISETP.LT.OR P0, PT, R5, 0x2a, P0 ;  /* 0x0000002a0500780c */ /* 0x000fc80000701670 */
[----:B------:R-:W-:Y:S02]  /*3ab0*/  FSEL R191, R161, -INF , !P0 ;  /* 0xff800000a1bf7808 */ /* 0x000fe40004000000 */
        /* <DEDUP_REMOVED lines=17> */
.L_x_896:
[----:B------:R-:W-:-:S04]  /*3bd0*/  MOV R5, c[0x0][0x32c] ;  /* 0x0000cb0000057a02 */ /* 0x000fc80000000f00 */
[----:B------:R-:W-:-:S13]  /*3be0*/  ISETP.NE.AND P0, PT, R5, 0x1, PT ;  /* 0x000000010500780c */ /* 0x000fda0003f05270 */
[----:B------:R-:W-:-:S05]  /*3bf0*/  @P0 IMAD.HI.U32 R5, R4, c[0x0][0x330], RZ ;  /* 0x0000cc0004050a27 */ /* 0x000fca00078e00ff */
[----:B------:R-:W-:Y:S02]  /*3c00*/  @P0 SHF.R.U32.HI R4, RZ, c[0x0][0x334], R5 ;  /* 0x0000cd00ff040a19 */ /* 0x000fe40000011605 */
.L_x_897:
[----:B------:R-:W-:Y:S05]  /*3c10*/  BSYNC B0 ;  /* 0x0000000000007941 */ /* 0x000fea0003800000 */
.L_x_895:
[----:B------:R-:W-:-:S05]  /*3c20*/  IMAD R4, R4, c[0x0][0x32c], R13 ;  /* 0x0000cb0004047a24 */ /* 0x000fca00078e020d */
[----:B------:R-:W-:Y:S02]  /*3c30*/  IADD3 R5, R4, c[0x0][0x32c], RZ ;  /* 0x0000cb0004057a10 */ /* 0x000fe40007ffe0ff */
[----:B------:R-:W-:Y:S02]  /*3c40*/  IMNMX R8, R8, R4, !PT ;  /* 0x0000000408087217 */ /* 0x000fe40007800200 */
[----:B------:R-:W-:Y:S02]  /*3c50*/  IMNMX R9, R9, R5, PT ;  /* 0x0000000509097217 */ /* 0x000fe40003800200 */
.L_x_894:
[----:B------:R-:W-:Y:S01]  /*3c60*/  FMNMX.FTZ R169, R25, R26, !PT ;  /* 0x0000001a19a97209 */ /* 0x000fe20007810000 */
[----:B------:R-:W-:Y:S01]  /*3c70*/  STL [R1+0x78], R238 ;  /* 0x000078ee01007387 */ /* 0x000fe20000100800 */
[----:B------:R-:W-:Y:S01]  /*3c80*/  FMNMX.FTZ R168, R23, R24, !PT ;  /* 0x0000001817a87209 */ /* 0x000fe20007810000 */
[----:B------:R-:W-:Y:S01]  /*3c90*/  IMAD.SHL.U32 R225, R0, 0x2, RZ ;  /* 0x0000000200e17824 */ /* 0x000fe200078e00ff */
[----:B------:R-:W-:Y:S01]  /*3ca0*/  FMNMX.FTZ R169, R30, R169, !PT ;  /* 0x000000a91ea97209 */ /* 0x000fe20007810000 */
[----:B------:R-:W-:Y:S01]  /*3cb0*/  STL [R1+0x74], R237 ;  /* 0x000074ed01007387 */ /* 0x000fe20000100800 */
[----:B------:R-:W-:Y:S01]  /*3cc0*/  FMNMX.FTZ R168, R27, R168, !PT ;  /* 0x000000a81ba87209 */ /* 0x000fe20007810000 */
[----:B------:R-:W-:Y:S01]  /*3cd0*/  IMAD R226, R3, 0x2, R225 ;  /* 0x0000000203e27824 */ /* 0x000fe200078e02e1 */
[----:B------:R-:W-:Y:S01]  /*3ce0*/  FMNMX.FTZ R169, R31, R169, !PT ;  /* 0x000000a91fa97209 */ /* 0x000fe20007810000 */
[----:B------:R-:W-:Y:S01]  /*3cf0*/  STL [R1+0x70], R236 ;  /* 0x000070ec01007387 */ /* 0x000fe20000100800 */
[----:B------:R-:W-:Y:S01]  /*3d00*/  ISETP.NE.AND P0, PT, R17, RZ, PT ;  /* 0x000000ff1100720c */ /* 0x000fe20003f05270 */
[----:B------:R-:W-:Y:S01]  /*3d10*/  IMAD R227, R2, 0x2, R226 ;  /* 0x0000000202e37824 */ /* 0x000fe200078e02e2 */
[----:B------:R-:W-:Y:S01]  /*3d20*/  FMNMX.FTZ R169, R33, R169, !PT ;  /* 0x000000a921a97209 */ /* 0x000fe20007810000 */
[----:B------:R-:W-:Y:S01]  /*3d30*/  STL [R1+0x6c], R235 ;  /* 0x00006ceb01007387 */ /* 0x000fe20000100800 */
[----:B------:R-:W-:Y:S01]  /*3d40*/  FMNMX.FTZ R168, R28, R168, !PT ;  /* 0x000000a81ca87209 */ /* 0x000fe20007810000 */
[----:B------:R-:W-:Y:S01]  /*3d50*/  ULDC.64 UR4, c[0x0][0x2c8] ;  /* 0x0000b20000047ab9 */ /* 0x000fe20000000a00 */
[----:B------:R-:W-:Y:S01]  /*3d60*/  FMNMX.FTZ R169, R34, R169, !PT ;  /* 0x000000a922a97209 */ /* 0x000fe20007810000 */
[----:B------:R-:W-:Y:S01]  /*3d70*/  STL [R1+0x68], R234 ;  /* 0x000068ea01007387 */ /* 0x000fe20000100800 */
[----:B------:R-:W-:-:S02]  /*3d80*/  ISETP.GT.AND P0, PT, R8, 0x8, !P0 ;  /* 0x000000080800780c */ /* 0x000fc40004704270 */
[----:B------:R-:W-:Y:S01]  /*3d90*/  FMNMX.FTZ R169, R36, R169, !PT ;  /* 0x000000a924a97209 */ /* 0x000fe20007810000 */
[----:B------:R-:W-:Y:S01]  /*3da0*/  STL [R1+0x64], R233 ;  /* 0x000064e901007387 */ /* 0x000fe20000100800 */
[----:B------:R-:W-:Y:S02]  /*3db0*/  FMNMX.FTZ R168, R32, R168, !PT ;  /* 0x000000a820a87209 */ /* 0x000fe40007810000 */
[----:B------:R-:W-:Y:S01]  /*3dc0*/  FMNMX.FTZ R169, R38, R169, !PT ;  /* 0x000000a926a97209 */ /* 0x000fe20007810000 */
[----:B------:R-:W-:Y:S01]  /*3dd0*/  STL [R1+0x60], R232 ;  /* 0x000060e801007387 */ /* 0x000fe20000100800 */
[----:B------:R-:W-:Y:S02]  /*3de0*/  ISETP.LT.OR P0, PT, R9, 0x9, P0 ;  /* 0x000000090900780c */ /* 0x000fe40000701670 */
[----:B------:R-:W-:Y:S01]  /*3df0*/  FMNMX.FTZ R169, R171, R169, !PT ;  /* 0x000000a9aba97209 */ /* 0x000fe20007810000 */
[----:B------:R-:W-:Y:S01]  /*3e00*/  STL [R1+0x5c], R231 ;  /* 0x00005ce701007387 */ /* 0x000fe20000100800 */
[----:B------:R-:W-:-:S02]  /*3e10*/  FMNMX.FTZ R168, R35, R168, !PT ;  /* 0x000000a823a87209 */ /* 0x000fc40007810000 */
[----:B------:R-:W-:Y:S01]  /*3e20*/  FMNMX.FTZ R169, R170, R169, !PT ;  /* 0x000000a9aaa97209 */ /* 0x000fe20007810000 */
[----:B------:R-:W-:Y:S01]  /*3e30*/  STL [R1+0x58], R230 ;  /* 0x000058e601007387 */ /* 0x000fe20000100800 */
[----:B------:R-:W-:Y:S02]  /*3e40*/  FSEL R104, R82, -INF , !P0 ;  /* 0xff80000052687808 */ /* 0x000fe40004000000 */
[----:B------:R-:W-:Y:S01]  /*3e50*/  FMNMX.FTZ R169, R166, R169, !PT ;  /* 0x000000a9a6a97209 */ /* 0x000fe20007810000 */
[----:B------:R-:W-:Y:S01]  /*3e60*/  STL [R1+0x54], R229 ;  /* 0x000054e501007387 */ /* 0x000fe20000100800 */
[----:B------:R-:W-:Y:S02]  /*3e70*/  FMNMX.FTZ R168, R37, R168, !PT ;  /* 0x000000a825a87209 */ /* 0x000fe40007810000 */
[----:B------:R-:W-:Y:S01]  /*3e80*/  FMNMX.FTZ R169, R158, R169, !PT ;  /* 0x000000a99ea97209 */ /* 0x000fe20007810000 */
[----:B------:R-:W-:Y:S01]  /*3e90*/  LDSM.16.MT88.4 R40, [R225+0x2080] ;  /* 0x00208000e128783b */ /* 0x000fe20000004200 */
[----:B------:R-:W-:-:S02]  /*3ea0*/  ISETP.NE.AND P0, PT, R16, RZ, PT ;  /* 0x000000ff1000720c */ /* 0x000fc40003f05270 */
[----:B------:R-:W-:Y:S01]  /*3eb0*/  FMNMX.FTZ R168, R39, R168, !PT ;  /* 0x000000a827a87209 */ /* 0x000fe20007810000 */
[----:B------:R-:W1:Y:S01]  /*3ec0*/  SHFL.BFLY PT, R4, R169, 0x2, 0x1f ;  /* 0x0c401f00a9047f89 */ /* 0x000e6200000e0000 */
[----:B------:R-:W-:Y:S02]  /*3ed0*/  ISETP.GT.AND P0, PT, R8, 0x9, !P0 ;  /* 0x000000090800780c */ /* 0x000fe40004704270 */
[----:B------:R-:W-:Y:S01]  /*3ee0*/  FMNMX.FTZ R168, R156, R168, !PT ;  /* 0x000000a89ca87209 */ /* 0x000fe20007810000 */
[----:B------:R-:W-:Y:S01]  /*3ef0*/  LDSM.16.MT88.4 R64, [R227+0x2080] ;  /* 0x00208000e340783b */ /* 0x000fe20000004200 */
[----:B------:R-:W-:Y:S02]  /*3f00*/  ISETP.LT.OR P0, PT, R9, 0xa, P0 ;  /* 0x0000000a0900780c */ /* 0x000fe40000701670 */
[----:B------:R-:W-:Y:S01]  /*3f10*/  FMNMX.FTZ R168, R157, R168, !PT ;  /* 0x000000a89da87209 */ /* 0x000fe20007810000 */
[----:B------:R-:W-:Y:S01]  /*3f20*/  STL [R1+0x50], R224 ;  /* 0x000050e001007387 */ /* 0x000fe20000100800 */
[----:B------:R-:W-:-:S02]  /*3f30*/  FSEL R51, R83, -INF , !P0 ;  /* 0xff80000053337808 */ /* 0x000fc40004000000 */
[----:B------:R-:W-:Y:S01]  /*3f40*/  ISETP.NE.AND P0, PT, R15, RZ, PT ;  /* 0x000000ff0f00720c */ /* 0x000fe20003f05270 */
[----:B------:R-:W-:Y:S01]  /*3f50*/  LDSM.16.MT88.4 R72, [R225+0x3880] ;  /* 0x00388000e148783b */ /* 0x000fe20000004200 */
[----:B------:R-:W-:Y:S02]  /*3f60*/  FMNMX.FTZ R168, R165, R168, !PT ;  /* 0x000000a8a5a87209 */ /* 0x000fe40007810000 */
[----:B------:R-:W-:Y:S01]  /*3f70*/  ISETP.GT.AND P0, PT, R8, 0x10, !P0 ;  /* 0x000000100800780c */ /* 0x000fe20004704270 */
[----:B------:R-:W-:Y:S01]  /*3f80*/  LDSM.16.MT88.4 R88, [R226+0x3880] ;  /* 0x00388000e258783b */ /* 0x000fe20000004200 */
[----:B------:R-:W-:Y:S02]  /*3f90*/  FMNMX.FTZ R168, R159, R168, !PT ;  /* 0x000000a89fa87209 */ /* 0x000fe40007810000 */
[----:B------:R-:W-:Y:S01]  /*3fa0*/  ISETP.LT.OR P0, PT, R9, 0x11, P0 ;  /* 0x000000110900780c */ /* 0x000fe20000701670 */
[----:B------:R-:W-:Y:S01]  /*3fb0*/  LDSM.16.MT88.4 R120, [R227+0x3880] ;  /* 0x00388000e378783b */ /* 0x000fe20000004200 */
[----:B------:R-:W-:-:S02]  /*3fc0*/  LEA R228, R2, R225, 0x1 ;  /* 0x000000e102e47211 */ /* 0x000fc400078e08ff */
[----:B------:R-:W-:Y:S01]  /*3fd0*/  FSEL R117, R78, -INF , !P0 ;  /* 0xff8000004e757808 */ /* 0x000fe20004000000 */
[----:B------:R-:W-:Y:S01]  /*3fe0*/  LDSM.16.MT88.4 R56, [R227+0x2880] ;  /* 0x00288000e338783b */ /* 0x000fe20000004200 */
[----:B-1----:R-:W-:Y:S02]  /*3ff0*/  FMNMX.FTZ R169, R169, R4, !PT ;  /* 0x00000004a9a97209 */ /* 0x002fe40007810000 */
[----:B------:R-:W-:Y:S01]  /*4000*/  ISETP.NE.AND P0, PT, R14, RZ, PT ;  /* 0x000000ff0e00720c */ /* 0x000fe20003f05270 */
[----:B------:R-:W-:Y:S01]  /*4010*/  LDSM.16.MT88.4 R100, [R228+0x3880] ;  /* 0x00388000e464783b */ /* 0x000fe20000004200 */
[C---:B------:R-:W-:Y:S02]  /*4020*/  ISETP.GT.AND P6, PT, R8.reuse, 0x20, !P6 ;  /* 0x000000200800780c */ /* 0x040fe400077c4270 */
[C---:B------:R-:W-:Y:S01]  /*4030*/  ISETP.GT.AND P0, PT, R8.reuse, 0x11, !P0 ;  /* 0x000000110800780c */ /* 0x040fe20004704270 */
[----:B------:R-:W1:Y:S01]  /*4040*/  SHFL.BFLY PT, R4, R169, 0x1, 0x1f ;  /* 0x0c201f00a9047f89 */ /* 0x000e6200000e0000 */
[----:B------:R-:W-:-:S02]  /*4050*/  ISETP.GT.AND P5, PT, R8, 0x21, !P5 ;  /* 0x000000210800780c */ /* 0x000fc40006fa4270 */
[----:B------:R-:W-:Y:S01]  /*4060*/  ISETP.LT.OR P0, PT, R9, 0x12, P0 ;  /* 0x000000120900780c */ /* 0x000fe20000701670 */
[----:B------:R-:W-:Y:S01]  /*4070*/  LDSM.16.MT88.4 R60, [R228+0x2880] ;  /* 0x00288000e43c783b */ /* 0x000fe20000004200 */
[----:B------:R-:W-:Y:S02]  /*4080*/  ISETP.GT.AND P2, PT, R8, 0x28, !P2 ;  /* 0x000000280800780c */ /* 0x000fe40005744270 */
[----:B------:R-:W-:Y:S01]  /*4090*/  FSEL R119, R79, -INF , !P0 ;  /* 0xff8000004f777808 */ /* 0x000fe20004000000 */
[----:B------:R-:W-:Y:S01]  /*40a0*/  LDSM.16.MT88.4 R52, [R225+0x4080] ;  /* 0x00408000e134783b */ /* 0x000fe20000004200 */
[----:B------:R-:W-:Y:S02]  /*40b0*/  ISETP.NE.AND P0, PT, R18, RZ, PT ;  /* 0x000000ff1200720c */ /* 0x000fe40003f05270 */
[C---:B------:R-:W-:Y:S02]  /*40c0*/  ISETP.GT.AND P1, PT, R8.reuse, 0x29, !P1 ;  /* 0x000000290800780c */ /* 0x040fe40004f24270 */
[----:B------:R-:W-:-:S02]  /*40d0*/  ISETP.GT.AND P0, PT, R8, 0x1, !P0 ;  /* 0x000000010800780c */ /* 0x000fc40004704270 */
[C---:B------:R-:W-:Y:S02]  /*40e0*/  ISETP.LT.OR P6, PT, R9.reuse, 0x21, P6 ;  /* 0x000000210900780c */ /* 0x040fe400037c1670 */
[C---:B------:R-:W-:Y:S02]  /*40f0*/  ISETP.LT.OR P0, PT, R9.reuse, 0x2, P0 ;  /* 0x000000020900780c */ /* 0x040fe40000701670 */
[----:B------:R-:W-:Y:S02]  /*4100*/  ISETP.LT.OR P5, PT, R9, 0x22, P5 ;  /* 0x000000220900780c */ /* 0x000fe40002fa1670 */
[----:B------:R-:W-:Y:S02]  /*4110*/  FSEL R50, R87, -INF , !P0 ;  /* 0xff80000057327808 */ /* 0x000fe40004000000 */
[----:B------:R-:W-:Y:S02]  /*4120*/  ISETP.NE.AND P0, PT, R22, RZ, PT ;  /* 0x000000ff1600720c */ /* 0x000fe40003f05270 */
[----:B-1----:R-:W-:-:S02]  /*4130*/  FMNMX.FTZ R169, R169, R4, !PT ;  /* 0x00000004a9a97209 */ /* 0x002fc40007810000 */
[----:B------:R-:W1:Y:S01]  /*4140*/  SHFL.BFLY PT, R4, R168, 0x2, 0x1f ;  /* 0x0c401f00a8047f89 */ /* 0x000e6200000e0000 */
[----:B------:R-:W-:Y:S02]  /*4150*/  ISETP.GT.AND P0, PT, R8, RZ, !P0 ;  /* 0x000000ff0800720c */ /* 0x000fe40004704270 */
[----:B------:R-:W-:Y:S01]  /*4160*/  FMUL.FTZ R13, R169, c[0x0][0x2d0] ;  /* 0x0000b400a90d7a20 */ /* 0x000fe20000410000 */
[----:B------:R-:W-:Y:S02]  /*4170*/  FSEL R160, R70, -INF , !P6 ;  /* 0xff80000046a07808 */ /* 0x000fe40007000000 */
[C---:B------:R-:W-:Y:S02]  /*4180*/  ISETP.LT.OR P0, PT, R9.reuse, 0x1, P0 ;  /* 0x000000010900780c */ /* 0x040fe40000701670 */
[----:B------:R-:W-:Y:S02]  /*4190*/  ISETP.LT.OR P2, PT, R9, 0x29, P2 ;  /* 0x000000290900780c */ /* 0x000fe40001741670 */
[----:B------:R-:W-:-:S02]  /*41a0*/  FSEL R49, R86, -INF , !P0 ;  /* 0xff80000056317808 */ /* 0x000fc40004000000 */
[----:B------:R-:W-:Y:S01]  /*41b0*/  ISETP.NE.AND P0, PT, R21, RZ, PT ;  /* 0x000000ff1500720c */ /* 0x000fe20003f05270 */
[----:B------:R-:W-:Y:S01]  /*41c0*/  LDSM.16.MT88.4 R84, [R225+0x2880] ;  /* 0x00288000e154783b */ /* 0x000fe20000004200 */
[----:B------:R-:W-:Y:S02]  /*41d0*/  FMNMX.FTZ R3, R49, R50, !PT ;  /* 0x0000003231037209 */ /* 0x000fe40007810000 */
[----:B------:R-:W-:Y:S02]  /*41e0*/  ISETP.GT.AND P0, PT, R8, 0x18, !P0 ;  /* 0x000000180800780c */ /* 0x000fe40004704270 */
[----:B------:R-:W-:Y:S02]  /*41f0*/  FSEL R161, R71, -INF , !P5 ;  /* 0xff80000047a17808 */ /* 0x000fe40006800000 */
[C---:B------:R-:W-:Y:S01]  /*4200*/  ISETP.LT.OR P0, PT, R9.reuse, 0x19, P0 ;  /* 0x000000190900780c */ /* 0x040fe20000701670 */
[----:B------:R-:W-:Y:S01]  /*4210*/  LDSM.16.MT88.4 R68, [R226+0x2880] ;  /* 0x00288000e244783b */ /* 0x000fe20000004200 */
[----:B------:R-:W-:-:S02]  /*4220*/  ISETP.LT.OR P1, PT, R9, 0x2a, P1 ;  /* 0x0000002a0900780c */ /* 0x000fc40000f21670 */
[----:B-1----:R-:W-:Y:S02]  /*4230*/  FMNMX.FTZ R168, R168, R4, !PT ;  /* 0x00000004a8a87209 */ /* 0x002fe40007810000 */
[----:B------:R-:W-:Y:S02]  /*4240*/  FSEL R137, R94, -INF , !P0 ;  /* 0xff8000005e897808 */ /* 0x000fe40004000000 */
[----:B------:R-:W-:Y:S01]  /*4250*/  FSETP.NEU.FTZ.AND P0, PT, R169, -INF , PT ;  /* 0xff800000a900780b */ /* 0x000fe20003f1d000 */
[----:B------:R-:W1:Y:S01]  /*4260*/  SHFL.BFLY PT, R4, R168, 0x1, 0x1f ;  /* 0x0c201f00a8047f89 */ /* 0x000e6200000e0000 */
[----:B------:R-:W-:Y:S02]  /*4270*/  FSEL R162, R162, -INF , !P2 ;  /* 0xff800000a2a27808 */ /* 0x000fe40005000000 */
[----:B------:R-:W-:Y:S02]  /*4280*/  FSEL R13, R13, RZ, P0 ;  /* 0x000000ff0d0d7208 */ /* 0x000fe40000000000 */
[----:B------:R-:W-:-:S03]  /*4290*/  FSEL R163, R163, -INF , !P1 ;  /* 0xff800000a3a37808 */ /* 0x000fc60004800000 */
[----:B------:R-:W-:-:S04]  /*42a0*/  FFMA.FTZ R2, R33, c[0x0][0x2d0], -R13 ;  /* 0x0000b40021027a23 */ /* 0x000fc8000001080d */
[----:B------:R2:W-:Y:S01]  /*42b0*/  MUFU.EX2 R237, R2 ;  /* 0x0000000200ed7308 */ /* 0x0005e20000000800 */
[----:B-1----:R-:W-:Y:S01]  /*42c0*/  FMNMX.FTZ R168, R168, R4, !PT ;  /* 0x00000004a8a87209 */ /* 0x002fe20007810000 */
[----:B------:R-:W-:-:S03]  /*42d0*/  FFMA.FTZ R4, R25, c[0x0][0x2d0], -R13 ;  /* 0x0000b40019047a23 */ /* 0x000fc6000001080d */
[C---:B------:R-:W-:Y:S01]  /*42e0*/  FSETP.NEU.FTZ.AND P0, PT, R168.reuse, -INF , PT ;  /* 0xff800000a800780b */ /* 0x040fe20003f1d000 */
[----:B------:R-:W-:Y:S02]  /*42f0*/  FMUL.FTZ R12, R168, c[0x0][0x2d0] ;  /* 0x0000b400a80c7a20 */ /* 0x000fe40000410000 */
[----:B------:R1:W-:Y:S01]  /*4300*/  MUFU.EX2 R232, R4 ;  /* 0x0000000400e87308 */ /* 0x0003e20000000800 */
[----:B--2---:R-:W-:Y:S02]  /*4310*/  FFMA.FTZ R2, R34, c[0x0][0x2d0], -R13 ;  /* 0x0000b40022027a23 */ /* 0x004fe4000001080d */
[----:B------:R-:W-:Y:S02]  /*4320*/  FSEL R12, R12, RZ, P0 ;  /* 0x000000ff0c0c7208 */ /* 0x000fe40000000000 */
[----:B------:R-:W-:-:S03]  /*4330*/  ISETP.NE.AND P0, PT, R29, RZ, PT ;  /* 0x000000ff1d00720c */ /* 0x000fc60003f05270 */
[----:B------:R2:W-:Y:S01]  /*4340*/  MUFU.EX2 R175, R2 ;  /* 0x0000000200af7308 */ /* 0x0005e20000000800 */
[----:B------:R-:W-:Y:S01]  /*4350*/  FFMA.FTZ R0, R24, c[0x0][0x2d0], -R12 ;  /* 0x0000b40018007a23 */ /* 0x000fe2000001080c */
[----:B------:R-:W-:-:S04]  /*4360*/  ISETP.GT.AND P0, PT, R8, 0x19, !P0 ;  /* 0x000000190800780c */ /* 0x000fc80004704270 */
[----:B------:R-:W-:Y:S02]  /*4370*/  ISETP.LT.OR P0, PT, R9, 0x1a, P0 ;  /* 0x0000001a0900780c */ /* 0x000fe40000701670 */
[----:B------:R3:W-:Y:S01]  /*4380*/  MUFU.EX2 R194, R0 ;  /* 0x0000000000c27308 */ /* 0x0007e20000000800 */
[----:B-1----:R-:W-:Y:S01]  /*4390*/  FFMA.FTZ R4, R26, c[0x0][0x2d0], -R13 ;  /* 0x0000b4001a047a23 */ /* 0x002fe2000001080d */
[----:B------:R-:W-:-:S06]  /*43a0*/  FSEL R48, R95, -INF , !P0 ;  /* 0xff8000005f307808 */ /* 0x000fcc0004000000 */
[----:B------:R1:W-:Y:S01]  /*43b0*/  MUFU.EX2 R231, R4 ;  /* 0x0000000400e77308 */ /* 0x0003e20000000800 */
[----:B--2---:R-:W-:Y:S01]  /*43c0*/  FMNMX.FTZ R2, R104, R3, !PT ;  /* 0x0000000368027209 */ /* 0x004fe20007810000 */
[----:B------:R-:W-:-:S03]  /*43d0*/  FFMA.FTZ R3, R36, c[0x0][0x2d0], -R13 ;  /* 0x0000b40024037a23 */ /* 0x000fc6000001080d */
[----:B------:R-:W-:Y:S01]  /*43e0*/  FMNMX.FTZ R2, R51, R2, !PT ;  /* 0x0000000233027209 */ /* 0x000fe20007810000 */
[----:B---3--:R-:W-:Y:S02]  /*43f0*/  FFMA.FTZ R0, R27, c[0x0][0x2d0], -R12 ;  /* 0x0000b4001b007a23 */ /* 0x008fe4000001080c */
[----:B------:R2:W-:Y:S01]  /*4400*/  MUFU.EX2 R173, R3 ;  /* 0x0000000300ad7308 */ /* 0x0005e20000000800 */
[----:B------:R-:W-:Y:S01]  /*4410*/  LDSM.16.MT88.4 R24, [R228+0x2080] ;  /* 0x00208000e418783b */ /* 0x000fe20000004200 */
[----:B-1----:R-:W-:-:S06]  /*4420*/  FFMA.FTZ R4, R30, c[0x0][0x2d0], -R13 ;  /* 0x0000b4001e047a23 */ /* 0x002fcc000001080d */
[----:B------:R1:W-:Y:S08]  /*4430*/  MUFU.EX2 R229, R0 ;  /* 0x0000000000e57308 */ /* 0x0003f00000000800 */
[----:B------:R3:W-:Y:S01]  /*4440*/  MUFU.EX2 R230, R4 ;  /* 0x0000000400e67308 */ /* 0x0007e20000000800 */
[----:B--2---:R-:W-:Y:S01]  /*4450*/  FMNMX.FTZ R3, R117, R2, !PT ;  /* 0x0000000275037209 */ /* 0x004fe20007810000 */
[----:B------:R-:W-:-:S02]  /*4460*/  FFMA.FTZ R2, R38, c[0x0][0x2d0], -R13 ;  /* 0x0000b40026027a23 */ /* 0x000fc4000001080d */
[----:B-1----:R-:W-:-:S04]  /*4470*/  FFMA.FTZ R0, R28, c[0x0][0x2d0], -R12 ;  /* 0x0000b4001c007a23 */ /* 0x002fc8000001080c */
[----:B------:R1:W2:Y:S01]  /*4480*/  MUFU.EX2 R224, R2 ;  /* 0x0000000200e07308 */ /* 0x0002a20000000800 */
[----:B---3--:R-:W-:-:S07]  /*4490*/  FFMA.FTZ R4, R31, c[0x0][0x2d0], -R13 ;  /* 0x0000b4001f047a23 */ /* 0x008fce000001080d */
[----:B------:R3:W4:Y:S08]  /*44a0*/  MUFU.EX2 R180, R0 ;  /* 0x0000000000b47308 */ /* 0x0007300000000800 */
[----:B------:R4:W4:Y:S01]  /*44b0*/  MUFU.EX2 R164, R4 ;  /* 0x0000000400a47308 */ /* 0x0009220000000800 */
[----:B-1----:R-:W-:Y:S01]  /*44c0*/  FMNMX.FTZ R2, R119, R3, !PT ;  /* 0x0000000377027209 */ /* 0x002fe20007810000 */
[----:B------:R-:W-:Y:S01]  /*44d0*/  FFMA.FTZ R3, R32, c[0x0][0x2d0], -R12 ;  /* 0x0000b40020037a23 */ /* 0x000fe2000001080c */
[----:B--2---:R-:W-:-:S02]  /*44e0*/  F2FP.BF16.PACK_AB R10, R224, R173 ;  /* 0x000000ade00a723e */ /* 0x004fc400000010ff */
[----:B------:R-:W-:Y:S02]  /*44f0*/  FMNMX.FTZ R2, R137, R2, !PT ;  /* 0x0000000289027209 */ /* 0x000fe40007810000 */
[----:B---3--:R-:W-:Y:S01]  /*4500*/  FMNMX.FTZ R0, R105, R106, !PT ;  /* 0x0000006a69007209 */ /* 0x008fe20007810000 */
[----:B------:R1:W-:Y:S01]  /*4510*/  MUFU.EX2 R238, R3 ;  /* 0x0000000300ee7308 */ /* 0x0003e20000000800 */
[----:B----4-:R-:W-:Y:S02]  /*4520*/  F2FP.BF16.PACK_AB R7, R180, R229 ;  /* 0x000000e5b407723e */ /* 0x010fe400000010ff */
[----:B------:R-:W-:-:S04]  /*4530*/  FMNMX.FTZ R0, R107, R0, !PT ;  /* 0x000000006b007209 */ /* 0x000fc80007810000 */
[----:B------:R-:W-:Y:S01]  /*4540*/  FMNMX.FTZ R0, R116, R0, !PT ;  /* 0x0000000074007209 */ /* 0x000fe20007810000 */
[--C-:B------:R-:W-:Y:S01]  /*4550*/  FFMA.FTZ R4, R23, c[0x0][0x2d0], -R12.reuse ;  /* 0x0000b40017047a23 */ /* 0x100fe2000001080c */
[----:B------:R-:W-:Y:S01]  /*4560*/  F2FP.BF16.PACK_AB R6, R164, R230 ;  /* 0x000000e6a406723e */ /* 0x000fe200000010ff */
[----:B------:R-:W2:Y:S01]  /*4570*/  LDSM.16.MT88.4 R20, [R226+0x2080] ;  /* 0x00208000e214783b */ /* 0x000ea20000004200 */
[----:B------:R-:W-:Y:S01]  /*4580*/  FMNMX.FTZ R0, R118, R0, !PT ;  /* 0x0000000076007209 */ /* 0x000fe20007810000 */
[----:B------:R3:W4:Y:S03]  /*4590*/  MUFU.EX2 R233, R4 ;  /* 0x0000000400e97308 */ /* 0x0007260000000800 */
[----:B------:R-:W-:Y:S02]  /*45a0*/  FMNMX.FTZ R0, R136, R0, !PT ;  /* 0x0000000088007209 */ /* 0x000fe40007810000 */
[----:B-1----:R-:W-:Y:S01]  /*45b0*/  FMNMX.FTZ R3, R48, R2, !PT ;  /* 0x0000000230037209 */ /* 0x002fe20007810000 */
[----:B------:R-:W-:Y:S01]  /*45c0*/  FFMA.FTZ R2, R35, c[0x0][0x2d0], -R12 ;  /* 0x0000b40023027a23 */ /* 0x000fe2000001080c */
[----:B------:R-:W-:Y:S01]  /*45d0*/  FMNMX.FTZ R0, R138, R0, !PT ;  /* 0x000000008a007209 */ /* 0x000fe20007810000 */
[----:B------:R-:W-:Y:S01]  /*45e0*/  LDSM.16.MT88.4 R32, [R227+0x4080] ;  /* 0x00408000e320783b */ /* 0x000fe20000004200 */
[----:B------:R-:W-:Y:S01]  /*45f0*/  FMNMX.FTZ R3, R160, R3, !PT ;  /* 0x00000003a0037209 */ /* 0x000fe20007810000 */
[----:B------:R1:W1:Y:S01]  /*4600*/  MUFU.EX2 R184, R2 ;  /* 0x0000000200b87308 */ /* 0x0002620000000800 */
[----:B------:R-:W-:-:S02]  /*4610*/  FMNMX.FTZ R0, R139, R0, !PT ;  /* 0x000000008b007209 */ /* 0x000fc40007810000 */
[----:B------:R-:W-:Y:S02]  /*4620*/  FMNMX.FTZ R3, R161, R3, !PT ;  /* 0x00000003a1037209 */ /* 0x000fe40007810000 */
[----:B------:R-:W-:Y:S02]  /*4630*/  FMNMX.FTZ R0, R188, R0, !PT ;  /* 0x00000000bc007209 */ /* 0x000fe40007810000 */
[----:B------:R-:W-:Y:S02]  /*4640*/  FMNMX.FTZ R3, R162, R3, !PT ;  /* 0x00000003a2037209 */ /* 0x000fe40007810000 */
[----:B------:R-:W-:Y:S02]  /*4650*/  FMNMX.FTZ R0, R189, R0, !PT ;  /* 0x00000000bd007209 */ /* 0x000fe40007810000 */
[----:B------:R-:W-:Y:S02]  /*4660*/  FMNMX.FTZ R3, R163, R3, !PT ;  /* 0x00000003a3037209 */ /* 0x000fe40007810000 */
[----:B------:R-:W-:-:S02]  /*4670*/  FMNMX.FTZ R0, R190, R0, !PT ;  /* 0x00000000be007209 */ /* 0x000fc40007810000 */
[----:B---3--:R-:W-:Y:S01]  /*4680*/  F2FP.BF16.PACK_AB R4, R231, R232 ;  /* 0x000000e8e704723e */ /* 0x008fe200000010ff */
[--C-:B-1----:R-:W-:Y:S01]  /*4690*/  FFMA.FTZ R2, R37, c[0x0][0x2d0], -R12.reuse ;  /* 0x0000b40025027a23 */ /* 0x102fe2000001080c */
[----:B------:R-:W-:Y:S01]  /*46a0*/  FMNMX.FTZ R0, R191, R0, !PT ;  /* 0x00000000bf007209 */ /* 0x000fe20007810000 */
[----:B------:R-:W1:Y:S01]  /*46b0*/  SHFL.BFLY PT, R14, R3, 0x2, 0x1f ;  /* 0x0c401f00030e7f89 */ /* 0x000e6200000e0000 */
[----:B----4-:R-:W-:Y:S01]  /*46c0*/  F2FP.BF16.PACK_AB R5, R194, R233 ;  /* 0x000000e9c205723e */ /* 0x010fe200000010ff */
[----:B------:R3:W-:Y:S01]  /*46d0*/  MUFU.EX2 R174, R2 ;  /* 0x0000000200ae7308 */ /* 0x0007e20000000800 */
[----:B------:R-:W-:Y:S01]  /*46e0*/  F2FP.BF16.PACK_AB R9, R184, R238 ;  /* 0x000000eeb809723e */ /* 0x000fe200000010ff */
[----:B------:R-:W4:Y:S04]  /*46f0*/  SHFL.BFLY PT, R8, R0, 0x2, 0x1f ;  /* 0x0c401f0000087f89 */ /* 0x000f2800000e0000 */
[C---:B------:R-:W-:Y:S08]  /*4700*/  HMMA.16816.F32.BF16 R28, R4.reuse, R40, RZ ;  /* 0x00000028041c723c */ /* 0x040ff000000418ff */
[----:B--2---:R-:W-:Y:S01]  /*4710*/  HMMA.16816.F32.BF16 R128, R4, R20, RZ ;  /* 0x000000140480723c */ /* 0x004fe200000418ff */
[----:B---3--:R-:W-:-:S02]  /*4720*/  FFMA.FTZ R2, R39, c[0x0][0x2d0], -R12 ;  /* 0x0000b40027027a23 */ /* 0x008fc4000001080c */
[----:B------:R-:W-:Y:S02]  /*4730*/  LDSM.16.MT88.4 R36, [R226+0x4080] ;  /* 0x00408000e224783b */ /* 0x000fe40000004200 */
[----:B------:R-:W2:Y:S03]  /*4740*/  MUFU.EX2 R185, R2 ;  /* 0x0000000200b97308 */ /* 0x000ea60000000800 */
[----:B------:R-:W-:Y:S01]  /*4750*/  HMMA.16816.F32.BF16 R148, R4, R64, RZ ;  /* 0x000000400494723c */ /* 0x000fe200000418ff */
[----:B-1----:R-:W-:Y:S02]  /*4760*/  FMNMX.FTZ R3, R3, R14, !PT ;  /* 0x0000000e03037209 */ /* 0x002fe40007810000 */
[----:B----4-:R-:W-:Y:S02]  /*4770*/  FMNMX.FTZ R0, R0, R8, !PT ;  /* 0x0000000800007209 */ /* 0x010fe40007810000 */
[----:B------:R-:W-:-:S03]  /*4780*/  F2FP.BF16.PACK_AB R8, R175, R237 ;  /* 0x000000edaf08723e */ /* 0x000fc600000010ff */
[----:B------:R-:W-:Y:S01]  /*4790*/  HMMA.16816.F32.BF16 R140, R4, R24, RZ ;  /* 0x00000018048c723c */ /* 0x000fe200000418ff */
[----:B------:R-:W1:Y:S01]  /*47a0*/  SHFL.BFLY PT, R15, R0, 0x1, 0x1f ;  /* 0x0c201f00000f7f89 */ /* 0x000e6200000e0000 */
[----:B--2---:R-:W-:-:S06]  /*47b0*/  F2FP.BF16.PACK_AB R11, R185, R174 ;  /* 0x000000aeb90b723e */ /* 0x004fcc00000010ff */
[C---:B------:R-:W-:Y:S08]  /*47c0*/  HMMA.16816.F32.BF16 R144, R4.reuse, R72, RZ ;  /* 0x000000480490723c */ /* 0x040ff000000418ff */
[C---:B------:R-:W-:Y:S08]  /*47d0*/  HMMA.16816.F32.BF16 R152, R4.reuse, R88, RZ ;  /* 0x000000580498723c */ /* 0x040ff000000418ff */
[----:B------:R-:W-:Y:S01]  /*47e0*/  HMMA.16816.F32.BF16 R132, R4, R100, RZ ;  /* 0x000000640484723c */ /* 0x000fe200000418ff */
[----:B-1----:R-:W-:-:S04]  /*47f0*/  FMNMX.FTZ R167, R0, R15, !PT ;  /* 0x0000000f00a77209 */ /* 0x002fc80007810000 */
[C---:B------:R-:W-:Y:S01]  /*4800*/  FSETP.NEU.FTZ.AND P0, PT, R167.reuse, -INF , PT ;  /* 0xff800000a700780b */ /* 0x040fe20003f1d000 */
[----:B------:R-:W-:Y:S02]  /*4810*/  FMUL.FTZ R0, R167, c[0x0][0x2d0] ;  /* 0x0000b400a7007a20 */ /* 0x000fe40000410000 */
[----:B------:R-:W-:Y:S03]  /*4820*/  HMMA.16816.F32.BF16 R124, R4, R120, RZ ;  /* 0x00000078047c723c */ /* 0x000fe600000418ff */
[----:B------:R-:W-:-:S05]  /*4830*/  FSEL R0, R0, RZ, P0 ;  /* 0x000000ff00007208 */ /* 0x000fca0000000000 */
[----:B------:R-:W-:Y:S01]  /*4840*/  HMMA.16816.F32.BF16 R112, R4, R42, RZ ;  /* 0x0000002a0470723c */ /* 0x000fe200000418ff */
[----:B------:R-:W-:-:S04]  /*4850*/  FFMA.FTZ R2, R105, c[0x0][0x2d0], -R0 ;  /* 0x0000b40069027a23 */ /* 0x000fc80000010800 */
[----:B------:R1:W-:Y:S03]  /*4860*/  MUFU.EX2 R172, R2 ;  /* 0x0000000200ac7308 */ /* 0x0003e60000000800 */
[C---:B------:R-:W-:Y:S08]  /*4870*/  HMMA.16816.F32.BF16 R108, R4.reuse, R22, RZ ;  /* 0x00000016046c723c */ /* 0x040ff000000418ff */
[----:B------:R-:W-:Y:S01]  /*4880*/  HMMA.16816.F32.BF16 R96, R4, R26, RZ ;  /* 0x0000001a0460723c */ /* 0x000fe200000418ff */
[----:B-1----:R-:W-:-:S07]  /*4890*/  FFMA.FTZ R2, R106, c[0x0][0x2d0], -R0 ;  /* 0x0000b4006a027a23 */ /* 0x002fce0000010800 */
[C---:B------:R-:W-:Y:S01]  /*48a0*/  HMMA.16816.F32.BF16 R92, R4.reuse, R66, RZ ;  /* 0x00000042045c723c */ /* 0x040fe200000418ff */
[----:B------:R1:W-:Y:S07]  /*48b0*/  MUFU.EX2 R236, R2 ;  /* 0x0000000200ec7308 */ /* 0x0003ee0000000800 */
[C---:B------:R-:W-:Y:S08]  /*48c0*/  HMMA.16816.F32.BF16 R80, R4.reuse, R74, RZ ;  /* 0x0000004a0450723c */ /* 0x040ff000000418ff */
[----:B------:R-:W-:Y:S01]  /*48d0*/  HMMA.16816.F32.BF16 R76, R4, R90, RZ ;  /* 0x0000005a044c723c */ /* 0x000fe200000418ff */
[----:B-1----:R-:W-:-:S04]  /*48e0*/  FFMA.FTZ R2, R107, c[0x0][0x2d0], -R0 ;  /* 0x0000b4006b027a23 */ /* 0x002fc80000010800 */
[----:B------:R1:W-:Y:S03]  /*48f0*/  MUFU.EX2 R181, R2 ;  /* 0x0000000200b57308 */ /* 0x0003e60000000800 */
[C---:B------:R-:W-:Y:S08]  /*4900*/  HMMA.16816.F32.BF16 R44, R4.reuse, R102, RZ ;  /* 0x00000066042c723c */ /* 0x040ff000000418ff */
[----:B------:R-:W-:Y:S01]  /*4910*/  HMMA.16816.F32.BF16 R16, R4, R122, RZ ;  /* 0x0000007a0410723c */ /* 0x000fe200000418ff */
[----:B------:R-:W2:Y:S07]  /*4920*/  SHFL.BFLY PT, R4, R3, 0x1, 0x1f ;  /* 0x0c201f0003047f89 */ /* 0x000eae00000e0000 */
[C---:B------:R-:W-:Y:S08]  /*4930*/  HMMA.16816.F32.BF16 R196, R8.reuse, R68, R128 ;  /* 0x0000004408c4723c */ /* 0x040ff00000041880 */
[C---:B------:R-:W-:Y:S01]  /*4940*/  HMMA.16816.F32.BF16 R176, R8.reuse, R84, R28 ;  /* 0x0000005408b0723c */ /* 0x040fe2000004181c */
[----:B------:R-:W3:Y:S07]  /*4950*/  LDSM.16.MT88.4 R28, [R228+0x4080] ;  /* 0x00408000e41c783b */ /* 0x000eee0000004200 */
[----:B------:R-:W-:Y:S01]  /*4960*/  HMMA.16816.F32.BF16 R128, R8, R56, R148 ;  /* 0x000000380880723c */ /* 0x000fe20000041894 */
[----:B--2---:R-:W-:Y:S01]  /*4970*/  FMNMX.FTZ R3, R3, R4, !PT ;  /* 0x0000000403037209 */ /* 0x004fe20007810000 */
[----:B------:R-:W-:-:S03]  /*4980*/  FFMA.FTZ R4, R116, c[0x0][0x2d0], -R0 ;  /* 0x0000b40074047a23 */ /* 0x000fc60000010800 */
[C---:B------:R-:W-:Y:S01]  /*4990*/  FSETP.NEU.FTZ.AND P0, PT, R3.reuse, -INF , PT ;  /* 0xff8000000300780b */ /* 0x040fe20003f1d000 */
[----:B-1----:R-:W-:Y:S01]  /*49a0*/  FMUL.FTZ R2, R3, c[0x0][0x2d0] ;  /* 0x0000b40003027a20 */ /* 0x002fe20000410000 */
[----:B------:R1:W2:Y:S01]  /*49b0*/  MUFU.EX2 R234, R4 ;  /* 0x0000000400ea7308 */ /* 0x0002a20000000800 */
[----:B------:R-:W-:Y:S03]  /*49c0*/  HMMA.16816.F32.BF16 R200, R8, R60, R140 ;  /* 0x0000003c08c8723c */ /* 0x000fe6000004188c */
[----:B------:R-:W-:-:S05]  /*49d0*/  FSEL R2, R2, RZ, P0 ;  /* 0x000000ff02027208 */ /* 0x000fca0000000000 */
[----:B------:R-:W-:Y:S01]  /*49e0*/  HMMA.16816.F32.BF16 R140, R8, R36, R152 ;  /* 0x00000024088c723c */ /* 0x000fe20000041898 */
[----:B-1----:R-:W-:-:S07]  /*49f0*/  FFMA.FTZ R4, R49, c[0x0][0x2d0], -R2 ;  /* 0x0000b40031047a23 */ /* 0x002fce0000010802 */
[----:B------:R-:W-:Y:S01]  /*4a00*/  MOV R195, R129 ;  /* 0x0000008100c37202 */ /* 0x000fe20000000f00 */
[----:B------:R-:W-:Y:S01]  /*4a10*/  IMAD.MOV.U32 R151, RZ, RZ, R130 ;  /* 0x000000ffff977224 */ /* 0x000fe200078e0082 */
[----:B------:R-:W-:Y:S01]  /*4a20*/  MOV R149, R128 ;  /* 0x0000008000957202 */ /* 0x000fe20000000f00 */
[----:B------:R-:W-:Y:S01]  /*4a30*/  IMAD.MOV.U32 R150, RZ, RZ, R131 ;  /* 0x000000ffff967224 */ /* 0x000fe200078e0083 */
[C---:B------:R-:W-:Y:S01]  /*4a40*/  HMMA.16816.F32.BF16 R248, R8.reuse, R86, R112 ;  /* 0x0000005608f8723c */ /* 0x040fe20000041870 */
[----:B------:R1:W-:Y:S01]  /*4a50*/  MUFU.EX2 R148, R4 ;  /* 0x0000000400947308 */ /* 0x0003e20000000800 */
[----:B--2---:R-:W-:Y:S01]  /*4a60*/  F2FP.BF16.PACK_AB R6, R234, R181 ;  /* 0x000000b5ea06723e */ /* 0x004fe200000010ff */
[----:B------:R-:W-:Y:S01]  /*4a70*/  IMAD.MOV.U32 R154, RZ, RZ, R164 ;  /* 0x000000ffff9a7224 */ /* 0x000fe200078e00a4 */
[----:B------:R-:W-:Y:S01]  /*4a80*/  MOV R192, R202 ;  /* 0x000000ca00c07202 */ /* 0x000fe20000000f00 */
[----:B------:R-:W-:Y:S02]  /*4a90*/  IMAD.MOV.U32 R193, RZ, RZ, R201 ;  /* 0x000000ffffc17224 */ /* 0x000fe400078e00c9 */
[----:B------:R-:W-:Y:S01]  /*4aa0*/  IMAD.MOV.U32 R187, RZ, RZ, R203 ;  /* 0x000000ffffbb7224 */ /* 0x000fe200078e00cb */
[----:B------:R-:W-:Y:S01]  /*4ab0*/  HMMA.16816.F32.BF16 R128, R8, R52, R144 ;  /* 0x000000340880723c */ /* 0x000fe20000041890 */
[----:B------:R-:W-:-:S07]  /*4ac0*/  IMAD.MOV.U32 R186, RZ, RZ, R200 ;  /* 0x000000ffffba7224 */ /* 0x000fce00078e00c8 */
[----:B------:R-:W-:Y:S01]  /*4ad0*/  HMMA.16816.F32.BF16 R144, R8, R32, R124 ;  /* 0x000000200890723c */ /* 0x000fe2000004187c */
[----:B-1----:R-:W-:-:S04]  /*4ae0*/  FFMA.FTZ R4, R50, c[0x0][0x2d0], -R2 ;  /* 0x0000b40032047a23 */ /* 0x002fc80000010802 */
[----:B------:R1:W2:Y:S03]  /*4af0*/  MUFU.EX2 R235, R4 ;  /* 0x0000000400eb7308 */ /* 0x0002a60000000800 */
[C---:B---3--:R-:W-:Y:S08]  /*4b00*/  HMMA.16816.F32.BF16 R220, R8.reuse, R28, R132 ;  /* 0x0000001c08dc723c */ /* 0x048ff00000041884 */
[----:B------:R-:W-:Y:S01]  /*4b10*/  HMMA.16816.F32.BF16 R244, R8, R70, R108 ;  /* 0x0000004608f4723c */ /* 0x000fe2000004186c */
[----:B------:R-:W-:Y:S01]  /*4b20*/  MOV R183, R131 ;  /* 0x0000008300b77202 */ /* 0x000fe20000000f00 */
[----:B------:R-:W-:-:S02]  /*4b30*/  IMAD.MOV.U32 R131, RZ, RZ, R140 ;  /* 0x000000ffff837224 */ /* 0x000fc400078e008c */
[----:B------:R-:W-:Y:S02]  /*4b40*/  IMAD.MOV.U32 R5, RZ, RZ, R129 ;  /* 0x000000ffff057224 */ /* 0x000fe400078e0081 */
[----:B-1----:R-:W-:Y:S02]  /*4b50*/  FFMA.FTZ R4, R104, c[0x0][0x2d0], -R2 ;  /* 0x0000b40068047a23 */ /* 0x002fe40000010802 */
[C---:B------:R-:W-:Y:S01]  /*4b60*/  HMMA.16816.F32.BF16 R216, R8.reuse, R62, R96 ;  /* 0x0000003e08d8723c */ /* 0x040fe20000041860 */
[----:B------:R-:W-:Y:S01]  /*4b70*/  IMAD.MOV.U32 R129, RZ, RZ, R142 ;  /* 0x000000ffff817224 */ /* 0x000fe200078e008e */
[----:B------:R1:W-:Y:S01]  /*4b80*/  MUFU.EX2 R14, R4 ;  /* 0x00000004000e7308 */ /* 0x0003e20000000800 */
[----:B------:R-:W-:Y:S01]  /*4b90*/  IMAD.MOV.U32 R252, RZ, RZ, R130 ;  /* 0x000000fffffc7224 */ /* 0x000fe200078e0082 */
[----:B------:R-:W-:Y:S01]  /*4ba0*/  MOV R130, R141 ;  /* 0x0000008d00827202 */ /* 0x000fe20000000f00 */
[----:B------:R-:W-:Y:S01]  /*4bb0*/  IMAD.MOV.U32 R182, RZ, RZ, R128 ;  /* 0x000000ffffb67224 */ /* 0x000fe200078e0080 */
[----:B------:R-:W-:Y:S01]  /*4bc0*/  MOV R155, R5 ;  /* 0x00000005009b7202 */ /* 0x000fe20000000f00 */
[----:B------:R-:W-:Y:S01]  /*4bd0*/  IMAD.MOV.U32 R128, RZ, RZ, R143 ;  /* 0x000000ffff807224 */ /* 0x000fe200078e008f */
[----:B------:R-:W-:Y:S01]  /*4be0*/  HMMA.16816.F32.BF16 R212, R8, R58, R92 ;  /* 0x0000003a08d4723c */ /* 0x000fe2000004185c */
[----:B--2---:R-:W-:Y:S01]  /*4bf0*/  F2FP.BF16.PACK_AB R5, R235, R148 ;  /* 0x00000094eb05723e */ /* 0x004fe200000010ff */
[----:B------:R-:W-:Y:S01]  /*4c00*/  IMAD.MOV.U32 R135, RZ, RZ, R183 ;  /* 0x000000ffff877224 */ /* 0x000fe200078e00b7 */
[----:B------:R-:W-:Y:S01]  /*4c10*/  MOV R134, R252 ;  /* 0x000000fc00867202 */ /* 0x000fe20000000f00 */
[----:B------:R-:W-:-:S02]  /*4c20*/  IMAD.MOV.U32 R132, RZ, RZ, R182 ;  /* 0x000000ffff847224 */ /* 0x000fc400078e00b6 */
[----:B------:R-:W-:Y:S02]  /*4c30*/  IMAD.MOV.U32 R133, RZ, RZ, R155 ;  /* 0x000000ffff857224 */ /* 0x000fe400078e009b */
[----:B------:R-:W-:Y:S01]  /*4c40*/  HMMA.16816.F32.BF16 R208, R8, R54, R80 ;  /* 0x0000003608d0723c */ /* 0x000fe20000041850 */
[----:B-1----:R-:W-:-:S04]  /*4c50*/  FFMA.FTZ R4, R51, c[0x0][0x2d0], -R2 ;  /* 0x0000b40033047a23 */ /* 0x002fc80000010802 */
[----:B------:R1:W2:Y:S03]  /*4c60*/  MUFU.EX2 R15, R4 ;  /* 0x00000004000f7308 */ /* 0x0002a60000000800 */
[C---:B------:R-:W-:Y:S08]  /*4c70*/  HMMA.16816.F32.BF16 R204, R8.reuse, R38, R76 ;  /* 0x0000002608cc723c */ /* 0x040ff0000004184c */
[----:B------:R-:W-:Y:S01]  /*4c80*/  HMMA.16816.F32.BF16 R200, R8, R30, R44 ;  /* 0x0000001e08c8723c */ /* 0x000fe2000004182c */
[----:B-1----:R-:W-:-:S07]  /*4c90*/  F2FP.BF16.PACK_AB R4, R236, R172 ;  /* 0x000000acec04723e */ /* 0x002fce00000010ff */
[----:B------:R-:W-:Y:S01]  /*4ca0*/  HMMA.16816.F32.BF16 R124, R8, R34, R16 ;  /* 0x00000022087c723c */ /* 0x000fe20000041810 */
[----:B--2---:R-:W-:-:S06]  /*4cb0*/  F2FP.BF16.PACK_AB R7, R15, R14 ;  /* 0x0000000e0f07723e */ /* 0x004fcc00000010ff */
[--C-:B------:R-:W-:Y:S01]  /*4cc0*/  FFMA.FTZ R8, R118, c[0x0][0x2d0], -R0.reuse ;  /* 0x0000b40076087a23 */ /* 0x100fe20000010800 */
[C---:B------:R-:W-:Y:S01]  /*4cd0*/  HMMA.16816.F32.BF16 R80, R4.reuse, R20, RZ ;  /* 0x000000140450723c */ /* 0x040fe200000418ff */
[----:B------:R-:W-:Y:S02]  /*4ce0*/  MOV R118, R181 ;  /* 0x000000b500767202 */ /* 0x000fe40000000f00 */
[----:B------:R1:W-:Y:S05]  /*4cf0*/  MUFU.EX2 R116, R8 ;  /* 0x0000000800747308 */ /* 0x0003ea0000000800 */
[C---:B------:R-:W-:Y:S08]  /*4d00*/  HMMA.16816.F32.BF16 R108, R4.reuse, R40, RZ ;  /* 0x00000028046c723c */ /* 0x040ff000000418ff */
[----:B------:R-:W-:Y:S01]  /*4d10*/  HMMA.16816.F32.BF16 R76, R4, R24, RZ ;  /* 0x00000018044c723c */ /* 0x000fe200000418ff */
[----:B-1----:R-:W-:-:S04]  /*4d20*/  FFMA.FTZ R8, R136, c[0x0][0x2d0], -R0 ;  /* 0x0000b40088087a23 */ /* 0x002fc80000010800 */
        /* <DEDUP_REMOVED lines=14> */
[----:B------:R-:W-:Y:S01]  /*4e10*/  IMAD.MOV.U32 R117, RZ, RZ, R180 ;  /* 0x000000ffff757224 */ /* 0x000fe200078e00b4 */
[----:B------:R1:W-:Y:S06]  /*4e20*/  MUFU.EX2 R141, R8 ;  /* 0x00000008008d7308 */ /* 0x0003ec0000000800 */
[C---:B------:R-:W-:Y:S08]  /*4e30*/  HMMA.16816.F32.BF16 R64, R4.reuse, R90, RZ ;  /* 0x0000005a0440723c */ /* 0x040ff000000418ff */
[----:B------:R-:W-:Y:S01]  /*4e40*/  HMMA.16816.F32.BF16 R20, R4, R120, RZ ;  /* 0x000000780414723c */ /* 0x000fe200000418ff */
[----:B-1----:R-:W-:-:S02]  /*4e50*/  FFMA.FTZ R8, R119, c[0x0][0x2d0], -R2 ;  /* 0x0000b40077087a23 */ /* 0x002fc40000010802 */
[----:B------:R-:W-:Y:S02]  /*4e60*/  IMAD.MOV.U32 R119, RZ, RZ, R148 ;  /* 0x000000ffff777224 */ /* 0x000fe400078e0094 */
[----:B------:R1:W-:Y:S03]  /*4e70*/  MUFU.EX2 R143, R8 ;  /* 0x00000008008f7308 */ /* 0x0003e60000000800 */
[----:B------:R-:W-:Y:S01]  /*4e80*/  HMMA.16816.F32.BF16 R40, R4, R122, RZ ;  /* 0x0000007a0428723c */ /* 0x000fe200000418ff */
[----:B------:R-:W-:Y:S02]  /*4e90*/  IMAD.MOV.U32 R148, RZ, RZ, R186 ;  /* 0x000000ffff947224 */ /* 0x000fe400078e00ba */
[----:B-1----:R-:W-:-:S04]  /*4ea0*/  FFMA.FTZ R8, R137, c[0x0][0x2d0], -R2 ;  /* 0x0000b40089087a23 */ /* 0x002fc80000010802 */
[----:B------:R1:W2:Y:S02]  /*4eb0*/  MUFU.EX2 R153, R8 ;  /* 0x0000000800997308 */ /* 0x0002a40000000800 */
[----:B-1----:R-:W-:Y:S02]  /*4ec0*/  FFMA.FTZ R8, R48, c[0x0][0x2d0], -R2 ;  /* 0x0000b40030087a23 */ /* 0x002fe40000010802 */
[----:B------:R-:W-:Y:S04]  /*4ed0*/  HMMA.16816.F32.BF16 R48, R4, R102, RZ ;  /* 0x000000660430723c */ /* 0x000fe800000418ff */
[----:B------:R1:W3:Y:S03]  /*4ee0*/  MUFU.EX2 R164, R8 ;  /* 0x0000000800a47308 */ /* 0x0002e60000000800 */
[----:B--2---:R-:W-:-:S02]  /*4ef0*/  MOV R103, R153 ;  /* 0x0000009900677202 */ /* 0x004fc40000000f00 */
[----:B------:R-:W-:Y:S01]  /*4f00*/  MOV R102, R14 ;  /* 0x0000000e00667202 */ /* 0x000fe20000000f00 */
[----:B-1----:R-:W-:Y:S07]  /*4f10*/  HMMA.16816.F32.BF16 R8, R4, R100, RZ ;  /* 0x000000640408723c */ /* 0x002fee00000418ff */
[----:B------:R-:W-:Y:S01]  /*4f20*/  IMAD.MOV.U32 R100, RZ, RZ, R116 ;  /* 0x000000ffff647224 */ /* 0x000fe200078e0074 */
[----:B------:R-:W-:Y:S01]  /*4f30*/  F2FP.BF16.PACK_AB R6, R152, R142 ;  /* 0x0000008e9806723e */ /* 0x000fe200000010ff */
[----:B------:R-:W-:Y:S01]  /*4f40*/  IMAD.MOV.U32 R116, RZ, RZ, R154 ;  /* 0x000000ffff747224 */ /* 0x000fe200078e009a */
[----:B------:R-:W-:-:S02]  /*4f50*/  F2FP.BF16.PACK_AB R5, R143, R141 ;  /* 0x0000008d8f05723e */ /* 0x000fc400000010ff */
[----:B------:R-:W-:Y:S02]  /*4f60*/  F2FP.BF16.PACK_AB R4, R140, R100 ;  /* 0x000000648c04723e */ /* 0x000fe400000010ff */
[----:B---3--:R-:W-:Y:S02]  /*4f70*/  F2FP.BF16.PACK_AB R7, R164, R103 ;  /* 0x00000067a407723e */ /* 0x008fe400000010ff */
[----:B------:R-:W-:-:S05]  /*4f80*/  MOV R101, R194 ;  /* 0x000000c200657202 */ /* 0x000fca0000000f00 */
[C---:B------:R-:W-:Y:S07]  /*4f90*/  HMMA.16816.F32.BF16 R136, R4.reuse, R68, R80 ;  /* 0x000000440488723c */ /* 0x040fee0000041850 */
[----:B------:R-:W-:Y:S01]  /*4fa0*/  IMAD.MOV.U32 R80, RZ, RZ, R175 ;  /* 0x000000ffff507224 */ /* 0x000fe200078e00af */
[----:B------:R-:W-:Y:S01]  /*4fb0*/  MOV R81, R174 ;  /* 0x000000ae00517202 */ /* 0x000fe20000000f00 */
[----:B------:R-:W-:Y:S01]  /*4fc0*/  IMAD.MOV.U32 R82, RZ, RZ, R173 ;  /* 0x000000ffff527224 */ /* 0x000fe200078e00ad */
[----:B------:R-:W-:Y:S01]  /*4fd0*/  HMMA.16816.F32.BF16 R180, R4, R84, R108 ;  /* 0x0000005404b4723c */ /* 0x000fe2000004186c */
[----:B------:R-:W-:Y:S01]  /*4fe0*/  IMAD.MOV.U32 R83, RZ, RZ, R172 ;  /* 0x000000ffff537224 */ /* 0x000fe200078e00ac */
[----:B------:R-:W-:Y:S01]  /*4ff0*/  MOV R68, R142 ;  /* 0x0000008e00447202 */ /* 0x000fe20000000f00 */
[----:B------:R-:W-:-:S04]  /*5000*/  IMAD.MOV.U32 R69, RZ, RZ, R143 ;  /* 0x000000ffff457224 */ /* 0x000fc800078e008f */
[----:B------:R-:W-:Y:S01]  /*5010*/  MOV R85, R152 ;  /* 0x0000009800557202 */ /* 0x000fe20000000f00 */
[C---:B------:R-:W-:Y:S01]  /*5020*/  HMMA.16816.F32.BF16 R172, R4.reuse, R28, R8 ;  /* 0x0000001c04ac723c */ /* 0x040fe20000041808 */
[----:B------:R-:W-:Y:S01]  /*5030*/  IMAD.MOV.U32 R111, RZ, RZ, R150 ;  /* 0x000000ffff6f7224 */ /* 0x000fe200078e0096 */
[----:B------:R-:W-:Y:S01]  /*5040*/  MOV R150, R192 ;  /* 0x000000c000967202 */ /* 0x000fe20000000f00 */
[----:B------:R-:W-:Y:S01]  /*5050*/  IMAD.MOV.U32 R108, RZ, RZ, R149 ;  /* 0x000000ffff6c7224 */ /* 0x000fe200078e0095 */
[----:B------:R-:W-:Y:S01]  /*5060*/  MOV R110, R151 ;  /* 0x00000097006e7202 */ /* 0x000fe20000000f00 */
[----:B------:R-:W-:Y:S02]  /*5070*/  IMAD.MOV.U32 R109, RZ, RZ, R195 ;  /* 0x000000ffff6d7224 */ /* 0x000fe400078e00c3 */
[----:B------:R-:W-:Y:S01]  /*5080*/  FFMA.FTZ R8, R171, c[0x0][0x2d0], -R13 ;  /* 0x0000b400ab087a23 */ /* 0x000fe2000001080d */
[----:B------:R-:W-:Y:S01]  /*5090*/  HMMA.16816.F32.BF16 R152, R4, R60, R76 ;  /* 0x0000003c0498723c */ /* 0x000fe2000004184c */
[----:B------:R-:W-:Y:S01]  /*50a0*/  IMAD.MOV.U32 R149, RZ, RZ, R193 ;  /* 0x000000ffff957224 */ /* 0x000fe200078e00c1 */
[----:B------:R-:W-:Y:S01]  /*50b0*/  MOV R29, R68 ;  /* 0x00000044001d7202 */ /* 0x000fe20000000f00 */
[----:B------:R1:W-:Y:S01]  /*50c0*/  MUFU.EX2 R252, R8 ;  /* 0x0000000800fc7308 */ /* 0x0003e20000000800 */
[----:B------:R-:W-:-:S02]  /*50d0*/  IMAD.MOV.U32 R84, RZ, RZ, R185 ;  /* 0x000000ffff547224 */ /* 0x000fc400078e00b9 */
[----:B------:R-:W-:Y:S01]  /*50e0*/  IMAD.MOV.U32 R28, RZ, RZ, R69 ;  /* 0x000000ffff1c7224 */ /* 0x000fe200078e0045 */
[----:B------:R-:W-:Y:S01]  /*50f0*/  MOV R77, R15 ;  /* 0x0000000f004d7202 */ /* 0x000fe20000000f00 */
[C---:B------:R-:W-:Y:S01]  /*5100*/  HMMA.16816.F32.BF16 R88, R4.reuse, R52, R24 ;  /* 0x000000340458723c */ /* 0x040fe20000041818 */
[----:B------:R-:W-:Y:S01]  /*5110*/  IMAD.MOV.U32 R79, RZ, RZ, R141 ;  /* 0x000000ffff4f7224 */ /* 0x000fe200078e008d */
[----:B------:R-:W-:Y:S01]  /*5120*/  MOV R69, R133 ;  /* 0x0000008500457202 */ /* 0x000fe20000000f00 */
[----:B------:R-:W-:Y:S02]  /*5130*/  IMAD.MOV.U32 R78, RZ, RZ, R140 ;  /* 0x000000ffff4e7224 */ /* 0x000fe400078e008c */
[----:B------:R-:W-:Y:S01]  /*5140*/  LDSM.16.MT88.4 R140, [R226+0x3080] ;  /* 0x00308000e28c783b */ /* 0x000fe20000004200 */
[----:B------:R-:W-:Y:S02]  /*5150*/  IMAD.MOV.U32 R76, RZ, RZ, R184 ;  /* 0x000000ffff4c7224 */ /* 0x000fe400078e00b8 */
[----:B------:R-:W-:Y:S01]  /*5160*/  HMMA.16816.F32.BF16 R40, R4, R34, R40 ;  /* 0x000000220428723c */ /* 0x000fe20000041828 */
[----:B------:R-:W-:-:S02]  /*5170*/  IMAD.MOV.U32 R52, RZ, RZ, R79 ;  /* 0x000000ffff347224 */ /* 0x000fc400078e004f */
[----:B-1----:R-:W-:Y:S02]  /*5180*/  FFMA.FTZ R8, R170, c[0x0][0x2d0], -R13 ;  /* 0x0000b400aa087a23 */ /* 0x002fe4000001080d */
[----:B------:R-:W-:Y:S02]  /*5190*/  IMAD.MOV.U32 R53, RZ, RZ, R78 ;  /* 0x000000ffff357224 */ /* 0x000fe400078e004e */
[----:B------:R1:W2:Y:S01]  /*51a0*/  MUFU.EX2 R60, R8 ;  /* 0x00000008003c7308 */ /* 0x0002a20000000800 */
[----:B------:R-:W-:Y:S01]  /*51b0*/  HMMA.16816.F32.BF16 R24, R4, R62, R96 ;  /* 0x0000003e0418723c */ /* 0x000fe20000041860 */
[----:B------:R-:W-:Y:S02]  /*51c0*/  IMAD.MOV.U32 R151, RZ, RZ, R187 ;  /* 0x000000ffff977224 */ /* 0x000fe400078e00bb */
[----:B------:R-:W-:Y:S01]  /*51d0*/  LDSM.16.MT88.4 R184, [R225+0x3080] ;  /* 0x00308000e1b8783b */ /* 0x000fe20000004200 */
[----:B------:R-:W-:-:S03]  /*51e0*/  IMAD.MOV.U32 R68, RZ, RZ, R132 ;  /* 0x000000ffff447224 */ /* 0x000fc600078e0084 */
[----:B------:R-:W-:Y:S01]  /*51f0*/  IMAD.MOV.U32 R98, RZ, RZ, R108 ;  /* 0x000000ffff627224 */ /* 0x000fe200078e006c */
[----:B------:R-:W-:Y:S01]  /*5200*/  HMMA.16816.F32.BF16 R192, R4, R32, R20 ;  /* 0x0000002004c0723c */ /* 0x000fe20000041814 */
[----:B------:R-:W-:Y:S02]  /*5210*/  IMAD.MOV.U32 R99, RZ, RZ, R109 ;  /* 0x000000ffff637224 */ /* 0x000fe400078e006d */
[----:B-1----:R-:W-:-:S05]  /*5220*/  FFMA.FTZ R8, R166, c[0x0][0x2d0], -R13 ;  /* 0x0000b400a6087a23 */ /* 0x002fca000001080d */
[C---:B------:R-:W-:Y:S01]  /*5230*/  HMMA.16816.F32.BF16 R120, R4.reuse, R36, R16 ;  /* 0x000000240478723c */ /* 0x040fe20000041810 */
[----:B--2---:R-:W-:Y:S01]  /*5240*/  IMAD.MOV.U32 R35, RZ, RZ, R60 ;  /* 0x000000ffff237224 */ /* 0x004fe200078e003c */
[----:B------:R1:W-:Y:S01]  /*5250*/  MUFU.EX2 R171, R8 ;  /* 0x0000000800ab7308 */ /* 0x0003e20000000800 */
[----:B------:R-:W2:Y:S05]  /*5260*/  LDSM.16.MT88.4 R60, [R227+0x3080] ;  /* 0x00308000e33c783b */ /* 0x000eaa0000004200 */
[C---:B------:R-:W-:Y:S07]  /*5270*/  HMMA.16816.F32.BF16 R104, R4.reuse, R70, R104 ;  /* 0x000000460468723c */ /* 0x040fee0000041868 */
[----:B------:R-:W-:Y:S01]  /*5280*/  MOV R70, R110 ;  /* 0x0000006e00467202 */ /* 0x000fe20000000f00 */
[----:B------:R-:W-:Y:S01]  /*5290*/  HMMA.16816.F32.BF16 R16, R4, R86, R112 ;  /* 0x000000560410723c */ /* 0x000fe20000041870 */
[----:B------:R-:W-:-:S02]  /*52a0*/  IMAD.MOV.U32 R71, RZ, RZ, R111 ;  /* 0x000000ffff477224 */ /* 0x000fc400078e006f */
[----:B-1----:R-:W-:Y:S01]  /*52b0*/  FFMA.FTZ R8, R158, c[0x0][0x2d0], -R13 ;  /* 0x0000b4009e087a23 */ /* 0x002fe2000001080d */
[----:B------:R-:W-:Y:S03]  /*52c0*/  LDSM.16.MT88.4 R108, [R228+0x4880] ;  /* 0x00488000e46c783b */ /* 0x000fe60000004200 */
[----:B------:R1:W3:Y:S01]  /*52d0*/  MUFU.EX2 R170, R8 ;  /* 0x0000000800aa7308 */ /* 0x0002e20000000800 */
        /* <DEDUP_REMOVED lines=9> */
[----:B------:R-:W-:-:S02]  /*5370*/  F2FP.BF16.PACK_AB R128, R35, R252 ;  /* 0x000000fc2380723e */ /* 0x000fc400000010ff */
[----:B------:R-:W-:Y:S01]  /*5380*/  MOV R97, R114 ;  /* 0x0000007200617202 */ /* 0x000fe20000000f00 */
[----:B------:R-:W-:Y:S01]  /*5390*/  IMAD.MOV.U32 R57, RZ, RZ, R76 ;  /* 0x000000ffff397224 */ /* 0x000fe200078e004c */
[C---:B------:R-:W-:Y:S01]  /*53a0*/  HMMA.16816.F32.BF16 R20, R4.reuse, R54, R72 ;  /* 0x000000360414723c */ /* 0x040fe20000041848 */
[----:B------:R-:W-:Y:S01]  /*53b0*/  MOV R56, R77 ;  /* 0x0000004d00387202 */ /* 0x000fe20000000f00 */
[----:B-1----:R-:W-:Y:S01]  /*53c0*/  FFMA.FTZ R8, R156, c[0x0][0x2d0], -R12 ;  /* 0x0000b4009c087a23 */ /* 0x002fe2000001080c */
[----:B---3--:R-:W-:Y:S01]  /*53d0*/  F2FP.BF16.PACK_AB R130, R170, R171 ;  /* 0x000000abaa82723e */ /* 0x008fe200000010ff */
[----:B------:R-:W-:Y:S01]  /*53e0*/  IMAD.MOV.U32 R114, RZ, RZ, R53 ;  /* 0x000000ffff727224 */ /* 0x000fe200078e0035 */
[----:B------:R-:W-:Y:S01]  /*53f0*/  LDSM.16.MT88.4 R76, [R225+0x4880] ;  /* 0x00488000e14c783b */ /* 0x000fe20000004200 */
[----:B------:R1:W-:Y:S01]  /*5400*/  MUFU.EX2 R166, R8 ;  /* 0x0000000800a67308 */ /* 0x0003e20000000800 */
[----:B------:R-:W-:Y:S01]  /*5410*/  IMAD.MOV.U32 R72, RZ, RZ, R98 ;  /* 0x000000ffff487224 */ /* 0x000fe200078e0062 */
[----:B------:R-:W-:Y:S01]  /*5420*/  MOV R74, R70 ;  /* 0x00000046004a7202 */ /* 0x000fe20000000f00 */
[----:B------:R-:W-:Y:S01]  /*5430*/  IMAD.MOV.U32 R73, RZ, RZ, R99 ;  /* 0x000000ffff497224 */ /* 0x000fe200078e0063 */
[----:B------:R-:W-:Y:S01]  /*5440*/  HMMA.16816.F32.BF16 R36, R4, R38, R64 ;  /* 0x000000260424723c */ /* 0x000fe20000041840 */
[----:B------:R-:W-:Y:S01]  /*5450*/  IMAD.MOV.U32 R75, RZ, RZ, R71 ;  /* 0x000000ffff4b7224 */ /* 0x000fe200078e0047 */
[----:B------:R-:W-:Y:S01]  /*5460*/  MOV R71, R87 ;  /* 0x0000005700477202 */ /* 0x000fe20000000f00 */
[----:B------:R-:W-:-:S02]  /*5470*/  IMAD.MOV.U32 R70, RZ, RZ, R86 ;  /* 0x000000ffff467224 */ /* 0x000fc400078e0056 */
[----:B------:R-:W-:Y:S01]  /*5480*/  IMAD.MOV.U32 R86, RZ, RZ, R112 ;  /* 0x000000ffff567224 */ /* 0x000fe200078e0070 */
[----:B------:R-:W-:Y:S01]  /*5490*/  MOV R112, R29 ;  /* 0x0000001d00707202 */ /* 0x000fe20000000f00 */
[----:B------:R-:W-:Y:S01]  /*54a0*/  IMAD.MOV.U32 R87, RZ, RZ, R113 ;  /* 0x000000ffff577224 */ /* 0x000fe200078e0071 */
[----:B------:R-:W-:Y:S01]  /*54b0*/  HMMA.16816.F32.BF16 R48, R4, R30, R48 ;  /* 0x0000001e0430723c */ /* 0x000fe20000041830 */
[----:B------:R-:W-:Y:S01]  /*54c0*/  IMAD.MOV.U32 R98, RZ, RZ, R115 ;  /* 0x000000ffff627224 */ /* 0x000fe200078e0073 */
[----:B------:R-:W-:Y:S01]  /*54d0*/  MOV R115, R56 ;  /* 0x0000003800737202 */ /* 0x000fe20000000f00 */
[----:B------:R-:W-:Y:S01]  /*54e0*/  IMAD.MOV.U32 R99, RZ, RZ, R28 ;  /* 0x000000ffff637224 */ /* 0x000fe200078e001c */
[----:B------:R-:W-:Y:S01]  /*54f0*/  MOV R56, R81 ;  /* 0x0000005100387202 */ /* 0x000fe20000000f00 */
[----:B-1----:R-:W-:Y:S02]  /*5500*/  FFMA.FTZ R8, R157, c[0x0][0x2d0], -R12 ;  /* 0x0000b4009d087a23 */ /* 0x002fe4000001080c */
[----:B------:R-:W-:-:S02]  /*5510*/  IMAD.MOV.U32 R113, RZ, RZ, R52 ;  /* 0x000000ffff717224 */ /* 0x000fc400078e0034 */
[----:B------:R1:W3:Y:S01]  /*5520*/  MUFU.EX2 R33, R8 ;  /* 0x0000000800217308 */ /* 0x0002e20000000800 */
[----:B------:R-:W-:Y:S02]  /*5530*/  IMAD.MOV.U32 R28, RZ, RZ, R57 ;  /* 0x000000ffff1c7224 */ /* 0x000fe400078e0039 */
[----:B------:R-:W-:Y:S01]  /*5540*/  IMAD.MOV.U32 R29, RZ, RZ, R80 ;  /* 0x000000ffff1d7224 */ /* 0x000fe200078e0050 */
[----:B------:R-:W-:Y:S01]  /*5550*/  MOV R80, R83 ;  /* 0x0000005300507202 */ /* 0x000fe20000000f00 */
[----:B------:R-:W-:Y:S01]  /*5560*/  IMAD.MOV.U32 R57, RZ, RZ, R82 ;  /* 0x000000ffff397224 */ /* 0x000fe200078e0052 */
[----:B------:R-:W-:Y:S01]  /*5570*/  MOV R82, R100 ;  /* 0x0000006400527202 */ /* 0x000fe20000000f00 */
[----:B------:R-:W-:Y:S02]  /*5580*/  IMAD.MOV.U32 R81, RZ, RZ, R102 ;  /* 0x000000ffff517224 */ /* 0x000fe400078e0066 */
[----:B-1----:R-:W-:Y:S01]  /*5590*/  FFMA.FTZ R8, R165, c[0x0][0x2d0], -R12 ;  /* 0x0000b400a5087a23 */ /* 0x002fe2000001080c */
[----:B---3--:R-:W-:Y:S01]  /*55a0*/  F2FP.BF16.PACK_AB R129, R33, R166 ;  /* 0x000000a62181723e */ /* 0x008fe200000010ff */
[----:B------:R-:W-:-:S02]  /*55b0*/  IMAD.MOV.U32 R96, RZ, RZ, R112 ;  /* 0x000000ffff607224 */ /* 0x000fc400078e0070 */
[----:B------:R1:W-:Y:S01]  /*55c0*/  MUFU.EX2 R165, R8 ;  /* 0x0000000800a57308 */ /* 0x0003e20000000800 */
[----:B------:R-:W-:Y:S01]  /*55d0*/  IMAD.MOV.U32 R83, RZ, RZ, R238 ;  /* 0x000000ffff537224 */ /* 0x000fe200078e00ee */
[----:B------:R-:W-:Y:S01]  /*55e0*/  MOV R102, R237 ;  /* 0x000000ed00667202 */ /* 0x000fe20000000f00 */
[----:B------:R-:W-:Y:S02]  /*55f0*/  IMAD.MOV.U32 R112, RZ, RZ, R28 ;  /* 0x000000ffff707224 */ /* 0x000fe400078e001c */
[----:B-1----:R-:W-:Y:S01]  /*5600*/  FFMA.FTZ R8, R159, c[0x0][0x2d0], -R12 ;  /* 0x0000b4009f087a23 */ /* 0x002fe2000001080c */
[----:B------:R1:W5:Y:S01]  /*5610*/  LDL.LU R238, [R1+0x78] ;  /* 0x0000780001ee7983 */ /* 0x0003620000300800 */
[----:B------:R-:W-:Y:S02]  /*5620*/  HMMA.16816.F32.BF16 R12, R4, R58, R92 ;  /* 0x0000003a040c723c */ /* 0x000fe4000004185c */
[----:B------:R-:W3:Y:S01]  /*5630*/  MUFU.EX2 R32, R8 ;  /* 0x0000000800207308 */ /* 0x000ee20000000800 */
[----:B------:R-:W-:Y:S01]  /*5640*/  MOV R28, R81 ;  /* 0x00000051001c7202 */ /* 0x000fe20000000f00 */
[----:B------:R-:W4:Y:S03]  /*5650*/  LDSM.16.MT88.4 R156, [R228+0x3080] ;  /* 0x00308000e49c783b */ /* 0x000f260000004200 */
[----:B------:R-:W-:Y:S01]  /*5660*/  FFMA.FTZ R4, R188, c[0x0][0x2d0], -R0 ;  /* 0x0000b400bc047a23 */ /* 0x000fe20000010800 */
[----:B------:R-:W-:Y:S01]  /*5670*/  MOV R59, R99 ;  /* 0x00000063003b7202 */ /* 0x000fe20000000f00 */
[----:B------:R-:W-:Y:S01]  /*5680*/  IMAD.MOV.U32 R58, RZ, RZ, R98 ;  /* 0x000000ffff3a7224 */ /* 0x000fe200078e0062 */
[----:B------:R-:W1:Y:S01]  /*5690*/  LDSM.16.MT88.4 R92, [R226+0x4880] ;  /* 0x00488000e25c783b */ /* 0x000e620000004200 */
[----:B------:R-:W-:-:S03]  /*56a0*/  IMAD.MOV.U32 R100, RZ, RZ, R236 ;  /* 0x000000ffff647224 */ /* 0x000fc600078e00ec */
[----:B------:R1:W5:Y:S01]  /*56b0*/  LDL.LU R237, [R1+0x74] ;  /* 0x0000740001ed7983 */ /* 0x0003620000300800 */
[----:B---3--:R-:W-:Y:S01]  /*56c0*/  F2FP.BF16.PACK_AB R131, R32, R165 ;  /* 0x000000a52083723e */ /* 0x008fe200000010ff */
[----:B------:R-:W-:Y:S01]  /*56d0*/  IMAD.MOV.U32 R98, RZ, RZ, R114 ;  /* 0x000000ffff627224 */ /* 0x000fe200078e0072 */
[----:B------:R-:W-:Y:S01]  /*56e0*/  MOV R99, R115 ;  /* 0x0000007300637202 */ /* 0x000fe20000000f00 */
[----:B------:R-:W-:Y:S01]  /*56f0*/  IMAD.MOV.U32 R114, RZ, RZ, R56 ;  /* 0x000000ffff727224 */ /* 0x000fe200078e0038 */
[----:B------:R-:W-:Y:S01]  /*5700*/  MOV R115, R57 ;  /* 0x0000003900737202 */ /* 0x000fe20000000f00 */
[----:B------:R3:W-:Y:S01]  /*5710*/  MUFU.EX2 R31, R4 ;  /* 0x00000004001f7308 */ /* 0x0007e20000000800 */
[----:B------:R-:W1:Y:S01]  /*5720*/  LDSM.16.MT88.4 R8, [R227+0x4880] ;  /* 0x00488000e308783b */ /* 0x000e620000004200 */
[C---:B--2---:R-:W-:Y:S01]  /*5730*/  HMMA.16816.F32.BF16 R52, R128.reuse, R60, R72 ;  /* 0x0000003c8034723c */ /* 0x044fe20000041848 */
[----:B------:R-:W-:Y:S02]  /*5740*/  IMAD.MOV.U32 R57, RZ, RZ, R80 ;  /* 0x000000ffff397224 */ /* 0x000fe400078e0050 */
[----:B------:R-:W-:Y:S01]  /*5750*/  IMAD.MOV.U32 R80, RZ, RZ, R102 ;  /* 0x000000ffff507224 */ /* 0x000fe200078e0066 */
[----:B------:R-:W-:Y:S01]  /*5760*/  MOV R81, R100 ;  /* 0x0000006400517202 */ /* 0x000fe20000000f00 */
[----:B------:R2:W5:Y:S02]  /*5770*/  LDL.LU R236, [R1+0x70] ;  /* 0x0000700001ec7983 */ /* 0x0005640000300800 */
[----:B------:R-:W-:Y:S01]  /*5780*/  MOV R75, R97 ;  /* 0x00000061004b7202 */ /* 0x000fe20000000f00 */
[----:B------:R-:W-:Y:S01]  /*5790*/  HMMA.16816.F32.BF16 R132, R128, R140, R196 ;  /* 0x0000008c8084723c */ /* 0x000fe200000418c4 */
[----:B------:R-:W-:-:S02]  /*57a0*/  MOV R97, R113 ;  /* 0x0000007100617202 */ /* 0x000fc40000000f00 */
[----:B------:R-:W-:Y:S01]  /*57b0*/  MOV R113, R29 ;  /* 0x0000001d00717202 */ /* 0x000fe20000000f00 */
[----:B------:R-:W-:Y:S01]  /*57c0*/  IMAD.MOV.U32 R29, RZ, RZ, R82 ;  /* 0x000000ffff1d7224 */ /* 0x000fe200078e0052 */
[----:B------:R-:W-:Y:S01]  /*57d0*/  MOV R72, R58 ;  /* 0x0000003a00487202 */ /* 0x000fe20000000f00 */
[----:B---3--:R-:W-:Y:S01]  /*57e0*/  FFMA.FTZ R4, R189, c[0x0][0x2d0], -R0 ;  /* 0x0000b400bd047a23 */ /* 0x008fe20000010800 */
        /* <DEDUP_REMOVED lines=10> */
[----:B------:R3:W1:Y:S01]  /*5890*/  MUFU.EX2 R30, R4 ;  /* 0x00000004001e7308 */ /* 0x0006620000000800 */
        /* <DEDUP_REMOVED lines=8> */
[----:B----4-:R-:W-:Y:S01]  /*5920*/  HMMA.16816.F32.BF16 R148, R128, R156, R148 ;  /* 0x0000009c8094723c */ /* 0x010fe20000041894 */
[--C-:B---3--:R-:W-:Y:S02]  /*5930*/  FFMA.FTZ R4, R190, c[0x0][0x2d0], -R0.reuse ;  /* 0x0000b400be047a23 */ /* 0x108fe40000010800 */
[----:B------:R-:W-:-:S04]  /*5940*/  FFMA.FTZ R0, R191, c[0x0][0x2d0], -R0 ;  /* 0x0000b400bf007a23 */ /* 0x000fc80000010800 */
[----:B------:R3:W-:Y:S01]  /*5950*/  MUFU.EX2 R28, R0 ;  /* 0x00000000001c7308 */ /* 0x0007e20000000800 */
        /* <DEDUP_REMOVED lines=9> */
[----:B---3--:R-:W-:Y:S01]  /*59f0*/  FFMA.FTZ R0, R160, c[0x0][0x2d0], -R2 ;  /* 0x0000b400a0007a23 */ /* 0x008fe20000010802 */
[----:B------:R-:W-:Y:S01]  /*5a00*/  MOV R198, R72 ;  /* 0x0000004800c67202 */ /* 0x000fe20000000f00 */
[----:B------:R-:W-:Y:S01]  /*5a10*/  IMAD.MOV.U32 R199, RZ, RZ, R67 ;  /* 0x000000ffffc77224 */ /* 0x000fe200078e0043 */
[----:B------:R-:W-:Y:S01]  /*5a20*/  MOV R65, R74 ;  /* 0x0000004a00417202 */ /* 0x000fe20000000f00 */
[----:B------:R3:W-:Y:S01]  /*5a30*/  MUFU.EX2 R5, R0 ;  /* 0x0000000000057308 */ /* 0x0007e20000000800 */
[----:B------:R-:W-:Y:S01]  /*5a40*/  MOV R56, R81 ;  /* 0x0000005100387202 */ /* 0x000fe20000000f00 */
[----:B------:R-:W-:Y:S01]  /*5a50*/  IMAD.MOV.U32 R81, RZ, RZ, R102 ;  /* 0x000000ffff517224 */ /* 0x000fe200078e0066 */
[----:B------:R-:W-:Y:S01]  /*5a60*/  MOV R80, R83 ;  /* 0x0000005300507202 */ /* 0x000fe20000000f00 */
[----:B------:R-:W-:Y:S01]  /*5a70*/  IMAD.MOV.U32 R83, RZ, RZ, R101 ;  /* 0x000000ffff537224 */ /* 0x000fe200078e0065 */
[----:B------:R-:W-:Y:S01]  /*5a80*/  MOV R82, R100 ;  /* 0x0000006400527202 */ /* 0x000fe20000000f00 */
[----:B------:R-:W-:Y:S01]  /*5a90*/  IMAD.MOV.U32 R197, RZ, RZ, R73 ;  /* 0x000000ffffc57224 */ /* 0x000fe200078e0049 */
[C---:B------:R-:W-:Y:S01]  /*5aa0*/  HMMA.16816.F32.BF16 R188, R128.reuse, R186, R248 ;  /* 0x000000ba80bc723c */ /* 0x040fe200000418f8 */
[----:B------:R-:W4:Y:S01]  /*5ab0*/  MUFU.EX2 R29, R4 ;  /* 0x00000004001d7308 */ /* 0x000f220000000800 */
[----:B------:R-:W-:Y:S01]  /*5ac0*/  MOV R102, R119 ;  /* 0x0000007700667202 */ /* 0x000fe20000000f00 */
[----:B------:R-:W-:Y:S01]  /*5ad0*/  IMAD.MOV.U32 R100, RZ, RZ, R117 ;  /* 0x000000ffff647224 */ /* 0x000fe200078e0075 */
[----:B------:R2:W5:Y:S01]  /*5ae0*/  LDL.LU R235, [R1+0x6c] ;  /* 0x00006c0001eb7983 */ /* 0x0005620000300800 */
[----:B---3--:R-:W-:Y:S01]  /*5af0*/  FFMA.FTZ R0, R161, c[0x0][0x2d0], -R2 ;  /* 0x0000b400a1007a23 */ /* 0x008fe20000010802 */
[----:B------:R-:W-:Y:S01]  /*5b00*/  MOV R101, R231 ;  /* 0x000000e700657202 */ /* 0x000fe20000000f00 */
[----:B------:R-:W-:Y:S01]  /*5b10*/  IMAD.MOV.U32 R72, RZ, RZ, R59 ;  /* 0x000000ffff487224 */ /* 0x000fe200078e003b */
[----:B------:R-:W-:Y:S01]  /*5b20*/  MOV R67, R58 ;  /* 0x0000003a00437202 */ /* 0x000fe20000000f00 */
[----:B------:R3:W1:Y:S01]  /*5b30*/  MUFU.EX2 R4, R0 ;  /* 0x0000000000047308 */ /* 0x0006620000000800 */
        /* <DEDUP_REMOVED lines=13> */
[C---:B------:R-:W-:Y:S08]  /*5c10*/  HMMA.16816.F32.BF16 R68, R128.reuse, R76, R68 ;  /* 0x0000004c8044723c */ /* 0x040ff00000041844 */
[C---:B-1----:R-:W-:Y:S01]  /*5c20*/  HMMA.16816.F32.BF16 R84, R128.reuse, R92, R84 ;  /* 0x0000005c8054723c */ /* 0x042fe20000041854 */
[--C-:B---3--:R-:W-:Y:S01]  /*5c30*/  FFMA.FTZ R0, R162, c[0x0][0x2d0], -R2.reuse ;  /* 0x0000b400a2007a23 */ /* 0x108fe20000010802 */
[----:B------:R2:W5:Y:S01]  /*5c40*/  LDL.LU R234, [R1+0x68] ;  /* 0x0000680001ea7983 */ /* 0x0005620000300800 */
[----:B------:R-:W-:Y:S01]  /*5c50*/  FFMA.FTZ R2, R163, c[0x0][0x2d0], -R2 ;  /* 0x0000b400a3027a23 */ /* 0x000fe20000010802 */
[----:B------:R-:W-:Y:S01]  /*5c60*/  MOV R83, R101 ;  /* 0x0000006500537202 */ /* 0x000fe20000000f00 */
[----:B------:R-:W-:Y:S01]  /*5c70*/  IMAD.MOV.U32 R80, RZ, RZ, R102 ;  /* 0x000000ffff507224 */ /* 0x000fe200078e0066 */
[----:B------:R2:W5:Y:S01]  /*5c80*/  LDL.LU R233, [R1+0x64] ;  /* 0x0000640001e97983 */ /* 0x0005620000300800 */
[----:B------:R-:W-:Y:S01]  /*5c90*/  IMAD.MOV.U32 R82, RZ, RZ, R100 ;  /* 0x000000ffff527224 */ /* 0x000fe200078e0064 */
[----:B------:R-:W-:Y:S01]  /*5ca0*/  MUFU.EX2 R0, R0 ;  /* 0x0000000000007308 */ /* 0x000fe20000000800 */
[C---:B------:R-:W-:Y:S01]  /*5cb0*/  HMMA.16816.F32.BF16 R100, R128.reuse, R108, R220 ;  /* 0x0000006c8064723c */ /* 0x040fe200000418dc */
[----:B------:R-:W-:Y:S01]  /*5cc0*/  IMAD.MOV.U32 R196, RZ, RZ, R224 ;  /* 0x000000ffffc47224 */ /* 0x000fe200078e00e0 */
[----:B------:R2:W5:Y:S04]  /*5cd0*/  LDL.LU R232, [R1+0x60] ;  /* 0x0000600001e87983 */ /* 0x0005680000300800 */
[----:B------:R2:W5:Y:S01]  /*5ce0*/  LDL.LU R231, [R1+0x5c] ;  /* 0x00005c0001e77983 */ /* 0x0005620000300800 */
[----:B------:R-:W-:Y:S01]  /*5cf0*/  MOV R223, R65 ;  /* 0x0000004100df7202 */ /* 0x000fe20000000f00 */
[----:B------:R-:W-:Y:S01]  /*5d00*/  IMAD.MOV.U32 R222, RZ, RZ, R66 ;  /* 0x000000ffffde7224 */ /* 0x000fe200078e0042 */
[----:B------:R-:W1:Y:S01]  /*5d10*/  MUFU.EX2 R2, R2 ;  /* 0x0000000200027308 */ /* 0x000e620000000800 */
        /* <DEDUP_REMOVED lines=25> */
[C---:B------:R-:W-:Y:S01]  /*5eb0*/  HMMA.16816.F32.BF16 R160, R128.reuse, R158, R216 ;  /* 0x0000009e80a0723c */ /* 0x040fe200000418d8 */
[----:B------:R-:W-:Y:S01]  /*5ec0*/  IMAD.MOV.U32 R7, RZ, RZ, R98 ;  /* 0x000000ffff077224 */ /* 0x000fe200078e0062 */
[----:B------:R-:W-:Y:S01]  /*5ed0*/  MOV R6, R99 ;  /* 0x0000006300067202 */ /* 0x000fe20000000f00 */
[----:B------:R-:W-:Y:S01]  /*5ee0*/  IMAD.MOV.U32 R34, RZ, RZ, R112 ;  /* 0x000000ffff227224 */ /* 0x000fe200078e0070 */
[----:B------:R2:W5:Y:S04]  /*5ef0*/  LDL.LU R230, [R1+0x58] ;  /* 0x0000580001e67983 */ /* 0x0005680000300800 */
[C---:B------:R-:W-:Y:S01]  /*5f00*/  HMMA.16816.F32.BF16 R64, R128.reuse, R62, R212 ;  /* 0x0000003e8040723c */ /* 0x040fe200000418d4 */
[----:B------:R-:W-:Y:S01]  /*5f10*/  IMAD.MOV.U32 R218, RZ, RZ, R96 ;  /* 0x000000ffffda7224 */ /* 0x000fe200078e0060 */
[----:B------:R-:W-:Y:S01]  /*5f20*/  MOV R217, R97 ;  /* 0x0000006100d97202 */ /* 0x000fe20000000f00 */
[----:B------:R-:W-:Y:S01]  /*5f30*/  IMAD.MOV.U32 R248, RZ, RZ, R72 ;  /* 0x000000fffff87224 */ /* 0x000fe200078e0048 */
[----:B------:R-:W-:Y:S01]  /*5f40*/  MOV R216, R113 ;  /* 0x0000007100d87202 */ /* 0x000fe20000000f00 */
[----:B------:R2:W5:Y:S02]  /*5f50*/  LDL.LU R229, [R1+0x54] ;  /* 0x0000540001e57983 */ /* 0x0005640000300800 */
[----:B------:R-:W-:Y:S01]  /*5f60*/  IMAD.MOV.U32 R212, RZ, RZ, R80 ;  /* 0x000000ffffd47224 */ /* 0x000fe200078e0050 */
[----:B------:R-:W-:Y:S01]  /*5f70*/  MOV R213, R81 ;  /* 0x0000005100d57202 */ /* 0x000fe20000000f00 */
[----:B------:R-:W-:Y:S01]  /*5f80*/  IMAD.MOV.U32 R214, RZ, RZ, R82 ;  /* 0x000000ffffd67224 */ /* 0x000fe200078e0052 */
[----:B------:R-:W-:Y:S01]  /*5f90*/  MOV R215, R83 ;  /* 0x0000005300d77202 */ /* 0x000fe20000000f00 */
[C---:B------:R-:W-:Y:S01]  /*5fa0*/  HMMA.16816.F32.BF16 R116, R128.reuse, R8, R144 ;  /* 0x000000088074723c */ /* 0x040fe20000041890 */
[----:B------:R-:W-:Y:S01]  /*5fb0*/  MOV R219, R59 ;  /* 0x0000003b00db7202 */ /* 0x000fe20000000f00 */
[----:B------:R2:W5:Y:S06]  /*5fc0*/  LDL.LU R224, [R1+0x50] ;  /* 0x0000500001e07983 */ /* 0x00056c0000300800 */
[C---:B------:R-:W-:Y:S07]  /*5fd0*/  HMMA.16816.F32.BF16 R80, R128.reuse, R78, R208 ;  /* 0x0000004e8050723c */ /* 0x040fee00000418d0 */
[----:B------:R-:W-:Y:S01]  /*5fe0*/  IMAD.MOV.U32 R208, RZ, RZ, R114 ;  /* 0x000000ffffd07224 */ /* 0x000fe200078e0072 */
[----:B------:R-:W-:Y:S01]  /*5ff0*/  MOV R209, R115 ;  /* 0x0000007300d17202 */ /* 0x000fe20000000f00 */
[----:B------:R-:W-:Y:S01]  /*6000*/  HMMA.16816.F32.BF16 R144, R128, R142, R244 ;  /* 0x0000008e8090723c */ /* 0x000fe200000418f4 */
[----:B------:R-:W-:-:S07]  /*6010*/  MOV R211, R57 ;  /* 0x0000003900d37202 */ /* 0x000fce0000000f00 */
[----:B------:R-:W-:Y:S01]  /*6020*/  HMMA.16816.F32.BF16 R96, R128, R94, R204 ;  /* 0x0000005e8060723c */ /* 0x000fe200000418cc */
[----:B------:R-:W-:-:S07]  /*6030*/  IMAD.MOV.U32 R210, RZ, RZ, R56 ;  /* 0x000000ffffd27224 */ /* 0x000fce00078e0038 */
[----:B------:R-:W-:Y:S01]  /*6040*/  HMMA.16816.F32.BF16 R112, R128, R110, R200 ;  /* 0x0000006e8070723c */ /* 0x000fe200000418c8 */
[----:B------:R-:W-:-:S07]  /*6050*/  FADD.FTZ R6, R6, R208 ;  /* 0x000000d006067221 */ /* 0x000fce0000010000 */
[----:B------:R-:W-:Y:S01]  /*6060*/  HMMA.16816.F32.BF16 R128, R128, R10, R124 ;  /* 0x0000000a8080723c */ /* 0x000fe2000004187c */
[----:B------:R-:W-:-:S06]  /*6070*/  IMAD.MOV.U32 R244, RZ, RZ, R58 ;  /* 0x000000fffff47224 */ /* 0x000fcc00078e003a */
[----:B------:R-:W-:Y:S02]  /*6080*/  F2FP.BF16.PACK_AB R124, R30, R31 ;  /* 0x0000001f1e7c723e */ /* 0x000fe400000010ff */
[----:B----4-:R-:W-:Y:S02]  /*6090*/  F2FP.BF16.PACK_AB R126, R28, R29 ;  /* 0x0000001d1c7e723e */ /* 0x010fe400000010ff */
[----:B------:R-:W-:Y:S02]  /*60a0*/  F2FP.BF16.PACK_AB R125, R4, R5 ;  /* 0x00000005047d723e */ /* 0x000fe400000010ff */
[----:B-1----:R-:W-:Y:S01]  /*60b0*/  F2FP.BF16.PACK_AB R127, R2, R0 ;  /* 0x00000000027f723e */ /* 0x002fe200000010ff */
[----:B------:R-:W-:Y:S02]  /*60c0*/  FADD.FTZ R7, R7, R209 ;  /* 0x000000d107077221 */ /* 0x000fe40000010000 */
[----:B------:R-:W-:-:S04]  /*60d0*/  FADD.FTZ R6, R212, R6 ;  /* 0x00000006d4067221 */ /* 0x000fc80000010000 */
[----:B------:R-:W-:Y:S01]  /*60e0*/  HMMA.16816.F32.BF16 R56, R124, R60, R44 ;  /* 0x0000003c7c38723c */ /* 0x000fe2000004182c */
[----:B------:R-:W-:Y:S01]  /*60f0*/  FADD.FTZ R7, R213, R7 ;  /* 0x00000007d5077221 */ /* 0x000fe20000010000 */
[----:B------:R-:W-:Y:S01]  /*6100*/  MOV R245, R75 ;  /* 0x0000004b00f57202 */ /* 0x000fe20000000f00 */
[----:B------:R-:W-:-:S05]  /*6110*/  FADD.FTZ R6, R215, R6 ;  /* 0x00000006d7067221 */ /* 0x000fca0000010000 */
[----:B------:R-:W-:Y:S01]  /*6120*/  HMMA.16816.F32.BF16 R60, R124, R62, R12 ;  /* 0x0000003e7c3c723c */ /* 0x000fe2000004180c */
[----:B------:R-:W-:Y:S01]  /*6130*/  MOV R247, R73 ;  /* 0x0000004900f77202 */ /* 0x000fe20000000f00 */
[----:B------:R-:W-:-:S05]  /*6140*/  FADD.FTZ R7, R216, R7 ;  /* 0x00000007d8077221 */ /* 0x000fca0000010000 */
[----:B------:R-:W-:Y:S02]  /*6150*/  FADD.FTZ R13, R211, R210 ;  /* 0x000000d2d30d7221 */ /* 0x000fe40000010000 */
[----:B------:R-:W-:Y:S02]  /*6160*/  FADD.FTZ R14, R219, R218 ;  /* 0x000000dadb0e7221 */ /* 0x000fe40000010000 */
[----:B------:R-:W-:Y:S02]  /*6170*/  FADD.FTZ R13, R214, R13 ;  /* 0x0000000dd60d7221 */ /* 0x000fe40000010000 */
[----:B------:R-:W-:Y:S02]  /*6180*/  IMAD.MOV.U32 R246, RZ, RZ, R74 ;  /* 0x000000fffff67224 */ /* 0x000fe400078e004a */
        /* <DEDUP_REMOVED lines=9> */
[----:B------:R-:W-:-:S07]  /*6220*/  FADD.FTZ R6, R251, R13 ;  /* 0x0000000dfb067221 */ /* 0x000fce0000010000 */
[----:B------:R-:W-:Y:S07]  /*6230*/  HMMA.16816.F32.BF16 R120, R124, R8, R192 ;  /* 0x000000087c78723c */ /* 0x000fee00000418c0 */
[----:B------:R-:W-:Y:S02]  /*6240*/  FADD.FTZ R9, R250, R14 ;  /* 0x0000000efa097221 */ /* 0x000fe40000010000 */
[----:B------:R-:W-:Y:S02]  /*6250*/  FADD.FTZ R8, R220, R12 ;  /* 0x0000000cdc087221 */ /* 0x000fe40000010000 */
[----:B------:R-:W-:-:S02]  /*6260*/  FADD.FTZ R12, R221, R7 ;  /* 0x00000007dd0c7221 */ /* 0x000fc40000010000 */
[----:B------:R-:W-:Y:S01]  /*6270*/  FADD.FTZ R7, R222, R9 ;  /* 0x00000009de077221 */ /* 0x000fe20000010000 */
[----:B------:R-:W-:Y:S01]  /*6280*/  HMMA.16816.F32.BF16 R136, R124, R140, R136 ;  /* 0x0000008c7c88723c */ /* 0x000fe20000041888 */
[----:B------:R-:W-:Y:S02]  /*6290*/  FADD.FTZ R9, R223, R6 ;  /* 0x00000006df097221 */ /* 0x000fe40000010000 */
[----:B------:R-:W-:Y:S02]  /*62a0*/  FADD.FTZ R6, R196, R8 ;  /* 0x00000008c4067221 */ /* 0x000fe40000010000 */
[----:B------:R-:W-:-:S03]  /*62b0*/  FADD.FTZ R7, R197, R7 ;  /* 0x00000007c5077221 */ /* 0x000fc60000010000 */
        /* <DEDUP_REMOVED lines=9> */
[----:B------:R-:W-:-:S07]  /*6350*/  FADD.FTZ R8, R198, R12 ;  /* 0x0000000cc6087221 */ /* 0x000fce0000010000 */
[----:B------:R-:W-:Y:S07]  /*6360*/  HMMA.16816.F32.BF16 R124, R124, R10, R40 ;  /* 0x0000000a7c7c723c */ /* 0x000fee0000041828 */
        /* <DEDUP_REMOVED lines=16> */
[----:B------:R-:W-:Y:S01]  /*6470*/  FADD.FTZ R7, R32, R5 ;  /* 0x0000000520077221 */ /* 0x000fe20000010000 */
[----:B------:R1:W-:Y:S01]  /*6480*/  STL [R1+0x1c], R0 ;  /* 0x00001c0001007387 */ /* 0x0003e20000100800 */
[----:B------:R-:W-:Y:S01]  /*6490*/  FADD.FTZ R5, R28, R6 ;  /* 0x000000061c057221 */ /* 0x000fe20000010000 */
[----:B------:R-:W-:Y:S02]  /*64a0*/  UIMAD.WIDE.U32 UR18, UR17, UR4, URZ ;  /* 0x00000004111272a5 */ /* 0x000fe4000f8e003f */
[----:B------:R2:W-:Y:S04]  /*64b0*/  STL [R1+0x14], R7 ;  /* 0x0000140701007387 */ /* 0x0005e80000100800 */
[----:B------:R2:W-:Y:S01]  /*64c0*/  STL [R1+0x18], R5 ;  /* 0x0000180501007387 */ /* 0x0005e20000100800 */
[----:B------:R-:W-:Y:S01]  /*64d0*/  PLOP3.LUT P0, PT, PT, PT, UP2, 0x40, 0x0 ;  /* 0x000000000000781c */ /* 0x000fe20003f0e828 */
[----:B------:R-:W-:Y:S01]  /*64e0*/  @UP3 UMOV UR7, UR19 ;  /* 0x0000001300073c82 */ /* 0x000fe20008000000 */
[----:B-1----:R-:W-:-:S05]  /*64f0*/  FADD.FTZ R0, R2, R4 ;  /* 0x0000000402007221 */ /* 0x002fca0000010000 */
[----:B------:R2:W-:Y:S01]  /*6500*/  STL [R1+0x20], R0 ;  /* 0x0000200001007387 */ /* 0x0005e20000100800 */
[----:B------:R-:W-:-:S04]  /*6510*/  @UP3 USHF.R.U32.HI UR17, URZ, UR5, UR7 ;  /* 0x000000053f113299 */ /* 0x000fc80008011607 */
[----:B------:R-:W-:-:S03]  /*6520*/  UIADD3 UR4, UR16, UR17, URZ ;  /* 0x0000001110047290 */ /* 0x000fc6000fffe03f */
[----:B------:R-:W-:Y:S02]  /*6530*/  ULDC UR16, c[0x0][0x328] ;  /* 0x0000ca0000107ab9 */ /* 0x000fe40000000800 */
[----:B------:R-:W-:Y:S01]  /*6540*/  UIADD3 UR16, UR4, UR16, URZ ;  /* 0x0000001004107290 */ /* 0x000fe2000fffe03f */
[----:B------:R-:W-:Y:S01]  /*6550*/  IADD3 R242, R242, -0x2, RZ ;  /* 0xfffffffef2f27810 */ /* 0x000fe20007ffe0ff */
[----:B------:R-:W-:Y:S05]  /*6560*/  @P0 BRA `(.L_x_898) ;  /* 0x0000013000000947 */ /* 0x000fea0003800000 */
[----:B------:R-:W-:Y:S01]  /*6570*/  ISETP.LT.AND P0, PT, RZ, UR4, PT ;  /* 0x00000004ff007c0c */ /* 0x000fe2000bf01270 */
[----:B------:R-:W-:Y:S02]  /*6580*/  UIADD3 UR17, UR4, -0x1, URZ ;  /* 0xffffffff04117890 */ /* 0x000fe4000fffe03f */
[----:B------:R-:W-:-:S10]  /*6590*/  ULDC UR7, c[0x0][0x32c] ;  /* 0x0000cb0000077ab9 */ /* 0x000fd40000000800 */
[----:B------:R-:W-:Y:S05]  /*65a0*/  @P0 BRA `(.L_x_899) ;  /* 0x0000007000000947 */ /* 0x000fea0003800000 */
[----:B------:R-:W-:Y:S02]  /*65b0*/  UISETP.NE.AND UP0, UPT, UR7, 0x1, UPT ;  /* 0x000000010700788c */ /* 0x000fe4000bf05270 */
[----:B------:R-:W-:-:S03]  /*65c0*/  UIADD3 UR17, -UR4, URZ, URZ ;  /* 0x0000003f04117290 */ /* 0x000fc6000fffe13f */
[----:B------:R-:W-:Y:S02]  /*65d0*/  ULDC.64 UR4, c[0x0][0x330] ;  /* 0x0000cc0000047ab9 */ /* 0x000fe40000000a00 */
[----:B------:R-:W-:-:S04]  /*65e0*/  UIMAD.WIDE.U32 UR18, UR17, UR4, URZ ;  /* 0x00000004111272a5 */ /* 0x000fc8000f8e003f */
[----:B------:R-:W-:-:S04]  /*65f0*/  @UP0 USHF.R.U32.HI UR17, URZ, UR5, UR19 ;  /* 0x000000053f110299 */ /* 0x000fc80008011613 */
[----:B------:R-:W-:Y:S01]  /*6600*/  ULOP3.LUT UR17, URZ, UR17, URZ, 0x33, !UPT ;  /* 0x000000113f117292 */ /* 0x000fe2000f8e333f */
[----:B------:R-:W-:Y:S05]  /*6610*/  BRA `(.L_x_900) ;  /* 0x0000004000007947 */ /* 0x000fea0003800000 */
.L_x_899:
[----:B------:R-:W-:Y:S02]  /*6620*/  UISETP.NE.AND UP0, UPT, UR7, 0x1, UPT ;  /* 0x000000010700788c */ /* 0x000fe4000bf05270 */
[----:B------:R-:W-:Y:S02]  /*6630*/  ULDC.64 UR4, c[0x0][0x330] ;  /* 0x0000cc0000047ab9 */ /* 0x000fe40000000a00 */
[----:B------:R-:W-:-:S07]  /*6640*/  UIMAD.WIDE.U32 UR18, UR17, UR4, URZ ;  /* 0x00000004111272a5 */ /* 0x000fce000f8e003f */
[----:B------:R-:W-:Y:S02]  /*6650*/  @UP0 USHF.R.U32.HI UR17, URZ, UR5, UR19 ;  /* 0x000000053f110299 */ /* 0x000fe40008011613 */
.L_x_900:
[----:B------:R-:W-:Y:S02]  /*6660*/  ULDC UR4, c[0x0][0x32c] ;  /* 0x0000cb0000047ab9 */ /* 0x000fe40000000800 */
[----:B------:R-:W-:-:S04]  /*6670*/  UIMAD UR4, UR17, UR7, UR4 ;  /* 0x00000007110472a4 */ /* 0x000fc8000f8e0204 */
[----:B------:R-:W-:-:S04]  /*6680*/  UISETP.LT.AND UP0, UPT, UR16, UR4, UPT ;  /* 0x000000041000728c */ /* 0x000fc8000bf01270 */
[----:B------:R-:W-:-:S04]  /*6690*/  USEL UR16, UR16, UR4, UP0 ;  /* 0x0000000410107287 */ /* 0x000fc80008000000 */
.L_x_898:
[----:B------:R-:W-:-:S04]  /*66a0*/  UIMAD.WIDE UR4, UR16, 0x2aaaaaab, URZ ;  /* 0x2aaaaaab100478a5 */ /* 0x000fc8000f8e023f */
[----:B------:R-:W-:-:S04]  /*66b0*/  USHF.R.U32.HI UR4, URZ, 0x1f, UR5 ;  /* 0x0000001f3f047899 */ /* 0x000fc80008011605 */
[----:B------:R-:W-:-:S04]  /*66c0*/  ULEA.HI.SX32 UR4, UR5, UR4, 0x1d ;  /* 0x0000000405047291 */ /* 0x000fc8000f8fea3f */
[----:B------:R-:W-:-:S04]  /*66d0*/  UISETP.LT.AND UP0, UPT, UR8, UR4, UPT ;  /* 0x000000040800728c */ /* 0x000fc8000bf01270 */
[----:B------:R-:W-:-:S06]  /*66e0*/  USEL UR4, UR8, UR4, !UP0 ;  /* 0x0000000408047287 */ /* 0x000fcc000c000000 */
[----:B------:R-:W-:-:S13]  /*66f0*/  ISETP.GE.AND P0, PT, R242, UR4, PT ;  /* 0x00000004f2007c0c */ /* 0x000fda000bf06270 */
[----:B------:R-:W-:Y:S05]  /*6700*/  @!P0 BRA `(.L_x_901) ;  /* 0x000045d000008947 */ /* 0x000fea0003800000 */
[----:B--2---:R-:W2:Y:S01]  /*6710*/  LDL R0, [R1+0x24] ;  /* 0x0000240001007983 */ /* 0x004ea20000100800 */
[----:B------:R-:W-:Y:S01]  /*6720*/  PLOP3.LUT P1, PT, PT, PT, UP3, 0x80, 0x0 ;  /* 0x000000000000781c */ /* 0x000fe20003f2f038 */
[----:B------:R-:W-:Y:S01]  /*6730*/  IMAD.MOV.U32 R166, RZ, RZ, R168 ;  /* 0x000000ffffa67224 */ /* 0x000fe200078e00a8 */
[----:B------:R-:W-:Y:S01]  /*6740*/  PLOP3.LUT P0, PT, PT, PT, UP3, 0x80, 0x0 ;  /* 0x000000000000781c */ /* 0x000fe20003f0f038 */
[----:B------:R-:W-:Y:S01]  /*6750*/  IMAD.MOV.U32 R164, RZ, RZ, R169 ;  /* 0x000000ffffa47224 */ /* 0x000fe200078e00a9 */
[----:B------:R-:W-:Y:S01]  /*6760*/  MOV R171, R3 ;  /* 0x0000000300ab7202 */ /* 0x000fe20000000f00 */
[----:B------:R-:W-:-:S08]  /*6770*/  IMAD.MOV.U32 R170, RZ, RZ, R167 ;  /* 0x000000ffffaa7224 */ /* 0x000fd000078e00a7 */
[----:B--2---:R-:W-:-:S05]  /*6780*/  @P1 IMAD.HI.U32 R0, R0, c[0x0][0x2c8], RZ ;  /* 0x0000b20000001a27 */ /* 0x004fca00078e00ff */
[----:B------:R-:W-:-:S05]  /*6790*/  @P0 SHF.R.U32.HI R0, RZ, c[0x0][0x2cc], R0 ;  /* 0x0000b300ff000a19 */ /* 0x000fca0000011600 */
[----:B------:R1:W-:Y:S02]  /*67a0*/  @P0 STL [R1+0x28], R0 ;  /* 0x0000280001000387 */ /* 0x0003e40000100800 */
.L_x_918:
[----:B------:R-:W2:Y:S01]  /*67b0*/  LDL.64 R38, [R1+0x38] ;  /* 0x0000380001267983 */ /* 0x000ea20000100a00 */
[----:B------:R-:W-:Y:S04]  /*67c0*/  DEPBAR.LE SB0, 0x0 ;  /* 0x000080000000791a */ /* 0x000fe80000000000 */
[----:B-1----:R-:W2:Y:S05]  /*67d0*/  LDL.64 R2, [R1+0x48] ;  /* 0x0000480001027983 */ /* 0x002eaa0000100a00 */
[----:B------:R-:W-:Y:S01]  /*67e0*/  BAR.SYNC.DEFER_BLOCKING 0x0 ;  /* 0x0000000000007b1d */ /* 0x000fe20000010000 */
[C---:B------:R-:W-:Y:S11]  /*67f0*/  ISETP.LT.AND P6, PT, R242.reuse, UR8, PT ;  /* 0x00000008f2007c0c */ /* 0x040ff6000bfc1270 */
[----:B------:R-:W-:Y:S02]  /*6800*/  @!UPT UIADD3 URZ, URZ, URZ, URZ ;  /* 0x0000003f3f3ff290 */ /* 0x000fe4000fffe03f */
[----:B-1----:R-:W-:Y:S01]  /*6810*/  @!P6 SHF.R.S32.HI R0, RZ, 0x1f, R242 ;  /* 0x0000001fff00e819 */ /* 0x002fe200000114f2 */
[----:B------:R-:W-:Y:S04]  /*6820*/  @!P6 IMAD.WIDE.U32 R36, R242, c[0x0][0x208], RZ ;  /* 0x00008200f224ea25 */ /* 0x000fe800078e00ff */
[----:B------:R-:W-:Y:S04]  /*6830*/  @!P6 IMAD R0, R0, c[0x0][0x208], RZ ;  /* 0x000082000000ea24 */ /* 0x000fe800078e02ff */
[----:B------:R-:W-:Y:S01]  /*6840*/  @!P6 IMAD R0, R242, c[0x0][0x20c], R0 ;  /* 0x00008300f200ea24 */ /* 0x000fe200078e0200 */
[----:B-----5:R-:W-:Y:S03]  /*6850*/  LDSM.16.M88.4 R48, [R231+0x8080] ;  /* 0x00808000e730783b */ /* 0x020fe60000000200 */
[----:B------:R-:W-:Y:S02]  /*6860*/  @!P6 IMAD.IADD R0, R37, 0x1, R0 ;  /* 0x000000012500e824 */ /* 0x000fe400078e0200 */
[----:B------:R-:W1:Y:S02]  /*6870*/  LDSM.16.M88.4 R16, [R224+0x5080] ;  /* 0x00508000e010783b */ /* 0x000e640000000200 */
[----:B------:R-:W-:Y:S03]  /*6880*/  @!P6 IMAD R0, R0, 0x30, RZ ;  /* 0x000000300000e824 */ /* 0x000fe600078e02ff */
[----:B------:R-:W3:Y:S05]  /*6890*/  LDSM.16.M88.4 R44, [R231+0xa080] ;  /* 0x00a08000e72c783b */ /* 0x000eea0000000200 */
[----:B------:R-:W4:Y:S05]  /*68a0*/  LDSM.16.M88.4 R32, [R224+0x5880] ;  /* 0x00588000e020783b */ /* 0x000f2a0000000200 */
[----:B------:R-:W2:Y:S05]  /*68b0*/  LDL.64 R246, [R1+0x30] ;  /* 0x0000300001f67983 */ /* 0x000eaa0000100a00 */
[----:B------:R-:W2:Y:S05]  /*68c0*/  LDSM.16.M88.4 R172, [R224+0x6080] ;  /* 0x00608000e0ac783b */ /* 0x000eaa0000000200 */
[----:B------:R-:W2:Y:S05]  /*68d0*/  LDL.64 R244, [R1+0x40] ;  /* 0x0000400001f47983 */ /* 0x000eaa0000100a00 */
[----:B------:R-:W-:Y:S05]  /*68e0*/  LDSM.16.M88.4 R192, [R233+0x8080] ;  /* 0x00808000e9c0783b */ /* 0x000fea0000000200 */
[----:B------:R-:W2:Y:S01]  /*68f0*/  LDL R167, [R1+0x28] ;  /* 0x0000280001a77983 */ /* 0x000ea20000100800 */
[-C--:B-1----:R-:W-:Y:S04]  /*6900*/  HMMA.16816.F32.BF16 R4, R48, R16.reuse, RZ ;  /* 0x000000103004723c */ /* 0x082fe800000418ff */
[----:B------:R-:W1:Y:S05]  /*6910*/  LDSM.16.M88.4 R196, [R235] ;  /* 0x00000000ebc4783b */ /* 0x000e6a0000000200 */
[----:B------:R-:W1:Y:S01]  /*6920*/  LDSM.16.M88.4 R200, [R233+0xa080] ;  /* 0x00a08000e9c8783b */ /* 0x000e620000000200 */
[C---:B---3--:R-:W-:Y:S04]  /*6930*/  HMMA.16816.F32.BF16 R8, R44.reuse, R16, RZ ;  /* 0x000000102c08723c */ /* 0x048fe800000418ff */
[----:B------:R-:W3:Y:S04]  /*6940*/  LDSM.16.M88.4 R204, [R241] ;  /* 0x00000000f1cc783b */ /* 0x000ee80000000200 */
[-C--:B------:R-:W-:Y:S01]  /*6950*/  HMMA.16816.F32.BF16 R12, R44, R18.reuse, RZ ;  /* 0x000000122c0c723c */ /* 0x080fe200000418ff */
[----:B------:R-:W1:Y:S07]  /*6960*/  LDSM.16.M88.4 R208, [R240] ;  /* 0x00000000f0d0783b */ /* 0x000e6e0000000200 */
[C---:B------:R-:W-:Y:S08]  /*6970*/  HMMA.16816.F32.BF16 R16, R48.reuse, R18, RZ ;  /* 0x000000123010723c */ /* 0x040ff000000418ff */
[-C--:B----4-:R-:W-:Y:S08]  /*6980*/  HMMA.16816.F32.BF16 R20, R48, R32.reuse, RZ ;  /* 0x000000203014723c */ /* 0x090ff000000418ff */
[C---:B------:R-:W-:Y:S08]  /*6990*/  HMMA.16816.F32.BF16 R24, R44.reuse, R32, RZ ;  /* 0x000000202c18723c */ /* 0x040ff000000418ff */
[-C--:B------:R-:W-:Y:S08]  /*69a0*/  HMMA.16816.F32.BF16 R28, R44, R34.reuse, RZ ;  /* 0x000000222c1c723c */ /* 0x080ff000000418ff */
[C---:B------:R-:W-:Y:S04]  /*69b0*/  HMMA.16816.F32.BF16 R32, R48.reuse, R34, RZ ;  /* 0x000000223020723c */ /* 0x040fe800000418ff */
[----:B--2---:R-:W-:Y:S04]  /*69c0*/  @!P6 IMAD.MOV.U32 R3, RZ, RZ, R39 ;  /* 0x000000ffff03e224 */ /* 0x004fe800078e0027 */
[----:B------:R-:W-:Y:S02]  /*69d0*/  @!P6 IMAD.WIDE.U32 R2, R36, 0x30, R2 ;  /* 0x000000302402e825 */ /* 0x000fe400078e0002 */
[-C--:B------:R-:W-:Y:S02]  /*69e0*/  HMMA.16816.F32.BF16 R36, R48, R172.reuse, RZ ;  /* 0x000000ac3024723c */ /* 0x080fe400000418ff */
[----:B------:R-:W-:Y:S02]  /*69f0*/  @!P6 IMAD.IADD R165, R3, 0x1, R0 ;  /* 0x0000000103a5e824 */ /* 0x000fe400078e0200 */
[C---:B------:R-:W-:Y:S03]  /*6a00*/  @!P6 IMAD.SHL.U32 R0, R2.reuse, 0x2, RZ ;  /* 0x000000020200e824 */ /* 0x040fe600078e00ff */
[----:B------:R-:W-:Y:S01]  /*6a10*/  @!P6 SHF.L.U64.HI R165, R2, 0x1, R165 ;  /* 0x0000000102a5e819 */ /* 0x000fe200000102a5 */
[C---:B------:R-:W-:Y:S04]  /*6a20*/  HMMA.16816.F32.BF16 R40, R44.reuse, R172, RZ ;  /* 0x000000ac2c28723c */ /* 0x040fe800000418ff */
[C---:B------:R-:W-:Y:S02]  /*6a30*/  @!P6 IADD3 R168, P0, R0.reuse, c[0x0][0x1f8], RZ ;  /* 0x00007e0000a8ea10 */ /* 0x040fe40007f1e0ff */
[----:B------:R-:W-:Y:S02]  /*6a40*/  @!P6 IADD3 R0, P5, R0, 0x80, RZ ;  /* 0x000000800000e810 */ /* 0x000fe40007fbe0ff */
[-C--:B------:R-:W-:Y:S01]  /*6a50*/  HMMA.16816.F32.BF16 R44, R44, R174.reuse, RZ ;  /* 0x000000ae2c2c723c */ /* 0x080fe200000418ff */
[----:B------:R-:W-:Y:S03]  /*6a60*/  @!P6 IADD3.X R169, R165, c[0x0][0x1fc], RZ, P0, !PT ;  /* 0x00007f00a5a9ea10 */ /* 0x000fe600007fe4ff */
[----:B------:R-:W-:Y:S02]  /*6a70*/  @!P6 IADD3 R212, P2, R0, c[0x0][0x1f8], RZ ;  /* 0x00007e0000d4ea10 */ /* 0x000fe40007f5e0ff */
[----:B------:R-:W-:Y:S01]  /*6a80*/  @!PT LDS RZ, [RZ] ;  /* 0x00000000fffff984 */ /* 0x000fe20000000800 */
[----:B------:R-:W-:Y:S01]  /*6a90*/  @!PT LDS RZ, [RZ] ;  /* 0x00000000fffff984 */ /* 0x000fe20000000800 */
[----:B------:R-:W-:Y:S01]  /*6aa0*/  @!PT LDS RZ, [RZ] ;  /* 0x00000000fffff984 */ /* 0x000fe20000000800 */
[----:B------:R2:W-:Y:S01]  /*6ab0*/  @!P6 LDGSTS.E.BYPASS.LTC128B.128 [R243+0x2080], [R168.64], !P4 ;  /* 0x02080000a8f3efae */ /* 0x0005e2000e101d4e */
[----:B------:R-:W-:Y:S01]  /*6ac0*/  @!P6 IADD3 R2, P1, R168, UR10, RZ ;  /* 0x0000000aa802ec10 */ /* 0x000fe2000ff3e0ff */
[----:B------:R-:W-:Y:S04]  /*6ad0*/  HMMA.16816.F32.BF16 R48, R48, R174, RZ ;  /* 0x000000ae3030723c */ /* 0x000fe800000418ff */
[----:B------:R-:W-:Y:S02]  /*6ae0*/  @!P6 IADD3.X R213, RZ, c[0x0][0x1fc], R165, P2, P5 ;  /* 0x00007f00ffd5ea10 */ /* 0x000fe400017ea4a5 */
[----:B------:R-:W-:Y:S02]  /*6af0*/  @!P6 IADD3.X R3, R169, UR11, RZ, P1, !PT ;  /* 0x0000000ba903ec10 */ /* 0x000fe40008ffe4ff */
[-C--:B-1----:R-:W-:Y:S01]  /*6b00*/  HMMA.16816.F32.BF16 R4, R192, R196.reuse, R4 ;  /* 0x000000c4c004723c */ /* 0x082fe20000041804 */
[----:B------:R1:W-:Y:S04]  /*6b10*/  @!P6 LDGSTS.E.BYPASS.LTC128B.128 [R243+0x3880], [R212.64], !P3 ;  /* 0x03880000d4f3efae */ /* 0x0003e8000d901d4e */
[----:B------:R-:W-:Y:S01]  /*6b20*/  @!P6 IADD3 R172, P0, R2, UR10, RZ ;  /* 0x0000000a02acec10 */ /* 0x000fe2000ff1e0ff */
[----:B------:R4:W-:Y:S02]  /*6b30*/  @!P6 LDGSTS.E.BYPASS.LTC128B.128 [R243+0x2880], [R2.64], !P4 ;  /* 0x0288000002f3efae */ /* 0x0009e4000e101d4e */
[C---:B------:R-:W-:Y:S03]  /*6b40*/  HMMA.16816.F32.BF16 R8, R200.reuse, R196, R8 ;  /* 0x000000c4c808723c */ /* 0x040fe60000041808 */
[----:B------:R4:W-:Y:S01]  /*6b50*/  @!P6 LDGSTS.E.BYPASS.LTC128B.128 [R243+0x4080], [R2.64+0x80], !P3 ;  /* 0x0408008002f3efae */ /* 0x0009e2000d901d4e */
[----:B------:R-:W-:Y:S02]  /*6b60*/  @!P6 IADD3.X R173, R3, UR11, RZ, P0, !PT ;  /* 0x0000000b03adec10 */ /* 0x000fe400087fe4ff */
[----:B------:R-:W-:Y:S02]  /*6b70*/  PLOP3.LUT P0, PT, PT, PT, UP3, 0x80, 0x0 ;  /* 0x000000000000781c */ /* 0x000fe40003f0f038 */
[-C--:B------:R-:W-:Y:S01]  /*6b80*/  HMMA.16816.F32.BF16 R12, R200, R198.reuse, R12 ;  /* 0x000000c6c80c723c */ /* 0x080fe2000004180c */
[----:B------:R2:W-:Y:S03]  /*6b90*/  @!P6 LDGSTS.E.BYPASS.LTC128B.128 [R243+0x3080], [R172.64], !P4 ;  /* 0x03080000acf3efae */ /* 0x0005e6000e101d4e */
[----:B------:R-:W-:Y:S02]  /*6ba0*/  IMAD.MOV.U32 R245, RZ, RZ, c[0x0][0x1e4] ;  /* 0x00007900fff57624 */ /* 0x000fe400078e00ff */
[----:B------:R2:W-:Y:S01]  /*6bb0*/  @!P6 LDGSTS.E.BYPASS.LTC128B.128 [R243+0x4880], [R172.64+0x80], !P3 ;  /* 0x04880080acf3efae */ /* 0x0005e2000d901d4e */
[C---:B------:R-:W-:Y:S01]  /*6bc0*/  ISETP.GT.AND P6, PT, R242.reuse, UR8, PT ;  /* 0x00000008f2007c0c */ /* 0x040fe2000bfc4270 */
[C---:B------:R-:W-:Y:S03]  /*6bd0*/  HMMA.16816.F32.BF16 R16, R192.reuse, R198, R16 ;  /* 0x000000c6c010723c */ /* 0x040fe60000041810 */
[----:B------:R-:W-:Y:S05]  /*6be0*/  LDSM.16.M88.4 R216, [R232+0xa080] ;  /* 0x00a08000e8d8783b */ /* 0x000fea0000000200 */
[-C--:B---3--:R-:W-:Y:S01]  /*6bf0*/  HMMA.16816.F32.BF16 R20, R192, R204.reuse, R20 ;  /* 0x000000ccc014723c */ /* 0x088fe20000041814 */
[----:B------:R-:W0:Y:S03]  /*6c00*/  LDGDEPBAR ;  /* 0x00000000000079af */ /* 0x000e260000000000 */
[----:B------:R-:W-:Y:S02]  /*6c10*/  @P6 IADD3 R0, R242, -0x1, RZ ;  /* 0xfffffffff2006810 */ /* 0x000fe40007ffe0ff */
[----:B-1----:R-:W-:Y:S01]  /*6c20*/  LDSM.16.M88.4 R212, [R230+0x5080] ;  /* 0x00508000e6d4783b */ /* 0x002fe20000000200 */
[----:B----4-:R-:W-:Y:S01]  /*6c30*/  @P6 IMAD.MOV.U32 R3, RZ, RZ, R247 ;  /* 0x000000ffff036224 */ /* 0x010fe200078e00f7 */
[C---:B------:R-:W-:Y:S03]  /*6c40*/  HMMA.16816.F32.BF16 R24, R200.reuse, R204, R24 ;  /* 0x000000ccc818723c */ /* 0x040fe60000041818 */
[----:B------:R-:W-:Y:S01]  /*6c50*/  LDSM.16.M88.4 R220, [R230+0x5880] ;  /* 0x00588000e6dc783b */ /* 0x000fe20000000200 */
[----:B--2---:R-:W-:Y:S01]  /*6c60*/  @P6 IMAD.WIDE.U32 R168, R0, c[0x0][0x1e0], RZ ;  /* 0x0000780000a86a25 */ /* 0x004fe200078e00ff */
[----:B------:R-:W-:Y:S03]  /*6c70*/  @P6 SHF.R.S32.HI R2, RZ, 0x1f, R0 ;  /* 0x0000001fff026819 */ /* 0x000fe60000011400 */
[-C--:B------:R-:W-:Y:S01]  /*6c80*/  HMMA.16816.F32.BF16 R28, R200, R206.reuse, R28 ;  /* 0x000000cec81c723c */ /* 0x080fe2000004181c */
[----:B------:R-:W1:Y:S03]  /*6c90*/  LDSM.16.M88.4 R172, [R232+0x8080] ;  /* 0x00808000e8ac783b */ /* 0x000e660000000200 */
[----:B------:R-:W-:Y:S02]  /*6ca0*/  @P6 IMAD R2, R2, c[0x0][0x1e0], RZ ;  /* 0x0000780002026a24 */ /* 0x000fe400078e02ff */
[----:B------:R-:W2:Y:S02]  /*6cb0*/  LDSM.16.M88.4 R196, [R230+0x6080] ;  /* 0x00608000e6c4783b */ /* 0x000ea40000000200 */
[C---:B------:R-:W-:Y:S03]  /*6cc0*/  HMMA.16816.F32.BF16 R32, R192.reuse, R206, R32 ;  /* 0x000000cec020723c */ /* 0x040fe60000041820 */
[----:B------:R-:W-:Y:S01]  /*6cd0*/  LDSM.16.M88.4 R204, [R229] ;  /* 0x00000000e5cc783b */ /* 0x000fe20000000200 */
[----:B------:R-:W-:Y:S04]  /*6ce0*/  @P6 IMAD R2, R0, c[0x0][0x1e4], R2 ;  /* 0x0000790000026a24 */ /* 0x000fe800078e0202 */
[-C--:B------:R-:W-:Y:S04]  /*6cf0*/  HMMA.16816.F32.BF16 R36, R192, R208.reuse, R36 ;  /* 0x000000d0c024723c */ /* 0x080fe80000041824 */
[----:B------:R-:W-:Y:S02]  /*6d00*/  @P6 IMAD.IADD R0, R169, 0x1, R2 ;  /* 0x00000001a9006824 */ /* 0x000fe400078e0202 */
[----:B------:R-:W-:Y:S02]  /*6d10*/  @P6 IMAD.MOV.U32 R2, RZ, RZ, R244 ;  /* 0x000000ffff026224 */ /* 0x000fe400078e00f4 */
[C---:B------:R-:W-:Y:S01]  /*6d20*/  HMMA.16816.F32.BF16 R40, R200.reuse, R208, R40 ;  /* 0x000000d0c828723c */ /* 0x040fe20000041828 */
[----:B------:R-:W-:Y:S03]  /*6d30*/  IMAD.MOV.U32 R244, RZ, RZ, c[0x0][0x1e0] ;  /* 0x00007800fff47624 */ /* 0x000fe600078e00ff */
[----:B------:R-:W-:Y:S04]  /*6d40*/  @P6 IMAD.WIDE.U32 R2, R168, 0x30, R2 ;  /* 0x00000030a8026825 */ /* 0x000fe800078e0002 */
[-C--:B------:R-:W-:Y:S01]  /*6d50*/  HMMA.16816.F32.BF16 R44, R200, R210.reuse, R44 ;  /* 0x000000d2c82c723c */ /* 0x080fe2000004182c */
[----:B------:R-:W3:Y:S03]  /*6d60*/  LDSM.16.M88.4 R200, [R234+0x8080] ;  /* 0x00808000eac8783b */ /* 0x000ee60000000200 */
[----:B------:R-:W-:Y:S02]  /*6d70*/  @P6 IMAD.SHL.U32 R168, R2, 0x2, RZ ;  /* 0x0000000202a86824 */ /* 0x000fe400078e00ff */
[----:B------:R-:W-:Y:S02]  /*6d80*/  @P6 IMAD.SHL.U32 R165, R244, 0x20, RZ ;  /* 0x00000020f4a56824 */ /* 0x000fe400078e00ff */
[----:B------:R-:W-:Y:S01]  /*6d90*/  HMMA.16816.F32.BF16 R48, R192, R210, R48 ;  /* 0x000000d2c030723c */ /* 0x000fe20000041830 */
[----:B------:R-:W4:Y:S03]  /*6da0*/  LDSM.16.M88.4 R192, [R234+0xa080] ;  /* 0x00a08000eac0783b */ /* 0x000f260000000200 */
[----:B------:R-:W-:Y:S02]  /*6db0*/  @P6 IMAD R0, R0, 0x30, RZ ;  /* 0x0000003000006824 */ /* 0x000fe400078e02ff */
[----:B------:R-:W2:Y:S02]  /*6dc0*/  LDSM.16.M88.4 R208, [R229+0x800] ;  /* 0x00080000e5d0783b */ /* 0x000ea40000000200 */
[-C--:B-1----:R-:W-:Y:S05]  /*6dd0*/  HMMA.16816.F32.BF16 R4, R172, R212.reuse, R4 ;  /* 0x000000d4ac04723c */ /* 0x082fea0000041804 */
[----:B------:R-:W-:Y:S03]  /*6de0*/  @P6 IMAD.IADD R0, R3, 0x1, R0 ;  /* 0x0000000103006824 */ /* 0x000fe600078e0200 */
[C---:B------:R-:W-:Y:S04]  /*6df0*/  HMMA.16816.F32.BF16 R8, R216.reuse, R212, R8 ;  /* 0x000000d4d808723c */ /* 0x040fe80000041808 */
[----:B------:R-:W-:Y:S02]  /*6e00*/  @P6 SHF.L.U64.HI R3, R2, 0x1, R0 ;  /* 0x0000000102036819 */ /* 0x000fe40000010200 */
[----:B------:R-:W-:Y:S02]  /*6e10*/  @P6 SHF.L.U64.HI R0, R244, 0x5, R245 ;  /* 0x00000005f4006819 */ /* 0x000fe400000102f5 */
[-C--:B------:R-:W-:Y:S08]  /*6e20*/  HMMA.16816.F32.BF16 R12, R216, R214.reuse, R12 ;  /* 0x000000d6d80c723c */ /* 0x080ff0000004180c */
[C---:B------:R-:W-:Y:S01]  /*6e30*/  HMMA.16816.F32.BF16 R16, R172.reuse, R214, R16 ;  /* 0x000000d6ac10723c */ /* 0x040fe20000041810 */
[----:B------:R-:W1:Y:S07]  /*6e40*/  LDSM.16.M88.4 R212, [R229+0x1000] ;  /* 0x00100000e5d4783b */ /* 0x000e6e0000000200 */
[-C--:B------:R-:W-:Y:S08]  /*6e50*/  HMMA.16816.F32.BF16 R20, R172, R220.reuse, R20 ;  /* 0x000000dcac14723c */ /* 0x080ff00000041814 */
[C---:B------:R-:W-:Y:S08]  /*6e60*/  HMMA.16816.F32.BF16 R24, R216.reuse, R220, R24 ;  /* 0x000000dcd818723c */ /* 0x040ff00000041818 */
[-C--:B------:R-:W-:Y:S08]  /*6e70*/  HMMA.16816.F32.BF16 R28, R216, R222.reuse, R28 ;  /* 0x000000ded81c723c */ /* 0x080ff0000004181c */
[C---:B------:R-:W-:Y:S01]  /*6e80*/  HMMA.16816.F32.BF16 R32, R172.reuse, R222, R32 ;  /* 0x000000deac20723c */ /* 0x040fe20000041820 */
[----:B------:R-:W-:Y:S07]  /*6e90*/  LDSM.16.M88.4 R220, [R224+0x7080] ;  /* 0x00708000e0dc783b */ /* 0x000fee0000000200 */
[-C--:B--2---:R-:W-:Y:S08]  /*6ea0*/  HMMA.16816.F32.BF16 R36, R172, R196.reuse, R36 ;  /* 0x000000c4ac24723c */ /* 0x084ff00000041824 */
[C---:B------:R-:W-:Y:S08]  /*6eb0*/  HMMA.16816.F32.BF16 R40, R216.reuse, R196, R40 ;  /* 0x000000c4d828723c */ /* 0x040ff00000041828 */
[-C--:B------:R-:W-:Y:S01]  /*6ec0*/  HMMA.16816.F32.BF16 R44, R216, R198.reuse, R44 ;  /* 0x000000c6d82c723c */ /* 0x080fe2000004182c */
[----:B------:R-:W-:Y:S07]  /*6ed0*/  LDSM.16.M88.4 R216, [R231+0xe080] ;  /* 0x00e08000e7d8783b */ /* 0x000fee0000000200 */
[----:B------:R-:W-:Y:S01]  /*6ee0*/  HMMA.16816.F32.BF16 R48, R172, R198, R48 ;  /* 0x000000c6ac30723c */ /* 0x000fe20000041830 */
[----:B------:R-:W-:Y:S05]  /*6ef0*/  LDSM.16.M88.4 R172, [R231+0xc080] ;  /* 0x00c08000e7ac783b */ /* 0x000fea0000000200 */
[----:B------:R-:W2:Y:S02]  /*6f00*/  LDSM.16.M88.4 R196, [R224+0x6880] ;  /* 0x00688000e0c4783b */ /* 0x000ea40000000200 */
[-C--:B---3--:R-:W-:Y:S08]  /*6f10*/  HMMA.16816.F32.BF16 R4, R200, R204.reuse, R4 ;  /* 0x000000ccc804723c */ /* 0x088ff00000041804 */
[C---:B----4-:R-:W-:Y:S08]  /*6f20*/  HMMA.16816.F32.BF16 R8, R192.reuse, R204, R8 ;  /* 0x000000ccc008723c */ /* 0x050ff00000041808 */
[-C--:B------:R-:W-:Y:S08]  /*6f30*/  HMMA.16816.F32.BF16 R12, R192, R206.reuse, R12 ;  /* 0x000000cec00c723c */ /* 0x080ff0000004180c */
[C---:B------:R-:W-:Y:S01]  /*6f40*/  HMMA.16816.F32.BF16 R16, R200.reuse, R206, R16 ;  /* 0x000000cec810723c */ /* 0x040fe20000041810 */
[----:B------:R-:W-:Y:S07]  /*6f50*/  LDSM.16.M88.4 R204, [R239] ;  /* 0x00000000efcc783b */ /* 0x000fee0000000200 */
[-C--:B------:R-:W-:Y:S08]  /*6f60*/  HMMA.16816.F32.BF16 R20, R200, R208.reuse, R20 ;  /* 0x000000d0c814723c */ /* 0x080ff00000041814 */
[C---:B------:R-:W-:Y:S08]  /*6f70*/  HMMA.16816.F32.BF16 R24, R192.reuse, R208, R24 ;  /* 0x000000d0c018723c */ /* 0x040ff00000041818 */
[-C--:B------:R-:W-:Y:S08]  /*6f80*/  HMMA.16816.F32.BF16 R28, R192, R210.reuse, R28 ;  /* 0x000000d2c01c723c */ /* 0x080ff0000004181c */
[C---:B------:R-:W-:Y:S01]  /*6f90*/  HMMA.16816.F32.BF16 R32, R200.reuse, R210, R32 ;  /* 0x000000d2c820723c */ /* 0x040fe20000041820 */
[----:B------:R-:W-:Y:S07]  /*6fa0*/  LDSM.16.M88.4 R208, [R233+0xe080] ;  /* 0x00e08000e9d0783b */ /* 0x000fee0000000200 */
[-C--:B-1----:R-:W-:Y:S08]  /*6fb0*/  HMMA.16816.F32.BF16 R36, R200, R212.reuse, R36 ;  /* 0x000000d4c824723c */ /* 0x082ff00000041824 */
[C---:B------:R-:W-:Y:S08]  /*6fc0*/  HMMA.16816.F32.BF16 R40, R192.reuse, R212, R40 ;  /* 0x000000d4c028723c */ /* 0x040ff00000041828 */
[-C--:B------:R-:W-:Y:S01]  /*6fd0*/  HMMA.16816.F32.BF16 R44, R192, R214.reuse, R44 ;  /* 0x000000d6c02c723c */ /* 0x080fe2000004182c */
[----:B------:R-:W1:Y:S07]  /*6fe0*/  LDSM.16.M88.4 R192, [R224+0x7880] ;  /* 0x00788000e0c0783b */ /* 0x000e6e0000000200 */
[----:B------:R-:W-:Y:S01]  /*6ff0*/  HMMA.16816.F32.BF16 R48, R200, R214, R48 ;  /* 0x000000d6c830723c */ /* 0x000fe20000041830 */
[----:B------:R-:W3:Y:S05]  /*7000*/  LDSM.16.M88.4 R200, [R233+0xc080] ;  /* 0x00c08000e9c8783b */ /* 0x000eea0000000200 */
[----:B------:R-:W-:Y:S02]  /*7010*/  LDSM.16.M88.4 R212, [R237] ;  /* 0x00000000edd4783b */ /* 0x000fe40000000200 */
[-C--:B--2---:R-:W-:Y:S08]  /*7020*/  HMMA.16816.F32.BF16 R4, R172, R196.reuse, R4 ;  /* 0x000000c4ac04723c */ /* 0x084ff00000041804 */
[C---:B------:R-:W-:Y:S08]  /*7030*/  HMMA.16816.F32.BF16 R8, R216.reuse, R196, R8 ;  /* 0x000000c4d808723c */ /* 0x040ff00000041808 */
[-C--:B------:R-:W-:Y:S08]  /*7040*/  HMMA.16816.F32.BF16 R12, R216, R198.reuse, R12 ;  /* 0x000000c6d80c723c */ /* 0x080ff0000004180c */
[C---:B------:R-:W-:Y:S01]  /*7050*/  HMMA.16816.F32.BF16 R16, R172.reuse, R198, R16 ;  /* 0x000000c6ac10723c */ /* 0x040fe20000041810 */
[----:B------:R-:W2:Y:S07]  /*7060*/  LDSM.16.M88.4 R196, [R238] ;  /* 0x00000000eec4783b */ /* 0x000eae0000000200 */
        /* <DEDUP_REMOVED lines=8> */
[----:B------:R-:W-:Y:S07]  /*70f0*/  LDSM.16.M88.4 R216, [R236+0xe080] ;  /* 0x00e08000ecd8783b */ /* 0x000fee0000000200 */
[----:B------:R-:W-:Y:S01]  /*7100*/  HMMA.16816.F32.BF16 R48, R172, R194, R48 ;  /* 0x000000c2ac30723c */ /* 0x000fe20000041830 */
[----:B------:R-:W-:Y:S05]  /*7110*/  LDSM.16.M88.4 R172, [R232+0xc080] ;  /* 0x00c08000e8ac783b */ /* 0x000fea0000000200 */
[----:B------:R-:W1:Y:S02]  /*7120*/  LDSM.16.M88.4 R192, [R230+0x6880] ;  /* 0x00688000e6c0783b */ /* 0x000e640000000200 */
[-C--:B---3--:R-:W-:Y:S08]  /*7130*/  HMMA.16816.F32.BF16 R4, R200, R204.reuse, R4 ;  /* 0x000000ccc804723c */ /* 0x088ff00000041804 */
[C---:B------:R-:W-:Y:S08]  /*7140*/  HMMA.16816.F32.BF16 R8, R208.reuse, R204, R8 ;  /* 0x000000ccd008723c */ /* 0x040ff00000041808 */
[-C--:B------:R-:W-:Y:S08]  /*7150*/  HMMA.16816.F32.BF16 R12, R208, R206.reuse, R12 ;  /* 0x000000ced00c723c */ /* 0x080ff0000004180c */
[C---:B------:R-:W-:Y:S01]  /*7160*/  HMMA.16816.F32.BF16 R16, R200.reuse, R206, R16 ;  /* 0x000000cec810723c */ /* 0x040fe20000041810 */
[----:B------:R-:W3:Y:S07]  /*7170*/  LDSM.16.M88.4 R204, [R232+0xe080] ;  /* 0x00e08000e8cc783b */ /* 0x000eee0000000200 */
[-C--:B--2---:R-:W-:Y:S08]  /*7180*/  HMMA.16816.F32.BF16 R20, R200, R196.reuse, R20 ;  /* 0x000000c4c814723c */ /* 0x084ff00000041814 */
[C---:B------:R-:W-:Y:S08]  /*7190*/  HMMA.16816.F32.BF16 R24, R208.reuse, R196, R24 ;  /* 0x000000c4d018723c */ /* 0x040ff00000041818 */
[-C--:B------:R-:W-:Y:S08]  /*71a0*/  HMMA.16816.F32.BF16 R28, R208, R198.reuse, R28 ;  /* 0x000000c6d01c723c */ /* 0x080ff0000004181c */
[C---:B------:R-:W-:Y:S01]  /*71b0*/  HMMA.16816.F32.BF16 R32, R200.reuse, R198, R32 ;  /* 0x000000c6c820723c */ /* 0x040fe20000041820 */
[----:B------:R-:W2:Y:S07]  /*71c0*/  LDSM.16.M88.4 R196, [R230+0x7080] ;  /* 0x00708000e6c4783b */ /* 0x000eae0000000200 */
[-C--:B------:R-:W-:Y:S08]  /*71d0*/  HMMA.16816.F32.BF16 R36, R200, R212.reuse, R36 ;  /* 0x000000d4c824723c */ /* 0x080ff00000041824 */
[C---:B------:R-:W-:Y:S08]  /*71e0*/  HMMA.16816.F32.BF16 R40, R208.reuse, R212, R40 ;  /* 0x000000d4d028723c */ /* 0x040ff00000041828 */
[-C--:B------:R-:W-:Y:S01]  /*71f0*/  HMMA.16816.F32.BF16 R44, R208, R214.reuse, R44 ;  /* 0x000000d6d02c723c */ /* 0x080fe2000004182c */
[----:B------:R-:W4:Y:S07]  /*7200*/  LDSM.16.M88.4 R208, [R230+0x7880] ;  /* 0x00788000e6d0783b */ /* 0x000f2e0000000200 */
[----:B------:R-:W-:Y:S01]  /*7210*/  HMMA.16816.F32.BF16 R48, R200, R214, R48 ;  /* 0x000000d6c830723c */ /* 0x000fe20000041830 */
[----:B------:R-:W-:Y:S05]  /*7220*/  LDSM.16.M88.4 R200, [R234+0xc080] ;  /* 0x00c08000eac8783b */ /* 0x000fea0000000200 */
[----:B------:R-:W4:Y:S02]  /*7230*/  LDSM.16.M88.4 R212, [R229+0x1800] ;  /* 0x00180000e5d4783b */ /* 0x000f240000000200 */
[-C--:B-1----:R-:W-:Y:S08]  /*7240*/  HMMA.16816.F32.BF16 R4, R172, R192.reuse, R4 ;  /* 0x000000c0ac04723c */ /* 0x082ff00000041804 */
[C---:B---3--:R-:W-:Y:S07]  /*7250*/  HMMA.16816.F32.BF16 R8, R204.reuse, R192, R8 ;  /* 0x000000c0cc08723c */ /* 0x048fee0000041808 */
[C---:B------:R-:W-:Y:S01]  /*7260*/  @P6 IADD3 R192, P5, R168.reuse, 0x80, RZ ;  /* 0x00000080a8c06810 */ /* 0x040fe20007fbe0ff */
[-C--:B------:R-:W-:Y:S04]  /*7270*/  HMMA.16816.F32.BF16 R12, R204, R194.reuse, R12 ;  /* 0x000000c2cc0c723c */ /* 0x080fe8000004180c */
[----:B------:R-:W-:Y:S02]  /*7280*/  @P6 IADD3 R168, P1, R168, c[0x0][0x1c8], RZ ;  /* 0x00007200a8a86a10 */ /* 0x000fe40007f3e0ff */
[----:B------:R-:W-:Y:S02]  /*7290*/  @P6 IADD3 R192, P2, R192, c[0x0][0x1c8], RZ ;  /* 0x00007200c0c06a10 */ /* 0x000fe40007f5e0ff */
[C---:B------:R-:W-:Y:S04]  /*72a0*/  HMMA.16816.F32.BF16 R16, R172.reuse, R194, R16 ;  /* 0x000000c2ac10723c */ /* 0x040fe80000041810 */
[----:B------:R-:W-:Y:S02]  /*72b0*/  @P6 IADD3.X R169, R3, c[0x0][0x1cc], RZ, P1, !PT ;  /* 0x0000730003a96a10 */ /* 0x000fe40000ffe4ff */
[-C--:B------:R-:W-:Y:S02]  /*72c0*/  @P6 IADD3 R2, P1, R168, R165.reuse, RZ ;  /* 0x000000a5a8026210 */ /* 0x080fe40007f3e0ff */
[-C--:B--2---:R-:W-:Y:S04]  /*72d0*/  HMMA.16816.F32.BF16 R20, R172, R196.reuse, R20 ;  /* 0x000000c4ac14723c */ /* 0x084fe80000041814 */
[----:B------:R-:W-:Y:S01]  /*72e0*/  @P6 IADD3.X R193, RZ, c[0x0][0x1cc], R3, P2, P5 ;  /* 0x00007300ffc16a10 */ /* 0x000fe200017ea403 */
[--C-:B------:R-:W-:Y:S03]  /*72f0*/  @P6 IMAD.X R3, R169, 0x1, R0.reuse, P1 ;  /* 0x00000001a9036824 */ /* 0x100fe600008e0600 */
[C---:B------:R-:W-:Y:S08]  /*7300*/  HMMA.16816.F32.BF16 R24, R204.reuse, R196, R24 ;  /* 0x000000c4cc18723c */ /* 0x040ff00000041818 */
[-C--:B------:R-:W-:Y:S08]  /*7310*/  HMMA.16816.F32.BF16 R28, R204, R198.reuse, R28 ;  /* 0x000000c6cc1c723c */ /* 0x080ff0000004181c */
[C---:B------:R-:W-:Y:S08]  /*7320*/  HMMA.16816.F32.BF16 R32, R172.reuse, R198, R32 ;  /* 0x000000c6ac20723c */ /* 0x040ff00000041820 */
[-C--:B----4-:R-:W-:Y:S08]  /*7330*/  HMMA.16816.F32.BF16 R36, R172, R208.reuse, R36 ;  /* 0x000000d0ac24723c */ /* 0x090ff00000041824 */
[C---:B------:R-:W-:Y:S08]  /*7340*/  HMMA.16816.F32.BF16 R40, R204.reuse, R208, R40 ;  /* 0x000000d0cc28723c */ /* 0x040ff00000041828 */
[-C--:B------:R-:W-:Y:S08]  /*7350*/  HMMA.16816.F32.BF16 R44, R204, R210.reuse, R44 ;  /* 0x000000d2cc2c723c */ /* 0x080ff0000004182c */
[----:B------:R-:W-:Y:S01]  /*7360*/  HMMA.16816.F32.BF16 R48, R172, R210, R48 ;  /* 0x000000d2ac30723c */ /* 0x000fe20000041830 */
[----:B------:R-:W2:Y:S05]  /*7370*/  LDL R210, [R1+0x10] ;  /* 0x0000100001d27983 */ /* 0x000eaa0000100800 */
[----:B------:R-:W1:Y:S02]  /*7380*/  LDSM.16.M88.4 R172, [R229+0x2800] ;  /* 0x00280000e5ac783b */ /* 0x000e640000000200 */
[-C--:B------:R-:W-:Y:S01]  /*7390*/  HMMA.16816.F32.BF16 R4, R200, R212.reuse, R4 ;  /* 0x000000d4c804723c */ /* 0x080fe20000041804 */
[----:B------:R-:W-:Y:S04]  /*73a0*/  DEPBAR.LE SB0, 0x0 ;  /* 0x000080000000791a */ /* 0x000fe80000000000 */
[----:B------:R-:W-:Y:S03]  /*73b0*/  BAR.SYNC.DEFER_BLOCKING 0x0 ;  /* 0x0000000000007b1d */ /* 0x000fe60000010000 */
[C---:B------:R-:W-:Y:S08]  /*73c0*/  HMMA.16816.F32.BF16 R8, R216.reuse, R212, R8 ;  /* 0x000000d4d808723c */ /* 0x040ff00000041808 */
[-C--:B------:R-:W-:Y:S08]  /*73d0*/  HMMA.16816.F32.BF16 R12, R216, R214.reuse, R12 ;  /* 0x000000d6d80c723c */ /* 0x080ff0000004180c */
[C---:B------:R-:W-:Y:S08]  /*73e0*/  HMMA.16816.F32.BF16 R16, R200.reuse, R214, R16 ;  /* 0x000000d6c810723c */ /* 0x040ff00000041810 */
[-C--:B------:R-:W-:Y:S08]  /*73f0*/  HMMA.16816.F32.BF16 R20, R200, R220.reuse, R20 ;  /* 0x000000dcc814723c */ /* 0x080ff00000041814 */
[C---:B------:R-:W-:Y:S08]  /*7400*/  HMMA.16816.F32.BF16 R24, R216.reuse, R220, R24 ;  /* 0x000000dcd818723c */ /* 0x040ff00000041818 */
[-C--:B------:R-:W-:Y:S01]  /*7410*/  HMMA.16816.F32.BF16 R28, R216, R222.reuse, R28 ;  /* 0x000000ded81c723c */ /* 0x080fe2000004181c */
[----:B------:R-:W-:Y:S01]  /*7420*/  @!PT LDS RZ, [RZ] ;  /* 0x00000000fffff984 */ /* 0x000fe20000000800 */
[----:B------:R-:W-:Y:S01]  /*7430*/  @!PT LDS RZ, [RZ] ;  /* 0x00000000fffff984 */ /* 0x000fe20000000800 */
[----:B------:R-:W-:Y:S01]  /*7440*/  @!PT LDS RZ, [RZ] ;  /* 0x00000000fffff984 */ /* 0x000fe20000000800 */
[----:B------:R3:W-:Y:S05]  /*7450*/  @P6 LDGSTS.E.BYPASS.LTC128B.128 [R243+0x5080], [R168.64], !P4 ;  /* 0x05080000a8f36fae */ /* 0x0007ea000e101d4e */
[----:B------:R4:W-:Y:S02]  /*7460*/  @P6 LDGSTS.E.BYPASS.LTC128B.128 [R243+0x6880], [R192.64], !P3 ;  /* 0x06880000c0f36fae */ /* 0x0009e4000d901d4e */
[C---:B------:R-:W-:Y:S03]  /*7470*/  HMMA.16816.F32.BF16 R32, R200.reuse, R222, R32 ;  /* 0x000000dec820723c */ /* 0x040fe60000041820 */
[----:B------:R2:W-:Y:S05]  /*7480*/  @P6 LDGSTS.E.BYPASS.LTC128B.128 [R243+0x5880], [R2.64], !P4 ;  /* 0x0588000002f36fae */ /* 0x0005ea000e101d4e */
[-C--:B-1----:R-:W-:Y:S01]  /*7490*/  HMMA.16816.F32.BF16 R36, R200, R172.reuse, R36 ;  /* 0x000000acc824723c */ /* 0x082fe20000041824 */
[----:B------:R2:W-:Y:S07]  /*74a0*/  @P6 LDGSTS.E.BYPASS.LTC128B.128 [R243+0x7080], [R2.64+0x80], !P3 ;  /* 0x0708008002f36fae */ /* 0x0005ee000d901d4e */
[C---:B------:R-:W-:Y:S01]  /*74b0*/  HMMA.16816.F32.BF16 R40, R216.reuse, R172, R40 ;  /* 0x000000acd828723c */ /* 0x040fe20000041828 */
[----:B------:R4:W2:Y:S07]  /*74c0*/  LDL R173, [R1+0x24] ;  /* 0x0000240001ad7983 */ /* 0x0008ae0000100800 */
[-C--:B------:R-:W-:Y:S08]  /*74d0*/  HMMA.16816.F32.BF16 R44, R216, R174.reuse, R44 ;  /* 0x000000aed82c723c */ /* 0x080ff0000004182c */
[----:B------:R-:W-:Y:S04]  /*74e0*/  HMMA.16816.F32.BF16 R48, R200, R174, R48 ;  /* 0x000000aec830723c */ /* 0x000fe80000041830 */
[----:B--2---:R-:W-:Y:S01]  /*74f0*/  @P0 IMAD.MOV.U32 R173, RZ, RZ, R167 ;  /* 0x000000ffffad0224 */ /* 0x004fe200078e00a7 */
[----:B---3--:R-:W-:Y:S04]  /*7500*/  @P6 IADD3 R168, P0, R2, R165, RZ ;  /* 0x000000a502a86210 */ /* 0x008fe80007f1e0ff */
[----:B------:R-:W1:Y:S03]  /*7510*/  SHFL.IDX PT, R165, R173, RZ, 0x1c1f ;  /* 0x001c1fffada57589 */ /* 0x000e6600000e0000 */
[----:B------:R-:W-:Y:S01]  /*7520*/  @P6 IMAD.X R169, R3, 0x1, R0, P0 ;  /* 0x0000000103a96824 */ /* 0x000fe200000e0600 */
[----:B------:R-:W-:Y:S01]  /*7530*/  PLOP3.LUT P0, PT, PT, PT, UP2, 0x40, 0x0 ;  /* 0x000000000000781c */ /* 0x000fe20003f0e828 */
[----:B------:R-:W-:Y:S03]  /*7540*/  IMAD R3, R242, -0x30, RZ ;  /* 0xffffffd0f2037824 */ /* 0x000fe600078e02ff */
[----:B------:R2:W-:Y:S02]  /*7550*/  @P6 LDGSTS.E.BYPASS.LTC128B.128 [R243+0x6080], [R168.64], !P4 ;  /* 0x06080000a8f36fae */ /* 0x0005e4000e101d4e */
[----:B------:R-:W-:Y:S03]  /*7560*/  IADD3 R175, -R210, 0x1, R3 ;  /* 0x00000001d2af7810 */ /* 0x000fe60007ffe103 */
[----:B------:R2:W-:Y:S01]  /*7570*/  @P6 LDGSTS.E.BYPASS.LTC128B.128 [R243+0x7880], [R168.64+0x80], !P3 ;  /* 0x07880080a8f36fae */ /* 0x0005e2000d901d4e */
[----:B------:R-:W-:Y:S04]  /*7580*/  IADD3 R175, R175, c[0x0][0x1d0], RZ ;  /* 0x00007400afaf7a10 */ /* 0x000fe80007ffe0ff */
[----:B------:R-:W-:Y:S01]  /*7590*/  IADD3 R175, R175, -c[0x0][0x168], RZ ;  /* 0x80005a00afaf7a10 */ /* 0x000fe20007ffe0ff */
[----:B------:R-:W0:Y:S03]  /*75a0*/  LDGDEPBAR ;  /* 0x00000000000079af */ /* 0x000e260000000000 */
[C---:B------:R-:W-:Y:S02]  /*75b0*/  IADD3 R174, R175.reuse, c[0x0][0x328], RZ ;  /* 0x0000ca00afae7a10 */ /* 0x040fe40007ffe0ff */
[----:B------:R-:W-:Y:S05]  /*75c0*/  IADD3 R175, R175, UR6, RZ ;  /* 0x00000006afaf7c10 */ /* 0x000fea000fffe0ff */
[----:B-1----:R-:W-:Y:S02]  /*75d0*/  IMAD.IADD R0, R165, 0x1, R175 ;  /* 0x00000001a5007824 */ /* 0x002fe400078e02af */
[----:B--2---:R-:W-:Y:S01]  /*75e0*/  IMAD.IADD R169, R174, 0x1, R165 ;  /* 0x00000001aea97824 */ /* 0x004fe200078e02a5 */
[----:B------:R-:W-:-:S05]  /*75f0*/  @P0 BRA `(.L_x_902) ;  /* 0x0000019000000947 */ /* 0x000fca0003800000 */
[----:B----4-:R-:W-:Y:S01]  /*7600*/  IADD3 R2, R165, c[0x0][0x1d0], RZ ;  /* 0x00007400a5027a10 */ /* 0x010fe20007ffe0ff */
        /* <DEDUP_REMOVED lines=13> */
.L_x_904:
[----:B------:R-:W-:Y:S04]  /*76e0*/  MOV R165, c[0x0][0x32c] ;  /* 0x0000cb0000a57a02 */ /* 0x000fe80000000f00 */
[----:B------:R-:W-:Y:S11]  /*76f0*/  ISETP.NE.AND P0, PT, R165, 0x1, PT ;  /* 0x00000001a500780c */ /* 0x000ff60003f05270 */
[----:B------:R-:W-:Y:S02]  /*7700*/  @!UPT UIADD3 URZ, URZ, URZ, URZ ;  /* 0x0000003f3f3ff290 */ /* 0x000fe4000fffe03f */
[----:B------:R-:W-:Y:S05]  /*7710*/  @P0 IMAD.HI.U32 R165, R2, c[0x0][0x330], RZ ;  /* 0x0000cc0002a50a27 */ /* 0x000fea00078e00ff */
[----:B------:R-:W-:Y:S02]  /*7720*/  @P0 SHF.R.U32.HI R2, RZ, c[0x0][0x334], R165 ;  /* 0x0000cd00ff020a19 */ /* 0x000fe400000116a5 */
.L_x_905:
[----:B------:R-:W-:Y:S05]  /*7730*/  BSYNC B0 ;  /* 0x0000000000007941 */ /* 0x000fea0003800000 */
.L_x_903:
[----:B------:R-:W-:Y:S04]  /*7740*/  IMAD.IADD R165, R3, 0x1, -R210 ;  /* 0x0000000103a57824 */ /* 0x000fe800078e0ad2 */
[----:B------:R-:W-:Y:S05]  /*7750*/  IMAD R2, R2, c[0x0][0x32c], R165 ;  /* 0x0000cb0002027a24 */ /* 0x000fea00078e02a5 */
[----:B------:R-:W-:Y:S02]  /*7760*/  IADD3 R165, R2, c[0x0][0x32c], RZ ;  /* 0x0000cb0002a57a10 */ /* 0x000fe40007ffe0ff */
[----:B------:R-:W-:Y:S02]  /*7770*/  IMNMX R0, R0, R2, !PT ;  /* 0x0000000200007217 */ /* 0x000fe40007800200 */
[----:B------:R-:W-:Y:S02]  /*7780*/  IMNMX R169, R169, R165, PT ;  /* 0x000000a5a9a97217 */ /* 0x000fe40003800200 */
.L_x_902:
[----:B----4-:R-:W-:Y:S01]  /*7790*/  PLOP3.LUT P0, PT, PT, PT, UP2, 0x40, 0x0 ;  /* 0x000000000000781c */ /* 0x010fe20003f0e828 */
[----:B------:R-:W1:Y:S02]  /*77a0*/  SHFL.IDX PT, R165, R173, 0x1, 0x1c1f ;  /* 0x003c1f00ada57f89 */ /* 0x000e6400000e0000 */
[----:B-1----:R-:W-:Y:S01]  /*77b0*/  IADD3 R2, R175, R165, RZ ;  /* 0x000000a5af027210 */ /* 0x002fe20007ffe0ff */
[----:B------:R-:W-:Y:S09]  /*77c0*/  IMAD.IADD R168, R174, 0x1, R165 ;  /* 0x00000001aea87824 */ /* 0x000ff200078e02a5 */
[----:B------:R-:W-:-:S05]  /*77d0*/  @P0 BRA `(.L_x_906) ;  /* 0x0000019000000947 */ /* 0x000fca0003800000 */
        /* <DEDUP_REMOVED lines=14> */
.L_x_908:
[----:B------:R-:W-:Y:S04]  /*78c0*/  MOV R167, c[0x0][0x32c] ;  /* 0x0000cb0000a77a02 */ /* 0x000fe80000000f00 */
[----:B------:R-:W-:Y:S11]  /*78d0*/  ISETP.NE.AND P0, PT, R167, 0x1, PT ;  /* 0x00000001a700780c */ /* 0x000ff60003f05270 */
[----:B------:R-:W-:Y:S02]  /*78e0*/  @!UPT UIADD3 URZ, URZ, URZ, URZ ;  /* 0x0000003f3f3ff290 */ /* 0x000fe4000fffe03f */
[----:B------:R-:W-:Y:S05]  /*78f0*/  @P0 IMAD.HI.U32 R167, R165, c[0x0][0x330], RZ ;  /* 0x0000cc00a5a70a27 */ /* 0x000fea00078e00ff */
[----:B------:R-:W-:Y:S02]  /*7900*/  @P0 SHF.R.U32.HI R165, RZ, c[0x0][0x334], R167 ;  /* 0x0000cd00ffa50a19 */ /* 0x000fe400000116a7 */
.L_x_909:
[----:B------:R-:W-:Y:S05]  /*7910*/  BSYNC B0 ;  /* 0x0000000000007941 */ /* 0x000fea0003800000 */
.L_x_907:
[----:B------:R-:W-:Y:S04]  /*7920*/  IMAD.IADD R167, R3, 0x1, -R210 ;  /* 0x0000000103a77824 */ /* 0x000fe800078e0ad2 */
[----:B------:R-:W-:Y:S05]  /*7930*/  IMAD R165, R165, c[0x0][0x32c], R167 ;  /* 0x0000cb00a5a57a24 */ /* 0x000fea00078e02a7 */
[----:B------:R-:W-:Y:S02]  /*7940*/  IADD3 R167, R165, c[0x0][0x32c], RZ ;  /* 0x0000cb00a5a77a10 */ /* 0x000fe40007ffe0ff */
[----:B------:R-:W-:Y:S02]  /*7950*/  IMNMX R2, R2, R165, !PT ;  /* 0x000000a502027217 */ /* 0x000fe40007800200 */
[----:B------:R-:W-:Y:S02]  /*7960*/  IMNMX R168, R168, R167, PT ;  /* 0x000000a7a8a87217 */ /* 0x000fe40003800200 */
.L_x_906:
[----:B------:R-:W-:Y:S01]  /*7970*/  PLOP3.LUT P0, PT, PT, PT, UP2, 0x40, 0x0 ;  /* 0x000000000000781c */ /* 0x000fe20003f0e828 */
        /* <DEDUP_REMOVED lines=18> */
.L_x_912:
[----:B------:R-:W-:Y:S04]  /*7aa0*/  MOV R192, c[0x0][0x32c] ;  /* 0x0000cb0000c07a02 */ /* 0x000fe80000000f00 */
[----:B------:R-:W-:Y:S11]  /*7ab0*/  ISETP.NE.AND P0, PT, R192, 0x1, PT ;  /* 0x00000001c000780c */ /* 0x000ff60003f05270 */
[----:B------:R-:W-:Y:S02]  /*7ac0*/  @!UPT UIADD3 URZ, URZ, URZ, URZ ;  /* 0x0000003f3f3ff290 */ /* 0x000fe4000fffe03f */
[----:B------:R-:W-:Y:S05]  /*7ad0*/  @P0 IMAD.HI.U32 R192, R172, c[0x0][0x330], RZ ;  /* 0x0000cc00acc00a27 */ /* 0x000fea00078e00ff */
[----:B------:R-:W-:Y:S02]  /*7ae0*/  @P0 SHF.R.U32.HI R172, RZ, c[0x0][0x334], R192 ;  /* 0x0000cd00ffac0a19 */ /* 0x000fe400000116c0 */
.L_x_913:
[----:B------:R-:W-:Y:S05]  /*7af0*/  BSYNC B0 ;  /* 0x0000000000007941 */ /* 0x000fea0003800000 */
.L_x_911:
[----:B------:R-:W-:Y:S04]  /*7b00*/  IMAD.IADD R192, R3, 0x1, -R210 ;  /* 0x0000000103c07824 */ /* 0x000fe800078e0ad2 */
[----:B------:R-:W-:Y:S05]  /*7b10*/  IMAD R172, R172, c[0x0][0x32c], R192 ;  /* 0x0000cb00acac7a24 */ /* 0x000fea00078e02c0 */
[----:B------:R-:W-:Y:S02]  /*7b20*/  IADD3 R192, R172, c[0x0][0x32c], RZ ;  /* 0x0000cb00acc07a10 */ /* 0x000fe40007ffe0ff */
[----:B------:R-:W-:Y:S02]  /*7b30*/  IMNMX R165, R165, R172, !PT ;  /* 0x000000aca5a57217 */ /* 0x000fe40007800200 */
[----:B------:R-:W-:Y:S02]  /*7b40*/  IMNMX R167, R167, R192, PT ;  /* 0x000000c0a7a77217 */ /* 0x000fe40003800200 */
.L_x_910:
[C---:B------:R-:W-:Y:S02]  /*7b50*/  ISETP.GE.AND P1, PT, R3.reuse, 0x9, PT ;  /* 0x000000090300780c */ /* 0x040fe40003f26270 */
[----:B------:R-:W-:Y:S02]  /*7b60*/  ISETP.GE.AND P5, PT, R3, 0xa, PT ;  /* 0x0000000a0300780c */ /* 0x000fe40003fa6270 */
[----:B------:R-:W-:Y:S02]  /*7b70*/  ISETP.GT.AND P0, PT, R0, 0x8, !P1 ;  /* 0x000000080000780c */ /* 0x000fe40004f04270 */
[----:B------:R-:W-:Y:S02]  /*7b80*/  P2R R193, PR, RZ, 0x2 ;  /* 0x00000002ffc17803 */ /* 0x000fe40000000000 */
[----:B------:R-:W-:Y:S02]  /*7b90*/  ISETP.LT.OR P0, PT, R169, 0x9, P0 ;  /* 0x00000009a900780c */ /* 0x000fe40000701670 */
[----:B------:R-:W-:Y:S02]  /*7ba0*/  ISETP.GT.AND P1, PT, R2, 0x8, !P1 ;  /* 0x000000080200780c */ /* 0x000fe40004f24270 */
[----:B------:R-:W-:Y:S02]  /*7bb0*/  P2R R199, PR, RZ, 0x10 ;  /* 0x00000010ffc77803 */ /* 0x000fe40000000000 */
[----:B------:R-:W-:Y:S02]  /*7bc0*/  FSEL R194, R16, -INF , !P0 ;  /* 0xff80000010c27808 */ /* 0x000fe40004000000 */
[----:B------:R-:W-:Y:S02]  /*7bd0*/  ISETP.GT.AND P0, PT, R2, 0x9, !P5 ;  /* 0x000000090200780c */ /* 0x000fe40006f04270 */
[C---:B------:R-:W-:Y:S02]  /*7be0*/  ISETP.LT.OR P1, PT, R168.reuse, 0x9, P1 ;  /* 0x00000009a800780c */ /* 0x040fe40000f21670 */
[----:B------:R-:W-:Y:S02]  /*7bf0*/  ISETP.GE.AND P4, PT, R3, 0x11, PT ;  /* 0x000000110300780c */ /* 0x000fe40003f86270 */
[----:B------:R-:W-:Y:S02]  /*7c00*/  ISETP.LT.OR P0, PT, R168, 0xa, P0 ;  /* 0x0000000aa800780c */ /* 0x000fe40000701670 */
[----:B------:R-:W-:Y:S02]  /*7c10*/  FSEL R196, R18, -INF , !P1 ;  /* 0xff80000012c47808 */ /* 0x000fe40004800000 */
[----:B------:R-:W-:Y:S02]  /*7c20*/  ISETP.GT.AND P1, PT, R0, 0x10, !P4 ;  /* 0x000000100000780c */ /* 0x000fe40006724270 */
[----:B------:R-:W-:Y:S02]  /*7c30*/  P2R R198, PR, RZ, 0x8 ;  /* 0x00000008ffc67803 */ /* 0x000fe40000000000 */
[----:B------:R-:W-:Y:S02]  /*7c40*/  FSEL R197, R19, -INF , !P0 ;  /* 0xff80000013c57808 */ /* 0x000fe40004000000 */
[----:B------:R-:W-:Y:S02]  /*7c50*/  ISETP.LT.OR P0, PT, R169, 0x11, P1 ;  /* 0x00000011a900780c */ /* 0x000fe40000f01670 */
[C---:B------:R-:W-:Y:S02]  /*7c60*/  ISETP.GE.AND P3, PT, R3.reuse, 0x12, PT ;  /* 0x000000120300780c */ /* 0x040fe40003f66270 */
[----:B------:R-:W-:Y:S02]  /*7c70*/  FSEL R200, R20, -INF , !P0 ;  /* 0xff80000014c87808 */ /* 0x000fe40004000000 */
[----:B------:R-:W-:Y:S02]  /*7c80*/  ISETP.GT.AND P0, PT, R0, 0x11, !P3 ;  /* 0x000000110000780c */ /* 0x000fe40005f04270 */
[----:B------:R-:W-:Y:S02]  /*7c90*/  ISETP.GE.AND P1, PT, R3, 0x19, PT ;  /* 0x000000190300780c */ /* 0x000fe40003f26270 */
[----:B------:R-:W-:Y:S02]  /*7ca0*/  ISETP.LT.OR P0, PT, R169, 0x12, P0 ;  /* 0x00000012a900780c */ /* 0x000fe40000701670 */
[----:B------:R-:W-:Y:S02]  /*7cb0*/  P2R R172, PR, RZ, 0x10 ;  /* 0x00000010ffac7803 */ /* 0x000fe40000000000 */
[----:B------:R-:W-:Y:S02]  /*7cc0*/  FSEL R201, R21, -INF , !P0 ;  /* 0xff80000015c97808 */ /* 0x000fe40004000000 */
[----:B------:R-:W-:Y:S02]  /*7cd0*/  ISETP.GT.AND P0, PT, R2, 0x10, !P4 ;  /* 0x000000100200780c */ /* 0x000fe40006704270 */
[----:B------:R-:W-:Y:S02]  /*7ce0*/  ISETP.GE.AND P4, PT, R3, 0x1a, PT ;  /* 0x0000001a0300780c */ /* 0x000fe40003f86270 */
[----:B------:R-:W-:Y:S02]  /*7cf0*/  ISETP.LT.OR P0, PT, R168, 0x11, P0 ;  /* 0x00000011a800780c */ /* 0x000fe40000701670 */
[----:B------:R-:W-:Y:S02]  /*7d00*/  ISETP.GT.AND P2, PT, R0, 0x9, !P5 ;  /* 0x000000090000780c */ /* 0x000fe40006f44270 */
[----:B------:R-:W-:Y:S02]  /*7d10*/  FSEL R202, R22, -INF , !P0 ;  /* 0xff80000016ca7808 */ /* 0x000fe40004000000 */
[----:B------:R-:W-:Y:S02]  /*7d20*/  ISETP.GT.AND P0, PT, R2, 0x11, !P3 ;  /* 0x000000110200780c */ /* 0x000fe40005f04270 */
[----:B------:R-:W-:Y:S02]  /*7d30*/  ISETP.LT.OR P2, PT, R169, 0xa, P2 ;  /* 0x0000000aa900780c */ /* 0x000fe40001741670 */
[----:B------:R-:W-:Y:S02]  /*7d40*/  ISETP.LT.OR P0, PT, R168, 0x12, P0 ;  /* 0x00000012a800780c */ /* 0x000fe40000701670 */
[----:B------:R-:W-:Y:S02]  /*7d50*/  FSEL R195, R17, -INF , !P2 ;  /* 0xff80000011c37808 */ /* 0x000fe40005000000 */
[----:B------:R-:W-:Y:S02]  /*7d60*/  FSEL R203, R23, -INF , !P0 ;  /* 0xff80000017cb7808 */ /* 0x000fe40004000000 */
[----:B------:R-:W-:Y:S02]  /*7d70*/  ISETP.GT.AND P0, PT, R0, 0x18, !P1 ;  /* 0x000000180000780c */ /* 0x000fe40004f04270 */
[----:B------:R-:W-:Y:S02]  /*7d80*/  P2R R17, PR, RZ, 0x2 ;  /* 0x00000002ff117803 */ /* 0x000fe40000000000 */
[----:B------:R-:W-:Y:S02]  /*7d90*/  ISETP.LT.OR P0, PT, R169, 0x19, P0 ;  /* 0x00000019a900780c */ /* 0x000fe40000701670 */
[----:B------:R-:W-:Y:S02]  /*7da0*/  ISETP.GE.AND P6, PT, R3, 0x22, PT ;  /* 0x000000220300780c */ /* 0x000fe40003fc6270 */
[----:B------:R-:W-:Y:S02]  /*7db0*/  FSEL R204, R32, -INF , !P0 ;  /* 0xff80000020cc7808 */ /* 0x000fe40004000000 */
[----:B------:R-:W-:Y:S02]  /*7dc0*/  ISETP.GT.AND P0, PT, R0, 0x19, !P4 ;  /* 0x000000190000780c */ /* 0x000fe40006704270 */
[----:B------:R-:W-:Y:S02]  /*7dd0*/  P2R R18, PR, RZ, 0x8 ;  /* 0x00000008ff127803 */ /* 0x000fe40000000000 */
[----:B------:R-:W-:Y:S02]  /*7de0*/  ISETP.LT.OR P0, PT, R169, 0x1a, P0 ;  /* 0x0000001aa900780c */ /* 0x000fe40000701670 */
[----:B------:R-:W-:Y:S02]  /*7df0*/  ISETP.GE.AND P3, PT, R3, 0x1, PT ;  /* 0x000000010300780c */ /* 0x000fe40003f66270 */
[----:B------:R-:W-:Y:S02]  /*7e00*/  FSEL R205, R33, -INF , !P0 ;  /* 0xff80000021cd7808 */ /* 0x000fe40004000000 */
[----:B------:R-:W-:Y:S02]  /*7e10*/  ISETP.GT.AND P0, PT, R2, 0x18, !P1 ;  /* 0x000000180200780c */ /* 0x000fe40004f04270 */
[C---:B------:R-:W-:Y:S02]  /*7e20*/  ISETP.GE.AND P1, PT, R3.reuse, 0x21, PT ;  /* 0x000000210300780c */ /* 0x040fe40003f26270 */
[----:B------:R-:W-:Y:S02]  /*7e30*/  ISETP.LT.OR P0, PT, R168, 0x19, P0 ;  /* 0x00000019a800780c */ /* 0x000fe40000701670 */
[----:B------:R-:W-:Y:S02]  /*7e40*/  P2R R23, PR, RZ, 0x10 ;  /* 0x00000010ff177803 */ /* 0x000fe40000000000 */
        /* <DEDUP_REMOVED lines=14> */
[----:B------:R-:W-:Y:S02]  /*7f30*/  P2R R22, PR, RZ, 0x8 ;  /* 0x00000008ff167803 */ /* 0x000fe40000000000 */
[----:B------:R-:W-:Y:S02]  /*7f40*/  FSEL R218, R37, -INF , !P0 ;  /* 0xff80000025da7808 */ /* 0x000fe40004000000 */
[----:B------:R-:W-:Y:S04]  /*7f50*/  ISETP.GT.AND P0, PT, R2, 0x20, !P1 ;  /* 0x000000200200780c */ /* 0x000fe80004f04270 */
[----:B------:R-:W-:Y:S04]  /*7f60*/  ISETP.LT.OR P0, PT, R168, 0x21, P0 ;  /* 0x00000021a800780c */ /* 0x000fe80000701670 */
[----:B------:R-:W-:Y:S02]  /*7f70*/  FSEL R219, R38, -INF , !P0 ;  /* 0xff80000026db7808 */ /* 0x000fe40004000000 */
[----:B------:R-:W-:Y:S04]  /*7f80*/  ISETP.GT.AND P0, PT, R2, 0x21, !P6 ;  /* 0x000000210200780c */ /* 0x000fe80007704270 */
[----:B------:R-:W-:Y:S04]  /*7f90*/  ISETP.LT.OR P0, PT, R168, 0x22, P0 ;  /* 0x00000022a800780c */ /* 0x000fe80000701670 */
[----:B------:R-:W-:Y:S02]  /*7fa0*/  FSEL R220, R39, -INF , !P0 ;  /* 0xff80000027dc7808 */ /* 0x000fe40004000000 */
[----:B------:R-:W-:Y:S04]  /*7fb0*/  ISETP.GT.AND P0, PT, R0, RZ, !P3 ;  /* 0x000000ff0000720c */ /* 0x000fe80005f04270 */
[C---:B------:R-:W-:Y:S04]  /*7fc0*/  ISETP.LT.OR P0, PT, R169.reuse, 0x1, P0 ;  /* 0x00000001a900780c */ /* 0x040fe80000701670 */
[----:B------:R-:W-:Y:S02]  /*7fd0*/  FSEL R16, R4, -INF , !P0 ;  /* 0xff80000004107808 */ /* 0x000fe40004000000 */
[----:B------:R-:W-:Y:S01]  /*7fe0*/  ISETP.GT.AND P0, PT, R0, 0x1, !P4 ;  /* 0x000000010000780c */ /* 0x000fe20006704270 */
[----:B------:R-:W1:Y:S03]  /*7ff0*/  SHFL.IDX PT, R4, R173, 0x3, 0x1c1f ;  /* 0x007c1f00ad047f89 */ /* 0x000e6600000e0000 */
[----:B------:R-:W-:Y:S04]  /*8000*/  ISETP.LT.OR P0, PT, R169, 0x2, P0 ;  /* 0x00000002a900780c */ /* 0x000fe80000701670 */
[----:B------:R-:W-:Y:S02]  /*8010*/  FSEL R5, R5, -INF , !P0 ;  /* 0xff80000005057808 */ /* 0x000fe40004000000 */
[----:B------:R-:W-:Y:S04]  /*8020*/  ISETP.GT.AND P0, PT, R2, 0x1, !P4 ;  /* 0x000000010200780c */ /* 0x000fe80006704270 */
[----:B------:R-:W-:Y:S04]  /*8030*/  ISETP.LT.OR P0, PT, R168, 0x2, P0 ;  /* 0x00000002a800780c */ /* 0x000fe80000701670 */
[----:B------:R-:W-:Y:S02]  /*8040*/  FSEL R19, R7, -INF , !P0 ;  /* 0xff80000007137808 */ /* 0x000fe40004000000 */
[----:B------:R-:W-:Y:S04]  /*8050*/  ISETP.GT.AND P0, PT, R2, RZ, !P3 ;  /* 0x000000ff0200720c */ /* 0x000fe80005f04270 */
[----:B------:R-:W-:Y:S04]  /*8060*/  ISETP.LT.OR P0, PT, R168, 0x1, P0 ;  /* 0x00000001a800780c */ /* 0x000fe80000701670 */
[----:B------:R-:W-:Y:S02]  /*8070*/  FSEL R6, R6, -INF , !P0 ;  /* 0xff80000006067808 */ /* 0x000fe40004000000 */
[----:B------:R-:W-:Y:S04]  /*8080*/  ISETP.GT.AND P0, PT, R0, 0x28, !P5 ;  /* 0x000000280000780c */ /* 0x000fe80006f04270 */
[----:B------:R-:W-:Y:S04]  /*8090*/  ISETP.LT.OR P0, PT, R169, 0x29, P0 ;  /* 0x00000029a900780c */ /* 0x000fe80000701670 */
[----:B------:R-:W-:Y:S02]  /*80a0*/  FSEL R221, R48, -INF , !P0 ;  /* 0xff80000030dd7808 */ /* 0x000fe40004000000 */
[----:B------:R-:W-:Y:S04]  /*80b0*/  ISETP.GE.AND P0, PT, R3, 0x2a, PT ;  /* 0x0000002a0300780c */ /* 0x000fe80003f06270 */
[----:B------:R-:W-:Y:S01]  /*80c0*/  ISETP.GT.AND P2, PT, R0, 0x29, !P0 ;  /* 0x000000290000780c */ /* 0x000fe20004744270 */
[--C-:B-1----:R-:W-:Y:S03]  /*80d0*/  IMAD.IADD R0, R175, 0x1, R4.reuse ;  /* 0x00000001af007824 */ /* 0x102fe600078e0204 */
[----:B------:R-:W-:Y:S04]  /*80e0*/  ISETP.LT.OR P2, PT, R169, 0x2a, P2 ;  /* 0x0000002aa900780c */ /* 0x000fe80001741670 */
[----:B------:R-:W-:Y:S02]  /*80f0*/  FSEL R222, R49, -INF , !P2 ;  /* 0xff80000031de7808 */ /* 0x000fe40005000000 */
[----:B------:R-:W-:Y:S04]  /*8100*/  ISETP.GT.AND P2, PT, R2, 0x28, !P5 ;  /* 0x000000280200780c */ /* 0x000fe80006f44270 */
[----:B------:R-:W-:Y:S04]  /*8110*/  ISETP.LT.OR P2, PT, R168, 0x29, P2 ;  /* 0x00000029a800780c */ /* 0x000fe80001741670 */
[----:B------:R-:W-:Y:S02]  /*8120*/  FSEL R223, R50, -INF , !P2 ;  /* 0xff80000032df7808 */ /* 0x000fe40005000000 */
[----:B------:R-:W-:Y:S01]  /*8130*/  ISETP.GT.AND P2, PT, R2, 0x29, !P0 ;  /* 0x000000290200780c */ /* 0x000fe20004744270 */
[----:B------:R-:W-:Y:S03]  /*8140*/  IMAD.IADD R2, R174, 0x1, R4 ;  /* 0x00000001ae027824 */ /* 0x000fe600078e0204 */
[----:B------:R-:W-:Y:S04]  /*8150*/  ISETP.LT.OR P2, PT, R168, 0x2a, P2 ;  /* 0x0000002aa800780c */ /* 0x000fe80001741670 */
[----:B------:R-:W-:Y:S02]  /*8160*/  FSEL R246, R51, -INF , !P2 ;  /* 0xff80000033f67808 */ /* 0x000fe40005000000 */
[----:B------:R-:W-:Y:S02]  /*8170*/  ISETP.GT.AND P2, PT, R165, 0x1, !P4 ;  /* 0x00000001a500780c */ /* 0x000fe40006744270 */
[----:B------:R-:W-:Y:S02]  /*8180*/  ISETP.NE.AND P4, PT, R20, RZ, PT ;  /* 0x000000ff1400720c */ /* 0x000fe40003f85270 */
[----:B------:R-:W-:Y:S04]  /*8190*/  ISETP.LT.OR P2, PT, R167, 0x2, P2 ;  /* 0x00000002a700780c */ /* 0x000fe80001741670 */
[----:B------:R-:W-:Y:S02]  /*81a0*/  FSEL R20, R9, -INF , !P2 ;  /* 0xff80000009147808 */ /* 0x000fe40005000000 */
[----:B------:R-:W-:Y:S04]  /*81b0*/  ISETP.NE.AND P2, PT, R193, RZ, PT ;  /* 0x000000ffc100720c */ /* 0x000fe80003f45270 */
[----:B------:R-:W-:Y:S04]  /*81c0*/  ISETP.GT.AND P2, PT, R165, 0x8, !P2 ;  /* 0x00000008a500780c */ /* 0x000fe80005744270 */
        /* <DEDUP_REMOVED lines=18> */
[----:B------:R-:W-:Y:S02]  /*82f0*/  ISETP.GT.AND P2, PT, R165, 0x19, !P4 ;  /* 0x00000019a500780c */ /* 0x000fe40006744270 */
[----:B------:R-:W-:Y:S02]  /*8300*/  ISETP.NE.AND P4, PT, R199, RZ, PT ;  /* 0x000000ffc700720c */ /* 0x000fe40003f85270 */
        /* <DEDUP_REMOVED lines=11> */
[----:B------:R-:W-:Y:S02]  /*83c0*/  ISETP.GT.AND P2, PT, R165, RZ, !P3 ;  /* 0x000000ffa500720c */ /* 0x000fe40005f44270 */
[----:B------:R-:W-:Y:S02]  /*83d0*/  ISETP.NE.AND P3, PT, R198, RZ, PT ;  /* 0x000000ffc600720c */ /* 0x000fe40003f65270 */
[----:B------:R-:W-:Y:S04]  /*83e0*/  ISETP.LT.OR P2, PT, R167, 0x1, P2 ;  /* 0x00000001a700780c */ /* 0x000fe80001741670 */
[----:B------:R-:W-:Y:S02]  /*83f0*/  FSEL R8, R8, -INF , !P2 ;  /* 0xff80000008087808 */ /* 0x000fe40005000000 */
[----:B------:R-:W-:Y:S04]  /*8400*/  ISETP.GT.AND P2, PT, R165, 0x29, !P0 ;  /* 0x00000029a500780c */ /* 0x000fe80004744270 */
[----:B------:R-:W-:Y:S04]  /*8410*/  ISETP.LT.OR P2, PT, R167, 0x2a, P2 ;  /* 0x0000002aa700780c */ /* 0x000fe80001741670 */
[----:B------:R-:W-:Y:S02]  /*8420*/  FSEL R247, R45, -INF , !P2 ;  /* 0xff8000002df77808 */ /* 0x000fe40005000000 */
[----:B------:R-:W-:Y:S11]  /*8430*/  PLOP3.LUT P2, PT, PT, PT, UP2, 0x40, 0x0 ;  /* 0x000000000000781c */ /* 0x000ff60003f4e828 */
[----:B------:R-:W-:Y:S02]  /*8440*/  @!UPT UIADD3 URZ, URZ, URZ, URZ ;  /* 0x0000003f3f3ff290 */ /* 0x000fe4000fffe03f */
        /* <DEDUP_REMOVED lines=15> */
.L_x_916:
[----:B------:R-:W-:Y:S04]  /*8540*/  MOV R7, c[0x0][0x32c] ;  /* 0x0000cb0000077a02 */ /* 0x000fe80000000f00 */
[----:B------:R-:W-:Y:S11]  /*8550*/  ISETP.NE.AND P2, PT, R7, 0x1, PT ;  /* 0x000000010700780c */ /* 0x000ff60003f45270 */
[----:B------:R-:W-:Y:S02]  /*8560*/  @!UPT UIADD3 URZ, URZ, URZ, URZ ;  /* 0x0000003f3f3ff290 */ /* 0x000fe4000fffe03f */
[----:B------:R-:W-:Y:S05]  /*8570*/  @P2 IMAD.HI.U32 R7, R4, c[0x0][0x330], RZ ;  /* 0x0000cc0004072a27 */ /* 0x000fea00078e00ff */
[----:B------:R-:W-:Y:S02]  /*8580*/  @P2 SHF.R.U32.HI R4, RZ, c[0x0][0x334], R7 ;  /* 0x0000cd00ff042a19 */ /* 0x000fe40000011607 */
.L_x_917:
[----:B------:R-:W-:Y:S05]  /*8590*/  BSYNC B0 ;  /* 0x0000000000007941 */ /* 0x000fea0003800000 */
.L_x_915:
[----:B------:R-:W-:Y:S04]  /*85a0*/  IMAD.IADD R3, R3, 0x1, -R210 ;  /* 0x0000000103037824 */ /* 0x000fe800078e0ad2 */
[----:B------:R-:W-:Y:S05]  /*85b0*/  IMAD R4, R4, c[0x0][0x32c], R3 ;  /* 0x0000cb0004047a24 */ /* 0x000fea00078e0203 */
[----:B------:R-:W-:Y:S02]  /*85c0*/  IADD3 R3, R4, c[0x0][0x32c], RZ ;  /* 0x0000cb0004037a10 */ /* 0x000fe40007ffe0ff */
[----:B------:R-:W-:Y:S02]  /*85d0*/  IMNMX R0, R0, R4, !PT ;  /* 0x0000000400007217 */ /* 0x000fe40007800200 */
[----:B------:R-:W-:Y:S02]  /*85e0*/  IMNMX R2, R2, R3, PT ;  /* 0x0000000302027217 */ /* 0x000fe40003800200 */
.L_x_914:
[----:B------:R-:W-:Y:S01]  /*85f0*/  FMNMX.FTZ R169, R16, R164, !PT ;  /* 0x000000a410a97209 */ /* 0x000fe20007810000 */
[----:B------:R-:W-:Y:S01]  /*8600*/  LDSM.16.MT88.4 R36, [R226+0x2080] ;  /* 0x00208000e224783b */ /* 0x000fe20000004200 */
[----:B------:R-:W-:Y:S02]  /*8610*/  ISETP.NE.AND P2, PT, R22, RZ, PT ;  /* 0x000000ff1600720c */ /* 0x000fe40003f45270 */
[----:B------:R-:W-:Y:S02]  /*8620*/  FMNMX.FTZ R169, R5, R169, !PT ;  /* 0x000000a905a97209 */ /* 0x000fe40007810000 */
[----:B------:R-:W-:Y:S02]  /*8630*/  ISETP.GT.AND P2, PT, R0, RZ, !P2 ;  /* 0x000000ff0000720c */ /* 0x000fe40005744270 */
[----:B------:R-:W-:Y:S02]  /*8640*/  FMNMX.FTZ R169, R194, R169, !PT ;  /* 0x000000a9c2a97209 */ /* 0x000fe40007810000 */
[----:B------:R-:W-:Y:S02]  /*8650*/  ISETP.LT.OR P2, PT, R2, 0x1, P2 ;  /* 0x000000010200780c */ /* 0x000fe40001741670 */
[----:B------:R-:W-:Y:S02]  /*8660*/  FMNMX.FTZ R169, R195, R169, !PT ;  /* 0x000000a9c3a97209 */ /* 0x000fe40007810000 */
[----:B------:R-:W-:Y:S02]  /*8670*/  FSEL R10, R10, -INF , !P2 ;  /* 0xff8000000a0a7808 */ /* 0x000fe40005000000 */
[----:B------:R-:W-:Y:S02]  /*8680*/  FMNMX.FTZ R169, R200, R169, !PT ;  /* 0x000000a9c8a97209 */ /* 0x000fe40007810000 */
[----:B------:R-:W-:Y:S02]  /*8690*/  ISETP.NE.AND P2, PT, R21, RZ, PT ;  /* 0x000000ff1500720c */ /* 0x000fe40003f45270 */
[----:B------:R-:W-:Y:S02]  /*86a0*/  FMNMX.FTZ R169, R201, R169, !PT ;  /* 0x000000a9c9a97209 */ /* 0x000fe40007810000 */
[----:B------:R-:W-:Y:S02]  /*86b0*/  ISETP.GT.AND P2, PT, R0, 0x1, !P2 ;  /* 0x000000010000780c */ /* 0x000fe40005744270 */
        /* <DEDUP_REMOVED lines=12> */
[----:B------:R-:W-:Y:S01]  /*8780*/  ISETP.NE.AND P2, PT, R192, RZ, PT ;  /* 0x000000ffc000720c */ /* 0x000fe20003f45270 */
[----:B------:R-:W1:Y:S01]  /*8790*/  SHFL.BFLY PT, R7, R169, 0x2, 0x1f ;  /* 0x0c401f00a9077f89 */ /* 0x000e6200000e0000 */
[----:B------:R-:W-:Y:S02]  /*87a0*/  FMNMX.FTZ R3, R6, R166, !PT ;  /* 0x000000a606037209 */ /* 0x000fe40007810000 */
[----:B------:R-:W-:Y:S02]  /*87b0*/  ISETP.GT.AND P2, PT, R0, 0x9, !P2 ;  /* 0x000000090000780c */ /* 0x000fe40005744270 */
[----:B------:R-:W-:Y:S02]  /*87c0*/  FMNMX.FTZ R3, R19, R3, !PT ;  /* 0x0000000313037209 */ /* 0x000fe40007810000 */
[----:B------:R-:W-:Y:S02]  /*87d0*/  ISETP.LT.OR P2, PT, R2, 0xa, P2 ;  /* 0x0000000a0200780c */ /* 0x000fe40001741670 */
[----:B------:R-:W-:Y:S02]  /*87e0*/  FMNMX.FTZ R3, R196, R3, !PT ;  /* 0x00000003c4037209 */ /* 0x000fe40007810000 */
[----:B------:R-:W-:Y:S02]  /*87f0*/  FSEL R15, R15, -INF , !P2 ;  /* 0xff8000000f0f7808 */ /* 0x000fe40005000000 */
[----:B------:R-:W-:Y:S02]  /*8800*/  ISETP.NE.AND P2, PT, R172, RZ, PT ;  /* 0x000000ffac00720c */ /* 0x000fe40003f45270 */
[----:B------:R-:W-:Y:S02]  /*8810*/  FMNMX.FTZ R3, R197, R3, !PT ;  /* 0x00000003c5037209 */ /* 0x000fe40007810000 */
[----:B------:R-:W-:Y:S02]  /*8820*/  ISETP.GT.AND P2, PT, R0, 0x10, !P2 ;  /* 0x000000100000780c */ /* 0x000fe40005744270 */
[----:B------:R-:W-:Y:S02]  /*8830*/  FMNMX.FTZ R3, R202, R3, !PT ;  /* 0x00000003ca037209 */ /* 0x000fe40007810000 */
[----:B------:R-:W-:Y:S02]  /*8840*/  ISETP.LT.OR P2, PT, R2, 0x11, P2 ;  /* 0x000000110200780c */ /* 0x000fe40001741670 */
[----:B------:R-:W-:Y:S02]  /*8850*/  FMNMX.FTZ R3, R203, R3, !PT ;  /* 0x00000003cb037209 */ /* 0x000fe40007810000 */
[----:B------:R-:W-:Y:S02]  /*8860*/  FSEL R199, R26, -INF , !P2 ;  /* 0xff8000001ac77808 */ /* 0x000fe40005000000 */
[----:B------:R-:W-:Y:S02]  /*8870*/  ISETP.NE.AND P2, PT, R18, RZ, PT ;  /* 0x000000ff1200720c */ /* 0x000fe40003f45270 */
[----:B-1----:R-:W-:Y:S02]  /*8880*/  FMNMX.FTZ R169, R169, R7, !PT ;  /* 0x00000007a9a97209 */ /* 0x002fe40007810000 */
[----:B------:R-:W-:Y:S02]  /*8890*/  ISETP.GT.AND P2, PT, R0, 0x11, !P2 ;  /* 0x000000110000780c */ /* 0x000fe40005744270 */
[----:B------:R-:W-:Y:S01]  /*88a0*/  FMNMX.FTZ R3, R208, R3, !PT ;  /* 0x00000003d0037209 */ /* 0x000fe20007810000 */
[----:B------:R-:W1:Y:S01]  /*88b0*/  SHFL.BFLY PT, R7, R169, 0x1, 0x1f ;  /* 0x0c201f00a9077f89 */ /* 0x000e6200000e0000 */
        /* <DEDUP_REMOVED lines=13> */
[----:B-1----:R-:W-:Y:S02]  /*8990*/  FMNMX.FTZ R169, R169, R7, !PT ;  /* 0x00000007a9a97209 */ /* 0x002fe40007810000 */
[----:B------:R-:W-:Y:S02]  /*89a0*/  ISETP.LT.OR P2, PT, R2, 0x1a, P2 ;  /* 0x0000001a0200780c */ /* 0x000fe40001741670 */
[----:B------:R-:W-:Y:S01]  /*89b0*/  FMNMX.FTZ R3, R246, R3, !PT ;  /* 0x00000003f6037209 */ /* 0x000fe20007810000 */
[----:B------:R-:W-:Y:S01]  /*89c0*/  FMUL.FTZ R173, R169, c[0x0][0x2d0] ;  /* 0x0000b400a9ad7a20 */ /* 0x000fe20000410000 */
[----:B------:R-:W-:Y:S02]  /*89d0*/  FSEL R198, R31, -INF , !P2 ;  /* 0xff8000001fc67808 */ /* 0x000fe40005000000 */
[----:B------:R-:W-:Y:S01]  /*89e0*/  FSETP.NEU.FTZ.AND P2, PT, R169, -INF , PT ;  /* 0xff800000a900780b */ /* 0x000fe20003f5d000 */
[----:B------:R-:W1:Y:S01]  /*89f0*/  SHFL.BFLY PT, R168, R3, 0x2, 0x1f ;  /* 0x0c401f0003a87f89 */ /* 0x000e6200000e0000 */
[----:B------:R-:W-:Y:S02]  /*8a00*/  FMNMX.FTZ R4, R20, R4, !PT ;  /* 0x0000000414047209 */ /* 0x000fe40007810000 */
[----:B------:R-:W-:Y:S02]  /*8a10*/  FSEL R173, R173, RZ, P2 ;  /* 0x000000ffadad7208 */ /* 0x000fe40001000000 */
[----:B------:R-:W-:Y:S02]  /*8a20*/  FMNMX.FTZ R4, R12, R4, !PT ;  /* 0x000000040c047209 */ /* 0x000fe40007810000 */
[----:B------:R-:W-:Y:S01]  /*8a30*/  ISETP.GT.AND P1, PT, R0, 0x20, !P1 ;  /* 0x000000200000780c */ /* 0x000fe20004f24270 */
[--C-:B------:R-:W-:Y:S01]  /*8a40*/  FFMA.FTZ R5, R5, c[0x0][0x2d0], -R173.reuse ;  /* 0x0000b40005057a23 */ /* 0x100fe200000108ad */
[----:B------:R-:W-:Y:S01]  /*8a50*/  FMNMX.FTZ R4, R13, R4, !PT ;  /* 0x000000040d047209 */ /* 0x000fe20007810000 */
[--C-:B------:R-:W-:Y:S01]  /*8a60*/  FFMA.FTZ R16, R16, c[0x0][0x2d0], -R173.reuse ;  /* 0x0000b40010107a23 */ /* 0x100fe200000108ad */
[----:B------:R-:W-:Y:S01]  /*8a70*/  ISETP.LT.OR P1, PT, R2, 0x21, P1 ;  /* 0x000000210200780c */ /* 0x000fe20000f21670 */
[----:B------:R2:W-:Y:S01]  /*8a80*/  MUFU.EX2 R249, R5 ;  /* 0x0000000500f97308 */ /* 0x0005e20000000800 */
[----:B------:R-:W-:Y:S02]  /*8a90*/  FMNMX.FTZ R4, R206, R4, !PT ;  /* 0x00000004ce047209 */ /* 0x000fe40007810000 */
[----:B------:R-:W-:Y:S02]  /*8aa0*/  FSEL R215, R42, -INF , !P1 ;  /* 0xff8000002ad77808 */ /* 0x000fe40004800000 */
[----:B------:R-:W-:Y:S02]  /*8ab0*/  FMNMX.FTZ R4, R207, R4, !PT ;  /* 0x00000004cf047209 */ /* 0x000fe40007810000 */
[C---:B------:R-:W-:Y:S02]  /*8ac0*/  ISETP.GT.AND P6, PT, R0.reuse, 0x21, !P6 ;  /* 0x000000210000780c */ /* 0x040fe400077c4270 */
[----:B------:R-:W-:Y:S01]  /*8ad0*/  FMNMX.FTZ R4, R211, R4, !PT ;  /* 0x00000004d3047209 */ /* 0x000fe20007810000 */
[----:B------:R-:W3:Y:S01]  /*8ae0*/  MUFU.EX2 R50, R16 ;  /* 0x0000001000327308 */ /* 0x000ee20000000800 */
[----:B------:R-:W-:Y:S02]  /*8af0*/  ISETP.GT.AND P5, PT, R0, 0x28, !P5 ;  /* 0x000000280000780c */ /* 0x000fe40006fa4270 */
        /* <DEDUP_REMOVED lines=8> */
[----:B--2---:R-:W-:Y:S01]  /*8b80*/  FMNMX.FTZ R5, R14, R4, !PT ;  /* 0x000000040e057209 */ /* 0x004fe20007810000 */
[--C-:B------:R-:W-:Y:S01]  /*8b90*/  FFMA.FTZ R4, R194, c[0x0][0x2d0], -R173.reuse ;  /* 0x0000b400c2047a23 */ /* 0x100fe200000108ad */
[----:B------:R-:W-:Y:S02]  /*8ba0*/  FMNMX.FTZ R3, R247, R3, !PT ;  /* 0x00000003f7037209 */ /* 0x000fe40007810000 */
[----:B------:R-:W-:Y:S01]  /*8bb0*/  FMNMX.FTZ R5, R15, R5, !PT ;  /* 0x000000050f057209 */ /* 0x000fe20007810000 */
[----:B------:R2:W-:Y:S01]  /*8bc0*/  MUFU.EX2 R48, R4 ;  /* 0x0000000400307308 */ /* 0x0005e20000000800 */
[----:B------:R-:W-:Y:S01]  /*8bd0*/  ISETP.GT.AND P0, PT, R0, 0x29, !P0 ;  /* 0x000000290000780c */ /* 0x000fe20004704270 */
[----:B------:R-:W4:Y:S01]  /*8be0*/  SHFL.BFLY PT, R9, R3, 0x2, 0x1f ;  /* 0x0c401f0003097f89 */ /* 0x000f2200000e0000 */
[C---:B------:R-:W-:Y:S02]  /*8bf0*/  ISETP.LT.OR P6, PT, R2.reuse, 0x22, P6 ;  /* 0x000000220200780c */ /* 0x040fe400037c1670 */
[----:B------:R-:W-:Y:S02]  /*8c00*/  ISETP.LT.OR P5, PT, R2, 0x29, P5 ;  /* 0x000000290200780c */ /* 0x000fe40002fa1670 */
[----:B------:R-:W-:Y:S02]  /*8c10*/  FSEL R214, R43, -INF , !P6 ;  /* 0xff8000002bd67808 */ /* 0x000fe40007000000 */
[----:B------:R-:W-:Y:S02]  /*8c20*/  FSEL R216, R46, -INF , !P5 ;  /* 0xff8000002ed87808 */ /* 0x000fe40006800000 */
[----:B------:R-:W-:Y:S02]  /*8c30*/  ISETP.LT.OR P0, PT, R2, 0x2a, P0 ;  /* 0x0000002a0200780c */ /* 0x000fe40000701670 */
[----:B-1----:R-:W-:Y:S02]  /*8c40*/  FMNMX.FTZ R168, R168, R7, !PT ;  /* 0x00000007a8a87209 */ /* 0x002fe40007810000 */
[----:B------:R-:W-:Y:S02]  /*8c50*/  FSEL R172, R47, -INF , !P0 ;  /* 0xff8000002fac7808 */ /* 0x000fe40004000000 */
[C---:B------:R-:W-:Y:S01]  /*8c60*/  FSETP.NEU.FTZ.AND P1, PT, R168.reuse, -INF , PT ;  /* 0xff800000a800780b */ /* 0x040fe20003f3d000 */
[----:B------:R-:W-:Y:S01]  /*8c70*/  FMUL.FTZ R174, R168, c[0x0][0x2d0] ;  /* 0x0000b400a8ae7a20 */ /* 0x000fe20000410000 */
[----:B---3--:R-:W-:Y:S04]  /*8c80*/  F2FP.BF16.PACK_AB R192, R249, R50 ;  /* 0x00000032f9c0723e */ /* 0x008fe800000010ff */
[----:B------:R-:W-:Y:S02]  /*8c90*/  FSEL R174, R174, RZ, P1 ;  /* 0x000000ffaeae7208 */ /* 0x000fe40000800000 */
[----:B--2---:R-:W-:Y:S01]  /*8ca0*/  FMNMX.FTZ R4, R199, R5, !PT ;  /* 0x00000005c7047209 */ /* 0x004fe20007810000 */
[----:B------:R-:W-:Y:S01]  /*8cb0*/  FFMA.FTZ R5, R195, c[0x0][0x2d0], -R173 ;  /* 0x0000b400c3057a23 */ /* 0x000fe200000108ad */
[----:B----4-:R-:W-:Y:S01]  /*8cc0*/  FMNMX.FTZ R3, R3, R9, !PT ;  /* 0x0000000903037209 */ /* 0x010fe20007810000 */
[--C-:B------:R-:W-:Y:S01]  /*8cd0*/  FFMA.FTZ R0, R19, c[0x0][0x2d0], -R174.reuse ;  /* 0x0000b40013007a23 */ /* 0x100fe200000108ae */
[----:B------:R-:W-:Y:S01]  /*8ce0*/  FMNMX.FTZ R4, R210, R4, !PT ;  /* 0x00000004d2047209 */ /* 0x000fe20007810000 */
[----:B------:R1:W-:Y:S02]  /*8cf0*/  MUFU.EX2 R24, R5 ;  /* 0x0000000500187308 */ /* 0x0003e40000000800 */
[----:B------:R-:W2:Y:S08]  /*8d00*/  SHFL.BFLY PT, R167, R3, 0x1, 0x1f ;  /* 0x0c201f0003a77f89 */ /* 0x000eb000000e0000 */
[----:B------:R-:W-:Y:S01]  /*8d10*/  MUFU.EX2 R51, R0 ;  /* 0x0000000000337308 */ /* 0x000fe20000000800 */
[----:B-1----:R-:W-:Y:S01]  /*8d20*/  FMNMX.FTZ R5, R213, R4, !PT ;  /* 0x00000004d5057209 */ /* 0x002fe20007810000 */
[--C-:B------:R-:W-:Y:S01]  /*8d30*/  FFMA.FTZ R4, R6, c[0x0][0x2d0], -R174.reuse ;  /* 0x0000b40006047a23 */ /* 0x100fe200000108ae */
[----:B--2---:R-:W-:Y:S01]  /*8d40*/  FMNMX.FTZ R167, R3, R167, !PT ;  /* 0x000000a703a77209 */ /* 0x004fe20007810000 */
[--C-:B------:R-:W-:Y:S01]  /*8d50*/  FFMA.FTZ R3, R197, c[0x0][0x2d0], -R174.reuse ;  /* 0x0000b400c5037a23 */ /* 0x100fe200000108ae */
[----:B------:R-:W-:Y:S05]  /*8d60*/  FMNMX.FTZ R5, R198, R5, !PT ;  /* 0x00000005c6057209 */ /* 0x000fea0007810000 */
[----:B------:R1:W2:Y:S01]  /*8d70*/  MUFU.EX2 R49, R4 ;  /* 0x0000000400317308 */ /* 0x0002a20000000800 */
[C---:B------:R-:W-:Y:S01]  /*8d80*/  FSETP.NEU.FTZ.AND P0, PT, R167.reuse, -INF , PT ;  /* 0xff800000a700780b */ /* 0x040fe20003f1d000 */
[----:B------:R-:W-:Y:S05]  /*8d90*/  FMUL.FTZ R175, R167, c[0x0][0x2d0] ;  /* 0x0000b400a7af7a20 */ /* 0x000fea0000410000 */
[----:B------:R-:W-:Y:S03]  /*8da0*/  FSEL R175, R175, RZ, P0 ;  /* 0x000000ffafaf7208 */ /* 0x000fe60000000000 */
[----:B------:R3:W-:Y:S02]  /*8db0*/  MUFU.EX2 R197, R3 ;  /* 0x0000000300c57308 */ /* 0x0007e40000000800 */
[--C-:B------:R-:W-:Y:S08]  /*8dc0*/  FFMA.FTZ R8, R8, c[0x0][0x2d0], -R175.reuse ;  /* 0x0000b40008087a23 */ /* 0x100ff000000108af */
[----:B------:R-:W-:Y:S01]  /*8dd0*/  MUFU.EX2 R45, R8 ;  /* 0x00000008002d7308 */ /* 0x000fe20000000800 */
[----:B-1----:R-:W-:Y:S02]  /*8de0*/  FMNMX.FTZ R4, R215, R5, !PT ;  /* 0x00000005d7047209 */ /* 0x002fe40007810000 */
[----:B--2---:R-:W-:Y:S02]  /*8df0*/  F2FP.BF16.PACK_AB R193, R51, R49 ;  /* 0x0000003133c1723e */ /* 0x004fe400000010ff */
[----:B------:R-:W-:Y:S01]  /*8e00*/  FMNMX.FTZ R2, R214, R4, !PT ;  /* 0x00000004d6027209 */ /* 0x000fe20007810000 */
[--C-:B------:R-:W-:Y:S03]  /*8e10*/  FFMA.FTZ R4, R12, c[0x0][0x2d0], -R175.reuse ;  /* 0x0000b4000c047a23 */ /* 0x100fe600000108af */
[----:B------:R-:W-:Y:S01]  /*8e20*/  FMNMX.FTZ R0, R216, R2, !PT ;  /* 0x00000002d8007209 */ /* 0x000fe20007810000 */
[----:B------:R-:W-:Y:S01]  /*8e30*/  FFMA.FTZ R2, R196, c[0x0][0x2d0], -R174 ;  /* 0x0000b400c4027a23 */ /* 0x000fe200000108ae */
[----:B------:R-:W-:Y:S01]  /*8e40*/  MUFU.EX2 R251, R4 ;  /* 0x0000000400fb7308 */ /* 0x000fe20000000800 */
[--C-:B---3--:R-:W-:Y:S01]  /*8e50*/  FFMA.FTZ R3, R20, c[0x0][0x2d0], -R175.reuse ;  /* 0x0000b40014037a23 */ /* 0x108fe200000108af */
[----:B------:R-:W-:Y:S01]  /*8e60*/  FMNMX.FTZ R0, R172, R0, !PT ;  /* 0x00000000ac007209 */ /* 0x000fe20007810000 */
[----:B------:R-:W-:Y:S01]  /*8e70*/  LDSM.16.MT88.4 R20, [R225+0x2080] ;  /* 0x00208000e114783b */ /* 0x000fe20000004200 */
[----:B------:R-:W-:Y:S04]  /*8e80*/  MOV R196, R24 ;  /* 0x0000001800c47202 */ /* 0x000fe80000000f00 */
[----:B------:R-:W-:Y:S02]  /*8e90*/  F2FP.BF16.PACK_AB R194, R196, R48 ;  /* 0x00000030c4c2723e */ /* 0x000fe400000010ff */
[----:B------:R1:W-:Y:S10]  /*8ea0*/  MUFU.EX2 R6, R2 ;  /* 0x0000000200067308 */ /* 0x0003f40000000800 */
[----:B------:R2:W-:Y:S01]  /*8eb0*/  MUFU.EX2 R46, R3 ;  /* 0x00000003002e7308 */ /* 0x0005e20000000800 */
[----:B-1----:R-:W2:Y:S02]  /*8ec0*/  SHFL.BFLY PT, R2, R0, 0x2, 0x1f ;  /* 0x0c401f0000027f89 */ /* 0x002ea400000e0000 */
[----:B--2---:R-:W-:Y:S01]  /*8ed0*/  FMNMX.FTZ R3, R0, R2, !PT ;  /* 0x0000000200037209 */ /* 0x004fe20007810000 */
[----:B------:R-:W-:Y:S01]  /*8ee0*/  FFMA.FTZ R2, R13, c[0x0][0x2d0], -R175 ;  /* 0x0000b4000d027a23 */ /* 0x000fe200000108af */
[----:B------:R-:W-:Y:S05]  /*8ef0*/  FSEL R0, R169, RZ, P2 ;  /* 0x000000ffa9007208 */ /* 0x000fea0001000000 */
[----:B------:R1:W-:Y:S01]  /*8f00*/  MUFU.EX2 R5, R2 ;  /* 0x0000000200057308 */ /* 0x0003e20000000800 */
[----:B------:R-:W2:Y:S01]  /*8f10*/  SHFL.BFLY PT, R4, R3, 0x1, 0x1f ;  /* 0x0c201f0003047f89 */ /* 0x000ea200000e0000 */
[----:B------:R-:W-:Y:S04]  /*8f20*/  FADD.FTZ R0, -R0, R164 ;  /* 0x000000a400007221 */ /* 0x000fe80000010100 */
[----:B------:R-:W-:Y:S04]  /*8f30*/  FMUL.FTZ R0, R0, c[0x0][0x2d0] ;  /* 0x0000b40000007a20 */ /* 0x000fe80000410000 */
[----:B------:R3:W4:Y:S01]  /*8f40*/  MUFU.EX2 R165, R0 ;  /* 0x0000000000a57308 */ /* 0x0007220000000800 */
[----:B-1----:R-:W-:Y:S02]  /*8f50*/  FSEL R2, R168, RZ, P1 ;  /* 0x000000ffa8027208 */ /* 0x002fe40000800000 */
[----:B--2---:R-:W-:Y:S03]  /*8f60*/  FMNMX.FTZ R3, R3, R4, !PT ;  /* 0x0000000403037209 */ /* 0x004fe60007810000 */
[----:B------:R-:W-:Y:S02]  /*8f70*/  FADD.FTZ R2, -R2, R166 ;  /* 0x000000a602027221 */ /* 0x000fe40000010100 */
[----:B------:R-:W-:Y:S02]  /*8f80*/  FMUL.FTZ R166, R3, c[0x0][0x2d0] ;  /* 0x0000b40003a67a20 */ /* 0x000fe40000410000 */
[----:B------:R-:W-:Y:S01]  /*8f90*/  FMUL.FTZ R2, R2, c[0x0][0x2d0] ;  /* 0x0000b40002027a20 */ /* 0x000fe20000410000 */
[----:B---3--:R-:W-:Y:S01]  /*8fa0*/  FSEL R0, R167, RZ, P0 ;  /* 0x000000ffa7007208 */ /* 0x008fe20000000000 */
[----:B----4-:R-:W-:Y:S01]  /*8fb0*/  FMUL.FTZ R16, R165, R188 ;  /* 0x000000bca5107220 */ /* 0x010fe20000410000 */
[----:B------:R-:W-:Y:S01]  /*8fc0*/  FSETP.NEU.FTZ.AND P0, PT, R3, -INF , PT ;  /* 0xff8000000300780b */ /* 0x000fe20003f1d000 */
[----:B------:R-:W1:Y:S01]  /*8fd0*/  MUFU.EX2 R164, R2 ;  /* 0x0000000200a47308 */ /* 0x000e620000000800 */
[C---:B------:R-:W-:Y:S02]  /*8fe0*/  FMUL.FTZ R17, R165.reuse, R189 ;  /* 0x000000bda5117220 */ /* 0x040fe40000410000 */
[----:B------:R-:W-:Y:S01]  /*8ff0*/  FADD.FTZ R0, -R0, R170 ;  /* 0x000000aa00007221 */ /* 0x000fe20000010100 */
[----:B------:R-:W-:Y:S01]  /*9000*/  FSEL R166, R166, RZ, P0 ;  /* 0x000000ffa6a67208 */ /* 0x000fe20000000000 */
[----:B------:R-:W-:Y:S01]  /*9010*/  FMUL.FTZ R32, R165, R144 ;  /* 0x00000090a5207220 */ /* 0x000fe20000410000 */
[----:B------:R-:W-:Y:S01]  /*9020*/  MOV R170, R6 ;  /* 0x0000000600aa7202 */ /* 0x000fe20000000f00 */
[----:B------:R-:W-:Y:S02]  /*9030*/  FMUL.FTZ R0, R0, c[0x0][0x2d0] ;  /* 0x0000b40000007a20 */ /* 0x000fe40000410000 */
[--C-:B------:R-:W-:Y:S01]  /*9040*/  FFMA.FTZ R4, R14, c[0x0][0x2d0], -R166.reuse ;  /* 0x0000b4000e047a23 */ /* 0x100fe200000108a6 */
[----:B------:R-:W-:Y:S01]  /*9050*/  F2FP.BF16.PACK_AB R195, R197, R170 ;  /* 0x000000aac5c3723e */ /* 0x000fe200000010ff */
[----:B------:R2:W3:Y:S01]  /*9060*/  MUFU.EX2 R2, R0 ;  /* 0x0000000000027308 */ /* 0x0004e20000000800 */
[C---:B------:R-:W-:Y:S02]  /*9070*/  FMUL.FTZ R33, R165.reuse, R145 ;  /* 0x00000091a5217220 */ /* 0x040fe40000410000 */
[C---:B------:R-:W-:Y:S02]  /*9080*/  FMUL.FTZ R52, R165.reuse, R52 ;  /* 0x00000034a5347220 */ /* 0x040fe40000410000 */
[C---:B------:R-:W-:Y:S02]  /*9090*/  FMUL.FTZ R53, R165.reuse, R53 ;  /* 0x00000035a5357220 */ /* 0x040fe40000410000 */
[C---:B------:R-:W-:Y:S02]  /*90a0*/  FMUL.FTZ R64, R165.reuse, R64 ;  /* 0x00000040a5407220 */ /* 0x040fe40000410000 */
[C---:B------:R-:W-:Y:S01]  /*90b0*/  FMUL.FTZ R65, R165.reuse, R65 ;  /* 0x00000041a5417220 */ /* 0x040fe20000410000 */
[----:B------:R4:W5:Y:S01]  /*90c0*/  MUFU.EX2 R250, R4 ;  /* 0x0000000400fa7308 */ /* 0x0009620000000800 */
[----:B------:R-:W-:Y:S02]  /*90d0*/  FMUL.FTZ R68, R165, R68 ;  /* 0x00000044a5447220 */ /* 0x000fe40000410000 */
[C---:B-1----:R-:W-:Y:S02]  /*90e0*/  FMUL.FTZ R6, R164.reuse, R178 ;  /* 0x000000b2a4067220 */ /* 0x042fe40000410000 */
[C---:B------:R-:W-:Y:S02]  /*90f0*/  FMUL.FTZ R7, R164.reuse, R179 ;  /* 0x000000b3a4077220 */ /* 0x040fe40000410000 */
[C---:B------:R-:W-:Y:S02]  /*9100*/  FMUL.FTZ R18, R164.reuse, R190 ;  /* 0x000000bea4127220 */ /* 0x040fe40000410000 */
[C---:B------:R-:W-:Y:S01]  /*9110*/  FMUL.FTZ R19, R164.reuse, R191 ;  /* 0x000000bfa4137220 */ /* 0x040fe20000410000 */
[----:B------:R-:W-:Y:S01]  /*9120*/  MOV R191, R50 ;  /* 0x0000003200bf7202 */ /* 0x000fe20000000f00 */
[C---:B------:R-:W-:Y:S02]  /*9130*/  FMUL.FTZ R34, R164.reuse, R146 ;  /* 0x00000092a4227220 */ /* 0x040fe40000410000 */
[----:B------:R-:W-:Y:S02]  /*9140*/  FMUL.FTZ R35, R164, R147 ;  /* 0x00000093a4237220 */ /* 0x000fe40000410000 */
[--C-:B--2---:R-:W-:Y:S01]  /*9150*/  FFMA.FTZ R0, R10, c[0x0][0x2d0], -R166.reuse ;  /* 0x0000b4000a007a23 */ /* 0x104fe200000108a6 */
[----:B------:R-:W-:Y:S01]  /*9160*/  LDSM.16.MT88.4 R144, [R226+0x2880] ;  /* 0x00288000e290783b */ /* 0x000fe20000004200 */
[C---:B---3--:R-:W-:Y:S02]  /*9170*/  FMUL.FTZ R9, R2.reuse, R181 ;  /* 0x000000b502097220 */ /* 0x048fe40000410000 */
[----:B------:R-:W1:Y:S01]  /*9180*/  MUFU.EX2 R12, R0 ;  /* 0x00000000000c7308 */ /* 0x000e620000000800 */
[C---:B------:R-:W-:Y:S01]  /*9190*/  FMUL.FTZ R8, R2.reuse, R180 ;  /* 0x000000b402087220 */ /* 0x040fe20000410000 */
[----:B------:R-:W-:Y:S01]  /*91a0*/  MOV R180, R251 ;  /* 0x000000fb00b47202 */ /* 0x000fe20000000f00 */
[C---:B------:R-:W-:Y:S01]  /*91b0*/  FMUL.FTZ R13, R2.reuse, R185 ;  /* 0x000000b9020d7220 */ /* 0x040fe20000410000 */
[----:B------:R-:W-:Y:S01]  /*91c0*/  MOV R185, R45 ;  /* 0x0000002d00b97202 */ /* 0x000fe20000000f00 */
[--C-:B----4-:R-:W-:Y:S01]  /*91d0*/  FFMA.FTZ R4, R15, c[0x0][0x2d0], -R166.reuse ;  /* 0x0000b4000f047a23 */ /* 0x110fe200000108a6 */
[----:B-----5:R-:W-:Y:S01]  /*91e0*/  MOV R190, R250 ;  /* 0x000000fa00be7202 */ /* 0x020fe20000000f00 */
[C---:B------:R-:W-:Y:S02]  /*91f0*/  FMUL.FTZ R24, R2.reuse, R136 ;  /* 0x0000008802187220 */ /* 0x040fe40000410000 */
[C---:B------:R-:W-:Y:S01]  /*9200*/  FMUL.FTZ R25, R2.reuse, R137 ;  /* 0x0000008902197220 */ /* 0x040fe20000410000 */
[----:B------:R2:W3:Y:S01]  /*9210*/  MUFU.EX2 R252, R4 ;  /* 0x0000000400fc7308 */ /* 0x0004e20000000800 */
[C---:B------:R-:W-:Y:S02]  /*9220*/  FMUL.FTZ R29, R2.reuse, R141 ;  /* 0x0000008d021d7220 */ /* 0x040fe40000410000 */
[C---:B------:R-:W-:Y:S02]  /*9230*/  FMUL.FTZ R28, R2.reuse, R140 ;  /* 0x0000008c021c7220 */ /* 0x040fe40000410000 */
[C---:B------:R-:W-:Y:S01]  /*9240*/  FMUL.FTZ R40, R2.reuse, R152 ;  /* 0x0000009802287220 */ /* 0x040fe20000410000 */
[----:B------:R-:W-:Y:S01]  /*9250*/  MOV R152, R49 ;  /* 0x0000003100987202 */ /* 0x000fe20000000f00 */
[C---:B------:R-:W-:Y:S02]  /*9260*/  FMUL.FTZ R41, R2.reuse, R153 ;  /* 0x0000009902297220 */ /* 0x040fe40000410000 */
[----:B------:R-:W-:Y:S02]  /*9270*/  FMUL.FTZ R44, R2, R156 ;  /* 0x0000009c022c7220 */ /* 0x000fe40000410000 */
[----:B------:R-:W-:Y:S02]  /*9280*/  FMUL.FTZ R49, R165, R161 ;  /* 0x000000a1a5317220 */ /* 0x000fe40000410000 */
[----:B------:R-:W-:Y:S01]  /*9290*/  FMUL.FTZ R50, R164, R162 ;  /* 0x000000a2a4327220 */ /* 0x000fe20000410000 */
[----:B-1----:R-:W-:Y:S01]  /*92a0*/  MOV R181, R12 ;  /* 0x0000000c00b57202 */ /* 0x002fe20000000f00 */
[----:B------:R-:W-:Y:S02]  /*92b0*/  FFMA.FTZ R0, R11, c[0x0][0x2d0], -R166 ;  /* 0x0000b4000b007a23 */ /* 0x000fe400000108a6 */
[----:B------:R-:W-:Y:S02]  /*92c0*/  FMUL.FTZ R12, R2, R184 ;  /* 0x000000b8020c7220 */ /* 0x000fe40000410000 */
[----:B------:R1:W4:Y:S01]  /*92d0*/  MUFU.EX2 R47, R0 ;  /* 0x00000000002f7308 */ /* 0x0003220000000800 */
[C---:B------:R-:W-:Y:S02]  /*92e0*/  FMUL.FTZ R54, R164.reuse, R54 ;  /* 0x00000036a4367220 */ /* 0x040fe40000410000 */
[----:B------:R-:W-:Y:S02]  /*92f0*/  FMUL.FTZ R55, R164, R55 ;  /* 0x00000037a4377220 */ /* 0x000fe40000410000 */
[C---:B--2---:R-:W-:Y:S01]  /*9300*/  FMUL.FTZ R4, R165.reuse, R176 ;  /* 0x000000b0a5047220 */ /* 0x044fe20000410000 */
[----:B------:R-:W-:Y:S01]  /*9310*/  F2FP.BF16.PACK_AB R176, R46, R45 ;  /* 0x0000002d2eb0723e */ /* 0x000fe200000010ff */
[----:B------:R-:W-:Y:S01]  /*9320*/  FMUL.FTZ R45, R2, R157 ;  /* 0x0000009d022d7220 */ /* 0x000fe20000410000 */
[----:B---3--:R-:W-:Y:S01]  /*9330*/  F2FP.BF16.PACK_AB R179, R252, R250 ;  /* 0x000000fafcb3723e */ /* 0x008fe200000010ff */
[C---:B------:R-:W-:Y:S01]  /*9340*/  FMUL.FTZ R56, R2.reuse, R56 ;  /* 0x0000003802387220 */ /* 0x040fe20000410000 */
[----:B------:R-:W-:Y:S01]  /*9350*/  MOV R156, R252 ;  /* 0x000000fc009c7202 */ /* 0x000fe20000000f00 */
[C---:B------:R-:W-:Y:S02]  /*9360*/  FMUL.FTZ R57, R2.reuse, R57 ;  /* 0x0000003902397220 */ /* 0x040fe40000410000 */
[C---:B------:R-:W-:Y:S02]  /*9370*/  FMUL.FTZ R60, R2.reuse, R60 ;  /* 0x0000003c023c7220 */ /* 0x040fe40000410000 */
[----:B------:R-:W-:Y:S02]  /*9380*/  FMUL.FTZ R61, R2, R61 ;  /* 0x0000003d023d7220 */ /* 0x000fe40000410000 */
[C---:B------:R-:W-:Y:S02]  /*9390*/  FMUL.FTZ R66, R164.reuse, R66 ;  /* 0x00000042a4427220 */ /* 0x040fe40000410000 */
[C---:B------:R-:W-:Y:S02]  /*93a0*/  FMUL.FTZ R67, R164.reuse, R67 ;  /* 0x00000043a4437220 */ /* 0x040fe40000410000 */
[----:B------:R-:W-:Y:S02]  /*93b0*/  FMUL.FTZ R69, R165, R69 ;  /* 0x00000045a5457220 */ /* 0x000fe40000410000 */
[C---:B------:R-:W-:Y:S01]  /*93c0*/  FMUL.FTZ R70, R164.reuse, R70 ;  /* 0x00000046a4467220 */ /* 0x040fe20000410000 */
[----:B-1----:R-:W-:Y:S01]  /*93d0*/  FSEL R0, R3, RZ, P0 ;  /* 0x000000ff03007208 */ /* 0x002fe20000000000 */
[----:B------:R-:W-:Y:S01]  /*93e0*/  FMUL.FTZ R71, R164, R71 ;  /* 0x00000047a4477220 */ /* 0x000fe20000410000 */
[----:B----4-:R-:W-:Y:S01]  /*93f0*/  MOV R153, R47 ;  /* 0x0000002f00997202 */ /* 0x010fe20000000f00 */
[----:B------:R-:W-:Y:S01]  /*9400*/  FMUL.FTZ R72, R2, R72 ;  /* 0x0000004802487220 */ /* 0x000fe20000410000 */
[----:B------:R-:W-:Y:S01]  /*9410*/  ISETP.GT.AND P0, PT, R242, UR4, PT ;  /* 0x00000004f2007c0c */ /* 0x000fe2000bf04270 */
[----:B------:R-:W-:Y:S01]  /*9420*/  FADD.FTZ R0, -R0, R171 ;  /* 0x000000ab00007221 */ /* 0x000fe20000010100 */
[----:B------:R-:W-:Y:S01]  /*9430*/  MOV R171, R5 ;  /* 0x0000000500ab7202 */ /* 0x000fe20000000f00 */
[----:B------:R-:W-:Y:S01]  /*9440*/  FMUL.FTZ R5, R165, R177 ;  /* 0x000000b1a5057220 */ /* 0x000fe20000410000 */
[----:B------:R-:W-:Y:S01]  /*9450*/  F2FP.BF16.PACK_AB R177, R47, R181 ;  /* 0x000000b52fb1723e */ /* 0x000fe200000010ff */
[----:B------:R-:W-:Y:S01]  /*9460*/  FMUL.FTZ R0, R0, c[0x0][0x2d0] ;  /* 0x0000b40000007a20 */ /* 0x000fe20000410000 */
[----:B------:R-:W-:Y:S01]  /*9470*/  F2FP.BF16.PACK_AB R178, R171, R251 ;  /* 0x000000fbabb2723e */ /* 0x000fe200000010ff */
[----:B------:R-:W-:Y:S01]  /*9480*/  FMUL.FTZ R73, R2, R73 ;  /* 0x0000004902497220 */ /* 0x000fe20000410000 */
[----:B------:R-:W-:Y:S01]  /*9490*/  IADD3 R242, R242, -0x1, RZ ;  /* 0xfffffffff2f27810 */ /* 0x000fe20007ffe0ff */
[C---:B------:R-:W-:Y:S01]  /*94a0*/  FMUL.FTZ R76, R2.reuse, R76 ;  /* 0x0000004c024c7220 */ /* 0x040fe20000410000 */
[-C--:B------:R-:W-:Y:S01]  /*94b0*/  HMMA.16816.F32.BF16 R4, R192, R20.reuse, R4 ;  /* 0x00000014c004723c */ /* 0x080fe20000041804 */
[----:B------:R-:W1:Y:S04]  /*94c0*/  MUFU.EX2 R0, R0 ;  /* 0x0000000000007308 */ /* 0x000e680000000800 */
[----:B------:R-:W-:Y:S02]  /*94d0*/  FMUL.FTZ R77, R2, R77 ;  /* 0x0000004d024d7220 */ /* 0x000fe40000410000 */
[C---:B------:R-:W-:Y:S02]  /*94e0*/  FMUL.FTZ R80, R165.reuse, R80 ;  /* 0x00000050a5507220 */ /* 0x040fe40000410000 */
[----:B------:R-:W-:Y:S03]  /*94f0*/  FMUL.FTZ R81, R165, R81 ;  /* 0x00000051a5517220 */ /* 0x000fe60000410000 */
[C---:B------:R-:W-:Y:S02]  /*9500*/  FMUL.FTZ R82, R164.reuse, R82 ;  /* 0x00000052a4527220 */ /* 0x040fe40000410000 */
[C---:B------:R-:W-:Y:S02]  /*9510*/  FMUL.FTZ R83, R164.reuse, R83 ;  /* 0x00000053a4537220 */ /* 0x040fe40000410000 */
[--C-:B------:R-:W-:Y:S02]  /*9520*/  FFMA.FTZ R140, R201, c[0x0][0x2d0], -R173.reuse ;  /* 0x0000b400c98c7a23 */ /* 0x100fe400000108ad */
[C---:B------:R-:W-:Y:S02]  /*9530*/  FMUL.FTZ R84, R165.reuse, R84 ;  /* 0x00000054a5547220 */ /* 0x040fe40000410000 */
[C---:B------:R-:W-:Y:S02]  /*9540*/  FMUL.FTZ R85, R165.reuse, R85 ;  /* 0x00000055a5557220 */ /* 0x040fe40000410000 */
[C---:B------:R-:W-:Y:S02]  /*9550*/  FMUL.FTZ R86, R164.reuse, R86 ;  /* 0x00000056a4567220 */ /* 0x040fe40000410000 */
[----:B------:R-:W-:Y:S02]  /*9560*/  FMUL.FTZ R87, R164, R87 ;  /* 0x00000057a4577220 */ /* 0x000fe40000410000 */
[C---:B-1----:R-:W-:Y:S01]  /*9570*/  FMUL.FTZ R10, R0.reuse, R182 ;  /* 0x000000b6000a7220 */ /* 0x042fe20000410000 */
[----:B------:R-:W-:Y:S01]  /*9580*/  MOV R182, R48 ;  /* 0x0000003000b67202 */ /* 0x000fe20000000f00 */
[C---:B------:R-:W-:Y:S01]  /*9590*/  FMUL.FTZ R11, R0.reuse, R183 ;  /* 0x000000b7000b7220 */ /* 0x040fe20000410000 */
[----:B------:R-:W-:Y:S01]  /*95a0*/  MOV R183, R46 ;  /* 0x0000002e00b77202 */ /* 0x000fe20000000f00 */
[C---:B------:R-:W-:Y:S02]  /*95b0*/  FMUL.FTZ R26, R0.reuse, R138 ;  /* 0x0000008a001a7220 */ /* 0x040fe40000410000 */
[C---:B------:R-:W-:Y:S02]  /*95c0*/  FMUL.FTZ R27, R0.reuse, R139 ;  /* 0x0000008b001b7220 */ /* 0x040fe40000410000 */
[----:B------:R-:W-:Y:S01]  /*95d0*/  LDSM.16.MT88.4 R136, [R227+0x2080] ;  /* 0x00208000e388783b */ /* 0x000fe20000004200 */
[C---:B------:R-:W-:Y:S04]  /*95e0*/  HMMA.16816.F32.BF16 R8, R176.reuse, R20, R8 ;  /* 0x00000014b008723c */ /* 0x040fe80000041808 */
[C---:B------:R-:W-:Y:S01]  /*95f0*/  FMUL.FTZ R14, R0.reuse, R186 ;  /* 0x000000ba000e7220 */ /* 0x040fe20000410000 */
[----:B------:R-:W-:Y:S01]  /*9600*/  MOV R186, R249 ;  /* 0x000000f900ba7202 */ /* 0x000fe20000000f00 */
[C---:B------:R-:W-:Y:S01]  /*9610*/  FMUL.FTZ R15, R0.reuse, R187 ;  /* 0x000000bb000f7220 */ /* 0x040fe20000410000 */
[----:B------:R-:W-:Y:S01]  /*9620*/  MOV R187, R51 ;  /* 0x0000003300bb7202 */ /* 0x000fe20000000f00 */
[C---:B------:R-:W-:Y:S04]  /*9630*/  FMUL.FTZ R20, R165.reuse, R132 ;  /* 0x00000084a5147220 */ /* 0x040fe80000410000 */
[C---:B------:R-:W-:Y:S01]  /*9640*/  FMUL.FTZ R21, R165.reuse, R133 ;  /* 0x00000085a5157220 */ /* 0x040fe20000410000 */
[-C--:B------:R-:W-:Y:S03]  /*9650*/  HMMA.16816.F32.BF16 R12, R176, R22.reuse, R12 ;  /* 0x00000016b00c723c */ /* 0x080fe6000004180c */
[C---:B------:R-:W-:Y:S02]  /*9660*/  FMUL.FTZ R30, R0.reuse, R142 ;  /* 0x0000008e001e7220 */ /* 0x040fe40000410000 */
[----:B------:R-:W-:Y:S02]  /*9670*/  FMUL.FTZ R31, R0, R143 ;  /* 0x0000008f001f7220 */ /* 0x000fe40000410000 */
[----:B------:R-:W-:Y:S01]  /*9680*/  FMUL.FTZ R51, R164, R163 ;  /* 0x000000a3a4337220 */ /* 0x000fe20000410000 */
[C---:B------:R-:W-:Y:S04]  /*9690*/  HMMA.16816.F32.BF16 R16, R192.reuse, R22, R16 ;  /* 0x00000016c010723c */ /* 0x040fe80000041810 */
[C---:B------:R-:W-:Y:S02]  /*96a0*/  FMUL.FTZ R42, R0.reuse, R154 ;  /* 0x0000009a002a7220 */ /* 0x040fe40000410000 */
[----:B------:R-:W-:Y:S02]  /*96b0*/  FMUL.FTZ R43, R0, R155 ;  /* 0x0000009b002b7220 */ /* 0x000fe40000410000 */
[C---:B------:R-:W-:Y:S01]  /*96c0*/  FMUL.FTZ R22, R164.reuse, R134 ;  /* 0x00000086a4167220 */ /* 0x040fe20000410000 */
[----:B------:R1:W-:Y:S03]  /*96d0*/  MUFU.EX2 R155, R140 ;  /* 0x0000008c009b7308 */ /* 0x0003e60000000800 */
[----:B------:R-:W-:Y:S02]  /*96e0*/  FMUL.FTZ R23, R164, R135 ;  /* 0x00000087a4177220 */ /* 0x000fe40000410000 */
[----:B------:R-:W2:Y:S01]  /*96f0*/  LDSM.16.MT88.4 R132, [R228+0x2080] ;  /* 0x00208000e484783b */ /* 0x000ea20000004200 */
[C---:B------:R-:W-:Y:S02]  /*9700*/  FMUL.FTZ R46, R0.reuse, R158 ;  /* 0x0000009e002e7220 */ /* 0x040fe40000410000 */
[C---:B------:R-:W-:Y:S02]  /*9710*/  FMUL.FTZ R47, R0.reuse, R159 ;  /* 0x0000009f002f7220 */ /* 0x040fe40000410000 */
[-C--:B------:R-:W-:Y:S03]  /*9720*/  HMMA.16816.F32.BF16 R20, R192, R36.reuse, R20 ;  /* 0x00000024c014723c */ /* 0x080fe60000041814 */
[C---:B------:R-:W-:Y:S02]  /*9730*/  FMUL.FTZ R48, R165.reuse, R160 ;  /* 0x000000a0a5307220 */ /* 0x040fe40000410000 */
        /* <DEDUP_REMOVED lines=8> */
[C---:B------:R-:W-:Y:S04]  /*97c0*/  HMMA.16816.F32.BF16 R32, R192.reuse, R38, R32 ;  /* 0x00000026c020723c */ /* 0x040fe80000041820 */
[C---:B------:R-:W-:Y:S02]  /*97d0*/  FMUL.FTZ R74, R0.reuse, R74 ;  /* 0x0000004a004a7220 */ /* 0x040fe40000410000 */
[----:B------:R-:W-:Y:S02]  /*97e0*/  FMUL.FTZ R75, R0, R75 ;  /* 0x0000004b004b7220 */ /* 0x000fe40000410000 */
[C---:B------:R-:W-:Y:S04]  /*97f0*/  FMUL.FTZ R38, R164.reuse, R150 ;  /* 0x00000096a4267220 */ /* 0x040fe80000410000 */
[----:B------:R-:W-:Y:S02]  /*9800*/  FMUL.FTZ R39, R164, R151 ;  /* 0x00000097a4277220 */ /* 0x000fe40000410000 */
[----:B------:R-:W-:Y:S01]  /*9810*/  LDSM.16.MT88.4 R148, [R228+0x2880] ;  /* 0x00288000e494783b */ /* 0x000fe20000004200 */
[C---:B------:R-:W-:Y:S02]  /*9820*/  FMUL.FTZ R78, R0.reuse, R78 ;  /* 0x0000004e004e7220 */ /* 0x040fe40000410000 */
[----:B------:R-:W-:Y:S02]  /*9830*/  FMUL.FTZ R79, R0, R79 ;  /* 0x0000004f004f7220 */ /* 0x000fe40000410000 */
[-C--:B--2---:R-:W-:Y:S03]  /*9840*/  HMMA.16816.F32.BF16 R36, R192, R132.reuse, R36 ;  /* 0x00000084c024723c */ /* 0x084fe60000041824 */
        /* <DEDUP_REMOVED lines=10> */
[----:B------:R-:W2:Y:S03]  /*98f0*/  LDSM.16.MT88.4 R132, [R225+0x3880] ;  /* 0x00388000e184783b */ /* 0x000ea60000004200 */
[----:B------:R-:W-:Y:S02]  /*9900*/  FMUL.FTZ R95, R0, R95 ;  /* 0x0000005f005f7220 */ /* 0x000fe40000410000 */
[--C-:B-1----:R-:W-:Y:S02]  /*9910*/  FFMA.FTZ R140, R202, c[0x0][0x2d0], -R174.reuse ;  /* 0x0000b400ca8c7a23 */ /* 0x102fe400000108ae */
[-C--:B------:R-:W-:Y:S02]  /*9920*/  HMMA.16816.F32.BF16 R52, R192, R136.reuse, R52 ;  /* 0x00000088c034723c */ /* 0x080fe40000041834 */
[----:B------:R1:W-:Y:S02]  /*9930*/  MUFU.EX2 R189, R140 ;  /* 0x0000008c00bd7308 */ /* 0x0003e40000000800 */
[C---:B------:R-:W-:Y:S02]  /*9940*/  FMUL.FTZ R96, R165.reuse, R96 ;  /* 0x00000060a5607220 */ /* 0x040fe40000410000 */
[C---:B------:R-:W-:Y:S02]  /*9950*/  FMUL.FTZ R97, R165.reuse, R97 ;  /* 0x00000061a5617220 */ /* 0x040fe40000410000 */
[C---:B------:R-:W-:Y:S04]  /*9960*/  HMMA.16816.F32.BF16 R56, R176.reuse, R136, R56 ;  /* 0x00000088b038723c */ /* 0x040fe80000041838 */
[C---:B------:R-:W-:Y:S02]  /*9970*/  FMUL.FTZ R98, R164.reuse, R98 ;  /* 0x00000062a4627220 */ /* 0x040fe40000410000 */
[----:B------:R-:W-:Y:S02]  /*9980*/  FMUL.FTZ R99, R164, R99 ;  /* 0x00000063a4637220 */ /* 0x000fe40000410000 */
[-C--:B------:R-:W-:Y:S04]  /*9990*/  HMMA.16816.F32.BF16 R60, R176, R138.reuse, R60 ;  /* 0x0000008ab03c723c */ /* 0x080fe8000004183c */
[--C-:B------:R-:W-:Y:S02]  /*99a0*/  FFMA.FTZ R136, R200, c[0x0][0x2d0], -R173.reuse ;  /* 0x0000b400c8887a23 */ /* 0x100fe400000108ad */
[C---:B------:R-:W-:Y:S02]  /*99b0*/  FMUL.FTZ R100, R165.reuse, R100 ;  /* 0x00000064a5647220 */ /* 0x040fe40000410000 */
[C---:B------:R-:W-:Y:S01]  /*99c0*/  HMMA.16816.F32.BF16 R64, R192.reuse, R138, R64 ;  /* 0x0000008ac040723c */ /* 0x040fe20000041840 */
[----:B------:R3:W-:Y:S03]  /*99d0*/  MUFU.EX2 R188, R136 ;  /* 0x0000008800bc7308 */ /* 0x0007e60000000800 */
[----:B------:R-:W-:Y:S02]  /*99e0*/  FMUL.FTZ R101, R165, R101 ;  /* 0x00000065a5657220 */ /* 0x000fe40000410000 */
[C---:B------:R-:W-:Y:S02]  /*99f0*/  FMUL.FTZ R102, R164.reuse, R102 ;  /* 0x00000066a4667220 */ /* 0x040fe40000410000 */
[----:B------:R-:W-:Y:S01]  /*9a00*/  FMUL.FTZ R103, R164, R103 ;  /* 0x00000067a4677220 */ /* 0x000fe20000410000 */
[-C--:B--2---:R-:W-:Y:S03]  /*9a10*/  HMMA.16816.F32.BF16 R68, R192, R132.reuse, R68 ;  /* 0x00000084c044723c */ /* 0x084fe60000041844 */
[C---:B------:R-:W-:Y:S02]  /*9a20*/  FMUL.FTZ R104, R2.reuse, R104 ;  /* 0x0000006802687220 */ /* 0x040fe40000410000 */
[----:B------:R-:W-:Y:S02]  /*9a30*/  FMUL.FTZ R105, R2, R105 ;  /* 0x0000006902697220 */ /* 0x000fe40000410000 */
[C---:B------:R-:W-:Y:S01]  /*9a40*/  FMUL.FTZ R106, R0.reuse, R106 ;  /* 0x0000006a006a7220 */ /* 0x040fe20000410000 */
[C---:B------:R-:W-:Y:S04]  /*9a50*/  HMMA.16816.F32.BF16 R72, R176.reuse, R132, R72 ;  /* 0x00000084b048723c */ /* 0x040fe80000041848 */
[----:B------:R-:W-:Y:S02]  /*9a60*/  FMUL.FTZ R107, R0, R107 ;  /* 0x0000006b006b7220 */ /* 0x000fe40000410000 */
[--C-:B-1----:R-:W-:Y:S02]  /*9a70*/  FFMA.FTZ R140, R205, c[0x0][0x2d0], -R173.reuse ;  /* 0x0000b400cd8c7a23 */ /* 0x102fe400000108ad */
[-C--:B------:R-:W-:Y:S01]  /*9a80*/  HMMA.16816.F32.BF16 R76, R176, R134.reuse, R76 ;  /* 0x00000086b04c723c */ /* 0x080fe2000004184c */
[----:B---3--:R-:W1:Y:S01]  /*9a90*/  LDSM.16.MT88.4 R136, [R226+0x3880] ;  /* 0x00388000e288783b */ /* 0x008e620000004200 */
[----:B------:R2:W-:Y:S02]  /*9aa0*/  MUFU.EX2 R184, R140 ;  /* 0x0000008c00b87308 */ /* 0x0005e40000000800 */
[--C-:B------:R-:W-:Y:S02]  /*9ab0*/  FFMA.FTZ R132, R203, c[0x0][0x2d0], -R174.reuse ;  /* 0x0000b400cb847a23 */ /* 0x100fe400000108ae */
[C---:B------:R-:W-:Y:S02]  /*9ac0*/  FMUL.FTZ R108, R2.reuse, R108 ;  /* 0x0000006c026c7220 */ /* 0x040fe40000410000 */
[C---:B------:R-:W-:Y:S04]  /*9ad0*/  HMMA.16816.F32.BF16 R80, R192.reuse, R134, R80 ;  /* 0x00000086c050723c */ /* 0x040fe80000041850 */
[----:B------:R3:W4:Y:S01]  /*9ae0*/  MUFU.EX2 R157, R132 ;  /* 0x00000084009d7308 */ /* 0x0007220000000800 */
[----:B------:R-:W-:Y:S02]  /*9af0*/  FMUL.FTZ R109, R2, R109 ;  /* 0x0000006d026d7220 */ /* 0x000fe40000410000 */
[C---:B------:R-:W-:Y:S02]  /*9b00*/  FMUL.FTZ R110, R0.reuse, R110 ;  /* 0x0000006e006e7220 */ /* 0x040fe40000410000 */
[----:B------:R-:W-:Y:S03]  /*9b10*/  FMUL.FTZ R111, R0, R111 ;  /* 0x0000006f006f7220 */ /* 0x000fe60000410000 */
[C---:B------:R-:W-:Y:S02]  /*9b20*/  FMUL.FTZ R112, R165.reuse, R112 ;  /* 0x00000070a5707220 */ /* 0x040fe40000410000 */
[C---:B------:R-:W-:Y:S02]  /*9b30*/  FMUL.FTZ R113, R165.reuse, R113 ;  /* 0x00000071a5717220 */ /* 0x040fe40000410000 */
[----:B------:R-:W-:Y:S02]  /*9b40*/  FMUL.FTZ R114, R164, R114 ;  /* 0x00000072a4727220 */ /* 0x000fe40000410000 */
[--C-:B--2---:R-:W-:Y:S02]  /*9b50*/  FFMA.FTZ R140, R208, c[0x0][0x2d0], -R174.reuse ;  /* 0x0000b400d08c7a23 */ /* 0x104fe400000108ae */
[C---:B------:R-:W-:Y:S02]  /*9b60*/  FMUL.FTZ R115, R164.reuse, R115 ;  /* 0x00000073a4737220 */ /* 0x040fe40000410000 */
[----:B------:R2:W-:Y:S01]  /*9b70*/  MUFU.EX2 R162, R140 ;  /* 0x0000008c00a27308 */ /* 0x0005e20000000800 */
[C---:B------:R-:W-:Y:S02]  /*9b80*/  FMUL.FTZ R116, R165.reuse, R116 ;  /* 0x00000074a5747220 */ /* 0x040fe40000410000 */
[----:B------:R-:W-:Y:S02]  /*9b90*/  FMUL.FTZ R117, R165, R117 ;  /* 0x00000075a5757220 */ /* 0x000fe40000410000 */
[----:B------:R-:W-:Y:S02]  /*9ba0*/  FMUL.FTZ R118, R164, R118 ;  /* 0x00000076a4767220 */ /* 0x000fe40000410000 */
[----:B---3--:R-:W-:Y:S02]  /*9bb0*/  FFMA.FTZ R132, R204, c[0x0][0x2d0], -R173 ;  /* 0x0000b400cc847a23 */ /* 0x008fe400000108ad */
[----:B------:R-:W-:Y:S01]  /*9bc0*/  FMUL.FTZ R119, R164, R119 ;  /* 0x00000077a4777220 */ /* 0x000fe20000410000 */
[-C--:B-1----:R-:W-:Y:S01]  /*9bd0*/  HMMA.16816.F32.BF16 R84, R192, R136.reuse, R84 ;  /* 0x00000088c054723c */ /* 0x082fe20000041854 */
[----:B------:R1:W3:Y:S02]  /*9be0*/  MUFU.EX2 R161, R132 ;  /* 0x0000008400a17308 */ /* 0x0002e40000000800 */
[C---:B------:R-:W-:Y:S02]  /*9bf0*/  FMUL.FTZ R120, R2.reuse, R120 ;  /* 0x0000007802787220 */ /* 0x040fe40000410000 */
[----:B------:R-:W-:Y:S02]  /*9c00*/  FMUL.FTZ R121, R2, R121 ;  /* 0x0000007902797220 */ /* 0x000fe40000410000 */
[C---:B------:R-:W-:Y:S01]  /*9c10*/  FMUL.FTZ R122, R0.reuse, R122 ;  /* 0x0000007a007a7220 */ /* 0x040fe20000410000 */
[C---:B------:R-:W-:Y:S04]  /*9c20*/  HMMA.16816.F32.BF16 R88, R176.reuse, R136, R88 ;  /* 0x00000088b058723c */ /* 0x040fe80000041858 */
[----:B------:R-:W-:Y:S02]  /*9c30*/  FMUL.FTZ R123, R0, R123 ;  /* 0x0000007b007b7220 */ /* 0x000fe40000410000 */
[--C-:B--2---:R-:W-:Y:S02]  /*9c40*/  FFMA.FTZ R140, R207, c[0x0][0x2d0], -R175.reuse ;  /* 0x0000b400cf8c7a23 */ /* 0x104fe400000108af */
[-C--:B------:R-:W-:Y:S02]  /*9c50*/  HMMA.16816.F32.BF16 R92, R176, R138.reuse, R92 ;  /* 0x0000008ab05c723c */ /* 0x080fe4000004185c */
[----:B------:R2:W-:Y:S02]  /*9c60*/  MUFU.EX2 R160, R140 ;  /* 0x0000008c00a07308 */ /* 0x0005e40000000800 */
[----:B------:R-:W-:Y:S02]  /*9c70*/  FFMA.FTZ R136, R209, c[0x0][0x2d0], -R174 ;  /* 0x0000b400d1887a23 */ /* 0x000fe400000108ae */
[C---:B------:R-:W-:Y:S02]  /*9c80*/  FMUL.FTZ R124, R2.reuse, R124 ;  /* 0x0000007c027c7220 */ /* 0x040fe40000410000 */
[C---:B------:R-:W-:Y:S01]  /*9c90*/  HMMA.16816.F32.BF16 R96, R192.reuse, R138, R96 ;  /* 0x0000008ac060723c */ /* 0x040fe20000041860 */
[----:B-1----:R-:W1:Y:S03]  /*9ca0*/  LDSM.16.MT88.4 R132, [R228+0x3880] ;  /* 0x00388000e484783b */ /* 0x002e660000004200 */
[----:B------:R5:W1:Y:S01]  /*9cb0*/  MUFU.EX2 R158, R136 ;  /* 0x00000088009e7308 */ /* 0x000a620000000800 */
[----:B------:R-:W-:Y:S02]  /*9cc0*/  FMUL.FTZ R125, R2, R125 ;  /* 0x0000007d027d7220 */ /* 0x000fe40000410000 */
[C---:B------:R-:W-:Y:S02]  /*9cd0*/  FMUL.FTZ R126, R0.reuse, R126 ;  /* 0x0000007e007e7220 */ /* 0x040fe40000410000 */
[----:B------:R-:W-:Y:S03]  /*9ce0*/  FMUL.FTZ R127, R0, R127 ;  /* 0x0000007f007f7220 */ /* 0x000fe60000410000 */
[C---:B------:R-:W-:Y:S02]  /*9cf0*/  FMUL.FTZ R128, R165.reuse, R128 ;  /* 0x00000080a5807220 */ /* 0x040fe40000410000 */
[----:B------:R-:W-:Y:S02]  /*9d00*/  FMUL.FTZ R129, R165, R129 ;  /* 0x00000081a5817220 */ /* 0x000fe40000410000 */
[C---:B------:R-:W-:Y:S02]  /*9d10*/  FMUL.FTZ R130, R164.reuse, R130 ;  /* 0x00000082a4827220 */ /* 0x040fe40000410000 */
[--C-:B--2---:R-:W-:Y:S02]  /*9d20*/  FFMA.FTZ R140, R211, c[0x0][0x2d0], -R175.reuse ;  /* 0x0000b400d38c7a23 */ /* 0x104fe400000108af */
[----:B------:R-:W-:Y:S02]  /*9d30*/  FMUL.FTZ R131, R164, R131 ;  /* 0x00000083a4837220 */ /* 0x000fe40000410000 */
[----:B------:R2:W-:Y:S01]  /*9d40*/  MUFU.EX2 R159, R140 ;  /* 0x0000008c009f7308 */ /* 0x0005e20000000800 */
[--C-:B-----5:R-:W-:Y:S09]  /*9d50*/  FFMA.FTZ R136, R206, c[0x0][0x2d0], -R175.reuse ;  /* 0x0000b400ce887a23 */ /* 0x120ff200000108af */
[----:B------:R5:W3:Y:S01]  /*9d60*/  MUFU.EX2 R154, R136 ;  /* 0x00000088009a7308 */ /* 0x000ae20000000800 */
[-C--:B-1----:R-:W-:Y:S01]  /*9d70*/  HMMA.16816.F32.BF16 R100, R192, R132.reuse, R100 ;  /* 0x00000084c064723c */ /* 0x082fe20000041864 */
[----:B--2---:R-:W-:Y:S07]  /*9d80*/  LDSM.16.MT88.4 R140, [R225+0x2880] ;  /* 0x00288000e18c783b */ /* 0x004fee0000004200 */
[C---:B------:R-:W-:Y:S07]  /*9d90*/  HMMA.16816.F32.BF16 R104, R176.reuse, R132, R104 ;  /* 0x00000084b068723c */ /* 0x040fee0000041868 */
[----:B------:R-:W-:Y:S01]  /*9da0*/  FFMA.FTZ R132, R212, c[0x0][0x2d0], -R175 ;  /* 0x0000b400d4847a23 */ /* 0x000fe200000108af */
[-C--:B------:R-:W-:Y:S01]  /*9db0*/  HMMA.16816.F32.BF16 R108, R176, R134.reuse, R108 ;  /* 0x00000086b06c723c */ /* 0x080fe2000004186c */
[----:B-----5:R-:W1:Y:S02]  /*9dc0*/  LDSM.16.MT88.4 R136, [R227+0x3880] ;  /* 0x00388000e388783b */ /* 0x020e640000004200 */
[----:B------:R2:W5:Y:S01]  /*9dd0*/  MUFU.EX2 R252, R132 ;  /* 0x0000008400fc7308 */ /* 0x0005620000000800 */
[----:B----4-:R-:W-:Y:S04]  /*9de0*/  F2FP.BF16.PACK_AB R133, R157, R189 ;  /* 0x000000bd9d85723e */ /* 0x010fe800000010ff */
[C---:B------:R-:W-:Y:S07]  /*9df0*/  HMMA.16816.F32.BF16 R112, R192.reuse, R134, R112 ;  /* 0x00000086c070723c */ /* 0x040fee0000041870 */
[----:B---3--:R-:W-:Y:S02]  /*9e00*/  F2FP.BF16.PACK_AB R134, R184, R161 ;  /* 0x000000a1b886723e */ /* 0x008fe400000010ff */
[----:B------:R-:W-:Y:S03]  /*9e10*/  F2FP.BF16.PACK_AB R135, R158, R162 ;  /* 0x000000a29e87723e */ /* 0x000fe600000010ff */
[--C-:B--2---:R-:W-:Y:S04]  /*9e20*/  FFMA.FTZ R132, R199, c[0x0][0x2d0], -R166.reuse ;  /* 0x0000b400c7847a23 */ /* 0x104fe800000108a6 */
[----:B------:R2:W-:Y:S01]  /*9e30*/  MUFU.EX2 R251, R132 ;  /* 0x0000008400fb7308 */ /* 0x0005e20000000800 */
[-C--:B-1----:R-:W-:Y:S08]  /*9e40*/  HMMA.16816.F32.BF16 R116, R192, R136.reuse, R116 ;  /* 0x00000088c074723c */ /* 0x082ff00000041874 */
[C---:B------:R-:W-:Y:S04]  /*9e50*/  HMMA.16816.F32.BF16 R120, R176.reuse, R136, R120 ;  /* 0x00000088b078723c */ /* 0x040fe80000041878 */
[--C-:B--2---:R-:W-:Y:S03]  /*9e60*/  FFMA.FTZ R132, R210, c[0x0][0x2d0], -R166.reuse ;  /* 0x0000b400d2847a23 */ /* 0x104fe600000108a6 */
[----:B------:R-:W-:Y:S01]  /*9e70*/  F2FP.BF16.PACK_AB R136, R160, R154 ;  /* 0x0000009aa088723e */ /* 0x000fe200000010ff */
[-C--:B------:R-:W-:Y:S01]  /*9e80*/  HMMA.16816.F32.BF16 R124, R176, R138.reuse, R124 ;  /* 0x0000008ab07c723c */ /* 0x080fe2000004187c */
[----:B------:R1:W2:Y:S07]  /*9e90*/  MUFU.EX2 R250, R132 ;  /* 0x0000008400fa7308 */ /* 0x0002ae0000000800 */
[----:B------:R-:W-:Y:S07]  /*9ea0*/  HMMA.16816.F32.BF16 R128, R192, R138, R128 ;  /* 0x0000008ac080723c */ /* 0x000fee0000041880 */
[----:B-----5:R-:W-:Y:S01]  /*9eb0*/  F2FP.BF16.PACK_AB R138, R252, R159 ;  /* 0x0000009ffc8a723e */ /* 0x020fe200000010ff */
[--C-:B-1----:R-:W-:Y:S01]  /*9ec0*/  FFMA.FTZ R132, R213, c[0x0][0x2d0], -R166.reuse ;  /* 0x0000b400d5847a23 */ /* 0x102fe200000108a6 */
[----:B--2---:R-:W-:Y:S03]  /*9ed0*/  F2FP.BF16.PACK_AB R137, R250, R251 ;  /* 0x000000fbfa89723e */ /* 0x004fe600000010ff */
[----:B------:R1:W-:Y:S02]  /*9ee0*/  MUFU.EX2 R249, R132 ;  /* 0x0000008400f97308 */ /* 0x0003e40000000800 */
[----:B-1----:R-:W-:Y:S08]  /*9ef0*/  FFMA.FTZ R132, R198, c[0x0][0x2d0], -R166 ;  /* 0x0000b400c6847a23 */ /* 0x002ff000000108a6 */
[----:B------:R1:W2:Y:S02]  /*9f00*/  MUFU.EX2 R201, R132 ;  /* 0x0000008400c97308 */ /* 0x0002a40000000800 */
[----:B-1----:R-:W-:Y:S02]  /*9f10*/  F2FP.BF16.PACK_AB R132, R155, R188 ;  /* 0x000000bc9b84723e */ /* 0x002fe400000010ff */
[----:B--2---:R-:W-:Y:S05]  /*9f20*/  F2FP.BF16.PACK_AB R139, R201, R249 ;  /* 0x000000f9c98b723e */ /* 0x004fea00000010ff */
[-C--:B------:R-:W-:Y:S08]  /*9f30*/  HMMA.16816.F32.BF16 R4, R132, R140.reuse, R4 ;  /* 0x0000008c8404723c */ /* 0x080ff00000041804 */
[C---:B------:R-:W-:Y:S08]  /*9f40*/  HMMA.16816.F32.BF16 R8, R136.reuse, R140, R8 ;  /* 0x0000008c8808723c */ /* 0x040ff00000041808 */
[-C--:B------:R-:W-:Y:S08]  /*9f50*/  HMMA.16816.F32.BF16 R12, R136, R142.reuse, R12 ;  /* 0x0000008e880c723c */ /* 0x080ff0000004180c */
[C---:B------:R-:W-:Y:S01]  /*9f60*/  HMMA.16816.F32.BF16 R16, R132.reuse, R142, R16 ;  /* 0x0000008e8410723c */ /* 0x040fe20000041810 */
[----:B------:R-:W1:Y:S07]  /*9f70*/  LDSM.16.MT88.4 R140, [R227+0x2880] ;  /* 0x00288000e38c783b */ /* 0x000e6e0000004200 */
[-C--:B------:R-:W-:Y:S08]  /*9f80*/  HMMA.16816.F32.BF16 R20, R132, R144.reuse, R20 ;  /* 0x000000908414723c */ /* 0x080ff00000041814 */
[C---:B------:R-:W-:Y:S07]  /*9f90*/  HMMA.16816.F32.BF16 R24, R136.reuse, R144, R24 ;  /* 0x000000908818723c */ /* 0x040fee0000041818 */
[--C-:B------:R-:W-:Y:S01]  /*9fa0*/  FFMA.FTZ R144, R217, c[0x0][0x2d0], -R173.reuse ;  /* 0x0000b400d9907a23 */ /* 0x100fe200000108ad */
[-C--:B------:R-:W-:Y:S03]  /*9fb0*/  HMMA.16816.F32.BF16 R28, R136, R146.reuse, R28 ;  /* 0x00000092881c723c */ /* 0x080fe6000004181c */
[----:B------:R2:W-:Y:S01]  /*9fc0*/  MUFU.EX2 R213, R144 ;  /* 0x0000009000d57308 */ /* 0x0005e20000000800 */
[----:B------:R-:W-:Y:S04]  /*9fd0*/  MOV R217, R184 ;  /* 0x000000b800d97202 */ /* 0x000fe80000000f00 */
[C---:B------:R-:W-:Y:S08]  /*9fe0*/  HMMA.16816.F32.BF16 R32, R132.reuse, R146, R32 ;  /* 0x000000928420723c */ /* 0x040ff00000041820 */
[-C--:B------:R-:W-:Y:S08]  /*9ff0*/  HMMA.16816.F32.BF16 R36, R132, R148.reuse, R36 ;  /* 0x000000948424723c */ /* 0x080ff00000041824 */
[C---:B------:R-:W-:Y:S04]  /*a000*/  HMMA.16816.F32.BF16 R40, R136.reuse, R148, R40 ;  /* 0x000000948828723c */ /* 0x040fe80000041828 */
[----:B--2---:R-:W-:Y:S01]  /*a010*/  FFMA.FTZ R144, R218, c[0x0][0x2d0], -R173 ;  /* 0x0000b400da907a23 */ /* 0x004fe200000108ad */
[----:B------:R-:W-:Y:S02]  /*a020*/  MOV R218, R183 ;  /* 0x000000b700da7202 */ /* 0x000fe40000000f00 */
[--C-:B------:R-:W-:Y:S01]  /*a030*/  FFMA.FTZ R148, R220, c[0x0][0x2d0], -R174.reuse ;  /* 0x0000b400dc947a23 */ /* 0x100fe200000108ae */
[-C--:B------:R-:W-:Y:S01]  /*a040*/  HMMA.16816.F32.BF16 R44, R136, R150.reuse, R44 ;  /* 0x00000096882c723c */ /* 0x080fe2000004182c */
[----:B------:R2:W-:Y:S03]  /*a050*/  MUFU.EX2 R212, R144 ;  /* 0x0000009000d47308 */ /* 0x0005e60000000800 */
[----:B------:R-:W-:Y:S04]  /*a060*/  MOV R220, R162 ;  /* 0x000000a200dc7202 */ /* 0x000fe80000000f00 */
[C---:B------:R-:W-:Y:S03]  /*a070*/  HMMA.16816.F32.BF16 R48, R132.reuse, R150, R48 ;  /* 0x000000968430723c */ /* 0x040fe60000041830 */
[----:B------:R3:W-:Y:S05]  /*a080*/  MUFU.EX2 R209, R148 ;  /* 0x0000009400d17308 */ /* 0x0007ea0000000800 */
[-C--:B-1----:R-:W-:Y:S08]  /*a090*/  HMMA.16816.F32.BF16 R52, R132, R140.reuse, R52 ;  /* 0x0000008c8434723c */ /* 0x082ff00000041834 */
[C---:B------:R-:W-:Y:S04]  /*a0a0*/  HMMA.16816.F32.BF16 R56, R136.reuse, R140, R56 ;  /* 0x0000008c8838723c */ /* 0x040fe80000041838 */
[----:B--2---:R-:W-:Y:S01]  /*a0b0*/  FFMA.FTZ R144, R219, c[0x0][0x2d0], -R174 ;  /* 0x0000b400db907a23 */ /* 0x004fe200000108ae */
[----:B------:R-:W-:Y:S02]  /*a0c0*/  MOV R219, R182 ;  /* 0x000000b600db7202 */ /* 0x000fe40000000f00 */
[----:B------:R-:W-:Y:S01]  /*a0d0*/  FFMA.FTZ R140, R244, c[0x0][0x2d0], -R175 ;  /* 0x0000b400f48c7a23 */ /* 0x000fe200000108af */
[-C--:B------:R-:W-:Y:S01]  /*a0e0*/  HMMA.16816.F32.BF16 R60, R136, R142.reuse, R60 ;  /* 0x0000008e883c723c */ /* 0x080fe2000004183c */
[----:B------:R1:W2:Y:S03]  /*a0f0*/  MUFU.EX2 R211, R144 ;  /* 0x0000009000d37308 */ /* 0x0002a60000000800 */
[--C-:B---3--:R-:W-:Y:S01]  /*a100*/  FFMA.FTZ R148, R221, c[0x0][0x2d0], -R173.reuse ;  /* 0x0000b400dd947a23 */ /* 0x108fe200000108ad */
[----:B------:R-:W-:Y:S01]  /*a110*/  MOV R221, R161 ;  /* 0x000000a100dd7202 */ /* 0x000fe20000000f00 */
[----:B------:R-:W-:Y:S01]  /*a120*/  FFMA.FTZ R173, R222, c[0x0][0x2d0], -R173 ;  /* 0x0000b400dead7a23 */ /* 0x000fe200000108ad */
[----:B------:R-:W-:Y:S01]  /*a130*/  MOV R222, R160 ;  /* 0x000000a000de7202 */ /* 0x000fe20000000f00 */
[C---:B------:R-:W-:Y:S01]  /*a140*/  HMMA.16816.F32.BF16 R64, R132.reuse, R142, R64 ;  /* 0x0000008e8440723c */ /* 0x040fe20000041840 */
[----:B------:R-:W-:Y:S02]  /*a150*/  LDSM.16.MT88.4 R160, [R228+0x3080] ;  /* 0x00308000e4a0783b */ /* 0x000fe40000004200 */
[----:B------:R3:W-:Y:S01]  /*a160*/  MUFU.EX2 R210, R148 ;  /* 0x0000009400d27308 */ /* 0x0007e20000000800 */
[----:B------:R-:W-:Y:S02]  /*a170*/  MOV R244, R155 ;  /* 0x0000009b00f47202 */ /* 0x000fe40000000f00 */
[----:B------:R-:W-:Y:S02]  /*a180*/  MOV R155, R153 ;  /* 0x00000099009b7202 */ /* 0x000fe40000000f00 */
[----:B------:R-:W-:Y:S01]  /*a190*/  MOV R153, R152 ;  /* 0x0000009800997202 */ /* 0x000fe20000000f00 */
[----:B------:R-:W-:Y:S03]  /*a1a0*/  FFMA.FTZ R152, R215, c[0x0][0x2d0], -R166 ;  /* 0x0000b400d7987a23 */ /* 0x000fe600000108a6 */
[----:B------:R-:W-:Y:S01]  /*a1b0*/  MOV R215, R188 ;  /* 0x000000bc00d77202 */ /* 0x000fe20000000f00 */
[----:B------:R4:W-:Y:S01]  /*a1c0*/  MUFU.EX2 R205, R140 ;  /* 0x0000008c00cd7308 */ /* 0x0009e20000000800 */
[----:B-1----:R-:W1:Y:S09]  /*a1d0*/  LDSM.16.MT88.4 R144, [R225+0x4080] ;  /* 0x00408000e190783b */ /* 0x002e720000004200 */
[----:B------:R2:W-:Y:S01]  /*a1e0*/  MUFU.EX2 R208, R173 ;  /* 0x000000ad00d07308 */ /* 0x0005e20000000800 */
[--C-:B---3--:R-:W-:Y:S01]  /*a1f0*/  FFMA.FTZ R148, R223, c[0x0][0x2d0], -R174.reuse ;  /* 0x0000b400df947a23 */ /* 0x108fe200000108ae */
[----:B------:R-:W-:Y:S01]  /*a200*/  MOV R223, R157 ;  /* 0x0000009d00df7202 */ /* 0x000fe20000000f00 */
[----:B------:R-:W-:Y:S01]  /*a210*/  FFMA.FTZ R174, R246, c[0x0][0x2d0], -R174 ;  /* 0x0000b400f6ae7a23 */ /* 0x000fe200000108ae */
[----:B------:R-:W-:Y:S02]  /*a220*/  MOV R157, R185 ;  /* 0x000000b9009d7202 */ /* 0x000fe40000000f00 */
[----:B------:R-:W-:Y:S04]  /*a230*/  MOV R246, R156 ;  /* 0x0000009c00f67202 */ /* 0x000fe80000000f00 */
[----:B------:R3:W-:Y:S01]  /*a240*/  MUFU.EX2 R207, R148 ;  /* 0x0000009400cf7308 */ /* 0x0007e20000000800 */
[----:B------:R-:W-:Y:S01]  /*a250*/  MOV R156, R186 ;  /* 0x000000ba009c7202 */ /* 0x000fe20000000f00 */
[--C-:B----4-:R-:W-:Y:S01]  /*a260*/  FFMA.FTZ R140, R245, c[0x0][0x2d0], -R175.reuse ;  /* 0x0000b400f58c7a23 */ /* 0x110fe200000108af */
[----:B------:R-:W-:Y:S02]  /*a270*/  MOV R245, R154 ;  /* 0x0000009a00f57202 */ /* 0x000fe40000000f00 */
[----:B------:R-:W-:Y:S05]  /*a280*/  MOV R154, R191 ;  /* 0x000000bf009a7202 */ /* 0x000fea0000000f00 */
[----:B------:R4:W5:Y:S01]  /*a290*/  MUFU.EX2 R203, R140 ;  /* 0x0000008c00cb7308 */ /* 0x0009620000000800 */
[----:B--2---:R-:W-:Y:S09]  /*a2a0*/  F2FP.BF16.PACK_AB R173, R209, R211 ;  /* 0x000000d3d1ad723e */ /* 0x004ff200000010ff */
[----:B------:R2:W2:Y:S01]  /*a2b0*/  MUFU.EX2 R206, R174 ;  /* 0x000000ae00ce7308 */ /* 0x0004a20000000800 */
[-C--:B-1----:R-:W-:Y:S01]  /*a2c0*/  HMMA.16816.F32.BF16 R68, R132, R144.reuse, R68 ;  /* 0x000000908444723c */ /* 0x082fe20000041844 */
[----:B---3--:R-:W1:Y:S08]  /*a2d0*/  LDSM.16.MT88.4 R148, [R226+0x4080] ;  /* 0x00408000e294783b */ /* 0x008e700000004200 */
[----:B------:R3:W-:Y:S01]  /*a2e0*/  MUFU.EX2 R200, R152 ;  /* 0x0000009800c87308 */ /* 0x0007e20000000800 */
[C---:B------:R-:W-:Y:S01]  /*a2f0*/  HMMA.16816.F32.BF16 R72, R136.reuse, R144, R72 ;  /* 0x000000908848723c */ /* 0x040fe20000041848 */
[----:B----4-:R-:W4:Y:S03]  /*a300*/  LDSM.16.MT88.4 R140, [R228+0x4080] ;  /* 0x00408000e48c783b */ /* 0x010f260000004200 */
[----:B-----5:R-:W-:Y:S03]  /*a310*/  F2FP.BF16.PACK_AB R192, R203, R205 ;  /* 0x000000cdcbc0723e */ /* 0x020fe600000010ff */
[--C-:B------:R-:W-:Y:S01]  /*a320*/  FFMA.FTZ R144, R248, c[0x0][0x2d0], -R175.reuse ;  /* 0x0000b400f8907a23 */ /* 0x100fe200000108af */
[-C--:B------:R-:W-:Y:S03]  /*a330*/  HMMA.16816.F32.BF16 R76, R136, R146.reuse, R76 ;  /* 0x00000092884c723c */ /* 0x080fe6000004184c */
[----:B------:R5:W-:Y:S01]  /*a340*/  MUFU.EX2 R204, R144 ;  /* 0x0000009000cc7308 */ /* 0x000be20000000800 */
[----:B------:R-:W-:Y:S01]  /*a350*/  MOV R248, R190 ;  /* 0x000000be00f87202 */ /* 0x000fe20000000f00 */
[----:B------:R-:W-:Y:S01]  /*a360*/  FFMA.FTZ R175, R247, c[0x0][0x2d0], -R175 ;  /* 0x0000b400f7af7a23 */ /* 0x000fe200000108af */
[----:B------:R-:W-:Y:S02]  /*a370*/  MOV R247, R189 ;  /* 0x000000bd00f77202 */ /* 0x000fe40000000f00 */
[C---:B------:R-:W-:Y:S01]  /*a380*/  HMMA.16816.F32.BF16 R80, R132.reuse, R146, R80 ;  /* 0x000000928450723c */ /* 0x040fe20000041850 */
[----:B------:R-:W-:Y:S03]  /*a390*/  LDSM.16.MT88.4 R188, [R225+0x3080] ;  /* 0x00308000e1bc783b */ /* 0x000fe60000004200 */
[----:B--2---:R-:W-:Y:S01]  /*a3a0*/  F2FP.BF16.PACK_AB R174, R208, R210 ;  /* 0x000000d2d0ae723e */ /* 0x004fe200000010ff */
[----:B------:R2:W2:Y:S01]  /*a3b0*/  MUFU.EX2 R202, R175 ;  /* 0x000000af00ca7308 */ /* 0x0004a20000000800 */
[----:B---3--:R-:W-:Y:S02]  /*a3c0*/  MOV R152, R170 ;  /* 0x000000aa00987202 */ /* 0x008fe40000000f00 */
[-C--:B-1----:R-:W-:Y:S01]  /*a3d0*/  HMMA.16816.F32.BF16 R84, R132, R148.reuse, R84 ;  /* 0x000000948454723c */ /* 0x082fe20000041854 */
[----:B-----5:R-:W1:Y:S07]  /*a3e0*/  LDSM.16.MT88.4 R144, [R227+0x4080] ;  /* 0x00408000e390783b */ /* 0x020e6e0000004200 */
[C---:B------:R-:W-:Y:S04]  /*a3f0*/  HMMA.16816.F32.BF16 R88, R136.reuse, R148, R88 ;  /* 0x000000948858723c */ /* 0x040fe80000041858 */
[----:B--2---:R-:W-:Y:S02]  /*a400*/  F2FP.BF16.PACK_AB R175, R206, R207 ;  /* 0x000000cfceaf723e */ /* 0x004fe400000010ff */
[----:B------:R-:W-:Y:S01]  /*a410*/  F2FP.BF16.PACK_AB R194, R202, R204 ;  /* 0x000000cccac2723e */ /* 0x000fe200000010ff */
[--C-:B------:R-:W-:Y:S01]  /*a420*/  FFMA.FTZ R148, R214, c[0x0][0x2d0], -R166.reuse ;  /* 0x0000b400d6947a23 */ /* 0x100fe200000108a6 */
[-C--:B------:R-:W-:Y:S04]  /*a430*/  HMMA.16816.F32.BF16 R92, R136, R150.reuse, R92 ;  /* 0x00000096885c723c */ /* 0x080fe8000004185c */
[----:B------:R-:W-:Y:S02]  /*a440*/  MOV R214, R171 ;  /* 0x000000ab00d67202 */ /* 0x000fe40000000f00 */
[----:B------:R2:W3:Y:S02]  /*a450*/  MUFU.EX2 R171, R148 ;  /* 0x0000009400ab7308 */ /* 0x0004e40000000800 */
[C---:B------:R-:W-:Y:S08]  /*a460*/  HMMA.16816.F32.BF16 R96, R132.reuse, R150, R96 ;  /* 0x000000968460723c */ /* 0x040ff00000041860 */
[-C--:B----4-:R-:W-:Y:S08]  /*a470*/  HMMA.16816.F32.BF16 R100, R132, R140.reuse, R100 ;  /* 0x0000008c8464723c */ /* 0x090ff00000041864 */
[C---:B------:R-:W-:Y:S04]  /*a480*/  HMMA.16816.F32.BF16 R104, R136.reuse, R140, R104 ;  /* 0x0000008c8868723c */ /* 0x040fe80000041868 */
[--C-:B--2---:R-:W-:Y:S01]  /*a490*/  FFMA.FTZ R148, R216, c[0x0][0x2d0], -R166.reuse ;  /* 0x0000b400d8947a23 */ /* 0x104fe200000108a6 */
[----:B---3--:R-:W-:Y:S03]  /*a4a0*/  F2FP.BF16.PACK_AB R193, R171, R200 ;  /* 0x000000c8abc1723e */ /* 0x008fe600000010ff */
[-C--:B------:R-:W-:Y:S01]  /*a4b0*/  HMMA.16816.F32.BF16 R108, R136, R142.reuse, R108 ;  /* 0x0000008e886c723c */ /* 0x080fe2000004186c */
[----:B------:R2:W-:Y:S03]  /*a4c0*/  MUFU.EX2 R170, R148 ;  /* 0x0000009400aa7308 */ /* 0x0005e60000000800 */
[----:B------:R-:W-:Y:S01]  /*a4d0*/  MOV R140, R181 ;  /* 0x000000b5008c7202 */ /* 0x000fe20000000f00 */
[----:B------:R-:W-:Y:S01]  /*a4e0*/  FFMA.FTZ R166, R172, c[0x0][0x2d0], -R166 ;  /* 0x0000b400aca67a23 */ /* 0x000fe200000108a6 */
[----:B------:R-:W-:Y:S02]  /*a4f0*/  F2FP.BF16.PACK_AB R172, R212, R213 ;  /* 0x000000d5d4ac723e */ /* 0x000fe400000010ff */
[C---:B------:R-:W-:Y:S03]  /*a500*/  HMMA.16816.F32.BF16 R112, R132.reuse, R142, R112 ;  /* 0x0000008e8470723c */ /* 0x040fe60000041870 */
[----:B------:R-:W3:Y:S01]  /*a510*/  MUFU.EX2 R166, R166 ;  /* 0x000000a600a67308 */ /* 0x000ee20000000800 */
[----:B------:R-:W-:Y:S03]  /*a520*/  MOV R141, R180 ;  /* 0x000000b4008d7202 */ /* 0x000fe60000000f00 */
[----:B------:R-:W-:Y:S01]  /*a530*/  MOV R142, R197 ;  /* 0x000000c5008e7202 */ /* 0x000fe20000000f00 */
[-C--:B-1----:R-:W-:Y:S04]  /*a540*/  HMMA.16816.F32.BF16 R116, R132, R144.reuse, R116 ;  /* 0x000000908474723c */ /* 0x082fe80000041874 */
[----:B------:R-:W-:Y:S02]  /*a550*/  MOV R143, R196 ;  /* 0x000000c4008f7202 */ /* 0x000fe40000000f00 */
[----:B------:R-:W-:Y:S01]  /*a560*/  LDSM.16.MT88.4 R196, [R227+0x3080] ;  /* 0x00308000e3c4783b */ /* 0x000fe20000004200 */
[----:B------:R-:W-:Y:S01]  /*a570*/  MOV R216, R155 ;  /* 0x0000009b00d87202 */ /* 0x000fe20000000f00 */
[C---:B------:R-:W-:Y:S04]  /*a580*/  HMMA.16816.F32.BF16 R120, R136.reuse, R144, R120 ;  /* 0x000000908878723c */ /* 0x040fe80000041878 */
[----:B------:R-:W-:Y:S02]  /*a590*/  MOV R155, R187 ;  /* 0x000000bb009b7202 */ /* 0x000fe40000000f00 */
[----:B--2---:R-:W1:Y:S02]  /*a5a0*/  LDSM.16.MT88.4 R148, [R226+0x3080] ;  /* 0x00308000e294783b */ /* 0x004e640000004200 */
[-C--:B------:R-:W-:Y:S04]  /*a5b0*/  HMMA.16816.F32.BF16 R124, R136, R146.reuse, R124 ;  /* 0x00000092887c723c */ /* 0x080fe8000004187c */
[----:B---3--:R-:W-:Y:S04]  /*a5c0*/  F2FP.BF16.PACK_AB R195, R166, R170 ;  /* 0x000000aaa6c3723e */ /* 0x008fe800000010ff */
[----:B------:R-:W-:Y:S08]  /*a5d0*/  HMMA.16816.F32.BF16 R128, R132, R146, R128 ;  /* 0x000000928480723c */ /* 0x000ff00000041880 */
[-C--:B------:R-:W-:Y:S01]  /*a5e0*/  HMMA.16816.F32.BF16 R176, R172, R188.reuse, R4 ;  /* 0x000000bcacb0723c */ /* 0x080fe20000041804 */
[----:B------:R-:W2:Y:S07]  /*a5f0*/  LDSM.16.MT88.4 R4, [R225+0x4880] ;  /* 0x00488000e104783b */ /* 0x000eae0000004200 */
[C---:B------:R-:W-:Y:S01]  /*a600*/  HMMA.16816.F32.BF16 R180, R192.reuse, R188, R8 ;  /* 0x000000bcc0b4723c */ /* 0x040fe20000041808 */
[----:B------:R-:W3:Y:S07]  /*a610*/  LDSM.16.MT88.4 R8, [R226+0x4880] ;  /* 0x00488000e208783b */ /* 0x000eee0000004200 */
[-C--:B------:R-:W-:Y:S01]  /*a620*/  HMMA.16816.F32.BF16 R184, R192, R190.reuse, R12 ;  /* 0x000000bec0b8723c */ /* 0x080fe2000004180c */
[----:B------:R-:W4:Y:S07]  /*a630*/  LDSM.16.MT88.4 R12, [R228+0x4880] ;  /* 0x00488000e40c783b */ /* 0x000f2e0000004200 */
[C---:B------:R-:W-:Y:S01]  /*a640*/  HMMA.16816.F32.BF16 R188, R172.reuse, R190, R16 ;  /* 0x000000beacbc723c */ /* 0x040fe20000041810 */
[----:B------:R-:W2:Y:S07]  /*a650*/  LDSM.16.MT88.4 R16, [R227+0x4880] ;  /* 0x00488000e310783b */ /* 0x000eae0000004200 */
[-C--:B-1----:R-:W-:Y:S01]  /*a660*/  HMMA.16816.F32.BF16 R132, R172, R148.reuse, R20 ;  /* 0x00000094ac84723c */ /* 0x082fe20000041814 */
[----:B------:R-:W5:Y:S06]  /*a670*/  LDL.LU R20, [R1+0x20] ;  /* 0x0000200001147983 */ /* 0x000f6c0000300800 */
[----:B------:R-:W-:Y:S01]  /*a680*/  MOV R23, R142 ;  /* 0x0000008e00177202 */ /* 0x000fe20000000f00 */
[C---:B------:R-:W-:Y:S04]  /*a690*/  HMMA.16816.F32.BF16 R136, R192.reuse, R148, R24 ;  /* 0x00000094c088723c */ /* 0x040fe80000041818 */
[----:B------:R-:W-:Y:S02]  /*a6a0*/  MOV R22, R143 ;  /* 0x0000008f00167202 */ /* 0x000fe40000000f00 */
[----:B------:R-:W-:Y:S02]  /*a6b0*/  MOV R21, R140 ;  /* 0x0000008c00157202 */ /* 0x000fe40000000f00 */
[----:B------:R-:W-:Y:S02]  /*a6c0*/  MOV R27, R141 ;  /* 0x0000008d001b7202 */ /* 0x000fe40000000f00 */
[-C--:B------:R-:W-:Y:S01]  /*a6d0*/  HMMA.16816.F32.BF16 R140, R192, R150.reuse, R28 ;  /* 0x00000096c08c723c */ /* 0x080fe2000004181c */
[----:B------:R-:W5:Y:S02]  /*a6e0*/  LDL.LU R28, [R1+0x18] ;  /* 0x00001800011c7983 */ /* 0x000f640000300800 */
[----:B------:R-:W-:Y:S02]  /*a6f0*/  MOV R25, R219 ;  /* 0x000000db00197202 */ /* 0x000fe40000000f00 */
[----:B------:R-:W-:Y:S02]  /*a700*/  MOV R219, R159 ;  /* 0x0000009f00db7202 */ /* 0x000fe40000000f00 */
[----:B------:R-:W-:Y:S01]  /*a710*/  MOV R24, R218 ;  /* 0x000000da00187202 */ /* 0x000fe20000000f00 */
[C---:B------:R-:W-:Y:S01]  /*a720*/  HMMA.16816.F32.BF16 R144, R172.reuse, R150, R32 ;  /* 0x00000096ac90723c */ /* 0x040fe20000041820 */
[----:B------:R-:W5:Y:S03]  /*a730*/  LDL.LU R33, [R1+0x1c] ;  /* 0x00001c0001217983 */ /* 0x000f660000300800 */
[----:B------:R-:W-:Y:S01]  /*a740*/  MOV R218, R217 ;  /* 0x000000d900da7202 */ /* 0x000fe20000000f00 */
[----:B------:R-:W5:Y:S01]  /*a750*/  LDL.LU R35, [R1+0x14] ;  /* 0x0000140001237983 */ /* 0x000f620000300800 */
[----:B------:R-:W-:Y:S02]  /*a760*/  MOV R217, R158 ;  /* 0x0000009e00d97202 */ /* 0x000fe40000000f00 */
[-C--:B------:R-:W-:Y:S04]  /*a770*/  HMMA.16816.F32.BF16 R148, R172, R160.reuse, R36 ;  /* 0x000000a0ac94723c */ /* 0x080fe80000041824 */
[----:B------:R-:W-:Y:S02]  /*a780*/  MOV R26, R152 ;  /* 0x00000098001a7202 */ /* 0x000fe40000000f00 */
[----:B------:R-:W-:Y:S02]  /*a790*/  MOV R31, R155 ;  /* 0x0000009b001f7202 */ /* 0x000fe40000000f00 */
[----:B------:R-:W-:Y:S04]  /*a7a0*/  MOV R32, R154 ;  /* 0x0000009a00207202 */ /* 0x000fe80000000f00 */
[----:B------:R-:W-:Y:S02]  /*a7b0*/  MOV R34, R153 ;  /* 0x0000009900227202 */ /* 0x000fe40000000f00 */
[C---:B------:R-:W-:Y:S04]  /*a7c0*/  HMMA.16816.F32.BF16 R152, R192.reuse, R160, R40 ;  /* 0x000000a0c098723c */ /* 0x040fe80000041828 */
[----:B------:R-:W-:Y:S02]  /*a7d0*/  MOV R30, R156 ;  /* 0x0000009c001e7202 */ /* 0x000fe40000000f00 */
[----:B------:R-:W-:Y:S02]  /*a7e0*/  MOV R29, R157 ;  /* 0x0000009d001d7202 */ /* 0x000fe40000000f00 */
[-C--:B------:R-:W-:Y:S08]  /*a7f0*/  HMMA.16816.F32.BF16 R156, R192, R162.reuse, R44 ;  /* 0x000000a2c09c723c */ /* 0x080ff0000004182c */
[C---:B------:R-:W-:Y:S08]  /*a800*/  HMMA.16816.F32.BF16 R160, R172.reuse, R162, R48 ;  /* 0x000000a2aca0723c */ /* 0x040ff00000041830 */
[-C--:B------:R-:W-:Y:S08]  /*a810*/  HMMA.16816.F32.BF16 R52, R172, R196.reuse, R52 ;  /* 0x000000c4ac34723c */ /* 0x080ff00000041834 */
[C---:B------:R-:W-:Y:S08]  /*a820*/  HMMA.16816.F32.BF16 R56, R192.reuse, R196, R56 ;  /* 0x000000c4c038723c */ /* 0x040ff00000041838 */
[-C--:B------:R-:W-:Y:S08]  /*a830*/  HMMA.16816.F32.BF16 R60, R192, R198.reuse, R60 ;  /* 0x000000c6c03c723c */ /* 0x080ff0000004183c */
[C---:B------:R-:W-:Y:S08]  /*a840*/  HMMA.16816.F32.BF16 R64, R172.reuse, R198, R64 ;  /* 0x000000c6ac40723c */ /* 0x040ff00000041840 */
[-C--:B--2---:R-:W-:Y:S08]  /*a850*/  HMMA.16816.F32.BF16 R68, R172, R4.reuse, R68 ;  /* 0x00000004ac44723c */ /* 0x084ff00000041844 */
[C---:B------:R-:W-:Y:S08]  /*a860*/  HMMA.16816.F32.BF16 R72, R192.reuse, R4, R72 ;  /* 0x00000004c048723c */ /* 0x040ff00000041848 */
[-C--:B------:R-:W-:Y:S08]  /*a870*/  HMMA.16816.F32.BF16 R76, R192, R6.reuse, R76 ;  /* 0x00000006c04c723c */ /* 0x080ff0000004184c */
[C---:B------:R-:W-:Y:S08]  /*a880*/  HMMA.16816.F32.BF16 R80, R172.reuse, R6, R80 ;  /* 0x00000006ac50723c */ /* 0x040ff00000041850 */
[-C--:B---3--:R-:W-:Y:S08]  /*a890*/  HMMA.16816.F32.BF16 R84, R172, R8.reuse, R84 ;  /* 0x00000008ac54723c */ /* 0x088ff00000041854 */
[C---:B------:R-:W-:Y:S08]  /*a8a0*/  HMMA.16816.F32.BF16 R88, R192.reuse, R8, R88 ;  /* 0x00000008c058723c */ /* 0x040ff00000041858 */
[-C--:B------:R-:W-:Y:S08]  /*a8b0*/  HMMA.16816.F32.BF16 R92, R192, R10.reuse, R92 ;  /* 0x0000000ac05c723c */ /* 0x080ff0000004185c */
[C---:B------:R-:W-:Y:S08]  /*a8c0*/  HMMA.16816.F32.BF16 R96, R172.reuse, R10, R96 ;  /* 0x0000000aac60723c */ /* 0x040ff00000041860 */
[-C--:B----4-:R-:W-:Y:S08]  /*a8d0*/  HMMA.16816.F32.BF16 R100, R172, R12.reuse, R100 ;  /* 0x0000000cac64723c */ /* 0x090ff00000041864 */
[C---:B------:R-:W-:Y:S08]  /*a8e0*/  HMMA.16816.F32.BF16 R104, R192.reuse, R12, R104 ;  /* 0x0000000cc068723c */ /* 0x040ff00000041868 */
[-C--:B------:R-:W-:Y:S08]  /*a8f0*/  HMMA.16816.F32.BF16 R108, R192, R14.reuse, R108 ;  /* 0x0000000ec06c723c */ /* 0x080ff0000004186c */
[C---:B------:R-:W-:Y:S08]  /*a900*/  HMMA.16816.F32.BF16 R112, R172.reuse, R14, R112 ;  /* 0x0000000eac70723c */ /* 0x040ff00000041870 */
[-C--:B------:R-:W-:Y:S08]  /*a910*/  HMMA.16816.F32.BF16 R116, R172, R16.reuse, R116 ;  /* 0x00000010ac74723c */ /* 0x080ff00000041874 */
[C---:B------:R-:W-:Y:S08]  /*a920*/  HMMA.16816.F32.BF16 R120, R192.reuse, R16, R120 ;  /* 0x00000010c078723c */ /* 0x040ff00000041878 */
[-C--:B------:R-:W-:Y:S08]  /*a930*/  HMMA.16816.F32.BF16 R124, R192, R18.reuse, R124 ;  /* 0x00000012c07c723c */ /* 0x080ff0000004187c */
[----:B------:R-:W-:Y:S04]  /*a940*/  HMMA.16816.F32.BF16 R128, R172, R18, R128 ;  /* 0x00000012ac80723c */ /* 0x000fe80000041880 */
[----:B-----5:R-:W-:Y:S04]  /*a950*/  FFMA.FTZ R4, R2, R28, R29 ;  /* 0x0000001c02047223 */ /* 0x020fe8000001001d */
[----:B------:R-:W-:Y:S04]  /*a960*/  FADD.FTZ R4, R24, R4 ;  /* 0x0000000418047221 */ /* 0x000fe80000010000 */
[----:B------:R-:W-:Y:S02]  /*a970*/  FFMA.FTZ R165, R165, R33, R32 ;  /* 0x00000021a5a57223 */ /* 0x000fe40000010020 */
[----:B------:R-:W-:Y:S02]  /*a980*/  FADD.FTZ R5, R27, R4 ;  /* 0x000000041b057221 */ /* 0x000fe40000010000 */
[----:B------:R-:W-:Y:S02]  /*a990*/  FFMA.FTZ R164, R164, R35, R34 ;  /* 0x00000023a4a47223 */ /* 0x000fe40000010022 */
[----:B------:R-:W-:Y:S02]  /*a9a0*/  FADD.FTZ R2, R30, R165 ;  /* 0x000000a51e027221 */ /* 0x000fe40000010000 */
[----:B------:R-:W-:Y:S02]  /*a9b0*/  FADD.FTZ R164, R31, R164 ;  /* 0x000000a41fa47221 */ /* 0x000fe40000010000 */
[----:B------:R-:W-:Y:S02]  /*a9c0*/  FADD.FTZ R2, R25, R2 ;  /* 0x0000000219027221 */ /* 0x000fe40000010000 */
[----:B------:R-:W-:Y:S02]  /*a9d0*/  FFMA.FTZ R4, R0, R20, R21 ;  /* 0x0000001400047223 */ /* 0x000fe40000010015 */
[----:B------:R-:W-:Y:S02]  /*a9e0*/  FADD.FTZ R164, R26, R164 ;  /* 0x000000a41aa47221 */ /* 0x000fe40000010000 */
[----:B------:R-:W-:Y:S02]  /*a9f0*/  FADD.FTZ R6, R22, R2 ;  /* 0x0000000216067221 */ /* 0x000fe40000010000 */
[----:B------:R-:W-:Y:S02]  /*aa00*/  FADD.FTZ R4, R216, R4 ;  /* 0x00000004d8047221 */ /* 0x000fe40000010000 */
[----:B------:R-:W-:Y:S01]  /*aa10*/  FADD.FTZ R2, R23, R164 ;  /* 0x000000a417027221 */ /* 0x000fe20000010000 */
[----:B------:R-:W-:Y:S01]  /*aa20*/  MOV R164, R169 ;  /* 0x000000a900a47202 */ /* 0x000fe20000000f00 */
        /* <DEDUP_REMOVED lines=31> */
[----:B------:R1:W-:Y:S01]  /*ac20*/  STL [R1+0x1c], R6 ;  /* 0x00001c0601007387 */ /* 0x0003e20000100800 */
[----:B------:R-:W-:Y:S01]  /*ac30*/  FADD.FTZ R4, R204, R4 ;  /* 0x00000004cc047221 */ /* 0x000fe20000010000 */
[----:B------:R-:W-:Y:S01]  /*ac40*/  MOV R171, R3 ;  /* 0x0000000300ab7202 */ /* 0x000fe20000000f00 */
[----:B------:R-:W-:Y:S01]  /*ac50*/  FADD.FTZ R0, R170, R2 ;  /* 0x00000002aa007221 */ /* 0x000fe20000010000 */
[----:B------:R1:W-:Y:S01]  /*ac60*/  STL [R1+0x14], R5 ;  /* 0x0000140501007387 */ /* 0x0003e20000100800 */
[----:B------:R-:W-:Y:S01]  /*ac70*/  FADD.FTZ R2, R202, R4 ;  /* 0x00000004ca027221 */ /* 0x000fe20000010000 */
[----:B------:R-:W-:Y:S01]  /*ac80*/  MOV R170, R167 ;  /* 0x000000a700aa7202 */ /* 0x000fe20000000f00 */
[----:B------:R-:W-:Y:S01]  /*ac90*/  FADD.FTZ R0, R166, R0 ;  /* 0x00000000a6007221 */ /* 0x000fe20000010000 */
[----:B------:R-:W-:Y:S02]  /*aca0*/  MOV R166, R168 ;  /* 0x000000a800a67202 */ /* 0x000fe40000000f00 */
[----:B------:R1:W-:Y:S04]  /*acb0*/  STL [R1+0x18], R2 ;  /* 0x0000180201007387 */ /* 0x0003e80000100800 */
[----:B------:R1:W-:Y:S01]  /*acc0*/  STL [R1+0x20], R0 ;  /* 0x0000200001007387 */ /* 0x0003e20000100800 */
[----:B------:R-:W-:-:S05]  /*acd0*/  @P0 BRA `(.L_x_918) ;  /* 0xffffbad000000947 */ /* 0x000fca000383ffff */
.L_x_901:
[----:B------:R-:W3:Y:S01]  /*ace0*/  S2UR UR7, SR_CTAID.X ;  /* 0x00000000000779c3 */ /* 0x000ee20000002500 */
[----:B------:R-:W-:Y:S01]  /*acf0*/  ULDC.64 UR4, c[0x0][0x2c8] ;  /* 0x0000b20000047ab9 */ /* 0x000fe20000000a00 */
[----:B------:R-:W-:Y:S01]  /*ad00*/  PLOP3.LUT P0, PT, PT, PT, UP2, 0x40, 0x0 ;  /* 0x000000000000781c */ /* 0x000fe20003f0e828 */
[----:B---3--:R-:W-:-:S04]  /*ad10*/  ULEA UR7, UR7, 0x7f, 0x7 ;  /* 0x0000007f07077891 */ /* 0x008fc8000f8e383f */
[----:B------:R-:W-:-:S03]  /*ad20*/  UIMAD.WIDE.U32 UR16, UR7, UR4, URZ ;  /* 0x00000004071072a5 */ /* 0x000fc6000f8e003f */
[----:B------:R-:W-:Y:S02]  /*ad30*/  ULDC UR4, c[0x0][0x168] ;  /* 0x00005a0000047ab9 */ /* 0x000fe40000000800 */
[----:B------:R-:W-:Y:S02]  /*ad40*/  @UP3 USHF.R.U32.HI UR7, URZ, UR5, UR17 ;  /* 0x000000053f073299 */ /* 0x000fe40008011611 */
[----:B------:R-:W-:Y:S02]  /*ad50*/  UIADD3 UR4, -UR4, 0x1, URZ ;  /* 0x0000000104047890 */ /* 0x000fe4000fffe13f */
[----:B------:R-:W-:Y:S02]  /*ad60*/  ULDC UR5, c[0x0][0x1d0] ;  /* 0x0000740000057ab9 */ /* 0x000fe40000000800 */
[----:B------:R-:W-:-:S03]  /*ad70*/  UIADD3 UR16, UR7, UR5, UR4 ;  /* 0x0000000507107290 */ /* 0x000fc6000fffe004 */
[----:B------:R-:W-:Y:S02]  /*ad80*/  ULDC UR7, c[0x0][0x324] ;  /* 0x0000c90000077ab9 */ /* 0x000fe40000000800 */
[----:B------:R-:W-:Y:S01]  /*ad90*/  UIADD3 UR7, UR16, -UR7, URZ ;  /* 0x8000000710077290 */ /* 0x000fe2000fffe03f */
[----:B------:R-:W-:Y:S05]  /*ada0*/  @P0 BRA `(.L_x_919) ;  /* 0x0000016000000947 */ /* 0x000fea0003800000 */
[----:B------:R-:W-:-:S06]  /*adb0*/  UISETP.GT.AND UP0, UPT, UR16, -0x1, UPT ;  /* 0xffffffff1000788c */ /* 0x000fcc000bf04270 */
[----:B------:R-:W-:-:S13]  /*adc0*/  PLOP3.LUT P0, PT, PT, PT, UP0, 0x80, 0x0 ;  /* 0x000000000000781c */ /* 0x000fda0003f0f008 */
[----:B------:R-:W-:Y:S05]  /*add0*/  @P0 BRA `(.L_x_920) ;  /* 0x0000009000000947 */ /* 0x000fea0003800000 */
[----:B------:R-:W-:Y:S02]  /*ade0*/  ULDC UR4, c[0x0][0x32c] ;  /* 0x0000cb0000047ab9 */ /* 0x000fe40000000800 */
[----:B------:R-:W-:Y:S02]  /*adf0*/  UISETP.NE.AND UP0, UPT, UR4, 0x1, UPT ;  /* 0x000000010400788c */ /* 0x000fe4000bf05270 */
[----:B------:R-:W-:Y:S02]  /*ae00*/  ULOP3.LUT UR16, URZ, UR16, URZ, 0x33, !UPT ;  /* 0x000000103f107292 */ /* 0x000fe4000f8e333f */
[----:B------:R-:W-:Y:S02]  /*ae10*/  ULDC.64 UR4, c[0x0][0x330] ;  /* 0x0000cc0000047ab9 */ /* 0x000fe40000000a00 */
[----:B------:R-:W-:-:S07]  /*ae20*/  UIMAD.WIDE.U32 UR18, UR16, UR4, URZ ;  /* 0x00000004101272a5 */ /* 0x000fce000f8e003f */
[----:B------:R-:W-:Y:S02]  /*ae30*/  @UP0 UMOV UR17, UR19 ;  /* 0x0000001300110c82 */ /* 0x000fe40008000000 */
[----:B------:R-:W-:-:S04]  /*ae40*/  @UP0 USHF.R.U32.HI UR16, URZ, UR5, UR17 ;  /* 0x000000053f100299 */ /* 0x000fc80008011611 */
[----:B------:R-:W-:Y:S01]  /*ae50*/  ULOP3.LUT UR16, URZ, UR16, URZ, 0x33, !UPT ;  /* 0x000000103f107292 */ /* 0x000fe2000f8e333f */
[----:B------:R-:W-:Y:S05]  /*ae60*/  BRA `(.L_x_921) ;  /* 0x0000006000007947 */ /* 0x000fea0003800000 */
.L_x_920:
[----:B------:R-:W-:Y:S02]  /*ae70*/  ULDC UR4, c[0x0][0x32c] ;  /* 0x0000cb0000047ab9 */ /* 0x000fe40000000800 */
[----:B------:R-:W-:-:S03]  /*ae80*/  UISETP.NE.AND UP0, UPT, UR4, 0x1, UPT ;  /* 0x000000010400788c */ /* 0x000fc6000bf05270 */
[----:B------:R-:W-:Y:S02]  /*ae90*/  ULDC.64 UR4, c[0x0][0x330] ;  /* 0x0000cc0000047ab9 */ /* 0x000fe40000000a00 */
[----:B------:R-:W-:-:S07]  /*aea0*/  UIMAD.WIDE.U32 UR18, UR16, UR4, URZ ;  /* 0x00000004101272a5 */ /* 0x000fce000f8e003f */
[----:B------:R-:W-:Y:S02]  /*aeb0*/  @UP0 UMOV UR17, UR19 ;  /* 0x0000001300110c82 */ /* 0x000fe40008000000 */
[----:B------:R-:W-:Y:S02]  /*aec0*/  @UP0 USHF.R.U32.HI UR16, URZ, UR5, UR17 ;  /* 0x000000053f100299 */ /* 0x000fe40008011611 */
.L_x_921:
[----:B------:R-:W-:Y:S02]  /*aed0*/  ULDC UR4, c[0x0][0x32c] ;  /* 0x0000cb0000047ab9 */ /* 0x000fe40000000800 */
[----:B------:R-:W-:-:S04]  /*aee0*/  UIMAD UR4, UR16, UR4, URZ ;  /* 0x00000004100472a4 */ /* 0x000fc8000f8e023f */
[----:B------:R-:W-:-:S04]  /*aef0*/  UISETP.LT.AND UP0, UPT, UR7, UR4, UPT ;  /* 0x000000040700728c */ /* 0x000fc8000bf01270 */
[----:B------:R-:W-:-:S04]  /*af00*/  USEL UR7, UR7, UR4, !UP0 ;  /* 0x0000000407077287 */ /* 0x000fc8000c000000 */
.L_x_919:
[----:B------:R-:W-:-:S04]  /*af10*/  UIADD3 UR7, UR7, 0x2f, URZ ;  /* 0x0000002f07077890 */ /* 0x000fc8000fffe03f */
[----:B------:R-:W-:-:S04]  /*af20*/  UIMAD.WIDE UR4, UR7, 0x2aaaaaab, URZ ;  /* 0x2aaaaaab070478a5 */ /* 0x000fc8000f8e023f */
[----:B------:R-:W-:-:S04]  /*af30*/  USHF.R.U32.HI UR4, URZ, 0x1f, UR5 ;  /* 0x0000001f3f047899 */ /* 0x000fc80008011605 */
[----:B------:R-:W-:-:S04]  /*af40*/  ULEA.HI.SX32 UR4, UR5, UR4, 0x1d ;  /* 0x0000000405047291 */ /* 0x000fc8000f8fea3f */
[----:B------:R-:W-:-:S04]  /*af50*/  UISETP.LT.AND UP0, UPT, UR8, UR4, UPT ;  /* 0x000000040800728c */ /* 0x000fc8000bf01270 */
[----:B------:R-:W-:-:S06]  /*af60*/  USEL UR4, UR8, UR4, !UP0 ;  /* 0x0000000408047287 */ /* 0x000fcc000c000000 */
[----:B------:R-:W-:-:S13]  /*af70*/  ISETP.GE.AND P0, PT, R242, UR4, PT ;  /* 0x00000004f2007c0c */ /* 0x000fda000bf06270 */
[----:B------:R-:W-:Y:S05]  /*af80*/  @!P0 BRA `(.L_x_922) ;  /* 0x00002d6000008947 */ /* 0x000fea0003800000 */
[----:B-1----:R-:W-:Y:S01]  /*af90*/  MOV R2, R168 ;  /* 0x000000a800027202 */ /* 0x002fe20000000f00 */
[----:B------:R-:W-:Y:S01]  /*afa0*/  IMAD.MOV.U32 R170, RZ, RZ, R3 ;  /* 0x000000ffffaa7224 */ /* 0x000fe200078e0003 */
[----:B--2---:R-:W-:Y:S01]  /*afb0*/  MOV R0, R169 ;  /* 0x000000a900007202 */ /* 0x004fe20000000f00 */
[----:B------:R-:W-:Y:S01]  /*afc0*/  IMAD.MOV.U32 R244, RZ, RZ, R242 ;  /* 0x000000fffff47224 */ /* 0x000fe200078e00f2 */
[----:B------:R-:W-:Y:S01]  /*afd0*/  MOV R164, R167 ;  /* 0x000000a700a47202 */ /* 0x000fe20000000f00 */
[----:B------:R-:W-:Y:S01]  /*afe0*/  IMAD.MOV.U32 R248, RZ, RZ, c[0x0][0x1e4] ;  /* 0x00007900fff87624 */ /* 0x000fe200078e00ff */
[----:B------:R-:W-:Y:S02]  /*aff0*/  MOV R247, c[0x0][0x1e0] ;  /* 0x0000780000f77a02 */ /* 0x000fe40000000f00 */
.L_x_923:
[----:B------:R-:W2:Y:S01]  /*b000*/  LDL.64 R24, [R1+0x38] ;  /* 0x0000380001187983 */ /* 0x000ea20000100a00 */
[----:B------:R-:W-:Y:S05]  /*b010*/  DEPBAR.LE SB0, 0x0 ;  /* 0x000080000000791a */ /* 0x000fea0000000000 */
[----:B------:R-:W-:Y:S01]  /*b020*/  BAR.SYNC.DEFER_BLOCKING 0x0 ;  /* 0x0000000000007b1d */ /* 0x000fe20000010000 */
[C---:B------:R-:W-:Y:S02]  /*b030*/  ISETP.LT.AND P6, PT, R244.reuse, UR8, PT ;  /* 0x00000008f4007c0c */ /* 0x040fe4000bfc1270 */
[C---:B------:R-:W-:Y:S11]  /*b040*/  IADD3 R242, R244.reuse, -0x1, RZ ;  /* 0xfffffffff4f27810 */ /* 0x040ff60007ffe0ff */
[----:B------:R-:W-:Y:S01]  /*b050*/  @!P6 SHF.R.S32.HI R3, RZ, 0x1f, R244 ;  /* 0x0000001fff03e819 */ /* 0x000fe200000114f4 */
[C---:B------:R-:W-:Y:S04]  /*b060*/  @!P6 IMAD.WIDE.U32 R20, R244.reuse, c[0x0][0x208], RZ ;  /* 0x00008200f414ea25 */ /* 0x040fe800078e00ff */
[----:B------:R-:W-:Y:S04]  /*b070*/  @!P6 IMAD R3, R3, c[0x0][0x208], RZ ;  /* 0x000082000303ea24 */ /* 0x000fe800078e02ff */
[----:B------:R-:W-:Y:S01]  /*b080*/  @!P6 IMAD R3, R244, c[0x0][0x20c], R3 ;  /* 0x00008300f403ea24 */ /* 0x000fe200078e0203 */
[----:B------:R-:W3:Y:S04]  /*b090*/  LDL.64 R22, [R1+0x48] ;  /* 0x0000480001167983 */ /* 0x000ee80000100a00 */
[----:B------:R-:W-:Y:S02]  /*b0a0*/  @!P6 IADD3 R3, R21, R3, RZ ;  /* 0x000000031503e210 */ /* 0x000fe40007ffe0ff */
[----:B-----5:R-:W-:Y:S03]  /*b0b0*/  LDSM.16.M88.4 R48, [R231+0x8080] ;  /* 0x00808000e730783b */ /* 0x020fe60000000200 */
[----:B------:R-:W-:Y:S05]  /*b0c0*/  @!P6 IMAD R3, R3, 0x30, RZ ;  /* 0x000000300303e824 */ /* 0x000fea00078e02ff */
[----:B------:R-:W1:Y:S08]  /*b0d0*/  LDSM.16.M88.4 R16, [R224+0x5080] ;  /* 0x00508000e010783b */ /* 0x000e700000000200 */
[----:B------:R-:W4:Y:S08]  /*b0e0*/  LDSM.16.M88.4 R44, [R231+0xa080] ;  /* 0x00a08000e72c783b */ /* 0x000f300000000200 */
[----:B------:R-:W2:Y:S08]  /*b0f0*/  LDSM.16.M88.4 R32, [R224+0x5880] ;  /* 0x00588000e020783b */ /* 0x000eb00000000200 */
[----:B------:R-:W3:Y:S06]  /*b100*/  LDL.64 R250, [R1+0x40] ;  /* 0x0000400001fa7983 */ /* 0x000eec0000100a00 */
[----:B------:R-:W2:Y:S08]  /*b110*/  LDSM.16.M88.4 R172, [R224+0x6080] ;  /* 0x00608000e0ac783b */ /* 0x000eb00000000200 */
[----:B------:R-:W-:Y:S01]  /*b120*/  LDSM.16.M88.4 R192, [R233+0x8080] ;  /* 0x00808000e9c0783b */ /* 0x000fe20000000200 */
[-C--:B-1----:R-:W-:Y:S07]  /*b130*/  HMMA.16816.F32.BF16 R4, R48, R16.reuse, RZ ;  /* 0x000000103004723c */ /* 0x082fee00000418ff */
[----:B------:R-:W1:Y:S01]  /*b140*/  LDSM.16.M88.4 R196, [R235] ;  /* 0x00000000ebc4783b */ /* 0x000e620000000200 */
[C---:B----4-:R-:W-:Y:S07]  /*b150*/  HMMA.16816.F32.BF16 R8, R44.reuse, R16, RZ ;  /* 0x000000102c08723c */ /* 0x050fee00000418ff */
[----:B------:R-:W4:Y:S01]  /*b160*/  LDSM.16.M88.4 R200, [R233+0xa080] ;  /* 0x00a08000e9c8783b */ /* 0x000f220000000200 */
[-C--:B------:R-:W-:Y:S07]  /*b170*/  HMMA.16816.F32.BF16 R12, R44, R18.reuse, RZ ;  /* 0x000000122c0c723c */ /* 0x080fee00000418ff */
[----:B------:R-:W1:Y:S01]  /*b180*/  LDSM.16.M88.4 R204, [R241] ;  /* 0x00000000f1cc783b */ /* 0x000e620000000200 */
[C---:B------:R-:W-:Y:S07]  /*b190*/  HMMA.16816.F32.BF16 R16, R48.reuse, R18, RZ ;  /* 0x000000123010723c */ /* 0x040fee00000418ff */
[----:B------:R-:W1:Y:S01]  /*b1a0*/  LDSM.16.M88.4 R208, [R240] ;  /* 0x00000000f0d0783b */ /* 0x000e620000000200 */
[----:B--2---:R-:W-:Y:S04]  /*b1b0*/  @!P6 MOV R29, R25 ;  /* 0x00000019001de202 */ /* 0x004fe80000000f00 */
[----:B---3--:R-:W-:Y:S05]  /*b1c0*/  @!P6 MOV R28, R22 ;  /* 0x00000016001ce202 */ /* 0x008fea0000000f00 */
[----:B------:R-:W-:Y:S02]  /*b1d0*/  @!P6 IMAD.WIDE.U32 R28, R20, 0x30, R28 ;  /* 0x00000030141ce825 */ /* 0x000fe400078e001c */
[-C--:B------:R-:W-:Y:S03]  /*b1e0*/  HMMA.16816.F32.BF16 R20, R48, R32.reuse, RZ ;  /* 0x000000203014723c */ /* 0x080fe600000418ff */
[----:B------:R-:W-:Y:S02]  /*b1f0*/  @!P6 IADD3 R29, R29, R3, RZ ;  /* 0x000000031d1de210 */ /* 0x000fe40007ffe0ff */
[C---:B------:R-:W-:Y:S03]  /*b200*/  @!P6 SHF.L.U32 R3, R28.reuse, 0x1, RZ ;  /* 0x000000011c03e819 */ /* 0x040fe600000006ff */
[C---:B------:R-:W-:Y:S04]  /*b210*/  HMMA.16816.F32.BF16 R24, R44.reuse, R32, RZ ;  /* 0x000000202c18723c */ /* 0x040fe800000418ff */
[C---:B------:R-:W-:Y:S02]  /*b220*/  @!P6 IADD3 R36, P0, R3.reuse, c[0x0][0x1f8], RZ ;  /* 0x00007e000324ea10 */ /* 0x040fe40007f1e0ff */
[----:B------:R-:W-:Y:S02]  /*b230*/  @!P6 IADD3 R3, P5, R3, 0x80, RZ ;  /* 0x000000800303e810 */ /* 0x000fe40007fbe0ff */
[----:B------:R-:W-:Y:S02]  /*b240*/  @!P6 SHF.L.U64.HI R32, R28, 0x1, R29 ;  /* 0x000000011c20e819 */ /* 0x000fe4000001021d */
[-C--:B------:R-:W-:Y:S02]  /*b250*/  HMMA.16816.F32.BF16 R28, R44, R34.reuse, RZ ;  /* 0x000000222c1c723c */ /* 0x080fe400000418ff */
[----:B------:R-:W-:Y:S02]  /*b260*/  @!P6 IADD3.X R37, R32, c[0x0][0x1fc], RZ, P0, !PT ;  /* 0x00007f002025ea10 */ /* 0x000fe400007fe4ff */
[----:B------:R-:W-:Y:S02]  /*b270*/  @!P6 IADD3 R38, P2, R3, c[0x0][0x1f8], RZ ;  /* 0x00007e000326ea10 */ /* 0x000fe40007f5e0ff */
[----:B------:R-:W-:Y:S01]  /*b280*/  @!P6 IADD3 R40, P1, R36, UR10, RZ ;  /* 0x0000000a2428ec10 */ /* 0x000fe2000ff3e0ff */
[----:B------:R-:W-:Y:S01]  /*b290*/  @!PT LDS RZ, [RZ] ;  /* 0x00000000fffff984 */ /* 0x000fe20000000800 */
[----:B------:R-:W-:Y:S01]  /*b2a0*/  @!PT LDS RZ, [RZ] ;  /* 0x00000000fffff984 */ /* 0x000fe20000000800 */
[----:B------:R-:W-:Y:S01]  /*b2b0*/  @!PT LDS RZ, [RZ] ;  /* 0x00000000fffff984 */ /* 0x000fe20000000800 */
[----:B------:R2:W-:Y:S01]  /*b2c0*/  @!P6 LDGSTS.E.BYPASS.LTC128B.128 [R243+0x2080], [R36.64], !P4 ;  /* 0x0208000024f3efae */ /* 0x0005e2000e101d4e */
[----:B------:R-:W-:Y:S02]  /*b2d0*/  @!P6 IADD3.X R39, RZ, c[0x0][0x1fc], R32, P2, P5 ;  /* 0x00007f00ff27ea10 */ /* 0x000fe400017ea420 */
[C---:B------:R-:W-:Y:S02]  /*b2e0*/  HMMA.16816.F32.BF16 R32, R48.reuse, R34, RZ ;  /* 0x000000223020723c */ /* 0x040fe400000418ff */
[----:B------:R-:W-:Y:S02]  /*b2f0*/  @!P6 IADD3.X R41, R37, UR11, RZ, P1, !PT ;  /* 0x0000000b2529ec10 */ /* 0x000fe40008ffe4ff */
[----:B------:R-:W-:Y:S01]  /*b300*/  @!P6 IADD3 R42, P0, R40, UR10, RZ ;  /* 0x0000000a282aec10 */ /* 0x000fe2000ff1e0ff */
[----:B------:R2:W-:Y:S01]  /*b310*/  @!P6 LDGSTS.E.BYPASS.LTC128B.128 [R243+0x3880], [R38.64], !P3 ;  /* 0x0388000026f3efae */ /* 0x0005e2000d901d4e */
[----:B------:R-:W-:Y:S02]  /*b320*/  ISETP.GT.AND P5, PT, R244, UR8, PT ;  /* 0x00000008f4007c0c */ /* 0x000fe4000bfa4270 */
[----:B------:R-:W-:Y:S05]  /*b330*/  @!P6 IADD3.X R43, R41, UR11, RZ, P0, !PT ;  /* 0x0000000b292bec10 */ /* 0x000fea00087fe4ff */
[----:B------:R3:W-:Y:S08]  /*b340*/  @!P6 LDGSTS.E.BYPASS.LTC128B.128 [R243+0x2880], [R40.64], !P4 ;  /* 0x0288000028f3efae */ /* 0x0007f0000e101d4e */
[----:B------:R3:W-:Y:S08]  /*b350*/  @!P6 LDGSTS.E.BYPASS.LTC128B.128 [R243+0x4080], [R40.64+0x80], !P3 ;  /* 0x0408008028f3efae */ /* 0x0007f0000d901d4e */
[----:B------:R3:W-:Y:S01]  /*b360*/  @!P6 LDGSTS.E.BYPASS.LTC128B.128 [R243+0x3080], [R42.64], !P4 ;  /* 0x030800002af3efae */ /* 0x0007e2000e101d4e */
[-C--:B--2---:R-:W-:Y:S07]  /*b370*/  HMMA.16816.F32.BF16 R36, R48, R172.reuse, RZ ;  /* 0x000000ac3024723c */ /* 0x084fee00000418ff */
[----:B------:R3:W-:Y:S08]  /*b380*/  @!P6 LDGSTS.E.BYPASS.LTC128B.128 [R243+0x4880], [R42.64+0x80], !P3 ;  /* 0x048800802af3efae */ /* 0x0007f0000d901d4e */
[----:B------:R-:W-:Y:S08]  /*b390*/  LDSM.16.M88.4 R212, [R232+0x8080] ;  /* 0x00808000e8d4783b */ /* 0x000ff00000000200 */
[----:B------:R-:W0:Y:S08]  /*b3a0*/  LDGDEPBAR ;  /* 0x00000000000079af */ /* 0x000e300000000000 */
[----:B------:R-:W2:Y:S01]  /*b3b0*/  LDSM.16.M88.4 R216, [R230+0x5080] ;  /* 0x00508000e6d8783b */ /* 0x000ea20000000200 */
[C---:B---3--:R-:W-:Y:S07]  /*b3c0*/  HMMA.16816.F32.BF16 R40, R44.reuse, R172, RZ ;  /* 0x000000ac2c28723c */ /* 0x048fee00000418ff */
[----:B------:R-:W3:Y:S01]  /*b3d0*/  LDSM.16.M88.4 R220, [R232+0xa080] ;  /* 0x00a08000e8dc783b */ /* 0x000ee20000000200 */
[-C--:B------:R-:W-:Y:S08]  /*b3e0*/  HMMA.16816.F32.BF16 R44, R44, R174.reuse, RZ ;  /* 0x000000ae2c2c723c */ /* 0x080ff000000418ff */
[----:B------:R-:W-:Y:S01]  /*b3f0*/  HMMA.16816.F32.BF16 R48, R48, R174, RZ ;  /* 0x000000ae3030723c */ /* 0x000fe200000418ff */
[----:B------:R-:W2:Y:S07]  /*b400*/  LDSM.16.M88.4 R172, [R230+0x5880] ;  /* 0x00588000e6ac783b */ /* 0x000eae0000000200 */
[-C--:B-1----:R-:W-:Y:S08]  /*b410*/  HMMA.16816.F32.BF16 R4, R192, R196.reuse, R4 ;  /* 0x000000c4c004723c */ /* 0x082ff00000041804 */
[C---:B----4-:R-:W-:Y:S08]  /*b420*/  HMMA.16816.F32.BF16 R8, R200.reuse, R196, R8 ;  /* 0x000000c4c808723c */ /* 0x050ff00000041808 */
        /* <DEDUP_REMOVED lines=8> */
[-C--:B------:R-:W-:Y:S08]  /*b4b0*/  HMMA.16816.F32.BF16 R36, R192, R208.reuse, R36 ;  /* 0x000000d0c024723c */ /* 0x080ff00000041824 */
[C---:B------:R-:W-:Y:S08]  /*b4c0*/  HMMA.16816.F32.BF16 R40, R200.reuse, R208, R40 ;  /* 0x000000d0c828723c */ /* 0x040ff00000041828 */
[-C--:B------:R-:W-:Y:S01]  /*b4d0*/  HMMA.16816.F32.BF16 R44, R200, R210.reuse, R44 ;  /* 0x000000d2c82c723c */ /* 0x080fe2000004182c */
[----:B------:R-:W-:Y:S07]  /*b4e0*/  LDSM.16.M88.4 R200, [R229] ;  /* 0x00000000e5c8783b */ /* 0x000fee0000000200 */
[----:B------:R-:W-:Y:S01]  /*b4f0*/  HMMA.16816.F32.BF16 R48, R192, R210, R48 ;  /* 0x000000d2c030723c */ /* 0x000fe20000041830 */
[----:B------:R-:W4:Y:S07]  /*b500*/  LDSM.16.M88.4 R192, [R234+0x8080] ;  /* 0x00808000eac0783b */ /* 0x000f2e0000000200 */
[-C--:B--2---:R-:W-:Y:S01]  /*b510*/  HMMA.16816.F32.BF16 R4, R212, R216.reuse, R4 ;  /* 0x000000d8d404723c */ /* 0x084fe20000041804 */
[----:B------:R-:W2:Y:S07]  /*b520*/  LDSM.16.M88.4 R208, [R229+0x800] ;  /* 0x00080000e5d0783b */ /* 0x000eae0000000200 */
[C---:B---3--:R-:W-:Y:S08]  /*b530*/  HMMA.16816.F32.BF16 R8, R220.reuse, R216, R8 ;  /* 0x000000d8dc08723c */ /* 0x048ff00000041808 */
[-C--:B------:R-:W-:Y:S08]  /*b540*/  HMMA.16816.F32.BF16 R12, R220, R218.reuse, R12 ;  /* 0x000000dadc0c723c */ /* 0x080ff0000004180c */
[C---:B------:R-:W-:Y:S01]  /*b550*/  HMMA.16816.F32.BF16 R16, R212.reuse, R218, R16 ;  /* 0x000000dad410723c */ /* 0x040fe20000041810 */
[----:B------:R-:W-:Y:S07]  /*b560*/  LDSM.16.M88.4 R216, [R231+0xe080] ;  /* 0x00e08000e7d8783b */ /* 0x000fee0000000200 */
[-C--:B------:R-:W-:Y:S08]  /*b570*/  HMMA.16816.F32.BF16 R20, R212, R172.reuse, R20 ;  /* 0x000000acd414723c */ /* 0x080ff00000041814 */
[C---:B------:R-:W-:Y:S08]  /*b580*/  HMMA.16816.F32.BF16 R24, R220.reuse, R172, R24 ;  /* 0x000000acdc18723c */ /* 0x040ff00000041818 */
[-C--:B------:R-:W-:Y:S08]  /*b590*/  HMMA.16816.F32.BF16 R28, R220, R174.reuse, R28 ;  /* 0x000000aedc1c723c */ /* 0x080ff0000004181c */
[C---:B------:R-:W-:Y:S01]  /*b5a0*/  HMMA.16816.F32.BF16 R32, R212.reuse, R174, R32 ;  /* 0x000000aed420723c */ /* 0x040fe20000041820 */
[----:B------:R-:W3:Y:S07]  /*b5b0*/  LDSM.16.M88.4 R172, [R229+0x1000] ;  /* 0x00100000e5ac783b */ /* 0x000eee0000000200 */
[-C--:B-1----:R-:W-:Y:S08]  /*b5c0*/  HMMA.16816.F32.BF16 R36, R212, R196.reuse, R36 ;  /* 0x000000c4d424723c */ /* 0x082ff00000041824 */
[C---:B------:R-:W-:Y:S08]  /*b5d0*/  HMMA.16816.F32.BF16 R40, R220.reuse, R196, R40 ;  /* 0x000000c4dc28723c */ /* 0x040ff00000041828 */
[-C--:B------:R-:W-:Y:S01]  /*b5e0*/  HMMA.16816.F32.BF16 R44, R220, R198.reuse, R44 ;  /* 0x000000c6dc2c723c */ /* 0x080fe2000004182c */
[----:B------:R-:W-:Y:S07]  /*b5f0*/  LDSM.16.M88.4 R220, [R224+0x7880] ;  /* 0x00788000e0dc783b */ /* 0x000fee0000000200 */
[----:B------:R-:W-:Y:S01]  /*b600*/  HMMA.16816.F32.BF16 R48, R212, R198, R48 ;  /* 0x000000c6d430723c */ /* 0x000fe20000041830 */
[----:B------:R-:W-:Y:S07]  /*b610*/  LDSM.16.M88.4 R196, [R231+0xc080] ;  /* 0x00c08000e7c4783b */ /* 0x000fee0000000200 */
[-C--:B----4-:R-:W-:Y:S01]  /*b620*/  HMMA.16816.F32.BF16 R4, R192, R200.reuse, R4 ;  /* 0x000000c8c004723c */ /* 0x090fe20000041804 */
[----:B------:R-:W1:Y:S07]  /*b630*/  LDSM.16.M88.4 R212, [R224+0x6880] ;  /* 0x00688000e0d4783b */ /* 0x000e6e0000000200 */
[C---:B------:R-:W-:Y:S08]  /*b640*/  HMMA.16816.F32.BF16 R8, R204.reuse, R200, R8 ;  /* 0x000000c8cc08723c */ /* 0x040ff00000041808 */
[-C--:B------:R-:W-:Y:S08]  /*b650*/  HMMA.16816.F32.BF16 R12, R204, R202.reuse, R12 ;  /* 0x000000cacc0c723c */ /* 0x080ff0000004180c */
[C---:B------:R-:W-:Y:S01]  /*b660*/  HMMA.16816.F32.BF16 R16, R192.reuse, R202, R16 ;  /* 0x000000cac010723c */ /* 0x040fe20000041810 */
[----:B------:R-:W4:Y:S07]  /*b670*/  LDSM.16.M88.4 R200, [R224+0x7080] ;  /* 0x00708000e0c8783b */ /* 0x000f2e0000000200 */
[-C--:B--2---:R-:W-:Y:S08]  /*b680*/  HMMA.16816.F32.BF16 R20, R192, R208.reuse, R20 ;  /* 0x000000d0c014723c */ /* 0x084ff00000041814 */
[C---:B------:R-:W-:Y:S08]  /*b690*/  HMMA.16816.F32.BF16 R24, R204.reuse, R208, R24 ;  /* 0x000000d0cc18723c */ /* 0x040ff00000041818 */
[-C--:B------:R-:W-:Y:S08]  /*b6a0*/  HMMA.16816.F32.BF16 R28, R204, R210.reuse, R28 ;  /* 0x000000d2cc1c723c */ /* 0x080ff0000004181c */
[C---:B------:R-:W-:Y:S01]  /*b6b0*/  HMMA.16816.F32.BF16 R32, R192.reuse, R210, R32 ;  /* 0x000000d2c020723c */ /* 0x040fe20000041820 */
[----:B------:R-:W-:Y:S07]  /*b6c0*/  LDSM.16.M88.4 R208, [R237] ;  /* 0x00000000edd0783b */ /* 0x000fee0000000200 */
[-C--:B---3--:R-:W-:Y:S08]  /*b6d0*/  HMMA.16816.F32.BF16 R36, R192, R172.reuse, R36 ;  /* 0x000000acc024723c */ /* 0x088ff00000041824 */
[C---:B------:R-:W-:Y:S08]  /*b6e0*/  HMMA.16816.F32.BF16 R40, R204.reuse, R172, R40 ;  /* 0x000000accc28723c */ /* 0x040ff00000041828 */
[-C--:B------:R-:W-:Y:S01]  /*b6f0*/  HMMA.16816.F32.BF16 R44, R204, R174.reuse, R44 ;  /* 0x000000aecc2c723c */ /* 0x080fe2000004182c */
[----:B------:R-:W-:Y:S07]  /*b700*/  LDSM.16.M88.4 R204, [R233+0xe080] ;  /* 0x00e08000e9cc783b */ /* 0x000fee0000000200 */
[----:B------:R-:W-:Y:S01]  /*b710*/  HMMA.16816.F32.BF16 R48, R192, R174, R48 ;  /* 0x000000aec030723c */ /* 0x000fe20000041830 */
[----:B------:R-:W-:Y:S07]  /*b720*/  LDSM.16.M88.4 R172, [R233+0xc080] ;  /* 0x00c08000e9ac783b */ /* 0x000fee0000000200 */
[-C--:B-1----:R-:W-:Y:S01]  /*b730*/  HMMA.16816.F32.BF16 R4, R196, R212.reuse, R4 ;  /* 0x000000d4c404723c */ /* 0x082fe20000041804 */
[----:B------:R-:W1:Y:S07]  /*b740*/  LDSM.16.M88.4 R192, [R239] ;  /* 0x00000000efc0783b */ /* 0x000e6e0000000200 */
[C---:B------:R-:W-:Y:S08]  /*b750*/  HMMA.16816.F32.BF16 R8, R216.reuse, R212, R8 ;  /* 0x000000d4d808723c */ /* 0x040ff00000041808 */
[-C--:B------:R-:W-:Y:S08]  /*b760*/  HMMA.16816.F32.BF16 R12, R216, R214.reuse, R12 ;  /* 0x000000d6d80c723c */ /* 0x080ff0000004180c */
[C---:B------:R-:W-:Y:S01]  /*b770*/  HMMA.16816.F32.BF16 R16, R196.reuse, R214, R16 ;  /* 0x000000d6c410723c */ /* 0x040fe20000041810 */
[----:B------:R-:W-:Y:S07]  /*b780*/  LDSM.16.M88.4 R212, [R232+0xc080] ;  /* 0x00c08000e8d4783b */ /* 0x000fee0000000200 */
[-C--:B----4-:R-:W-:Y:S08]  /*b790*/  HMMA.16816.F32.BF16 R20, R196, R200.reuse, R20 ;  /* 0x000000c8c414723c */ /* 0x090ff00000041814 */
[C---:B------:R-:W-:Y:S08]  /*b7a0*/  HMMA.16816.F32.BF16 R24, R216.reuse, R200, R24 ;  /* 0x000000c8d818723c */ /* 0x040ff00000041818 */
[-C--:B------:R-:W-:Y:S08]  /*b7b0*/  HMMA.16816.F32.BF16 R28, R216, R202.reuse, R28 ;  /* 0x000000cad81c723c */ /* 0x080ff0000004181c */
[C---:B------:R-:W-:Y:S01]  /*b7c0*/  HMMA.16816.F32.BF16 R32, R196.reuse, R202, R32 ;  /* 0x000000cac420723c */ /* 0x040fe20000041820 */
[----:B------:R-:W2:Y:S07]  /*b7d0*/  LDSM.16.M88.4 R200, [R238] ;  /* 0x00000000eec8783b */ /* 0x000eae0000000200 */
[-C--:B------:R-:W-:Y:S08]  /*b7e0*/  HMMA.16816.F32.BF16 R36, R196, R220.reuse, R36 ;  /* 0x000000dcc424723c */ /* 0x080ff00000041824 */
[C---:B------:R-:W-:Y:S08]  /*b7f0*/  HMMA.16816.F32.BF16 R40, R216.reuse, R220, R40 ;  /* 0x000000dcd828723c */ /* 0x040ff00000041828 */
[-C--:B------:R-:W-:Y:S01]  /*b800*/  HMMA.16816.F32.BF16 R44, R216, R222.reuse, R44 ;  /* 0x000000ded82c723c */ /* 0x080fe2000004182c */
[----:B------:R-:W3:Y:S07]  /*b810*/  LDSM.16.M88.4 R216, [R230+0x6880] ;  /* 0x00688000e6d8783b */ /* 0x000eee0000000200 */
[----:B------:R-:W-:Y:S01]  /*b820*/  HMMA.16816.F32.BF16 R48, R196, R222, R48 ;  /* 0x000000dec430723c */ /* 0x000fe20000041830 */
[----:B------:R-:W4:Y:S07]  /*b830*/  LDSM.16.M88.4 R196, [R232+0xe080] ;  /* 0x00e08000e8c4783b */ /* 0x000f2e0000000200 */
[-C--:B-1----:R-:W-:Y:S01]  /*b840*/  HMMA.16816.F32.BF16 R4, R172, R192.reuse, R4 ;  /* 0x000000c0ac04723c */ /* 0x082fe20000041804 */
[----:B------:R-:W1:Y:S07]  /*b850*/  LDSM.16.M88.4 R220, [R230+0x7080] ;  /* 0x00708000e6dc783b */ /* 0x000e6e0000000200 */
[C---:B------:R-:W-:Y:S08]  /*b860*/  HMMA.16816.F32.BF16 R8, R204.reuse, R192, R8 ;  /* 0x000000c0cc08723c */ /* 0x040ff00000041808 */
[-C--:B------:R-:W-:Y:S08]  /*b870*/  HMMA.16816.F32.BF16 R12, R204, R194.reuse, R12 ;  /* 0x000000c2cc0c723c */ /* 0x080ff0000004180c */
[C---:B------:R-:W-:Y:S01]  /*b880*/  HMMA.16816.F32.BF16 R16, R172.reuse, R194, R16 ;  /* 0x000000c2ac10723c */ /* 0x040fe20000041810 */
[----:B------:R-:W-:Y:S07]  /*b890*/  LDSM.16.M88.4 R192, [R234+0xc080] ;  /* 0x00c08000eac0783b */ /* 0x000fee0000000200 */
[-C--:B--2---:R-:W-:Y:S08]  /*b8a0*/  HMMA.16816.F32.BF16 R20, R172, R200.reuse, R20 ;  /* 0x000000c8ac14723c */ /* 0x084ff00000041814 */
[C---:B------:R-:W-:Y:S08]  /*b8b0*/  HMMA.16816.F32.BF16 R24, R204.reuse, R200, R24 ;  /* 0x000000c8cc18723c */ /* 0x040ff00000041818 */
[-C--:B------:R-:W-:Y:S08]  /*b8c0*/  HMMA.16816.F32.BF16 R28, R204, R202.reuse, R28 ;  /* 0x000000cacc1c723c */ /* 0x080ff0000004181c */
[C---:B------:R-:W-:Y:S01]  /*b8d0*/  HMMA.16816.F32.BF16 R32, R172.reuse, R202, R32 ;  /* 0x000000caac20723c */ /* 0x040fe20000041820 */
[----:B------:R-:W-:Y:S07]  /*b8e0*/  LDSM.16.M88.4 R200, [R229+0x1800] ;  /* 0x00180000e5c8783b */ /* 0x000fee0000000200 */
[-C--:B------:R-:W-:Y:S08]  /*b8f0*/  HMMA.16816.F32.BF16 R36, R172, R208.reuse, R36 ;  /* 0x000000d0ac24723c */ /* 0x080ff00000041824 */
[C---:B------:R-:W-:Y:S08]  /*b900*/  HMMA.16816.F32.BF16 R40, R204.reuse, R208, R40 ;  /* 0x000000d0cc28723c */ /* 0x040ff00000041828 */
[-C--:B------:R-:W-:Y:S01]  /*b910*/  HMMA.16816.F32.BF16 R44, R204, R210.reuse, R44 ;  /* 0x000000d2cc2c723c */ /* 0x080fe2000004182c */
[----:B------:R-:W-:Y:S07]  /*b920*/  LDSM.16.M88.4 R204, [R236+0xe080] ;  /* 0x00e08000eccc783b */ /* 0x000fee0000000200 */
[----:B------:R-:W-:Y:S01]  /*b930*/  HMMA.16816.F32.BF16 R48, R172, R210, R48 ;  /* 0x000000d2ac30723c */ /* 0x000fe20000041830 */
[----:B------:R-:W2:Y:S07]  /*b940*/  LDSM.16.M88.4 R172, [R230+0x7880] ;  /* 0x00788000e6ac783b */ /* 0x000eae0000000200 */
[-C--:B---3--:R-:W-:Y:S01]  /*b950*/  HMMA.16816.F32.BF16 R4, R212, R216.reuse, R4 ;  /* 0x000000d8d404723c */ /* 0x088fe20000041804 */
[----:B------:R-:W3:Y:S07]  /*b960*/  LDSM.16.M88.4 R208, [R229+0x2000] ;  /* 0x00200000e5d0783b */ /* 0x000eee0000000200 */
[C---:B----4-:R-:W-:Y:S08]  /*b970*/  HMMA.16816.F32.BF16 R8, R196.reuse, R216, R8 ;  /* 0x000000d8c408723c */ /* 0x050ff00000041808 */
[-C--:B------:R-:W-:Y:S08]  /*b980*/  HMMA.16816.F32.BF16 R12, R196, R218.reuse, R12 ;  /* 0x000000dac40c723c */ /* 0x080ff0000004180c */
[C---:B------:R-:W-:Y:S01]  /*b990*/  HMMA.16816.F32.BF16 R16, R212.reuse, R218, R16 ;  /* 0x000000dad410723c */ /* 0x040fe20000041810 */
[----:B------:R-:W4:Y:S01]  /*b9a0*/  LDSM.16.M88.4 R216, [R229+0x2800] ;  /* 0x00280000e5d8783b */ /* 0x000f220000000200 */
[----:B------:R-:W-:Y:S06]  /*b9b0*/  DEPBAR.LE SB0, 0x0 ;  /* 0x000080000000791a */ /* 0x000fec0000000000 */
[-C--:B-1----:R-:W-:Y:S01]  /*b9c0*/  HMMA.16816.F32.BF16 R20, R212, R220.reuse, R20 ;  /* 0x000000dcd414723c */ /* 0x082fe20000041814 */
[----:B------:R-:W-:Y:S07]  /*b9d0*/  BAR.SYNC.DEFER_BLOCKING 0x0 ;  /* 0x0000000000007b1d */ /* 0x000fee0000010000 */
[C---:B------:R-:W-:Y:S08]  /*b9e0*/  HMMA.16816.F32.BF16 R24, R196.reuse, R220, R24 ;  /* 0x000000dcc418723c */ /* 0x040ff00000041818 */
[-C--:B------:R-:W-:Y:S08]  /*b9f0*/  HMMA.16816.F32.BF16 R28, R196, R222.reuse, R28 ;  /* 0x000000dec41c723c */ /* 0x080ff0000004181c */
[C---:B------:R-:W-:Y:S08]  /*ba00*/  HMMA.16816.F32.BF16 R32, R212.reuse, R222, R32 ;  /* 0x000000ded420723c */ /* 0x040ff00000041820 */
[-C--:B--2---:R-:W-:Y:S08]  /*ba10*/  HMMA.16816.F32.BF16 R36, R212, R172.reuse, R36 ;  /* 0x000000acd424723c */ /* 0x084ff00000041824 */
[C---:B------:R-:W-:Y:S08]  /*ba20*/  HMMA.16816.F32.BF16 R40, R196.reuse, R172, R40 ;  /* 0x000000acc428723c */ /* 0x040ff00000041828 */
[-C--:B------:R-:W-:Y:S01]  /*ba30*/  HMMA.16816.F32.BF16 R44, R196, R174.reuse, R44 ;  /* 0x000000aec42c723c */ /* 0x080fe2000004182c */
[----:B------:R-:W2:Y:S06]  /*ba40*/  LDL.64 R198, [R1+0x30] ;  /* 0x0000300001c67983 */ /* 0x000eac0000100a00 */
[----:B------:R-:W2:Y:S01]  /*ba50*/  LDL.LU R252, [R1+0x1c] ;  /* 0x00001c0001fc7983 */ /* 0x000ea20000300800 */
[----:B------:R-:W-:Y:S03]  /*ba60*/  HMMA.16816.F32.BF16 R48, R212, R174, R48 ;  /* 0x000000aed430723c */ /* 0x000fe60000041830 */
[----:B------:R-:W2:Y:S05]  /*ba70*/  LDL.LU R251, [R1+0x14] ;  /* 0x0000140001fb7983 */ /* 0x000eaa0000300800 */
[-C--:B------:R-:W-:Y:S08]  /*ba80*/  HMMA.16816.F32.BF16 R4, R192, R200.reuse, R4 ;  /* 0x000000c8c004723c */ /* 0x080ff00000041804 */
[C---:B------:R-:W-:Y:S08]  /*ba90*/  HMMA.16816.F32.BF16 R8, R204.reuse, R200, R8 ;  /* 0x000000c8cc08723c */ /* 0x040ff00000041808 */
[-C--:B------:R-:W-:Y:S08]  /*baa0*/  HMMA.16816.F32.BF16 R12, R204, R202.reuse, R12 ;  /* 0x000000cacc0c723c */ /* 0x080ff0000004180c */
[C---:B------:R-:W-:Y:S04]  /*bab0*/  HMMA.16816.F32.BF16 R16, R192.reuse, R202, R16 ;  /* 0x000000cac010723c */ /* 0x040fe80000041810 */
[----:B------:R-:W-:Y:S02]  /*bac0*/  FMNMX.FTZ R3, R4, R0, !PT ;  /* 0x0000000004037209 */ /* 0x000fe40007810000 */
[----:B------:R-:W-:Y:S02]  /*bad0*/  FMNMX.FTZ R165, R6, R2, !PT ;  /* 0x0000000206a57209 */ /* 0x000fe40007810000 */
[-C--:B---3--:R-:W-:Y:S04]  /*bae0*/  HMMA.16816.F32.BF16 R20, R192, R208.reuse, R20 ;  /* 0x000000d0c014723c */ /* 0x088fe80000041814 */
[----:B------:R-:W-:Y:S02]  /*baf0*/  FMNMX.FTZ R3, R5, R3, !PT ;  /* 0x0000000305037209 */ /* 0x000fe40007810000 */
[----:B------:R-:W-:Y:S02]  /*bb00*/  FMNMX.FTZ R166, R7, R165, !PT ;  /* 0x000000a507a67209 */ /* 0x000fe40007810000 */
[C---:B------:R-:W-:Y:S04]  /*bb10*/  HMMA.16816.F32.BF16 R24, R204.reuse, R208, R24 ;  /* 0x000000d0cc18723c */ /* 0x040fe80000041818 */
[----:B------:R-:W-:Y:S04]  /*bb20*/  FMNMX.FTZ R165, R8, R164, !PT ;  /* 0x000000a408a57209 */ /* 0x000fe80007810000 */
[-C--:B------:R-:W-:Y:S04]  /*bb30*/  HMMA.16816.F32.BF16 R28, R204, R210.reuse, R28 ;  /* 0x000000d2cc1c723c */ /* 0x080fe8000004181c */
[----:B------:R-:W-:Y:S02]  /*bb40*/  FMNMX.FTZ R165, R9, R165, !PT ;  /* 0x000000a509a57209 */ /* 0x000fe40007810000 */
[----:B------:R-:W-:Y:S02]  /*bb50*/  FMNMX.FTZ R3, R16, R3, !PT ;  /* 0x0000000310037209 */ /* 0x000fe40007810000 */
[C---:B------:R-:W-:Y:S04]  /*bb60*/  HMMA.16816.F32.BF16 R32, R192.reuse, R210, R32 ;  /* 0x000000d2c020723c */ /* 0x040fe80000041820 */
[----:B------:R-:W-:Y:S02]  /*bb70*/  FMNMX.FTZ R169, R17, R3, !PT ;  /* 0x0000000311a97209 */ /* 0x000fe40007810000 */
[----:B------:R-:W-:Y:S02]  /*bb80*/  FMNMX.FTZ R3, R18, R166, !PT ;  /* 0x000000a612037209 */ /* 0x000fe40007810000 */
[-C--:B----4-:R-:W-:Y:S04]  /*bb90*/  HMMA.16816.F32.BF16 R36, R192, R216.reuse, R36 ;  /* 0x000000d8c024723c */ /* 0x090fe80000041824 */
        /* <DEDUP_REMOVED lines=28> */
[----:B------:R-:W-:Y:S03]  /*bd60*/  FMNMX.FTZ R165, R41, R165, !PT ;  /* 0x000000a529a57209 */ /* 0x000fe60007810000 */
[----:B------:R-:W3:Y:S01]  /*bd70*/  SHFL.BFLY PT, R167, R3, 0x2, 0x1f ;  /* 0x0c401f0003a77f89 */ /* 0x000ee200000e0000 */
[----:B------:R-:W-:Y:S04]  /*bd80*/  FMNMX.FTZ R165, R44, R165, !PT ;  /* 0x000000a52ca57209 */ /* 0x000fe80007810000 */
[----:B------:R-:W-:Y:S05]  /*bd90*/  FMNMX.FTZ R165, R45, R165, !PT ;  /* 0x000000a52da57209 */ /* 0x000fea0007810000 */
[----:B------:R-:W4:Y:S01]  /*bda0*/  SHFL.BFLY PT, R168, R165, 0x2, 0x1f ;  /* 0x0c401f00a5a87f89 */ /* 0x000f2200000e0000 */
[----:B-1----:R-:W-:Y:S02]  /*bdb0*/  FMNMX.FTZ R169, R169, R166, !PT ;  /* 0x000000a6a9a97209 */ /* 0x002fe40007810000 */
[----:B------:R-:W-:Y:S05]  /*bdc0*/  FMNMX.FTZ R166, R10, R170, !PT ;  /* 0x000000aa0aa67209 */ /* 0x000fea0007810000 */
[----:B------:R-:W1:Y:S01]  /*bdd0*/  SHFL.BFLY PT, R171, R169, 0x1, 0x1f ;  /* 0x0c201f00a9ab7f89 */ /* 0x000e6200000e0000 */
[----:B------:R-:W-:Y:S04]  /*bde0*/  FMNMX.FTZ R166, R11, R166, !PT ;  /* 0x000000a60ba67209 */ /* 0x000fe80007810000 */
[----:B------:R-:W-:Y:S02]  /*bdf0*/  FMNMX.FTZ R166, R14, R166, !PT ;  /* 0x000000a60ea67209 */ /* 0x000fe40007810000 */
[----:B---3--:R-:W-:Y:S02]  /*be00*/  FMNMX.FTZ R3, R3, R167, !PT ;  /* 0x000000a703037209 */ /* 0x008fe40007810000 */
[----:B------:R-:W-:Y:S03]  /*be10*/  FMNMX.FTZ R166, R15, R166, !PT ;  /* 0x000000a60fa67209 */ /* 0x000fe60007810000 */
[----:B------:R-:W3:Y:S01]  /*be20*/  SHFL.BFLY PT, R167, R3, 0x1, 0x1f ;  /* 0x0c201f0003a77f89 */ /* 0x000ee200000e0000 */
[----:B------:R-:W-:Y:S02]  /*be30*/  FMNMX.FTZ R166, R26, R166, !PT ;  /* 0x000000a61aa67209 */ /* 0x000fe40007810000 */
[----:B----4-:R-:W-:Y:S02]  /*be40*/  FMNMX.FTZ R165, R165, R168, !PT ;  /* 0x000000a8a5a57209 */ /* 0x010fe40007810000 */
[----:B------:R-:W-:Y:S03]  /*be50*/  FMNMX.FTZ R166, R27, R166, !PT ;  /* 0x000000a61ba67209 */ /* 0x000fe60007810000 */
[----:B------:R-:W4:Y:S01]  /*be60*/  SHFL.BFLY PT, R172, R165, 0x1, 0x1f ;  /* 0x0c201f00a5ac7f89 */ /* 0x000f2200000e0000 */
[----:B------:R-:W-:Y:S02]  /*be70*/  FMNMX.FTZ R166, R30, R166, !PT ;  /* 0x000000a61ea67209 */ /* 0x000fe40007810000 */
[----:B-1----:R-:W-:Y:S02]  /*be80*/  FMNMX.FTZ R169, R169, R171, !PT ;  /* 0x000000aba9a97209 */ /* 0x002fe40007810000 */
[----:B------:R-:W-:Y:S03]  /*be90*/  FMNMX.FTZ R166, R31, R166, !PT ;  /* 0x000000a61fa67209 */ /* 0x000fe60007810000 */
[C---:B------:R-:W-:Y:S02]  /*bea0*/  FADD.FTZ R0, -R169.reuse, R0 ;  /* 0x00000000a9007221 */ /* 0x040fe40000010100 */
[----:B------:R-:W-:Y:S02]  /*beb0*/  FMUL.FTZ R200, R169, c[0x0][0x2d0] ;  /* 0x0000b400a9c87a20 */ /* 0x000fe40000410000 */
[----:B------:R-:W-:Y:S02]  /*bec0*/  FMUL.FTZ R0, R0, c[0x0][0x2d0] ;  /* 0x0000b40000007a20 */ /* 0x000fe40000410000 */
[--C-:B------:R-:W-:Y:S01]  /*bed0*/  FFMA.FTZ R4, R4, c[0x0][0x2d0], -R200.reuse ;  /* 0x0000b40004047a23 */ /* 0x100fe200000108c8 */
[----:B---3--:R-:W-:Y:S01]  /*bee0*/  FMNMX.FTZ R168, R3, R167, !PT ;  /* 0x000000a703a87209 */ /* 0x008fe20007810000 */
[--C-:B------:R-:W-:Y:S01]  /*bef0*/  FFMA.FTZ R5, R5, c[0x0][0x2d0], -R200.reuse ;  /* 0x0000b40005057a23 */ /* 0x100fe200000108c8 */
[----:B------:R-:W-:Y:S01]  /*bf00*/  FMNMX.FTZ R3, R42, R166, !PT ;  /* 0x000000a62a037209 */ /* 0x000fe20007810000 */
[----:B------:R1:W-:Y:S01]  /*bf10*/  MUFU.EX2 R222, R4 ;  /* 0x0000000400de7308 */ /* 0x0003e20000000800 */
[----:B------:R-:W-:Y:S02]  /*bf20*/  FFMA.FTZ R16, R16, c[0x0][0x2d0], -R200 ;  /* 0x0000b40010107a23 */ /* 0x000fe400000108c8 */
[C---:B------:R-:W-:Y:S02]  /*bf30*/  FADD.FTZ R2, -R168.reuse, R2 ;  /* 0x00000002a8027221 */ /* 0x040fe40000010100 */
[----:B------:R-:W-:Y:S01]  /*bf40*/  FMUL.FTZ R205, R168, c[0x0][0x2d0] ;  /* 0x0000b400a8cd7a20 */ /* 0x000fe20000410000 */
[----:B----4-:R-:W-:Y:S01]  /*bf50*/  FMNMX.FTZ R167, R165, R172, !PT ;  /* 0x000000aca5a77209 */ /* 0x010fe20007810000 */
[----:B------:R-:W-:Y:S02]  /*bf60*/  FMUL.FTZ R2, R2, c[0x0][0x2d0] ;  /* 0x0000b40002027a20 */ /* 0x000fe40000410000 */
[--C-:B------:R-:W-:Y:S01]  /*bf70*/  FFMA.FTZ R6, R6, c[0x0][0x2d0], -R205.reuse ;  /* 0x0000b40006067a23 */ /* 0x100fe200000108cd */
[----:B------:R3:W4:Y:S01]  /*bf80*/  MUFU.EX2 R166, R0 ;  /* 0x0000000000a67308 */ /* 0x0007220000000800 */
[--C-:B------:R-:W-:Y:S02]  /*bf90*/  FFMA.FTZ R7, R7, c[0x0][0x2d0], -R205.reuse ;  /* 0x0000b40007077a23 */ /* 0x100fe400000108cd */
[----:B------:R-:W-:Y:S02]  /*bfa0*/  FMUL.FTZ R206, R167, c[0x0][0x2d0] ;  /* 0x0000b400a7ce7a20 */ /* 0x000fe40000410000 */
[----:B------:R-:W-:Y:S02]  /*bfb0*/  FFMA.FTZ R17, R17, c[0x0][0x2d0], -R200 ;  /* 0x0000b40011117a23 */ /* 0x000fe400000108c8 */
[--C-:B------:R-:W-:Y:S02]  /*bfc0*/  FFMA.FTZ R8, R8, c[0x0][0x2d0], -R206.reuse ;  /* 0x0000b40008087a23 */ /* 0x100fe400000108ce */
[----:B------:R-:W-:Y:S01]  /*bfd0*/  FFMA.FTZ R9, R9, c[0x0][0x2d0], -R206 ;  /* 0x0000b40009097a23 */ /* 0x000fe200000108ce */
[----:B------:R4:W4:Y:S01]  /*bfe0*/  MUFU.EX2 R165, R2 ;  /* 0x0000000200a57308 */ /* 0x0009220000000800 */
[--C-:B------:R-:W-:Y:S02]  /*bff0*/  FFMA.FTZ R18, R18, c[0x0][0x2d0], -R205.reuse ;  /* 0x0000b40012127a23 */ /* 0x100fe400000108cd */
[--C-:B------:R-:W-:Y:S01]  /*c000*/  FFMA.FTZ R19, R19, c[0x0][0x2d0], -R205.reuse ;  /* 0x0000b40013137a23 */ /* 0x100fe200000108cd */
[----:B-1----:R-:W-:Y:S01]  /*c010*/  @P5 SHF.R.S32.HI R4, RZ, 0x1f, R242 ;  /* 0x0000001fff045819 */ /* 0x002fe200000114f2 */
[--C-:B------:R-:W-:Y:S02]  /*c020*/  FFMA.FTZ R12, R12, c[0x0][0x2d0], -R206.reuse ;  /* 0x0000b4000c0c7a23 */ /* 0x100fe400000108ce */
[----:B------:R-:W-:Y:S02]  /*c030*/  FFMA.FTZ R13, R13, c[0x0][0x2d0], -R206 ;  /* 0x0000b4000d0d7a23 */ /* 0x000fe400000108ce */
[--C-:B------:R-:W-:Y:S01]  /*c040*/  FFMA.FTZ R20, R20, c[0x0][0x2d0], -R200.reuse ;  /* 0x0000b40014147a23 */ /* 0x100fe200000108c8 */
[----:B------:R-:W-:Y:S01]  /*c050*/  MUFU.EX2 R218, R6 ;  /* 0x0000000600da7308 */ /* 0x000fe20000000800 */
[--C-:B------:R-:W-:Y:S02]  /*c060*/  FFMA.FTZ R21, R21, c[0x0][0x2d0], -R200.reuse ;  /* 0x0000b40015157a23 */ /* 0x100fe400000108c8 */
[--C-:B------:R-:W-:Y:S01]  /*c070*/  FFMA.FTZ R22, R22, c[0x0][0x2d0], -R205.reuse ;  /* 0x0000b40016167a23 */ /* 0x100fe200000108cd */
[----:B---3--:R-:W-:Y:S01]  /*c080*/  FMNMX.FTZ R0, R43, R3, !PT ;  /* 0x000000032b007209 */ /* 0x008fe20007810000 */
[----:B------:R-:W-:Y:S02]  /*c090*/  FFMA.FTZ R33, R33, c[0x0][0x2d0], -R200 ;  /* 0x0000b40021217a23 */ /* 0x000fe400000108c8 */
[--C-:B------:R-:W-:Y:S01]  /*c0a0*/  FFMA.FTZ R34, R34, c[0x0][0x2d0], -R205.reuse ;  /* 0x0000b40022227a23 */ /* 0x100fe200000108cd */
[----:B------:R-:W-:Y:S01]  /*c0b0*/  FMNMX.FTZ R0, R46, R0, !PT ;  /* 0x000000002e007209 */ /* 0x000fe20007810000 */
[--C-:B------:R-:W-:Y:S01]  /*c0c0*/  FFMA.FTZ R35, R35, c[0x0][0x2d0], -R205.reuse ;  /* 0x0000b40023237a23 */ /* 0x100fe200000108cd */
[----:B------:R1:W3:Y:S01]  /*c0d0*/  MUFU.EX2 R219, R7 ;  /* 0x0000000700db7308 */ /* 0x0002e20000000800 */
[--C-:B------:R-:W-:Y:S01]  /*c0e0*/  FFMA.FTZ R24, R24, c[0x0][0x2d0], -R206.reuse ;  /* 0x0000b40018187a23 */ /* 0x100fe200000108ce */
[----:B------:R-:W-:Y:S01]  /*c0f0*/  FMNMX.FTZ R0, R47, R0, !PT ;  /* 0x000000002f007209 */ /* 0x000fe20007810000 */
[----:B------:R-:W-:Y:S02]  /*c100*/  FFMA.FTZ R25, R25, c[0x0][0x2d0], -R206 ;  /* 0x0000b40019197a23 */ /* 0x000fe400000108ce */
[----:B----4-:R-:W-:Y:S02]  /*c110*/  FADD.FTZ R2, -R167, R164 ;  /* 0x000000a4a7027221 */ /* 0x010fe40000010100 */
[----:B------:R-:W4:Y:S01]  /*c120*/  SHFL.BFLY PT, R3, R0, 0x2, 0x1f ;  /* 0x0c401f0000037f89 */ /* 0x000f2200000e0000 */
[--C-:B------:R-:W-:Y:S02]  /*c130*/  FFMA.FTZ R36, R36, c[0x0][0x2d0], -R200.reuse ;  /* 0x0000b40024247a23 */ /* 0x100fe400000108c8 */
[----:B------:R-:W-:Y:S01]  /*c140*/  FMUL.FTZ R2, R2, c[0x0][0x2d0] ;  /* 0x0000b40002027a20 */ /* 0x000fe20000410000 */
[----:B------:R-:W4:Y:S01]  /*c150*/  MUFU.EX2 R223, R5 ;  /* 0x0000000500df7308 */ /* 0x000f220000000800 */
[----:B------:R-:W-:Y:S02]  /*c160*/  FFMA.FTZ R37, R37, c[0x0][0x2d0], -R200 ;  /* 0x0000b40025257a23 */ /* 0x000fe400000108c8 */
[--C-:B------:R-:W-:Y:S02]  /*c170*/  FFMA.FTZ R38, R38, c[0x0][0x2d0], -R205.reuse ;  /* 0x0000b40026267a23 */ /* 0x100fe400000108cd */
[----:B------:R-:W-:Y:S02]  /*c180*/  FFMA.FTZ R39, R39, c[0x0][0x2d0], -R205 ;  /* 0x0000b40027277a23 */ /* 0x000fe400000108cd */
[C---:B------:R-:W-:Y:S02]  /*c190*/  FMUL.FTZ R148, R166.reuse, R148 ;  /* 0x00000094a6947220 */ /* 0x040fe40000410000 */
[----:B------:R-:W-:Y:S01]  /*c1a0*/  FMUL.FTZ R149, R166, R149 ;  /* 0x00000095a6957220 */ /* 0x000fe20000410000 */
[----:B------:R2:W2:Y:S01]  /*c1b0*/  MUFU.EX2 R164, R2 ;  /* 0x0000000200a47308 */ /* 0x0004a20000000800 */
[----:B------:R-:W-:Y:S02]  /*c1c0*/  FMUL.FTZ R150, R165, R150 ;  /* 0x00000096a5967220 */ /* 0x000fe40000410000 */
[----:B-1----:R-:W-:Y:S01]  /*c1d0*/  @P5 IMAD.WIDE.U32 R6, R242, c[0x0][0x1e0], RZ ;  /* 0x00007800f2065a25 */ /* 0x002fe200078e00ff */
[----:B---3--:R-:W-:Y:S03]  /*c1e0*/  F2FP.BF16.PACK_AB R173, R219, R218 ;  /* 0x000000dadbad723e */ /* 0x008fe600000010ff */
[----:B------:R-:W-:Y:S02]  /*c1f0*/  FMUL.FTZ R151, R165, R151 ;  /* 0x00000097a5977220 */ /* 0x000fe40000410000 */
[----:B------:R-:W-:Y:S01]  /*c200*/  FMUL.FTZ R160, R166, R160 ;  /* 0x000000a0a6a07220 */ /* 0x000fe20000410000 */
[----:B----4-:R-:W-:Y:S01]  /*c210*/  FMNMX.FTZ R0, R0, R3, !PT ;  /* 0x0000000300007209 */ /* 0x010fe20007810000 */
[----:B------:R-:W-:Y:S01]  /*c220*/  MUFU.EX2 R217, R8 ;  /* 0x0000000800d97308 */ /* 0x000fe20000000800 */
[C---:B------:R-:W-:Y:S01]  /*c230*/  FMUL.FTZ R161, R166.reuse, R161 ;  /* 0x000000a1a6a17220 */ /* 0x040fe20000410000 */
[----:B------:R-:W-:Y:S01]  /*c240*/  F2FP.BF16.PACK_AB R172, R223, R222 ;  /* 0x000000dedfac723e */ /* 0x000fe200000010ff */
[C---:B------:R-:W-:Y:S02]  /*c250*/  FMUL.FTZ R162, R165.reuse, R162 ;  /* 0x000000a2a5a27220 */ /* 0x040fe40000410000 */
[C---:B------:R-:W-:Y:S02]  /*c260*/  FMUL.FTZ R163, R165.reuse, R163 ;  /* 0x000000a3a5a37220 */ /* 0x040fe40000410000 */
[C---:B------:R-:W-:Y:S03]  /*c270*/  FMUL.FTZ R52, R166.reuse, R52 ;  /* 0x00000034a6347220 */ /* 0x040fe60000410000 */
[----:B------:R-:W-:Y:S01]  /*c280*/  MUFU.EX2 R216, R9 ;  /* 0x0000000900d87308 */ /* 0x000fe20000000800 */
[----:B------:R-:W-:Y:S01]  /*c290*/  FMUL.FTZ R53, R166, R53 ;  /* 0x00000035a6357220 */ /* 0x000fe20000410000 */
[----:B--2---:R-:W1:Y:S01]  /*c2a0*/  SHFL.BFLY PT, R2, R0, 0x1, 0x1f ;  /* 0x0c201f0000027f89 */ /* 0x004e6200000e0000 */
[C---:B------:R-:W-:Y:S02]  /*c2b0*/  FMUL.FTZ R136, R164.reuse, R136 ;  /* 0x00000088a4887220 */ /* 0x040fe40000410000 */
[C---:B------:R-:W-:Y:S02]  /*c2c0*/  FMUL.FTZ R137, R164.reuse, R137 ;  /* 0x00000089a4897220 */ /* 0x040fe40000410000 */
[C---:B------:R-:W-:Y:S03]  /*c2d0*/  FMUL.FTZ R140, R164.reuse, R140 ;  /* 0x0000008ca48c7220 */ /* 0x040fe60000410000 */
[----:B------:R2:W-:Y:S01]  /*c2e0*/  MUFU.EX2 R246, R16 ;  /* 0x0000001000f67308 */ /* 0x0005e20000000800 */
[C---:B------:R-:W-:Y:S01]  /*c2f0*/  FMUL.FTZ R141, R164.reuse, R141 ;  /* 0x0000008da48d7220 */ /* 0x040fe20000410000 */
[----:B------:R-:W-:Y:S01]  /*c300*/  @P5 MOV R5, R199 ;  /* 0x000000c700055202 */ /* 0x000fe20000000f00 */
[C---:B------:R-:W-:Y:S02]  /*c310*/  FMUL.FTZ R152, R164.reuse, R152 ;  /* 0x00000098a4987220 */ /* 0x040fe40000410000 */
[C---:B------:R-:W-:Y:S02]  /*c320*/  FMUL.FTZ R153, R164.reuse, R153 ;  /* 0x00000099a4997220 */ /* 0x040fe40000410000 */
[C---:B------:R-:W-:Y:S03]  /*c330*/  FMUL.FTZ R156, R164.reuse, R156 ;  /* 0x0000009ca49c7220 */ /* 0x040fe60000410000 */
[----:B------:R3:W3:Y:S01]  /*c340*/  MUFU.EX2 R245, R17 ;  /* 0x0000001100f57308 */ /* 0x0006e20000000800 */
[----:B------:R-:W-:Y:S02]  /*c350*/  FMUL.FTZ R157, R164, R157 ;  /* 0x0000009da49d7220 */ /* 0x000fe40000410000 */
[C---:B------:R-:W-:Y:S02]  /*c360*/  FMUL.FTZ R54, R165.reuse, R54 ;  /* 0x00000036a5367220 */ /* 0x040fe40000410000 */
[----:B------:R-:W-:Y:S01]  /*c370*/  FMUL.FTZ R55, R165, R55 ;  /* 0x00000037a5377220 */ /* 0x000fe20000410000 */
[----:B-1----:R-:W-:Y:S01]  /*c380*/  FMNMX.FTZ R3, R0, R2, !PT ;  /* 0x0000000200037209 */ /* 0x002fe20007810000 */
[----:B------:R-:W-:Y:S01]  /*c390*/  @P5 IMAD R2, R4, c[0x0][0x1e0], RZ ;  /* 0x0000780004025a24 */ /* 0x000fe200078e02ff */
[----:B------:R-:W-:Y:S02]  /*c3a0*/  @P5 MOV R4, R250 ;  /* 0x000000fa00045202 */ /* 0x000fe40000000f00 */
[----:B------:R1:W-:Y:S01]  /*c3b0*/  MUFU.EX2 R221, R18 ;  /* 0x0000001200dd7308 */ /* 0x0003e20000000800 */
[----:B------:R-:W4:Y:S01]  /*c3c0*/  LDL.LU R250, [R1+0x18] ;  /* 0x0000180001fa7983 */ /* 0x000f220000300800 */
[----:B------:R-:W-:Y:S02]  /*c3d0*/  @P5 IMAD R2, R242, c[0x0][0x1e4], R2 ;  /* 0x00007900f2025a24 */ /* 0x000fe400078e0202 */
[----:B------:R-:W-:Y:S01]  /*c3e0*/  @P5 IMAD.WIDE.U32 R4, R6, 0x30, R4 ;  /* 0x0000003006045825 */ /* 0x000fe200078e0004 */
[----:B--2---:R-:W-:Y:S01]  /*c3f0*/  @P5 SHF.L.U64.HI R16, R247, 0x5, R248 ;  /* 0x00000005f7105819 */ /* 0x004fe200000102f8 */
[----:B------:R-:W2:Y:S01]  /*c400*/  LDL.LU R249, [R1+0x20] ;  /* 0x0000200001f97983 */ /* 0x000ea20000300800 */
[----:B------:R-:W-:Y:S01]  /*c410*/  @P5 IADD3 R2, R7, R2, RZ ;  /* 0x0000000207025210 */ /* 0x000fe20007ffe0ff */
[----:B------:R-:W-:Y:S01]  /*c420*/  FADD.FTZ R0, -R3, R170 ;  /* 0x000000aa03007221 */ /* 0x000fe20000010100 */
[----:B------:R-:W-:Y:S01]  /*c430*/  @P5 SHF.L.U32 R6, R4, 0x1, RZ ;  /* 0x0000000104065819 */ /* 0x000fe200000006ff */
[----:B------:R1:W1:Y:S01]  /*c440*/  MUFU.EX2 R220, R19 ;  /* 0x0000001300dc7308 */ /* 0x0002620000000800 */
[----:B------:R-:W-:Y:S02]  /*c450*/  FMUL.FTZ R56, R164, R56 ;  /* 0x00000038a4387220 */ /* 0x000fe40000410000 */
[----:B------:R-:W-:Y:S01]  /*c460*/  @P5 IMAD R2, R2, 0x30, RZ ;  /* 0x0000003002025824 */ /* 0x000fe200078e02ff */
[----:B------:R-:W-:Y:S01]  /*c470*/  @P5 IADD3 R8, P2, R6, 0x80, RZ ;  /* 0x0000008006085810 */ /* 0x000fe20007f5e0ff */
[----:B------:R-:W-:Y:S01]  /*c480*/  FMUL.FTZ R0, R0, c[0x0][0x2d0] ;  /* 0x0000b40000007a20 */ /* 0x000fe20000410000 */
[----:B------:R-:W-:Y:S01]  /*c490*/  @P5 IADD3 R6, P0, R6, c[0x0][0x1c8], RZ ;  /* 0x0000720006065a10 */ /* 0x000fe20007f1e0ff */
[----:B---3--:R-:W-:Y:S01]  /*c4a0*/  FMUL.FTZ R17, R166, R189 ;  /* 0x000000bda6117220 */ /* 0x008fe20000410000 */
[----:B------:R-:W-:Y:S01]  /*c4b0*/  @P5 IADD3 R2, R5, R2, RZ ;  /* 0x0000000205025210 */ /* 0x000fe20007ffe0ff */
[----:B------:R-:W-:Y:S01]  /*c4c0*/  FMUL.FTZ R57, R164, R57 ;  /* 0x00000039a4397220 */ /* 0x000fe20000410000 */
[----:B------:R-:W-:Y:S01]  /*c4d0*/  @P5 IADD3 R8, P1, R8, c[0x0][0x1c8], RZ ;  /* 0x0000720008085a10 */ /* 0x000fe20007f3e0ff */
[----:B------:R-:W3:Y:S01]  /*c4e0*/  MUFU.EX2 R0, R0 ;  /* 0x0000000000007308 */ /* 0x000ee20000000800 */
[----:B------:R-:W-:Y:S01]  /*c4f0*/  @P5 SHF.L.U64.HI R5, R4, 0x1, R2 ;  /* 0x0000000104055819 */ /* 0x000fe20000010202 */
[C---:B------:R-:W-:Y:S01]  /*c500*/  FMUL.FTZ R60, R164.reuse, R60 ;  /* 0x0000003ca43c7220 */ /* 0x040fe20000410000 */
[----:B------:R-:W-:Y:S01]  /*c510*/  @P5 SHF.L.U32 R2, R247, 0x5, RZ ;  /* 0x00000005f7025819 */ /* 0x000fe200000006ff */
[----:B-1----:R-:W-:Y:S01]  /*c520*/  FMUL.FTZ R18, R165, R190 ;  /* 0x000000bea5127220 */ /* 0x002fe20000410000 */
[----:B------:R-:W-:Y:S01]  /*c530*/  @P5 IADD3.X R7, R5, c[0x0][0x1cc], RZ, P0, !PT ;  /* 0x0000730005075a10 */ /* 0x000fe200007fe4ff */
[----:B------:R-:W-:Y:S01]  /*c540*/  FMUL.FTZ R61, R164, R61 ;  /* 0x0000003da43d7220 */ /* 0x000fe20000410000 */
[----:B------:R-:W-:Y:S01]  /*c550*/  @P5 IADD3.X R9, RZ, c[0x0][0x1cc], R5, P1, P2 ;  /* 0x00007300ff095a10 */ /* 0x000fe20000fe4405 */
[----:B------:R-:W-:Y:S01]  /*c560*/  FMUL.FTZ R64, R166, R64 ;  /* 0x00000040a6407220 */ /* 0x000fe20000410000 */
[----:B------:R-:W-:Y:S01]  /*c570*/  @P5 IADD3 R4, P0, R6, R2, RZ ;  /* 0x0000000206045210 */ /* 0x000fe20007f1e0ff */
[----:B------:R1:W-:Y:S01]  /*c580*/  @P5 LDGSTS.E.BYPASS.LTC128B.128 [R243+0x5080], [R6.64], !P4 ;  /* 0x0508000006f35fae */ /* 0x0003e2000e101d4e */
[----:B------:R1:W-:Y:S01]  /*c590*/  MUFU.EX2 R215, R12 ;  /* 0x0000000c00d77308 */ /* 0x0003e20000000800 */
[----:B------:R-:W-:Y:S01]  /*c5a0*/  F2FP.BF16.PACK_AB R174, R245, R246 ;  /* 0x000000f6f5ae723e */ /* 0x000fe200000010ff */
[----:B------:R-:W-:Y:S01]  /*c5b0*/  FMUL.FTZ R19, R165, R191 ;  /* 0x000000bfa5137220 */ /* 0x000fe20000410000 */
[----:B------:R-:W-:Y:S01]  /*c5c0*/  @P5 IADD3.X R5, R7, R16, RZ, P0, !PT ;  /* 0x0000001007055210 */ /* 0x000fe200007fe4ff */
[----:B------:R-:W-:Y:S01]  /*c5d0*/  FMUL.FTZ R65, R166, R65 ;  /* 0x00000041a6417220 */ /* 0x000fe20000410000 */
[----:B------:R-:W-:Y:S01]  /*c5e0*/  F2FP.BF16.PACK_AB R175, R220, R221 ;  /* 0x000000dddcaf723e */ /* 0x000fe200000010ff */
[C---:B------:R-:W-:Y:S01]  /*c5f0*/  FMUL.FTZ R66, R165.reuse, R66 ;  /* 0x00000042a5427220 */ /* 0x040fe20000410000 */
[----:B------:R1:W-:Y:S01]  /*c600*/  @P5 LDGSTS.E.BYPASS.LTC128B.128 [R243+0x6880], [R8.64], !P3 ;  /* 0x0688000008f35fae */ /* 0x0003e2000d901d4e */
[----:B------:R-:W-:Y:S01]  /*c610*/  FMUL.FTZ R67, R165, R67 ;  /* 0x00000043a5437220 */ /* 0x000fe20000410000 */
[----:B------:R-:W-:Y:S01]  /*c620*/  ISETP.GT.AND P0, PT, R244, UR4, PT ;  /* 0x00000004f4007c0c */ /* 0x000fe2000bf04270 */
[----:B------:R1:W1:Y:S01]  /*c630*/  MUFU.EX2 R214, R13 ;  /* 0x0000000d00d67308 */ /* 0x0002620000000800 */
[----:B------:R-:W-:Y:S01]  /*c640*/  FMUL.FTZ R68, R166, R68 ;  /* 0x00000044a6447220 */ /* 0x000fe20000410000 */
[----:B------:R-:W-:Y:S01]  /*c650*/  MOV R244, R242 ;  /* 0x000000f200f47202 */ /* 0x000fe20000000f00 */
[C---:B---3--:R-:W-:Y:S02]  /*c660*/  FMUL.FTZ R138, R0.reuse, R138 ;  /* 0x0000008a008a7220 */ /* 0x048fe40000410000 */
[----:B------:R3:W-:Y:S01]  /*c670*/  @P5 LDGSTS.E.BYPASS.LTC128B.128 [R243+0x5880], [R4.64], !P4 ;  /* 0x0588000004f35fae */ /* 0x0007e2000e101d4e */
[C---:B------:R-:W-:Y:S02]  /*c680*/  FMUL.FTZ R139, R0.reuse, R139 ;  /* 0x0000008b008b7220 */ /* 0x040fe40000410000 */
[C---:B------:R-:W-:Y:S02]  /*c690*/  FMUL.FTZ R142, R0.reuse, R142 ;  /* 0x0000008e008e7220 */ /* 0x040fe40000410000 */
[----:B------:R-:W-:Y:S01]  /*c6a0*/  MUFU.EX2 R213, R20 ;  /* 0x0000001400d57308 */ /* 0x000fe20000000800 */
[----:B------:R-:W-:Y:S02]  /*c6b0*/  FMUL.FTZ R143, R0, R143 ;  /* 0x0000008f008f7220 */ /* 0x000fe40000410000 */
[----:B------:R3:W-:Y:S01]  /*c6c0*/  @P5 LDGSTS.E.BYPASS.LTC128B.128 [R243+0x7080], [R4.64+0x80], !P3 ;  /* 0x0708008004f35fae */ /* 0x0007e2000d901d4e */
[----:B-1----:R-:W-:Y:S01]  /*c6d0*/  FMUL.FTZ R12, R164, R184 ;  /* 0x000000b8a40c7220 */ /* 0x002fe20000410000 */
[----:B------:R-:W-:Y:S01]  /*c6e0*/  @P5 IADD3 R6, P1, R4, R2, RZ ;  /* 0x0000000204065210 */ /* 0x000fe20007f3e0ff */
[----:B------:R-:W-:Y:S02]  /*c6f0*/  FMUL.FTZ R2, R3, c[0x0][0x2d0] ;  /* 0x0000b40003027a20 */ /* 0x000fe40000410000 */
[----:B------:R-:W-:Y:S01]  /*c700*/  FMUL.FTZ R154, R0, R154 ;  /* 0x0000009a009a7220 */ /* 0x000fe20000410000 */
[----:B------:R-:W-:Y:S01]  /*c710*/  @P5 IADD3.X R7, R5, R16, RZ, P1, !PT ;  /* 0x0000001005075210 */ /* 0x000fe20000ffe4ff */
[--C-:B------:R-:W-:Y:S01]  /*c720*/  FFMA.FTZ R10, R10, c[0x0][0x2d0], -R2.reuse ;  /* 0x0000b4000a0a7a23 */ /* 0x100fe20000010802 */
[----:B------:R-:W-:Y:S01]  /*c730*/  MUFU.EX2 R212, R21 ;  /* 0x0000001500d47308 */ /* 0x000fe20000000800 */
[--C-:B------:R-:W-:Y:S02]  /*c740*/  FFMA.FTZ R11, R11, c[0x0][0x2d0], -R2.reuse ;  /* 0x0000b4000b0b7a23 */ /* 0x100fe40000010802 */
[----:B------:R1:W-:Y:S01]  /*c750*/  @P5 LDGSTS.E.BYPASS.LTC128B.128 [R243+0x6080], [R6.64], !P4 ;  /* 0x0608000006f35fae */ /* 0x0003e2000e101d4e */
[--C-:B------:R-:W-:Y:S02]  /*c760*/  FFMA.FTZ R14, R14, c[0x0][0x2d0], -R2.reuse ;  /* 0x0000b4000e0e7a23 */ /* 0x100fe40000010802 */
[--C-:B------:R-:W-:Y:S02]  /*c770*/  FFMA.FTZ R15, R15, c[0x0][0x2d0], -R2.reuse ;  /* 0x0000b4000f0f7a23 */ /* 0x100fe40000010802 */
[C---:B------:R-:W-:Y:S02]  /*c780*/  FMUL.FTZ R8, R164.reuse, R180 ;  /* 0x000000b4a4087220 */ /* 0x040fe40000410000 */
[----:B------:R1:W-:Y:S01]  /*c790*/  MUFU.EX2 R202, R10 ;  /* 0x0000000a00ca7308 */ /* 0x0003e20000000800 */
[----:B------:R1:W-:Y:S01]  /*c7a0*/  @P5 LDGSTS.E.BYPASS.LTC128B.128 [R243+0x7880], [R6.64+0x80], !P3 ;  /* 0x0788008006f35fae */ /* 0x0003e2000d901d4e */
[C---:B------:R-:W-:Y:S02]  /*c7b0*/  FMUL.FTZ R9, R164.reuse, R181 ;  /* 0x000000b5a4097220 */ /* 0x040fe40000410000 */
[----:B------:R-:W-:Y:S02]  /*c7c0*/  FMUL.FTZ R13, R164, R185 ;  /* 0x000000b9a40d7220 */ /* 0x000fe40000410000 */
[C---:B------:R-:W-:Y:S02]  /*c7d0*/  FMUL.FTZ R16, R166.reuse, R188 ;  /* 0x000000bca6107220 */ /* 0x040fe40000410000 */
[C---:B---3--:R-:W-:Y:S01]  /*c7e0*/  FMUL.FTZ R4, R166.reuse, R176 ;  /* 0x000000b0a6047220 */ /* 0x048fe20000410000 */
[----:B------:R-:W3:Y:S01]  /*c7f0*/  LDSM.16.MT88.4 R192, [R225+0x2080] ;  /* 0x00208000e1c0783b */ /* 0x000ee20000004200 */
[----:B------:R1:W1:Y:S01]  /*c800*/  MUFU.EX2 R201, R11 ;  /* 0x0000000b00c97308 */ /* 0x0002620000000800 */
[----:B------:R-:W-:Y:S01]  /*c810*/  FMUL.FTZ R5, R166, R177 ;  /* 0x000000b1a6057220 */ /* 0x000fe20000410000 */
[----:B------:R-:W-:Y:S01]  /*c820*/  F2FP.BF16.PACK_AB R176, R216, R217 ;  /* 0x000000d9d8b0723e */ /* 0x000fe200000010ff */
[--C-:B------:R-:W-:Y:S02]  /*c830*/  FFMA.FTZ R26, R26, c[0x0][0x2d0], -R2.reuse ;  /* 0x0000b4001a1a7a23 */ /* 0x100fe40000010802 */
[----:B------:R-:W-:Y:S02]  /*c840*/  FFMA.FTZ R27, R27, c[0x0][0x2d0], -R2 ;  /* 0x0000b4001b1b7a23 */ /* 0x000fe40000010802 */
[----:B------:R-:W3:Y:S01]  /*c850*/  LDSM.16.MT88.4 R196, [R226+0x2080] ;  /* 0x00208000e2c4783b */ /* 0x000ee20000004200 */
[C---:B------:R-:W-:Y:S02]  /*c860*/  FMUL.FTZ R155, R0.reuse, R155 ;  /* 0x0000009b009b7220 */ /* 0x040fe40000410000 */
[----:B------:R3:W-:Y:S01]  /*c870*/  MUFU.EX2 R203, R14 ;  /* 0x0000000e00cb7308 */ /* 0x0007e20000000800 */
[C---:B------:R-:W-:Y:S02]  /*c880*/  FMUL.FTZ R158, R0.reuse, R158 ;  /* 0x0000009e009e7220 */ /* 0x040fe40000410000 */
[C---:B------:R-:W-:Y:S02]  /*c890*/  FMUL.FTZ R159, R0.reuse, R159 ;  /* 0x0000009f009f7220 */ /* 0x040fe40000410000 */
[C---:B-1----:R-:W-:Y:S01]  /*c8a0*/  FMUL.FTZ R10, R0.reuse, R182 ;  /* 0x000000b6000a7220 */ /* 0x042fe20000410000 */
[----:B------:R-:W-:Y:S01]  /*c8b0*/  LDSM.16.MT88.4 R188, [R225+0x3080] ;  /* 0x00308000e1bc783b */ /* 0x000fe20000004200 */
[----:B------:R-:W-:Y:S02]  /*c8c0*/  FMUL.FTZ R58, R0, R58 ;  /* 0x0000003a003a7220 */ /* 0x000fe40000410000 */
[C---:B------:R-:W-:Y:S01]  /*c8d0*/  FMUL.FTZ R6, R165.reuse, R178 ;  /* 0x000000b2a5067220 */ /* 0x040fe20000410000 */
[----:B------:R-:W1:Y:S01]  /*c8e0*/  MUFU.EX2 R204, R15 ;  /* 0x0000000f00cc7308 */ /* 0x000e620000000800 */
[----:B------:R-:W-:Y:S01]  /*c8f0*/  FMUL.FTZ R7, R165, R179 ;  /* 0x000000b3a5077220 */ /* 0x000fe20000410000 */
[----:B------:R-:W-:Y:S01]  /*c900*/  F2FP.BF16.PACK_AB R178, R214, R215 ;  /* 0x000000d7d6b2723e */ /* 0x000fe200000010ff */
[C---:B------:R-:W-:Y:S01]  /*c910*/  FMUL.FTZ R59, R0.reuse, R59 ;  /* 0x0000003b003b7220 */ /* 0x040fe20000410000 */
[----:B------:R-:W0:Y:S01]  /*c920*/  LDGDEPBAR ;  /* 0x00000000000079af */ /* 0x000e220000000000 */
[C---:B------:R-:W-:Y:S01]  /*c930*/  FMUL.FTZ R11, R0.reuse, R183 ;  /* 0x000000b7000b7220 */ /* 0x040fe20000410000 */
[----:B------:R-:W-:Y:S01]  /*c940*/  F2FP.BF16.PACK_AB R177, R201, R202 ;  /* 0x000000cac9b1723e */ /* 0x000fe200000010ff */
[C---:B------:R-:W-:Y:S02]  /*c950*/  FMUL.FTZ R62, R0.reuse, R62 ;  /* 0x0000003e003e7220 */ /* 0x040fe40000410000 */
[----:B------:R-:W-:Y:S01]  /*c960*/  FMUL.FTZ R63, R0, R63 ;  /* 0x0000003f003f7220 */ /* 0x000fe20000410000 */
[----:B------:R-:W-:Y:S01]  /*c970*/  MUFU.EX2 R209, R22 ;  /* 0x0000001600d17308 */ /* 0x000fe20000000800 */
[----:B------:R-:W-:Y:S01]  /*c980*/  FMUL.FTZ R69, R166, R69 ;  /* 0x00000045a6457220 */ /* 0x000fe20000410000 */
[----:B------:R-:W3:Y:S01]  /*c990*/  LDSM.16.MT88.4 R180, [R228+0x2080] ;  /* 0x00208000e4b4783b */ /* 0x000ee20000004200 */
[C---:B------:R-:W-:Y:S02]  /*c9a0*/  FMUL.FTZ R70, R165.reuse, R70 ;  /* 0x00000046a5467220 */ /* 0x040fe40000410000 */
[----:B---3--:R-:W-:Y:S02]  /*c9b0*/  FMUL.FTZ R14, R0, R186 ;  /* 0x000000ba000e7220 */ /* 0x008fe40000410000 */
[C---:B------:R-:W-:Y:S01]  /*c9c0*/  FMUL.FTZ R71, R165.reuse, R71 ;  /* 0x00000047a5477220 */ /* 0x040fe20000410000 */
[-C--:B------:R-:W-:Y:S02]  /*c9d0*/  HMMA.16816.F32.BF16 R4, R172, R192.reuse, R4 ;  /* 0x000000c0ac04723c */ /* 0x080fe40000041804 */
[----:B------:R-:W-:Y:S03]  /*c9e0*/  MUFU.EX2 R210, R33 ;  /* 0x0000002100d27308 */ /* 0x000fe60000000800 */
[----:B-1----:R-:W-:Y:S01]  /*c9f0*/  F2FP.BF16.PACK_AB R179, R204, R203 ;  /* 0x000000cbccb3723e */ /* 0x002fe200000010ff */
[----:B------:R-:W-:Y:S02]  /*ca00*/  FMUL.FTZ R15, R0, R187 ;  /* 0x000000bb000f7220 */ /* 0x000fe40000410000 */
[----:B------:R-:W1:Y:S01]  /*ca10*/  LDSM.16.MT88.4 R184, [R227+0x2080] ;  /* 0x00208000e3b8783b */ /* 0x000e620000004200 */
[----:B------:R-:W-:Y:S03]  /*ca20*/  FFMA.FTZ R32, R32, c[0x0][0x2d0], -R200 ;  /* 0x0000b40020207a23 */ /* 0x000fe600000108c8 */
        /* <DEDUP_REMOVED lines=8> */
[C---:B------:R-:W-:Y:S03]  /*cab0*/  HMMA.16816.F32.BF16 R16, R172.reuse, R194, R16 ;  /* 0x000000c2ac10723c */ /* 0x040fe60000041810 */
[----:B------:R-:W-:Y:S01]  /*cac0*/  MUFU.EX2 R192, R27 ;  /* 0x0000001b00c07308 */ /* 0x000fe20000000800 */
[C---:B------:R-:W-:Y:S02]  /*cad0*/  FMUL.FTZ R132, R166.reuse, R132 ;  /* 0x00000084a6847220 */ /* 0x040fe40000410000 */
[----:B------:R-:W-:Y:S02]  /*cae0*/  FMUL.FTZ R133, R166, R133 ;  /* 0x00000085a6857220 */ /* 0x000fe40000410000 */
[C---:B------:R-:W-:Y:S04]  /*caf0*/  FMUL.FTZ R134, R165.reuse, R134 ;  /* 0x00000086a5867220 */ /* 0x040fe80000410000 */
[C---:B------:R-:W-:Y:S01]  /*cb00*/  FMUL.FTZ R135, R165.reuse, R135 ;  /* 0x00000087a5877220 */ /* 0x040fe20000410000 */
[----:B------:R-:W-:Y:S01]  /*cb10*/  MUFU.EX2 R194, R36 ;  /* 0x0000002400c27308 */ /* 0x000fe20000000800 */
[C---:B------:R-:W-:Y:S02]  /*cb20*/  FMUL.FTZ R76, R164.reuse, R76 ;  /* 0x0000004ca44c7220 */ /* 0x040fe40000410000 */
[----:B------:R-:W-:Y:S02]  /*cb30*/  FMUL.FTZ R77, R164, R77 ;  /* 0x0000004da44d7220 */ /* 0x000fe40000410000 */
[C---:B------:R-:W-:Y:S01]  /*cb40*/  FMUL.FTZ R78, R0.reuse, R78 ;  /* 0x0000004e004e7220 */ /* 0x040fe20000410000 */
[-C--:B------:R-:W-:Y:S03]  /*cb50*/  HMMA.16816.F32.BF16 R132, R172, R196.reuse, R132 ;  /* 0x000000c4ac84723c */ /* 0x080fe60000041884 */
[----:B------:R-:W-:Y:S01]  /*cb60*/  FMUL.FTZ R79, R0, R79 ;  /* 0x0000004f004f7220 */ /* 0x000fe20000410000 */
[----:B------:R3:W-:Y:S01]  /*cb70*/  MUFU.EX2 R211, R32 ;  /* 0x0000002000d37308 */ /* 0x0007e20000000800 */
[C---:B------:R-:W-:Y:S02]  /*cb80*/  FMUL.FTZ R80, R166.reuse, R80 ;  /* 0x00000050a6507220 */ /* 0x040fe40000410000 */
[C---:B------:R-:W-:Y:S01]  /*cb90*/  FMUL.FTZ R81, R166.reuse, R81 ;  /* 0x00000051a6517220 */ /* 0x040fe20000410000 */
[C---:B------:R-:W-:Y:S04]  /*cba0*/  HMMA.16816.F32.BF16 R136, R176.reuse, R196, R136 ;  /* 0x000000c4b088723c */ /* 0x040fe80000041888 */
[C---:B------:R-:W-:Y:S02]  /*cbb0*/  FMUL.FTZ R82, R165.reuse, R82 ;  /* 0x00000052a5527220 */ /* 0x040fe40000410000 */
[----:B------:R-:W-:Y:S01]  /*cbc0*/  MUFU.EX2 R197, R25 ;  /* 0x0000001900c57308 */ /* 0x000fe20000000800 */
[C---:B------:R-:W-:Y:S01]  /*cbd0*/  FMUL.FTZ R83, R165.reuse, R83 ;  /* 0x00000053a5537220 */ /* 0x040fe20000410000 */
[-C--:B------:R-:W-:Y:S04]  /*cbe0*/  HMMA.16816.F32.BF16 R140, R176, R198.reuse, R140 ;  /* 0x000000c6b08c723c */ /* 0x080fe8000004188c */
[C---:B------:R-:W-:Y:S02]  /*cbf0*/  FMUL.FTZ R144, R166.reuse, R144 ;  /* 0x00000090a6907220 */ /* 0x040fe40000410000 */
[----:B------:R-:W-:Y:S02]  /*cc00*/  FMUL.FTZ R145, R166, R145 ;  /* 0x00000091a6917220 */ /* 0x000fe40000410000 */
[C---:B------:R-:W-:Y:S04]  /*cc10*/  FMUL.FTZ R146, R165.reuse, R146 ;  /* 0x00000092a5927220 */ /* 0x040fe80000410000 */
[----:B------:R-:W-:Y:S02]  /*cc20*/  FMUL.FTZ R147, R165, R147 ;  /* 0x00000093a5937220 */ /* 0x000fe40000410000 */
[--C-:B---3--:R-:W-:Y:S02]  /*cc30*/  FFMA.FTZ R32, R23, c[0x0][0x2d0], -R205.reuse ;  /* 0x0000b40017207a23 */ /* 0x108fe400000108cd */
[----:B------:R-:W-:Y:S01]  /*cc40*/  LDSM.16.MT88.4 R20, [R228+0x3880] ;  /* 0x00388000e414783b */ /* 0x000fe20000004200 */
[C---:B------:R-:W-:Y:S01]  /*cc50*/  FMUL.FTZ R88, R164.reuse, R88 ;  /* 0x00000058a4587220 */ /* 0x040fe20000410000 */
[----:B------:R-:W-:Y:S01]  /*cc60*/  MUFU.EX2 R208, R32 ;  /* 0x0000002000d07308 */ /* 0x000fe20000000800 */
[C---:B------:R-:W-:Y:S04]  /*cc70*/  HMMA.16816.F32.BF16 R144, R172.reuse, R198, R144 ;  /* 0x000000c6ac90723c */ /* 0x040fe80000041890 */
[----:B------:R-:W-:Y:S02]  /*cc80*/  FMUL.FTZ R89, R164, R89 ;  /* 0x00000059a4597220 */ /* 0x000fe40000410000 */
[C---:B------:R-:W-:Y:S02]  /*cc90*/  FMUL.FTZ R90, R0.reuse, R90 ;  /* 0x0000005a005a7220 */ /* 0x040fe40000410000 */
[-C--:B------:R-:W-:Y:S01]  /*cca0*/  HMMA.16816.F32.BF16 R148, R172, R180.reuse, R148 ;  /* 0x000000b4ac94723c */ /* 0x080fe20000041894 */
[----:B------:R3:W-:Y:S03]  /*ccb0*/  MUFU.EX2 R199, R35 ;  /* 0x0000002300c77308 */ /* 0x0007e60000000800 */
[----:B------:R-:W-:Y:S02]  /*ccc0*/  FMUL.FTZ R91, R0, R91 ;  /* 0x0000005b005b7220 */ /* 0x000fe40000410000 */
[C---:B------:R-:W-:Y:S02]  /*ccd0*/  FMUL.FTZ R92, R164.reuse, R92 ;  /* 0x0000005ca45c7220 */ /* 0x040fe40000410000 */
[C---:B------:R-:W-:Y:S03]  /*cce0*/  HMMA.16816.F32.BF16 R152, R176.reuse, R180, R152 ;  /* 0x000000b4b098723c */ /* 0x040fe60000041898 */
[----:B------:R3:W2:Y:S01]  /*ccf0*/  MUFU.EX2 R198, R24 ;  /* 0x0000001800c67308 */ /* 0x0006a20000000800 */
[----:B------:R-:W-:Y:S02]  /*cd00*/  FMUL.FTZ R93, R164, R93 ;  /* 0x0000005da45d7220 */ /* 0x000fe40000410000 */
[C---:B------:R-:W-:Y:S02]  /*cd10*/  FMUL.FTZ R94, R0.reuse, R94 ;  /* 0x0000005e005e7220 */ /* 0x040fe40000410000 */
[-C--:B------:R-:W-:Y:S04]  /*cd20*/  HMMA.16816.F32.BF16 R156, R176, R182.reuse, R156 ;  /* 0x000000b6b09c723c */ /* 0x080fe8000004189c */
[----:B------:R-:W-:Y:S02]  /*cd30*/  FMUL.FTZ R95, R0, R95 ;  /* 0x0000005f005f7220 */ /* 0x000fe40000410000 */
[C---:B------:R-:W-:Y:S02]  /*cd40*/  FMUL.FTZ R104, R164.reuse, R104 ;  /* 0x00000068a4687220 */ /* 0x040fe40000410000 */
[C---:B------:R-:W-:Y:S01]  /*cd50*/  HMMA.16816.F32.BF16 R160, R172.reuse, R182, R160 ;  /* 0x000000b6aca0723c */ /* 0x040fe200000418a0 */
[----:B------:R-:W4:Y:S03]  /*cd60*/  LDSM.16.MT88.4 R180, [R225+0x3880] ;  /* 0x00388000e1b4783b */ /* 0x000f260000004200 */
[----:B------:R-:W-:Y:S02]  /*cd70*/  FMUL.FTZ R105, R164, R105 ;  /* 0x00000069a4697220 */ /* 0x000fe40000410000 */
[C---:B------:R-:W-:Y:S02]  /*cd80*/  FMUL.FTZ R106, R0.reuse, R106 ;  /* 0x0000006a006a7220 */ /* 0x040fe40000410000 */
[-C--:B-1----:R-:W-:Y:S01]  /*cd90*/  HMMA.16816.F32.BF16 R52, R172, R184.reuse, R52 ;  /* 0x000000b8ac34723c */ /* 0x082fe20000041834 */
[----:B---3--:R-:W-:Y:S03]  /*cda0*/  LDSM.16.MT88.4 R32, [R227+0x3880] ;  /* 0x00388000e320783b */ /* 0x008fe60000004200 */
[----:B------:R-:W-:Y:S02]  /*cdb0*/  FMUL.FTZ R107, R0, R107 ;  /* 0x0000006b006b7220 */ /* 0x000fe40000410000 */
[C---:B------:R-:W-:Y:S02]  /*cdc0*/  FMUL.FTZ R108, R164.reuse, R108 ;  /* 0x0000006ca46c7220 */ /* 0x040fe40000410000 */
[C---:B------:R-:W-:Y:S01]  /*cdd0*/  HMMA.16816.F32.BF16 R56, R176.reuse, R184, R56 ;  /* 0x000000b8b038723c */ /* 0x040fe20000041838 */
[----:B------:R-:W-:Y:S03]  /*cde0*/  LDSM.16.MT88.4 R24, [R225+0x2880] ;  /* 0x00288000e118783b */ /* 0x000fe60000004200 */
        /* <DEDUP_REMOVED lines=9> */
[----:B------:R-:W-:Y:S01]  /*ce80*/  FMUL.FTZ R119, R165, R119 ;  /* 0x00000077a5777220 */ /* 0x000fe20000410000 */
[-C--:B----4-:R-:W-:Y:S03]  /*ce90*/  HMMA.16816.F32.BF16 R68, R172, R180.reuse, R68 ;  /* 0x000000b4ac44723c */ /* 0x090fe60000041844 */
[C---:B------:R-:W-:Y:S02]  /*cea0*/  FMUL.FTZ R120, R164.reuse, R120 ;  /* 0x00000078a4787220 */ /* 0x040fe40000410000 */
[----:B------:R-:W-:Y:S02]  /*ceb0*/  FMUL.FTZ R121, R164, R121 ;  /* 0x00000079a4797220 */ /* 0x000fe40000410000 */
[C---:B------:R-:W-:Y:S01]  /*cec0*/  FMUL.FTZ R122, R0.reuse, R122 ;  /* 0x0000007a007a7220 */ /* 0x040fe20000410000 */
[C---:B------:R-:W-:Y:S04]  /*ced0*/  HMMA.16816.F32.BF16 R72, R176.reuse, R180, R72 ;  /* 0x000000b4b048723c */ /* 0x040fe80000041848 */
[----:B------:R-:W-:Y:S02]  /*cee0*/  FMUL.FTZ R123, R0, R123 ;  /* 0x0000007b007b7220 */ /* 0x000fe40000410000 */
[--C-:B------:R-:W-:Y:S02]  /*cef0*/  FFMA.FTZ R28, R28, c[0x0][0x2d0], -R206.reuse ;  /* 0x0000b4001c1c7a23 */ /* 0x100fe400000108ce */
[-C--:B------:R-:W-:Y:S02]  /*cf00*/  HMMA.16816.F32.BF16 R76, R176, R182.reuse, R76 ;  /* 0x000000b6b04c723c */ /* 0x080fe4000004184c */
[----:B------:R2:W-:Y:S02]  /*cf10*/  MUFU.EX2 R196, R28 ;  /* 0x0000001c00c47308 */ /* 0x0005e40000000800 */
[----:B------:R-:W-:Y:S02]  /*cf20*/  FFMA.FTZ R29, R29, c[0x0][0x2d0], -R206 ;  /* 0x0000b4001d1d7a23 */ /* 0x000fe400000108ce */
[--C-:B------:R-:W-:Y:S02]  /*cf30*/  FFMA.FTZ R30, R30, c[0x0][0x2d0], -R2.reuse ;  /* 0x0000b4001e1e7a23 */ /* 0x100fe40000010802 */
[C---:B------:R-:W-:Y:S01]  /*cf40*/  HMMA.16816.F32.BF16 R80, R172.reuse, R182, R80 ;  /* 0x000000b6ac50723c */ /* 0x040fe20000041850 */
[----:B------:R-:W3:Y:S03]  /*cf50*/  LDSM.16.MT88.4 R180, [R226+0x2880] ;  /* 0x00288000e2b4783b */ /* 0x000ee60000004200 */
[C---:B------:R-:W-:Y:S01]  /*cf60*/  FMUL.FTZ R84, R166.reuse, R84 ;  /* 0x00000054a6547220 */ /* 0x040fe20000410000 */
[----:B------:R4:W4:Y:S01]  /*cf70*/  MUFU.EX2 R195, R29 ;  /* 0x0000001d00c37308 */ /* 0x0009220000000800 */
[----:B------:R-:W-:Y:S02]  /*cf80*/  FMUL.FTZ R85, R166, R85 ;  /* 0x00000055a6557220 */ /* 0x000fe40000410000 */
[C---:B------:R-:W-:Y:S04]  /*cf90*/  FMUL.FTZ R86, R165.reuse, R86 ;  /* 0x00000056a5567220 */ /* 0x040fe80000410000 */
[----:B------:R-:W-:Y:S02]  /*cfa0*/  FMUL.FTZ R87, R165, R87 ;  /* 0x00000057a5577220 */ /* 0x000fe40000410000 */
[----:B------:R-:W-:Y:S01]  /*cfb0*/  FFMA.FTZ R31, R31, c[0x0][0x2d0], -R2 ;  /* 0x0000b4001f1f7a23 */ /* 0x000fe20000010802 */
[----:B------:R3:W-:Y:S01]  /*cfc0*/  MUFU.EX2 R170, R30 ;  /* 0x0000001e00aa7308 */ /* 0x0007e20000000800 */
[C---:B------:R-:W-:Y:S01]  /*cfd0*/  FMUL.FTZ R124, R164.reuse, R124 ;  /* 0x0000007ca47c7220 */ /* 0x040fe20000410000 */
[----:B--2---:R-:W-:Y:S02]  /*cfe0*/  F2FP.BF16.PACK_AB R28, R197, R198 ;  /* 0x000000c6c51c723e */ /* 0x004fe400000010ff */
[-C--:B-1----:R-:W-:Y:S03]  /*cff0*/  HMMA.16816.F32.BF16 R84, R172, R184.reuse, R84 ;  /* 0x000000b8ac54723c */ /* 0x082fe60000041854 */
[----:B------:R-:W-:Y:S02]  /*d000*/  FMUL.FTZ R125, R164, R125 ;  /* 0x0000007da47d7220 */ /* 0x000fe40000410000 */
[C---:B------:R-:W-:Y:S01]  /*d010*/  FMUL.FTZ R126, R0.reuse, R126 ;  /* 0x0000007e007e7220 */ /* 0x040fe20000410000 */
[----:B------:R-:W1:Y:S01]  /*d020*/  MUFU.EX2 R171, R31 ;  /* 0x0000001f00ab7308 */ /* 0x000e620000000800 */
[----:B------:R-:W-:Y:S01]  /*d030*/  FMUL.FTZ R127, R0, R127 ;  /* 0x0000007f007f7220 */ /* 0x000fe20000410000 */
[C---:B------:R-:W-:Y:S04]  /*d040*/  HMMA.16816.F32.BF16 R88, R176.reuse, R184, R88 ;  /* 0x000000b8b058723c */ /* 0x040fe80000041858 */
[----:B----4-:R-:W-:Y:S01]  /*d050*/  F2FP.BF16.PACK_AB R29, R192, R193 ;  /* 0x000000c1c01d723e */ /* 0x010fe200000010ff */
[C---:B------:R-:W-:Y:S02]  /*d060*/  FMUL.FTZ R128, R166.reuse, R128 ;  /* 0x00000080a6807220 */ /* 0x040fe40000410000 */
[C---:B------:R-:W-:Y:S01]  /*d070*/  FMUL.FTZ R129, R166.reuse, R129 ;  /* 0x00000081a6817220 */ /* 0x040fe20000410000 */
[-C--:B------:R-:W-:Y:S04]  /*d080*/  HMMA.16816.F32.BF16 R92, R176, R186.reuse, R92 ;  /* 0x000000bab05c723c */ /* 0x080fe8000004185c */
[C---:B------:R-:W-:Y:S01]  /*d090*/  FMUL.FTZ R96, R166.reuse, R96 ;  /* 0x00000060a6607220 */ /* 0x040fe20000410000 */
[----:B---3--:R-:W-:Y:S01]  /*d0a0*/  F2FP.BF16.PACK_AB R30, R195, R196 ;  /* 0x000000c4c31e723e */ /* 0x008fe200000010ff */
[C---:B------:R-:W-:Y:S02]  /*d0b0*/  FMUL.FTZ R97, R166.reuse, R97 ;  /* 0x00000061a6617220 */ /* 0x040fe40000410000 */
[C---:B------:R-:W-:Y:S04]  /*d0c0*/  FMUL.FTZ R98, R165.reuse, R98 ;  /* 0x00000062a5627220 */ /* 0x040fe80000410000 */
[----:B------:R-:W-:Y:S01]  /*d0d0*/  FMUL.FTZ R99, R165, R99 ;  /* 0x00000063a5637220 */ /* 0x000fe20000410000 */
[----:B-1----:R-:W-:Y:S01]  /*d0e0*/  F2FP.BF16.PACK_AB R31, R171, R170 ;  /* 0x000000aaab1f723e */ /* 0x002fe200000010ff */
[C---:B------:R-:W-:Y:S02]  /*d0f0*/  FMUL.FTZ R130, R165.reuse, R130 ;  /* 0x00000082a5827220 */ /* 0x040fe40000410000 */
[C---:B------:R-:W-:Y:S03]  /*d100*/  FMUL.FTZ R131, R165.reuse, R131 ;  /* 0x00000083a5837220 */ /* 0x040fe60000410000 */
[C---:B------:R-:W-:Y:S04]  /*d110*/  HMMA.16816.F32.BF16 R96, R172.reuse, R186, R96 ;  /* 0x000000baac60723c */ /* 0x040fe80000041860 */
[C---:B------:R-:W-:Y:S02]  /*d120*/  FMUL.FTZ R100, R166.reuse, R100 ;  /* 0x00000064a6647220 */ /* 0x040fe40000410000 */
[C---:B------:R-:W-:Y:S02]  /*d130*/  FMUL.FTZ R101, R166.reuse, R101 ;  /* 0x00000065a6657220 */ /* 0x040fe40000410000 */
[C---:B------:R-:W-:Y:S04]  /*d140*/  FMUL.FTZ R102, R165.reuse, R102 ;  /* 0x00000066a5667220 */ /* 0x040fe80000410000 */
[----:B------:R-:W-:Y:S02]  /*d150*/  FMUL.FTZ R103, R165, R103 ;  /* 0x00000067a5677220 */ /* 0x000fe40000410000 */
[----:B------:R-:W-:Y:S02]  /*d160*/  FFMA.FTZ R49, R49, c[0x0][0x2d0], -R200 ;  /* 0x0000b40031317a23 */ /* 0x000fe400000108c8 */
[C---:B------:R-:W-:Y:S02]  /*d170*/  FMUL.FTZ R112, R166.reuse, R112 ;  /* 0x00000070a6707220 */ /* 0x040fe40000410000 */
[----:B------:R-:W-:Y:S01]  /*d180*/  FMUL.FTZ R113, R166, R113 ;  /* 0x00000071a6717220 */ /* 0x000fe20000410000 */
[-C--:B------:R-:W-:Y:S03]  /*d190*/  HMMA.16816.F32.BF16 R100, R172, R20.reuse, R100 ;  /* 0x00000014ac64723c */ /* 0x080fe60000041864 */
[C---:B------:R-:W-:Y:S02]  /*d1a0*/  FMUL.FTZ R114, R165.reuse, R114 ;  /* 0x00000072a5727220 */ /* 0x040fe40000410000 */
[----:B------:R-:W-:Y:S02]  /*d1b0*/  FMUL.FTZ R115, R165, R115 ;  /* 0x00000073a5737220 */ /* 0x000fe40000410000 */
[--C-:B------:R-:W-:Y:S01]  /*d1c0*/  FFMA.FTZ R51, R51, c[0x0][0x2d0], -R205.reuse ;  /* 0x0000b40033337a23 */ /* 0x100fe200000108cd */
[C---:B------:R-:W-:Y:S04]  /*d1d0*/  HMMA.16816.F32.BF16 R104, R176.reuse, R20, R104 ;  /* 0x00000014b068723c */ /* 0x040fe80000041868 */
[--C-:B------:R-:W-:Y:S01]  /*d1e0*/  FFMA.FTZ R40, R40, c[0x0][0x2d0], -R206.reuse ;  /* 0x0000b40028287a23 */ /* 0x100fe200000108ce */
[----:B------:R-:W-:Y:S01]  /*d1f0*/  MUFU.EX2 R51, R51 ;  /* 0x0000003300337308 */ /* 0x000fe20000000800 */
[----:B------:R-:W-:Y:S01]  /*d200*/  FFMA.FTZ R45, R45, c[0x0][0x2d0], -R206 ;  /* 0x0000b4002d2d7a23 */ /* 0x000fe200000108ce */
[----:B------:R-:W-:Y:S01]  /*d210*/  F2FP.BF16.PACK_AB R20, R212, R213 ;  /* 0x000000d5d414723e */ /* 0x000fe200000010ff */
[-C--:B------:R-:W-:Y:S04]  /*d220*/  HMMA.16816.F32.BF16 R108, R176, R22.reuse, R108 ;  /* 0x00000016b06c723c */ /* 0x080fe8000004186c */
[----:B------:R-:W-:Y:S01]  /*d230*/  F2FP.BF16.PACK_AB R21, R208, R209 ;  /* 0x000000d1d015723e */ /* 0x000fe200000010ff */
[----:B------:R-:W-:Y:S02]  /*d240*/  FFMA.FTZ R50, R50, c[0x0][0x2d0], -R205 ;  /* 0x0000b40032327a23 */ /* 0x000fe400000108cd */
[----:B------:R-:W-:Y:S01]  /*d250*/  MUFU.EX2 R45, R45 ;  /* 0x0000002d002d7308 */ /* 0x000fe20000000800 */
[C---:B------:R-:W-:Y:S04]  /*d260*/  HMMA.16816.F32.BF16 R112, R172.reuse, R22, R112 ;  /* 0x00000016ac70723c */ /* 0x040fe80000041870 */
[----:B------:R-:W-:Y:S02]  /*d270*/  FFMA.FTZ R48, R48, c[0x0][0x2d0], -R200 ;  /* 0x0000b40030307a23 */ /* 0x000fe400000108c8 */
[--C-:B------:R-:W-:Y:S01]  /*d280*/  FFMA.FTZ R41, R41, c[0x0][0x2d0], -R206.reuse ;  /* 0x0000b40029297a23 */ /* 0x100fe200000108ce */
[----:B------:R-:W-:Y:S01]  /*d290*/  F2FP.BF16.PACK_AB R22, R210, R211 ;  /* 0x000000d3d216723e */ /* 0x000fe200000010ff */
[-C--:B------:R-:W-:Y:S01]  /*d2a0*/  HMMA.16816.F32.BF16 R116, R172, R32.reuse, R116 ;  /* 0x00000020ac74723c */ /* 0x080fe20000041874 */
[----:B------:R-:W-:Y:S03]  /*d2b0*/  MUFU.EX2 R50, R50 ;  /* 0x0000003200327308 */ /* 0x000fe60000000800 */
[----:B------:R-:W-:Y:S01]  /*d2c0*/  F2FP.BF16.PACK_AB R23, R199, R207 ;  /* 0x000000cfc717723e */ /* 0x000fe200000010ff */
[----:B------:R-:W-:Y:S02]  /*d2d0*/  FFMA.FTZ R44, R44, c[0x0][0x2d0], -R206 ;  /* 0x0000b4002c2c7a23 */ /* 0x000fe400000108ce */
[--C-:B------:R-:W-:Y:S01]  /*d2e0*/  FFMA.FTZ R42, R42, c[0x0][0x2d0], -R2.reuse ;  /* 0x0000b4002a2a7a23 */ /* 0x100fe20000010802 */
[C---:B------:R-:W-:Y:S03]  /*d2f0*/  HMMA.16816.F32.BF16 R120, R176.reuse, R32, R120 ;  /* 0x00000020b078723c */ /* 0x040fe60000041878 */
[----:B------:R-:W-:Y:S01]  /*d300*/  MUFU.EX2 R41, R41 ;  /* 0x0000002900297308 */ /* 0x000fe20000000800 */
[--C-:B------:R-:W-:Y:S02]  /*d310*/  FFMA.FTZ R43, R43, c[0x0][0x2d0], -R2.reuse ;  /* 0x0000b4002b2b7a23 */ /* 0x100fe40000010802 */
[--C-:B------:R-:W-:Y:S02]  /*d320*/  FFMA.FTZ R46, R46, c[0x0][0x2d0], -R2.reuse ;  /* 0x0000b4002e2e7a23 */ /* 0x100fe40000010802 */
[-C--:B------:R-:W-:Y:S01]  /*d330*/  HMMA.16816.F32.BF16 R124, R176, R34.reuse, R124 ;  /* 0x00000022b07c723c */ /* 0x080fe2000004187c */
[----:B------:R-:W1:Y:S03]  /*d340*/  LDSM.16.MT88.4 R176, [R228+0x2880] ;  /* 0x00288000e4b0783b */ /* 0x000e660000004200 */
[----:B------:R-:W-:Y:S01]  /*d350*/  FFMA.FTZ R2, R47, c[0x0][0x2d0], -R2 ;  /* 0x0000b4002f027a23 */ /* 0x000fe20000010802 */
[----:B------:R-:W-:Y:S01]  /*d360*/  MUFU.EX2 R44, R44 ;  /* 0x0000002c002c7308 */ /* 0x000fe20000000800 */
[----:B------:R-:W-:Y:S02]  /*d370*/  FFMA.FTZ R166, R166, R252, R222 ;  /* 0x000000fca6a67223 */ /* 0x000fe400000100de */
[----:B------:R-:W-:Y:S01]  /*d380*/  HMMA.16816.F32.BF16 R128, R172, R34, R128 ;  /* 0x00000022ac80723c */ /* 0x000fe20000041880 */
[----:B------:R-:W-:Y:S03]  /*d390*/  LDSM.16.MT88.4 R32, [R225+0x4080] ;  /* 0x00408000e120783b */ /* 0x000fe60000004200 */
[----:B------:R-:W-:Y:S02]  /*d3a0*/  FFMA.FTZ R164, R164, R250, R217 ;  /* 0x000000faa4a47223 */ /* 0x000fe400000100d9 */
[----:B------:R-:W-:Y:S01]  /*d3b0*/  FFMA.FTZ R0, R0, R249, R202 ;  /* 0x000000f900007223 */ /* 0x000fe200000100ca */
[----:B------:R-:W-:Y:S01]  /*d3c0*/  MUFU.EX2 R174, R37 ;  /* 0x0000002500ae7308 */ /* 0x000fe20000000800 */
[-C--:B------:R-:W-:Y:S05]  /*d3d0*/  HMMA.16816.F32.BF16 R4, R20, R24.reuse, R4 ;  /* 0x000000181404723c */ /* 0x080fea0000041804 */
[----:B------:R-:W-:Y:S02]  /*d3e0*/  FADD.FTZ R0, R201, R0 ;  /* 0x00000000c9007221 */ /* 0x000fe40000010000 */
[----:B------:R-:W-:Y:S01]  /*d3f0*/  FFMA.FTZ R165, R165, R251, R218 ;  /* 0x000000fba5a57223 */ /* 0x000fe200000100da */
[C---:B------:R-:W-:Y:S01]  /*d400*/  HMMA.16816.F32.BF16 R8, R28.reuse, R24, R8 ;  /* 0x000000181c08723c */ /* 0x040fe20000041808 */
[----:B------:R-:W-:Y:S07]  /*d410*/  MUFU.EX2 R172, R38 ;  /* 0x0000002600ac7308 */ /* 0x000fee0000000800 */
[-C--:B------:R-:W-:Y:S03]  /*d420*/  HMMA.16816.F32.BF16 R12, R28, R26.reuse, R12 ;  /* 0x0000001a1c0c723c */ /* 0x080fe6000004180c */
[----:B------:R-:W-:Y:S05]  /*d430*/  MUFU.EX2 R173, R49 ;  /* 0x0000003100ad7308 */ /* 0x000fea0000000800 */
[C---:B------:R-:W-:Y:S01]  /*d440*/  HMMA.16816.F32.BF16 R16, R20.reuse, R26, R16 ;  /* 0x0000001a1410723c */ /* 0x040fe20000041810 */
[----:B------:R-:W2:Y:S04]  /*d450*/  LDSM.16.MT88.4 R24, [R227+0x2880] ;  /* 0x00288000e318783b */ /* 0x000ea80000004200 */
[----:B------:R3:W-:Y:S03]  /*d460*/  MUFU.EX2 R49, R39 ;  /* 0x0000002700317308 */ /* 0x0007e60000000800 */
[-C--:B------:R-:W-:Y:S07]  /*d470*/  HMMA.16816.F32.BF16 R132, R20, R180.reuse, R132 ;  /* 0x000000b41484723c */ /* 0x080fee0000041884 */
[----:B------:R-:W-:Y:S01]  /*d480*/  MUFU.EX2 R175, R48 ;  /* 0x0000003000af7308 */ /* 0x000fe20000000800 */
[C---:B------:R-:W-:Y:S08]  /*d490*/  HMMA.16816.F32.BF16 R136, R28.reuse, R180, R136 ;  /* 0x000000b41c88723c */ /* 0x040ff00000041888 */
[-C--:B------:R-:W-:Y:S01]  /*d4a0*/  HMMA.16816.F32.BF16 R140, R28, R182.reuse, R140 ;  /* 0x000000b61c8c723c */ /* 0x080fe2000004188c */
[----:B------:R-:W4:Y:S01]  /*d4b0*/  MUFU.EX2 R48, R40 ;  /* 0x0000002800307308 */ /* 0x000f220000000800 */
[----:B---3--:R-:W3:Y:S06]  /*d4c0*/  LDSM.16.MT88.4 R36, [R226+0x4080] ;  /* 0x00408000e224783b */ /* 0x008eec0000004200 */
[C---:B------:R-:W-:Y:S03]  /*d4d0*/  HMMA.16816.F32.BF16 R144, R20.reuse, R182, R144 ;  /* 0x000000b61490723c */ /* 0x040fe60000041890 */
[----:B------:R2:W-:Y:S05]  /*d4e0*/  MUFU.EX2 R40, R2 ;  /* 0x0000000200287308 */ /* 0x0005ea0000000800 */
[-C--:B-1----:R-:W-:Y:S05]  /*d4f0*/  HMMA.16816.F32.BF16 R148, R20, R176.reuse, R148 ;  /* 0x000000b01494723c */ /* 0x082fea0000041894 */
[----:B------:R-:W-:Y:S03]  /*d500*/  MUFU.EX2 R42, R42 ;  /* 0x0000002a002a7308 */ /* 0x000fe60000000800 */
[C---:B------:R-:W-:Y:S07]  /*d510*/  HMMA.16816.F32.BF16 R152, R28.reuse, R176, R152 ;  /* 0x000000b01c98723c */ /* 0x040fee0000041898 */
[----:B------:R-:W1:Y:S01]  /*d520*/  MUFU.EX2 R43, R43 ;  /* 0x0000002b002b7308 */ /* 0x000e620000000800 */
[-C--:B------:R-:W-:Y:S04]  /*d530*/  HMMA.16816.F32.BF16 R156, R28, R178.reuse, R156 ;  /* 0x000000b21c9c723c */ /* 0x080fe8000004189c */
[----:B--2---:R-:W-:Y:S04]  /*d540*/  FADD.FTZ R2, R203, R0 ;  /* 0x00000000cb027221 */ /* 0x004fe80000010000 */
[C---:B------:R-:W-:Y:S01]  /*d550*/  HMMA.16816.F32.BF16 R160, R20.reuse, R178, R160 ;  /* 0x000000b214a0723c */ /* 0x040fe200000418a0 */
[----:B------:R-:W2:Y:S07]  /*d560*/  MUFU.EX2 R46, R46 ;  /* 0x0000002e002e7308 */ /* 0x000eae0000000800 */
[-C--:B------:R-:W-:Y:S08]  /*d570*/  HMMA.16816.F32.BF16 R52, R20, R24.reuse, R52 ;  /* 0x000000181434723c */ /* 0x080ff00000041834 */
        /* <DEDUP_REMOVED lines=9> */
[-C--:B---3--:R-:W-:Y:S08]  /*d610*/  HMMA.16816.F32.BF16 R84, R20, R36.reuse, R84 ;  /* 0x000000241454723c */ /* 0x088ff00000041854 */
[C---:B------:R-:W-:Y:S08]  /*d620*/  HMMA.16816.F32.BF16 R88, R28.reuse, R36, R88 ;  /* 0x000000241c58723c */ /* 0x040ff00000041858 */
[-C--:B------:R-:W-:Y:S08]  /*d630*/  HMMA.16816.F32.BF16 R92, R28, R38.reuse, R92 ;  /* 0x000000261c5c723c */ /* 0x080ff0000004185c */
[C---:B------:R-:W-:Y:S01]  /*d640*/  HMMA.16816.F32.BF16 R96, R20.reuse, R38, R96 ;  /* 0x000000261460723c */ /* 0x040fe20000041860 */
[----:B------:R-:W3:Y:S07]  /*d650*/  LDSM.16.MT88.4 R36, [R226+0x3080] ;  /* 0x00308000e224783b */ /* 0x000eee0000004200 */
[-C--:B-1----:R-:W-:Y:S08]  /*d660*/  HMMA.16816.F32.BF16 R100, R20, R24.reuse, R100 ;  /* 0x000000181464723c */ /* 0x082ff00000041864 */
[C---:B------:R-:W-:Y:S07]  /*d670*/  HMMA.16816.F32.BF16 R104, R28.reuse, R24, R104 ;  /* 0x000000181c68723c */ /* 0x040fee0000041868 */
[----:B----4-:R-:W-:Y:S01]  /*d680*/  F2FP.BF16.PACK_AB R24, R41, R48 ;  /* 0x000000302918723e */ /* 0x010fe200000010ff */
[-C--:B------:R-:W-:Y:S04]  /*d690*/  HMMA.16816.F32.BF16 R108, R28, R26.reuse, R108 ;  /* 0x0000001a1c6c723c */ /* 0x080fe8000004186c */
[----:B------:R-:W-:Y:S04]  /*d6a0*/  F2FP.BF16.PACK_AB R25, R43, R42 ;  /* 0x0000002a2b19723e */ /* 0x000fe800000010ff */
[C---:B------:R-:W-:Y:S07]  /*d6b0*/  HMMA.16816.F32.BF16 R112, R20.reuse, R26, R112 ;  /* 0x0000001a1470723c */ /* 0x040fee0000041870 */
[----:B------:R-:W-:Y:S01]  /*d6c0*/  F2FP.BF16.PACK_AB R26, R45, R44 ;  /* 0x0000002c2d1a723e */ /* 0x000fe200000010ff */
[-C--:B--2---:R-:W-:Y:S04]  /*d6d0*/  HMMA.16816.F32.BF16 R116, R20, R32.reuse, R116 ;  /* 0x000000201474723c */ /* 0x084fe80000041874 */
[----:B------:R-:W-:Y:S04]  /*d6e0*/  F2FP.BF16.PACK_AB R27, R40, R46 ;  /* 0x0000002e281b723e */ /* 0x000fe800000010ff */
[C---:B------:R-:W-:Y:S08]  /*d6f0*/  HMMA.16816.F32.BF16 R120, R28.reuse, R32, R120 ;  /* 0x000000201c78723c */ /* 0x040ff00000041878 */
[-C--:B------:R-:W-:Y:S01]  /*d700*/  HMMA.16816.F32.BF16 R124, R28, R34.reuse, R124 ;  /* 0x000000221c7c723c */ /* 0x080fe2000004187c */
[----:B------:R-:W1:Y:S07]  /*d710*/  LDSM.16.MT88.4 R28, [R228+0x3080] ;  /* 0x00308000e41c783b */ /* 0x000e6e0000004200 */
[----:B------:R-:W-:Y:S01]  /*d720*/  HMMA.16816.F32.BF16 R128, R20, R34, R128 ;  /* 0x000000221480723c */ /* 0x000fe20000041880 */
[----:B------:R-:W2:Y:S06]  /*d730*/  LDSM.16.MT88.4 R32, [R227+0x3080] ;  /* 0x00308000e320783b */ /* 0x000eac0000004200 */
[----:B------:R-:W-:Y:S02]  /*d740*/  F2FP.BF16.PACK_AB R20, R174, R194 ;  /* 0x000000c2ae14723e */ /* 0x000fe400000010ff */
[----:B------:R-:W-:Y:S03]  /*d750*/  F2FP.BF16.PACK_AB R22, R173, R175 ;  /* 0x000000afad16723e */ /* 0x000fe600000010ff */
[----:B------:R-:W-:Y:S02]  /*d760*/  F2FP.BF16.PACK_AB R21, R49, R172 ;  /* 0x000000ac3115723e */ /* 0x000fe400000010ff */
[----:B------:R-:W-:Y:S07]  /*d770*/  F2FP.BF16.PACK_AB R23, R51, R50 ;  /* 0x000000323317723e */ /* 0x000fee00000010ff */
[-C--:B------:R-:W-:Y:S01]  /*d780*/  HMMA.16816.F32.BF16 R176, R20, R188.reuse, R4 ;  /* 0x000000bc14b0723c */ /* 0x080fe20000041804 */
[----:B------:R-:W4:Y:S07]  /*d790*/  LDSM.16.MT88.4 R4, [R225+0x4880] ;  /* 0x00488000e104783b */ /* 0x000f2e0000004200 */
[C---:B------:R-:W-:Y:S01]  /*d7a0*/  HMMA.16816.F32.BF16 R180, R24.reuse, R188, R8 ;  /* 0x000000bc18b4723c */ /* 0x040fe20000041808 */
[----:B------:R-:W1:Y:S07]  /*d7b0*/  LDSM.16.MT88.4 R8, [R226+0x4880] ;  /* 0x00488000e208783b */ /* 0x000e6e0000004200 */
[-C--:B------:R-:W-:Y:S01]  /*d7c0*/  HMMA.16816.F32.BF16 R184, R24, R190.reuse, R12 ;  /* 0x000000be18b8723c */ /* 0x080fe2000004180c */
[----:B------:R-:W1:Y:S07]  /*d7d0*/  LDSM.16.MT88.4 R12, [R228+0x4880] ;  /* 0x00488000e40c783b */ /* 0x000e6e0000004200 */
[C---:B------:R-:W-:Y:S01]  /*d7e0*/  HMMA.16816.F32.BF16 R188, R20.reuse, R190, R16 ;  /* 0x000000be14bc723c */ /* 0x040fe20000041810 */
[----:B------:R-:W2:Y:S07]  /*d7f0*/  LDSM.16.MT88.4 R16, [R227+0x4880] ;  /* 0x00488000e310783b */ /* 0x000eae0000004200 */
[-C--:B---3--:R-:W-:Y:S08]  /*d800*/  HMMA.16816.F32.BF16 R132, R20, R36.reuse, R132 ;  /* 0x000000241484723c */ /* 0x088ff00000041884 */
[C---:B------:R-:W-:Y:S08]  /*d810*/  HMMA.16816.F32.BF16 R136, R24.reuse, R36, R136 ;  /* 0x000000241888723c */ /* 0x040ff00000041888 */
[-C--:B------:R-:W-:Y:S08]  /*d820*/  HMMA.16816.F32.BF16 R140, R24, R38.reuse, R140 ;  /* 0x00000026188c723c */ /* 0x080ff0000004188c */
[C---:B------:R-:W-:Y:S08]  /*d830*/  HMMA.16816.F32.BF16 R144, R20.reuse, R38, R144 ;  /* 0x000000261490723c */ /* 0x040ff00000041890 */
[-C--:B-1----:R-:W-:Y:S08]  /*d840*/  HMMA.16816.F32.BF16 R148, R20, R28.reuse, R148 ;  /* 0x0000001c1494723c */ /* 0x082ff00000041894 */
[C---:B------:R-:W-:Y:S08]  /*d850*/  HMMA.16816.F32.BF16 R152, R24.reuse, R28, R152 ;  /* 0x0000001c1898723c */ /* 0x040ff00000041898 */
[-C--:B------:R-:W-:Y:S08]  /*d860*/  HMMA.16816.F32.BF16 R156, R24, R30.reuse, R156 ;  /* 0x0000001e189c723c */ /* 0x080ff0000004189c */
[C---:B------:R-:W-:Y:S08]  /*d870*/  HMMA.16816.F32.BF16 R160, R20.reuse, R30, R160 ;  /* 0x0000001e14a0723c */ /* 0x040ff000000418a0 */
[-C--:B--2---:R-:W-:Y:S08]  /*d880*/  HMMA.16816.F32.BF16 R52, R20, R32.reuse, R52 ;  /* 0x000000201434723c */ /* 0x084ff00000041834 */
        /* <DEDUP_REMOVED lines=26> */
[----:B------:R-:W-:Y:S04]  /*da30*/  FADD.FTZ R8, R220, R8 ;  /* 0x00000008dc087221 */ /* 0x000fe80000010000 */
[C---:B------:R-:W-:Y:S04]  /*da40*/  HMMA.16816.F32.BF16 R104, R24.reuse, R12, R104 ;  /* 0x0000000c1868723c */ /* 0x040fe80000041868 */
[----:B------:R-:W-:Y:S02]  /*da50*/  FADD.FTZ R4, R209, R8 ;  /* 0x00000008d1047221 */ /* 0x000fe40000010000 */
[----:B------:R-:W-:Y:S02]  /*da60*/  FADD.FTZ R8, R212, R5 ;  /* 0x00000005d4087221 */ /* 0x000fe40000010000 */
[----:B------:R-:W-:Y:S01]  /*da70*/  FADD.FTZ R7, R208, R4 ;  /* 0x00000004d0077221 */ /* 0x000fe20000010000 */
[-C--:B------:R-:W-:Y:S03]  /*da80*/  HMMA.16816.F32.BF16 R108, R24, R14.reuse, R108 ;  /* 0x0000000e186c723c */ /* 0x080fe6000004186c */
[----:B------:R-:W-:Y:S02]  /*da90*/  FADD.FTZ R4, R211, R8 ;  /* 0x00000008d3047221 */ /* 0x000fe40000010000 */
[----:B------:R-:W-:Y:S02]  /*daa0*/  FADD.FTZ R5, R192, R0 ;  /* 0x00000000c0057221 */ /* 0x000fe40000010000 */
[----:B------:R-:W-:Y:S01]  /*dab0*/  FADD.FTZ R2, R207, R7 ;  /* 0x00000007cf027221 */ /* 0x000fe20000010000 */
[C---:B------:R-:W-:Y:S04]  /*dac0*/  HMMA.16816.F32.BF16 R112, R20.reuse, R14, R112 ;  /* 0x0000000e1470723c */ /* 0x040fe80000041870 */
[----:B------:R-:W-:Y:S02]  /*dad0*/  FADD.FTZ R0, R196, R6 ;  /* 0x00000006c4007221 */ /* 0x000fe40000010000 */
[----:B------:R-:W-:Y:S02]  /*dae0*/  FADD.FTZ R7, R210, R4 ;  /* 0x00000004d2077221 */ /* 0x000fe40000010000 */
[----:B------:R-:W-:Y:S01]  /*daf0*/  FADD.FTZ R8, R170, R5 ;  /* 0x00000005aa087221 */ /* 0x000fe20000010000 */
[-C--:B------:R-:W-:Y:S03]  /*db00*/  HMMA.16816.F32.BF16 R116, R20, R16.reuse, R116 ;  /* 0x000000101474723c */ /* 0x080fe60000041874 */
[----:B------:R-:W-:Y:S01]  /*db10*/  FADD.FTZ R5, R199, R2 ;  /* 0x00000002c7057221 */ /* 0x000fe20000010000 */
[----:B------:R-:W-:Y:S01]  /*db20*/  MOV R170, R3 ;  /* 0x0000000300aa7202 */ /* 0x000fe20000000f00 */
[----:B------:R-:W-:Y:S02]  /*db30*/  FADD.FTZ R6, R195, R0 ;  /* 0x00000000c3067221 */ /* 0x000fe40000010000 */
[----:B------:R-:W-:Y:S01]  /*db40*/  FADD.FTZ R2, R194, R7 ;  /* 0x00000007c2027221 */ /* 0x000fe20000010000 */
        /* <DEDUP_REMOVED lines=14> */
[----:B------:R-:W-:Y:S01]  /*dc30*/  FADD.FTZ R2, R44, R0 ;  /* 0x000000002c027221 */ /* 0x000fe20000010000 */
[----:B------:R-:W-:Y:S01]  /*dc40*/  STL [R1+0x1c], R6 ;  /* 0x00001c0601007387 */ /* 0x000fe20000100800 */
[----:B------:R-:W-:Y:S02]  /*dc50*/  FADD.FTZ R0, R46, R4 ;  /* 0x000000042e007221 */ /* 0x000fe40000010000 */
[----:B------:R-:W-:Y:S02]  /*dc60*/  FADD.FTZ R4, R51, R5 ;  /* 0x0000000533047221 */ /* 0x000fe40000010000 */
[----:B------:R-:W-:Y:S02]  /*dc70*/  FADD.FTZ R2, R45, R2 ;  /* 0x000000022d027221 */ /* 0x000fe40000010000 */
[----:B------:R-:W-:Y:S01]  /*dc80*/  FADD.FTZ R0, R40, R0 ;  /* 0x0000000028007221 */ /* 0x000fe20000010000 */
[----:B------:R-:W-:Y:S04]  /*dc90*/  STL [R1+0x14], R4 ;  /* 0x0000140401007387 */ /* 0x000fe80000100800 */
[----:B------:R1:W-:Y:S04]  /*dca0*/  STL [R1+0x18], R2 ;  /* 0x0000180201007387 */ /* 0x0003e80000100800 */
[----:B------:R2:W-:Y:S01]  /*dcb0*/  STL [R1+0x20], R0 ;  /* 0x0000200001007387 */ /* 0x0005e20000100800 */
[----:B-1----:R-:W-:Y:S02]  /*dcc0*/  MOV R2, R168 ;  /* 0x000000a800027202 */ /* 0x002fe40000000f00 */
[----:B--2---:R-:W-:Y:S01]  /*dcd0*/  MOV R0, R169 ;  /* 0x000000a900007202 */ /* 0x004fe20000000f00 */
[----:B------:R-:W-:-:S05]  /*dce0*/  @P0 BRA `(.L_x_923) ;  /* 0xffffd31000000947 */ /* 0x000fca000383ffff */
.L_x_922:
[----:B------:R-:W-:-:S13]  /*dcf0*/  ISETP.GE.AND P0, PT, R242, UR8, PT ;  /* 0x00000008f2007c0c */ /* 0x000fda000bf06270 */
[----:B------:R-:W-:Y:S05]  /*dd00*/  @!P0 BRA `(.L_x_924) ;  /* 0x000043d000008947 */ /* 0x000fea0003800000 */
[----:B-12---:R-:W2:Y:S04]  /*dd10*/  LDL.64 R4, [R1+0x48] ;  /* 0x0000480001047983 */ /* 0x006ea80000100a00 */
[----:B------:R-:W3:Y:S01]  /*dd20*/  LDL.64 R6, [R1+0x38] ;  /* 0x0000380001067983 */ /* 0x000ee20000100a00 */
[----:B------:R-:W-:Y:S01]  /*dd30*/  IMAD.MOV.U32 R170, RZ, RZ, R3 ;  /* 0x000000ffffaa7224 */ /* 0x000fe200078e0003 */
[----:B------:R-:W-:Y:S02]  /*dd40*/  ULDC.64 UR4, c[0x0][0x1e0] ;  /* 0x0000780000047ab9 */ /* 0x000fe40000000a00 */
[----:B------:R-:W-:Y:S02]  /*dd50*/  USHF.L.U64.HI UR7, UR4, 0x5, UR5 ;  /* 0x0000000504077899 */ /* 0x000fe40008010205 */
[----:B------:R-:W-:-:S02]  /*dd60*/  USHF.L.U32 UR16, UR4, 0x5, URZ ;  /* 0x0000000504107899 */ /* 0x000fc4000800063f */
[----:B------:R-:W-:Y:S02]  /*dd70*/  UMOV UR13, 0x30 ;  /* 0x00000030000d7882 */ /* 0x000fe40000000000 */
[----:B------:R-:W-:Y:S01]  /*dd80*/  ULDC.64 UR4, c[0x0][0x208] ;  /* 0x0000820000047ab9 */ /* 0x000fe20000000a00 */
[----:B------:R-:W-:Y:S01]  /*dd90*/  IMAD.MOV.U32 R165, RZ, RZ, R168 ;  /* 0x000000ffffa57224 */ /* 0x000fe200078e00a8 */
[----:B------:R-:W-:Y:S01]  /*dda0*/  UIADD3 UR12, UP1, UR12, 0x80, URZ ;  /* 0x000000800c0c7890 */ /* 0x000fe2000ff3e03f */
[----:B------:R-:W-:Y:S01]  /*ddb0*/  MOV R164, R169 ;  /* 0x000000a900a47202 */ /* 0x000fe20000000f00 */
[----:B------:R-:W-:Y:S01]  /*ddc0*/  UIADD3 UR17, UP0, UR10, 0x80, URZ ;  /* 0x000000800a117890 */ /* 0x000fe2000ff1e03f */
[----:B------:R-:W-:Y:S01]  /*ddd0*/  MOV R166, R167 ;  /* 0x000000a700a67202 */ /* 0x000fe20000000f00 */
[----:B------:R-:W-:Y:S02]  /*dde0*/  UIMAD.WIDE.U32 UR18, UR13, UR4, URZ ;  /* 0x000000040d1272a5 */ /* 0x000fe4000f8e003f */
[----:B------:R-:W-:-:S02]  /*ddf0*/  UIMAD UR5, UR13, UR5, URZ ;  /* 0x000000050d0572a4 */ /* 0x000fc4000f8e023f */
[----:B------:R-:W-:Y:S02]  /*de00*/  UIADD3.X UR9, URZ, UR9, URZ, UP1, !UPT ;  /* 0x000000093f097290 */ /* 0x000fe40008ffe43f */
[----:B------:R-:W-:Y:S02]  /*de10*/  UIADD3.X UR4, URZ, UR11, URZ, UP0, !UPT ;  /* 0x0000000b3f047290 */ /* 0x000fe400087fe43f */
[----:B------:R-:W-:Y:S01]  /*de20*/  UIADD3 UR5, UR19, UR5, URZ ;  /* 0x0000000513057290 */ /* 0x000fe2000fffe03f */
[----:B--2---:R-:W-:Y:S02]  /*de30*/  IADD3 R8, P0, R4, 0x40, RZ ;  /* 0x0000004004087810 */ /* 0x004fe40007f1e0ff */
[----:B------:R-:W-:Y:S01]  /*de40*/  MOV R2, R4 ;  /* 0x0000000400027202 */ /* 0x000fe20000000f00 */
[--C-:B---3--:R-:W-:Y:S02]  /*de50*/  IMAD.MOV.U32 R3, RZ, RZ, R7.reuse ;  /* 0x000000ffff037224 */ /* 0x108fe400078e0007 */
[----:B------:R-:W-:-:S05]  /*de60*/  IMAD.X R9, RZ, RZ, R7, P0 ;  /* 0x000000ffff097224 */ /* 0x000fca00000e0607 */
[----:B------:R1:W-:Y:S04]  /*de70*/  STL.64 [R1], R8 ;  /* 0x0000000801007387 */ /* 0x0003e80000100a00 */
[----:B------:R1:W-:Y:S02]  /*de80*/  STL.64 [R1+0x8], R2 ;  /* 0x0000080201007387 */ /* 0x0003e40000100a00 */
.L_x_941:
[----:B--2---:R-:W2:Y:S01]  /*de90*/  LDL.64 R40, [R1+0x8] ;  /* 0x0000080001287983 */ /* 0x004ea20000100a00 */
[----:B------:R-:W-:Y:S04]  /*dea0*/  DEPBAR.LE SB0, 0x0 ;  /* 0x000080000000791a */ /* 0x000fe80000000000 */
[----:B------:R-:W3:Y:S05]  /*deb0*/  LDL.64 R168, [R1] ;  /* 0x0000000001a87983 */ /* 0x000eea0000100a00 */
[----:B------:R-:W-:Y:S01]  /*dec0*/  BAR.SYNC.DEFER_BLOCKING 0x0 ;  /* 0x0000000000007b1d */ /* 0x000fe20000010000 */
[C---:B------:R-:W-:Y:S01]  /*ded0*/  ISETP.GT.AND P6, PT, R242.reuse, UR8, PT ;  /* 0x00000008f2007c0c */ /* 0x040fe2000bfc4270 */
[----:B------:R-:W-:Y:S01]  /*dee0*/  IMAD R0, R242, UR5, RZ ;  /* 0x00000005f2007c24 */ /* 0x000fe2000f8e02ff */
[----:B-1----:R-:W-:Y:S05]  /*def0*/  SHF.R.S32.HI R2, RZ, 0x1f, R242 ;  /* 0x0000001fff027819 */ /* 0x002fea00000114f2 */
[----:B------:R-:W-:Y:S01]  /*df00*/  IMAD R0, R2, UR18, R0 ;  /* 0x0000001202007c24 */ /* 0x000fe2000f8e0200 */
[----:B-----5:R-:W-:Y:S05]  /*df10*/  LDSM.16.M88.4 R48, [R231+0x8080] ;  /* 0x00808000e730783b */ /* 0x020fea0000000200 */
[----:B------:R-:W1:Y:S05]  /*df20*/  LDSM.16.M88.4 R16, [R224+0x5080] ;  /* 0x00508000e010783b */ /* 0x000e6a0000000200 */
[----:B------:R-:W4:Y:S05]  /*df30*/  LDSM.16.M88.4 R44, [R231+0xa080] ;  /* 0x00a08000e72c783b */ /* 0x000f2a0000000200 */
[----:B------:R-:W4:Y:S05]  /*df40*/  LDSM.16.M88.4 R32, [R224+0x5880] ;  /* 0x00588000e020783b */ /* 0x000f2a0000000200 */
[----:B------:R-:W3:Y:S05]  /*df50*/  LDL.64 R246, [R1+0x30] ;  /* 0x0000300001f67983 */ /* 0x000eea0000100a00 */
[----:B------:R-:W4:Y:S05]  /*df60*/  LDSM.16.M88.4 R172, [R224+0x6080] ;  /* 0x00608000e0ac783b */ /* 0x000f2a0000000200 */
[----:B------:R-:W3:Y:S05]  /*df70*/  LDL.64 R244, [R1+0x40] ;  /* 0x0000400001f47983 */ /* 0x000eea0000100a00 */
[----:B------:R-:W-:Y:S05]  /*df80*/  LDSM.16.M88.4 R192, [R233+0x8080] ;  /* 0x00808000e9c0783b */ /* 0x000fea0000000200 */
[----:B------:R-:W3:Y:S01]  /*df90*/  LDL R171, [R1+0x24] ;  /* 0x0000240001ab7983 */ /* 0x000ee20000100800 */
[-C--:B-1----:R-:W-:Y:S04]  /*dfa0*/  HMMA.16816.F32.BF16 R4, R48, R16.reuse, RZ ;  /* 0x000000103004723c */ /* 0x082fe800000418ff */
[----:B------:R-:W1:Y:S05]  /*dfb0*/  LDSM.16.M88.4 R196, [R235] ;  /* 0x00000000ebc4783b */ /* 0x000e6a0000000200 */
[----:B------:R-:W1:Y:S01]  /*dfc0*/  LDSM.16.M88.4 R200, [R233+0xa080] ;  /* 0x00a08000e9c8783b */ /* 0x000e620000000200 */
[C---:B----4-:R-:W-:Y:S04]  /*dfd0*/  HMMA.16816.F32.BF16 R8, R44.reuse, R16, RZ ;  /* 0x000000102c08723c */ /* 0x050fe800000418ff */
[----:B------:R-:W4:Y:S04]  /*dfe0*/  LDSM.16.M88.4 R204, [R241] ;  /* 0x00000000f1cc783b */ /* 0x000f280000000200 */
[-C--:B------:R-:W-:Y:S08]  /*dff0*/  HMMA.16816.F32.BF16 R12, R44, R18.reuse, RZ ;  /* 0x000000122c0c723c */ /* 0x080ff000000418ff */
[C---:B------:R-:W-:Y:S08]  /*e000*/  HMMA.16816.F32.BF16 R16, R48.reuse, R18, RZ ;  /* 0x000000123010723c */ /* 0x040ff000000418ff */
[-C--:B------:R-:W-:Y:S08]  /*e010*/  HMMA.16816.F32.BF16 R20, R48, R32.reuse, RZ ;  /* 0x000000203014723c */ /* 0x080ff000000418ff */
[C---:B------:R-:W-:Y:S08]  /*e020*/  HMMA.16816.F32.BF16 R24, R44.reuse, R32, RZ ;  /* 0x000000202c18723c */ /* 0x040ff000000418ff */
[-C--:B------:R-:W-:Y:S08]  /*e030*/  HMMA.16816.F32.BF16 R28, R44, R34.reuse, RZ ;  /* 0x000000222c1c723c */ /* 0x080ff000000418ff */
[C---:B------:R-:W-:Y:S08]  /*e040*/  HMMA.16816.F32.BF16 R32, R48.reuse, R34, RZ ;  /* 0x000000223020723c */ /* 0x040ff000000418ff */
[-C--:B------:R-:W-:Y:S01]  /*e050*/  HMMA.16816.F32.BF16 R36, R48, R172.reuse, RZ ;  /* 0x000000ac3024723c */ /* 0x080fe200000418ff */
[C---:B--2---:R-:W-:Y:S07]  /*e060*/  IMAD.WIDE.U32 R208, R242.reuse, UR18, R40 ;  /* 0x00000012f2d07c25 */ /* 0x044fee000f8e0028 */
[C---:B------:R-:W-:Y:S04]  /*e070*/  HMMA.16816.F32.BF16 R40, R44.reuse, R172, RZ ;  /* 0x000000ac2c28723c */ /* 0x040fe800000418ff */
[----:B------:R-:W-:Y:S02]  /*e080*/  IMAD.IADD R167, R209, 0x1, R0 ;  /* 0x00000001d1a77824 */ /* 0x000fe400078e0200 */
[----:B---3--:R-:W-:Y:S01]  /*e090*/  IMAD.WIDE.U32 R2, R242, UR18, R168 ;  /* 0x00000012f2027c25 */ /* 0x008fe2000f8e00a8 */
[C---:B------:R-:W-:Y:S01]  /*e0a0*/  LEA R168, P1, R208.reuse, c[0x0][0x1f8], 0x1 ;  /* 0x00007e00d0a87a11 */ /* 0x040fe200078208ff */
[-C--:B------:R-:W-:Y:S04]  /*e0b0*/  HMMA.16816.F32.BF16 R44, R44, R174.reuse, RZ ;  /* 0x000000ae2c2c723c */ /* 0x080fe800000418ff */
[----:B------:R-:W-:Y:S02]  /*e0c0*/  LEA.HI.X R169, R208, c[0x0][0x1fc], R167, 0x1, P1 ;  /* 0x00007f00d0a97a11 */ /* 0x000fe400008f0ca7 */
[----:B------:R-:W2:Y:S01]  /*e0d0*/  LDL R167, [R1+0x10] ;  /* 0x0000100001a77983 */ /* 0x000ea20000100800 */
[----:B------:R-:W-:Y:S01]  /*e0e0*/  LEA R212, P0, R2, c[0x0][0x1f8], 0x1 ;  /* 0x00007e0002d47a11 */ /* 0x000fe200078008ff */
[----:B------:R-:W-:Y:S01]  /*e0f0*/  IMAD.IADD R0, R0, 0x1, R3 ;  /* 0x0000000100007824 */ /* 0x000fe200078e0203 */
[----:B------:R-:W-:Y:S02]  /*e100*/  HMMA.16816.F32.BF16 R48, R48, R174, RZ ;  /* 0x000000ae3030723c */ /* 0x000fe400000418ff */
[----:B------:R-:W3:Y:S02]  /*e110*/  LDSM.16.M88.4 R208, [R240] ;  /* 0x00000000f0d0783b */ /* 0x000ee40000000200 */
[----:B------:R-:W-:Y:S03]  /*e120*/  LEA.HI.X R213, R2, c[0x0][0x1fc], R0, 0x1, P0 ;  /* 0x00007f0002d57a11 */ /* 0x000fe600000f0c00 */
[----:B------:R-:W-:Y:S01]  /*e130*/  @!PT LDS RZ, [RZ] ;  /* 0x00000000fffff984 */ /* 0x000fe20000000800 */
[----:B------:R-:W-:Y:S01]  /*e140*/  @!PT LDS RZ, [RZ] ;  /* 0x00000000fffff984 */ /* 0x000fe20000000800 */
[----:B------:R-:W-:Y:S01]  /*e150*/  @!PT LDS RZ, [RZ] ;  /* 0x00000000fffff984 */ /* 0x000fe20000000800 */
[----:B------:R4:W-:Y:S01]  /*e160*/  LDGSTS.E.BYPASS.LTC128B.128 [R243+0x2080], [R168.64], !P4 ;  /* 0x02080000a8f37fae */ /* 0x0009e2000e101d4e */
[----:B------:R-:W-:Y:S01]  /*e170*/  IADD3 R2, P0, R168, UR10, RZ ;  /* 0x0000000aa8027c10 */ /* 0x000fe2000ff1e0ff */
[-C--:B-1----:R-:W-:Y:S03]  /*e180*/  HMMA.16816.F32.BF16 R4, R192, R196.reuse, R4 ;  /* 0x000000c4c004723c */ /* 0x082fe60000041804 */
[----:B------:R1:W-:Y:S02]  /*e190*/  LDGSTS.E.BYPASS.LTC128B.128 [R243+0x3880], [R212.64], !P3 ;  /* 0x03880000d4f37fae */ /* 0x0003e4000d901d4e */
[----:B------:R-:W-:Y:S02]  /*e1a0*/  IADD3.X R3, R169, UR11, RZ, P0, !PT ;  /* 0x0000000ba9037c10 */ /* 0x000fe400087fe4ff */
[----:B------:R-:W-:Y:S01]  /*e1b0*/  IADD3 R172, P1, R2, UR10, RZ ;  /* 0x0000000a02ac7c10 */ /* 0x000fe2000ff3e0ff */
[C---:B------:R-:W-:Y:S02]  /*e1c0*/  HMMA.16816.F32.BF16 R8, R200.reuse, R196, R8 ;  /* 0x000000c4c808723c */ /* 0x040fe40000041808 */
[----:B------:R1:W-:Y:S02]  /*e1d0*/  LDGSTS.E.BYPASS.LTC128B.128 [R243+0x2880], [R2.64], !P4 ;  /* 0x0288000002f37fae */ /* 0x0003e4000e101d4e */
[C---:B------:R-:W-:Y:S02]  /*e1e0*/  IADD3.X R173, R3.reuse, UR11, RZ, P1, !PT ;  /* 0x0000000b03ad7c10 */ /* 0x040fe40008ffe4ff */
[----:B------:R-:W-:Y:S01]  /*e1f0*/  PLOP3.LUT P1, PT, PT, PT, UP3, 0x80, 0x0 ;  /* 0x000000000000781c */ /* 0x000fe20003f2f038 */
[----:B------:R1:W-:Y:S01]  /*e200*/  LDGSTS.E.BYPASS.LTC128B.128 [R243+0x4080], [R2.64+0x80], !P3 ;  /* 0x0408008002f37fae */ /* 0x0003e2000d901d4e */
[-C--:B------:R-:W-:Y:S04]  /*e210*/  HMMA.16816.F32.BF16 R12, R200, R198.reuse, R12 ;  /* 0x000000c6c80c723c */ /* 0x080fe8000004180c */
[----:B------:R3:W-:Y:S01]  /*e220*/  LDGSTS.E.BYPASS.LTC128B.128 [R243+0x3080], [R172.64], !P4 ;  /* 0x03080000acf37fae */ /* 0x0007e2000e101d4e */
[----:B------:R-:W-:Y:S03]  /*e230*/  @P6 IADD3 R0, R242, -0x1, RZ ;  /* 0xfffffffff2006810 */ /* 0x000fe60007ffe0ff */
[C---:B------:R-:W-:Y:S04]  /*e240*/  HMMA.16816.F32.BF16 R16, R192.reuse, R198, R16 ;  /* 0x000000c6c010723c */ /* 0x040fe80000041810 */
[----:B----4-:R-:W-:Y:S04]  /*e250*/  IADD3 R168, P0, R2, UR17, RZ ;  /* 0x0000001102a87c10 */ /* 0x010fe8000ff1e0ff */
[-C--:B------:R-:W-:Y:S04]  /*e260*/  HMMA.16816.F32.BF16 R20, R192, R204.reuse, R20 ;  /* 0x000000ccc014723c */ /* 0x080fe80000041814 */
[----:B------:R-:W-:Y:S02]  /*e270*/  IADD3.X R169, R3, UR4, RZ, P0, !PT ;  /* 0x0000000403a97c10 */ /* 0x000fe400087fe4ff */
[----:B------:R-:W-:Y:S02]  /*e280*/  PLOP3.LUT P0, PT, PT, PT, UP3, 0x80, 0x0 ;  /* 0x000000000000781c */ /* 0x000fe40003f0f038 */
[C---:B------:R-:W-:Y:S01]  /*e290*/  HMMA.16816.F32.BF16 R24, R200.reuse, R204, R24 ;  /* 0x000000ccc818723c */ /* 0x040fe20000041818 */
[----:B------:R4:W-:Y:S03]  /*e2a0*/  LDGSTS.E.BYPASS.LTC128B.128 [R243+0x4880], [R168.64], !P3 ;  /* 0x04880000a8f37fae */ /* 0x0009e6000d901d4e */
[----:B-1----:R-:W-:Y:S01]  /*e2b0*/  @P6 SHF.R.S32.HI R2, RZ, 0x1f, R0 ;  /* 0x0000001fff026819 */ /* 0x002fe20000011400 */
[----:B------:R-:W-:Y:S01]  /*e2c0*/  @P6 IMAD.MOV.U32 R3, RZ, RZ, R247 ;  /* 0x000000ffff036224 */ /* 0x000fe200078e00f7 */
[----:B------:R-:W-:Y:S02]  /*e2d0*/  LDSM.16.M88.4 R212, [R230+0x5080] ;  /* 0x00508000e6d4783b */ /* 0x000fe40000000200 */
[-C--:B------:R-:W-:Y:S03]  /*e2e0*/  HMMA.16816.F32.BF16 R28, R200, R206.reuse, R28 ;  /* 0x000000cec81c723c */ /* 0x080fe6000004181c */
[----:B------:R-:W0:Y:S01]  /*e2f0*/  LDGDEPBAR ;  /* 0x00000000000079af */ /* 0x000e220000000000 */
[----:B------:R-:W-:Y:S04]  /*e300*/  @P6 IMAD R2, R2, c[0x0][0x1e0], RZ ;  /* 0x0000780002026a24 */ /* 0x000fe800078e02ff */
[C---:B------:R-:W-:Y:S01]  /*e310*/  HMMA.16816.F32.BF16 R32, R192.reuse, R206, R32 ;  /* 0x000000cec020723c */ /* 0x040fe20000041820 */
[----:B---3--:R-:W1:Y:S03]  /*e320*/  LDSM.16.M88.4 R172, [R232+0x8080] ;  /* 0x00808000e8ac783b */ /* 0x008e660000000200 */
[C---:B------:R-:W-:Y:S02]  /*e330*/  @P6 IMAD R2, R0.reuse, c[0x0][0x1e4], R2 ;  /* 0x0000790000026a24 */ /* 0x040fe400078e0202 */
[----:B------:R-:W3:Y:S02]  /*e340*/  LDSM.16.M88.4 R216, [R232+0xa080] ;  /* 0x00a08000e8d8783b */ /* 0x000ee40000000200 */
[-C--:B------:R-:W-:Y:S03]  /*e350*/  HMMA.16816.F32.BF16 R36, R192, R208.reuse, R36 ;  /* 0x000000d0c024723c */ /* 0x080fe60000041824 */
[----:B------:R-:W3:Y:S01]  /*e360*/  LDSM.16.M88.4 R196, [R230+0x5880] ;  /* 0x00588000e6c4783b */ /* 0x000ee20000000200 */
[----:B----4-:R-:W-:Y:S04]  /*e370*/  @P6 IMAD.WIDE.U32 R168, R0, c[0x0][0x1e0], RZ ;  /* 0x0000780000a86a25 */ /* 0x010fe800078e00ff */
[C---:B------:R-:W-:Y:S01]  /*e380*/  HMMA.16816.F32.BF16 R40, R200.reuse, R208, R40 ;  /* 0x000000d0c828723c */ /* 0x040fe20000041828 */
[----:B------:R-:W-:Y:S03]  /*e390*/  LDSM.16.M88.4 R204, [R229] ;  /* 0x00000000e5cc783b */ /* 0x000fe60000000200 */
[----:B------:R-:W-:Y:S02]  /*e3a0*/  @P6 IMAD.IADD R0, R169, 0x1, R2 ;  /* 0x00000001a9006824 */ /* 0x000fe400078e0202 */
[----:B------:R-:W-:Y:S01]  /*e3b0*/  LDSM.16.M88.4 R220, [R229+0x800] ;  /* 0x00080000e5dc783b */ /* 0x000fe20000000200 */
[----:B------:R-:W-:Y:S01]  /*e3c0*/  @P6 IMAD.MOV.U32 R2, RZ, RZ, R244 ;  /* 0x000000ffff026224 */ /* 0x000fe200078e00f4 */
[-C--:B------:R-:W-:Y:S03]  /*e3d0*/  HMMA.16816.F32.BF16 R44, R200, R210.reuse, R44 ;  /* 0x000000d2c82c723c */ /* 0x080fe6000004182c */
[----:B------:R-:W4:Y:S01]  /*e3e0*/  LDSM.16.M88.4 R200, [R230+0x6080] ;  /* 0x00608000e6c8783b */ /* 0x000f220000000200 */
[----:B------:R-:W-:Y:S04]  /*e3f0*/  @P6 IMAD.WIDE.U32 R2, R168, 0x30, R2 ;  /* 0x00000030a8026825 */ /* 0x000fe800078e0002 */
[----:B------:R-:W-:Y:S01]  /*e400*/  HMMA.16816.F32.BF16 R48, R192, R210, R48 ;  /* 0x000000d2c030723c */ /* 0x000fe20000041830 */
[----:B------:R-:W4:Y:S03]  /*e410*/  LDSM.16.M88.4 R192, [R234+0x8080] ;  /* 0x00808000eac0783b */ /* 0x000f260000000200 */
[----:B------:R-:W-:Y:S02]  /*e420*/  @P6 IMAD.SHL.U32 R168, R2, 0x2, RZ ;  /* 0x0000000202a86824 */ /* 0x000fe400078e00ff */
[----:B------:R-:W4:Y:S01]  /*e430*/  LDSM.16.M88.4 R208, [R234+0xa080] ;  /* 0x00a08000ead0783b */ /* 0x000f220000000200 */
[----:B------:R-:W-:Y:S01]  /*e440*/  @P6 IMAD R0, R0, 0x30, RZ ;  /* 0x0000003000006824 */ /* 0x000fe200078e02ff */
[-C--:B-1----:R-:W-:Y:S05]  /*e450*/  HMMA.16816.F32.BF16 R4, R172, R212.reuse, R4 ;  /* 0x000000d4ac04723c */ /* 0x082fea0000041804 */
[----:B------:R-:W-:Y:S02]  /*e460*/  @P6 IMAD.IADD R3, R3, 0x1, R0 ;  /* 0x0000000103036824 */ /* 0x000fe400078e0200 */
[----:B------:R-:W-:Y:S01]  /*e470*/  @P1 IMAD.HI.U32 R0, R171, c[0x0][0x2c8], RZ ;  /* 0x0000b200ab001a27 */ /* 0x000fe200078e00ff */
[C---:B---3--:R-:W-:Y:S04]  /*e480*/  HMMA.16816.F32.BF16 R8, R216.reuse, R212, R8 ;  /* 0x000000d4d808723c */ /* 0x048fe80000041808 */
[----:B------:R-:W-:Y:S02]  /*e490*/  @P6 SHF.L.U64.HI R3, R2, 0x1, R3 ;  /* 0x0000000102036819 */ /* 0x000fe40000010203 */
[----:B------:R-:W-:Y:S02]  /*e4a0*/  @P0 SHF.R.U32.HI R171, RZ, c[0x0][0x2cc], R0 ;  /* 0x0000b300ffab0a19 */ /* 0x000fe40000011600 */
        /* <DEDUP_REMOVED lines=8> */
[-C--:B----4-:R-:W-:Y:S08]  /*e530*/  HMMA.16816.F32.BF16 R36, R172, R200.reuse, R36 ;  /* 0x000000c8ac24723c */ /* 0x090ff00000041824 */
[C---:B------:R-:W-:Y:S08]  /*e540*/  HMMA.16816.F32.BF16 R40, R216.reuse, R200, R40 ;  /* 0x000000c8d828723c */ /* 0x040ff00000041828 */
[-C--:B------:R-:W-:Y:S01]  /*e550*/  HMMA.16816.F32.BF16 R44, R216, R202.reuse, R44 ;  /* 0x000000cad82c723c */ /* 0x080fe2000004182c */
[----:B------:R-:W-:Y:S07]  /*e560*/  LDSM.16.M88.4 R216, [R233+0xe080] ;  /* 0x00e08000e9d8783b */ /* 0x000fee0000000200 */
[----:B------:R-:W-:Y:S01]  /*e570*/  HMMA.16816.F32.BF16 R48, R172, R202, R48 ;  /* 0x000000caac30723c */ /* 0x000fe20000041830 */
[----:B------:R-:W3:Y:S05]  /*e580*/  LDSM.16.M88.4 R172, [R231+0xc080] ;  /* 0x00c08000e7ac783b */ /* 0x000eea0000000200 */
[----:B------:R-:W4:Y:S02]  /*e590*/  LDSM.16.M88.4 R200, [R231+0xe080] ;  /* 0x00e08000e7c8783b */ /* 0x000f240000000200 */
        /* <DEDUP_REMOVED lines=15> */
[----:B------:R-:W-:Y:S05]  /*e690*/  LDSM.16.M88.4 R192, [R233+0xc080] ;  /* 0x00c08000e9c0783b */ /* 0x000fea0000000200 */
[----:B------:R-:W1:Y:S02]  /*e6a0*/  LDSM.16.M88.4 R212, [R239] ;  /* 0x00000000efd4783b */ /* 0x000e640000000200 */
[-C--:B---3--:R-:W-:Y:S08]  /*e6b0*/  HMMA.16816.F32.BF16 R4, R172, R196.reuse, R4 ;  /* 0x000000c4ac04723c */ /* 0x088ff00000041804 */
[C---:B----4-:R-:W-:Y:S08]  /*e6c0*/  HMMA.16816.F32.BF16 R8, R200.reuse, R196, R8 ;  /* 0x000000c4c808723c */ /* 0x050ff00000041808 */
[-C--:B------:R-:W-:Y:S08]  /*e6d0*/  HMMA.16816.F32.BF16 R12, R200, R198.reuse, R12 ;  /* 0x000000c6c80c723c */ /* 0x080ff0000004180c */
[C---:B------:R-:W-:Y:S01]  /*e6e0*/  HMMA.16816.F32.BF16 R16, R172.reuse, R198, R16 ;  /* 0x000000c6ac10723c */ /* 0x040fe20000041810 */
[----:B------:R-:W3:Y:S07]  /*e6f0*/  LDSM.16.M88.4 R196, [R237] ;  /* 0x00000000edc4783b */ /* 0x000eee0000000200 */
[-C--:B--2---:R-:W-:Y:S08]  /*e700*/  HMMA.16816.F32.BF16 R20, R172, R204.reuse, R20 ;  /* 0x000000ccac14723c */ /* 0x084ff00000041814 */
        /* <DEDUP_REMOVED lines=9> */
[----:B------:R-:W1:Y:S05]  /*e7a0*/  LDSM.16.M88.4 R172, [R232+0xc080] ;  /* 0x00c08000e8ac783b */ /* 0x000e6a0000000200 */
[----:B------:R-:W2:Y:S02]  /*e7b0*/  LDSM.16.M88.4 R208, [R230+0x7080] ;  /* 0x00708000e6d0783b */ /* 0x000ea40000000200 */
[-C--:B------:R-:W-:Y:S08]  /*e7c0*/  HMMA.16816.F32.BF16 R4, R192, R212.reuse, R4 ;  /* 0x000000d4c004723c */ /* 0x080ff00000041804 */
[C---:B------:R-:W-:Y:S08]  /*e7d0*/  HMMA.16816.F32.BF16 R8, R216.reuse, R212, R8 ;  /* 0x000000d4d808723c */ /* 0x040ff00000041808 */
[-C--:B------:R-:W-:Y:S08]  /*e7e0*/  HMMA.16816.F32.BF16 R12, R216, R214.reuse, R12 ;  /* 0x000000d6d80c723c */ /* 0x080ff0000004180c */
[C---:B------:R-:W-:Y:S01]  /*e7f0*/  HMMA.16816.F32.BF16 R16, R192.reuse, R214, R16 ;  /* 0x000000d6c010723c */ /* 0x040fe20000041810 */
[----:B------:R-:W4:Y:S07]  /*e800*/  LDSM.16.M88.4 R212, [R230+0x7880] ;  /* 0x00788000e6d4783b */ /* 0x000f2e0000000200 */
[-C--:B------:R-:W-:Y:S08]  /*e810*/  HMMA.16816.F32.BF16 R20, R192, R220.reuse, R20 ;  /* 0x000000dcc014723c */ /* 0x080ff00000041814 */
[C---:B------:R-:W-:Y:S08]  /*e820*/  HMMA.16816.F32.BF16 R24, R216.reuse, R220, R24 ;  /* 0x000000dcd818723c */ /* 0x040ff00000041818 */
[-C--:B------:R-:W-:Y:S08]  /*e830*/  HMMA.16816.F32.BF16 R28, R216, R222.reuse, R28 ;  /* 0x000000ded81c723c */ /* 0x080ff0000004181c */
[C---:B------:R-:W-:Y:S08]  /*e840*/  HMMA.16816.F32.BF16 R32, R192.reuse, R222, R32 ;  /* 0x000000dec020723c */ /* 0x040ff00000041820 */
[-C--:B---3--:R-:W-:Y:S08]  /*e850*/  HMMA.16816.F32.BF16 R36, R192, R196.reuse, R36 ;  /* 0x000000c4c024723c */ /* 0x088ff00000041824 */
[C---:B------:R-:W-:Y:S08]  /*e860*/  HMMA.16816.F32.BF16 R40, R216.reuse, R196, R40 ;  /* 0x000000c4d828723c */ /* 0x040ff00000041828 */
[-C--:B------:R-:W-:Y:S01]  /*e870*/  HMMA.16816.F32.BF16 R44, R216, R198.reuse, R44 ;  /* 0x000000c6d82c723c */ /* 0x080fe2000004182c */
[----:B------:R-:W-:Y:S07]  /*e880*/  LDSM.16.M88.4 R216, [R236+0xe080] ;  /* 0x00e08000ecd8783b */ /* 0x000fee0000000200 */
[----:B------:R-:W-:Y:S01]  /*e890*/  HMMA.16816.F32.BF16 R48, R192, R198, R48 ;  /* 0x000000c6c030723c */ /* 0x000fe20000041830 */
[----:B------:R-:W-:Y:S05]  /*e8a0*/  LDSM.16.M88.4 R192, [R234+0xc080] ;  /* 0x00c08000eac0783b */ /* 0x000fea0000000200 */
[----:B------:R-:W3:Y:S02]  /*e8b0*/  LDSM.16.M88.4 R196, [R229+0x1800] ;  /* 0x00180000e5c4783b */ /* 0x000ee40000000200 */
[-C--:B-1----:R-:W-:Y:S08]  /*e8c0*/  HMMA.16816.F32.BF16 R4, R172, R200.reuse, R4 ;  /* 0x000000c8ac04723c */ /* 0x082ff00000041804 */
[C---:B------:R-:W-:Y:S08]  /*e8d0*/  HMMA.16816.F32.BF16 R8, R204.reuse, R200, R8 ;  /* 0x000000c8cc08723c */ /* 0x040ff00000041808 */
[-C--:B------:R-:W-:Y:S08]  /*e8e0*/  HMMA.16816.F32.BF16 R12, R204, R202.reuse, R12 ;  /* 0x000000cacc0c723c */ /* 0x080ff0000004180c */
[C---:B------:R-:W-:Y:S01]  /*e8f0*/  HMMA.16816.F32.BF16 R16, R172.reuse, R202, R16 ;  /* 0x000000caac10723c */ /* 0x040fe20000041810 */
[----:B------:R-:W1:Y:S07]  /*e900*/  LDSM.16.M88.4 R200, [R229+0x2000] ;  /* 0x00200000e5c8783b */ /* 0x000e6e0000000200 */
[-C--:B--2---:R-:W-:Y:S08]  /*e910*/  HMMA.16816.F32.BF16 R20, R172, R208.reuse, R20 ;  /* 0x000000d0ac14723c */ /* 0x084ff00000041814 */
[C---:B------:R-:W-:Y:S08]  /*e920*/  HMMA.16816.F32.BF16 R24, R204.reuse, R208, R24 ;  /* 0x000000d0cc18723c */ /* 0x040ff00000041818 */
[-C--:B------:R-:W-:Y:S08]  /*e930*/  HMMA.16816.F32.BF16 R28, R204, R210.reuse, R28 ;  /* 0x000000d2cc1c723c */ /* 0x080ff0000004181c */
[C---:B------:R-:W-:Y:S08]  /*e940*/  HMMA.16816.F32.BF16 R32, R172.reuse, R210, R32 ;  /* 0x000000d2ac20723c */ /* 0x040ff00000041820 */
[-C--:B----4-:R-:W-:Y:S08]  /*e950*/  HMMA.16816.F32.BF16 R36, R172, R212.reuse, R36 ;  /* 0x000000d4ac24723c */ /* 0x090ff00000041824 */
[C---:B------:R-:W-:Y:S08]  /*e960*/  HMMA.16816.F32.BF16 R40, R204.reuse, R212, R40 ;  /* 0x000000d4cc28723c */ /* 0x040ff00000041828 */
[-C--:B------:R-:W-:Y:S08]  /*e970*/  HMMA.16816.F32.BF16 R44, R204, R214.reuse, R44 ;  /* 0x000000d6cc2c723c */ /* 0x080ff0000004182c */
[----:B------:R-:W-:Y:S01]  /*e980*/  HMMA.16816.F32.BF16 R48, R172, R214, R48 ;  /* 0x000000d6ac30723c */ /* 0x000fe20000041830 */
[----:B------:R-:W2:Y:S01]  /*e990*/  LDSM.16.M88.4 R172, [R229+0x2800] ;  /* 0x00280000e5ac783b */ /* 0x000ea20000000200 */
[----:B------:R-:W-:Y:S04]  /*e9a0*/  DEPBAR.LE SB0, 0x0 ;  /* 0x000080000000791a */ /* 0x000fe80000000000 */
[----:B------:R-:W-:Y:S02]  /*e9b0*/  BAR.SYNC.DEFER_BLOCKING 0x0 ;  /* 0x0000000000007b1d */ /* 0x000fe40000010000 */
[-C--:B---3--:R-:W-:Y:S08]  /*e9c0*/  HMMA.16816.F32.BF16 R4, R192, R196.reuse, R4 ;  /* 0x000000c4c004723c */ /* 0x088ff00000041804 */
[C---:B------:R-:W-:Y:S07]  /*e9d0*/  HMMA.16816.F32.BF16 R8, R216.reuse, R196, R8 ;  /* 0x000000c4d808723c */ /* 0x040fee0000041808 */
[C---:B------:R-:W-:Y:S01]  /*e9e0*/  @P6 IADD3 R196, P2, R168.reuse, 0x80, RZ ;  /* 0x00000080a8c46810 */ /* 0x040fe20007f5e0ff */
[-C--:B------:R-:W-:Y:S04]  /*e9f0*/  HMMA.16816.F32.BF16 R12, R216, R198.reuse, R12 ;  /* 0x000000c6d80c723c */ /* 0x080fe8000004180c */
[----:B------:R-:W-:Y:S02]  /*ea00*/  @P6 IADD3 R168, P5, R168, c[0x0][0x1c8], RZ ;  /* 0x00007200a8a86a10 */ /* 0x000fe40007fbe0ff */
[----:B------:R-:W-:Y:S02]  /*ea10*/  @P6 IADD3 R196, P1, R196, c[0x0][0x1c8], RZ ;  /* 0x00007200c4c46a10 */ /* 0x000fe40007f3e0ff */
[C---:B------:R-:W-:Y:S04]  /*ea20*/  HMMA.16816.F32.BF16 R16, R192.reuse, R198, R16 ;  /* 0x000000c6c010723c */ /* 0x040fe80000041810 */
[----:B------:R-:W-:Y:S02]  /*ea30*/  @P6 IADD3.X R169, R3, c[0x0][0x1cc], RZ, P5, !PT ;  /* 0x0000730003a96a10 */ /* 0x000fe40002ffe4ff */
[----:B------:R-:W-:Y:S02]  /*ea40*/  @P6 IADD3.X R197, RZ, c[0x0][0x1cc], R3, P1, P2 ;  /* 0x00007300ffc56a10 */ /* 0x000fe40000fe4403 */
[-C--:B-1----:R-:W-:Y:S01]  /*ea50*/  HMMA.16816.F32.BF16 R20, R192, R200.reuse, R20 ;  /* 0x000000c8c014723c */ /* 0x082fe20000041814 */
[----:B------:R-:W-:Y:S01]  /*ea60*/  @!PT LDS RZ, [RZ] ;  /* 0x00000000fffff984 */ /* 0x000fe20000000800 */
[----:B------:R-:W-:Y:S01]  /*ea70*/  @!PT LDS RZ, [RZ] ;  /* 0x00000000fffff984 */ /* 0x000fe20000000800 */
[----:B------:R-:W-:Y:S01]  /*ea80*/  @!PT LDS RZ, [RZ] ;  /* 0x00000000fffff984 */ /* 0x000fe20000000800 */
[----:B------:R1:W-:Y:S03]  /*ea90*/  @P6 LDGSTS.E.BYPASS.LTC128B.128 [R243+0x5080], [R168.64], !P4 ;  /* 0x05080000a8f36fae */ /* 0x0003e6000e101d4e */
[----:B------:R-:W-:Y:S02]  /*eaa0*/  @P6 IADD3 R2, P0, R168, UR16, RZ ;  /* 0x00000010a8026c10 */ /* 0x000fe4000ff1e0ff */
[----:B------:R3:W-:Y:S02]  /*eab0*/  @P6 LDGSTS.E.BYPASS.LTC128B.128 [R243+0x6880], [R196.64], !P3 ;  /* 0x06880000c4f36fae */ /* 0x0007e4000d901d4e */
[C---:B------:R-:W-:Y:S04]  /*eac0*/  HMMA.16816.F32.BF16 R24, R216.reuse, R200, R24 ;  /* 0x000000c8d818723c */ /* 0x040fe80000041818 */
[----:B------:R-:W-:Y:S04]  /*ead0*/  @P6 IADD3.X R3, R169, UR7, RZ, P0, !PT ;  /* 0x00000007a9036c10 */ /* 0x000fe800087fe4ff */
[-C--:B------:R-:W-:Y:S01]  /*eae0*/  HMMA.16816.F32.BF16 R28, R216, R202.reuse, R28 ;  /* 0x000000cad81c723c */ /* 0x080fe2000004181c */
[----:B------:R4:W-:Y:S05]  /*eaf0*/  @P6 LDGSTS.E.BYPASS.LTC128B.128 [R243+0x5880], [R2.64], !P4 ;  /* 0x0588000002f36fae */ /* 0x0009ea000e101d4e */
[----:B------:R4:W-:Y:S02]  /*eb00*/  @P6 LDGSTS.E.BYPASS.LTC128B.128 [R243+0x7080], [R2.64+0x80], !P3 ;  /* 0x0708008002f36fae */ /* 0x0009e4000d901d4e */
[C---:B------:R-:W-:Y:S04]  /*eb10*/  HMMA.16816.F32.BF16 R32, R192.reuse, R202, R32 ;  /* 0x000000cac020723c */ /* 0x040fe80000041820 */
[----:B-1----:R-:W-:Y:S04]  /*eb20*/  IMAD R168, R242, -0x30, RZ ;  /* 0xffffffd0f2a87824 */ /* 0x002fe800078e02ff */
[-C--:B--2---:R-:W-:Y:S04]  /*eb30*/  HMMA.16816.F32.BF16 R36, R192, R172.reuse, R36 ;  /* 0x000000acc024723c */ /* 0x084fe80000041824 */
[C---:B---3--:R-:W-:Y:S04]  /*eb40*/  @P6 IADD3 R196, P1, R2.reuse, UR16, RZ ;  /* 0x0000001002c46c10 */ /* 0x048fe8000ff3e0ff */
[C---:B------:R-:W-:Y:S04]  /*eb50*/  HMMA.16816.F32.BF16 R40, R216.reuse, R172, R40 ;  /* 0x000000acd828723c */ /* 0x040fe80000041828 */
[C---:B------:R-:W-:Y:S03]  /*eb60*/  @P6 IADD3.X R197, R3.reuse, UR7, RZ, P1, !PT ;  /* 0x0000000703c56c10 */ /* 0x040fe60008ffe4ff */
[----:B------:R-:W-:Y:S01]  /*eb70*/  @P6 IADD3 R172, P0, R2, UR12, RZ ;  /* 0x0000000c02ac6c10 */ /* 0x000fe2000ff1e0ff */
[-C--:B------:R-:W-:Y:S01]  /*eb80*/  HMMA.16816.F32.BF16 R44, R216, R174.reuse, R44 ;  /* 0x000000aed82c723c */ /* 0x080fe2000004182c */
[----:B------:R1:W-:Y:S03]  /*eb90*/  @P6 LDGSTS.E.BYPASS.LTC128B.128 [R243+0x6080], [R196.64], !P4 ;  /* 0x06080000c4f36fae */ /* 0x0003e6000e101d4e */
[----:B------:R-:W-:Y:S02]  /*eba0*/  @P6 IADD3.X R173, R3, UR9, RZ, P0, !PT ;  /* 0x0000000903ad6c10 */ /* 0x000fe400087fe4ff */
[----:B----4-:R-:W2:Y:S01]  /*ebb0*/  SHFL.IDX PT, R3, R171, RZ, 0x1c1f ;  /* 0x001c1fffab037589 */ /* 0x010ea200000e0000 */
[----:B------:R-:W-:Y:S01]  /*ebc0*/  PLOP3.LUT P0, PT, PT, PT, UP2, 0x40, 0x0 ;  /* 0x000000000000781c */ /* 0x000fe20003f0e828 */
[----:B------:R-:W-:Y:S03]  /*ebd0*/  HMMA.16816.F32.BF16 R48, R192, R174, R48 ;  /* 0x000000aec030723c */ /* 0x000fe60000041830 */
[----:B------:R3:W-:Y:S04]  /*ebe0*/  @P6 LDGSTS.E.BYPASS.LTC128B.128 [R243+0x7880], [R172.64], !P3 ;  /* 0x07880000acf36fae */ /* 0x0007e8000d901d4e */
[----:B------:R-:W-:Y:S01]  /*ebf0*/  IMAD.IADD R174, R168, 0x1, -R167 ;  /* 0x00000001a8ae7824 */ /* 0x000fe200078e0aa7 */
[----:B------:R-:W0:Y:S01]  /*ec00*/  LDGDEPBAR ;  /* 0x00000000000079af */ /* 0x000e220000000000 */
[----:B---3--:R-:W-:Y:S04]  /*ec10*/  IADD3 R173, -R167, 0x1, R168 ;  /* 0x00000001a7ad7810 */ /* 0x008fe80007ffe1a8 */
[----:B------:R-:W-:Y:S04]  /*ec20*/  IADD3 R173, R173, c[0x0][0x1d0], RZ ;  /* 0x00007400adad7a10 */ /* 0x000fe80007ffe0ff */
[----:B------:R-:W-:Y:S04]  /*ec30*/  IADD3 R173, R173, -c[0x0][0x168], RZ ;  /* 0x80005a00adad7a10 */ /* 0x000fe80007ffe0ff */
[C---:B------:R-:W-:Y:S02]  /*ec40*/  IADD3 R172, R173.reuse, c[0x0][0x328], RZ ;  /* 0x0000ca00adac7a10 */ /* 0x040fe40007ffe0ff */
[----:B------:R-:W-:Y:S03]  /*ec50*/  IADD3 R173, R173, UR6, RZ ;  /* 0x00000006adad7c10 */ /* 0x000fe6000fffe0ff */
[--C-:B--2---:R-:W-:Y:S02]  /*ec60*/  IMAD.IADD R2, R172, 0x1, R3.reuse ;  /* 0x00000001ac027824 */ /* 0x104fe400078e0203 */
[----:B------:R-:W-:Y:S01]  /*ec70*/  IMAD.IADD R0, R173, 0x1, R3 ;  /* 0x00000001ad007824 */ /* 0x000fe200078e0203 */
[----:B------:R-:W-:-:S05]  /*ec80*/  @P0 BRA `(.L_x_925) ;  /* 0x0000018000000947 */ /* 0x000fca0003800000 */
[----:B-1----:R-:W-:Y:S01]  /*ec90*/  IADD3 R3, R3, c[0x0][0x1d0], RZ ;  /* 0x0000740003037a10 */ /* 0x002fe20007ffe0ff */
        /* <DEDUP_REMOVED lines=13> */
.L_x_927:
[----:B------:R-:W-:Y:S04]  /*ed70*/  MOV R167, c[0x0][0x32c] ;  /* 0x0000cb0000a77a02 */ /* 0x000fe80000000f00 */
[----:B------:R-:W-:Y:S11]  /*ed80*/  ISETP.NE.AND P0, PT, R167, 0x1, PT ;  /* 0x00000001a700780c */ /* 0x000ff60003f05270 */
[----:B------:R-:W-:Y:S02]  /*ed90*/  @!UPT UIADD3 URZ, URZ, URZ, URZ ;  /* 0x0000003f3f3ff290 */ /* 0x000fe4000fffe03f */
[----:B------:R-:W-:Y:S05]  /*eda0*/  @P0 IMAD.HI.U32 R167, R3, c[0x0][0x330], RZ ;  /* 0x0000cc0003a70a27 */ /* 0x000fea00078e00ff */
[----:B------:R-:W-:Y:S02]  /*edb0*/  @P0 SHF.R.U32.HI R3, RZ, c[0x0][0x334], R167 ;  /* 0x0000cd00ff030a19 */ /* 0x000fe400000116a7 */
.L_x_928:
[----:B------:R-:W-:Y:S05]  /*edc0*/  BSYNC B0 ;  /* 0x0000000000007941 */ /* 0x000fea0003800000 */
.L_x_926:
[----:B------:R-:W-:Y:S05]  /*edd0*/  IMAD R3, R3, c[0x0][0x32c], R174 ;  /* 0x0000cb0003037a24 */ /* 0x000fea00078e02ae */
[----:B------:R-:W-:Y:S02]  /*ede0*/  IADD3 R167, R3, c[0x0][0x32c], RZ ;  /* 0x0000cb0003a77a10 */ /* 0x000fe40007ffe0ff */
[----:B------:R-:W-:Y:S02]  /*edf0*/  IMNMX R0, R0, R3, !PT ;  /* 0x0000000300007217 */ /* 0x000fe40007800200 */
[----:B------:R-:W-:Y:S02]  /*ee00*/  IMNMX R2, R2, R167, PT ;  /* 0x000000a702027217 */ /* 0x000fe40003800200 */
.L_x_925:
[----:B-1----:R-:W-:Y:S01]  /*ee10*/  PLOP3.LUT P0, PT, PT, PT, UP2, 0x40, 0x0 ;  /* 0x000000000000781c */ /* 0x002fe20003f0e828 */
        /* <DEDUP_REMOVED lines=18> */
.L_x_931:
[----:B------:R-:W-:Y:S04]  /*ef40*/  MOV R175, c[0x0][0x32c] ;  /* 0x0000cb0000af7a02 */ /* 0x000fe80000000f00 */
[----:B------:R-:W-:Y:S11]  /*ef50*/  ISETP.NE.AND P0, PT, R175, 0x1, PT ;  /* 0x00000001af00780c */ /* 0x000ff60003f05270 */
[----:B------:R-:W-:Y:S02]  /*ef60*/  @!UPT UIADD3 URZ, URZ, URZ, URZ ;  /* 0x0000003f3f3ff290 */ /* 0x000fe4000fffe03f */
[----:B------:R-:W-:Y:S05]  /*ef70*/  @P0 IMAD.HI.U32 R175, R169, c[0x0][0x330], RZ ;  /* 0x0000cc00a9af0a27 */ /* 0x000fea00078e00ff */
[----:B------:R-:W-:Y:S02]  /*ef80*/  @P0 SHF.R.U32.HI R169, RZ, c[0x0][0x334], R175 ;  /* 0x0000cd00ffa90a19 */ /* 0x000fe400000116af */
.L_x_932:
[----:B------:R-:W-:Y:S05]  /*ef90*/  BSYNC B0 ;  /* 0x0000000000007941 */ /* 0x000fea0003800000 */
.L_x_930:
[----:B------:R-:W-:Y:S05]  /*efa0*/  IMAD R169, R169, c[0x0][0x32c], R174 ;  /* 0x0000cb00a9a97a24 */ /* 0x000fea00078e02ae */
[----:B------:R-:W-:Y:S02]  /*efb0*/  IADD3 R175, R169, c[0x0][0x32c], RZ ;  /* 0x0000cb00a9af7a10 */ /* 0x000fe40007ffe0ff */
[----:B------:R-:W-:Y:S02]  /*efc0*/  IMNMX R3, R3, R169, !PT ;  /* 0x000000a903037217 */ /* 0x000fe40007800200 */
[----:B------:R-:W-:Y:S02]  /*efd0*/  IMNMX R167, R167, R175, PT ;  /* 0x000000afa7a77217 */ /* 0x000fe40003800200 */
.L_x_929:
[C---:B------:R-:W-:Y:S02]  /*efe0*/  ISETP.GE.AND P0, PT, R168.reuse, 0x2, PT ;  /* 0x00000002a800780c */ /* 0x040fe40003f06270 */
[----:B------:R-:W-:Y:S02]  /*eff0*/  ISETP.GE.AND P2, PT, R168, 0xa, PT ;  /* 0x0000000aa800780c */ /* 0x000fe40003f46270 */
[----:B------:R-:W-:Y:S02]  /*f000*/  P2R R192, PR, RZ, 0x1 ;  /* 0x00000001ffc07803 */ /* 0x000fe40000000000 */
[----:B------:R-:W-:Y:S02]  /*f010*/  ISETP.GT.AND P0, PT, R0, 0x1, !P0 ;  /* 0x000000010000780c */ /* 0x000fe40004704270 */
[----:B------:R-:W-:Y:S02]  /*f020*/  ISETP.GE.AND P1, PT, R168, 0x9, PT ;  /* 0x00000009a800780c */ /* 0x000fe40003f26270 */
[----:B------:R-:W-:Y:S02]  /*f030*/  ISETP.LT.OR P0, PT, R2, 0x2, P0 ;  /* 0x000000020200780c */ /* 0x000fe40000701670 */
[----:B------:R-:W-:Y:S02]  /*f040*/  P2R R175, PR, RZ, 0x2 ;  /* 0x00000002ffaf7803 */ /* 0x000fe40000000000 */
[----:B------:R-:W-:Y:S02]  /*f050*/  FSEL R193, R5, -INF , !P0 ;  /* 0xff80000005c17808 */ /* 0x000fe40004000000 */
[C---:B------:R-:W-:Y:S02]  /*f060*/  ISETP.GT.AND P0, PT, R0.reuse, 0x9, !P2 ;  /* 0x000000090000780c */ /* 0x040fe40005704270 */
[----:B------:R-:W-:Y:S02]  /*f070*/  ISETP.GT.AND P1, PT, R0, 0x8, !P1 ;  /* 0x000000080000780c */ /* 0x000fe40004f24270 */
[----:B------:R-:W-:Y:S02]  /*f080*/  P2R R169, PR, RZ, 0x4 ;  /* 0x00000004ffa97803 */ /* 0x000fe40000000000 */
[----:B------:R-:W-:Y:S02]  /*f090*/  ISETP.LT.OR P0, PT, R2, 0xa, P0 ;  /* 0x0000000a0200780c */ /* 0x000fe40000701670 */
[----:B------:R-:W-:Y:S02]  /*f0a0*/  ISETP.GE.AND P2, PT, R168, 0x11, PT ;  /* 0x00000011a800780c */ /* 0x000fe40003f46270 */
[----:B------:R-:W-:Y:S02]  /*f0b0*/  ISETP.LT.OR P1, PT, R2, 0x9, P1 ;  /* 0x000000090200780c */ /* 0x000fe40000f21670 */
[----:B------:R-:W-:Y:S02]  /*f0c0*/  FSEL R195, R17, -INF , !P0 ;  /* 0xff80000011c37808 */ /* 0x000fe40004000000 */
[----:B------:R-:W-:Y:S02]  /*f0d0*/  ISETP.GT.AND P0, PT, R0, 0x10, !P2 ;  /* 0x000000100000780c */ /* 0x000fe40005704270 */
[----:B------:R-:W-:Y:S02]  /*f0e0*/  FSEL R194, R16, -INF , !P1 ;  /* 0xff80000010c27808 */ /* 0x000fe40004800000 */
        /* <DEDUP_REMOVED lines=19> */
[----:B------:R-:W-:Y:S02]  /*f220*/  ISETP.GE.AND P6, PT, R168, 0x22, PT ;  /* 0x00000022a800780c */ /* 0x000fe40003fc6270 */
        /* <DEDUP_REMOVED lines=10> */
[----:B------:R-:W-:Y:S04]  /*f2d0*/  ISETP.LT.OR P0, PT, R2, 0x29, P0 ;  /* 0x000000290200780c */ /* 0x000fe80000701670 */
[----:B------:R-:W-:Y:S02]  /*f2e0*/  FSEL R218, R48, -INF , !P0 ;  /* 0xff80000030da7808 */ /* 0x000fe40004000000 */
[----:B------:R-:W-:Y:S04]  /*f2f0*/  ISETP.GT.AND P0, PT, R0, RZ, !P2 ;  /* 0x000000ff0000720c */ /* 0x000fe80005704270 */
[----:B------:R-:W-:Y:S04]  /*f300*/  ISETP.LT.OR P0, PT, R2, 0x1, P0 ;  /* 0x000000010200780c */ /* 0x000fe80000701670 */
[----:B------:R-:W-:Y:S02]  /*f310*/  FSEL R32, R4, -INF , !P0 ;  /* 0xff80000004207808 */ /* 0x000fe40004000000 */
[----:B------:R-:W-:Y:S01]  /*f320*/  ISETP.GE.AND P0, PT, R168, 0x2a, PT ;  /* 0x0000002aa800780c */ /* 0x000fe20003f06270 */
[----:B------:R-:W1:Y:S03]  /*f330*/  SHFL.IDX PT, R4, R171, 0x2, 0x1c1f ;  /* 0x005c1f00ab047f89 */ /* 0x000e6600000e0000 */
[----:B------:R-:W-:Y:S04]  /*f340*/  ISETP.GT.AND P2, PT, R0, 0x29, !P0 ;  /* 0x000000290000780c */ /* 0x000fe80004744270 */
[----:B------:R-:W-:Y:S04]  /*f350*/  ISETP.LT.OR P2, PT, R2, 0x2a, P2 ;  /* 0x0000002a0200780c */ /* 0x000fe80001741670 */
[----:B------:R-:W-:Y:S02]  /*f360*/  FSEL R217, R49, -INF , !P2 ;  /* 0xff80000031d97808 */ /* 0x000fe40005000000 */
[----:B------:R-:W-:Y:S01]  /*f370*/  PLOP3.LUT P2, PT, PT, PT, UP2, 0x40, 0x0 ;  /* 0x000000000000781c */ /* 0x000fe20003f4e828 */
[--C-:B-1----:R-:W-:Y:S02]  /*f380*/  IMAD.IADD R2, R172, 0x1, R4.reuse ;  /* 0x00000001ac027824 */ /* 0x102fe400078e0204 */
[----:B------:R-:W-:Y:S10]  /*f390*/  IMAD.IADD R0, R173, 0x1, R4 ;  /* 0x00000001ad007824 */ /* 0x000ff400078e0204 */
        /* <DEDUP_REMOVED lines=15> */
.L_x_935:
[----:B------:R-:W-:Y:S04]  /*f490*/  MOV R33, c[0x0][0x32c] ;  /* 0x0000cb0000217a02 */ /* 0x000fe80000000f00 */
[----:B------:R-:W-:Y:S11]  /*f4a0*/  ISETP.NE.AND P2, PT, R33, 0x1, PT ;  /* 0x000000012100780c */ /* 0x000ff60003f45270 */
[----:B------:R-:W-:Y:S02]  /*f4b0*/  @!UPT UIADD3 URZ, URZ, URZ, URZ ;  /* 0x0000003f3f3ff290 */ /* 0x000fe4000fffe03f */
[----:B------:R-:W-:Y:S05]  /*f4c0*/  @P2 IMAD.HI.U32 R33, R4, c[0x0][0x330], RZ ;  /* 0x0000cc0004212a27 */ /* 0x000fea00078e00ff */
[----:B------:R-:W-:Y:S02]  /*f4d0*/  @P2 SHF.R.U32.HI R4, RZ, c[0x0][0x334], R33 ;  /* 0x0000cd00ff042a19 */ /* 0x000fe40000011621 */
.L_x_936:
[----:B------:R-:W-:Y:S05]  /*f4e0*/  BSYNC B0 ;  /* 0x0000000000007941 */ /* 0x000fea0003800000 */
.L_x_934:
[----:B------:R-:W-:Y:S05]  /*f4f0*/  IMAD R4, R4, c[0x0][0x32c], R174 ;  /* 0x0000cb0004047a24 */ /* 0x000fea00078e02ae */
[----:B------:R-:W-:Y:S02]  /*f500*/  IADD3 R33, R4, c[0x0][0x32c], RZ ;  /* 0x0000cb0004217a10 */ /* 0x000fe40007ffe0ff */
[----:B------:R-:W-:Y:S02]  /*f510*/  IMNMX R0, R0, R4, !PT ;  /* 0x0000000400007217 */ /* 0x000fe40007800200 */
[----:B------:R-:W-:Y:S02]  /*f520*/  IMNMX R2, R2, R33, PT ;  /* 0x0000002102027217 */ /* 0x000fe40003800200 */
.L_x_933:
[----:B------:R-:W-:Y:S02]  /*f530*/  ISETP.NE.AND P2, PT, R175, RZ, PT ;  /* 0x000000ffaf00720c */ /* 0x000fe40003f45270 */
[----:B------:R-:W-:Y:S02]  /*f540*/  P2R R48, PR, RZ, 0x10 ;  /* 0x00000010ff307803 */ /* 0x000fe40000000000 */
[----:B------:R-:W-:Y:S02]  /*f550*/  ISETP.GT.AND P2, PT, R3, 0x8, !P2 ;  /* 0x000000080300780c */ /* 0x000fe40005744270 */
[----:B------:R-:W-:Y:S02]  /*f560*/  ISETP.NE.AND P4, PT, R21, RZ, PT ;  /* 0x000000ff1500720c */ /* 0x000fe40003f85270 */
[----:B------:R-:W-:Y:S02]  /*f570*/  ISETP.LT.OR P2, PT, R167, 0x9, P2 ;  /* 0x00000009a700780c */ /* 0x000fe40001741670 */
[----:B------:R-:W-:Y:S02]  /*f580*/  P2R R37, PR, RZ, 0x8 ;  /* 0x00000008ff257803 */ /* 0x000fe40000000000 */
[----:B------:R-:W-:Y:S02]  /*f590*/  FSEL R33, R18, -INF , !P2 ;  /* 0xff80000012217808 */ /* 0x000fe40005000000 */
[----:B------:R-:W-:Y:S02]  /*f5a0*/  ISETP.NE.AND P2, PT, R169, RZ, PT ;  /* 0x000000ffa900720c */ /* 0x000fe40003f45270 */
[----:B------:R-:W-:Y:S02]  /*f5b0*/  ISETP.NE.AND P3, PT, R20, RZ, PT ;  /* 0x000000ff1400720c */ /* 0x000fe40003f65270 */
[----:B------:R-:W-:Y:S02]  /*f5c0*/  ISETP.GT.AND P2, PT, R3, 0x9, !P2 ;  /* 0x000000090300780c */ /* 0x000fe40005744270 */
[----:B------:R-:W-:Y:S02]  /*f5d0*/  P2R R4, PR, RZ, 0x10 ;  /* 0x00000010ff047803 */ /* 0x000fe40000000000 */
        /* <DEDUP_REMOVED lines=23> */
[----:B------:R-:W-:Y:S04]  /*f750*/  ISETP.NE.AND P2, PT, R192, RZ, PT ;  /* 0x000000ffc000720c */ /* 0x000fe80003f45270 */
        /* <DEDUP_REMOVED lines=9> */
[----:B------:R-:W-:Y:S02]  /*f7f0*/  ISETP.GT.AND P2, PT, R3, 0x29, !P0 ;  /* 0x000000290300780c */ /* 0x000fe40004744270 */
[----:B------:R-:W1:Y:S02]  /*f800*/  SHFL.IDX PT, R3, R171, 0x3, 0x1c1f ;  /* 0x007c1f00ab037f89 */ /* 0x000e6400000e0000 */
[----:B------:R-:W-:Y:S04]  /*f810*/  ISETP.LT.OR P2, PT, R167, 0x2a, P2 ;  /* 0x0000002aa700780c */ /* 0x000fe80001741670 */
[----:B------:R-:W-:Y:S02]  /*f820*/  FSEL R214, R51, -INF , !P2 ;  /* 0xff80000033d67808 */ /* 0x000fe40005000000 */
[----:B------:R-:W-:Y:S02]  /*f830*/  ISETP.GT.AND P2, PT, R0, RZ, !P4 ;  /* 0x000000ff0000720c */ /* 0x000fe40006744270 */
        /* <DEDUP_REMOVED lines=40> */
[----:B------:R-:W-:Y:S01]  /*fac0*/  ISETP.GT.AND P2, PT, R0, 0x29, !P0 ;  /* 0x000000290000780c */ /* 0x000fe20004744270 */
[--C-:B-1----:R-:W-:Y:S03]  /*fad0*/  IMAD.IADD R0, R173, 0x1, R3.reuse ;  /* 0x00000001ad007824 */ /* 0x102fe600078e0203 */
[----:B------:R-:W-:Y:S01]  /*fae0*/  ISETP.LT.OR P2, PT, R2, 0x2a, P2 ;  /* 0x0000002a0200780c */ /* 0x000fe20001741670 */
[----:B------:R-:W-:Y:S03]  /*faf0*/  IMAD.IADD R2, R172, 0x1, R3 ;  /* 0x00000001ac027824 */ /* 0x000fe600078e0203 */
        /* <DEDUP_REMOVED lines=18> */
.L_x_939:
[----:B------:R-:W-:Y:S04]  /*fc20*/  MOV R4, c[0x0][0x32c] ;  /* 0x0000cb0000047a02 */ /* 0x000fe80000000f00 */
[----:B------:R-:W-:Y:S11]  /*fc30*/  ISETP.NE.AND P2, PT, R4, 0x1, PT ;  /* 0x000000010400780c */ /* 0x000ff60003f45270 */
[----:B------:R-:W-:Y:S02]  /*fc40*/  @!UPT UIADD3 URZ, URZ, URZ, URZ ;  /* 0x0000003f3f3ff290 */ /* 0x000fe4000fffe03f */
[----:B------:R-:W-:Y:S05]  /*fc50*/  @P2 IMAD.HI.U32 R4, R3, c[0x0][0x330], RZ ;  /* 0x0000cc0003042a27 */ /* 0x000fea00078e00ff */
[----:B------:R-:W-:Y:S02]  /*fc60*/  @P2 SHF.R.U32.HI R3, RZ, c[0x0][0x334], R4 ;  /* 0x0000cd00ff032a19 */ /* 0x000fe40000011604 */
.L_x_940:
[----:B------:R-:W-:Y:S05]  /*fc70*/  BSYNC B0 ;  /* 0x0000000000007941 */ /* 0x000fea0003800000 */
.L_x_938:
[----:B------:R-:W-:Y:S05]  /*fc80*/  IMAD R174, R3, c[0x0][0x32c], R174 ;  /* 0x0000cb0003ae7a24 */ /* 0x000fea00078e02ae */
[----:B------:R-:W-:Y:S02]  /*fc90*/  IADD3 R3, R174, c[0x0][0x32c], RZ ;  /* 0x0000cb00ae037a10 */ /* 0x000fe40007ffe0ff */
[----:B------:R-:W-:Y:S02]  /*fca0*/  IMNMX R0, R0, R174, !PT ;  /* 0x000000ae00007217 */ /* 0x000fe40007800200 */
[----:B------:R-:W-:Y:S02]  /*fcb0*/  IMNMX R2, R2, R3, PT ;  /* 0x0000000302027217 */ /* 0x000fe40003800200 */
.L_x_937:
[----:B------:R-:W-:Y:S02]  /*fcc0*/  ISETP.NE.AND P2, PT, R17, RZ, PT ;  /* 0x000000ff1100720c */ /* 0x000fe40003f45270 */
[----:B------:R-:W-:Y:S02]  /*fcd0*/  FMNMX.FTZ R3, R6, R165, !PT ;  /* 0x000000a506037209 */ /* 0x000fe40007810000 */
[----:B------:R-:W-:Y:S02]  /*fce0*/  ISETP.GT.AND P2, PT, R0, RZ, !P2 ;  /* 0x000000ff0000720c */ /* 0x000fe40005744270 */
        /* <DEDUP_REMOVED lines=38> */
[----:B------:R-:W-:Y:S02]  /*ff50*/  FMNMX.FTZ R3, R208, R3, !PT ;  /* 0x00000003d0037209 */ /* 0x000fe40007810000 */
[----:B------:R-:W-:Y:S02]  /*ff60*/  FMNMX.FTZ R169, R218, R169, !PT ;  /* 0x000000a9daa97209 */ /* 0x000fe40007810000 */
[----:B------:R-:W-:Y:S02]  /*ff70*/  ISETP.LT.OR P2, PT, R2, 0x12, P2 ;  /* 0x000000120200780c */ /* 0x000fe40001741670 */
[----:B------:R-:W-:Y:S02]  /*ff80*/  FMNMX.FTZ R169, R217, R169, !PT ;  /* 0x000000a9d9a97209 */ /* 0x000fe40007810000 */
[----:B------:R-:W-:Y:S02]  /*ff90*/  FSEL R45, R27, -INF , !P2 ;  /* 0xff8000001b2d7808 */ /* 0x000fe40005000000 */
[----:B------:R-:W-:Y:S01]  /*ffa0*/  FMNMX.FTZ R3, R212, R3, !PT ;  /* 0x00000003d4037209 */ /* 0x000fe20007810000 */
[----:B------:R-:W1:Y:S01]  /*ffb0*/  SHFL.BFLY PT, R5, R169, 0x2, 0x1f ;  /* 0x0c401f00a9057f89 */ /* 0x000e6200000e0000 */
[----:B------:R-:W-:Y:S02]  /*ffc0*/  ISETP.NE.AND P2, PT, R21, RZ, PT ;  /* 0x000000ff1500720c */ /* 0x000fe40003f45270 */
[----:B------:R-:W-:Y:S02]  /*ffd0*/  FMNMX.FTZ R4, R18, R166, !PT ;  /* 0x000000a612047209 */ /* 0x000fe40007810000 */
[----:B------:R-:W-:Y:S02]  /*ffe0*/  ISETP.GT.AND P2, PT, R0, 0x18, !P2 ;  /* 0x000000180000780c */ /* 0x000fe40005744270 */
[----:B------:R-:W-:Y:S02]  /*fff0*/  FMNMX.FTZ R3, R214, R3, !PT ;  /* 0x00000003d6037209 */ /* 0x000fe40007810000 */
[----:B------:R-:W-:Y:S02]  /*10000*/  FMNMX.FTZ R4, R9, R4, !PT ;  /* 0x0000000409047209 */ /* 0x000fe40007810000 */
[----:B------:R-:W-:Y:S01]  /*10010*/  ISETP.LT.OR P2, PT, R2, 0x19, P2 ;  /* 0x000000190200780c */ /* 0x000fe20001741670 */
[----:B------:R-:W2:Y:S01]  /*10020*/  SHFL.BFLY PT, R168, R3, 0x2, 0x1f ;  /* 0x0c401f0003a87f89 */ /* 0x000ea200000e0000 */
        /* <DEDUP_REMOVED lines=9> */
[----:B------:R-:W-:Y:S01]  /*100c0*/  FMNMX.FTZ R4, R205, R4, !PT ;  /* 0x00000004cd047209 */ /* 0x000fe20007810000 */
[----:B------:R-:W-:Y:S01]  /*100d0*/  LDSM.16.MT88.4 R28, [R225+0x2080] ;  /* 0x00208000e11c783b */ /* 0x000fe20000004200 */
[----:B------:R-:W-:Y:S02]  /*100e0*/  ISETP.GT.AND P1, PT, R0, 0x20, !P1 ;  /* 0x000000200000780c */ /* 0x000fe40004f24270 */
[----:B------:R-:W-:Y:S02]  /*100f0*/  FMNMX.FTZ R4, R206, R4, !PT ;  /* 0x00000004ce047209 */ /* 0x000fe40007810000 */
[----:B------:R-:W-:Y:S02]  /*10100*/  ISETP.LT.OR P1, PT, R2, 0x21, P1 ;  /* 0x000000210200780c */ /* 0x000fe40000f21670 */
[----:B------:R-:W-:Y:S02]  /*10110*/  ISETP.GT.AND P6, PT, R0, 0x21, !P6 ;  /* 0x000000210000780c */ /* 0x000fe400077c4270 */
[----:B------:R-:W-:Y:S02]  /*10120*/  FSEL R174, R42, -INF , !P1 ;  /* 0xff8000002aae7808 */ /* 0x000fe40004800000 */
[C---:B------:R-:W-:Y:S02]  /*10130*/  ISETP.GT.AND P5, PT, R0.reuse, 0x28, !P5 ;  /* 0x000000280000780c */ /* 0x040fe40006fa4270 */
[----:B------:R-:W-:Y:S02]  /*10140*/  ISETP.GT.AND P0, PT, R0, 0x29, !P0 ;  /* 0x000000290000780c */ /* 0x000fe40004704270 */
[C---:B------:R-:W-:Y:S02]  /*10150*/  ISETP.LT.OR P6, PT, R2.reuse, 0x22, P6 ;  /* 0x000000220200780c */ /* 0x040fe400037c1670 */
[C---:B------:R-:W-:Y:S02]  /*10160*/  ISETP.LT.OR P0, PT, R2.reuse, 0x2a, P0 ;  /* 0x0000002a0200780c */ /* 0x040fe40000701670 */
[----:B------:R-:W-:Y:S02]  /*10170*/  FSEL R172, R43, -INF , !P6 ;  /* 0xff8000002bac7808 */ /* 0x000fe40007000000 */
[----:B------:R-:W-:Y:S02]  /*10180*/  FSEL R22, R47, -INF , !P0 ;  /* 0xff8000002f167808 */ /* 0x000fe40004000000 */
[----:B------:R-:W-:Y:S04]  /*10190*/  ISETP.LT.OR P5, PT, R2, 0x29, P5 ;  /* 0x000000290200780c */ /* 0x000fe80002fa1670 */
[----:B------:R-:W-:Y:S02]  /*101a0*/  FSEL R173, R46, -INF , !P5 ;  /* 0xff8000002ead7808 */ /* 0x000fe40006800000 */
[----:B-1----:R-:W-:Y:S02]  /*101b0*/  FMNMX.FTZ R169, R169, R5, !PT ;  /* 0x00000005a9a97209 */ /* 0x002fe40007810000 */
[----:B--2---:R-:W-:Y:S02]  /*101c0*/  FMNMX.FTZ R168, R3, R168, !PT ;  /* 0x000000a803a87209 */ /* 0x004fe40007810000 */
[----:B------:R-:W-:Y:S01]  /*101d0*/  FMNMX.FTZ R3, R211, R4, !PT ;  /* 0x00000004d3037209 */ /* 0x000fe20007810000 */
[----:B------:R-:W1:Y:S03]  /*101e0*/  SHFL.BFLY PT, R5, R169, 0x1, 0x1f ;  /* 0x0c201f00a9057f89 */ /* 0x000e6600000e0000 */
[----:B------:R-:W-:Y:S04]  /*101f0*/  FMNMX.FTZ R3, R213, R3, !PT ;  /* 0x00000003d5037209 */ /* 0x000fe80007810000 */
[----:B------:R-:W-:Y:S01]  /*10200*/  FMNMX.FTZ R3, R215, R3, !PT ;  /* 0x00000003d7037209 */ /* 0x000fe20007810000 */
[----:B------:R-:W2:Y:S03]  /*10210*/  SHFL.BFLY PT, R7, R168, 0x1, 0x1f ;  /* 0x0c201f00a8077f89 */ /* 0x000ea600000e0000 */
[----:B------:R-:W-:Y:S05]  /*10220*/  FMNMX.FTZ R3, R216, R3, !PT ;  /* 0x00000003d8037209 */ /* 0x000fea0007810000 */
[----:B------:R-:W3:Y:S01]  /*10230*/  SHFL.BFLY PT, R8, R3, 0x2, 0x1f ;  /* 0x0c401f0003087f89 */ /* 0x000ee200000e0000 */
[----:B-1----:R-:W-:Y:S04]  /*10240*/  FMNMX.FTZ R169, R169, R5, !PT ;  /* 0x00000005a9a97209 */ /* 0x002fe80007810000 */
[C---:B------:R-:W-:Y:S01]  /*10250*/  FSETP.NEU.FTZ.AND P2, PT, R169.reuse, -INF , PT ;  /* 0xff800000a900780b */ /* 0x040fe20003f5d000 */
[----:B------:R-:W-:Y:S01]  /*10260*/  FMUL.FTZ R23, R169, c[0x0][0x2d0] ;  /* 0x0000b400a9177a20 */ /* 0x000fe20000410000 */
[----:B--2---:R-:W-:Y:S04]  /*10270*/  FMNMX.FTZ R168, R168, R7, !PT ;  /* 0x00000007a8a87209 */ /* 0x004fe80007810000 */
[----:B------:R-:W-:Y:S02]  /*10280*/  FSEL R23, R23, RZ, P2 ;  /* 0x000000ff17177208 */ /* 0x000fe40001000000 */
[C---:B------:R-:W-:Y:S01]  /*10290*/  FSETP.NEU.FTZ.AND P1, PT, R168.reuse, -INF , PT ;  /* 0xff800000a800780b */ /* 0x040fe20003f3d000 */
[----:B------:R-:W-:Y:S02]  /*102a0*/  FMUL.FTZ R48, R168, c[0x0][0x2d0] ;  /* 0x0000b400a8307a20 */ /* 0x000fe40000410000 */
[--C-:B------:R-:W-:Y:S01]  /*102b0*/  FFMA.FTZ R4, R32, c[0x0][0x2d0], -R23.reuse ;  /* 0x0000b40020047a23 */ /* 0x100fe20000010817 */
[----:B---3--:R-:W-:Y:S01]  /*102c0*/  FMNMX.FTZ R3, R3, R8, !PT ;  /* 0x0000000803037209 */ /* 0x008fe20007810000 */
[--C-:B------:R-:W-:Y:S01]  /*102d0*/  FFMA.FTZ R5, R193, c[0x0][0x2d0], -R23.reuse ;  /* 0x0000b400c1057a23 */ /* 0x100fe20000010817 */
[----:B------:R-:W-:Y:S01]  /*102e0*/  FSEL R48, R48, RZ, P1 ;  /* 0x000000ff30307208 */ /* 0x000fe20000800000 */
[----:B------:R1:W-:Y:S01]  /*102f0*/  MUFU.EX2 R25, R4 ;  /* 0x0000000400197308 */ /* 0x0003e20000000800 */
[--C-:B------:R-:W-:Y:S01]  /*10300*/  FFMA.FTZ R40, R198, c[0x0][0x2d0], -R23.reuse ;  /* 0x0000b400c6287a23 */ /* 0x100fe20000010817 */
[----:B------:R-:W2:Y:S02]  /*10310*/  SHFL.BFLY PT, R167, R3, 0x1, 0x1f ;  /* 0x0c201f0003a77f89 */ /* 0x000ea400000e0000 */
[--C-:B------:R-:W-:Y:S06]  /*10320*/  FFMA.FTZ R0, R19, c[0x0][0x2d0], -R48.reuse ;  /* 0x0000b40013007a23 */ /* 0x100fec0000010830 */
[----:B------:R3:W-:Y:S10]  /*10330*/  MUFU.EX2 R175, R5 ;  /* 0x0000000500af7308 */ /* 0x0007f40000000800 */
[----:B------:R-:W-:Y:S01]  /*10340*/  MUFU.EX2 R193, R0 ;  /* 0x0000000000c17308 */ /* 0x000fe20000000800 */
[----:B-1----:R-:W-:Y:S02]  /*10350*/  FMNMX.FTZ R4, R10, R170, !PT ;  /* 0x000000aa0a047209 */ /* 0x002fe40007810000 */
[----:B--2---:R-:W-:Y:S01]  /*10360*/  FMNMX.FTZ R167, R3, R167, !PT ;  /* 0x000000a703a77209 */ /* 0x004fe20007810000 */
[--C-:B------:R-:W-:Y:S01]  /*10370*/  FFMA.FTZ R3, R36, c[0x0][0x2d0], -R48.reuse ;  /* 0x0000b40024037a23 */ /* 0x100fe20000010830 */
[----:B------:R-:W-:Y:S01]  /*10380*/  FMNMX.FTZ R4, R11, R4, !PT ;  /* 0x000000040b047209 */ /* 0x000fe20007810000 */
[----:B------:R-:W-:Y:S01]  /*10390*/  LDSM.16.MT88.4 R36, [R226+0x2080] ;  /* 0x00208000e224783b */ /* 0x000fe20000004200 */
[C---:B------:R-:W-:Y:S01]  /*103a0*/  FSETP.NEU.FTZ.AND P0, PT, R167.reuse, -INF , PT ;  /* 0xff800000a700780b */ /* 0x040fe20003f1d000 */
[----:B------:R-:W-:Y:S02]  /*103b0*/  FMUL.FTZ R49, R167, c[0x0][0x2d0] ;  /* 0x0000b400a7317a20 */ /* 0x000fe40000410000 */
[----:B------:R1:W-:Y:S01]  /*103c0*/  MUFU.EX2 R223, R40 ;  /* 0x0000002800df7308 */ /* 0x0003e20000000800 */
[----:B---3--:R-:W-:Y:S01]  /*103d0*/  FMNMX.FTZ R5, R14, R4, !PT ;  /* 0x000000040e057209 */ /* 0x008fe20007810000 */
[--C-:B------:R-:W-:Y:S01]  /*103e0*/  FFMA.FTZ R4, R194, c[0x0][0x2d0], -R23.reuse ;  /* 0x0000b400c2047a23 */ /* 0x100fe20000010817 */
[----:B------:R-:W-:Y:S02]  /*103f0*/  FSEL R49, R49, RZ, P0 ;  /* 0x000000ff31317208 */ /* 0x000fe40000000000 */
[----:B------:R-:W-:Y:S05]  /*10400*/  FMNMX.FTZ R5, R15, R5, !PT ;  /* 0x000000050f057209 */ /* 0x000fea0007810000 */
[----:B------:R2:W-:Y:S01]  /*10410*/  MUFU.EX2 R192, R4 ;  /* 0x0000000400c07308 */ /* 0x0005e20000000800 */
[--C-:B-1----:R-:W-:Y:S09]  /*10420*/  FFMA.FTZ R40, R197, c[0x0][0x2d0], -R48.reuse ;  /* 0x0000b400c5287a23 */ /* 0x102ff20000010830 */
[----:B------:R1:W-:Y:S01]  /*10430*/  MUFU.EX2 R222, R40 ;  /* 0x0000002800de7308 */ /* 0x0003e20000000800 */
[----:B--2---:R-:W-:Y:S01]  /*10440*/  FMNMX.FTZ R4, R41, R5, !PT ;  /* 0x0000000529047209 */ /* 0x004fe20007810000 */
[--C-:B------:R-:W-:Y:S03]  /*10450*/  FFMA.FTZ R5, R195, c[0x0][0x2d0], -R23.reuse ;  /* 0x0000b400c3057a23 */ /* 0x100fe60000010817 */
[----:B------:R-:W-:Y:S05]  /*10460*/  FMNMX.FTZ R4, R45, R4, !PT ;  /* 0x000000042d047209 */ /* 0x000fea0007810000 */
[----:B------:R2:W3:Y:S10]  /*10470*/  MUFU.EX2 R42, R5 ;  /* 0x00000005002a7308 */ /* 0x0004f40000000800 */
[----:B------:R4:W-:Y:S01]  /*10480*/  MUFU.EX2 R195, R3 ;  /* 0x0000000300c37308 */ /* 0x0009e20000000800 */
[----:B-1----:R-:W-:Y:S09]  /*10490*/  FFMA.FTZ R40, R202, c[0x0][0x2d0], -R23 ;  /* 0x0000b400ca287a23 */ /* 0x002ff20000010817 */
[----:B------:R1:W-:Y:S01]  /*104a0*/  MUFU.EX2 R219, R40 ;  /* 0x0000002800db7308 */ /* 0x0003e20000000800 */
[----:B--2---:R-:W-:Y:S01]  /*104b0*/  FMNMX.FTZ R5, R171, R4, !PT ;  /* 0x00000004ab057209 */ /* 0x004fe20007810000 */
[--C-:B------:R-:W-:Y:S01]  /*104c0*/  FFMA.FTZ R4, R6, c[0x0][0x2d0], -R48.reuse ;  /* 0x0000b40006047a23 */ /* 0x100fe20000010830 */
[----:B---3--:R-:W-:Y:S02]  /*104d0*/  F2FP.BF16.PACK_AB R26, R42, R192 ;  /* 0x000000c02a1a723e */ /* 0x008fe400000010ff */
[----:B------:R-:W-:Y:S05]  /*104e0*/  FMNMX.FTZ R5, R44, R5, !PT ;  /* 0x000000052c057209 */ /* 0x000fea0007810000 */
[----:B------:R2:W-:Y:S01]  /*104f0*/  MUFU.EX2 R24, R4 ;  /* 0x0000000400187308 */ /* 0x0005e20000000800 */
[--C-:B----4-:R-:W-:Y:S09]  /*10500*/  FFMA.FTZ R3, R18, c[0x0][0x2d0], -R49.reuse ;  /* 0x0000b40012037a23 */ /* 0x110ff20000010831 */
[----:B------:R3:W-:Y:S01]  /*10510*/  MUFU.EX2 R250, R3 ;  /* 0x0000000300fa7308 */ /* 0x0007e20000000800 */
[--C-:B-1----:R-:W-:Y:S09]  /*10520*/  FFMA.FTZ R40, R201, c[0x0][0x2d0], -R48.reuse ;  /* 0x0000b400c9287a23 */ /* 0x102ff20000010830 */
[----:B------:R1:W-:Y:S01]  /*10530*/  MUFU.EX2 R202, R40 ;  /* 0x0000002800ca7308 */ /* 0x0003e20000000800 */
[----:B--2---:R-:W-:Y:S04]  /*10540*/  FMNMX.FTZ R4, R174, R5, !PT ;  /* 0x00000005ae047209 */ /* 0x004fe80007810000 */
[----:B------:R-:W-:Y:S01]  /*10550*/  FMNMX.FTZ R2, R172, R4, !PT ;  /* 0x00000004ac027209 */ /* 0x000fe20007810000 */
[--C-:B------:R-:W-:Y:S03]  /*10560*/  FFMA.FTZ R4, R12, c[0x0][0x2d0], -R49.reuse ;  /* 0x0000b4000c047a23 */ /* 0x100fe60000010831 */
[----:B------:R-:W-:Y:S01]  /*10570*/  FMNMX.FTZ R0, R173, R2, !PT ;  /* 0x00000002ad007209 */ /* 0x000fe20007810000 */
[----:B------:R-:W-:Y:S01]  /*10580*/  FFMA.FTZ R2, R33, c[0x0][0x2d0], -R48 ;  /* 0x0000b40021027a23 */ /* 0x000fe20000010830 */
[----:B------:R-:W-:Y:S01]  /*10590*/  MUFU.EX2 R249, R4 ;  /* 0x0000000400f97308 */ /* 0x000fe20000000800 */
[--C-:B---3--:R-:W-:Y:S01]  /*105a0*/  FFMA.FTZ R3, R9, c[0x0][0x2d0], -R49.reuse ;  /* 0x0000b40009037a23 */ /* 0x108fe20000010831 */
[----:B------:R-:W-:Y:S08]  /*105b0*/  FMNMX.FTZ R0, R22, R0, !PT ;  /* 0x0000000016007209 */ /* 0x000ff00007810000 */
[----:B------:R2:W3:Y:S01]  /*105c0*/  MUFU.EX2 R194, R2 ;  /* 0x0000000200c27308 */ /* 0x0004e20000000800 */
[--C-:B-1----:R-:W-:Y:S01]  /*105d0*/  FFMA.FTZ R40, R204, c[0x0][0x2d0], -R49.reuse ;  /* 0x0000b400cc287a23 */ /* 0x102fe20000010831 */
[----:B------:R-:W-:Y:S08]  /*105e0*/  MOV R204, R42 ;  /* 0x0000002a00cc7202 */ /* 0x000ff00000000f00 */
[----:B------:R-:W1:Y:S01]  /*105f0*/  MUFU.EX2 R251, R3 ;  /* 0x0000000300fb7308 */ /* 0x000e620000000800 */
[----:B--2---:R-:W2:Y:S01]  /*10600*/  SHFL.BFLY PT, R2, R0, 0x2, 0x1f ;  /* 0x0c401f0000027f89 */ /* 0x004ea200000e0000 */
[----:B---3--:R-:W-:Y:S02]  /*10610*/  F2FP.BF16.PACK_AB R27, R195, R194 ;  /* 0x000000c2c31b723e */ /* 0x008fe400000010ff */
[----:B-1----:R-:W-:Y:S02]  /*10620*/  F2FP.BF16.PACK_AB R32, R251, R250 ;  /* 0x000000fafb20723e */ /* 0x002fe400000010ff */
[----:B--2---:R-:W-:Y:S01]  /*10630*/  FMNMX.FTZ R3, R0, R2, !PT ;  /* 0x0000000200037209 */ /* 0x004fe20007810000 */
[----:B------:R-:W-:Y:S01]  /*10640*/  FFMA.FTZ R2, R13, c[0x0][0x2d0], -R49 ;  /* 0x0000b4000d027a23 */ /* 0x000fe20000010831 */
[----:B------:R-:W-:Y:S03]  /*10650*/  FSEL R0, R169, RZ, P2 ;  /* 0x000000ffa9007208 */ /* 0x000fe60001000000 */
[----:B------:R1:W2:Y:S01]  /*10660*/  MUFU.EX2 R252, R2 ;  /* 0x0000000200fc7308 */ /* 0x0002a20000000800 */
[----:B------:R-:W3:Y:S01]  /*10670*/  SHFL.BFLY PT, R4, R3, 0x1, 0x1f ;  /* 0x0c201f0003047f89 */ /* 0x000ee200000e0000 */
[----:B------:R-:W-:Y:S01]  /*10680*/  FADD.FTZ R0, -R0, R164 ;  /* 0x000000a400007221 */ /* 0x000fe20000010100 */
[----:B------:R-:W-:Y:S03]  /*10690*/  MOV R164, R25 ;  /* 0x0000001900a47202 */ /* 0x000fe60000000f00 */
[----:B------:R-:W-:Y:S04]  /*106a0*/  FMUL.FTZ R0, R0, c[0x0][0x2d0] ;  /* 0x0000b40000007a20 */ /* 0x000fe80000410000 */
[----:B------:R4:W5:Y:S01]  /*106b0*/  MUFU.EX2 R21, R0 ;  /* 0x0000000000157308 */ /* 0x0009620000000800 */
[----:B-1----:R-:W-:Y:S02]  /*106c0*/  FSEL R2, R168, RZ, P1 ;  /* 0x000000ffa8027208 */ /* 0x002fe40000800000 */
[----:B---3--:R-:W-:Y:S02]  /*106d0*/  FMNMX.FTZ R3, R3, R4, !PT ;  /* 0x0000000403037209 */ /* 0x008fe40007810000 */
[----:B--2---:R-:W-:Y:S01]  /*106e0*/  F2FP.BF16.PACK_AB R34, R252, R249 ;  /* 0x000000f9fc22723e */ /* 0x004fe200000010ff */
[----:B------:R-:W-:Y:S01]  /*106f0*/  FADD.FTZ R2, -R2, R165 ;  /* 0x000000a502027221 */ /* 0x000fe20000010100 */
[----:B------:R-:W-:Y:S01]  /*10700*/  MOV R165, R24 ;  /* 0x0000001800a57202 */ /* 0x000fe20000000f00 */
[----:B------:R-:W-:Y:S01]  /*10710*/  FMUL.FTZ R50, R3, c[0x0][0x2d0] ;  /* 0x0000b40003327a20 */ /* 0x000fe20000410000 */
[----:B------:R-:W-:Y:S01]  /*10720*/  F2FP.BF16.PACK_AB R24, R175, R164 ;  /* 0x000000a4af18723e */ /* 0x000fe200000010ff */
[----:B------:R-:W-:Y:S01]  /*10730*/  FMUL.FTZ R2, R2, c[0x0][0x2d0] ;  /* 0x0000b40002027a20 */ /* 0x000fe20000410000 */
[----:B----4-:R-:W-:Y:S01]  /*10740*/  FSEL R0, R167, RZ, P0 ;  /* 0x000000ffa7007208 */ /* 0x010fe20000000000 */
[----:B-----5:R-:W-:Y:S01]  /*10750*/  FMUL.FTZ R5, R21, R177 ;  /* 0x000000b115057220 */ /* 0x020fe20000410000 */
[----:B------:R-:W-:Y:S01]  /*10760*/  FSETP.NEU.FTZ.AND P0, PT, R3, -INF , PT ;  /* 0xff8000000300780b */ /* 0x000fe20003f1d000 */
[----:B------:R-:W1:Y:S01]  /*10770*/  MUFU.EX2 R20, R2 ;  /* 0x0000000200147308 */ /* 0x000e620000000800 */
[----:B------:R-:W-:Y:S01]  /*10780*/  F2FP.BF16.PACK_AB R25, R193, R165 ;  /* 0x000000a5c119723e */ /* 0x000fe200000010ff */
[----:B------:R-:W-:Y:S01]  /*10790*/  FADD.FTZ R0, -R0, R166 ;  /* 0x000000a600007221 */ /* 0x000fe20000010100 */
[----:B------:R-:W-:Y:S01]  /*107a0*/  FSEL R50, R50, RZ, P0 ;  /* 0x000000ff32327208 */ /* 0x000fe20000000000 */
[C---:B------:R-:W-:Y:S02]  /*107b0*/  FMUL.FTZ R16, R21.reuse, R188 ;  /* 0x000000bc15107220 */ /* 0x040fe40000410000 */
[----:B------:R-:W-:Y:S02]  /*107c0*/  FMUL.FTZ R0, R0, c[0x0][0x2d0] ;  /* 0x0000b40000007a20 */ /* 0x000fe40000410000 */
[--C-:B------:R-:W-:Y:S02]  /*107d0*/  FFMA.FTZ R4, R14, c[0x0][0x2d0], -R50.reuse ;  /* 0x0000b4000e047a23 */ /* 0x100fe40000010832 */
[----:B------:R2:W3:Y:S01]  /*107e0*/  MUFU.EX2 R2, R0 ;  /* 0x0000000000027308 */ /* 0x0004e20000000800 */
[C---:B------:R-:W-:Y:S02]  /*107f0*/  FMUL.FTZ R17, R21.reuse, R189 ;  /* 0x000000bd15117220 */ /* 0x040fe40000410000 */
[C---:B------:R-:W-:Y:S02]  /*10800*/  FMUL.FTZ R132, R21.reuse, R132 ;  /* 0x0000008415847220 */ /* 0x040fe40000410000 */
[C---:B------:R-:W-:Y:S02]  /*10810*/  FMUL.FTZ R133, R21.reuse, R133 ;  /* 0x0000008515857220 */ /* 0x040fe40000410000 */
[C---:B------:R-:W-:Y:S02]  /*10820*/  FMUL.FTZ R144, R21.reuse, R144 ;  /* 0x0000009015907220 */ /* 0x040fe40000410000 */
[C---:B------:R-:W-:Y:S01]  /*10830*/  FMUL.FTZ R145, R21.reuse, R145 ;  /* 0x0000009115917220 */ /* 0x040fe20000410000 */
[----:B------:R4:W-:Y:S01]  /*10840*/  MUFU.EX2 R247, R4 ;  /* 0x0000000400f77308 */ /* 0x0009e20000000800 */
[C---:B------:R-:W-:Y:S02]  /*10850*/  FMUL.FTZ R148, R21.reuse, R148 ;  /* 0x0000009415947220 */ /* 0x040fe40000410000 */
[----:B------:R-:W-:Y:S02]  /*10860*/  FMUL.FTZ R149, R21, R149 ;  /* 0x0000009515957220 */ /* 0x000fe40000410000 */
[C---:B-1----:R-:W-:Y:S02]  /*10870*/  FMUL.FTZ R6, R20.reuse, R178 ;  /* 0x000000b214067220 */ /* 0x042fe40000410000 */
[C---:B------:R-:W-:Y:S02]  /*10880*/  FMUL.FTZ R7, R20.reuse, R179 ;  /* 0x000000b314077220 */ /* 0x040fe40000410000 */
[C---:B------:R-:W-:Y:S02]  /*10890*/  FMUL.FTZ R18, R20.reuse, R190 ;  /* 0x000000be14127220 */ /* 0x040fe40000410000 */
[C---:B------:R-:W-:Y:S02]  /*108a0*/  FMUL.FTZ R19, R20.reuse, R191 ;  /* 0x000000bf14137220 */ /* 0x040fe40000410000 */
[----:B------:R-:W-:Y:S01]  /*108b0*/  FMUL.FTZ R134, R20, R134 ;  /* 0x0000008614867220 */ /* 0x000fe20000410000 */
[----:B------:R-:W-:Y:S01]  /*108c0*/  LDSM.16.MT88.4 R188, [R225+0x3080] ;  /* 0x00308000e1bc783b */ /* 0x000fe20000004200 */
[--C-:B--2---:R-:W-:Y:S02]  /*108d0*/  FFMA.FTZ R0, R10, c[0x0][0x2d0], -R50.reuse ;  /* 0x0000b4000a007a23 */ /* 0x104fe40000010832 */
[C---:B---3--:R-:W-:Y:S02]  /*108e0*/  FMUL.FTZ R8, R2.reuse, R180 ;  /* 0x000000b402087220 */ /* 0x048fe40000410000 */
[----:B------:R1:W-:Y:S01]  /*108f0*/  MUFU.EX2 R245, R0 ;  /* 0x0000000000f57308 */ /* 0x0003e20000000800 */
[C---:B------:R-:W-:Y:S02]  /*10900*/  FMUL.FTZ R9, R2.reuse, R181 ;  /* 0x000000b502097220 */ /* 0x040fe40000410000 */
[C---:B------:R-:W-:Y:S02]  /*10910*/  FMUL.FTZ R12, R2.reuse, R184 ;  /* 0x000000b8020c7220 */ /* 0x040fe40000410000 */
[--C-:B----4-:R-:W-:Y:S02]  /*10920*/  FFMA.FTZ R4, R15, c[0x0][0x2d0], -R50.reuse ;  /* 0x0000b4000f047a23 */ /* 0x110fe40000010832 */
[----:B------:R-:W-:Y:S02]  /*10930*/  FMUL.FTZ R13, R2, R185 ;  /* 0x000000b9020d7220 */ /* 0x000fe40000410000 */
[----:B------:R-:W-:Y:S01]  /*10940*/  FMUL.FTZ R135, R20, R135 ;  /* 0x0000008714877220 */ /* 0x000fe20000410000 */
[----:B------:R2:W3:Y:S01]  /*10950*/  MUFU.EX2 R248, R4 ;  /* 0x0000000400f87308 */ /* 0x0004e20000000800 */
[C---:B------:R-:W-:Y:S02]  /*10960*/  FMUL.FTZ R136, R2.reuse, R136 ;  /* 0x0000008802887220 */ /* 0x040fe40000410000 */
[C---:B------:R-:W-:Y:S02]  /*10970*/  FMUL.FTZ R137, R2.reuse, R137 ;  /* 0x0000008902897220 */ /* 0x040fe40000410000 */
[C---:B------:R-:W-:Y:S02]  /*10980*/  FMUL.FTZ R140, R2.reuse, R140 ;  /* 0x0000008c028c7220 */ /* 0x040fe40000410000 */
[----:B------:R-:W-:Y:S02]  /*10990*/  FMUL.FTZ R141, R2, R141 ;  /* 0x0000008d028d7220 */ /* 0x000fe40000410000 */
[C---:B------:R-:W-:Y:S02]  /*109a0*/  FMUL.FTZ R146, R20.reuse, R146 ;  /* 0x0000009214927220 */ /* 0x040fe40000410000 */
[C---:B------:R-:W-:Y:S02]  /*109b0*/  FMUL.FTZ R147, R20.reuse, R147 ;  /* 0x0000009314937220 */ /* 0x040fe40000410000 */
[C---:B------:R-:W-:Y:S02]  /*109c0*/  FMUL.FTZ R150, R20.reuse, R150 ;  /* 0x0000009614967220 */ /* 0x040fe40000410000 */
[----:B-1----:R-:W-:Y:S02]  /*109d0*/  FFMA.FTZ R0, R11, c[0x0][0x2d0], -R50 ;  /* 0x0000b4000b007a23 */ /* 0x002fe40000010832 */
[----:B------:R-:W-:Y:S02]  /*109e0*/  FMUL.FTZ R151, R20, R151 ;  /* 0x0000009714977220 */ /* 0x000fe40000410000 */
[----:B------:R1:W4:Y:S01]  /*109f0*/  MUFU.EX2 R246, R0 ;  /* 0x0000000000f67308 */ /* 0x0003220000000800 */
[C---:B------:R-:W-:Y:S02]  /*10a00*/  FMUL.FTZ R152, R2.reuse, R152 ;  /* 0x0000009802987220 */ /* 0x040fe40000410000 */
[----:B------:R-:W-:Y:S02]  /*10a10*/  FMUL.FTZ R153, R2, R153 ;  /* 0x0000009902997220 */ /* 0x000fe40000410000 */
[C---:B--2---:R-:W-:Y:S01]  /*10a20*/  FMUL.FTZ R4, R21.reuse, R176 ;  /* 0x000000b015047220 */ /* 0x044fe20000410000 */
[----:B---3--:R-:W-:Y:S01]  /*10a30*/  F2FP.BF16.PACK_AB R35, R248, R247 ;  /* 0x000000f7f823723e */ /* 0x008fe200000010ff */
[C---:B------:R-:W-:Y:S02]  /*10a40*/  FMUL.FTZ R156, R2.reuse, R156 ;  /* 0x0000009c029c7220 */ /* 0x040fe40000410000 */
[----:B------:R-:W-:Y:S02]  /*10a50*/  FMUL.FTZ R157, R2, R157 ;  /* 0x0000009d029d7220 */ /* 0x000fe40000410000 */
[C---:B------:R-:W-:Y:S01]  /*10a60*/  FMUL.FTZ R160, R21.reuse, R160 ;  /* 0x000000a015a07220 */ /* 0x040fe20000410000 */
[-C--:B------:R-:W-:Y:S05]  /*10a70*/  HMMA.16816.F32.BF16 R4, R24, R28.reuse, R4 ;  /* 0x0000001c1804723c */ /* 0x080fea0000041804 */
[----:B------:R-:W-:Y:S02]  /*10a80*/  FMUL.FTZ R161, R21, R161 ;  /* 0x000000a115a17220 */ /* 0x000fe40000410000 */
[C---:B------:R-:W-:Y:S02]  /*10a90*/  FMUL.FTZ R162, R20.reuse, R162 ;  /* 0x000000a214a27220 */ /* 0x040fe40000410000 */
[----:B------:R-:W-:Y:S03]  /*10aa0*/  FMUL.FTZ R163, R20, R163 ;  /* 0x000000a314a37220 */ /* 0x000fe60000410000 */
[----:B-1----:R-:W-:Y:S01]  /*10ab0*/  FSEL R0, R3, RZ, P0 ;  /* 0x000000ff03007208 */ /* 0x002fe20000000000 */
[C---:B------:R-:W-:Y:S01]  /*10ac0*/  FMUL.FTZ R52, R21.reuse, R52 ;  /* 0x0000003415347220 */ /* 0x040fe20000410000 */
[----:B----4-:R-:W-:Y:S01]  /*10ad0*/  F2FP.BF16.PACK_AB R33, R246, R245 ;  /* 0x000000f5f621723e */ /* 0x010fe200000010ff */
[C---:B------:R-:W-:Y:S01]  /*10ae0*/  FMUL.FTZ R53, R21.reuse, R53 ;  /* 0x0000003515357220 */ /* 0x040fe20000410000 */
[----:B------:R-:W-:Y:S01]  /*10af0*/  ISETP.GT.AND P0, PT, R242, UR8, PT ;  /* 0x00000008f2007c0c */ /* 0x000fe2000bf04270 */
[----:B------:R-:W-:Y:S02]  /*10b00*/  FADD.FTZ R0, -R0, R170 ;  /* 0x000000aa00007221 */ /* 0x000fe40000010100 */
[----:B------:R-:W-:Y:S02]  /*10b10*/  FMUL.FTZ R54, R20, R54 ;  /* 0x0000003614367220 */ /* 0x000fe40000410000 */
[----:B------:R-:W-:Y:S02]  /*10b20*/  FMUL.FTZ R0, R0, c[0x0][0x2d0] ;  /* 0x0000b40000007a20 */ /* 0x000fe40000410000 */
[----:B------:R-:W-:Y:S02]  /*10b30*/  FMUL.FTZ R55, R20, R55 ;  /* 0x0000003714377220 */ /* 0x000fe40000410000 */
[C---:B------:R-:W-:Y:S02]  /*10b40*/  FMUL.FTZ R56, R2.reuse, R56 ;  /* 0x0000003802387220 */ /* 0x040fe40000410000 */
[----:B------:R-:W1:Y:S01]  /*10b50*/  MUFU.EX2 R0, R0 ;  /* 0x0000000000007308 */ /* 0x000e620000000800 */
        /* <DEDUP_REMOVED lines=11> */
[----:B------:R-:W-:Y:S02]  /*10c10*/  FMUL.FTZ R72, R2, R72 ;  /* 0x0000004802487220 */ /* 0x000fe40000410000 */
[C---:B-1----:R-:W-:Y:S02]  /*10c20*/  FMUL.FTZ R10, R0.reuse, R182 ;  /* 0x000000b6000a7220 */ /* 0x042fe40000410000 */
[C---:B------:R-:W-:Y:S02]  /*10c30*/  FMUL.FTZ R11, R0.reuse, R183 ;  /* 0x000000b7000b7220 */ /* 0x040fe40000410000 */
        /* <DEDUP_REMOVED lines=10> */
[----:B------:R-:W1:Y:S03]  /*10ce0*/  LDSM.16.MT88.4 R28, [R228+0x2080] ;  /* 0x00208000e41c783b */ /* 0x000e660000004200 */
[C---:B------:R-:W-:Y:S02]  /*10cf0*/  FMUL.FTZ R155, R0.reuse, R155 ;  /* 0x0000009b009b7220 */ /* 0x040fe40000410000 */
[C---:B------:R-:W-:Y:S02]  /*10d00*/  FMUL.FTZ R158, R0.reuse, R158 ;  /* 0x0000009e009e7220 */ /* 0x040fe40000410000 */
[-C--:B------:R-:W-:Y:S04]  /*10d10*/  HMMA.16816.F32.BF16 R132, R24, R36.reuse, R132 ;  /* 0x000000241884723c */ /* 0x080fe80000041884 */
[C---:B------:R-:W-:Y:S02]  /*10d20*/  FMUL.FTZ R159, R0.reuse, R159 ;  /* 0x0000009f009f7220 */ /* 0x040fe40000410000 */
[C---:B------:R-:W-:Y:S02]  /*10d30*/  FMUL.FTZ R58, R0.reuse, R58 ;  /* 0x0000003a003a7220 */ /* 0x040fe40000410000 */
[C---:B------:R-:W-:Y:S04]  /*10d40*/  HMMA.16816.F32.BF16 R136, R32.reuse, R36, R136 ;  /* 0x000000242088723c */ /* 0x040fe80000041888 */
[C---:B------:R-:W-:Y:S02]  /*10d50*/  FMUL.FTZ R59, R0.reuse, R59 ;  /* 0x0000003b003b7220 */ /* 0x040fe40000410000 */
[C---:B------:R-:W-:Y:S02]  /*10d60*/  FMUL.FTZ R62, R0.reuse, R62 ;  /* 0x0000003e003e7220 */ /* 0x040fe40000410000 */
[-C--:B------:R-:W-:Y:S04]  /*10d70*/  HMMA.16816.F32.BF16 R140, R32, R38.reuse, R140 ;  /* 0x00000026208c723c */ /* 0x080fe8000004188c */
[----:B------:R-:W-:Y:S02]  /*10d80*/  FMUL.FTZ R63, R0, R63 ;  /* 0x0000003f003f7220 */ /* 0x000fe40000410000 */
[----:B------:R-:W-:Y:S02]  /*10d90*/  FMUL.FTZ R73, R2, R73 ;  /* 0x0000004902497220 */ /* 0x000fe40000410000 */
[C---:B------:R-:W-:Y:S01]  /*10da0*/  HMMA.16816.F32.BF16 R144, R24.reuse, R38, R144 ;  /* 0x000000261890723c */ /* 0x040fe20000041890 */
[----:B------:R-:W2:Y:S03]  /*10db0*/  LDSM.16.MT88.4 R36, [R227+0x2080] ;  /* 0x00208000e324783b */ /* 0x000ea60000004200 */
        /* <DEDUP_REMOVED lines=17> */
[-C--:B--2---:R-:W-:Y:S04]  /*10ed0*/  HMMA.16816.F32.BF16 R52, R24, R36.reuse, R52 ;  /* 0x000000241834723c */ /* 0x084fe80000041834 */
[C---:B------:R-:W-:Y:S02]  /*10ee0*/  FMUL.FTZ R86, R20.reuse, R86 ;  /* 0x0000005614567220 */ /* 0x040fe40000410000 */
[----:B------:R-:W-:Y:S02]  /*10ef0*/  FMUL.FTZ R87, R20, R87 ;  /* 0x0000005714577220 */ /* 0x000fe40000410000 */
[C---:B------:R-:W-:Y:S04]  /*10f00*/  HMMA.16816.F32.BF16 R56, R32.reuse, R36, R56 ;  /* 0x000000242038723c */ /* 0x040fe80000041838 */
[C---:B------:R-:W-:Y:S02]  /*10f10*/  FMUL.FTZ R88, R2.reuse, R88 ;  /* 0x0000005802587220 */ /* 0x040fe40000410000 */
[----:B------:R-:W-:Y:S02]  /*10f20*/  FMUL.FTZ R89, R2, R89 ;  /* 0x0000005902597220 */ /* 0x000fe40000410000 */
[-C--:B------:R-:W-:Y:S04]  /*10f30*/  HMMA.16816.F32.BF16 R60, R32, R38.reuse, R60 ;  /* 0x00000026203c723c */ /* 0x080fe8000004183c */
[----:B------:R-:W-:Y:S02]  /*10f40*/  FFMA.FTZ R36, R196, c[0x0][0x2d0], -R23 ;  /* 0x0000b400c4247a23 */ /* 0x000fe40000010817 */
[C---:B------:R-:W-:Y:S02]  /*10f50*/  FMUL.FTZ R90, R0.reuse, R90 ;  /* 0x0000005a005a7220 */ /* 0x040fe40000410000 */
[C---:B------:R-:W-:Y:S01]  /*10f60*/  HMMA.16816.F32.BF16 R64, R24.reuse, R38, R64 ;  /* 0x000000261840723c */ /* 0x040fe20000041840 */
[----:B------:R2:W-:Y:S03]  /*10f70*/  MUFU.EX2 R244, R36 ;  /* 0x0000002400f47308 */ /* 0x0005e60000000800 */
        /* <DEDUP_REMOVED lines=10> */
[-C--:B------:R-:W-:Y:S01]  /*11020*/  HMMA.16816.F32.BF16 R76, R32, R30.reuse, R76 ;  /* 0x0000001e204c723c */ /* 0x080fe2000004184c */
[----:B--2---:R-:W1:Y:S03]  /*11030*/  LDSM.16.MT88.4 R36, [R226+0x3880] ;  /* 0x00388000e224783b */ /* 0x004e660000004200 */
[----:B------:R-:W-:Y:S02]  /*11040*/  FFMA.FTZ R28, R199, c[0x0][0x2d0], -R48 ;  /* 0x0000b400c71c7a23 */ /* 0x000fe40000010830 */
[C---:B------:R-:W-:Y:S01]  /*11050*/  FMUL.FTZ R99, R20.reuse, R99 ;  /* 0x0000006314637220 */ /* 0x040fe20000410000 */
[----:B------:R2:W-:Y:S01]  /*11060*/  MUFU.EX2 R199, R40 ;  /* 0x0000002800c77308 */ /* 0x0005e20000000800 */
[C---:B------:R-:W-:Y:S04]  /*11070*/  HMMA.16816.F32.BF16 R80, R24.reuse, R30, R80 ;  /* 0x0000001e1850723c */ /* 0x040fe80000041850 */
[C---:B------:R-:W-:Y:S02]  /*11080*/  FMUL.FTZ R100, R21.reuse, R100 ;  /* 0x0000006415647220 */ /* 0x040fe40000410000 */
[----:B------:R-:W-:Y:S02]  /*11090*/  FMUL.FTZ R101, R21, R101 ;  /* 0x0000006515657220 */ /* 0x000fe40000410000 */
[C---:B------:R-:W-:Y:S01]  /*110a0*/  FMUL.FTZ R102, R20.reuse, R102 ;  /* 0x0000006614667220 */ /* 0x040fe20000410000 */
[----:B------:R3:W-:Y:S03]  /*110b0*/  MUFU.EX2 R221, R28 ;  /* 0x0000001c00dd7308 */ /* 0x0007e60000000800 */
[----:B------:R-:W-:Y:S02]  /*110c0*/  FMUL.FTZ R103, R20, R103 ;  /* 0x0000006714677220 */ /* 0x000fe40000410000 */
[C---:B------:R-:W-:Y:S02]  /*110d0*/  FMUL.FTZ R104, R2.reuse, R104 ;  /* 0x0000006802687220 */ /* 0x040fe40000410000 */
[----:B------:R-:W-:Y:S02]  /*110e0*/  FMUL.FTZ R105, R2, R105 ;  /* 0x0000006902697220 */ /* 0x000fe40000410000 */
[C---:B------:R-:W-:Y:S02]  /*110f0*/  FMUL.FTZ R106, R0.reuse, R106 ;  /* 0x0000006a006a7220 */ /* 0x040fe40000410000 */
[----:B------:R-:W-:Y:S02]  /*11100*/  FMUL.FTZ R107, R0, R107 ;  /* 0x0000006b006b7220 */ /* 0x000fe40000410000 */
[C---:B------:R-:W-:Y:S02]  /*11110*/  FMUL.FTZ R108, R2.reuse, R108 ;  /* 0x0000006c026c7220 */ /* 0x040fe40000410000 */
[----:B--2---:R-:W-:Y:S02]  /*11120*/  FFMA.FTZ R40, R205, c[0x0][0x2d0], -R49 ;  /* 0x0000b400cd287a23 */ /* 0x004fe40000010831 */
[----:B------:R-:W2:Y:S01]  /*11130*/  LDL.LU R205, [R1+0x20] ;  /* 0x0000200001cd7983 */ /* 0x000ea20000300800 */
[----:B------:R-:W-:Y:S01]  /*11140*/  FMUL.FTZ R109, R2, R109 ;  /* 0x0000006d026d7220 */ /* 0x000fe20000410000 */
[----:B------:R4:W-:Y:S01]  /*11150*/  MUFU.EX2 R198, R40 ;  /* 0x0000002800c67308 */ /* 0x0009e20000000800 */
[C---:B------:R-:W-:Y:S02]  /*11160*/  FMUL.FTZ R110, R0.reuse, R110 ;  /* 0x0000006e006e7220 */ /* 0x040fe40000410000 */
[----:B------:R-:W-:Y:S01]  /*11170*/  FMUL.FTZ R111, R0, R111 ;  /* 0x0000006f006f7220 */ /* 0x000fe20000410000 */
[-C--:B-1----:R-:W-:Y:S03]  /*11180*/  HMMA.16816.F32.BF16 R84, R24, R36.reuse, R84 ;  /* 0x000000241854723c */ /* 0x082fe60000041854 */
[----:B---3--:R-:W-:Y:S02]  /*11190*/  FFMA.FTZ R28, R200, c[0x0][0x2d0], -R23 ;  /* 0x0000b400c81c7a23 */ /* 0x008fe40000010817 */
[C---:B------:R-:W-:Y:S02]  /*111a0*/  FMUL.FTZ R112, R21.reuse, R112 ;  /* 0x0000007015707220 */ /* 0x040fe40000410000 */
[----:B------:R1:W-:Y:S01]  /*111b0*/  MUFU.EX2 R220, R28 ;  /* 0x0000001c00dc7308 */ /* 0x0003e20000000800 */
[C---:B------:R-:W-:Y:S04]  /*111c0*/  HMMA.16816.F32.BF16 R88, R32.reuse, R36, R88 ;  /* 0x000000242058723c */ /* 0x040fe80000041858 */
[----:B------:R-:W-:Y:S02]  /*111d0*/  FMUL.FTZ R113, R21, R113 ;  /* 0x0000007115717220 */ /* 0x000fe40000410000 */
[C---:B------:R-:W-:Y:S02]  /*111e0*/  FMUL.FTZ R114, R20.reuse, R114 ;  /* 0x0000007214727220 */ /* 0x040fe40000410000 */
[-C--:B------:R-:W-:Y:S04]  /*111f0*/  HMMA.16816.F32.BF16 R92, R32, R38.reuse, R92 ;  /* 0x00000026205c723c */ /* 0x080fe8000004185c */
[----:B----4-:R-:W-:Y:S02]  /*11200*/  FFMA.FTZ R40, R171, c[0x0][0x2d0], -R50 ;  /* 0x0000b400ab287a23 */ /* 0x010fe40000010832 */
[----:B------:R-:W-:Y:S01]  /*11210*/  FFMA.FTZ R36, R203, c[0x0][0x2d0], -R48 ;  /* 0x0000b400cb247a23 */ /* 0x000fe20000010830 */
[----:B------:R-:W-:Y:S01]  /*11220*/  MOV R203, R195 ;  /* 0x000000c300cb7202 */ /* 0x000fe20000000f00 */
[C---:B------:R-:W-:Y:S02]  /*11230*/  HMMA.16816.F32.BF16 R96, R24.reuse, R38, R96 ;  /* 0x000000261860723c */ /* 0x040fe40000041860 */
[----:B------:R3:W-:Y:S02]  /*11240*/  MUFU.EX2 R201, R36 ;  /* 0x0000002400c97308 */ /* 0x0007e40000000800 */
[C---:B------:R-:W-:Y:S02]  /*11250*/  FMUL.FTZ R115, R20.reuse, R115 ;  /* 0x0000007314737220 */ /* 0x040fe40000410000 */
[C---:B------:R-:W-:Y:S01]  /*11260*/  FMUL.FTZ R116, R21.reuse, R116 ;  /* 0x0000007415747220 */ /* 0x040fe20000410000 */
[----:B-1----:R-:W1:Y:S01]  /*11270*/  LDSM.16.MT88.4 R28, [R228+0x3880] ;  /* 0x00388000e41c783b */ /* 0x002e620000004200 */
        /* <DEDUP_REMOVED lines=8> */
[--C-:B---3--:R-:W-:Y:S02]  /*11300*/  FFMA.FTZ R36, R51, c[0x0][0x2d0], -R49.reuse ;  /* 0x0000b40033247a23 */ /* 0x108fe40000010831 */
[----:B------:R-:W-:Y:S02]  /*11310*/  FMUL.FTZ R125, R2, R125 ;  /* 0x0000007d027d7220 */ /* 0x000fe40000410000 */
[----:B------:R3:W4:Y:S01]  /*11320*/  MUFU.EX2 R200, R36 ;  /* 0x0000002400c87308 */ /* 0x0007220000000800 */
[C---:B------:R-:W-:Y:S02]  /*11330*/  FMUL.FTZ R126, R0.reuse, R126 ;  /* 0x0000007e007e7220 */ /* 0x040fe40000410000 */
[----:B------:R-:W-:Y:S02]  /*11340*/  FMUL.FTZ R127, R0, R127 ;  /* 0x0000007f007f7220 */ /* 0x000fe40000410000 */
[C---:B------:R-:W-:Y:S02]  /*11350*/  FMUL.FTZ R128, R21.reuse, R128 ;  /* 0x0000008015807220 */ /* 0x040fe40000410000 */
[----:B------:R-:W-:Y:S02]  /*11360*/  FMUL.FTZ R129, R21, R129 ;  /* 0x0000008115817220 */ /* 0x000fe40000410000 */
[C---:B------:R-:W-:Y:S02]  /*11370*/  FMUL.FTZ R130, R20.reuse, R130 ;  /* 0x0000008214827220 */ /* 0x040fe40000410000 */
[----:B------:R-:W-:Y:S01]  /*11380*/  FMUL.FTZ R131, R20, R131 ;  /* 0x0000008314837220 */ /* 0x000fe20000410000 */
[-C--:B-1----:R-:W-:Y:S01]  /*11390*/  HMMA.16816.F32.BF16 R100, R24, R28.reuse, R100 ;  /* 0x0000001c1864723c */ /* 0x082fe20000041864 */
[----:B---3--:R-:W1:Y:S07]  /*113a0*/  LDSM.16.MT88.4 R36, [R227+0x3880] ;  /* 0x00388000e324783b */ /* 0x008e6e0000004200 */
[C---:B------:R-:W-:Y:S07]  /*113b0*/  HMMA.16816.F32.BF16 R104, R32.reuse, R28, R104 ;  /* 0x0000001c2068723c */ /* 0x040fee0000041868 */
[----:B------:R-:W-:Y:S01]  /*113c0*/  FFMA.FTZ R28, R206, c[0x0][0x2d0], -R49 ;  /* 0x0000b400ce1c7a23 */ /* 0x000fe20000010831 */
[-C--:B------:R-:W-:Y:S03]  /*113d0*/  HMMA.16816.F32.BF16 R108, R32, R30.reuse, R108 ;  /* 0x0000001e206c723c */ /* 0x080fe6000004186c */
[----:B------:R3:W5:Y:S01]  /*113e0*/  MUFU.EX2 R197, R28 ;  /* 0x0000001c00c57308 */ /* 0x0007620000000800 */
[----:B------:R-:W-:Y:S04]  /*113f0*/  MOV R206, R194 ;  /* 0x000000c200ce7202 */ /* 0x000fe80000000f00 */
[C---:B------:R-:W-:Y:S05]  /*11400*/  HMMA.16816.F32.BF16 R112, R24.reuse, R30, R112 ;  /* 0x0000001e1870723c */ /* 0x040fea0000041870 */
[----:B------:R4:W-:Y:S01]  /*11410*/  MUFU.EX2 R194, R40 ;  /* 0x0000002800c27308 */ /* 0x0009e20000000800 */
[--C-:B---3--:R-:W-:Y:S02]  /*11420*/  FFMA.FTZ R28, R41, c[0x0][0x2d0], -R50.reuse ;  /* 0x0000b400291c7a23 */ /* 0x108fe40000010832 */
[-C--:B-1----:R-:W-:Y:S07]  /*11430*/  HMMA.16816.F32.BF16 R116, R24, R36.reuse, R116 ;  /* 0x000000241874723c */ /* 0x082fee0000041874 */
[----:B------:R1:W-:Y:S01]  /*11440*/  MUFU.EX2 R196, R28 ;  /* 0x0000001c00c47308 */ /* 0x0003e20000000800 */
[----:B----4-:R-:W-:Y:S01]  /*11450*/  LDSM.16.MT88.4 R40, [R226+0x2880] ;  /* 0x00288000e228783b */ /* 0x010fe20000004200 */
[C---:B------:R-:W-:Y:S07]  /*11460*/  HMMA.16816.F32.BF16 R120, R32.reuse, R36, R120 ;  /* 0x000000242078723c */ /* 0x040fee0000041878 */
[--C-:B------:R-:W-:Y:S01]  /*11470*/  FFMA.FTZ R36, R44, c[0x0][0x2d0], -R50.reuse ;  /* 0x0000b4002c247a23 */ /* 0x100fe20000010832 */
[-C--:B------:R-:W-:Y:S03]  /*11480*/  HMMA.16816.F32.BF16 R124, R32, R38.reuse, R124 ;  /* 0x00000026207c723c */ /* 0x080fe6000004187c */
[----:B------:R-:W3:Y:S04]  /*11490*/  MUFU.EX2 R51, R36 ;  /* 0x0000002400337308 */ /* 0x000ee80000000800 */
[----:B------:R-:W-:Y:S01]  /*114a0*/  F2FP.BF16.PACK_AB R32, R199, R200 ;  /* 0x000000c8c720723e */ /* 0x000fe200000010ff */
[----:B------:R-:W-:Y:S04]  /*114b0*/  HMMA.16816.F32.BF16 R128, R24, R38, R128 ;  /* 0x000000261880723c */ /* 0x000fe80000041880 */
[----:B-1----:R-:W-:Y:S01]  /*114c0*/  FFMA.FTZ R28, R45, c[0x0][0x2d0], -R50 ;  /* 0x0000b4002d1c7a23 */ /* 0x002fe20000010832 */
[----:B-----5:R-:W-:Y:S01]  /*114d0*/  F2FP.BF16.PACK_AB R34, R197, R198 ;  /* 0x000000c6c522723e */ /* 0x020fe200000010ff */
[----:B------:R-:W-:Y:S01]  /*114e0*/  LDSM.16.MT88.4 R44, [R228+0x2880] ;  /* 0x00288000e42c783b */ /* 0x000fe20000004200 */
[----:B------:R-:W-:Y:S01]  /*114f0*/  F2FP.BF16.PACK_AB R24, R223, R244 ;  /* 0x000000f4df18723e */ /* 0x000fe200000010ff */
[----:B------:R1:W4:Y:S01]  /*11500*/  MUFU.EX2 R195, R28 ;  /* 0x0000001c00c37308 */ /* 0x0003220000000800 */
[----:B------:R-:W-:Y:S03]  /*11510*/  F2FP.BF16.PACK_AB R25, R221, R222 ;  /* 0x000000dedd19723e */ /* 0x000fe600000010ff */
[----:B------:R-:W-:Y:S02]  /*11520*/  F2FP.BF16.PACK_AB R26, R219, R220 ;  /* 0x000000dcdb1a723e */ /* 0x000fe400000010ff */
[----:B------:R-:W-:Y:S02]  /*11530*/  F2FP.BF16.PACK_AB R27, R201, R202 ;  /* 0x000000cac91b723e */ /* 0x000fe400000010ff */
[----:B---3--:R-:W-:Y:S01]  /*11540*/  F2FP.BF16.PACK_AB R35, R51, R194 ;  /* 0x000000c23323723e */ /* 0x008fe200000010ff */
[----:B------:R-:W-:Y:S08]  /*11550*/  LDSM.16.MT88.4 R36, [R227+0x2880] ;  /* 0x00288000e324783b */ /* 0x000ff00000004200 */
[----:B-1----:R-:W1:Y:S01]  /*11560*/  LDSM.16.MT88.4 R28, [R225+0x2880] ;  /* 0x00288000e11c783b */ /* 0x002e620000004200 */
[----:B----4-:R-:W-:Y:S01]  /*11570*/  F2FP.BF16.PACK_AB R33, R195, R196 ;  /* 0x000000c4c321723e */ /* 0x010fe200000010ff */
[-C--:B-1----:R-:W-:Y:S08]  /*11580*/  HMMA.16816.F32.BF16 R4, R24, R28.reuse, R4 ;  /* 0x0000001c1804723c */ /* 0x082ff00000041804 */
[C---:B------:R-:W-:Y:S08]  /*11590*/  HMMA.16816.F32.BF16 R8, R32.reuse, R28, R8 ;  /* 0x0000001c2008723c */ /* 0x040ff00000041808 */
[-C--:B------:R-:W-:Y:S08]  /*115a0*/  HMMA.16816.F32.BF16 R12, R32, R30.reuse, R12 ;  /* 0x0000001e200c723c */ /* 0x080ff0000004180c */
[C---:B------:R-:W-:Y:S01]  /*115b0*/  HMMA.16816.F32.BF16 R16, R24.reuse, R30, R16 ;  /* 0x0000001e1810723c */ /* 0x040fe20000041810 */
[----:B------:R-:W1:Y:S07]  /*115c0*/  LDSM.16.MT88.4 R28, [R225+0x4080] ;  /* 0x00408000e11c783b */ /* 0x000e6e0000004200 */
[-C--:B------:R-:W-:Y:S08]  /*115d0*/  HMMA.16816.F32.BF16 R132, R24, R40.reuse, R132 ;  /* 0x000000281884723c */ /* 0x080ff00000041884 */
[C---:B------:R-:W-:Y:S07]  /*115e0*/  HMMA.16816.F32.BF16 R136, R32.reuse, R40, R136 ;  /* 0x000000282088723c */ /* 0x040fee0000041888 */
[--C-:B------:R-:W-:Y:S01]  /*115f0*/  FFMA.FTZ R40, R209, c[0x0][0x2d0], -R23.reuse ;  /* 0x0000b400d1287a23 */ /* 0x100fe20000010817 */
[-C--:B------:R-:W-:Y:S04]  /*11600*/  HMMA.16816.F32.BF16 R140, R32, R42.reuse, R140 ;  /* 0x0000002a208c723c */ /* 0x080fe8000004188c */
[----:B------:R-:W-:Y:S02]  /*11610*/  MOV R209, R192 ;  /* 0x000000c000d17202 */ /* 0x000fe40000000f00 */
[----:B------:R3:W-:Y:S02]  /*11620*/  MUFU.EX2 R192, R40 ;  /* 0x0000002800c07308 */ /* 0x0007e40000000800 */
[C---:B------:R-:W-:Y:S08]  /*11630*/  HMMA.16816.F32.BF16 R144, R24.reuse, R42, R144 ;  /* 0x0000002a1890723c */ /* 0x040ff00000041890 */
[-C--:B------:R-:W-:Y:S08]  /*11640*/  HMMA.16816.F32.BF16 R148, R24, R44.reuse, R148 ;  /* 0x0000002c1894723c */ /* 0x080ff00000041894 */
[C---:B------:R-:W-:Y:S04]  /*11650*/  HMMA.16816.F32.BF16 R152, R32.reuse, R44, R152 ;  /* 0x0000002c2098723c */ /* 0x040fe80000041898 */
[--C-:B---3--:R-:W-:Y:S01]  /*11660*/  FFMA.FTZ R40, R210, c[0x0][0x2d0], -R23.reuse ;  /* 0x0000b400d2287a23 */ /* 0x108fe20000010817 */
[----:B------:R-:W-:Y:S03]  /*11670*/  MOV R210, R193 ;  /* 0x000000c100d27202 */ /* 0x000fe60000000f00 */
[-C--:B------:R-:W-:Y:S01]  /*11680*/  HMMA.16816.F32.BF16 R156, R32, R46.reuse, R156 ;  /* 0x0000002e209c723c */ /* 0x080fe2000004189c */
[----:B------:R3:W-:Y:S07]  /*11690*/  MUFU.EX2 R193, R40 ;  /* 0x0000002800c17308 */ /* 0x0007ee0000000800 */
[C---:B------:R-:W-:Y:S08]  /*116a0*/  HMMA.16816.F32.BF16 R160, R24.reuse, R46, R160 ;  /* 0x0000002e18a0723c */ /* 0x040ff000000418a0 */
[-C--:B------:R-:W-:Y:S08]  /*116b0*/  HMMA.16816.F32.BF16 R52, R24, R36.reuse, R52 ;  /* 0x000000241834723c */ /* 0x080ff00000041834 */
[C---:B------:R-:W-:Y:S01]  /*116c0*/  HMMA.16816.F32.BF16 R56, R32.reuse, R36, R56 ;  /* 0x000000242038723c */ /* 0x040fe20000041838 */
[----:B---3--:R-:W3:Y:S06]  /*116d0*/  LDSM.16.MT88.4 R40, [R226+0x4080] ;  /* 0x00408000e228783b */ /* 0x008eec0000004200 */
[--C-:B------:R-:W-:Y:S01]  /*116e0*/  FFMA.FTZ R36, R207, c[0x0][0x2d0], -R48.reuse ;  /* 0x0000b400cf247a23 */ /* 0x100fe20000010830 */
[-C--:B------:R-:W-:Y:S04]  /*116f0*/  HMMA.16816.F32.BF16 R60, R32, R38.reuse, R60 ;  /* 0x00000026203c723c */ /* 0x080fe8000004183c */
[----:B------:R-:W-:Y:S02]  /*11700*/  MOV R207, R175 ;  /* 0x000000af00cf7202 */ /* 0x000fe40000000f00 */
[----:B------:R4:W-:Y:S02]  /*11710*/  MUFU.EX2 R175, R36 ;  /* 0x0000002400af7308 */ /* 0x0009e40000000800 */
[C---:B------:R-:W-:Y:S08]  /*11720*/  HMMA.16816.F32.BF16 R64, R24.reuse, R38, R64 ;  /* 0x000000261840723c */ /* 0x040ff00000041840 */
[-C--:B-1----:R-:W-:Y:S08]  /*11730*/  HMMA.16816.F32.BF16 R68, R24, R28.reuse, R68 ;  /* 0x0000001c1844723c */ /* 0x082ff00000041844 */
[C---:B------:R-:W-:Y:S04]  /*11740*/  HMMA.16816.F32.BF16 R72, R32.reuse, R28, R72 ;  /* 0x0000001c2048723c */ /* 0x040fe80000041848 */
[--C-:B----4-:R-:W-:Y:S04]  /*11750*/  FFMA.FTZ R36, R208, c[0x0][0x2d0], -R48.reuse ;  /* 0x0000b400d0247a23 */ /* 0x110fe80000010830 */
[-C--:B------:R-:W-:Y:S01]  /*11760*/  HMMA.16816.F32.BF16 R76, R32, R30.reuse, R76 ;  /* 0x0000001e204c723c */ /* 0x080fe2000004184c */
[----:B------:R-:W4:Y:S01]  /*11770*/  LDL.LU R208, [R1+0x18] ;  /* 0x0000180001d07983 */ /* 0x000f220000300800 */
[----:B------:R1:W-:Y:S06]  /*11780*/  MUFU.EX2 R171, R36 ;  /* 0x0000002400ab7308 */ /* 0x0003ec0000000800 */
[C---:B------:R-:W-:Y:S01]  /*11790*/  HMMA.16816.F32.BF16 R80, R24.reuse, R30, R80 ;  /* 0x0000001e1850723c */ /* 0x040fe20000041850 */
[----:B------:R-:W-:Y:S07]  /*117a0*/  LDSM.16.MT88.4 R28, [R227+0x4080] ;  /* 0x00408000e31c783b */ /* 0x000fee0000004200 */
[-C--:B---3--:R-:W-:Y:S08]  /*117b0*/  HMMA.16816.F32.BF16 R84, R24, R40.reuse, R84 ;  /* 0x000000281854723c */ /* 0x088ff00000041854 */
[C---:B------:R-:W-:Y:S04]  /*117c0*/  HMMA.16816.F32.BF16 R88, R32.reuse, R40, R88 ;  /* 0x000000282058723c */ /* 0x040fe80000041858 */
[--C-:B-1----:R-:W-:Y:S02]  /*117d0*/  FFMA.FTZ R36, R218, c[0x0][0x2d0], -R23.reuse ;  /* 0x0000b400da247a23 */ /* 0x102fe40000010817 */
[----:B------:R-:W-:Y:S01]  /*117e0*/  FFMA.FTZ R23, R217, c[0x0][0x2d0], -R23 ;  /* 0x0000b400d9177a23 */ /* 0x000fe20000010817 */
[----:B------:R-:W-:Y:S01]  /*117f0*/  MOV R217, R165 ;  /* 0x000000a500d97202 */ /* 0x000fe20000000f00 */
[-C--:B------:R-:W-:Y:S01]  /*11800*/  HMMA.16816.F32.BF16 R92, R32, R42.reuse, R92 ;  /* 0x0000002a205c723c */ /* 0x080fe2000004185c */
[----:B------:R1:W-:Y:S01]  /*11810*/  MUFU.EX2 R170, R36 ;  /* 0x0000002400aa7308 */ /* 0x0003e20000000800 */
[----:B------:R-:W3:Y:S06]  /*11820*/  LDL.LU R218, [R1+0x14] ;  /* 0x0000140001da7983 */ /* 0x000eec0000300800 */
[C---:B------:R-:W-:Y:S01]  /*11830*/  HMMA.16816.F32.BF16 R96, R24.reuse, R42, R96 ;  /* 0x0000002a1860723c */ /* 0x040fe20000041860 */
[----:B------:R-:W-:Y:S02]  /*11840*/  LDSM.16.MT88.4 R40, [R227+0x3080] ;  /* 0x00308000e328783b */ /* 0x000fe40000004200 */
[----:B------:R5:W-:Y:S06]  /*11850*/  MUFU.EX2 R166, R23 ;  /* 0x0000001700a67308 */ /* 0x000bec0000000800 */
[----:B-1----:R-:W1:Y:S03]  /*11860*/  LDSM.16.MT88.4 R36, [R228+0x4080] ;  /* 0x00408000e424783b */ /* 0x002e660000004200 */
[--C-:B-----5:R-:W-:Y:S02]  /*11870*/  FFMA.FTZ R23, R212, c[0x0][0x2d0], -R48.reuse ;  /* 0x0000b400d4177a23 */ /* 0x120fe40000010830 */
[----:B------:R-:W-:Y:S01]  /*11880*/  FFMA.FTZ R48, R214, c[0x0][0x2d0], -R48 ;  /* 0x0000b400d6307a23 */ /* 0x000fe20000010830 */
[----:B------:R-:W-:Y:S01]  /*11890*/  MOV R214, R164 ;  /* 0x000000a400d67202 */ /* 0x000fe20000000f00 */
[----:B------:R5:W-:Y:S01]  /*118a0*/  MUFU.EX2 R165, R23 ;  /* 0x0000001700a57308 */ /* 0x000be20000000800 */
[----:B------:R-:W2:Y:S09]  /*118b0*/  LDL.LU R212, [R1+0x1c] ;  /* 0x00001c0001d47983 */ /* 0x000eb20000300800 */
[----:B------:R-:W-:Y:S01]  /*118c0*/  MUFU.EX2 R164, R48 ;  /* 0x0000003000a47308 */ /* 0x000fe20000000800 */
[--C-:B-----5:R-:W-:Y:S01]  /*118d0*/  FFMA.FTZ R23, R211, c[0x0][0x2d0], -R49.reuse ;  /* 0x0000b400d3177a23 */ /* 0x120fe20000010831 */
[-C--:B-1----:R-:W-:Y:S08]  /*118e0*/  HMMA.16816.F32.BF16 R100, R24, R36.reuse, R100 ;  /* 0x000000241864723c */ /* 0x082ff00000041864 */
[----:B------:R1:W-:Y:S01]  /*118f0*/  MUFU.EX2 R48, R23 ;  /* 0x0000001700307308 */ /* 0x0003e20000000800 */
[C---:B------:R-:W-:Y:S08]  /*11900*/  HMMA.16816.F32.BF16 R104, R32.reuse, R36, R104 ;  /* 0x000000242068723c */ /* 0x040ff00000041868 */
[-C--:B------:R-:W-:Y:S08]  /*11910*/  HMMA.16816.F32.BF16 R108, R32, R38.reuse, R108 ;  /* 0x00000026206c723c */ /* 0x080ff0000004186c */
[C---:B------:R-:W-:Y:S01]  /*11920*/  HMMA.16816.F32.BF16 R112, R24.reuse, R38, R112 ;  /* 0x000000261870723c */ /* 0x040fe20000041870 */
[----:B------:R-:W-:Y:S03]  /*11930*/  LDSM.16.MT88.4 R36, [R228+0x3080] ;  /* 0x00308000e424783b */ /* 0x000fe60000004200 */
[--C-:B-1----:R-:W-:Y:S04]  /*11940*/  FFMA.FTZ R23, R213, c[0x0][0x2d0], -R49.reuse ;  /* 0x0000b400d5177a23 */ /* 0x102fe80000010831 */
[-C--:B------:R-:W-:Y:S01]  /*11950*/  HMMA.16816.F32.BF16 R116, R24, R28.reuse, R116 ;  /* 0x0000001c1874723c */ /* 0x080fe20000041874 */
[----:B------:R1:W5:Y:S07]  /*11960*/  MUFU.EX2 R47, R23 ;  /* 0x00000017002f7308 */ /* 0x00036e0000000800 */
[C---:B------:R-:W-:Y:S08]  /*11970*/  HMMA.16816.F32.BF16 R120, R32.reuse, R28, R120 ;  /* 0x0000001c2078723c */ /* 0x040ff00000041878 */
[-C--:B------:R-:W-:Y:S01]  /*11980*/  HMMA.16816.F32.BF16 R124, R32, R30.reuse, R124 ;  /* 0x0000001e207c723c */ /* 0x080fe2000004187c */
[----:B------:R-:W4:Y:S07]  /*11990*/  LDSM.16.MT88.4 R32, [R226+0x3080] ;  /* 0x00308000e220783b */ /* 0x000f2e0000004200 */
[----:B------:R-:W-:Y:S04]  /*119a0*/  HMMA.16816.F32.BF16 R128, R24, R30, R128 ;  /* 0x0000001e1880723c */ /* 0x000fe80000041880 */
[--C-:B-1----:R-:W-:Y:S01]  /*119b0*/  FFMA.FTZ R23, R215, c[0x0][0x2d0], -R49.reuse ;  /* 0x0000b400d7177a23 */ /* 0x102fe20000010831 */
[----:B-----5:R-:W-:Y:S01]  /*119c0*/  F2FP.BF16.PACK_AB R28, R47, R48 ;  /* 0x000000302f1c723e */ /* 0x020fe200000010ff */
[----:B------:R-:W-:Y:S01]  /*119d0*/  FFMA.FTZ R49, R216, c[0x0][0x2d0], -R49 ;  /* 0x0000b400d8317a23 */ /* 0x000fe20000010831 */
[----:B------:R-:W-:Y:S01]  /*119e0*/  F2FP.BF16.PACK_AB R24, R193, R192 ;  /* 0x000000c0c118723e */ /* 0x000fe200000010ff */
[----:B------:R1:W-:Y:S01]  /*119f0*/  MUFU.EX2 R46, R23 ;  /* 0x00000017002e7308 */ /* 0x0003e20000000800 */
[----:B------:R-:W-:Y:S03]  /*11a00*/  F2FP.BF16.PACK_AB R25, R171, R175 ;  /* 0x000000afab19723e */ /* 0x000fe600000010ff */
[----:B------:R-:W-:Y:S02]  /*11a10*/  F2FP.BF16.PACK_AB R26, R166, R170 ;  /* 0x000000aaa61a723e */ /* 0x000fe400000010ff */
[----:B------:R-:W-:Y:S04]  /*11a20*/  F2FP.BF16.PACK_AB R27, R164, R165 ;  /* 0x000000a5a41b723e */ /* 0x000fe800000010ff */
[----:B------:R-:W5:Y:S03]  /*11a30*/  MUFU.EX2 R49, R49 ;  /* 0x0000003100317308 */ /* 0x000f660000000800 */
[-C--:B------:R-:W-:Y:S01]  /*11a40*/  HMMA.16816.F32.BF16 R176, R24, R188.reuse, R4 ;  /* 0x000000bc18b0723c */ /* 0x080fe20000041804 */
[----:B------:R-:W2:Y:S02]  /*11a50*/  LDSM.16.MT88.4 R4, [R225+0x4880] ;  /* 0x00488000e104783b */ /* 0x000ea40000004200 */
[--C-:B-1----:R-:W-:Y:S04]  /*11a60*/  FFMA.FTZ R23, R174, c[0x0][0x2d0], -R50.reuse ;  /* 0x0000b400ae177a23 */ /* 0x102fe80000010832 */
[----:B------:R1:W-:Y:S01]  /*11a70*/  MUFU.EX2 R44, R23 ;  /* 0x00000017002c7308 */ /* 0x0003e20000000800 */
[----:B-----5:R-:W-:Y:S01]  /*11a80*/  F2FP.BF16.PACK_AB R30, R49, R46 ;  /* 0x0000002e311e723e */ /* 0x020fe200000010ff */
[--C-:B-1----:R-:W-:Y:S08]  /*11a90*/  FFMA.FTZ R23, R172, c[0x0][0x2d0], -R50.reuse ;  /* 0x0000b400ac177a23 */ /* 0x102ff00000010832 */
[----:B------:R1:W5:Y:S02]  /*11aa0*/  MUFU.EX2 R45, R23 ;  /* 0x00000017002d7308 */ /* 0x0003640000000800 */
[--C-:B-1----:R-:W-:Y:S01]  /*11ab0*/  FFMA.FTZ R23, R173, c[0x0][0x2d0], -R50.reuse ;  /* 0x0000b400ad177a23 */ /* 0x102fe20000010832 */
[----:B-----5:R-:W-:Y:S01]  /*11ac0*/  F2FP.BF16.PACK_AB R29, R45, R44 ;  /* 0x0000002c2d1d723e */ /* 0x020fe200000010ff */
[----:B------:R-:W-:Y:S06]  /*11ad0*/  FFMA.FTZ R50, R22, c[0x0][0x2d0], -R50 ;  /* 0x0000b40016327a23 */ /* 0x000fec0000010832 */
[----:B------:R-:W-:Y:S10]  /*11ae0*/  MUFU.EX2 R23, R23 ;  /* 0x0000001700177308 */ /* 0x000ff40000000800 */
[----:B------:R-:W1:Y:S02]  /*11af0*/  MUFU.EX2 R50, R50 ;  /* 0x0000003200327308 */ /* 0x000e640000000800 */
[----:B-1----:R-:W-:Y:S07]  /*11b00*/  F2FP.BF16.PACK_AB R31, R50, R23 ;  /* 0x00000017321f723e */ /* 0x002fee00000010ff */
[C---:B------:R-:W-:Y:S01]  /*11b10*/  HMMA.16816.F32.BF16 R180, R28.reuse, R188, R8 ;  /* 0x000000bc1cb4723c */ /* 0x040fe20000041808 */
[----:B------:R-:W1:Y:S07]  /*11b20*/  LDSM.16.MT88.4 R8, [R226+0x4880] ;  /* 0x00488000e208783b */ /* 0x000e6e0000004200 */
[-C--:B------:R-:W-:Y:S01]  /*11b30*/  HMMA.16816.F32.BF16 R184, R28, R190.reuse, R12 ;  /* 0x000000be1cb8723c */ /* 0x080fe2000004180c */
[----:B------:R-:W5:Y:S07]  /*11b40*/  LDSM.16.MT88.4 R12, [R228+0x4880] ;  /* 0x00488000e40c783b */ /* 0x000f6e0000004200 */
[C---:B------:R-:W-:Y:S01]  /*11b50*/  HMMA.16816.F32.BF16 R188, R24.reuse, R190, R16 ;  /* 0x000000be18bc723c */ /* 0x040fe20000041810 */
[----:B------:R-:W1:Y:S07]  /*11b60*/  LDSM.16.MT88.4 R16, [R227+0x4880] ;  /* 0x00488000e310783b */ /* 0x000e6e0000004200 */
[-C--:B----4-:R-:W-:Y:S08]  /*11b70*/  HMMA.16816.F32.BF16 R132, R24, R32.reuse, R132 ;  /* 0x000000201884723c */ /* 0x090ff00000041884 */
[C---:B------:R-:W-:Y:S08]  /*11b80*/  HMMA.16816.F32.BF16 R136, R28.reuse, R32, R136 ;  /* 0x000000201c88723c */ /* 0x040ff00000041888 */
[-C--:B------:R-:W-:Y:S04]  /*11b90*/  HMMA.16816.F32.BF16 R140, R28, R34.reuse, R140 ;  /* 0x000000221c8c723c */ /* 0x080fe8000004188c */
[----:B---3--:R-:W-:Y:S04]  /*11ba0*/  FFMA.FTZ R20, R20, R218, R217 ;  /* 0x000000da14147223 */ /* 0x008fe800000100d9 */
[C---:B------:R-:W-:Y:S04]  /*11bb0*/  HMMA.16816.F32.BF16 R144, R24.reuse, R34, R144 ;  /* 0x000000221890723c */ /* 0x040fe80000041890 */
[----:B------:R-:W-:Y:S04]  /*11bc0*/  FADD.FTZ R20, R210, R20 ;  /* 0x00000014d2147221 */ /* 0x000fe80000010000 */
[-C--:B------:R-:W-:Y:S04]  /*11bd0*/  HMMA.16816.F32.BF16 R148, R24, R36.reuse, R148 ;  /* 0x000000241894723c */ /* 0x080fe80000041894 */
[----:B------:R-:W-:Y:S04]  /*11be0*/  FADD.FTZ R20, R206, R20 ;  /* 0x00000014ce147221 */ /* 0x000fe80000010000 */
[C---:B------:R-:W-:Y:S08]  /*11bf0*/  HMMA.16816.F32.BF16 R152, R28.reuse, R36, R152 ;  /* 0x000000241c98723c */ /* 0x040ff00000041898 */
[-C--:B------:R-:W-:Y:S08]  /*11c00*/  HMMA.16816.F32.BF16 R156, R28, R38.reuse, R156 ;  /* 0x000000261c9c723c */ /* 0x080ff0000004189c */
[C---:B------:R-:W-:Y:S04]  /*11c10*/  HMMA.16816.F32.BF16 R160, R24.reuse, R38, R160 ;  /* 0x0000002618a0723c */ /* 0x040fe800000418a0 */
[----:B--2---:R-:W-:Y:S04]  /*11c20*/  FFMA.FTZ R21, R21, R212, R214 ;  /* 0x000000d415157223 */ /* 0x004fe800000100d6 */
[-C--:B------:R-:W-:Y:S08]  /*11c30*/  HMMA.16816.F32.BF16 R52, R24, R40.reuse, R52 ;  /* 0x000000281834723c */ /* 0x080ff00000041834 */
[C---:B------:R-:W-:Y:S08]  /*11c40*/  HMMA.16816.F32.BF16 R56, R28.reuse, R40, R56 ;  /* 0x000000281c38723c */ /* 0x040ff00000041838 */
[-C--:B------:R-:W-:Y:S08]  /*11c50*/  HMMA.16816.F32.BF16 R60, R28, R42.reuse, R60 ;  /* 0x0000002a1c3c723c */ /* 0x080ff0000004183c */
[C---:B------:R-:W-:Y:S08]  /*11c60*/  HMMA.16816.F32.BF16 R64, R24.reuse, R42, R64 ;  /* 0x0000002a1840723c */ /* 0x040ff00000041840 */
[-C--:B------:R-:W-:Y:S08]  /*11c70*/  HMMA.16816.F32.BF16 R68, R24, R4.reuse, R68 ;  /* 0x000000041844723c */ /* 0x080ff00000041844 */
[C---:B------:R-:W-:Y:S07]  /*11c80*/  HMMA.16816.F32.BF16 R72, R28.reuse, R4, R72 ;  /* 0x000000041c48723c */ /* 0x040fee0000041848 */
[----:B------:R-:W-:Y:S01]  /*11c90*/  FFMA.FTZ R4, R2, R208, R250 ;  /* 0x000000d002047223 */ /* 0x000fe200000100fa */
[-C--:B------:R-:W-:Y:S04]  /*11ca0*/  HMMA.16816.F32.BF16 R76, R28, R6.reuse, R76 ;  /* 0x000000061c4c723c */ /* 0x080fe8000004184c */
[----:B------:R-:W-:Y:S02]  /*11cb0*/  FADD.FTZ R4, R251, R4 ;  /* 0x00000004fb047221 */ /* 0x000fe40000010000 */
[----:B------:R-:W-:Y:S02]  /*11cc0*/  FADD.FTZ R2, R207, R21 ;  /* 0x00000015cf027221 */ /* 0x000fe40000010000 */
[C---:B------:R-:W-:Y:S04]  /*11cd0*/  HMMA.16816.F32.BF16 R80, R24.reuse, R6, R80 ;  /* 0x000000061850723c */ /* 0x040fe80000041850 */
[----:B------:R-:W-:Y:S02]  /*11ce0*/  FADD.FTZ R5, R249, R4 ;  /* 0x00000004f9057221 */ /* 0x000fe40000010000 */
[----:B------:R-:W-:Y:S02]  /*11cf0*/  FFMA.FTZ R4, R0, R205, R245 ;  /* 0x000000cd00047223 */ /* 0x000fe400000100f5 */
        /* <DEDUP_REMOVED lines=12> */
[-C--:B-----5:R-:W-:Y:S04]  /*11dc0*/  HMMA.16816.F32.BF16 R100, R24, R12.reuse, R100 ;  /* 0x0000000c1864723c */ /* 0x0a0fe80000041864 */
        /* <DEDUP_REMOVED lines=29> */
[----:B------:R-:W-:Y:S01]  /*11fa0*/  FADD.FTZ R0, R170, R5 ;  /* 0x00000005aa007221 */ /* 0x000fe20000010000 */
[----:B------:R-:W-:Y:S01]  /*11fb0*/  MOV R170, R3 ;  /* 0x0000000300aa7202 */ /* 0x000fe20000000f00 */
        /* <DEDUP_REMOVED lines=9> */
[----:B------:R-:W-:Y:S01]  /*12050*/  FADD.FTZ R4, R49, R4 ;  /* 0x0000000431047221 */ /* 0x000fe20000010000 */
[----:B------:R2:W-:Y:S01]  /*12060*/  STL [R1+0x14], R5 ;  /* 0x0000140501007387 */ /* 0x0005e20000100800 */
[----:B------:R-:W-:Y:S03]  /*12070*/  FADD.FTZ R2, R23, R2 ;  /* 0x0000000217027221 */ /* 0x000fe60000010000 */
[----:B------:R2:W-:Y:S01]  /*12080*/  STL [R1+0x18], R4 ;  /* 0x0000180401007387 */ /* 0x0005e20000100800 */
[----:B------:R-:W-:Y:S05]  /*12090*/  FADD.FTZ R2, R50, R2 ;  /* 0x0000000232027221 */ /* 0x000fea0000010000 */
[----:B------:R2:W-:Y:S01]  /*120a0*/  STL [R1+0x20], R2 ;  /* 0x0000200201007387 */ /* 0x0005e20000100800 */
[----:B-1----:R-:W-:Y:S04]  /*120b0*/  IADD3 R0, R242, -0x1, RZ ;  /* 0xfffffffff2007810 */ /* 0x002fe80007ffe0ff */
[----:B------:R-:W-:Y:S01]  /*120c0*/  MOV R242, R0 ;  /* 0x0000000000f27202 */ /* 0x000fe20000000f00 */
[----:B------:R-:W-:-:S05]  /*120d0*/  @P0 BRA `(.L_x_941) ;  /* 0xffffbdb000000947 */ /* 0x000fca000383ffff */
.L_x_924:
[----:B-12---:R-:W2:Y:S04]  /*120e0*/  LDL.LU R0, [R1+0x1c] ;  /* 0x00001c0001007983 */ /* 0x006ea80000300800 */
        /* <DEDUP_REMOVED lines=21> */
[----:B------:R-:W-:Y:S01]  /*12240*/  MOV R0, RZ ;  /* 0x000000ff00007202 */ /* 0x000fe20000000f00 */
[----:B--2---:R-:W-:-:S03]  /*12250*/  FADD.FTZ R9, R9, R4 ;  /* 0x0000000409097221 */ /* 0x004fc60000010000 */
[----:B------:R-:W-:Y:S02]  /*12260*/  FSETP.NE.FTZ.AND P3, PT, R5, RZ, PT ;  /* 0x000000ff0500720b */ /* 0x000fe40003f75000 */
[----:B------:R-:W-:Y:S01]  /*12270*/  MOV R4, RZ ;  /* 0x000000ff00047202 */ /* 0x000fe20000000f00 */
[----:B---3--:R-:W-:Y:S01]  /*12280*/  FADD.FTZ R6, R6, R7 ;  /* 0x0000000706067221 */ /* 0x008fe20000010000 */
[----:B------:R-:W-:Y:S01]  /*12290*/  FSETP.NE.FTZ.AND P2, PT, R9, RZ, PT ;  /* 0x000000ff0900720b */ /* 0x000fe20003f55000 */
[----:B----4-:R-:W-:-:S03]  /*122a0*/  FADD.FTZ R8, R2, R8 ;  /* 0x0000000802087221 */ /* 0x010fc60000010000 */
[----:B------:R-:W-:Y:S02]  /*122b0*/  FSETP.NE.FTZ.AND P1, PT, R6, RZ, PT ;  /* 0x000000ff0600720b */ /* 0x000fe40003f35000 */
[----:B------:R-:W-:-:S03]  /*122c0*/  MOV R2, RZ ;  /* 0x000000ff00027202 */ /* 0x000fc60000000f00 */
[----:B------:R-:W1:Y:S01]  /*122d0*/  @P3 MUFU.RCP R0, R5 ;  /* 0x0000000500003308 */ /* 0x000e620000001000 */
[----:B------:R-:W-:-:S07]  /*122e0*/  FSETP.NE.FTZ.AND P0, PT, R8, RZ, PT ;  /* 0x000000ff0800720b */ /* 0x000fce0003f15000 */
[----:B------:R-:W-:Y:S01]  /*122f0*/  @P2 MUFU.RCP R4, R9 ;  /* 0x0000000900042308 */ /* 0x000fe20000001000 */
[----:B-1----:R-:W-:-:S07]  /*12300*/  FMUL.FTZ R176, R0, R176 ;  /* 0x000000b000b07220 */ /* 0x002fce0000410000 */
[----:B------:R-:W1:Y:S01]  /*12310*/  @P1 MUFU.RCP R2, R6 ;  /* 0x0000000600021308 */ /* 0x000e620000001000 */
[C---:B------:R-:W-:Y:S02]  /*12320*/  FMUL.FTZ R47, R0.reuse, R177 ;  /* 0x000000b1002f7220 */ /* 0x040fe40000410000 */
[C---:B------:R-:W-:Y:S02]  /*12330*/  FMUL.FTZ R188, R0.reuse, R188 ;  /* 0x000000bc00bc7220 */ /* 0x040fe40000410000 */
[C---:B------:R-:W-:Y:S02]  /*12340*/  FMUL.FTZ R45, R0.reuse, R189 ;  /* 0x000000bd002d7220 */ /* 0x040fe40000410000 */
[C---:B------:R-:W-:Y:S01]  /*12350*/  FMUL.FTZ R132, R0.reuse, R132 ;  /* 0x0000008400847220 */ /* 0x040fe20000410000 */
[----:B------:R-:W-:Y:S01]  /*12360*/  @P1 MUFU.LG2 R7, R6 ;  /* 0x0000000600071308 */ /* 0x000fe20000000c00 */
[C---:B------:R-:W-:Y:S02]  /*12370*/  FMUL.FTZ R49, R0.reuse, R133 ;  /* 0x0000008500317220 */ /* 0x040fe40000410000 */
        /* <DEDUP_REMOVED lines=12> */
[C---:B------:R-:W-:Y:S01]  /*12440*/  FMUL.FTZ R68, R0.reuse, R68 ;  /* 0x0000004400447220 */ /* 0x040fe20000410000 */
[----:B------:R-:W-:Y:S01]  /*12450*/  @P0 MUFU.LG2 R6, R8 ;  /* 0x0000000800060308 */ /* 0x000fe20000000c00 */
        /* <DEDUP_REMOVED lines=19> */
[----:B------:R1:W2:Y:S01]  /*12590*/  @P0 MUFU.RCP R0, R8 ;  /* 0x0000000800000308 */ /* 0x0002a20000001000 */
[C---:B------:R-:W-:Y:S02]  /*125a0*/  FMUL.FTZ R185, R2.reuse, R185 ;  /* 0x000000b902b97220 */ /* 0x040fe40000410000 */
[C---:B------:R-:W-:Y:S02]  /*125b0*/  FMUL.FTZ R136, R2.reuse, R136 ;  /* 0x0000008802887220 */ /* 0x040fe40000410000 */
[C---:B------:R-:W-:Y:S02]  /*125c0*/  FMUL.FTZ R137, R2.reuse, R137 ;  /* 0x0000008902897220 */ /* 0x040fe40000410000 */
[----:B------:R-:W-:-:S02]  /*125d0*/  FMUL.FTZ R140, R2, R140 ;  /* 0x0000008c028c7220 */ /* 0x000fc40000410000 */
[C---:B------:R-:W-:Y:S02]  /*125e0*/  FMUL.FTZ R141, R2.reuse, R141 ;  /* 0x0000008d028d7220 */ /* 0x040fe40000410000 */
[C---:B------:R-:W-:Y:S02]  /*125f0*/  FMUL.FTZ R152, R2.reuse, R152 ;  /* 0x0000009802987220 */ /* 0x040fe40000410000 */
[C---:B------:R-:W-:Y:S02]  /*12600*/  FMUL.FTZ R153, R2.reuse, R153 ;  /* 0x0000009902997220 */ /* 0x040fe40000410000 */
[C---:B------:R-:W-:Y:S01]  /*12610*/  FMUL.FTZ R156, R2.reuse, R156 ;  /* 0x0000009c029c7220 */ /* 0x040fe20000410000 */
[----:B-1----:R-:W-:Y:S01]  /*12620*/  @P0 MOV R8, 0x3f317218 ;  /* 0x3f31721800080802 */ /* 0x002fe20000000f00 */
        /* <DEDUP_REMOVED lines=55> */
[C---:B--2---:R-:W-:Y:S02]  /*129a0*/  FMUL.FTZ R182, R0.reuse, R182 ;  /* 0x000000b600b67220 */ /* 0x044fe40000410000 */
        /* <DEDUP_REMOVED lines=30> */
[----:B------:R-:W-:Y:S01]  /*12b90*/  FMUL.FTZ R127, R0, R127 ;  /* 0x0000007f007f7220 */ /* 0x000fe20000410000 */
[----:B------:R-:W-:Y:S01]  /*12ba0*/  @P1 MOV R0, 0x3f317218 ;  /* 0x3f31721800001802 */ /* 0x000fe20000000f00 */
[----:B------:R-:W-:-:S02]  /*12bb0*/  @P2 FMUL.FTZ R5, R2, c[0x0][0x2d0] ;  /* 0x0000b40002052a20 */ /* 0x000fc40000410000 */
[----:B------:R-:W-:Y:S02]  /*12bc0*/  @P3 FMUL.FTZ R10, R4, c[0x0][0x2d0] ;  /* 0x0000b400040a3a20 */ /* 0x000fe40000410000 */
[----:B------:R-:W-:Y:S02]  /*12bd0*/  @P1 FMUL.FTZ R2, R0, c[0x0][0x2d0] ;  /* 0x0000b40000021a20 */ /* 0x000fe40000410000 */
[----:B------:R-:W-:Y:S02]  /*12be0*/  @P3 FMUL.FTZ R11, R11, 0.69314718246459960938 ;  /* 0x3f3172180b0b3820 */ /* 0x000fe40000410000 */
[----:B------:R-:W-:Y:S02]  /*12bf0*/  @P2 FMUL.FTZ R9, R9, 0.69314718246459960938 ;  /* 0x3f31721809092820 */ /* 0x000fe40000410000 */
[----:B------:R-:W-:Y:S02]  /*12c00*/  @P1 FMUL.FTZ R7, R7, 0.69314718246459960938 ;  /* 0x3f31721807071820 */ /* 0x000fe40000410000 */
[----:B------:R-:W-:-:S02]  /*12c10*/  @P0 FMUL.FTZ R4, R6, 0.69314718246459960938 ;  /* 0x3f31721806040820 */ /* 0x000fc40000410000 */
[----:B------:R-:W-:Y:S02]  /*12c20*/  @P0 FMUL.FTZ R0, R8, c[0x0][0x2d0] ;  /* 0x0000b40008000a20 */ /* 0x000fe40000410000 */
[----:B------:R-:W-:Y:S02]  /*12c30*/  @P3 FFMA.FTZ R38, R10, R169, R11 ;  /* 0x000000a90a263223 */ /* 0x000fe4000001000b */
[----:B------:R-:W-:Y:S02]  /*12c40*/  @P2 FFMA.FTZ R39, R5, R168, R9 ;  /* 0x000000a805272223 */ /* 0x000fe40000010009 */
[----:B------:R-:W-:Y:S02]  /*12c50*/  @P1 FFMA.FTZ R40, R2, R167, R7 ;  /* 0x000000a702281223 */ /* 0x000fe40000010007 */
[----:B------:R-:W-:Y:S02]  /*12c60*/  @P0 FFMA.FTZ R41, R0, R3, R4 ;  /* 0x0000000300290223 */ /* 0x000fe40000010004 */
.L_x_880:
[----:B------:R-:W-:Y:S05]  /*12c70*/  @P4 BRA `(.L_x_942) ;  /* 0x00001ae000004947 */ /* 0x000fea0003800000 */
[----:B------:R-:W1:Y:S01]  /*12c80*/  S2R R13, SR_TID.X ;  /* 0x00000000000d7919 */ /* 0x000e620000002100 */
[----:B------:R-:W-:Y:S01]  /*12c90*/  F2FP.BF16.PACK_AB R43, R43, R52 ;  /* 0x000000342b2b723e */ /* 0x000fe200000010ff */
[----:B------:R-:W-:Y:S01]  /*12ca0*/  BSSY B0, `(.L_x_943) ;  /* 0x0000134000007945 */ /* 0x000fe20003800000 */
[----:B------:R-:W-:Y:S01]  /*12cb0*/  F2FP.BF16.PACK_AB R36, R36, R80 ;  /* 0x000000502424723e */ /* 0x000fe200000010ff */
[----:B------:R-:W2:Y:S01]  /*12cc0*/  S2R R20, SR_CTAID.Y ;  /* 0x0000000000147919 */ /* 0x000ea20000002600 */
[----:B------:R-:W-:Y:S01]  /*12cd0*/  F2FP.BF16.PACK_AB R54, R55, R54 ;  /* 0x000000363736723e */ /* 0x000fe200000010ff */
[----:B------:R-:W-:Y:S01]  /*12ce0*/  IMAD.MOV.U32 R55, RZ, RZ, c[0x0][0x4e8] ;  /* 0x00013a00ff377624 */ /* 0x000fe200078e00ff */
[----:B------:R-:W-:Y:S01]  /*12cf0*/  F2FP.BF16.PACK_AB R47, R47, R176 ;  /* 0x000000b02f2f723e */ /* 0x000fe200000010ff */
[----:B------:R-:W3:Y:S01]  /*12d00*/  S2R R14, SR_CTAID.Z ;  /* 0x00000000000e7919 */ /* 0x000ee20000002700 */
[----:B------:R-:W-:-:S02]  /*12d10*/  F2FP.BF16.PACK_AB R178, R179, R178 ;  /* 0x000000b2b3b2723e */ /* 0x000fc400000010ff */
[C---:B------:R-:W-:Y:S01]  /*12d20*/  ISETP.NE.AND P0, PT, R55.reuse, 0x1, PT ;  /* 0x000000013700780c */ /* 0x040fe20003f05270 */
[----:B------:R-:W4:Y:S01]  /*12d30*/  S2R R80, SR_CTAID.X ;  /* 0x0000000000507919 */ /* 0x000f220000002500 */
[----:B------:R-:W-:Y:S01]  /*12d40*/  IMAD R55, R55, c[0x0][0x388], RZ ;  /* 0x0000e20037377a24 */ /* 0x000fe200078e02ff */
[----:B------:R-:W-:Y:S02]  /*12d50*/  F2FP.BF16.PACK_AB R45, R45, R188 ;  /* 0x000000bc2d2d723e */ /* 0x000fe400000010ff */
[----:B------:R-:W-:Y:S01]  /*12d60*/  BAR.SYNC.DEFER_BLOCKING 0x1, 0x80 ;  /* 0x0042000000007b1d */ /* 0x000fe20000010000 */
[----:B------:R-:W-:Y:S02]  /*12d70*/  F2FP.BF16.PACK_AB R190, R191, R190 ;  /* 0x000000bebfbe723e */ /* 0x000fe400000010ff */
[----:B------:R-:W-:Y:S02]  /*12d80*/  F2FP.BF16.PACK_AB R180, R181, R180 ;  /* 0x000000b4b5b4723e */ /* 0x000fe400000010ff */
[----:B------:R-:W-:-:S02]  /*12d90*/  F2FP.BF16.PACK_AB R182, R183, R182 ;  /* 0x000000b6b7b6723e */ /* 0x000fc400000010ff */
[----:B------:R-:W-:Y:S02]  /*12da0*/  F2FP.BF16.PACK_AB R184, R185, R184 ;  /* 0x000000b8b9b8723e */ /* 0x000fe400000010ff */
[----:B-1----:R-:W-:Y:S02]  /*12db0*/  SHF.R.S32.HI R19, RZ, 0x1f, R13 ;  /* 0x0000001fff137819 */ /* 0x002fe4000001140d */
[----:B------:R-:W-:Y:S01]  /*12dc0*/  F2FP.BF16.PACK_AB R186, R187, R186 ;  /* 0x000000babbba723e */ /* 0x000fe200000010ff */
[----:B--2---:R-:W-:Y:S01]  /*12dd0*/  IMAD.WIDE.U32 R16, R20, c[0x0][0x490], RZ ;  /* 0x0001240014107a25 */ /* 0x004fe200078e00ff */
[----:B------:R-:W-:Y:S02]  /*12de0*/  SHF.R.S32.HI R0, RZ, 0x1f, R20 ;  /* 0x0000001fff007819 */ /* 0x000fe40000011414 */
[CC--:B------:R-:W-:Y:S02]  /*12df0*/  LEA.HI R2, R19.reuse, R13.reuse, RZ, 0x2 ;  /* 0x0000000d13027211 */ /* 0x0c0fe400078f10ff */
[CC--:B------:R-:W-:Y:S01]  /*12e00*/  LEA.HI R7, R19.reuse, R13.reuse, RZ, 0x5 ;  /* 0x0000000d13077211 */ /* 0x0c0fe200078f28ff */
[C---:B------:R-:W-:Y:S01]  /*12e10*/  IMAD R4, R0.reuse, c[0x0][0x490], RZ ;  /* 0x0001240000047a24 */ /* 0x040fe200078e02ff */
[----:B------:R-:W-:Y:S01]  /*12e20*/  LEA.HI R10, R19, R13, RZ, 0x3 ;  /* 0x0000000d130a7211 */ /* 0x000fe200078f18ff */
[----:B------:R-:W-:Y:S01]  /*12e30*/  IMAD R3, R0, c[0x0][0x3e8], RZ ;  /* 0x0000fa0000037a24 */ /* 0x000fe200078e02ff */
[----:B------:R-:W-:Y:S01]  /*12e40*/  SHF.R.S32.HI R8, RZ, 0x2, R2 ;  /* 0x00000002ff087819 */ /* 0x000fe20000011402 */
[C---:B------:R-:W-:Y:S01]  /*12e50*/  IMAD R4, R20.reuse, c[0x0][0x494], R4 ;  /* 0x0001250014047a24 */ /* 0x040fe200078e0204 */
[----:B------:R-:W-:Y:S01]  /*12e60*/  SHF.R.S32.HI R0, RZ, 0x1f, R2 ;  /* 0x0000001fff007819 */ /* 0x000fe20000011402 */
[----:B------:R-:W-:Y:S01]  /*12e70*/  IMAD R3, R20, c[0x0][0x3ec], R3 ;  /* 0x0000fb0014037a24 */ /* 0x000fe200078e0203 */
[----:B------:R-:W-:Y:S01]  /*12e80*/  LOP3.LUT R11, R7, 0xffffffe0, RZ, 0xc0, !PT ;  /* 0xffffffe0070b7812 */ /* 0x000fe200078ec0ff */
[----:B------:R-:W-:Y:S01]  /*12e90*/  IMAD.IADD R5, R17, 0x1, R4 ;  /* 0x0000000111057824 */ /* 0x000fe200078e0204 */
[----:B------:R-:W-:Y:S01]  /*12ea0*/  LOP3.LUT R12, R10, 0xfffffff8, RZ, 0xc0, !PT ;  /* 0xfffffff80a0c7812 */ /* 0x000fe200078ec0ff */
[----:B------:R-:W-:Y:S01]  /*12eb0*/  IMAD.MOV.U32 R4, RZ, RZ, R16 ;  /* 0x000000ffff047224 */ /* 0x000fe200078e0010 */
[----:B------:R-:W-:Y:S01]  /*12ec0*/  LEA.HI R6, R0, R8, RZ, 0x3 ;  /* 0x0000000800067211 */ /* 0x000fe200078f18ff */
[C---:B------:R-:W-:Y:S01]  /*12ed0*/  IMAD.IADD R0, R13.reuse, 0x1, -R11 ;  /* 0x000000010d007824 */ /* 0x040fe200078e0a0b */
[----:B------:R-:W-:Y:S01]  /*12ee0*/  LOP3.LUT R2, R2, 0xfffffffc, RZ, 0xc0, !PT ;  /* 0xfffffffc02027812 */ /* 0x000fe200078ec0ff */
[----:B------:R-:W-:Y:S01]  /*12ef0*/  IMAD.IADD R11, R13, 0x1, -R12 ;  /* 0x000000010d0b7824 */ /* 0x000fe200078e0a0c */
[----:B------:R-:W-:Y:S01]  /*12f00*/  LOP3.LUT R6, R6, 0xfffffff8, RZ, 0xc0, !PT ;  /* 0xfffffff806067812 */ /* 0x000fe200078ec0ff */
[----:B------:R-:W-:Y:S01]  /*12f10*/  IMAD.WIDE.U32 R20, R20, c[0x0][0x3e8], RZ ;  /* 0x0000fa0014147a25 */ /* 0x000fe200078e00ff */
[----:B------:R-:W-:-:S02]  /*12f20*/  SHF.R.S32.HI R12, RZ, 0x1f, R0 ;  /* 0x0000001fff0c7819 */ /* 0x000fc40000011400 */
[----:B------:R-:W-:Y:S01]  /*12f30*/  LEA.HI R19, R19, R13, RZ, 0x6 ;  /* 0x0000000d13137211 */ /* 0x000fe200078f30ff */
[----:B------:R-:W-:Y:S01]  /*12f40*/  IMAD.IADD R9, R13, 0x1, -R2 ;  /* 0x000000010d097824 */ /* 0x000fe200078e0a02 */
[----:B---3--:R-:W-:Y:S01]  /*12f50*/  SHF.R.S32.HI R13, RZ, 0x1f, R14 ;  /* 0x0000001fff0d7819 */ /* 0x008fe2000001140e */
[----:B------:R-:W-:Y:S01]  /*12f60*/  IMAD.IADD R8, R8, 0x1, -R6 ;  /* 0x0000000108087824 */ /* 0x000fe200078e0a06 */
[----:B------:R-:W-:Y:S01]  /*12f70*/  LOP3.LUT P3, RZ, R0, 0x3, RZ, 0xc0, !PT ;  /* 0x0000000300ff7812 */ /* 0x000fe2000786c0ff */
[----:B------:R-:W-:Y:S01]  /*12f80*/  IMAD.IADD R3, R21, 0x1, R3 ;  /* 0x0000000115037824 */ /* 0x000fe200078e0203 */
[----:B------:R-:W-:Y:S01]  /*12f90*/  LEA.HI R16, R12, R0, RZ, 0x2 ;  /* 0x000000000c107211 */ /* 0x000fe200078f10ff */
[C---:B------:R-:W-:Y:S01]  /*12fa0*/  IMAD R22, R13.reuse, c[0x0][0x498], RZ ;  /* 0x000126000d167a24 */ /* 0x040fe200078e02ff */
[--C-:B------:R-:W-:Y:S01]  /*12fb0*/  SHF.R.S32.HI R6, RZ, 0x5, R7.reuse ;  /* 0x00000005ff067819 */ /* 0x100fe20000011407 */
[----:B------:R-:W-:Y:S01]  /*12fc0*/  IMAD R17, R13, c[0x0][0x3f0], RZ ;  /* 0x0000fc000d117a24 */ /* 0x000fe200078e02ff */
[----:B------:R-:W-:Y:S01]  /*12fd0*/  SHF.R.S32.HI R0, RZ, 0x1f, R7 ;  /* 0x0000001fff007819 */ /* 0x000fe20000011407 */
[----:B------:R-:W-:Y:S01]  /*12fe0*/  IMAD.MOV.U32 R2, RZ, RZ, R20 ;  /* 0x000000ffff027224 */ /* 0x000fe200078e0014 */
[----:B------:R-:W-:Y:S01]  /*12ff0*/  SHF.R.S32.HI R52, RZ, 0x3, R10 ;  /* 0x00000003ff347819 */ /* 0x000fe2000001140a */
[----:B------:R-:W-:Y:S01]  /*13000*/  IMAD.WIDE.U32 R20, R14, c[0x0][0x498], R4 ;  /* 0x000126000e147a25 */ /* 0x000fe200078e0004 */
[----:B------:R-:W-:-:S02]  /*13010*/  LEA.HI R0, R0, R6, RZ, 0x2 ;  /* 0x0000000600007211 */ /* 0x000fc400078f10ff */
[----:B------:R-:W-:Y:S01]  /*13020*/  F2FP.BF16.PACK_AB R49, R49, R132 ;  /* 0x000000843131723e */ /* 0x000fe200000010ff */
[----:B------:R-:W-:Y:S01]  /*13030*/  IMAD.SHL.U32 R4, R52, 0x40, RZ ;  /* 0x0000004034047824 */ /* 0x000fe200078e00ff */
[----:B------:R-:W-:Y:S01]  /*13040*/  F2FP.BF16.PACK_AB R134, R135, R134 ;  /* 0x000000868786723e */ /* 0x000fe200000010ff */
[----:B------:R-:W-:Y:S01]  /*13050*/  IMAD R22, R14, c[0x0][0x49c], R22 ;  /* 0x000127000e167a24 */ /* 0x000fe200078e0216 */
[----:B------:R-:W-:Y:S01]  /*13060*/  F2FP.BF16.PACK_AB R48, R48, R144 ;  /* 0x000000903030723e */ /* 0x000fe200000010ff */
[C---:B------:R-:W-:Y:S01]  /*13070*/  IMAD R17, R14.reuse, c[0x0][0x3f4], R17 ;  /* 0x0000fd000e117a24 */ /* 0x040fe200078e0211 */
[----:B------:R-:W-:Y:S01]  /*13080*/  F2FP.BF16.PACK_AB R146, R147, R146 ;  /* 0x000000929392723e */ /* 0x000fe200000010ff */
[----:B------:R-:W-:Y:S01]  /*13090*/  IMAD.WIDE.U32 R14, R14, c[0x0][0x3f0], R2 ;  /* 0x0000fc000e0e7a25 */ /* 0x000fe200078e0002 */
[----:B------:R-:W-:Y:S02]  /*130a0*/  LOP3.LUT R3, R0, 0xffffffc, RZ, 0xc0, !PT ;  /* 0x0ffffffc00037812 */ /* 0x000fe400078ec0ff */
[----:B------:R-:W-:Y:S01]  /*130b0*/  LEA.HI R2, R9, R9, RZ, 0x1 ;  /* 0x0000000909027211 */ /* 0x000fe200078f08ff */
[----:B------:R-:W-:Y:S01]  /*130c0*/  IMAD.SHL.U32 R12, R11, 0x8, RZ ;  /* 0x000000080b0c7824 */ /* 0x000fe200078e00ff */
[----:B------:R-:W-:Y:S01]  /*130d0*/  LOP3.LUT R0, R4, 0x1c0, RZ, 0xc0, !PT ;  /* 0x000001c004007812 */ /* 0x000fe200078ec0ff */
[----:B------:R-:W-:Y:S01]  /*130e0*/  IMAD.IADD R7, R6, 0x1, -R3 ;  /* 0x0000000106077824 */ /* 0x000fe200078e0a03 */
[----:B------:R-:W-:Y:S01]  /*130f0*/  LOP3.LUT R4, R2, 0x1ffffffe, RZ, 0xc0, !PT ;  /* 0x1ffffffe02047812 */ /* 0x000fe200078ec0ff */
[----:B------:R-:W-:Y:S01]  /*13100*/  IMAD R18, R6, 0x200, R9 ;  /* 0x0000020006127824 */ /* 0x000fe200078e0209 */
[----:B------:R-:W-:Y:S01]  /*13110*/  SHF.R.U32.HI R5, RZ, 0x3, R0 ;  /* 0x00000003ff057819 */ /* 0x000fe20000011600 */
[----:B------:R-:W-:Y:S01]  /*13120*/  IMAD.SHL.U32 R6, R8, 0x40, RZ ;  /* 0x0000004008067824 */ /* 0x000fe200078e00ff */
[----:B------:R-:W-:Y:S01]  /*13130*/  LOP3.LUT R3, R0, 0x38, R12, 0xf8, !PT ;  /* 0x0000003800037812 */ /* 0x000fe200078ef80c */
[----:B------:R-:W-:Y:S01]  /*13140*/  IMAD.SHL.U32 R0, R2, 0x20, RZ ;  /* 0x0000002002007824 */ /* 0x000fe200078e00ff */
[----:B------:R-:W-:Y:S01]  /*13150*/  F2FP.BF16.PACK_AB R136, R137, R136 ;  /* 0x000000888988723e */ /* 0x000fe200000010ff */
[----:B------:R-:W-:Y:S01]  /*13160*/  IMAD.IADD R9, R9, 0x1, -R4 ;  /* 0x0000000109097824 */ /* 0x000fe200078e0a04 */
[----:B------:R-:W-:-:S02]  /*13170*/  LOP3.LUT R4, R8, 0x1, RZ, 0xc0, !PT ;  /* 0x0000000108047812 */ /* 0x000fc400078ec0ff */
[----:B------:R-:W-:Y:S01]  /*13180*/  LOP3.LUT R2, R0, 0xffffffc0, RZ, 0xc0, !PT ;  /* 0xffffffc000027812 */ /* 0x000fe200078ec0ff */
[----:B------:R-:W-:Y:S01]  /*13190*/  IMAD R0, R11, 0x10, R52 ;  /* 0x000000100b007824 */ /* 0x000fe200078e0234 */
[----:B------:R-:W-:Y:S02]  /*131a0*/  ISETP.NE.U32.AND P4, PT, R4, 0x1, PT ;  /* 0x000000010400780c */ /* 0x000fe40003f85070 */
[----:B------:R-:W-:Y:S01]  /*131b0*/  LOP3.LUT R13, R3, R5, RZ, 0x3c, !PT ;  /* 0x00000005030d7212 */ /* 0x000fe200078e3cff */
[----:B----4-:R-:W-:Y:S01]  /*131c0*/  IMAD R4, R80, 0x80, R0 ;  /* 0x0000008050047824 */ /* 0x010fe200078e0200 */
[----:B------:R-:W-:Y:S01]  /*131d0*/  SHF.R.S32.HI R3, RZ, 0x2, R16 ;  /* 0x00000002ff037819 */ /* 0x000fe20000011410 */
[----:B------:R-:W-:Y:S01]  /*131e0*/  IMAD R10, R9, 0x8, R2 ;  /* 0x00000008090a7824 */ /* 0x000fe200078e0202 */
[----:B------:R-:W-:Y:S01]  /*131f0*/  R2P PR, R8, 0x6 ;  /* 0x0000000608007804 */ /* 0x000fe20000000000 */
[----:B------:R-:W-:Y:S01]  /*13200*/  @P0 IMAD.HI.U32 R8, R4, c[0x0][0x4ec], RZ ;  /* 0x00013b0004080a27 */ /* 0x000fe200078e00ff */
[----:B------:R-:W-:-:S02]  /*13210*/  LOP3.LUT R6, R6, 0x1c0, RZ, 0xc0, !PT ;  /* 0x000001c006067812 */ /* 0x000fc400078ec0ff */
[----:B------:R-:W-:Y:S01]  /*13220*/  F2FP.BF16.PACK_AB R138, R139, R138 ;  /* 0x0000008a8b8a723e */ /* 0x000fe200000010ff */
[----:B------:R-:W-:Y:S01]  /*13230*/  IMAD R5, R7, 0x10, R3 ;  /* 0x0000001007057824 */ /* 0x000fe200078e0203 */
[----:B------:R-:W-:Y:S01]  /*13240*/  LEA.HI R9, R6, R6, RZ, 0x1d ;  /* 0x0000000606097211 */ /* 0x000fe200078fe8ff */
[----:B------:R-:W-:Y:S01]  /*13250*/  IMAD.SHL.U32 R7, R19, 0x8, RZ ;  /* 0x0000000813077824 */ /* 0x000fe200078e00ff */
[----:B------:R-:W-:Y:S01]  /*13260*/  F2FP.BF16.PACK_AB R140, R141, R140 ;  /* 0x0000008c8d8c723e */ /* 0x000fe200000010ff */
[----:B------:R-:W-:Y:S01]  /*13270*/  IMAD.MOV.U32 R0, RZ, RZ, R4 ;  /* 0x000000ffff007224 */ /* 0x000fe200078e0004 */
[----:B------:R-:W-:Y:S01]  /*13280*/  @P0 SHF.R.U32.HI R0, RZ, c[0x0][0x4f0], R8 ;  /* 0x00013c00ff000a19 */ /* 0x000fe20000011608 */
[----:B------:R-:W-:Y:S01]  /*13290*/  IMAD.IADD R11, R5, 0x1, R10 ;  /* 0x00000001050b7824 */ /* 0x000fe200078e020a */
[----:B------:R-:W-:Y:S01]  /*132a0*/  LOP3.LUT R13, R13, 0x7ffffe00, R7, 0xf8, !PT ;  /* 0x7ffffe000d0d7812 */ /* 0x000fe200078ef807 */
[----:B------:R-:W-:Y:S01]  /*132b0*/  IMAD R5, R80, 0x80, R5 ;  /* 0x0000008050057824 */ /* 0x000fe200078e0205 */
[----:B------:R-:W-:Y:S01]  /*132c0*/  SHF.R.S32.HI R7, RZ, 0x1f, R0 ;  /* 0x0000001fff077819 */ /* 0x000fe20000011400 */
[----:B------:R-:W-:Y:S01]  /*132d0*/  IMAD.IADD R3, R15, 0x1, R17 ;  /* 0x000000010f037824 */ /* 0x000fe200078e0211 */
[----:B------:R-:W-:Y:S01]  /*132e0*/  F2FP.BF16.PACK_AB R142, R143, R142 ;  /* 0x0000008e8f8e723e */ /* 0x000fe200000010ff */
[----:B------:R-:W-:Y:S01]  /*132f0*/  IMAD.MOV.U32 R2, RZ, RZ, R14 ;  /* 0x000000ffff027224 */ /* 0x000fe200078e000e */
[----:B------:R-:W-:Y:S01]  /*13300*/  IADD3 R8, R5, 0x8, RZ ;  /* 0x0000000805087810 */ /* 0x000fe20007ffe0ff */
[----:B------:R-:W-:Y:S01]  /*13310*/  IMAD R7, R7, c[0x0][0x3e0], RZ ;  /* 0x0000f80007077a24 */ /* 0x000fe200078e02ff */
[-C--:B------:R-:W-:Y:S01]  /*13320*/  ISETP.GE.OR P6, PT, R5, R55.reuse, P3 ;  /* 0x000000370500720c */ /* 0x080fe20001fc6670 */
[----:B------:R-:W-:Y:S01]  /*13330*/  IMAD.MOV R6, RZ, RZ, -R0 ;  /* 0x000000ffff067224 */ /* 0x000fe200078e0a00 */
[----:B------:R-:W-:Y:S01]  /*13340*/  ISETP.GE.OR P5, PT, R8, R55, P3 ;  /* 0x000000370800720c */ /* 0x000fe20001fa6670 */
[----:B------:R-:W-:Y:S01]  /*13350*/  IMAD.U32 R10, R18, 0x2, R9 ;  /* 0x00000002120a7824 */ /* 0x000fe200078e0009 */
[----:B------:R-:W-:Y:S01]  /*13360*/  F2FP.BF16.PACK_AB R46, R46, R148 ;  /* 0x000000942e2e723e */ /* 0x000fe200000010ff */
[----:B------:R-:W-:Y:S01]  /*13370*/  IMAD.WIDE.U32 R8, R0, c[0x0][0x3e0], R2 ;  /* 0x0000f80000087a25 */ /* 0x000fe200078e0002 */
[----:B------:R-:W-:-:S02]  /*13380*/  F2FP.BF16.PACK_AB R150, R151, R150 ;  /* 0x000000969796723e */ /* 0x000fc400000010ff */
[----:B------:R-:W-:Y:S01]  /*13390*/  F2FP.BF16.PACK_AB R44, R44, R160 ;  /* 0x000000a02c2c723e */ /* 0x000fe200000010ff */
[----:B------:R-:W-:Y:S01]  /*133a0*/  IMAD R7, R0, c[0x0][0x3e4], R7 ;  /* 0x0000f90000077a24 */ /* 0x000fe200078e0207 */
[----:B------:R-:W-:Y:S01]  /*133b0*/  F2FP.BF16.PACK_AB R162, R163, R162 ;  /* 0x000000a2a3a2723e */ /* 0x000fe200000010ff */
[----:B------:R-:W-:Y:S01]  /*133c0*/  IMAD R18, R6, c[0x0][0x4e8], R4 ;  /* 0x00013a0006127a24 */ /* 0x000fe200078e0204 */
[----:B------:R-:W-:Y:S01]  /*133d0*/  F2FP.BF16.PACK_AB R152, R153, R152 ;  /* 0x000000989998723e */ /* 0x000fe200000010ff */
[----:B------:R-:W-:Y:S01]  /*133e0*/  IMAD.SHL.U32 R0, R10, 0x2, RZ ;  /* 0x000000020a007824 */ /* 0x000fe200078e00ff */
[C---:B------:R-:W-:Y:S01]  /*133f0*/  IADD3 R10, R5.reuse, 0x40, RZ ;  /* 0x00000040050a7810 */ /* 0x040fe20007ffe0ff */
[----:B------:R-:W-:Y:S01]  /*13400*/  IMAD R6, R80, 0x80, R11 ;  /* 0x0000008050067824 */ /* 0x000fe200078e020b */
[----:B------:R-:W-:Y:S02]  /*13410*/  IADD3 R5, R5, 0x48, RZ ;  /* 0x0000004805057810 */ /* 0x000fe40007ffe0ff */
[----:B------:R-:W-:Y:S01]  /*13420*/  IADD3 R11, R0, 0x80, RZ ;  /* 0x00000080000b7810 */ /* 0x000fe20007ffe0ff */
[----:B------:R-:W-:Y:S01]  /*13430*/  @P0 IMAD.HI.U32 R4, R6, c[0x0][0x4ec], RZ ;  /* 0x00013b0006040a27 */ /* 0x000fe200078e00ff */
[----:B------:R-:W-:Y:S01]  /*13440*/  IADD3 R2, R0, 0x70, RZ ;  /* 0x0000007000027810 */ /* 0x000fe20007ffe0ff */
[----:B------:R-:W-:Y:S01]  /*13450*/  STS [R0+0x80], R47 ;  /* 0x0000802f00007388 */ /* 0x000fe20000000800 */
[----:B------:R-:W-:Y:S01]  /*13460*/  @P4 IADD3 R2, R11, 0x10, RZ ;  /* 0x000000100b024810 */ /* 0x000fe20007ffe0ff */
[----:B------:R-:W-:Y:S01]  /*13470*/  IMAD.MOV.U32 R3, RZ, RZ, R6 ;  /* 0x000000ffff037224 */ /* 0x000fe200078e0006 */
[-C--:B------:R-:W-:Y:S01]  /*13480*/  ISETP.GE.OR P4, PT, R10, R55.reuse, P3 ;  /* 0x000000370a00720c */ /* 0x080fe20001f86670 */
[----:B------:R-:W-:Y:S01]  /*13490*/  STS [R0+0x480], R178 ;  /* 0x000480b200007388 */ /* 0x000fe20000000800 */
[----:B------:R-:W-:Y:S01]  /*134a0*/  @P0 SHF.R.U32.HI R3, RZ, c[0x0][0x4f0], R4 ;  /* 0x00013c00ff030a19 */ /* 0x000fe20000011604 */
[----:B------:R-:W-:Y:S01]  /*134b0*/  IMAD.MOV.U32 R4, RZ, RZ, R8 ;  /* 0x000000ffff047224 */ /* 0x000fe200078e0008 */
[----:B------:R-:W-:Y:S01]  /*134c0*/  ISETP.GE.OR P3, PT, R5, R55, P3 ;  /* 0x000000370500720c */ /* 0x000fe20001f66670 */
[----:B------:R-:W-:Y:S01]  /*134d0*/  IMAD.IADD R5, R9, 0x1, R7 ;  /* 0x0000000109057824 */ /* 0x000fe200078e0207 */
[----:B------:R-:W-:Y:S01]  /*134e0*/  SHF.R.S32.HI R7, RZ, 0x1f, R18 ;  /* 0x0000001fff077819 */ /* 0x000fe20000011412 */
[--C-:B------:R-:W-:Y:S01]  /*134f0*/  IMAD.MOV R8, RZ, RZ, -R3.reuse ;  /* 0x000000ffff087224 */ /* 0x100fe200078e0a03 */
[----:B------:R-:W-:Y:S01]  /*13500*/  SHF.R.S32.HI R9, RZ, 0x1f, R3 ;  /* 0x0000001fff097819 */ /* 0x000fe20000011403 */
[----:B------:R-:W-:Y:S01]  /*13510*/  STS [R2], R45 ;  /* 0x0000002d02007388 */ /* 0x000fe20000000800 */
[----:B------:R-:W-:Y:S01]  /*13520*/  IADD3 R10, P0, R3, R20, RZ ;  /* 0x00000014030a7210 */ /* 0x000fe20007f1e0ff */
[----:B------:R-:W-:Y:S01]  /*13530*/  IMAD R7, R7, c[0x0][0x3d8], RZ ;  /* 0x0000f60007077a24 */ /* 0x000fe200078e02ff */
[----:B------:R-:W-:Y:S01]  /*13540*/  F2FP.BF16.PACK_AB R154, R155, R154 ;  /* 0x0000009a9b9a723e */ /* 0x000fe200000010ff */
[----:B------:R-:W-:Y:S01]  /*13550*/  IMAD R8, R8, c[0x0][0x4e8], R6 ;  /* 0x00013a0008087a24 */ /* 0x000fe200078e0206 */
[----:B------:R-:W-:Y:S01]  /*13560*/  IADD3.X R11, R9, R21, R22, P0, !PT ;  /* 0x00000015090b7210 */ /* 0x000fe200007fe416 */
[C---:B------:R-:W-:Y:S01]  /*13570*/  IMAD R53, R18.reuse, c[0x0][0x3dc], R7 ;  /* 0x0000f70012357a24 */ /* 0x040fe200078e0207 */
[----:B------:R-:W-:Y:S01]  /*13580*/  STS [R2+0x400], R190 ;  /* 0x000400be02007388 */ /* 0x000fe20000000800 */
[----:B------:R-:W-:Y:S01]  /*13590*/  IMAD.WIDE.U32 R18, R18, c[0x0][0x3d8], R4 ;  /* 0x0000f60012127a25 */ /* 0x000fe200078e0004 */
[----:B------:R-:W-:-:S02]  /*135a0*/  SHF.R.S32.HI R4, RZ, 0x1f, R8 ;  /* 0x0000001fff047819 */ /* 0x000fc40000011408 */
[----:B------:R-:W-:Y:S01]  /*135b0*/  STS [R0+0x2080], R180 ;  /* 0x002080b400007388 */ /* 0x000fe20000000800 */
[----:B------:R-:W-:Y:S01]  /*135c0*/  IMAD.MOV.U32 R9, RZ, RZ, 0x20 ;  /* 0x00000020ff097424 */ /* 0x000fe200078e00ff */
[----:B------:R-:W-:Y:S01]  /*135d0*/  F2FP.BF16.PACK_AB R156, R157, R156 ;  /* 0x0000009c9d9c723e */ /* 0x000fe200000010ff */
[----:B------:R-:W-:Y:S01]  /*135e0*/  IMAD R4, R4, c[0x0][0x488], RZ ;  /* 0x0001220004047a24 */ /* 0x000fe200078e02ff */
[----:B------:R-:W-:Y:S01]  /*135f0*/  STS [R0+0x2480], R182 ;  /* 0x002480b600007388 */ /* 0x000fe20000000800 */
[C---:B------:R-:W-:Y:S01]  /*13600*/  IMAD.WIDE.U32 R6, R8.reuse, c[0x0][0x488], R10 ;  /* 0x0001220008067a25 */ /* 0x040fe200078e000a */
[----:B------:R-:W-:Y:S02]  /*13610*/  SEL R9, R9, 0xffffffe0, !P1 ;  /* 0xffffffe009097807 */ /* 0x000fe40004800000 */
[----:B------:R-:W-:Y:S01]  /*13620*/  STS [R2+0x2000], R184 ;  /* 0x002000b802007388 */ /* 0x000fe20000000800 */
[----:B------:R-:W-:Y:S01]  /*13630*/  IMAD R8, R8, c[0x0][0x48c], R4 ;  /* 0x0001230008087a24 */ /* 0x000fe200078e0204 */
[----:B------:R-:W-:Y:S01]  /*13640*/  LEA R10, P0, R6, c[0x0][0x450], 0x2 ;  /* 0x00011400060a7a11 */ /* 0x000fe200078010ff */
[----:B------:R-:W-:Y:S01]  /*13650*/  IMAD.MOV.U32 R5, RZ, RZ, 0x40 ;  /* 0x00000040ff057424 */ /* 0x000fe200078e00ff */
[----:B------:R-:W-:Y:S01]  /*13660*/  STS [R2+0x2400], R186 ;  /* 0x002400ba02007388 */ /* 0x000fe20000000800 */
[----:B------:R-:W-:Y:S01]  /*13670*/  IMAD.IADD R8, R7, 0x1, R8 ;  /* 0x0000000107087824 */ /* 0x000fe200078e0208 */
[----:B------:R-:W-:Y:S01]  /*13680*/  F2FP.BF16.PACK_AB R158, R159, R158 ;  /* 0x0000009e9f9e723e */ /* 0x000fe200000010ff */
[----:B------:R-:W-:Y:S01]  /*13690*/  IMAD.IADD R3, R0, 0x1, R9 ;  /* 0x0000000100037824 */ /* 0x000fe200078e0209 */
[----:B------:R-:W-:Y:S01]  /*136a0*/  SEL R7, R5, 0xffffffc0, !P2 ;  /* 0xffffffc005077807 */ /* 0x000fe20005000000 */
[----:B------:R-:W-:Y:S01]  /*136b0*/  IMAD.IADD R4, R9, 0x1, R2 ;  /* 0x0000000109047824 */ /* 0x000fe200078e0202 */
[----:B------:R-:W-:Y:S01]  /*136c0*/  LEA.HI.X R9, R6, c[0x0][0x454], R8, 0x2, P0 ;  /* 0x0001150006097a11 */ /* 0x000fe200000f1408 */
[----:B------:R-:W-:Y:S01]  /*136d0*/  SHFL.IDX PT, R16, R10, RZ, 0x1c1f ;  /* 0x001c1fff0a107589 */ /* 0x000fe200000e0000 */
[----:B------:R-:W-:Y:S01]  /*136e0*/  F2FP.BF16.PACK_AB R42, R42, R64 ;  /* 0x000000402a2a723e */ /* 0x000fe200000010ff */
[----:B------:R-:W-:Y:S01]  /*136f0*/  IMAD.IADD R6, R0, 0x1, R7 ;  /* 0x0000000100067824 */ /* 0x000fe200078e0207 */
[----:B------:R-:W-:Y:S01]  /*13700*/  F2FP.BF16.PACK_AB R66, R67, R66 ;  /* 0x000000424342723e */ /* 0x000fe200000010ff */
[----:B------:R-:W-:Y:S01]  /*13710*/  STS [R3+0x80], R49 ;  /* 0x0000803103007388 */ /* 0x000fe20000000800 */
[----:B------:R-:W-:Y:S01]  /*13720*/  IMAD.IADD R8, R7, 0x1, R2 ;  /* 0x0000000107087824 */ /* 0x000fe200078e0202 */
[----:B------:R-:W-:Y:S01]  /*13730*/  F2FP.BF16.PACK_AB R56, R57, R56 ;  /* 0x000000383938723e */ /* 0x000fe200000010ff */
[----:B------:R-:W-:Y:S01]  /*13740*/  IMAD.IADD R5, R7, 0x1, R3 ;  /* 0x0000000107057824 */ /* 0x000fe200078e0203 */
[----:B------:R-:W-:Y:S01]  /*13750*/  STS [R3+0x480], R134 ;  /* 0x0004808603007388 */ /* 0x000fe20000000800 */
[----:B------:R-:W-:Y:S01]  /*13760*/  IMAD.IADD R7, R4, 0x1, R7 ;  /* 0x0000000104077824 */ /* 0x000fe200078e0207 */
[----:B------:R-:W-:-:S02]  /*13770*/  F2FP.BF16.PACK_AB R58, R59, R58 ;  /* 0x0000003a3b3a723e */ /* 0x000fc400000010ff */
[----:B------:R-:W-:Y:S01]  /*13780*/  STS [R4], R48 ;  /* 0x0000003004007388 */ /* 0x000fe20000000800 */
[----:B------:R-:W-:Y:S02]  /*13790*/  F2FP.BF16.PACK_AB R60, R61, R60 ;  /* 0x0000003c3d3c723e */ /* 0x000fe400000010ff */
        /* <DEDUP_REMOVED lines=22> */
[----:B------:R-:W-:Y:S01]  /*13900*/  STS [R8], R44 ;  /* 0x0000002c08007388 */ /* 0x000fe20000000800 */
        /* <DEDUP_REMOVED lines=42> */
[----:B-1----:R-:W-:Y:S01]  /*13bb0*/  IMAD.SHL.U32 R0, R13, 0x2, RZ ;  /* 0x000000020d007824 */ /* 0x002fe200078e00ff */
[----:B------:R-:W-:-:S02]  /*13bc0*/  LEA R13, P0, R18, c[0x0][0x380], 0x1 ;  /* 0x0000e000120d7a11 */ /* 0x000fc400078008ff */
        /* <DEDUP_REMOVED lines=16> */
[----:B-1----:R-:W-:-:S03]  /*13cd0*/  IMAD R6, R80, 0x80, R52 ;  /* 0x0000008050067824 */ /* 0x002fc600078e0234 */
[----:B------:R-:W-:Y:S04]  /*13ce0*/  STS [R5+0x6080], R120 ;  /* 0x0060807805007388 */ /* 0x000fe80000000800 */
[----:B------:R-:W-:Y:S04]  /*13cf0*/  STS [R5+0x6480], R122 ;  /* 0x0064807a05007388 */ /* 0x000fe80000000800 */
[----:B------:R-:W-:Y:S04]  /*13d00*/  STS [R7+0x6000], R124 ;  /* 0x0060007c07007388 */ /* 0x000fe80000000800 */
[----:B------:R-:W-:Y:S04]  /*13d10*/  STS [R7+0x6400], R126 ;  /* 0x0064007e07007388 */ /* 0x000fe80000000800 */
[----:B------:R-:W1:Y:S04]  /*13d20*/  SHFL.IDX PT, R17, R9, RZ, 0x1c1f ;  /* 0x001c1fff09117589 */ /* 0x000e6800000e0000 */
[----:B------:R-:W-:Y:S06]  /*13d30*/  BAR.SYNC.DEFER_BLOCKING 0x1, 0x80 ;  /* 0x0042000000007b1d */ /* 0x000fec0000010000 */
[----:B------:R-:W-:Y:S04]  /*13d40*/  SHFL.IDX PT, R2, R10, 0x1, 0x1c1f ;  /* 0x003c1f000a027f89 */ /* 0x000fe800000e0000 */
[----:B------:R-:W2:Y:S04]  /*13d50*/  SHFL.IDX PT, R3, R9, 0x1, 0x1c1f ;  /* 0x003c1f0009037f89 */ /* 0x000ea800000e0000 */
[----:B------:R-:W-:Y:S04]  /*13d60*/  SHFL.IDX PT, R14, R10, 0x2, 0x1c1f ;  /* 0x005c1f000a0e7f89 */ /* 0x000fe800000e0000 */
[----:B------:R-:W3:Y:S04]  /*13d70*/  SHFL.IDX PT, R15, R9, 0x2, 0x1c1f ;  /* 0x005c1f00090f7f89 */ /* 0x000ee800000e0000 */
[----:B------:R-:W-:Y:S04]  /*13d80*/  SHFL.IDX PT, R10, R10, 0x3, 0x1c1f ;  /* 0x007c1f000a0a7f89 */ /* 0x000fe800000e0000 */
[----:B------:R-:W4:Y:S04]  /*13d90*/  SHFL.IDX PT, R11, R9, 0x3, 0x1c1f ;  /* 0x007c1f00090b7f89 */ /* 0x000f2800000e0000 */
[----:B-1----:R-:W-:Y:S04]  /*13da0*/  @!P6 ST.E [R16.64], R38 ;  /* 0x000000261000e985 */ /* 0x002fe8000c10190e */
[----:B--2---:R1:W-:Y:S04]  /*13db0*/  @!P5 ST.E [R2.64], R39 ;  /* 0x000000270200d985 */ /* 0x0043e8000c10190e */
[----:B---3--:R2:W-:Y:S04]  /*13dc0*/  @!P4 ST.E [R14.64], R40 ;  /* 0x000000280e00c985 */ /* 0x0085e8000c10190e */
[----:B----4-:R2:W-:Y:S04]  /*13dd0*/  @!P3 ST.E [R10.64], R41 ;  /* 0x000000290a00b985 */ /* 0x0105e8000c10190e */
[----:B------:R2:W3:Y:S04]  /*13de0*/  LDS.128 R24, [R0+0x880] ;  /* 0x0008800000187984 */ /* 0x0004e80000000c00 */
[----:B------:R2:W4:Y:S01]  /*13df0*/  LDS.128 R32, [R0+0x1080] ;  /* 0x0010800000207984 */ /* 0x0005220000000c00 */
[----:B-1----:R-:W-:-:S03]  /*13e00*/  IMAD.IADD R2, R19, 0x1, R53 ;  /* 0x0000000113027824 */ /* 0x002fc600078e0235 */
[----:B------:R2:W1:Y:S04]  /*13e10*/  LDS.128 R40, [R0+0x1880] ;  /* 0x0018800000287984 */ /* 0x0004680000000c00 */
[----:B------:R2:W1:Y:S01]  /*13e20*/  LDS.128 R48, [R0+0x2080] ;  /* 0x0020800000307984 */ /* 0x0004620000000c00 */
[----:B------:R-:W-:Y:S02]  /*13e30*/  LEA.HI.X R7, R18, c[0x0][0x384], R2, 0x1, P0 ;  /* 0x0000e10012077a11 */ /* 0x000fe400000f0c02 */
[----:B------:R-:W-:Y:S01]  /*13e40*/  ISETP.GE.AND P0, PT, R6, R55, PT ;  /* 0x000000370600720c */ /* 0x000fe20003f06270 */
[----:B------:R2:W1:Y:S04]  /*13e50*/  LDS.128 R60, [R0+0x2880] ;  /* 0x00288000003c7984 */ /* 0x0004680000000c00 */
        /* <DEDUP_REMOVED lines=12> */
[----:B---34-:R-:W3:Y:S01]  /*13f20*/  LDS.128 R16, [R0+0x80] ;  /* 0x0000800000107984 */ /* 0x018ee20000000c00 */
[----:B------:R-:W-:-:S02]  /*13f30*/  IADD3 R4, R12, 0x40, RZ ;  /* 0x000000400c047810 */ /* 0x000fc40007ffe0ff */
[----:B------:R-:W-:Y:S01]  /*13f40*/  ISETP.GE.AND P1, PT, R12, c[0x0][0x3c8], PT ;  /* 0x0000f2000c007a0c */ /* 0x000fe20003f26270 */
[----:B--2---:R2:W4:Y:S01]  /*13f50*/  LDS.128 R8, [R0+0x4080] ;  /* 0x0040800000087984 */ /* 0x0045220000000c00 */
[----:B------:R-:W-:-:S13]  /*13f60*/  ISETP.GE.AND P0, PT, R4, c[0x0][0x3c8], PT ;  /* 0x0000f20004007a0c */ /* 0x000fda0003f06270 */
[----:B--2---:R-:W-:-:S04]  /*13f70*/  @!P0 SHF.R.S32.HI R0, RZ, 0x1f, R4 ;  /* 0x0000001fff008819 */ /* 0x004fc80000011404 */
[----:B------:R-:W-:Y:S01]  /*13f80*/  @!P0 LEA.HI R0, R0, R4, RZ, 0x3 ;  /* 0x0000000400008211 */ /* 0x000fe200078f18ff */
[----:B-1----:R-:W-:-:S03]  /*13f90*/  @!P1 IMAD.WIDE R4, R12, 0x2, R2 ;  /* 0x000000020c049825 */ /* 0x002fc600078e0202 */
[----:B------:R-:W-:-:S05]  /*13fa0*/  @!P0 LOP3.LUT R0, R0, 0xfffffff8, RZ, 0xc0, !PT ;  /* 0xfffffff800008812 */ /* 0x000fca00078ec0ff */
[----:B------:R-:W-:Y:S01]  /*13fb0*/  @!P0 IMAD.WIDE R2, R0, 0x2, R2 ;  /* 0x0000000200028825 */ /* 0x000fe200078e0202 */
[----:B---3--:R1:W-:Y:S04]  /*13fc0*/  @!P1 ST.E.128 [R4.64], R16 ;  /* 0x0000001004009985 */ /* 0x0083e8000c101d0e */
[----:B----4-:R1:W-:Y:S02]  /*13fd0*/  @!P0 ST.E.128 [R2.64], R8 ;  /* 0x0000000802008985 */ /* 0x0103e4000c101d0e */
.L_x_944:
[----:B---34-:R-:W-:Y:S05]  /*13fe0*/  BSYNC B0 ;  /* 0x0000000000007941 */ /* 0x018fea0003800000 */
.L_x_943:
[----:B--2---:R-:W-:Y:S01]  /*13ff0*/  IADD3 R0, R6, 0x10, RZ ;  /* 0x0000001006007810 */ /* 0x004fe20007ffe0ff */
[----:B-1----:R1:W2:Y:S01]  /*14000*/  SHFL.IDX PT, R3, R7, 0x1, 0x181f ;  /* 0x00381f0007037f89 */ /* 0x0022a200000e0000 */
        /* <DEDUP_REMOVED lines=14> */
.L_x_946:
[----:B------:R-:W-:Y:S05]  /*140f0*/  BSYNC B0 ;  /* 0x0000000000007941 */ /* 0x000fea0003800000 */
.L_x_945:
        /* <DEDUP_REMOVED lines=16> */
.L_x_948:
[----:B------:R-:W-:Y:S05]  /*14200*/  BSYNC B0 ;  /* 0x0000000000007941 */ /* 0x000fea0003800000 */
.L_x_947:
        /* <DEDUP_REMOVED lines=16> */
.L_x_950:
[----:B------:R-:W-:Y:S05]  /*14310*/  BSYNC B0 ;  /* 0x0000000000007941 */ /* 0x000fea0003800000 */
.L_x_949:
        /* <DEDUP_REMOVED lines=16> */
.L_x_952:
[----:B------:R-:W-:Y:S05]  /*14420*/  BSYNC B0 ;  /* 0x0000000000007941 */ /* 0x000fea0003800000 */
.L_x_951:
        /* <DEDUP_REMOVED lines=16> */
.L_x_954:
[----:B------:R-:W-:Y:S05]  /*14530*/  BSYNC B0 ;  /* 0x0000000000007941 */ /* 0x000fea0003800000 */
.L_x_953:
        /* <DEDUP_REMOVED lines=16> */
.L_x_956:
[----:B------:R-:W-:Y:S05]  /*14640*/  BSYNC B0 ;  /* 0x0000000000007941 */ /* 0x000fea0003800000 */
.L_x_955:
        /* <DEDUP_REMOVED lines=17> */
.L_x_942:
        /* <DEDUP_REMOVED lines=19> */
[----:B------:R-:W-:-:S04]  /*14890*/  IMAD R3, R3, c[0x0][0x490], RZ ;  /* 0x0001240003037a24 */ /* 0x000fc800078e02ff */
[----:B------:R-:W-:Y:S01]  /*148a0*/  IMAD R2, R4, c[0x0][0x494], R3 ;  /* 0x0001250004027a24 */ /* 0x000fe200078e0203 */
[----:B------:R-:W-:-:S04]  /*148b0*/  IADD3 R4, -R0, RZ, RZ ;  /* 0x000000ff00047210 */ /* 0x000fc80007ffe1ff */
[----:B------:R-:W-:Y:S01]  /*148c0*/  IADD3 R3, R7, R2, RZ ;  /* 0x0000000207037210 */ /* 0x000fe20007ffe0ff */
[----:B------:R-:W-:Y:S02]  /*148d0*/  IMAD.MOV.U32 R2, RZ, RZ, R6 ;  /* 0x000000ffff027224 */ /* 0x000fe400078e0006 */
        /* <DEDUP_REMOVED lines=16> */
.L_x_958:
[----:B------:R-:W-:Y:S05]  /*149e0*/  BSYNC B0 ;  /* 0x0000000000007941 */ /* 0x000fea0003800000 */
.L_x_957:
[----:B------:R-:W2:Y:S01]  /*149f0*/  S2R R6, SR_CTAID.Y ;  /* 0x0000000000067919 */ /* 0x000ea20000002600 */
[----:B-1----:R-:W-:Y:S01]  /*14a00*/  SHF.R.S32.HI R0, RZ, 0x1f, R11 ;  /* 0x0000001fff007819 */ /* 0x002fe2000001140b */
[----:B------:R-:W-:Y:S01]  /*14a10*/  BSSY B0, `(.L_x_959) ;  /* 0x0000036000007945 */ /* 0x000fe20003800000 */
[----:B------:R-:W-:Y:S01]  /*14a20*/  MOV R12, c[0x0][0x4e8] ;  /* 0x00013a00000c7a02 */ /* 0x000fe20000000f00 */
[----:B------:R-:W1:Y:S01]  /*14a30*/  S2R R13, SR_CTAID.X ;  /* 0x00000000000d7919 */ /* 0x000e620000002500 */
[----:B------:R-:W-:Y:S02]  /*14a40*/  LEA.HI R0, R0, R11, RZ, 0x3 ;  /* 0x0000000b00007211 */ /* 0x000fe400078f18ff */
[C---:B------:R-:W-:Y:S01]  /*14a50*/  ISETP.NE.AND P0, PT, R12.reuse, 0x1, PT ;  /* 0x000000010c00780c */ /* 0x040fe20003f05270 */
[----:B------:R-:W-:Y:S01]  /*14a60*/  IMAD R12, R12, c[0x0][0x388], RZ ;  /* 0x0000e2000c0c7a24 */ /* 0x000fe200078e02ff */
[----:B------:R-:W-:Y:S02]  /*14a70*/  LOP3.LUT R2, R0, 0xfffffff8, RZ, 0xc0, !PT ;  /* 0xfffffff800027812 */ /* 0x000fe400078ec0ff */
[----:B------:R-:W-:-:S03]  /*14a80*/  SHF.R.S32.HI R8, RZ, 0x3, R0 ;  /* 0x00000003ff087819 */ /* 0x000fc60000011400 */
[----:B------:R-:W-:-:S05]  /*14a90*/  IMAD.IADD R11, R11, 0x1, -R2 ;  /* 0x000000010b0b7824 */ /* 0x000fca00078e0a02 */
[----:B------:R-:W-:Y:S02]  /*14aa0*/  LEA R0, R11, R8, 0x4 ;  /* 0x000000080b007211 */ /* 0x000fe400078e20ff */
[----:B--2---:R-:W-:-:S03]  /*14ab0*/  SHF.R.S32.HI R3, RZ, 0x1f, R6 ;  /* 0x0000001fff037819 */ /* 0x004fc60000011406 */
[C---:B-1----:R-:W-:Y:S01]  /*14ac0*/  IMAD R5, R13.reuse, 0x80, R0 ;  /* 0x000000800d057824 */ /* 0x042fe200078e0200 */
[----:B------:R-:W-:Y:S01]  /*14ad0*/  LEA R8, R13, R8, 0x7 ;  /* 0x000000080d087211 */ /* 0x000fe200078e38ff */
[----:B------:R-:W-:Y:S02]  /*14ae0*/  IMAD R2, R3, c[0x0][0x3e8], RZ ;  /* 0x0000fa0003027a24 */ /* 0x000fe400078e02ff */
[----:B------:R-:W-:-:S04]  /*14af0*/  @P0 IMAD.HI.U32 R4, R5, c[0x0][0x4ec], RZ ;  /* 0x00013b0005040a27 */ /* 0x000fc800078e00ff */
[C---:B------:R-:W-:Y:S02]  /*14b00*/  IMAD R2, R6.reuse, c[0x0][0x3ec], R2 ;  /* 0x0000fb0006027a24 */ /* 0x040fe400078e0202 */
[----:B------:R-:W-:-:S04]  /*14b10*/  IMAD.WIDE.U32 R6, R6, c[0x0][0x3e8], RZ ;  /* 0x0000fa0006067a25 */ /* 0x000fc800078e00ff */
[----:B------:R-:W-:Y:S01]  /*14b20*/  IMAD.MOV.U32 R0, RZ, RZ, R5 ;  /* 0x000000ffff007224 */ /* 0x000fe200078e0005 */
        /* <DEDUP_REMOVED lines=14> */
[----:B------:R-:W-:-:S04]  /*14c10*/  SHF.L.U32 R6, R11, 0x3, RZ ;  /* 0x000000030b067819 */ /* 0x000fc800000006ff */
        /* <DEDUP_REMOVED lines=21> */
.L_x_960:
[----:B------:R-:W-:Y:S05]  /*14d70*/  BSYNC B0 ;  /* 0x0000000000007941 */ /* 0x000fea0003800000 */
.L_x_959:
        /* <DEDUP_REMOVED lines=15> */
.L_x_962:
[----:B------:R-:W-:Y:S05]  /*14e70*/  BSYNC B0 ;  /* 0x0000000000007941 */ /* 0x000fea0003800000 */
.L_x_961:
        /* <DEDUP_REMOVED lines=15> */
.L_x_964:
[----:B------:R-:W-:Y:S05]  /*14f70*/  BSYNC B0 ;  /* 0x0000000000007941 */ /* 0x000fea0003800000 */
.L_x_963:
        /* <DEDUP_REMOVED lines=15> */
.L_x_966:
[----:B------:R-:W-:Y:S05]  /*15070*/  BSYNC B0 ;  /* 0x0000000000007941 */ /* 0x000fea0003800000 */
.L_x_965:
        /* <DEDUP_REMOVED lines=15> */
.L_x_968:
[----:B------:R-:W-:Y:S05]  /*15170*/  BSYNC B0 ;  /* 0x0000000000007941 */ /* 0x000fea0003800000 */
.L_x_967:
        /* <DEDUP_REMOVED lines=15> */
.L_x_970:
[----:B------:R-:W-:Y:S05]  /*15270*/  BSYNC B0 ;  /* 0x0000000000007941 */ /* 0x000fea0003800000 */
.L_x_969:
        /* <DEDUP_REMOVED lines=15> */
.L_x_972:
[----:B------:R-:W-:Y:S05]  /*15370*/  BSYNC B0 ;  /* 0x0000000000007941 */ /* 0x000fea0003800000 */
.L_x_971:
        /* <DEDUP_REMOVED lines=16> */
.L_x_973:
        /* <DEDUP_REMOVED lines=16> */
.L_x_1838:


//--------------------- .text._ZN7cutlass13device_kernelIN5flash19enable_sm80_to_sm89INS1_16FlashAttnFwdSm80INS1_25CollectiveMainloopFwdSm80ILi4ELi1ELb0EN4cute5tupleIJNS5_1CILi128EEENS7_ILi48EEES8_EEELi128ENS_10bfloat16_tEfNS_4arch4Sm80ELb0ELb1ELb0ELb1ELb0ELb0ELb1ELb0EEENS1_21CollectiveEpilogueFwdINS6_IJS8_S8_S9_EEENS6_IJNS7_ILi1EEESH_SH_EEESB_SD_Li128ELb1ELb1ELb0ELb0EEENS1_19SingleTileSchedulerILb1ELb0ELb1ELi128EEEEEEEEEvNT_6ParamsE --------------------------
	.section	.text._ZN7cutlass13device_kernelIN5flash19enable_sm80_to_sm89INS1_16FlashAttnFwdSm80INS1_25CollectiveMainloopFwdSm80ILi4ELi1ELb0EN4cute5tupleIJNS5_1CILi128EEENS7_ILi48EEES8_EEELi128ENS_10bfloat16_tEfNS_4arch4Sm80ELb0ELb1ELb0ELb1ELb0ELb0ELb1ELb0EEENS1_21CollectiveEpilogueFwdINS6_IJS8_S8_S9_EEENS6_IJNS7_ILi1EEESH_SH_EEESB_SD_Li128ELb1ELb1ELb0ELb0EEENS1_19SingleTileSchedulerILb1ELb0ELb1ELi128EEEEEEEEEvNT_6ParamsE,"ax",@progbits
	.sectioninfo	@"SHI_REGISTERS=255"
	.align	128
.text._ZN7cutlass13device_kernelIN5flash19enable_sm80_to_sm89INS1_16FlashAttnFwdSm80INS1_25CollectiveMainloopFwdSm80ILi4ELi1ELb0EN4cute5tupleIJNS5_1CILi128EEENS7_ILi48EEES8_EEELi128ENS_10bfloat16_tEfNS_4arch4Sm80ELb0ELb1ELb0ELb1ELb0ELb0ELb1ELb0EEENS1_21CollectiveEpilogueFwdINS6_IJS8_S8_S9_EEENS6_IJNS7_ILi1EEESH_SH_EEESB_SD_Li128ELb1ELb1ELb0ELb0EEENS1_19SingleTileSchedulerILb1ELb0ELb1ELi128EEEEEEEEEvNT_6ParamsE:
        .type           _ZN7cutlass13device_kernelIN5flash19enable_sm80_to_sm89INS1_16FlashAttnFwdSm80INS1_25CollectiveMainloopFwdSm80ILi4ELi1ELb0EN4cute5tupleIJNS5_1CILi128EEENS7_ILi48EEES8_EEELi128ENS_10bfloat16_tEfNS_4arch4Sm80ELb0ELb1ELb0ELb1ELb0ELb0ELb1ELb0EEENS1_21CollectiveEpilogueFwdINS6_IJS8_S8_S9_EEENS6_IJNS7_ILi1EEESH_SH_EEESB_SD_Li128ELb1ELb1ELb0ELb0EEENS1_19SingleTileSchedulerILb1ELb0ELb1ELi128EEEEEEEEEvNT_6ParamsE,@function
        .size           _ZN7cutlass13device_kernelIN5flash19enable_sm80_to_sm89INS1_16FlashAttnFwdSm80INS1_25CollectiveMainloopFwdSm80ILi4ELi1ELb0EN4cute5tupleIJNS5_1CILi128EEENS7_ILi48EEES8_EEELi128ENS_10bfloat16_tEfNS_4arch4Sm80ELb0ELb1ELb0ELb1ELb0ELb0ELb1ELb0EEENS1_21CollectiveEpilogueFwdINS6_IJS8_S8_S9_EEENS6_IJNS7_ILi1EEESH_SH_EEESB_SD_Li128ELb1ELb1ELb0ELb0EEENS1_19SingleTileSchedulerILb1ELb0ELb1ELi128EEEEEEEEEvNT_6ParamsE,(.L_x_1839 - _ZN7cutlass13device_kernelIN5flash19enable_sm80_to_sm89INS1_16FlashAttnFwdSm80INS1_25CollectiveMainloopFwdSm80ILi4ELi1ELb0EN4cute5tupleIJNS5_1CILi128EEENS7_ILi48EEES8_EEELi128ENS_10bfloat16_tEfNS_4arch4Sm80ELb0ELb1ELb0ELb1ELb0ELb0ELb1ELb0EEENS1_21CollectiveEpilogueFwdINS6_IJS8_S8_S9_EEENS6_IJNS7_ILi1EEESH_SH_EEESB_SD_Li128ELb1ELb1ELb0ELb0EEENS1_19SingleTileSchedulerILb1ELb0ELb1ELi128EEEEEEEEEvNT_6ParamsE)
        .other          _ZN7cutlass13device_kernelIN5flash19enable_sm80_to_sm89INS1_16FlashAttnFwdSm80INS1_25CollectiveMainloopFwdSm80ILi4ELi1ELb0EN4cute5tupleIJNS5_1CILi128EEENS7_ILi48EEES8_EEELi128ENS_10bfloat16_tEfNS_4arch4Sm80ELb0ELb1ELb0ELb1ELb0ELb0ELb1ELb0EEENS1_21CollectiveEpilogueFwdINS6_IJS8_S8_S9_EEENS6_IJNS7_ILi1EEESH_SH_EEESB_SD_Li128ELb1ELb1ELb0ELb0EEENS1_19SingleTileSchedulerILb1ELb0ELb1ELi128EEEEEEEEEvNT_6ParamsE,@"STO_CUDA_ENTRY STV_DEFAULT"
_ZN7cutlass13device_kernelIN5flash19enable_sm80_to_sm89INS1_16FlashAttnFwdSm80INS1_25CollectiveMainloopFwdSm80ILi4ELi1ELb0EN4cute5tupleIJNS5_1CILi128EEENS7_ILi48EEES8_EEELi128ENS_10bfloat16_tEfNS_4arch4Sm80ELb0ELb1ELb0ELb1ELb0ELb0ELb1ELb0EEENS1_21CollectiveEpilogueFwdINS6_IJS8_S8_S9_EEENS6_IJNS7_ILi1EEESH_SH_EEESB_SD_Li128ELb1ELb1ELb0ELb0EEENS1_19SingleTileSchedulerILb1ELb0ELb1ELi128EEEEEEEEEvNT_6ParamsE:
        /* <DEDUP_REMOVED lines=17> */
.L_x_975:
        /* <DEDUP_REMOVED lines=8> */
.L_x_977:
[----:B------:R-:W-:-:S04]  /*0190*/  MOV R0, c[0x0][0x54c] ;  /* 0x0001530000007a02 */ /* 0x000fc80000000f00 */
.L_x_976:
[----:B------:R-:W-:Y:S01]  /*01a0*/  USHF.L.U32 UR23, UR23, 0x7, URZ ;  /* 0x0000000717177899 */ /* 0x000fe2000800063f */
[----:B-----5:R-:W-:-:S05]  /*01b0*/  IMAD R0, R0, c[0x0][0x548], RZ ;  /* 0x0001520000007a24 */ /* 0x020fca00078e02ff */
[----:B------:R-:W-:-:S04]  /*01c0*/  ISETP.LE.AND P0, PT, R0, UR23, PT ;  /* 0x0000001700007c0c */ /* 0x000fc8000bf03270 */
[----:B------:R-:W-:-:S05]  /*01d0*/  SEL R0, R5, 0xffffffff, !P0 ;  /* 0xffffffff05007807 */ /* 0x000fca0004000000 */
[----:B------:R2:W-:Y:S01]  /*01e0*/  STL [R1+0x50], R0 ;  /* 0x0000500001007387 */ /* 0x0005e20000100800 */
[----:B------:R-:W-:Y:S05]  /*01f0*/  BRA `(.L_x_978) ;  /* 0x0000013000007947 */ /* 0x000fea0003800000 */
.L_x_974:
[----:B------:R-:W-:-:S04]  /*0200*/  ISETP.NE.U32.AND P0, PT, RZ, c[0x0][0x568], PT ;  /* 0x00015a00ff007a0c */ /* 0x000fc80003f05070 */
[----:B------:R-:W-:-:S13]  /*0210*/  ISETP.NE.AND.EX P0, PT, RZ, c[0x0][0x56c], PT, P0 ;  /* 0x00015b00ff007a0c */ /* 0x000fda0003f05300 */
[----:B------:R-:W-:Y:S05]  /*0220*/  @!P0 BRA `(.L_x_979) ;  /* 0x0000002000008947 */ /* 0x000fea0003800000 */
[----:B------:R1:W5:Y:S01]  /*0230*/  LDG.E R0, [R2.64] ;  /* 0x0000001402007981 */ /* 0x000362000c1e1900 */
[----:B------:R-:W-:Y:S05]  /*0240*/  BRA `(.L_x_980) ;  /* 0x0000009000007947 */ /* 0x000fea0003800000 */
.L_x_979:
        /* <DEDUP_REMOVED lines=8> */
.L_x_981:
[----:B------:R-:W-:-:S04]  /*02d0*/  MOV R0, c[0x0][0x54c] ;  /* 0x0001530000007a02 */ /* 0x000fc80000000f00 */
.L_x_980:
[----:B------:R-:W-:Y:S01]  /*02e0*/  USHF.L.U32 UR23, UR23, 0x7, URZ ;  /* 0x0000000717177899 */ /* 0x000fe2000800063f */
[----:B-----5:R-:W-:-:S05]  /*02f0*/  IMAD R0, R0, c[0x0][0x548], RZ ;  /* 0x0001520000007a24 */ /* 0x020fca00078e02ff */
[----:B------:R-:W-:-:S04]  /*0300*/  ISETP.LE.AND P0, PT, R0, UR23, PT ;  /* 0x0000001700007c0c */ /* 0x000fc8000bf03270 */
[----:B------:R-:W-:-:S05]  /*0310*/  SEL R0, R5, 0xffffffff, !P0 ;  /* 0xffffffff05007807 */ /* 0x000fca0004000000 */
[----:B------:R2:W-:Y:S04]  /*0320*/  STL [R1+0x50], R0 ;  /* 0x0000500001007387 */ /* 0x0005e80000100800 */
.L_x_978:
[----:B------:R-:W3:Y:S02]  /*0330*/  LDL R52, [R1+0x50] ;  /* 0x0000500001347983 */ /* 0x000ee40000100800 */
[----:B---3--:R-:W-:-:S13]  /*0340*/  ISETP.GE.AND P0, PT, R52, RZ, PT ;  /* 0x000000ff3400720c */ /* 0x008fda0003f06270 */
        /* <DEDUP_REMOVED lines=10> */
[----:B-1----:R-:W-:Y:S01]  /*03f0*/  @P0 IMAD.WIDE R2, R52, R9, c[0x0][0x360] ;  /* 0x0000d80034020625 */ /* 0x002fe200078e0209 */
[----:B------:R1:W3:Y:S01]  /*0400*/  @P1 LDG.E R8, [R4.64] ;  /* 0x0000001404081981 */ /* 0x0002e2000c1e1900 */
[----:B------:R-:W-:-:S03]  /*0410*/  CS2R R6, SRZ ;  /* 0x0000000000067805 */ /* 0x000fc6000001ff00 */
[----:B--2---:R2:W4:Y:S01]  /*0420*/  @P0 LDG.E R0, [R2.64] ;  /* 0x0000001402000981 */ /* 0x004522000c1e1900 */
[----:B-1----:R-:W-:-:S04]  /*0430*/  IMAD.WIDE R4, R52, R9, c[0x0][0x348] ;  /* 0x0000d20034047625 */ /* 0x002fc800078e0209 */
[----:B--2---:R-:W-:Y:S01]  /*0440*/  IMAD.WIDE R2, R52, R9, c[0x0][0x350] ;  /* 0x0000d40034027625 */ /* 0x004fe200078e0209 */
[----:B------:R1:W5:Y:S04]  /*0450*/  @P6 LDG.E R6, [R4.64] ;  /* 0x0000001404066981 */ /* 0x000368000c1e1900 */
[----:B------:R1:W5:Y:S01]  /*0460*/  @P5 LDG.E R7, [R2.64] ;  /* 0x0000001402075981 */ /* 0x000362000c1e1900 */
[----:B------:R-:W-:Y:S02]  /*0470*/  UMOV UR8, URZ ;  /* 0x0000003f00087c82 */ /* 0x000fe40008000000 */
[----:B------:R-:W-:Y:S02]  /*0480*/  ULDC UR15, c[0x0][0x168] ;  /* 0x00005a00000f7ab9 */ /* 0x000fe40000000800 */
[----:B------:R-:W-:Y:S01]  /*0490*/  ULDC UR9, c[0x0][0x1d0] ;  /* 0x0000740000097ab9 */ /* 0x000fe20000000800 */
[----:B---3--:R1:W2:Y:S08]  /*04a0*/  @P1 R2UR UR8, R8 ;  /* 0x00000000080813c2 */ /* 0x0082b000000e0000 */
[----:B----4-:R1:W3:Y:S02]  /*04b0*/  @P0 R2UR UR15, R0 ;  /* 0x00000000000f03c2 */ /* 0x0102e400000e0000 */
[----:B-12---:R-:W-:Y:S05]  /*04c0*/  @P0 BRA `(.L_x_982) ;  /* 0x0000006000000947 */ /* 0x006fea0003800000 */
[----:B------:R-:W-:Y:S05]  /*04d0*/  @!P6 BRA `(.L_x_982) ;  /* 0x000000500000e947 */ /* 0x000fea0003800000 */
[----:B------:R1:W2:Y:S04]  /*04e0*/  LDG.E R0, [R4.64] ;  /* 0x0000001404007981 */ /* 0x0002a8000c1e1900 */
[----:B-1----:R-:W4:Y:S01]  /*04f0*/  LDG.E R4, [R4.64+0x4] ;  /* 0x0000041404047981 */ /* 0x002f22000c1e1900 */
[----:B--23--:R-:W1:Y:S08]  /*0500*/  R2UR UR15, R0 ;  /* 0x00000000000f73c2 */ /* 0x00ce7000000e0000 */
[----:B----4-:R-:W1:Y:S02]  /*0510*/  R2UR UR4, R4 ;  /* 0x00000000040473c2 */ /* 0x010e6400000e0000 */
[----:B-1----:R-:W-:-:S06]  /*0520*/  UIADD3 UR15, -UR15, UR4, URZ ;  /* 0x000000040f0f7290 */ /* 0x002fcc000fffe13f */
.L_x_982:
[----:B------:R-:W-:-:S04]  /*0530*/  ISETP.NE.U32.AND P0, PT, RZ, c[0x0][0x368], PT ;  /* 0x0000da00ff007a0c */ /* 0x000fc80003f05070 */
[----:B------:R-:W-:-:S13]  /*0540*/  ISETP.NE.AND.EX P0, PT, RZ, c[0x0][0x36c], PT, P0 ;  /* 0x0000db00ff007a0c */ /* 0x000fda0003f05300 */
[----:B------:R-:W-:Y:S05]  /*0550*/  @!P0 BRA `(.L_x_983) ;  /* 0x0000004000008947 */ /* 0x000fea0003800000 */
[----:B------:R-:W-:-:S05]  /*0560*/  IMAD.WIDE R2, R52, R9, c[0x0][0x368] ;  /* 0x0000da0034027625 */ /* 0x000fca00078e0209 */
[----:B------:R-:W2:Y:S02]  /*0570*/  LDG.E R0, [R2.64] ;  /* 0x0000001402007981 */ /* 0x000ea4000c1e1900 */
[----:B--2---:R1:W2:Y:S02]  /*0580*/  R2UR UR9, R0 ;  /* 0x00000000000973c2 */ /* 0x0042a400000e0000 */
[----:B-12---:R-:W-:Y:S05]  /*0590*/  BRA `(.L_x_984) ;  /* 0x0000006000007947 */ /* 0x006fea0003800000 */
.L_x_983:
[----:B------:R-:W-:Y:S05]  /*05a0*/  @!P5 BRA `(.L_x_984) ;  /* 0x000000500000d947 */ /* 0x000fea0003800000 */
[----:B------:R1:W2:Y:S04]  /*05b0*/  LDG.E R0, [R2.64] ;  /* 0x0000001402007981 */ /* 0x0002a8000c1e1900 */
[----:B-1----:R-:W4:Y:S01]  /*05c0*/  LDG.E R2, [R2.64+0x4] ;  /* 0x0000041402027981 */ /* 0x002f22000c1e1900 */
[----:B--2---:R-:W1:Y:S08]  /*05d0*/  R2UR UR9, R0 ;  /* 0x00000000000973c2 */ /* 0x004e7000000e0000 */
[----:B----4-:R-:W1:Y:S02]  /*05e0*/  R2UR UR4, R2 ;  /* 0x00000000020473c2 */ /* 0x010e6400000e0000 */
[----:B-1----:R-:W-:-:S06]  /*05f0*/  UIADD3 UR9, -UR9, UR4, URZ ;  /* 0x0000000409097290 */ /* 0x002fcc000fffe13f */
.L_x_984:
[----:B------:R-:W-:Y:S01]  /*0600*/  ULDC UR4, c[0x0][0x2c4] ;  /* 0x0000b10000047ab9 */ /* 0x000fe20000000800 */
[----:B-----5:R-:W-:Y:S01]  /*0610*/  IADD3 R7, R7, UR8, RZ ;  /* 0x0000000807077c10 */ /* 0x020fe2000fffe0ff */
[----:B------:R-:W-:-:S02]  /*0620*/  UISETP.NE.AND UP0, UPT, UR4, 0x1, UPT ;  /* 0x000000010400788c */ /* 0x000fc4000bf05270 */
[----:B------:R-:W-:Y:S02]  /*0630*/  ULDC.64 UR6, c[0x0][0x2c8] ;  /* 0x0000b20000067ab9 */ /* 0x000fe40000000a00 */
[----:B------:R-:W-:Y:S02]  /*0640*/  UIADD3 UR10, UR23, 0x7f, URZ ;  /* 0x0000007f170a7890 */ /* 0x000fe4000fffe03f */
[----:B------:R-:W-:Y:S02]  /*0650*/  ULDC.64 UR4, c[0x0][0x328] ;  /* 0x0000ca0000047ab9 */ /* 0x000fe40000000a00 */
[----:B------:R-:W-:Y:S02]  /*0660*/  UP2UR UR17, UPR, URZ, 0x1 ;  /* 0x000000013f117883 */ /* 0x000fe40008000000 */
[----:B------:R-:W-:Y:S02]  /*0670*/  UIADD3 UR9, -UR8, UR9, URZ ;  /* 0x0000000908097290 */ /* 0x000fe4000fffe13f */
[----:B------:R-:W-:-:S04]  /*0680*/  @UP0 UIADD3 UR12, UR23, 0x7f, URZ ;  /* 0x0000007f170c0890 */ /* 0x000fc8000fffe03f */
[----:B------:R-:W-:Y:S02]  /*0690*/  UIMAD.WIDE.U32 UR12, UR12, UR6, URZ ;  /* 0x000000060c0c72a5 */ /* 0x000fe4000f8e003f */
[----:B---3--:R-:W-:-:S05]  /*06a0*/  UIADD3 UR6, UR9, 0x1, -UR15 ;  /* 0x0000000109067890 */ /* 0x008fca000fffe80f */
[----:B------:R-:W-:Y:S02]  /*06b0*/  @UP0 UMOV UR11, UR13 ;  /* 0x0000000d000b0c82 */ /* 0x000fe40008000000 */
[----:B------:R-:W-:Y:S02]  /*06c0*/  @UP0 USHF.R.U32.HI UR10, URZ, UR7, UR11 ;  /* 0x000000073f0a0299 */ /* 0x000fe4000801160b */
[----:B------:R-:W-:Y:S02]  /*06d0*/  UISETP.GE.AND UP0, UPT, UR5, 0x1, UPT ;  /* 0x000000010500788c */ /* 0x000fe4000bf06270 */
[----:B------:R-:W-:Y:S02]  /*06e0*/  UIADD3 UR6, UR6, UR10, URZ ;  /* 0x0000000a06067290 */ /* 0x000fe4000fffe03f */
[----:B------:R-:W-:Y:S02]  /*06f0*/  UP2UR UR16, UPR, URZ, 0x1 ;  /* 0x000000013f107883 */ /* 0x000fe40008000000 */
[----:B------:R-:W-:Y:S01]  /*0700*/  PLOP3.LUT P0, PT, PT, PT, UP0, 0x40, 0x0 ;  /* 0x000000000000781c */ /* 0x000fe20003f0e808 */
[----:B------:R-:W-:-:S12]  /*0710*/  UIADD3 UR4, UR6, UR4, URZ ;  /* 0x0000000406047290 */ /* 0x000fd8000fffe03f */
[----:B------:R-:W-:Y:S05]  /*0720*/  @P0 BRA `(.L_x_985) ;  /* 0x0000012000000947 */ /* 0x000fea0003800000 */
[----:B------:R-:W-:Y:S01]  /*0730*/  ISETP.LT.AND P0, PT, RZ, UR6, PT ;  /* 0x00000006ff007c0c */ /* 0x000fe2000bf01270 */
[----:B------:R-:W-:-:S12]  /*0740*/  UIADD3 UR8, UR6, -0x1, URZ ;  /* 0xffffffff06087890 */ /* 0x000fd8000fffe03f */
        /* <DEDUP_REMOVED lines=8> */
.L_x_986:
[----:B------:R-:W-:Y:S02]  /*07d0*/  UISETP.NE.AND UP0, UPT, UR5, 0x1, UPT ;  /* 0x000000010500788c */ /* 0x000fe4000bf05270 */
[----:B------:R-:W-:Y:S02]  /*07e0*/  ULDC.64 UR6, c[0x0][0x330] ;  /* 0x0000cc0000067ab9 */ /* 0x000fe40000000a00 */
[----:B------:R-:W-:-:S07]  /*07f0*/  UIMAD.WIDE.U32 UR10, UR8, UR6, URZ ;  /* 0x00000006080a72a5 */ /* 0x000fce000f8e003f */
[----:B------:R-:W-:Y:S02]  /*0800*/  @UP0 USHF.R.U32.HI UR8, URZ, UR7, UR11 ;  /* 0x000000073f080299 */ /* 0x000fe4000801160b */
.L_x_987:
[----:B------:R-:W-:Y:S02]  /*0810*/  ULDC UR6, c[0x0][0x32c] ;  /* 0x0000cb0000067ab9 */ /* 0x000fe40000000800 */
[----:B------:R-:W-:-:S04]  /*0820*/  UIMAD UR6, UR8, UR5, UR6 ;  /* 0x00000005080672a4 */ /* 0x000fc8000f8e0206 */
[----:B------:R-:W-:-:S04]  /*0830*/  UISETP.LT.AND UP0, UPT, UR4, UR6, UPT ;  /* 0x000000060400728c */ /* 0x000fc8000bf01270 */
[----:B------:R-:W-:Y:S02]  /*0840*/  USEL UR4, UR4, UR6, UP0 ;  /* 0x0000000604047287 */ /* 0x000fe40008000000 */
.L_x_985:
[----:B------:R-:W-:Y:S02]  /*0850*/  UISETP.NE.AND UP0, UPT, UR17, URZ, UPT ;  /* 0x0000003f1100728c */ /* 0x000fe4000bf05270 */
[----:B------:R-:W-:Y:S02]  /*0860*/  UIADD3 UR18, UR9, 0x2f, URZ ;  /* 0x0000002f09127890 */ /* 0x000fe4000fffe03f */
[----:B------:R-:W-:Y:S02]  /*0870*/  UIADD3 UR10, UR4, 0x2f, URZ ;  /* 0x0000002f040a7890 */ /* 0x000fe4000fffe03f */
[----:B------:R-:W-:Y:S02]  /*0880*/  ULDC.64 UR6, c[0x0][0x2c8] ;  /* 0x0000b20000067ab9 */ /* 0x000fe40000000a00 */
[----:B------:R-:W-:Y:S02]  /*0890*/  UISETP.GE.AND UP1, UPT, UR5, 0x1, UPT ;  /* 0x000000010500788c */ /* 0x000fe4000bf26270 */
[----:B------:R-:W-:-:S02]  /*08a0*/  UIMAD.WIDE.U32 UR12, UR23, UR6, URZ ;  /* 0x00000006170c72a5 */ /* 0x000fc4000f8e003f */
[----:B------:R-:W-:Y:S02]  /*08b0*/  UIMAD.WIDE UR18, UR18, 0x2aaaaaab, URZ ;  /* 0x2aaaaaab121278a5 */ /* 0x000fe4000f8e023f */
[----:B------:R-:W-:Y:S01]  /*08c0*/  UIMAD.WIDE UR10, UR10, 0x2aaaaaab, URZ ;  /* 0x2aaaaaab0a0a78a5 */ /* 0x000fe2000f8e023f */
[----:B------:R-:W-:Y:S01]  /*08d0*/  PLOP3.LUT P0, PT, PT, PT, UP1, 0x40, 0x0 ;  /* 0x000000000000781c */ /* 0x000fe20003f0e818 */
[----:B------:R-:W-:Y:S02]  /*08e0*/  UMOV UR4, UR23 ;  /* 0x0000001700047c82 */ /* 0x000fe40008000000 */
[----:B------:R-:W-:Y:S02]  /*08f0*/  @UP0 USHF.R.U32.HI UR4, URZ, UR7, UR13 ;  /* 0x000000073f040299 */ /* 0x000fe4000801160d */
[----:B------:R-:W-:Y:S02]  /*0900*/  USHF.R.U32.HI UR7, URZ, 0x1f, UR19 ;  /* 0x0000001f3f077899 */ /* 0x000fe40008011613 */
[----:B------:R-:W-:-:S02]  /*0910*/  USHF.R.U32.HI UR13, URZ, 0x1f, UR11 ;  /* 0x0000001f3f0d7899 */ /* 0x000fc4000801160b */
[----:B------:R-:W-:Y:S02]  /*0920*/  UIADD3 UR22, UR9, -UR15, URZ ;  /* 0x8000000f09167290 */ /* 0x000fe4000fffe03f */
[----:B------:R-:W-:Y:S02]  /*0930*/  ULEA.HI.SX32 UR7, UR19, UR7, 0x1d ;  /* 0x0000000713077291 */ /* 0x000fe4000f8fea3f */
[----:B------:R-:W-:Y:S02]  /*0940*/  ULEA.HI.SX32 UR13, UR11, UR13, 0x1d ;  /* 0x0000000d0b0d7291 */ /* 0x000fe4000f8fea3f */
[----:B------:R-:W-:Y:S02]  /*0950*/  UIADD3 UR4, UR22, UR4, URZ ;  /* 0x0000000416047290 */ /* 0x000fe4000fffe03f */
[----:B------:R-:W-:Y:S02]  /*0960*/  UISETP.LT.AND UP0, UPT, UR7, UR13, UPT ;  /* 0x0000000d0700728c */ /* 0x000fe4000bf01270 */
[----:B------:R-:W-:-:S02]  /*0970*/  ULDC UR6, c[0x0][0x324] ;  /* 0x0000c90000067ab9 */ /* 0x000fc40000000800 */
[----:B------:R-:W-:Y:S02]  /*0980*/  UIADD3 UR6, UR4, -UR6, URZ ;  /* 0x8000000604067290 */ /* 0x000fe4000fffe03f */
[----:B------:R-:W-:Y:S01]  /*0990*/  USEL UR13, UR7, UR13, UP0 ;  /* 0x0000000d070d7287 */ /* 0x000fe20008000000 */
[----:B------:R-:W-:Y:S05]  /*09a0*/  @P0 BRA `(.L_x_988) ;  /* 0x0000013000000947 */ /* 0x000fea0003800000 */
[----:B------:R-:W-:Y:S02]  /*09b0*/  UMOV UR7, UR4 ;  /* 0x0000000400077c82 */ /* 0x000fe40008000000 */
[----:B------:R-:W-:-:S06]  /*09c0*/  UISETP.GT.AND UP0, UPT, UR7, -0x1, UPT ;  /* 0xffffffff0700788c */ /* 0x000fcc000bf04270 */
[----:B------:R-:W-:-:S13]  /*09d0*/  PLOP3.LUT P0, PT, PT, PT, UP0, 0x80, 0x0 ;  /* 0x000000000000781c */ /* 0x000fda0003f0f008 */
[----:B------:R-:W-:Y:S05]  /*09e0*/  @P0 BRA `(.L_x_989) ;  /* 0x0000007000000947 */ /* 0x000fea0003800000 */
[----:B------:R-:W-:Y:S02]  /*09f0*/  UISETP.NE.AND UP0, UPT, UR5, 0x1, UPT ;  /* 0x000000010500788c */ /* 0x000fe4000bf05270 */
[----:B------:R-:W-:Y:S02]  /*0a00*/  ULOP3.LUT UR7, URZ, UR7, URZ, 0x33, !UPT ;  /* 0x000000073f077292 */ /* 0x000fe4000f8e333f */
[----:B------:R-:W-:Y:S02]  /*0a10*/  ULDC.64 UR4, c[0x0][0x330] ;  /* 0x0000cc0000047ab9 */ /* 0x000fe40000000a00 */
[----:B------:R-:W-:-:S05]  /*0a20*/  UIMAD.WIDE.U32 UR10, UR7, UR4, URZ ;  /* 0x00000004070a72a5 */ /* 0x000fca000f8e003f */
[----:B------:R-:W-:-:S04]  /*0a30*/  @UP0 USHF.R.U32.HI UR7, URZ, UR5, UR11 ;  /* 0x000000053f070299 */ /* 0x000fc8000801160b */
[----:B------:R-:W-:Y:S01]  /*0a40*/  ULOP3.LUT UR7, URZ, UR7, URZ, 0x33, !UPT ;  /* 0x000000073f077292 */ /* 0x000fe2000f8e333f */
[----:B------:R-:W-:Y:S05]  /*0a50*/  BRA `(.L_x_990) ;  /* 0x0000004000007947 */ /* 0x000fea0003800000 */
.L_x_989:
[----:B------:R-:W-:-:S03]  /*0a60*/  UISETP.NE.AND UP0, UPT, UR5, 0x1, UPT ;  /* 0x000000010500788c */ /* 0x000fc6000bf05270 */
[----:B------:R-:W-:Y:S02]  /*0a70*/  ULDC.64 UR4, c[0x0][0x330] ;  /* 0x0000cc0000047ab9 */ /* 0x000fe40000000a00 */
[----:B------:R-:W-:-:S06]  /*0a80*/  UIMAD.WIDE.U32 UR10, UR7, UR4, URZ ;  /* 0x00000004070a72a5 */ /* 0x000fcc000f8e003f */
[----:B------:R-:W-:Y:S02]  /*0a90*/  @UP0 USHF.R.U32.HI UR7, URZ, UR5, UR11 ;  /* 0x000000053f070299 */ /* 0x000fe4000801160b */
.L_x_990:
[----:B------:R-:W-:Y:S02]  /*0aa0*/  ULDC UR4, c[0x0][0x32c] ;  /* 0x0000cb0000047ab9 */ /* 0x000fe40000000800 */
[----:B------:R-:W-:-:S04]  /*0ab0*/  UIMAD UR4, UR7, UR4, URZ ;  /* 0x00000004070472a4 */ /* 0x000fc8000f8e023f */
[----:B------:R-:W-:-:S04]  /*0ac0*/  UISETP.LT.AND UP0, UPT, UR6, UR4, UPT ;  /* 0x000000040600728c */ /* 0x000fc8000bf01270 */
[----:B------:R-:W-:-:S04]  /*0ad0*/  USEL UR6, UR6, UR4, !UP0 ;  /* 0x0000000406067287 */ /* 0x000fc8000c000000 */
.L_x_988:
[----:B------:R-:W-:Y:S01]  /*0ae0*/  UIMAD.WIDE UR4, UR6, 0x2aaaaaab, URZ ;  /* 0x2aaaaaab060478a5 */ /* 0x000fe2000f8e023f */
[----:B------:R-:W-:Y:S01]  /*0af0*/  PLOP3.LUT P0, PT, PT, PT, PT, 0x80, 0x0 ;  /* 0x000000000000781c */ /* 0x000fe20003f0f070 */
[----:B------:R-:W-:Y:S01]  /*0b00*/  CS2R R14, SRZ ;  /* 0x00000000000e7805 */ /* 0x000fe2000001ff00 */
[----:B------:R-:W-:Y:S01]  /*0b10*/  IMAD.MOV.U32 R126, RZ, RZ, RZ ;  /* 0x000000ffff7e7224 */ /* 0x000fe200078e00ff */
[----:B------:R-:W-:Y:S01]  /*0b20*/  USHF.R.U32.HI UR4, URZ, 0x1f, UR5 ;  /* 0x0000001f3f047899 */ /* 0x000fe20008011605 */
[----:B------:R-:W-:Y:S01]  /*0b30*/  CS2R R124, SRZ ;  /* 0x00000000007c7805 */ /* 0x000fe2000001ff00 */
[----:B------:R-:W-:Y:S01]  /*0b40*/  CS2R R130, SRZ ;  /* 0x0000000000827805 */ /* 0x000fe2000001ff00 */
[----:B------:R-:W-:Y:S01]  /*0b50*/  CS2R R128, SRZ ;  /* 0x0000000000807805 */ /* 0x000fe2000001ff00 */
[----:B------:R-:W-:Y:S01]  /*0b60*/  ULEA.HI.SX32 UR4, UR5, UR4, 0x1d ;  /* 0x0000000405047291 */ /* 0x000fe2000f8fea3f */
[----:B------:R-:W-:Y:S01]  /*0b70*/  CS2R R16, SRZ ;  /* 0x0000000000107805 */ /* 0x000fe2000001ff00 */
[----:B------:R-:W-:Y:S01]  /*0b80*/  IMAD.MOV.U32 R122, RZ, RZ, RZ ;  /* 0x000000ffff7a7224 */ /* 0x000fe200078e00ff */
[----:B------:R-:W-:Y:S01]  /*0b90*/  CS2R R120, SRZ ;  /* 0x0000000000787805 */ /* 0x000fe2000001ff00 */
[----:B------:R-:W-:Y:S01]  /*0ba0*/  UISETP.LT.AND UP0, UPT, URZ, UR4, UPT ;  /* 0x000000043f00728c */ /* 0x000fe2000bf01270 */
[----:B------:R-:W-:Y:S01]  /*0bb0*/  CS2R R118, SRZ ;  /* 0x0000000000767805 */ /* 0x000fe2000001ff00 */
[----:B------:R-:W-:Y:S01]  /*0bc0*/  CS2R R116, SRZ ;  /* 0x0000000000747805 */ /* 0x000fe2000001ff00 */
[----:B------:R-:W-:Y:S01]  /*0bd0*/  MOV R110, RZ ;  /* 0x000000ff006e7202 */ /* 0x000fe20000000f00 */
[----:B------:R-:W-:Y:S01]  /*0be0*/  USEL UR8, URZ, UR4, !UP0 ;  /* 0x000000043f087287 */ /* 0x000fe2000c000000 */
[----:B------:R-:W-:Y:S01]  /*0bf0*/  CS2R R18, SRZ ;  /* 0x0000000000127805 */ /* 0x000fe2000001ff00 */
[----:B------:R-:W-:Y:S01]  /*0c00*/  IMAD.MOV.U32 R108, RZ, RZ, RZ ;  /* 0x000000ffff6c7224 */ /* 0x000fe200078e00ff */
[----:B------:R-:W-:Y:S01]  /*0c10*/  MOV R114, RZ ;  /* 0x000000ff00727202 */ /* 0x000fe20000000f00 */
[----:B------:R-:W-:Y:S01]  /*0c20*/  UISETP.GT.AND UP0, UPT, UR13, UR8, UPT ;  /* 0x000000080d00728c */ /* 0x000fe2000bf04270 */
[----:B------:R-:W-:Y:S01]  /*0c30*/  CS2R R112, SRZ ;  /* 0x0000000000707805 */ /* 0x000fe2000001ff00 */
[----:B------:R-:W-:Y:S01]  /*0c40*/  CS2R R20, SRZ ;  /* 0x0000000000147805 */ /* 0x000fe2000001ff00 */
[----:B------:R-:W-:Y:S01]  /*0c50*/  IMAD.MOV.U32 R106, RZ, RZ, RZ ;  /* 0x000000ffff6a7224 */ /* 0x000fe200078e00ff */
[----:B------:R-:W-:Y:S01]  /*0c60*/  CS2R R22, SRZ ;  /* 0x0000000000167805 */ /* 0x000fe2000001ff00 */
[----:B------:R-:W-:Y:S01]  /*0c70*/  MOV R104, RZ ;  /* 0x000000ff00687202 */ /* 0x000fe20000000f00 */
[----:B------:R-:W-:Y:S01]  /*0c80*/  IMAD.MOV.U32 R102, RZ, RZ, RZ ;  /* 0x000000ffff667224 */ /* 0x000fe200078e00ff */
[----:B------:R-:W-:Y:S01]  /*0c90*/  PLOP3.LUT P1, PT, PT, PT, UP0, 0x80, 0x0 ;  /* 0x000000000000781c */ /* 0x000fe20003f2f008 */
        /* <DEDUP_REMOVED lines=41> */
[----:B------:R-:W-:Y:S01]  /*0f30*/  IMAD.MOV.U32 R148, RZ, RZ, RZ ;  /* 0x000000ffff947224 */ /* 0x000fe200078e00ff */
[----:B------:R-:W-:Y:S01]  /*0f40*/  CS2R R142, SRZ ;  /* 0x00000000008e7805 */ /* 0x000fe2000001ff00 */
[----:B------:R-:W-:Y:S01]  /*0f50*/  CS2R R54, SRZ ;  /* 0x0000000000367805 */ /* 0x000fe2000001ff00 */
        /* <DEDUP_REMOVED lines=20> */
[----:B------:R-:W-:-:S03]  /*10a0*/  UISETP.NE.AND UP0, UPT, UR17, URZ, UPT ;  /* 0x0000003f1100728c */ /* 0x000fc6000bf05270 */
[----:B------:R-:W-:-:S13]  /*10b0*/  ISETP.NE.AND.EX P2, PT, RZ, c[0x0][0x344], PT, P2 ;  /* 0x0000d100ff007a0c */ /* 0x000fda0003f45320 */
[----:B------:R-:W-:-:S05]  /*10c0*/  @P2 IMAD.WIDE R2, R52, R9, c[0x0][0x340] ;  /* 0x0000d00034022625 */ /* 0x000fca00078e0209 */
[----:B------:R1:W2:Y:S01]  /*10d0*/  @P2 LDG.E R21, [R2.64] ;  /* 0x0000001402152981 */ /* 0x0002a2000c1e1900 */
[----:B------:R-:W-:Y:S01]  /*10e0*/  SHF.R.S32.HI R122, RZ, 0x1f, R123 ;  /* 0x0000001fff7a7819 */ /* 0x000fe2000001147b */
[----:B------:R-:W-:Y:S01]  /*10f0*/  ULDC UR4, c[0x0][0x2c4] ;  /* 0x0000b10000047ab9 */ /* 0x000fe20000000800 */
[----:B------:R-:W-:Y:S01]  /*1100*/  SHF.R.S32.HI R0, RZ, 0x1f, R6 ;  /* 0x0000001fff007819 */ /* 0x000fe20000011406 */
[----:B------:R-:W3:Y:S01]  /*1110*/  S2R R17, SR_CTAID.Y ;  /* 0x0000000000117919 */ /* 0x000ee20000002600 */
[----:B------:R-:W-:Y:S01]  /*1120*/  PLOP3.LUT P1, PT, PT, PT, UP0, 0x80, 0x0 ;  /* 0x000000000000781c */ /* 0x000fe20003f2f008 */
[----:B------:R-:W-:Y:S01]  /*1130*/  UIMAD UR4, UR15, UR4, URZ ;  /* 0x000000040f0472a4 */ /* 0x000fe2000f8e023f */
[----:B------:R-:W-:Y:S01]  /*1140*/  SHF.R.S32.HI R19, RZ, 0x1f, R52 ;  /* 0x0000001fff137819 */ /* 0x000fe20000011434 */
[----:B------:R-:W-:Y:S01]  /*1150*/  IMAD R0, R0, c[0x0][0x178], RZ ;  /* 0x00005e0000007a24 */ /* 0x000fe200078e02ff */
[----:B------:R-:W-:Y:S01]  /*1160*/  LEA.HI R27, R122, R123, RZ, 0x4 ;  /* 0x0000007b7a1b7211 */ /* 0x000fe200078f20ff */
[----:B------:R-:W-:Y:S01]  /*1170*/  BSSY B0, `(.L_x_992) ;  /* 0x0000077000007945 */ /* 0x000fe20003800000 */
[----:B------:R-:W-:Y:S01]  /*1180*/  SEL R10, R19, RZ, !P6 ;  /* 0x000000ff130a7207 */ /* 0x000fe20007000000 */
[----:B------:R-:W-:Y:S01]  /*1190*/  IMAD R0, R6, c[0x0][0x17c], R0 ;  /* 0x00005f0006007a24 */ /* 0x000fe200078e0200 */
[----:B------:R-:W-:-:S03]  /*11a0*/  MOV R24, 0x20 ;  /* 0x0000002000187802 */ /* 0x000fc60000000f00 */
[----:B------:R-:W-:Y:S01]  /*11b0*/  IMAD R10, R10, c[0x0][0x1c0], RZ ;  /* 0x000070000a0a7a24 */ /* 0x000fe200078e02ff */
[----:B-1----:R-:W-:Y:S02]  /*11c0*/  LEA.HI R2, R122, R123, RZ, 0x3 ;  /* 0x0000007b7a027211 */ /* 0x002fe400078f18ff */
[----:B---3--:R-:W-:Y:S02]  /*11d0*/  SHF.R.S32.HI R16, RZ, 0x1f, R17 ;  /* 0x0000001fff107819 */ /* 0x008fe40000011411 */
[----:B------:R-:W-:Y:S02]  /*11e0*/  SHF.R.S32.HI R20, RZ, 0x3, R2 ;  /* 0x00000003ff147819 */ /* 0x000fe40000011402 */
[----:B------:R-:W-:Y:S01]  /*11f0*/  LOP3.LUT R2, R2, 0xfffffff8, RZ, 0xc0, !PT ;  /* 0xfffffff802027812 */ /* 0x000fe200078ec0ff */
[----:B------:R-:W-:Y:S02]  /*1200*/  IMAD R8, R16, c[0x0][0x1b8], RZ ;  /* 0x00006e0010087a24 */ /* 0x000fe400078e02ff */
[----:B------:R-:W-:-:S02]  /*1210*/  IMAD.SHL.U32 R4, R20, 0x40, RZ ;  /* 0x0000004014047824 */ /* 0x000fc400078e00ff */
[----:B------:R-:W-:Y:S02]  /*1220*/  IMAD.IADD R25, R123, 0x1, -R2 ;  /* 0x000000017b197824 */ /* 0x000fe400078e0a02 */
[----:B------:R-:W-:Y:S01]  /*1230*/  IMAD.WIDE.U32 R2, R6, c[0x0][0x178], RZ ;  /* 0x00005e0006027a25 */ /* 0x000fe200078e00ff */
[----:B------:R-:W-:-:S03]  /*1240*/  LOP3.LUT R4, R4, 0x1c0, RZ, 0xc0, !PT ;  /* 0x000001c004047812 */ /* 0x000fc600078ec0ff */
[----:B------:R-:W-:Y:S01]  /*1250*/  IMAD.SHL.U32 R12, R25, 0x8, RZ ;  /* 0x00000008190c7824 */ /* 0x000fe200078e00ff */
[----:B------:R-:W-:Y:S01]  /*1260*/  IADD3 R3, R3, R0, RZ ;  /* 0x0000000003037210 */ /* 0x000fe20007ffe0ff */
[----:B------:R-:W-:Y:S02]  /*1270*/  IMAD R9, R25, 0x10, R20 ;  /* 0x0000001019097824 */ /* 0x000fe400078e0214 */
[C---:B------:R-:W-:Y:S01]  /*1280*/  IMAD R8, R17.reuse, c[0x0][0x1bc], R8 ;  /* 0x00006f0011087a24 */ /* 0x040fe200078e0208 */
[----:B------:R-:W-:Y:S01]  /*1290*/  LOP3.LUT R0, R4, 0x38, R12, 0xf8, !PT ;  /* 0x0000003804007812 */ /* 0x000fe200078ef80c */
[----:B------:R-:W-:Y:S01]  /*12a0*/  IMAD.WIDE.U32 R2, R17, c[0x0][0x1b8], R2 ;  /* 0x00006e0011027a25 */ /* 0x000fe200078e0002 */
[----:B------:R-:W-:Y:S02]  /*12b0*/  SHF.R.U32.HI R4, RZ, 0x3, R4 ;  /* 0x00000003ff047819 */ /* 0x000fe40000011604 */
[----:B------:R-:W-:Y:S01]  /*12c0*/  IADD3 R5, R12, 0x40, RZ ;  /* 0x000000400c057810 */ /* 0x000fe20007ffe0ff */
[----:B------:R-:W-:Y:S01]  /*12d0*/  IMAD.IADD R3, R3, 0x1, R8 ;  /* 0x0000000103037824 */ /* 0x000fe200078e0208 */
[----:B------:R-:W-:-:S02]  /*12e0*/  LOP3.LUT R22, R0, R4, RZ, 0x3c, !PT ;  /* 0x0000000400167212 */ /* 0x000fc400078e3cff */
[----:B------:R-:W-:Y:S02]  /*12f0*/  SHF.R.S32.HI R4, RZ, 0x1f, R7 ;  /* 0x0000001fff047819 */ /* 0x000fe40000011407 */
[----:B------:R-:W-:Y:S02]  /*1300*/  IADD3 R0, P0, R7, R20, RZ ;  /* 0x0000001407007210 */ /* 0x000fe40007f1e0ff */
[----:B------:R-:W-:Y:S02]  /*1310*/  IADD3 R9, R9, UR23, RZ ;  /* 0x0000001709097c10 */ /* 0x000fe4000fffe0ff */
[----:B------:R-:W-:Y:S02]  /*1320*/  LEA.HI.X.SX32 R4, R20, R4, 0x1, P0 ;  /* 0x0000000414047211 */ /* 0x000fe400000f0eff */
[----:B------:R-:W-:Y:S01]  /*1330*/  PLOP3.LUT P0, PT, PT, PT, UP0, 0x80, 0x0 ;  /* 0x000000000000781c */ /* 0x000fe20003f0f008 */
[----:B------:R-:W-:Y:S01]  /*1340*/  @P1 IMAD.HI.U32 R11, R9, c[0x0][0x2c8], RZ ;  /* 0x0000b200090b1a27 */ /* 0x000fe200078e00ff */
[----:B------:R-:W-:-:S02]  /*1350*/  ISETP.GE.AND P3, PT, R5, c[0x0][0x1d4], PT ;  /* 0x0000750005007a0c */ /* 0x000fc40003f66270 */
[----:B------:R-:W-:Y:S01]  /*1360*/  SHF.R.S32.HI R13, RZ, 0x1f, R12 ;  /* 0x0000001fff0d7819 */ /* 0x000fe2000001140c */
[----:B------:R-:W-:Y:S01]  /*1370*/  IMAD R5, R4, c[0x0][0x1e0], RZ ;  /* 0x0000780004057a24 */ /* 0x000fe200078e02ff */
[----:B------:R-:W-:Y:S01]  /*1380*/  SEL R8, R52, RZ, !P6 ;  /* 0x000000ff34087207 */ /* 0x000fe20007000000 */
[----:B------:R-:W-:Y:S01]  /*1390*/  IMAD R4, R4, c[0x0][0x208], RZ ;  /* 0x0000820004047a24 */ /* 0x000fe200078e02ff */
[----:B------:R-:W-:Y:S01]  /*13a0*/  ISETP.GE.AND P4, PT, R12, c[0x0][0x1d4], PT ;  /* 0x000075000c007a0c */ /* 0x000fe20003f86270 */
[C---:B------:R-:W-:Y:S02]  /*13b0*/  IMAD R14, R0.reuse, c[0x0][0x1e4], R5 ;  /* 0x00007900000e7a24 */ /* 0x040fe400078e0205 */
[C---:B------:R-:W-:Y:S02]  /*13c0*/  IMAD R15, R0.reuse, c[0x0][0x20c], R4 ;  /* 0x00008300000f7a24 */ /* 0x040fe400078e0204 */
[----:B------:R-:W-:-:S04]  /*13d0*/  IMAD.WIDE.U32 R6, R0, c[0x0][0x1e0], R12 ;  /* 0x0000780000067a25 */ /* 0x000fc800078e000c */
[----:B------:R-:W-:Y:S01]  /*13e0*/  IMAD.WIDE.U32 R4, R0, c[0x0][0x208], R12 ;  /* 0x0000820000047a25 */ /* 0x000fe200078e000c */
[----:B------:R-:W-:Y:S02]  /*13f0*/  MOV R0, R9 ;  /* 0x0000000900007202 */ /* 0x000fe40000000f00 */
[----:B------:R-:W-:Y:S01]  /*1400*/  @P0 SHF.R.U32.HI R0, RZ, c[0x0][0x2cc], R11 ;  /* 0x0000b300ff000a19 */ /* 0x000fe2000001160b */
[C---:B------:R-:W-:Y:S02]  /*1410*/  IMAD R11, R8.reuse, c[0x0][0x1c4], R10 ;  /* 0x00007100080b7a24 */ /* 0x040fe400078e020a */
[----:B------:R-:W-:Y:S01]  /*1420*/  IMAD.WIDE.U32 R2, R8, c[0x0][0x1c0], R2 ;  /* 0x0000700008027a25 */ /* 0x000fe200078e0002 */
[----:B------:R-:W-:Y:S02]  /*1430*/  IADD3 R10, -R0, RZ, RZ ;  /* 0x000000ff000a7210 */ /* 0x000fe40007ffe1ff */
[----:B------:R-:W-:Y:S01]  /*1440*/  SHF.R.S32.HI R8, RZ, 0x1f, R0 ;  /* 0x0000001fff087819 */ /* 0x000fe20000011400 */
[----:B------:R-:W-:-:S02]  /*1450*/  IMAD.IADD R3, R3, 0x1, R11 ;  /* 0x0000000103037824 */ /* 0x000fc400078e020b */
        /* <DEDUP_REMOVED lines=9> */
[----:B------:R-:W-:Y:S02]  /*14f0*/  IMAD.IADD R0, R123, 0x1, -R9 ;  /* 0x000000017b007824 */ /* 0x000fe400078e0a09 */
[----:B------:R-:W-:Y:S02]  /*1500*/  IMAD R11, R11, c[0x0][0x1a8], RZ ;  /* 0x00006a000b0b7a24 */ /* 0x000fe400078e02ff */
[----:B------:R-:W-:-:S04]  /*1510*/  IMAD.WIDE.U32 R8, R17, c[0x0][0x1e8], R6 ;  /* 0x00007a0011087a25 */ /* 0x000fc800078e0006 */
[----:B------:R-:W-:-:S04]  /*1520*/  IMAD.WIDE.U32 R6, R17, c[0x0][0x210], R4 ;  /* 0x0000840011067a25 */ /* 0x000fc800078e0004 */
[C---:B------:R-:W-:Y:S02]  /*1530*/  IMAD R14, R16.reuse, c[0x0][0x1e8], RZ ;  /* 0x00007a00100e7a24 */ /* 0x040fe400078e02ff */
[----:B------:R-:W-:Y:S01]  /*1540*/  IMAD R15, R16, c[0x0][0x210], RZ ;  /* 0x00008400100f7a24 */ /* 0x000fe200078e02ff */
[----:B------:R-:W-:Y:S01]  /*1550*/  SHF.R.S32.HI R16, RZ, 0x1f, R0 ;  /* 0x0000001fff107819 */ /* 0x000fe20000011400 */
[C---:B------:R-:W-:Y:S02]  /*1560*/  IMAD R11, R10.reuse, c[0x0][0x1ac], R11 ;  /* 0x00006b000a0b7a24 */ /* 0x040fe400078e020b */
[----:B------:R-:W-:Y:S01]  /*1570*/  IMAD.WIDE.U32 R4, R10, c[0x0][0x1a8], R2 ;  /* 0x00006a000a047a25 */ /* 0x000fe200078e0002 */
[----:B------:R-:W-:Y:S02]  /*1580*/  LEA.HI R26, R16, R0, RZ, 0x3 ;  /* 0x00000000101a7211 */ /* 0x000fe400078f18ff */
[----:B------:R-:W-:Y:S01]  /*1590*/  IADD3 R16, R20, UR23, RZ ;  /* 0x0000001714107c10 */ /* 0x000fe2000fffe0ff */
[----:B------:R-:W-:Y:S01]  /*15a0*/  IMAD R14, R17, c[0x0][0x1ec], R14 ;  /* 0x00007b00110e7a24 */ /* 0x000fe200078e020e */
[----:B------:R-:W-:Y:S01]  /*15b0*/  IADD3 R2, R5, R11, RZ ;  /* 0x0000000b05027210 */ /* 0x000fe20007ffe0ff */
[----:B------:R-:W-:Y:S01]  /*15c0*/  IMAD R15, R17, c[0x0][0x214], R15 ;  /* 0x00008500110f7a24 */ /* 0x000fe200078e020f */
[----:B------:R-:W-:Y:S01]  /*15d0*/  LEA R18, P0, R4, c[0x0][0x160], 0x1 ;  /* 0x0000580004127a11 */ /* 0x000fe200078008ff */
[----:B------:R-:W-:Y:S01]  /*15e0*/  IMAD.IADD R9, R9, 0x1, R14 ;  /* 0x0000000109097824 */ /* 0x000fe200078e020e */
[----:B------:R-:W-:Y:S01]  /*15f0*/  LOP3.LUT R10, R26, 0xfffffff8, RZ, 0xc0, !PT ;  /* 0xfffffff81a0a7812 */ /* 0x000fe200078ec0ff */
[----:B------:R-:W-:Y:S01]  /*1600*/  IMAD.IADD R7, R7, 0x1, R15 ;  /* 0x0000000107077824 */ /* 0x000fe200078e020f */
[----:B------:R-:W-:Y:S01]  /*1610*/  LEA.HI.X R17, R4, c[0x0][0x164], R2, 0x1, P0 ;  /* 0x0000590004117a11 */ /* 0x000fe200000f0c02 */
[----:B------:R-:W-:Y:S01]  /*1620*/  IMAD.SHL.U32 R15, R25, 0x8, RZ ;  /* 0x00000008190f7824 */ /* 0x000fe200078e00ff */
[----:B------:R-:W-:Y:S01]  /*1630*/  LEA.HI R14, R122, R123, RZ, 0x6 ;  /* 0x0000007b7a0e7211 */ /* 0x000fe200078f30ff */
[----:B------:R-:W-:Y:S01]  /*1640*/  IMAD.IADD R23, R0, 0x1, -R10 ;  /* 0x0000000100177824 */ /* 0x000fe200078e0a0a */
[----:B------:R1:W3:Y:S02]  /*1650*/  SHFL.IDX PT, R4, R18, RZ, 0x181f ;  /* 0x00181fff12047589 */ /* 0x0002e400000e0000 */
[----:B------:R-:W-:Y:S01]  /*1660*/  ISETP.GE.AND P6, PT, R15, c[0x0][0x198], PT ;  /* 0x000066000f007a0c */ /* 0x000fe20003fc6270 */
[----:B------:R-:W-:Y:S01]  /*1670*/  IMAD.SHL.U32 R14, R14, 0x8, RZ ;  /* 0x000000080e0e7824 */ /* 0x000fe200078e00ff */
[----:B------:R1:W4:Y:S04]  /*1680*/  SHFL.IDX PT, R5, R17, RZ, 0x181f ;  /* 0x00181fff11057589 */ /* 0x00032800000e0000 */
[----:B------:R-:W-:-:S02]  /*1690*/  LOP3.LUT R14, R22, 0xfffffe00, R14, 0xf8, !PT ;  /* 0xfffffe00160e7812 */ /* 0x000fc400078ef80e */
[--C-:B--2---:R-:W-:Y:S01]  /*16a0*/  @P2 SHF.R.S32.HI R3, RZ, 0x1f, R21.reuse ;  /* 0x0000001fff032819 */ /* 0x104fe20000011415 */
[----:B------:R-:W-:Y:S01]  /*16b0*/  @P2 IMAD.MOV.U32 R2, RZ, RZ, R21 ;  /* 0x000000ffff022224 */ /* 0x000fe200078e0015 */
[----:B------:R-:W-:Y:S01]  /*16c0*/  @!P2 MOV R2, R52 ;  /* 0x000000340002a202 */ /* 0x000fe20000000f00 */
[----:B------:R-:W-:Y:S01]  /*16d0*/  @!P2 IMAD.MOV.U32 R3, RZ, RZ, R19 ;  /* 0x000000ffff03a224 */ /* 0x000fe200078e0013 */
[----:B------:R-:W-:Y:S01]  /*16e0*/  IADD3 R19, R15, 0x40, RZ ;  /* 0x000000400f137810 */ /* 0x000fe20007ffe0ff */
[----:B------:R-:W-:Y:S01]  /*16f0*/  IMAD.MOV.U32 R21, RZ, RZ, 0x10 ;  /* 0x00000010ff157424 */ /* 0x000fe200078e00ff */
[----:B------:R-:W-:Y:S02]  /*1700*/  SEL R0, R2, RZ, !P5 ;  /* 0x000000ff02007207 */ /* 0x000fe40006800000 */
[----:B------:R-:W-:Y:S02]  /*1710*/  SEL R2, R3, RZ, !P5 ;  /* 0x000000ff03027207 */ /* 0x000fe40006800000 */
[----:B------:R-:W-:Y:S01]  /*1720*/  ISETP.GE.AND P5, PT, R16, UR4, PT ;  /* 0x0000000410007c0c */ /* 0x000fe2000bfa6270 */
[----:B------:R-:W-:Y:S01]  /*1730*/  IMAD.WIDE.U32 R30, R0, c[0x0][0x1f0], R8 ;  /* 0x00007c00001e7a25 */ /* 0x000fe200078e0008 */
[----:B------:R-:W-:-:S03]  /*1740*/  ISETP.GE.AND P0, PT, R19, c[0x0][0x198], PT ;  /* 0x0000660013007a0c */ /* 0x000fc60003f06270 */
[C---:B------:R-:W-:Y:S01]  /*1750*/  IMAD R3, R2.reuse, c[0x0][0x1f0], RZ ;  /* 0x00007c0002037a24 */ /* 0x040fe200078e02ff */
[----:B------:R1:W-:Y:S01]  /*1760*/  STL.64 [R1+0x40], R30 ;  /* 0x0000401e01007387 */ /* 0x0003e20000100a00 */
[----:B------:R-:W-:Y:S01]  /*1770*/  IMAD R2, R2, c[0x0][0x218], RZ ;  /* 0x0000860002027a24 */ /* 0x000fe200078e02ff */
[----:B------:R-:W-:Y:S01]  /*1780*/  R2P PR, R23, 0x6 ;  /* 0x0000000617007804 */ /* 0x000fe20000000000 */
[C---:B------:R-:W-:Y:S02]  /*1790*/  IMAD R11, R0.reuse, c[0x0][0x1f4], R3 ;  /* 0x00007d00000b7a24 */ /* 0x040fe400078e0203 */
[C---:B------:R-:W-:Y:S02]  /*17a0*/  IMAD R10, R0.reuse, c[0x0][0x21c], R2 ;  /* 0x00008700000a7a24 */ /* 0x040fe400078e0202 */
[----:B------:R-:W-:Y:S01]  /*17b0*/  IMAD.WIDE.U32 R74, R0, c[0x0][0x218], R6 ;  /* 0x00008600004a7a25 */ /* 0x000fe200078e0006 */
[----:B------:R-:W-:Y:S02]  /*17c0*/  IADD3 R33, R31, R11, RZ ;  /* 0x0000000b1f217210 */ /* 0x000fe40007ffe0ff */
[----:B------:R-:W-:Y:S01]  /*17d0*/  SEL R3, R21, 0xfffffff0, !P1 ;  /* 0xfffffff015037807 */ /* 0x000fe20004800000 */
[----:B------:R-:W-:Y:S01]  /*17e0*/  IMAD.IADD R29, R75, 0x1, R10 ;  /* 0x000000014b1d7824 */ /* 0x000fe200078e020a */
[----:B------:R1:W-:Y:S01]  /*17f0*/  STL.64 [R1+0x48], R74 ;  /* 0x0000484a01007387 */ /* 0x0003e20000100a00 */
[----:B------:R-:W-:-:S03]  /*1800*/  SEL R2, R24, 0xffffffe0, !P2 ;  /* 0xffffffe018027807 */ /* 0x000fc60005000000 */
[----:B------:R1:W-:Y:S04]  /*1810*/  STL [R1+0x3c], R29 ;  /* 0x00003c1d01007387 */ /* 0x0003e80000100800 */
[----:B------:R1:W-:Y:S01]  /*1820*/  STL [R1+0x34], R33 ;  /* 0x0000342101007387 */ /* 0x0003e20000100800 */
[----:B------:R-:W-:Y:S05]  /*1830*/  @P5 BRA `(.L_x_993) ;  /* 0x000000a000005947 */ /* 0x000fea0003800000 */
[----:B---34-:R-:W-:Y:S02]  /*1840*/  SHF.R.S32.HI R0, RZ, 0x1f, R19 ;  /* 0x0000001fff007819 */ /* 0x018fe40000011413 */
[C---:B------:R-:W-:Y:S02]  /*1850*/  LEA R6, P1, R15.reuse, R4, 0x1 ;  /* 0x000000040f067211 */ /* 0x040fe400078208ff */
[----:B------:R-:W-:Y:S02]  /*1860*/  LEA.HI R0, R0, R19, RZ, 0x3 ;  /* 0x0000001300007211 */ /* 0x000fe400078f18ff */
[----:B------:R-:W-:-:S02]  /*1870*/  LEA.HI.X R7, R15, R5, R13, 0x1, P1 ;  /* 0x000000050f077211 */ /* 0x000fc400008f0c0d */
[----:B------:R-:W-:Y:S01]  /*1880*/  LOP3.LUT R8, R0, 0xfffffff8, RZ, 0xc0, !PT ;  /* 0xfffffff800087812 */ /* 0x000fe200078ec0ff */
[----:B------:R-:W-:-:S04]  /*1890*/  IMAD.SHL.U32 R0, R14, 0x2, RZ ;  /* 0x000000020e007824 */ /* 0x000fc800078e00ff */
[----:B------:R-:W-:Y:S01]  /*18a0*/  IMAD.WIDE R4, R8, 0x2, R4 ;  /* 0x0000000208047825 */ /* 0x000fe200078e0204 */
[----:B------:R-:W-:Y:S01]  /*18b0*/  @!PT LDS RZ, [RZ] ;  /* 0x00000000fffff984 */ /* 0x000fe20000000800 */
[----:B------:R2:W-:Y:S04]  /*18c0*/  LDGSTS.E.BYPASS.LTC128B.128 [R0+0x8080], [R6.64], !P6 ;  /* 0x0808000006007fae */ /* 0x0005e8000f101d54 */
[----:B------:R2:W-:Y:S02]  /*18d0*/  LDGSTS.E.BYPASS.LTC128B.128 [R0+0xc080], [R4.64], !P0 ;  /* 0x0c08000004007fae */ /* 0x0005e4000c101d54 */
.L_x_993:
[----:B---34-:R-:W-:Y:S05]  /*18e0*/  BSYNC B0 ;  /* 0x0000000000007941 */ /* 0x018fea0003800000 */
.L_x_992:
[----:B--2---:R-:W-:Y:S01]  /*18f0*/  IADD3 R0, R16, 0x10, RZ ;  /* 0x0000001010007810 */ /* 0x004fe20007ffe0ff */
[----:B------:R2:W3:Y:S01]  /*1900*/  SHFL.IDX PT, R5, R17, 0x1, 0x181f ;  /* 0x00381f0011057f89 */ /* 0x0004e200000e0000 */
[----:B------:R-:W-:Y:S02]  /*1910*/  BSSY B0, `(.L_x_994) ;  /* 0x000000e000007945 */ /* 0x000fe40003800000 */
[----:B------:R-:W-:Y:S01]  /*1920*/  ISETP.GE.AND P1, PT, R0, UR4, PT ;  /* 0x0000000400007c0c */ /* 0x000fe2000bf26270 */
[----:B------:R2:W4:-:S12]  /*1930*/  SHFL.IDX PT, R4, R18, 0x1, 0x181f ;  /* 0x00381f0012047f89 */ /* 0x00051800000e0000 */
[----:B------:R-:W-:Y:S05]  /*1940*/  @P1 BRA `(.L_x_995) ;  /* 0x000000a000001947 */ /* 0x000fea0003800000 */
[----:B------:R-:W-:Y:S02]  /*1950*/  SHF.R.S32.HI R0, RZ, 0x1f, R19 ;  /* 0x0000001fff007819 */ /* 0x000fe40000011413 */
[C---:B----4-:R-:W-:Y:S02]  /*1960*/  LEA R6, P1, R15.reuse, R4, 0x1 ;  /* 0x000000040f067211 */ /* 0x050fe400078208ff */
        /* <DEDUP_REMOVED lines=8> */
.L_x_995:
[----:B------:R-:W-:Y:S05]  /*19f0*/  BSYNC B0 ;  /* 0x0000000000007941 */ /* 0x000fea0003800000 */
.L_x_994:
[----:B---3--:R-:W-:Y:S01]  /*1a00*/  IADD3 R0, R16, 0x20, RZ ;  /* 0x0000002010007810 */ /* 0x008fe20007ffe0ff */
[----:B------:R3:W1:Y:S01]  /*1a10*/  SHFL.IDX PT, R5, R17, 0x2, 0x181f ;  /* 0x00581f0011057f89 */ /* 0x00066200000e0000 */
[----:B------:R-:W-:Y:S02]  /*1a20*/  BSSY B0, `(.L_x_996) ;  /* 0x000000e000007945 */ /* 0x000fe40003800000 */
[----:B------:R-:W-:Y:S01]  /*1a30*/  ISETP.GE.AND P1, PT, R0, UR4, PT ;  /* 0x0000000400007c0c */ /* 0x000fe2000bf26270 */
[----:B----4-:R3:W4:-:S12]  /*1a40*/  SHFL.IDX PT, R4, R18, 0x2, 0x181f ;  /* 0x00581f0012047f89 */ /* 0x01071800000e0000 */
[----:B------:R-:W-:Y:S05]  /*1a50*/  @P1 BRA `(.L_x_997) ;  /* 0x000000a000001947 */ /* 0x000fea0003800000 */
[----:B------:R-:W-:Y:S02]  /*1a60*/  SHF.R.S32.HI R0, RZ, 0x1f, R19 ;  /* 0x0000001fff007819 */ /* 0x000fe40000011413 */
[C---:B----4-:R-:W-:Y:S02]  /*1a70*/  LEA R6, P1, R15.reuse, R4, 0x1 ;  /* 0x000000040f067211 */ /* 0x050fe400078208ff */
        /* <DEDUP_REMOVED lines=8> */
.L_x_997:
[----:B------:R-:W-:Y:S05]  /*1b00*/  BSYNC B0 ;  /* 0x0000000000007941 */ /* 0x000fea0003800000 */
.L_x_996:
[----:B-1----:R-:W-:Y:S01]  /*1b10*/  IADD3 R0, R16, 0x30, RZ ;  /* 0x0000003010007810 */ /* 0x002fe20007ffe0ff */
[----:B------:R1:W2:Y:S01]  /*1b20*/  SHFL.IDX PT, R5, R17, 0x3, 0x181f ;  /* 0x00781f0011057f89 */ /* 0x0002a200000e0000 */
[----:B------:R-:W-:Y:S02]  /*1b30*/  BSSY B0, `(.L_x_998) ;  /* 0x000000e000007945 */ /* 0x000fe40003800000 */
[----:B------:R-:W-:Y:S01]  /*1b40*/  ISETP.GE.AND P1, PT, R0, UR4, PT ;  /* 0x0000000400007c0c */ /* 0x000fe2000bf26270 */
[----:B----4-:R1:W4:-:S12]  /*1b50*/  SHFL.IDX PT, R4, R18, 0x3, 0x181f ;  /* 0x00781f0012047f89 */ /* 0x01031800000e0000 */
[----:B------:R-:W-:Y:S05]  /*1b60*/  @P1 BRA `(.L_x_999) ;  /* 0x000000a000001947 */ /* 0x000fea0003800000 */
[----:B------:R-:W-:Y:S02]  /*1b70*/  SHF.R.S32.HI R0, RZ, 0x1f, R19 ;  /* 0x0000001fff007819 */ /* 0x000fe40000011413 */
[C---:B----4-:R-:W-:Y:S02]  /*1b80*/  LEA R6, P1, R15.reuse, R4, 0x1 ;  /* 0x000000040f067211 */ /* 0x050fe400078208ff */
        /* <DEDUP_REMOVED lines=8> */
.L_x_999:
[----:B------:R-:W-:Y:S05]  /*1c10*/  BSYNC B0 ;  /* 0x0000000000007941 */ /* 0x000fea0003800000 */
.L_x_998:
[----:B--2---:R-:W-:Y:S01]  /*1c20*/  IADD3 R0, R16, 0x40, RZ ;  /* 0x0000004010007810 */ /* 0x004fe20007ffe0ff */
        /* <DEDUP_REMOVED lines=15> */
.L_x_1001:
[----:B------:R-:W-:Y:S05]  /*1d20*/  BSYNC B0 ;  /* 0x0000000000007941 */ /* 0x000fea0003800000 */
.L_x_1000:
        /* <DEDUP_REMOVED lines=16> */
.L_x_1003:
[----:B------:R-:W-:Y:S05]  /*1e30*/  BSYNC B0 ;  /* 0x0000000000007941 */ /* 0x000fea0003800000 */
.L_x_1002:
        /* <DEDUP_REMOVED lines=16> */
.L_x_1005:
[----:B------:R-:W-:Y:S05]  /*1f40*/  BSYNC B0 ;  /* 0x0000000000007941 */ /* 0x000fea0003800000 */
.L_x_1004:
[----:B-1----:R-:W-:Y:S01]  /*1f50*/  IADD3 R0, R16, 0x70, RZ ;  /* 0x0000007010007810 */ /* 0x002fe20007ffe0ff */
[----:B----4-:R-:W1:Y:S01]  /*1f60*/  SHFL.IDX PT, R4, R18, 0x7, 0x181f ;  /* 0x00f81f0012047f89 */ /* 0x010e6200000e0000 */
[----:B------:R-:W-:Y:S01]  /*1f70*/  UMOV UR25, 0x30 ;  /* 0x0000003000197882 */ /* 0x000fe20000000000 */
[----:B------:R-:W-:Y:S01]  /*1f80*/  IMAD.SHL.U32 R243, R14, 0x2, RZ ;  /* 0x000000020ef37824 */ /* 0x000fe200078e00ff */
[----:B------:R-:W-:Y:S01]  /*1f90*/  ISETP.GE.AND P1, PT, R0, UR4, PT ;  /* 0x0000000400007c0c */ /* 0x000fe2000bf26270 */
[----:B------:R-:W4:Y:S01]  /*1fa0*/  SHFL.IDX PT, R5, R17, 0x7, 0x181f ;  /* 0x00f81f0011057f89 */ /* 0x000f2200000e0000 */
[----:B------:R-:W-:Y:S01]  /*1fb0*/  UIMAD UR24, UR13, -0x30, UR25 ;  /* 0xffffffd00d1878a4 */ /* 0x000fe2000f8e0219 */
[----:B------:R-:W-:Y:S01]  /*1fc0*/  IMAD.MOV.U32 R124, RZ, RZ, R32 ;  /* 0x000000ffff7c7224 */ /* 0x000fe200078e0020 */
[----:B------:R-:W-:Y:S01]  /*1fd0*/  ULDC.64 UR4, c[0x0][0x1e0] ;  /* 0x0000780000047ab9 */ /* 0x000fe20000000a00 */
[----:B------:R-:W-:Y:S01]  /*1fe0*/  IMAD.MOV.U32 R125, RZ, RZ, R33 ;  /* 0x000000ffff7d7224 */ /* 0x000fe200078e0021 */
[----:B------:R-:W-:Y:S01]  /*1ff0*/  UIMAD.WIDE.U32 UR28, UR25, UR4, URZ ;  /* 0x00000004191c72a5 */ /* 0x000fe2000f8e003f */
[----:B------:R-:W-:Y:S01]  /*2000*/  IMAD.MOV.U32 R124, RZ, RZ, R30 ;  /* 0x000000ffff7c7224 */ /* 0x000fe200078e001e */
[----:B------:R-:W-:Y:S01]  /*2010*/  UIMAD UR25, UR25, UR5, URZ ;  /* 0x00000005191972a4 */ /* 0x000fe2000f8e023f */
[----:B------:R-:W-:Y:S01]  /*2020*/  IMAD.U32 R119, RZ, RZ, UR24 ;  /* 0x00000018ff777e24 */ /* 0x000fe2000f8e00ff */
[----:B------:R-:W-:Y:S01]  /*2030*/  UIADD3 UR14, UR13, -0x1, URZ ;  /* 0xffffffff0d0e7890 */ /* 0x000fe2000fffe03f */
[----:B------:R-:W-:Y:S01]  /*2040*/  SHF.R.S32.HI R11, RZ, 0x4, R27 ;  /* 0x00000004ff0b7819 */ /* 0x000fe2000001141b */
[----:B------:R-:W-:Y:S01]  /*2050*/  UIADD3 UR25, UR29, UR25, URZ ;  /* 0x000000191d197290 */ /* 0x000fe2000fffe03f */
[----:B------:R-:W-:Y:S01]  /*2060*/  @!P1 SHF.R.S32.HI R0, RZ, 0x1f, R19 ;  /* 0x0000001fff009819 */ /* 0x000fe20000011413 */
[----:B------:R-:W-:Y:S01]  /*2070*/  IMAD.U32 R8, RZ, RZ, UR28 ;  /* 0x0000001cff087e24 */ /* 0x000fe2000f8e00ff */
[----:B------:R-:W-:Y:S01]  /*2080*/  IADD3 R24, R119, UR9, -R20 ;  /* 0x0000000977187c10 */ /* 0x000fe2000fffe814 */
[----:B------:R-:W-:Y:S01]  /*2090*/  USHF.R.S32.HI UR11, URZ, 0x1f, UR14 ;  /* 0x0000001f3f0b7899 */ /* 0x000fe2000801140e */
[----:B------:R-:W-:Y:S01]  /*20a0*/  @!P1 LEA.HI R0, R0, R19, RZ, 0x3 ;  /* 0x0000001300009211 */ /* 0x000fe200078f18ff */
[----:B------:R-:W-:Y:S01]  /*20b0*/  UIMAD UR6, UR25, UR14, URZ ;  /* 0x0000000e190672a4 */ /* 0x000fe2000f8e023f */
[----:B------:R-:W-:Y:S01]  /*20c0*/  ISETP.GE.AND P5, PT, R24, 0x11, PT ;  /* 0x000000111800780c */ /* 0x000fe20003fa6270 */
[----:B------:R-:W-:Y:S01]  /*20d0*/  IMAD.MOV.U32 R116, RZ, RZ, R8 ;  /* 0x000000ffff747224 */ /* 0x000fe200078e0008 */
[C---:B-1----:R-:W-:Y:S01]  /*20e0*/  @!P1 LEA R6, P2, R15.reuse, R4, 0x1 ;  /* 0x000000040f069211 */ /* 0x042fe200078408ff */
[----:B------:R-:W-:Y:S01]  /*20f0*/  UIMAD UR6, UR11, UR28, UR6 ;  /* 0x0000001c0b0672a4 */ /* 0x000fe2000f8e0206 */
[----:B------:R-:W-:Y:S01]  /*2100*/  @!P1 LOP3.LUT R0, R0, 0xfffffff8, RZ, 0xc0, !PT ;  /* 0xfffffff800009812 */ /* 0x000fe200078ec0ff */
[----:B------:R-:W-:Y:S01]  /*2110*/  IMAD.U32 R9, RZ, RZ, UR29 ;  /* 0x0000001dff097e24 */ /* 0x000fe2000f8e00ff */
[----:B----4-:R-:W-:Y:S01]  /*2120*/  @!P1 LEA.HI.X R7, R15, R5, R13, 0x1, P2 ;  /* 0x000000050f079211 */ /* 0x010fe200010f0c0d */
[----:B------:R-:W-:Y:S01]  /*2130*/  UIMAD.WIDE.U32 UR18, UR4, 0x20, URZ ;  /* 0x00000020041278a5 */ /* 0x000fe2000f8e003f */
[----:B------:R-:W-:Y:S01]  /*2140*/  ISETP.GE.AND P2, PT, R24, 0x21, PT ;  /* 0x000000211800780c */ /* 0x000fe20003f46270 */
[----:B------:R-:W-:Y:S01]  /*2150*/  @!P1 IMAD.WIDE R4, R0, 0x2, R4 ;  /* 0x0000000200049825 */ /* 0x000fe200078e0204 */
[----:B------:R-:W-:Y:S01]  /*2160*/  USHF.L.U32 UR10, UR5, 0x5, URZ ;  /* 0x00000005050a7899 */ /* 0x000fe2000800063f */
[----:B------:R-:W-:Y:S01]  /*2170*/  @!PT LDS RZ, [RZ] ;  /* 0x00000000fffff984 */ /* 0x000fe20000000800 */
[----:B------:R1:W-:Y:S01]  /*2180*/  @!P1 LDGSTS.E.BYPASS.LTC128B.128 [R243+0xb880], [R6.64], !P6 ;  /* 0x0b88000006f39fae */ /* 0x0003e2000f101d54 */
[----:B------:R-:W-:Y:S01]  /*2190*/  ISETP.GE.AND P6, PT, R24, 0x1, PT ;  /* 0x000000011800780c */ /* 0x000fe20003fc6270 */
[----:B------:R-:W-:Y:S01]  /*21a0*/  IMAD.U32 R9, RZ, RZ, UR5 ;  /* 0x00000005ff097e24 */ /* 0x000fe2000f8e00ff */
[----:B------:R-:W-:Y:S01]  /*21b0*/  UIADD3 UR10, UR19, UR10, URZ ;  /* 0x0000000a130a7290 */ /* 0x000fe2000fffe03f */
[----:B------:R4:W-:Y:S01]  /*21c0*/  @!P1 LDGSTS.E.BYPASS.LTC128B.128 [R243+0xf880], [R4.64], !P0 ;  /* 0x0f88000004f39fae */ /* 0x0009e2000c101d54 */
[----:B------:R-:W-:Y:S01]  /*21d0*/  LEA.HI R12, R27, R11, RZ, 0x1 ;  /* 0x0000000b1b0c7211 */ /* 0x000fe200078f08ff */
[----:B------:R-:W-:Y:S01]  /*21e0*/  IMAD.MOV.U32 R72, RZ, RZ, R28 ;  /* 0x000000ffff487224 */ /* 0x000fe200078e001c */
[----:B------:R-:W-:Y:S01]  /*21f0*/  LEA.HI R121, R122, R123, RZ, 0x5 ;  /* 0x0000007b7a797211 */ /* 0x000fe200078f28ff */
[----:B------:R-:W0:Y:S01]  /*2200*/  LDGDEPBAR ;  /* 0x00000000000079af */ /* 0x000e220000000000 */
[----:B------:R-:W-:Y:S01]  /*2210*/  IMAD.MOV.U32 R73, RZ, RZ, R29 ;  /* 0x000000ffff497224 */ /* 0x000fe200078e001d */
[----:B------:R-:W-:Y:S01]  /*2220*/  UISETP.GT.AND UP0, UPT, UR14, UR8, UPT ;  /* 0x000000080e00728c */ /* 0x000fe2000bf04270 */
[----:B------:R-:W-:Y:S01]  /*2230*/  SHF.R.S32.HI R120, RZ, 0x5, R121 ;  /* 0x00000005ff787819 */ /* 0x000fe20000011479 */
[----:B------:R-:W-:Y:S01]  /*2240*/  IMAD.MOV.U32 R72, RZ, RZ, R74 ;  /* 0x000000ffff487224 */ /* 0x000fe200078e004a */
[----:B------:R-:W-:Y:S04]  /*2250*/  STL.64 [R1+0x30], R124 ;  /* 0x0000307c01007387 */ /* 0x000fe80000100a00 */
[----:B------:R-:W-:Y:S01]  /*2260*/  STL.64 [R1+0x38], R72 ;  /* 0x0000384801007387 */ /* 0x000fe20000100a00 */
[----:B-1----:R-:W-:-:S02]  /*2270*/  IMAD.U32 R6, RZ, RZ, UR4 ;  /* 0x00000004ff067e24 */ /* 0x002fc4000f8e00ff */
[----:B----4-:R-:W-:-:S05]  /*2280*/  IMAD.WIDE.U32 R4, R116, UR14, R124 ;  /* 0x0000000e74047c25 */ /* 0x010fca000f8e007c */
[----:B------:R-:W-:Y:S01]  /*2290*/  IADD3 R0, R5, UR6, RZ ;  /* 0x0000000605007c10 */ /* 0x000fe2000fffe0ff */
[----:B------:R-:W-:Y:S01]  /*22a0*/  ULDC.64 UR6, c[0x0][0x208] ;  /* 0x0000820000067ab9 */ /* 0x000fe20000000a00 */
[----:B------:R-:W-:Y:S01]  /*22b0*/  BAR.SYNC.DEFER_BLOCKING 0x0 ;  /* 0x0000000000007b1d */ /* 0x000fe20000010000 */
[----:B------:R-:W-:Y:S01]  /*22c0*/  @P5 LEA R7, P0, R6, R4, 0x4 ;  /* 0x0000000406075211 */ /* 0x000fe200078020ff */
[----:B------:R-:W-:Y:S01]  /*22d0*/  UIMAD UR11, UR11, UR6, URZ ;  /* 0x000000060b0b72a4 */ /* 0x000fe2000f8e023f */
[----:B------:R-:W-:Y:S01]  /*22e0*/  @P6 LEA R8, P1, R4, c[0x0][0x1c8], 0x1 ;  /* 0x0000720004086a11 */ /* 0x000fe200078208ff */
[----:B------:R-:W-:Y:S01]  /*22f0*/  UIMAD.WIDE.U32 UR26, UR14, UR6, URZ ;  /* 0x000000060e1a72a5 */ /* 0x000fe2000f8e003f */
[----:B------:R-:W-:Y:S01]  /*2300*/  @P5 LEA.HI.X R10, R6, R0, R9, 0x4, P0 ;  /* 0x00000000060a5211 */ /* 0x000fe200000f2409 */
[----:B------:R-:W-:Y:S01]  /*2310*/  UIMAD UR11, UR14, UR7, UR11 ;  /* 0x000000070e0b72a4 */ /* 0x000fe2000f8e020b */
[C---:B------:R-:W-:Y:S01]  /*2320*/  @P2 IADD3 R5, P0, R4.reuse, UR18, RZ ;  /* 0x0000001204052c10 */ /* 0x040fe2000ff1e0ff */
[----:B------:R-:W-:Y:S01]  /*2330*/  USHF.L.U32 UR12, UR6, 0x5, URZ ;  /* 0x00000005060c7899 */ /* 0x000fe2000800063f */
[----:B------:R-:W-:-:S02]  /*2340*/  @P6 LEA.HI.X R9, R4, c[0x0][0x1cc], R0, 0x1, P1 ;  /* 0x0000730004096a11 */ /* 0x000fc400008f0c00 */
[----:B------:R-:W-:Y:S02]  /*2350*/  @P5 LEA R6, P1, R7, c[0x0][0x1c8], 0x1 ;  /* 0x0000720007065a11 */ /* 0x000fe400078208ff */
[----:B------:R-:W-:Y:S02]  /*2360*/  @P2 IADD3.X R0, R0, UR10, RZ, P0, !PT ;  /* 0x0000000a00002c10 */ /* 0x000fe400087fe4ff */
[----:B------:R-:W-:Y:S02]  /*2370*/  @P2 LEA R4, P0, R5, c[0x0][0x1c8], 0x1 ;  /* 0x0000720005042a11 */ /* 0x000fe400078008ff */
[----:B------:R-:W-:Y:S02]  /*2380*/  @P5 LEA.HI.X R7, R7, c[0x0][0x1cc], R10, 0x1, P1 ;  /* 0x0000730007075a11 */ /* 0x000fe400008f0c0a */
[----:B------:R-:W-:Y:S01]  /*2390*/  @P2 LEA.HI.X R5, R5, c[0x0][0x1cc], R0, 0x1, P0 ;  /* 0x0000730005052a11 */ /* 0x000fe200000f0c00 */
[----:B------:R-:W-:Y:S01]  /*23a0*/  IMAD.SHL.U32 R0, R25, 0x40, RZ ;  /* 0x0000004019007824 */ /* 0x000fe200078e00ff */
[----:B------:R-:W-:-:S02]  /*23b0*/  LOP3.LUT R10, R12, 0xfffffffe, RZ, 0xc0, !PT ;  /* 0xfffffffe0c0a7812 */ /* 0x000fc400078ec0ff */
[----:B------:R-:W-:Y:S01]  /*23c0*/  LOP3.LUT P0, RZ, R25, 0x2, RZ, 0xc0, !PT ;  /* 0x0000000219ff7812 */ /* 0x000fe2000780c0ff */
[----:B------:R-:W-:Y:S01]  /*23d0*/  @!PT LDS RZ, [RZ] ;  /* 0x00000000fffff984 */ /* 0x000fe20000000800 */
[----:B------:R-:W-:Y:S01]  /*23e0*/  @!PT LDS RZ, [RZ] ;  /* 0x00000000fffff984 */ /* 0x000fe20000000800 */
[----:B------:R-:W-:Y:S01]  /*23f0*/  @!PT LDS RZ, [RZ] ;  /* 0x00000000fffff984 */ /* 0x000fe20000000800 */
[----:B------:R1:W-:Y:S01]  /*2400*/  @P6 LDGSTS.E.BYPASS.LTC128B.128 [R243+0x5080], [R8.64], !P4 ;  /* 0x0508000008f36fae */ /* 0x0003e2000e101d54 */
[----:B------:R-:W-:Y:S01]  /*2410*/  LOP3.LUT R0, R0, 0x1c0, RZ, 0xc0, !PT ;  /* 0x000001c000007812 */ /* 0x000fe200078ec0ff */
[----:B------:R-:W-:Y:S01]  /*2420*/  IMAD.IADD R10, R11, 0x1, -R10 ;  /* 0x000000010b0a7824 */ /* 0x000fe200078e0a0a */
[C---:B------:R-:W-:Y:S01]  /*2430*/  ISETP.LT.OR P1, PT, R24.reuse, 0x1, P4 ;  /* 0x000000011800780c */ /* 0x040fe20002721670 */
[----:B------:R1:W-:Y:S01]  /*2440*/  @P6 LDGSTS.E.BYPASS.LTC128B.128 [R243+0x6880], [R8.64+0x80], !P3 ;  /* 0x0688008008f36fae */ /* 0x0003e2000d901d54 */
[----:B------:R-:W-:-:S03]  /*2450*/  ISETP.LT.OR P6, PT, R24, 0x1, P3 ;  /* 0x000000011800780c */ /* 0x000fc60001fc1670 */
[----:B------:R4:W-:Y:S04]  /*2460*/  @P5 LDGSTS.E.BYPASS.LTC128B.128 [R243+0x5880], [R6.64], !P4 ;  /* 0x0588000006f35fae */ /* 0x0009e8000e101d54 */
[----:B------:R4:W-:Y:S04]  /*2470*/  @P5 LDGSTS.E.BYPASS.LTC128B.128 [R243+0x7080], [R6.64+0x80], !P3 ;  /* 0x0708008006f35fae */ /* 0x0009e8000d901d54 */
[----:B------:R5:W-:Y:S04]  /*2480*/  @P2 LDGSTS.E.BYPASS.LTC128B.128 [R243+0x6080], [R4.64], !P4 ;  /* 0x0608000004f32fae */ /* 0x000be8000e101d54 */
[----:B------:R5:W-:Y:S04]  /*2490*/  @P2 LDGSTS.E.BYPASS.LTC128B.128 [R243+0x7880], [R4.64+0x80], !P3 ;  /* 0x0788008004f32fae */ /* 0x000be8000d901d54 */
[----:B------:R-:W0:Y:S01]  /*24a0*/  LDGDEPBAR ;  /* 0x00000000000079af */ /* 0x000e220000000000 */
[----:B----4-:R-:W-:-:S02]  /*24b0*/  IMAD.SHL.U32 R6, R23, 0x40, RZ ;  /* 0x0000004017067824 */ /* 0x010fc400078e00ff */
[----:B------:R-:W-:-:S05]  /*24c0*/  IMAD.SHL.U32 R7, R20, 0x8, RZ ;  /* 0x0000000814077824 */ /* 0x000fca00078e00ff */
[----:B------:R-:W-:Y:S01]  /*24d0*/  LOP3.LUT R7, R0, 0x8, R7, 0xf8, !PT ;  /* 0x0000000800077812 */ /* 0x000fe200078ef807 */
[----:B-----5:R-:W-:Y:S01]  /*24e0*/  IMAD.SHL.U32 R5, R26, 0x40, RZ ;  /* 0x000000401a057824 */ /* 0x020fe200078e00ff */
[----:B------:R-:W-:-:S04]  /*24f0*/  DEPBAR.LE SB0, 0x1 ;  /* 0x000080400000791a */ /* 0x000fc80000000000 */
[----:B------:R-:W-:Y:S01]  /*2500*/  LOP3.LUT R4, R6, 0x1c0, RZ, 0xc0, !PT ;  /* 0x000001c006047812 */ /* 0x000fe200078ec0ff */
[----:B------:R-:W-:-:S04]  /*2510*/  DEPBAR.LE SB0, 0x0 ;  /* 0x000080000000791a */ /* 0x000fc80000000000 */
[----:B------:R-:W-:Y:S01]  /*2520*/  IMAD.SHL.U32 R6, R10, 0x8, RZ ;  /* 0x000000080a067824 */ /* 0x000fe200078e00ff */
[----:B------:R-:W-:Y:S02]  /*2530*/  LOP3.LUT R118, R5, 0xfffffe00, RZ, 0xc0, !PT ;  /* 0xfffffe0005767812 */ /* 0x000fe400078ec0ff */
[----:B------:R-:W-:Y:S02]  /*2540*/  SHF.R.U32.HI R0, RZ, 0x3, R0 ;  /* 0x00000003ff007819 */ /* 0x000fe40000011600 */
[----:B------:R-:W-:Y:S02]  /*2550*/  LOP3.LUT R5, R4, 0x8, R6, 0xf8, !PT ;  /* 0x0000000804057812 */ /* 0x000fe400078ef806 */
[----:B------:R-:W-:Y:S02]  /*2560*/  SHF.R.U32.HI R4, RZ, 0x3, R4 ;  /* 0x00000003ff047819 */ /* 0x000fe40000011604 */
[----:B------:R-:W-:Y:S02]  /*2570*/  LOP3.LUT R0, R7, R0, RZ, 0x3c, !PT ;  /* 0x0000000007007212 */ /* 0x000fe400078e3cff */
[----:B------:R-:W-:Y:S01]  /*2580*/  LOP3.LUT R117, R5, R4, RZ, 0x3c, !PT ;  /* 0x0000000405757212 */ /* 0x000fe200078e3cff */
[----:B------:R-:W-:-:S02]  /*2590*/  IMAD R4, R120, 0x400, R118 ;  /* 0x0000040078047824 */ /* 0x000fc400078e0276 */
[----:B------:R-:W-:Y:S02]  /*25a0*/  IMAD R0, R10, 0x200, R0 ;  /* 0x000002000a007824 */ /* 0x000fe400078e0200 */
[----:B------:R-:W-:Y:S02]  /*25b0*/  IMAD.IADD R4, R117, 0x1, R4 ;  /* 0x0000000175047824 */ /* 0x000fe400078e0204 */
[----:B------:R-:W-:Y:S01]  /*25c0*/  IMAD.SHL.U32 R224, R0, 0x2, RZ ;  /* 0x0000000200e07824 */ /* 0x000fe200078e00ff */
[----:B------:R-:W-:Y:S01]  /*25d0*/  BAR.SYNC.DEFER_BLOCKING 0x0 ;  /* 0x0000000000007b1d */ /* 0x000fe20000010000 */
[----:B------:R-:W-:-:S03]  /*25e0*/  IMAD.SHL.U32 R231, R4, 0x2, RZ ;  /* 0x0000000204e77824 */ /* 0x000fc600078e00ff */
[C---:B------:R-:W-:Y:S01]  /*25f0*/  IADD3 R0, R224.reuse, 0x5080, RZ ;  /* 0x00005080e0007810 */ /* 0x040fe20007ffe0ff */
[C-C-:B------:R-:W-:Y:S01]  /*2600*/  IMAD R233, R3.reuse, 0x2, R231.reuse ;  /* 0x0000000203e97824 */ /* 0x140fe200078e02e7 */
[----:B------:R-:W-:Y:S01]  /*2610*/  IADD3 R235, R224, 0x50a0, RZ ;  /* 0x000050a0e0eb7810 */ /* 0x000fe20007ffe0ff */
[----:B------:R-:W-:Y:S01]  /*2620*/  IMAD R232, R2, 0x2, R231 ;  /* 0x0000000202e87824 */ /* 0x000fe200078e02e7 */
[----:B------:R-:W-:Y:S01]  /*2630*/  @P0 IADD3 R235, R0, -0x20, RZ ;  /* 0xffffffe000eb0810 */ /* 0x000fe20007ffe0ff */
[----:B------:R-:W-:Y:S02]  /*2640*/  IMAD R234, R2, 0x2, R233 ;  /* 0x0000000202ea7824 */ /* 0x000fe400078e02e9 */
[----:B------:R-:W-:Y:S01]  /*2650*/  IMAD R236, R3, 0x2, R232 ;  /* 0x0000000203ec7824 */ /* 0x000fe200078e02e8 */
[C---:B------:R-:W-:Y:S02]  /*2660*/  IADD3 R241, R235.reuse, 0x800, RZ ;  /* 0x00000800ebf17810 */ /* 0x040fe40007ffe0ff */
[----:B------:R-:W-:-:S02]  /*2670*/  IADD3 R240, R235, 0x1000, RZ ;  /* 0x00001000ebf07810 */ /* 0x000fc40007ffe0ff */
[C---:B------:R-:W-:Y:S02]  /*2680*/  IADD3 R239, R235.reuse, 0x1800, RZ ;  /* 0x00001800ebef7810 */ /* 0x040fe40007ffe0ff */
[C---:B------:R-:W-:Y:S02]  /*2690*/  IADD3 R238, R235.reuse, 0x2000, RZ ;  /* 0x00002000ebee7810 */ /* 0x040fe40007ffe0ff */
[----:B------:R-:W-:Y:S01]  /*26a0*/  IADD3 R237, R235, 0x2800, RZ ;  /* 0x00002800ebed7810 */ /* 0x000fe20007ffe0ff */
[----:B-1----:R-:W-:Y:S04]  /*26b0*/  LDSM.16.M88.4 R8, [R231+0x8080] ;  /* 0x00808000e708783b */ /* 0x002fe80000000200 */
[----:B------:R-:W-:Y:S04]  /*26c0*/  LDSM.16.M88.4 R4, [R231+0xa080] ;  /* 0x00a08000e704783b */ /* 0x000fe80000000200 */
[----:B--23--:R-:W1:Y:S04]  /*26d0*/  LDSM.16.M88.4 R16, [R224+0x5880] ;  /* 0x00588000e010783b */ /* 0x00ce680000000200 */
[----:B------:R-:W2:Y:S04]  /*26e0*/  LDSM.16.M88.4 R12, [R224+0x5080] ;  /* 0x00508000e00c783b */ /* 0x000ea80000000200 */
[----:B------:R-:W3:Y:S04]  /*26f0*/  LDSM.16.M88.4 R20, [R224+0x6080] ;  /* 0x00608000e014783b */ /* 0x000ee80000000200 */
[----:B------:R-:W-:Y:S04]  /*2700*/  LDSM.16.M88.4 R36, [R235] ;  /* 0x00000000eb24783b */ /* 0x000fe80000000200 */
[----:B------:R-:W-:Y:S04]  /*2710*/  LDSM.16.M88.4 R48, [R235+0x1000] ;  /* 0x00100000eb30783b */ /* 0x000fe80000000200 */
[----:B------:R-:W-:Y:S01]  /*2720*/  LDSM.16.M88.4 R40, [R235+0x800] ;  /* 0x00080000eb28783b */ /* 0x000fe20000000200 */
[-C--:B-1----:R-:W-:Y:S08]  /*2730*/  HMMA.16816.F32.BF16 R64, R8, R16.reuse, RZ ;  /* 0x000000100840723c */ /* 0x082ff000000418ff */
[----:B------:R-:W-:Y:S07]  /*2740*/  HMMA.16816.F32.BF16 R44, R4, R16, RZ ;  /* 0x00000010042c723c */ /* 0x000fee00000418ff */
[----:B------:R-:W-:Y:S01]  /*2750*/  IMAD.U32 R16, RZ, RZ, UR26 ;  /* 0x0000001aff107e24 */ /* 0x000fe2000f8e00ff */
[----:B--2---:R-:W-:Y:S01]  /*2760*/  HMMA.16816.F32.BF16 R68, R8, R12, RZ ;  /* 0x0000000c0844723c */ /* 0x004fe200000418ff */
[----:B------:R-:W-:Y:S01]  /*2770*/  UIADD3 UR26, UR27, UR11, URZ ;  /* 0x0000000b1b1a7290 */ /* 0x000fe2000fffe03f */
[----:B------:R-:W-:-:S02]  /*2780*/  IMAD.U32 R17, RZ, RZ, UR27 ;  /* 0x0000001bff117e24 */ /* 0x000fc4000f8e00ff */
[----:B------:R-:W-:Y:S02]  /*2790*/  UMOV UR11, 0x5 ;  /* 0x00000005000b7882 */ /* 0x000fe40000000000 */
[----:B------:R-:W-:Y:S02]  /*27a0*/  UIMAD UR26, UR26, 0x30, URZ ;  /* 0x000000301a1a78a4 */ /* 0x000fe4000f8e023f */
[----:B------:R-:W-:Y:S01]  /*27b0*/  HMMA.16816.F32.BF16 R32, R4, R12, RZ ;  /* 0x0000000c0420723c */ /* 0x000fe200000418ff */
[----:B------:R-:W-:-:S07]  /*27c0*/  USHF.L.U64.HI UR11, UR6, UR11, UR7 ;  /* 0x0000000b060b7299 */ /* 0x000fce0008010207 */
[-C--:B------:R-:W-:Y:S08]  /*27d0*/  HMMA.16816.F32.BF16 R56, R4, R14.reuse, RZ ;  /* 0x0000000e0438723c */ /* 0x080ff000000418ff */
[----:B------:R-:W-:Y:S01]  /*27e0*/  HMMA.16816.F32.BF16 R88, R8, R14, RZ ;  /* 0x0000000e0858723c */ /* 0x000fe200000418ff */
[----:B------:R-:W1:Y:S07]  /*27f0*/  LDSM.16.M88.4 R12, [R233+0xa080] ;  /* 0x00a08000e90c783b */ /* 0x000e6e0000000200 */
[C---:B------:R-:W-:Y:S08]  /*2800*/  HMMA.16816.F32.BF16 R52, R4.reuse, R18, RZ ;  /* 0x000000120434723c */ /* 0x040ff000000418ff */
[C---:B---3--:R-:W-:Y:S08]  /*2810*/  HMMA.16816.F32.BF16 R28, R4.reuse, R20, RZ ;  /* 0x00000014041c723c */ /* 0x048ff000000418ff */
[----:B------:R-:W-:Y:S07]  /*2820*/  HMMA.16816.F32.BF16 R60, R4, R22, RZ ;  /* 0x00000016043c723c */ /* 0x000fee00000418ff */
[----:B------:R-:W-:Y:S01]  /*2830*/  IMAD.WIDE.U32 R6, R16, 0x30, R72 ;  /* 0x0000003010067825 */ /* 0x000fe200078e0048 */
[----:B------:R-:W-:Y:S01]  /*2840*/  HMMA.16816.F32.BF16 R92, R8, R18, RZ ;  /* 0x00000012085c723c */ /* 0x000fe200000418ff */
[----:B------:R-:W2:Y:S03]  /*2850*/  LDSM.16.M88.4 R16, [R233+0x8080] ;  /* 0x00808000e910783b */ /* 0x000ea60000000200 */
[----:B------:R-:W-:-:S02]  /*2860*/  LEA R4, P0, R6, c[0x0][0x1f8], 0x1 ;  /* 0x00007e0006047a11 */ /* 0x000fc400078008ff */
[----:B------:R-:W-:Y:S02]  /*2870*/  IADD3 R0, R7, UR26, RZ ;  /* 0x0000001a07007c10 */ /* 0x000fe4000fffe0ff */
[C---:B------:R-:W-:Y:S02]  /*2880*/  HMMA.16816.F32.BF16 R80, R8.reuse, R20, RZ ;  /* 0x000000140850723c */ /* 0x040fe400000418ff */
[----:B------:R-:W-:Y:S01]  /*2890*/  LEA.HI.X R5, R6, c[0x0][0x1fc], R0, 0x1, P0 ;  /* 0x00007f0006057a11 */ /* 0x000fe200000f0c00 */
[----:B------:R-:W-:Y:S01]  /*28a0*/  IMAD.U32 R0, RZ, RZ, UR12 ;  /* 0x0000000cff007e24 */ /* 0x000fe2000f8e00ff */
[----:B------:R-:W-:Y:S02]  /*28b0*/  IADD3 R6, P2, R4, UR12, RZ ;  /* 0x0000000c04067c10 */ /* 0x000fe4000ff5e0ff */
[----:B------:R-:W-:Y:S01]  /*28c0*/  ISETP.LT.OR P0, PT, R24, 0x11, P4 ;  /* 0x000000111800780c */ /* 0x000fe20002701670 */
[----:B------:R-:W-:Y:S01]  /*28d0*/  @!PT LDS RZ, [RZ] ;  /* 0x00000000fffff984 */ /* 0x000fe20000000800 */
[----:B------:R-:W-:Y:S01]  /*28e0*/  @!PT LDS RZ, [RZ] ;  /* 0x00000000fffff984 */ /* 0x000fe20000000800 */
[----:B------:R-:W-:Y:S01]  /*28f0*/  @!PT LDS RZ, [RZ] ;  /* 0x00000000fffff984 */ /* 0x000fe20000000800 */
[----:B------:R3:W-:Y:S01]  /*2900*/  LDGSTS.E.BYPASS.LTC128B.128 [R243+0x2080], [R4.64], !P1 ;  /* 0x0208000004f37fae */ /* 0x0007e2000c901d54 */
[----:B------:R-:W-:Y:S01]  /*2910*/  HMMA.16816.F32.BF16 R20, R8, R22, RZ ;  /* 0x000000160814723c */ /* 0x000fe200000418ff */
[----:B------:R-:W-:-:S02]  /*2920*/  IADD3.X R7, R5, UR11, RZ, P2, !PT ;  /* 0x0000000b05077c10 */ /* 0x000fc400097fe4ff */
[----:B------:R3:W-:Y:S01]  /*2930*/  LDGSTS.E.BYPASS.LTC128B.128 [R243+0x3880], [R4.64+0x80], !P6 ;  /* 0x0388008004f37fae */ /* 0x0007e2000f101d54 */
[----:B------:R-:W-:Y:S02]  /*2940*/  ISETP.LT.OR P6, PT, R24, 0x11, P3 ;  /* 0x000000111800780c */ /* 0x000fe40001fc1670 */
[----:B------:R-:W-:Y:S02]  /*2950*/  LOP3.LUT P1, RZ, R25, 0x4, RZ, 0xc0, !PT ;  /* 0x0000000419ff7812 */ /* 0x000fe4000782c0ff */
[----:B------:R-:W-:Y:S01]  /*2960*/  IADD3 R8, P5, P2, R0, 0x80, R4 ;  /* 0x0000008000087810 */ /* 0x000fe20007abe004 */
[----:B------:R-:W-:Y:S01]  /*2970*/  IMAD.MOV.U32 R0, RZ, RZ, 0x40 ;  /* 0x00000040ff007424 */ /* 0x000fe200078e00ff */
[----:B-1----:R-:W-:Y:S01]  /*2980*/  HMMA.16816.F32.BF16 R104, R12, R36, R32 ;  /* 0x000000240c68723c */ /* 0x002fe20000041820 */
[----:B------:R1:W-:Y:S01]  /*2990*/  LDGSTS.E.BYPASS.LTC128B.128 [R243+0x2880], [R6.64], !P0 ;  /* 0x0288000006f37fae */ /* 0x0003e2000c101d54 */
[----:B------:R-:W-:Y:S02]  /*29a0*/  IADD3.X R9, RZ, UR11, R5, P5, P2 ;  /* 0x0000000bff097c10 */ /* 0x000fe4000afe4405 */
[----:B------:R-:W-:-:S02]  /*29b0*/  ISETP.LT.OR P5, PT, R24, 0x21, P4 ;  /* 0x000000211800780c */ /* 0x000fc400027a1670 */
[----:B------:R-:W-:Y:S01]  /*29c0*/  ISETP.LT.OR P2, PT, R24, 0x21, P3 ;  /* 0x000000211800780c */ /* 0x000fe20001f41670 */
[----:B------:R4:W-:Y:S01]  /*29d0*/  LDGSTS.E.BYPASS.LTC128B.128 [R243+0x4080], [R8.64], !P6 ;  /* 0x0408000008f37fae */ /* 0x0009e2000f101d54 */
[----:B------:R-:W-:Y:S01]  /*29e0*/  SEL R0, R0, 0xffffffc0, !P1 ;  /* 0xffffffc000007807 */ /* 0x000fe20004800000 */
[C---:B------:R-:W-:Y:S04]  /*29f0*/  HMMA.16816.F32.BF16 R96, R12.reuse, R48, R28 ;  /* 0x000000300c60723c */ /* 0x040fe8000004181c */
[----:B------:R-:W-:Y:S02]  /*2a00*/  IMAD.IADD R230, R224, 0x1, R0 ;  /* 0x00000001e0e67824 */ /* 0x000fe400078e0200 */
[----:B------:R-:W-:Y:S02]  /*2a10*/  IMAD.IADD R229, R0, 0x1, R235 ;  /* 0x0000000100e57824 */ /* 0x000fe400078e02eb */
[----:B------:R-:W-:Y:S01]  /*2a20*/  HMMA.16816.F32.BF16 R100, R12, R40, R44 ;  /* 0x000000280c64723c */ /* 0x000fe2000004182c */
[----:B---3--:R-:W-:-:S04]  /*2a30*/  IADD3 R4, P0, R6, UR12, RZ ;  /* 0x0000000c06047c10 */ /* 0x008fc8000ff1e0ff */
[----:B------:R-:W-:-:S03]  /*2a40*/  IADD3.X R5, R7, UR11, RZ, P0, !PT ;  /* 0x0000000b07057c10 */ /* 0x000fc600087fe4ff */
[C---:B------:R-:W-:Y:S01]  /*2a50*/  HMMA.16816.F32.BF16 R84, R12.reuse, R38, R56 ;  /* 0x000000260c54723c */ /* 0x040fe20000041838 */
[----:B------:R-:W-:Y:S01]  /*2a60*/  PLOP3.LUT P0, PT, PT, PT, UP0, 0x80, 0x0 ;  /* 0x000000000000781c */ /* 0x000fe20003f0f008 */
[----:B------:R1:W-:Y:S04]  /*2a70*/  LDGSTS.E.BYPASS.LTC128B.128 [R243+0x3080], [R4.64], !P5 ;  /* 0x0308000004f37fae */ /* 0x0003e8000e901d54 */
[----:B------:R1:W-:Y:S02]  /*2a80*/  LDGSTS.E.BYPASS.LTC128B.128 [R243+0x4880], [R4.64+0x80], !P2 ;  /* 0x0488008004f37fae */ /* 0x0003e4000d101d54 */
[C---:B------:R-:W-:Y:S02]  /*2a90*/  HMMA.16816.F32.BF16 R76, R12.reuse, R42, R52 ;  /* 0x0000002a0c4c723c */ /* 0x040fe40000041834 */
[----:B----4-:R-:W-:Y:S04]  /*2aa0*/  LDSM.16.M88.4 R8, [R232+0xa080] ;  /* 0x00a08000e808783b */ /* 0x010fe80000000200 */
[----:B------:R-:W3:Y:S02]  /*2ab0*/  LDSM.16.M88.4 R24, [R230+0x5880] ;  /* 0x00588000e618783b */ /* 0x000ee40000000200 */
[----:B------:R-:W-:Y:S02]  /*2ac0*/  HMMA.16816.F32.BF16 R72, R12, R50, R60 ;  /* 0x000000320c48723c */ /* 0x000fe4000004183c */
[----:B------:R-:W4:Y:S04]  /*2ad0*/  LDSM.16.M88.4 R28, [R230+0x5080] ;  /* 0x00508000e61c783b */ /* 0x000f280000000200 */
[----:B------:R-:W5:Y:S02]  /*2ae0*/  LDSM.16.M88.4 R32, [R230+0x6080] ;  /* 0x00608000e620783b */ /* 0x000f640000000200 */
[C---:B--2---:R-:W-:Y:S02]  /*2af0*/  HMMA.16816.F32.BF16 R68, R16.reuse, R36, R68 ;  /* 0x000000241044723c */ /* 0x044fe40000041844 */
[----:B------:R-:W2:Y:S04]  /*2b00*/  LDSM.16.M88.4 R12, [R232+0x8080] ;  /* 0x00808000e80c783b */ /* 0x000ea80000000200 */
[----:B------:R-:W-:Y:S02]  /*2b10*/  LDSM.16.M88.4 R60, [R229+0x800] ;  /* 0x00080000e53c783b */ /* 0x000fe40000000200 */
[C---:B------:R-:W-:Y:S02]  /*2b20*/  HMMA.16816.F32.BF16 R64, R16.reuse, R40, R64 ;  /* 0x000000281040723c */ /* 0x040fe40000041840 */
[----:B-1----:R-:W-:Y:S04]  /*2b30*/  LDSM.16.M88.4 R4, [R234+0xa080] ;  /* 0x00a08000ea04783b */ /* 0x002fe80000000200 */
[----:B------:R-:W-:Y:S02]  /*2b40*/  LDSM.16.M88.4 R56, [R229+0x1000] ;  /* 0x00100000e538783b */ /* 0x000fe40000000200 */
[C---:B------:R-:W-:Y:S02]  /*2b50*/  HMMA.16816.F32.BF16 R52, R16.reuse, R48, R80 ;  /* 0x000000301034723c */ /* 0x040fe40000041850 */
[----:B------:R-:W0:Y:S06]  /*2b60*/  LDGDEPBAR ;  /* 0x00000000000079af */ /* 0x000e2c0000000000 */
[C---:B------:R-:W-:Y:S01]  /*2b70*/  HMMA.16816.F32.BF16 R44, R16.reuse, R38, R88 ;  /* 0x00000026102c723c */ /* 0x040fe20000041858 */
[----:B------:R-:W1:Y:S07]  /*2b80*/  LDSM.16.M88.4 R36, [R229] ;  /* 0x00000000e524783b */ /* 0x000e6e0000000200 */
[C---:B------:R-:W-:Y:S08]  /*2b90*/  HMMA.16816.F32.BF16 R40, R16.reuse, R42, R92 ;  /* 0x0000002a1028723c */ /* 0x040ff0000004185c */
[----:B------:R-:W-:Y:S01]  /*2ba0*/  HMMA.16816.F32.BF16 R48, R16, R50, R20 ;  /* 0x000000321030723c */ /* 0x000fe20000041814 */
[----:B------:R-:W1:Y:S04]  /*2bb0*/  LDSM.16.M88.4 R20, [R234+0x8080] ;  /* 0x00808000ea14783b */ /* 0x000e680000000200 */
[----:B------:R-:W-:Y:S03]  /*2bc0*/  LDSM.16.M88.4 R16, [R231+0xe080] ;  /* 0x00e08000e710783b */ /* 0x000fe60000000200 */
[C---:B---3--:R-:W-:Y:S08]  /*2bd0*/  HMMA.16816.F32.BF16 R88, R8.reuse, R26, R76 ;  /* 0x0000001a0858723c */ /* 0x048ff0000004184c */
[C---:B----4-:R-:W-:Y:S08]  /*2be0*/  HMMA.16816.F32.BF16 R80, R8.reuse, R28, R104 ;  /* 0x0000001c0850723c */ /* 0x050ff00000041868 */
[C---:B------:R-:W-:Y:S08]  /*2bf0*/  HMMA.16816.F32.BF16 R92, R8.reuse, R24, R100 ;  /* 0x00000018085c723c */ /* 0x040ff00000041864 */
[C---:B-----5:R-:W-:Y:S08]  /*2c00*/  HMMA.16816.F32.BF16 R96, R8.reuse, R32, R96 ;  /* 0x000000200860723c */ /* 0x060ff00000041860 */
[C---:B------:R-:W-:Y:S08]  /*2c10*/  HMMA.16816.F32.BF16 R84, R8.reuse, R30, R84 ;  /* 0x0000001e0854723c */ /* 0x040ff00000041854 */
[----:B------:R-:W-:Y:S08]  /*2c20*/  HMMA.16816.F32.BF16 R76, R8, R34, R72 ;  /* 0x00000022084c723c */ /* 0x000ff00000041848 */
[C---:B--2---:R-:W-:Y:S08]  /*2c30*/  HMMA.16816.F32.BF16 R8, R12.reuse, R28, R68 ;  /* 0x0000001c0c08723c */ /* 0x044ff00000041844 */
[C---:B------:R-:W-:Y:S01]  /*2c40*/  HMMA.16816.F32.BF16 R68, R12.reuse, R30, R44 ;  /* 0x0000001e0c44723c */ /* 0x040fe2000004182c */
[----:B------:R-:W2:Y:S07]  /*2c50*/  LDSM.16.M88.4 R28, [R224+0x6880] ;  /* 0x00688000e01c783b */ /* 0x000eae0000000200 */
[C---:B------:R-:W-:Y:S08]  /*2c60*/  HMMA.16816.F32.BF16 R104, R12.reuse, R24, R64 ;  /* 0x000000180c68723c */ /* 0x040ff00000041840 */
[C---:B------:R-:W-:Y:S01]  /*2c70*/  HMMA.16816.F32.BF16 R112, R12.reuse, R26, R40 ;  /* 0x0000001a0c70723c */ /* 0x040fe20000041828 */
[----:B------:R-:W3:Y:S07]  /*2c80*/  LDSM.16.M88.4 R24, [R224+0x7080] ;  /* 0x00708000e018783b */ /* 0x000eee0000000200 */
[C---:B------:R-:W-:Y:S01]  /*2c90*/  HMMA.16816.F32.BF16 R108, R12.reuse, R32, R52 ;  /* 0x000000200c6c723c */ /* 0x040fe20000041834 */
[----:B------:R-:W-:Y:S07]  /*2ca0*/  LDSM.16.M88.4 R52, [R235+0x1800] ;  /* 0x00180000eb34783b */ /* 0x000fee0000000200 */
[----:B------:R-:W-:Y:S01]  /*2cb0*/  HMMA.16816.F32.BF16 R44, R12, R34, R48 ;  /* 0x000000220c2c723c */ /* 0x000fe20000041830 */
[----:B------:R-:W4:Y:S04]  /*2cc0*/  LDSM.16.M88.4 R12, [R224+0x7880] ;  /* 0x00788000e00c783b */ /* 0x000f280000000200 */
[----:B------:R-:W-:Y:S03]  /*2cd0*/  LDSM.16.M88.4 R48, [R235+0x2000] ;  /* 0x00200000eb30783b */ /* 0x000fe60000000200 */
[C---:B-1----:R-:W-:Y:S08]  /*2ce0*/  HMMA.16816.F32.BF16 R40, R4.reuse, R36, R80 ;  /* 0x000000240428723c */ /* 0x042ff00000041850 */
[C---:B------:R-:W-:Y:S08]  /*2cf0*/  HMMA.16816.F32.BF16 R64, R4.reuse, R60, R92 ;  /* 0x0000003c0440723c */ /* 0x040ff0000004185c */
[----:B------:R-:W-:Y:S08]  /*2d00*/  HMMA.16816.F32.BF16 R32, R4, R38, R84 ;  /* 0x000000260420723c */ /* 0x000ff00000041854 */
[----:B------:R-:W-:Y:S01]  /*2d10*/  HMMA.16816.F32.BF16 R92, R20, R36, R8 ;  /* 0x00000024145c723c */ /* 0x000fe20000041808 */
[----:B------:R-:W1:Y:S07]  /*2d20*/  LDSM.16.M88.4 R8, [R231+0xc080] ;  /* 0x00c08000e708783b */ /* 0x000e6e0000000200 */
[C---:B------:R-:W-:Y:S08]  /*2d30*/  HMMA.16816.F32.BF16 R72, R4.reuse, R62, R88 ;  /* 0x0000003e0448723c */ /* 0x040ff00000041858 */
[C---:B------:R-:W-:Y:S08]  /*2d40*/  HMMA.16816.F32.BF16 R100, R4.reuse, R56, R96 ;  /* 0x000000380464723c */ /* 0x040ff00000041860 */
[----:B------:R-:W-:Y:S01]  /*2d50*/  HMMA.16816.F32.BF16 R96, R4, R58, R76 ;  /* 0x0000003a0460723c */ /* 0x000fe2000004184c */
[----:B------:R-:W5:Y:S07]  /*2d60*/  LDSM.16.M88.4 R4, [R233+0xe080] ;  /* 0x00e08000e904783b */ /* 0x000f6e0000000200 */
[C---:B------:R-:W-:Y:S01]  /*2d70*/  HMMA.16816.F32.BF16 R84, R20.reuse, R38, R68 ;  /* 0x000000261454723c */ /* 0x040fe20000041844 */
[----:B------:R-:W1:Y:S07]  /*2d80*/  LDSM.16.M88.4 R68, [R235+0x2800] ;  /* 0x00280000eb44783b */ /* 0x000e6e0000000200 */
[C---:B------:R-:W-:Y:S08]  /*2d90*/  HMMA.16816.F32.BF16 R88, R20.reuse, R60, R104 ;  /* 0x0000003c1458723c */ /* 0x040ff00000041868 */
[C---:B------:R-:W-:Y:S08]  /*2da0*/  HMMA.16816.F32.BF16 R104, R20.reuse, R62, R112 ;  /* 0x0000003e1468723c */ /* 0x040ff00000041870 */
[C---:B------:R-:W-:Y:S08]  /*2db0*/  HMMA.16816.F32.BF16 R108, R20.reuse, R56, R108 ;  /* 0x00000038146c723c */ /* 0x040ff0000004186c */
[----:B------:R-:W-:Y:S01]  /*2dc0*/  HMMA.16816.F32.BF16 R80, R20, R58, R44 ;  /* 0x0000003a1450723c */ /* 0x000fe2000004182c */
[----:B------:R-:W1:Y:S07]  /*2dd0*/  LDSM.16.M88.4 R20, [R233+0xc080] ;  /* 0x00c08000e914783b */ /* 0x000e6e0000000200 */
[C---:B--2---:R-:W-:Y:S08]  /*2de0*/  HMMA.16816.F32.BF16 R76, R16.reuse, R28, R40 ;  /* 0x0000001c104c723c */ /* 0x044ff00000041828 */
[C---:B------:R-:W-:Y:S08]  /*2df0*/  HMMA.16816.F32.BF16 R44, R16.reuse, R30, R32 ;  /* 0x0000001e102c723c */ /* 0x040ff00000041820 */
[C---:B---3--:R-:W-:Y:S08]  /*2e00*/  HMMA.16816.F32.BF16 R40, R16.reuse, R24, R64 ;  /* 0x000000181028723c */ /* 0x048ff00000041840 */
[C---:B------:R-:W-:Y:S08]  /*2e10*/  HMMA.16816.F32.BF16 R36, R16.reuse, R26, R72 ;  /* 0x0000001a1024723c */ /* 0x040ff00000041848 */
[----:B----4-:R-:W-:Y:S08]  /*2e20*/  HMMA.16816.F32.BF16 R32, R16, R12, R100 ;  /* 0x0000000c1020723c */ /* 0x010ff00000041864 */
[C---:B-1----:R-:W-:Y:S08]  /*2e30*/  HMMA.16816.F32.BF16 R72, R8.reuse, R28, R92 ;  /* 0x0000001c0848723c */ /* 0x042ff0000004185c */
[----:B------:R-:W-:Y:S08]  /*2e40*/  HMMA.16816.F32.BF16 R64, R8, R30, R84 ;  /* 0x0000001e0840723c */ /* 0x000ff00000041854 */
[----:B------:R-:W-:Y:S01]  /*2e50*/  HMMA.16816.F32.BF16 R60, R16, R14, R96 ;  /* 0x0000000e103c723c */ /* 0x000fe20000041860 */
[----:B------:R-:W-:Y:S07]  /*2e60*/  LDSM.16.M88.4 R16, [R232+0xe080] ;  /* 0x00e08000e810783b */ /* 0x000fee0000000200 */
[C---:B------:R-:W-:Y:S08]  /*2e70*/  HMMA.16816.F32.BF16 R56, R8.reuse, R24, R88 ;  /* 0x000000180838723c */ /* 0x040ff00000041858 */
[C---:B------:R-:W-:Y:S08]  /*2e80*/  HMMA.16816.F32.BF16 R28, R8.reuse, R26, R104 ;  /* 0x0000001a081c723c */ /* 0x040ff00000041868 */
[C---:B------:R-:W-:Y:S08]  /*2e90*/  HMMA.16816.F32.BF16 R24, R8.reuse, R12, R108 ;  /* 0x0000000c0818723c */ /* 0x040ff0000004186c */
[----:B------:R-:W-:Y:S01]  /*2ea0*/  HMMA.16816.F32.BF16 R80, R8, R14, R80 ;  /* 0x0000000e0850723c */ /* 0x000fe20000041850 */
[----:B------:R-:W-:Y:S04]  /*2eb0*/  LDSM.16.M88.4 R12, [R232+0xc080] ;  /* 0x00c08000e80c783b */ /* 0x000fe80000000200 */
[----:B------:R-:W-:Y:S03]  /*2ec0*/  LDSM.16.M88.4 R8, [R234+0xc080] ;  /* 0x00c08000ea08783b */ /* 0x000fe60000000200 */
[C---:B-----5:R-:W-:Y:S01]  /*2ed0*/  HMMA.16816.F32.BF16 R108, R4.reuse, R48, R40 ;  /* 0x00000030046c723c */ /* 0x060fe20000041828 */
[----:B------:R-:W1:Y:S07]  /*2ee0*/  LDSM.16.M88.4 R40, [R230+0x6880] ;  /* 0x00688000e628783b */ /* 0x000e6e0000000200 */
[C---:B------:R-:W-:Y:S01]  /*2ef0*/  HMMA.16816.F32.BF16 R104, R4.reuse, R50, R36 ;  /* 0x000000320468723c */ /* 0x040fe20000041824 */
[----:B------:R-:W2:Y:S07]  /*2f00*/  LDSM.16.M88.4 R36, [R230+0x7080] ;  /* 0x00708000e624783b */ /* 0x000eae0000000200 */
[C---:B------:R-:W-:Y:S01]  /*2f10*/  HMMA.16816.F32.BF16 R100, R4.reuse, R68, R32 ;  /* 0x000000440464723c */ /* 0x040fe20000041820 */
[----:B------:R-:W3:Y:S07]  /*2f20*/  LDSM.16.M88.4 R32, [R230+0x7880] ;  /* 0x00788000e620783b */ /* 0x000eee0000000200 */
[C---:B------:R-:W-:Y:S08]  /*2f30*/  HMMA.16816.F32.BF16 R112, R4.reuse, R52, R76 ;  /* 0x000000340470723c */ /* 0x040ff0000004184c */
[----:B------:R-:W-:Y:S08]  /*2f40*/  HMMA.16816.F32.BF16 R76, R4, R54, R44 ;  /* 0x00000036044c723c */ /* 0x000ff0000004182c */
[C---:B------:R-:W-:Y:S08]  /*2f50*/  HMMA.16816.F32.BF16 R92, R20.reuse, R52, R72 ;  /* 0x00000034145c723c */ /* 0x040ff00000041848 */
[----:B------:R-:W-:Y:S08]  /*2f60*/  HMMA.16816.F32.BF16 R44, R20, R54, R64 ;  /* 0x00000036142c723c */ /* 0x000ff00000041840 */
[----:B------:R-:W-:Y:S01]  /*2f70*/  HMMA.16816.F32.BF16 R96, R4, R70, R60 ;  /* 0x000000460460723c */ /* 0x000fe2000004183c */
[----:B------:R-:W-:Y:S07]  /*2f80*/  LDSM.16.M88.4 R4, [R236+0xe080] ;  /* 0x00e08000ec04783b */ /* 0x000fee0000000200 */
[C---:B------:R-:W-:Y:S08]  /*2f90*/  HMMA.16816.F32.BF16 R88, R20.reuse, R48, R56 ;  /* 0x000000301458723c */ /* 0x040ff00000041838 */
[C---:B------:R-:W-:Y:S01]  /*2fa0*/  HMMA.16816.F32.BF16 R84, R20.reuse, R50, R28 ;  /* 0x000000321454723c */ /* 0x040fe2000004181c */
[----:B------:R-:W-:Y:S07]  /*2fb0*/  LDSM.16.M88.4 R28, [R229+0x1800] ;  /* 0x00180000e51c783b */ /* 0x000fee0000000200 */
[C---:B------:R-:W-:Y:S01]  /*2fc0*/  HMMA.16816.F32.BF16 R60, R20.reuse, R68, R24 ;  /* 0x00000044143c723c */ /* 0x040fe20000041818 */
[----:B------:R-:W4:Y:S07]  /*2fd0*/  LDSM.16.M88.4 R24, [R229+0x2000] ;  /* 0x00200000e518783b */ /* 0x000f2e0000000200 */
[----:B------:R-:W-:Y:S01]  /*2fe0*/  HMMA.16816.F32.BF16 R56, R20, R70, R80 ;  /* 0x000000461438723c */ /* 0x000fe20000041850 */
[----:B------:R-:W5:Y:S01]  /*2ff0*/  LDSM.16.M88.4 R20, [R229+0x2800] ;  /* 0x00280000e514783b */ /* 0x000f620000000200 */
[----:B------:R-:W-:-:S06]  /*3000*/  DEPBAR.LE SB0, 0x0 ;  /* 0x000080000000791a */ /* 0x000fcc0000000000 */
[C---:B-1----:R-:W-:Y:S08]  /*3010*/  HMMA.16816.F32.BF16 R80, R16.reuse, R40, R112 ;  /* 0x000000281050723c */ /* 0x042ff00000041870 */
[----:B------:R-:W-:Y:S08]  /*3020*/  HMMA.16816.F32.BF16 R76, R16, R42, R76 ;  /* 0x0000002a104c723c */ /* 0x000ff0000004184c */
[C---:B------:R-:W-:Y:S08]  /*3030*/  HMMA.16816.F32.BF16 R48, R12.reuse, R40, R92 ;  /* 0x000000280c30723c */ /* 0x040ff0000004185c */
[----:B------:R-:W-:Y:S08]  /*3040*/  HMMA.16816.F32.BF16 R44, R12, R42, R44 ;  /* 0x0000002a0c2c723c */ /* 0x000ff0000004182c */
[C---:B--2---:R-:W-:Y:S08]  /*3050*/  HMMA.16816.F32.BF16 R72, R16.reuse, R36, R108 ;  /* 0x000000241048723c */ /* 0x044ff0000004186c */
[C---:B------:R-:W-:Y:S08]  /*3060*/  HMMA.16816.F32.BF16 R68, R16.reuse, R38, R104 ;  /* 0x000000261044723c */ /* 0x040ff00000041868 */
[C---:B---3--:R-:W-:Y:S08]  /*3070*/  HMMA.16816.F32.BF16 R64, R16.reuse, R32, R100 ;  /* 0x000000201040723c */ /* 0x048ff00000041864 */
[----:B------:R-:W-:Y:S08]  /*3080*/  HMMA.16816.F32.BF16 R52, R16, R34, R96 ;  /* 0x000000221034723c */ /* 0x000ff00000041860 */
[C---:B------:R-:W-:Y:S08]  /*3090*/  HMMA.16816.F32.BF16 R40, R12.reuse, R36, R88 ;  /* 0x000000240c28723c */ /* 0x040ff00000041858 */
[C---:B------:R-:W-:Y:S08]  /*30a0*/  HMMA.16816.F32.BF16 R36, R12.reuse, R38, R84 ;  /* 0x000000260c24723c */ /* 0x040ff00000041854 */
[C---:B------:R-:W-:Y:S08]  /*30b0*/  HMMA.16816.F32.BF16 R16, R12.reuse, R32, R60 ;  /* 0x000000200c10723c */ /* 0x040ff0000004183c */
[----:B------:R-:W-:Y:S08]  /*30c0*/  HMMA.16816.F32.BF16 R12, R12, R34, R56 ;  /* 0x000000220c0c723c */ /* 0x000ff00000041838 */
[C---:B----4-:R-:W-:Y:S08]  /*30d0*/  HMMA.16816.F32.BF16 R72, R4.reuse, R24, R72 ;  /* 0x000000180448723c */ /* 0x050ff00000041848 */
[----:B------:R-:W-:Y:S08]  /*30e0*/  HMMA.16816.F32.BF16 R68, R4, R26, R68 ;  /* 0x0000001a0444723c */ /* 0x000ff00000041844 */
[C---:B------:R-:W-:Y:S08]  /*30f0*/  HMMA.16816.F32.BF16 R40, R8.reuse, R24, R40 ;  /* 0x000000180828723c */ /* 0x040ff00000041828 */
[----:B------:R-:W-:Y:S08]  /*3100*/  HMMA.16816.F32.BF16 R32, R8, R26, R36 ;  /* 0x0000001a0820723c */ /* 0x000ff00000041824 */
[C---:B------:R-:W-:Y:S08]  /*3110*/  HMMA.16816.F32.BF16 R80, R4.reuse, R28, R80 ;  /* 0x0000001c0450723c */ /* 0x040ff00000041850 */
[C---:B------:R-:W-:Y:S08]  /*3120*/  HMMA.16816.F32.BF16 R112, R4.reuse, R30, R76 ;  /* 0x0000001e0470723c */ /* 0x040ff0000004184c */
[C---:B-----5:R-:W-:Y:S08]  /*3130*/  HMMA.16816.F32.BF16 R64, R4.reuse, R20, R64 ;  /* 0x000000140440723c */ /* 0x060ff00000041840 */
[----:B------:R-:W-:Y:S08]  /*3140*/  HMMA.16816.F32.BF16 R56, R4, R22, R52 ;  /* 0x000000160438723c */ /* 0x000ff00000041834 */
[C---:B------:R-:W-:Y:S08]  /*3150*/  HMMA.16816.F32.BF16 R48, R8.reuse, R28, R48 ;  /* 0x0000001c0830723c */ /* 0x040ff00000041830 */
[C---:B------:R-:W-:Y:S08]  /*3160*/  HMMA.16816.F32.BF16 R44, R8.reuse, R30, R44 ;  /* 0x0000001e082c723c */ /* 0x040ff0000004182c */
[C---:B------:R-:W-:Y:S08]  /*3170*/  HMMA.16816.F32.BF16 R36, R8.reuse, R20, R16 ;  /* 0x000000140824723c */ /* 0x040ff00000041810 */
[----:B------:R-:W-:Y:S01]  /*3180*/  HMMA.16816.F32.BF16 R24, R8, R22, R12 ;  /* 0x000000160818723c */ /* 0x000fe2000004180c */
[----:B------:R-:W-:Y:S06]  /*3190*/  BAR.SYNC.DEFER_BLOCKING 0x0 ;  /* 0x0000000000007b1d */ /* 0x000fec0000010000 */
[----:B------:R-:W-:Y:S05]  /*31a0*/  @!P0 BRA `(.L_x_1006) ;  /* 0x000001a000008947 */ /* 0x000fea0003800000 */
[----:B------:R-:W-:-:S04]  /*31b0*/  UIADD3 UR7, UR13, -0x2, URZ ;  /* 0xfffffffe0d077890 */ /* 0x000fc8000fffe03f */
[----:B------:R-:W-:Y:S02]  /*31c0*/  USHF.R.S32.HI UR6, URZ, 0x1f, UR7 ;  /* 0x0000001f3f067899 */ /* 0x000fe40008011407 */
[----:B------:R-:W-:Y:S01]  /*31d0*/  UIMAD UR25, UR25, UR7, URZ ;  /* 0x00000007191972a4 */ /* 0x000fe2000f8e023f */
[----:B------:R-:W-:Y:S01]  /*31e0*/  IMAD.WIDE.U32 R8, R116, UR7, R124 ;  /* 0x0000000774087c25 */ /* 0x000fe2000f8e007c */
[----:B------:R-:W-:Y:S02]  /*31f0*/  USHF.L.U32 UR7, UR4, 0x5, URZ ;  /* 0x0000000504077899 */ /* 0x000fe4000800063f */
[----:B------:R-:W-:Y:S02]  /*3200*/  UIMAD UR6, UR6, UR28, UR25 ;  /* 0x0000001c060672a4 */ /* 0x000fe4000f8e0219 */
[----:B------:R-:W-:Y:S01]  /*3210*/  LEA R4, P0, R8, c[0x0][0x1c8], 0x1 ;  /* 0x0000720008047a11 */ /* 0x000fe200078008ff */
[----:B------:R-:W-:Y:S01]  /*3220*/  USHF.L.U64.HI UR4, UR4, 0x5, UR5 ;  /* 0x0000000504047899 */ /* 0x000fe20008010205 */
[----:B------:R-:W-:-:S02]  /*3230*/  IMAD.U32 R7, RZ, RZ, UR7 ;  /* 0x00000007ff077e24 */ /* 0x000fc4000f8e00ff */
[----:B------:R-:W-:Y:S02]  /*3240*/  IADD3 R0, R9, UR6, RZ ;  /* 0x0000000609007c10 */ /* 0x000fe4000fffe0ff */
[----:B------:R-:W-:Y:S02]  /*3250*/  IADD3 R6, P5, R4, UR7, RZ ;  /* 0x0000000704067c10 */ /* 0x000fe4000ffbe0ff */
[----:B------:R-:W-:Y:S02]  /*3260*/  LEA.HI.X R5, R8, c[0x0][0x1cc], R0, 0x1, P0 ;  /* 0x0000730008057a11 */ /* 0x000fe400000f0c00 */
[----:B------:R-:W-:Y:S02]  /*3270*/  IADD3 R10, P2, P1, R7, 0x80, R4 ;  /* 0x00000080070a7810 */ /* 0x000fe4000795e004 */
[----:B------:R-:W-:Y:S01]  /*3280*/  IADD3 R8, P0, R6, UR7, RZ ;  /* 0x0000000706087c10 */ /* 0x000fe2000ff1e0ff */
[----:B------:R-:W-:Y:S01]  /*3290*/  @!PT LDS RZ, [RZ] ;  /* 0x00000000fffff984 */ /* 0x000fe20000000800 */
[----:B------:R-:W-:Y:S01]  /*32a0*/  @!PT LDS RZ, [RZ] ;  /* 0x00000000fffff984 */ /* 0x000fe20000000800 */
[----:B------:R-:W-:Y:S01]  /*32b0*/  @!PT LDS RZ, [RZ] ;  /* 0x00000000fffff984 */ /* 0x000fe20000000800 */
[----:B------:R1:W-:Y:S01]  /*32c0*/  LDGSTS.E.BYPASS.LTC128B.128 [R243+0x5080], [R4.64], !P4 ;  /* 0x0508000004f37fae */ /* 0x0003e2000e101d54 */
[----:B------:R-:W-:-:S02]  /*32d0*/  IADD3.X R7, R5, UR4, RZ, P5, !PT ;  /* 0x0000000405077c10 */ /* 0x000fc4000affe4ff */
[----:B------:R-:W-:Y:S01]  /*32e0*/  IADD3.X R11, RZ, UR4, R5, P2, P1 ;  /* 0x00000004ff0b7c10 */ /* 0x000fe200097e2405 */
[----:B------:R1:W-:Y:S01]  /*32f0*/  LDGSTS.E.BYPASS.LTC128B.128 [R243+0x6880], [R4.64+0x80], !P3 ;  /* 0x0688008004f37fae */ /* 0x0003e2000d901d54 */
[----:B------:R-:W-:-:S03]  /*3300*/  IADD3.X R9, R7, UR4, RZ, P0, !PT ;  /* 0x0000000407097c10 */ /* 0x000fc600087fe4ff */
[----:B------:R1:W-:Y:S04]  /*3310*/  LDGSTS.E.BYPASS.LTC128B.128 [R243+0x5880], [R6.64], !P4 ;  /* 0x0588000006f37fae */ /* 0x0003e8000e101d54 */
[----:B------:R1:W-:Y:S04]  /*3320*/  LDGSTS.E.BYPASS.LTC128B.128 [R243+0x7080], [R10.64], !P3 ;  /* 0x070800000af37fae */ /* 0x0003e8000d901d54 */
[----:B------:R1:W-:Y:S04]  /*3330*/  LDGSTS.E.BYPASS.LTC128B.128 [R243+0x6080], [R8.64], !P4 ;  /* 0x0608000008f37fae */ /* 0x0003e8000e101d54 */
[----:B------:R1:W-:Y:S02]  /*3340*/  LDGSTS.E.BYPASS.LTC128B.128 [R243+0x7880], [R8.64+0x80], !P3 ;  /* 0x0788008008f37fae */ /* 0x0003e4000d901d54 */
.L_x_1006:
[----:B------:R-:W-:Y:S01]  /*3350*/  LOP3.LUT R0, R121, 0xffffffe0, RZ, 0xc0, !PT ;  /* 0xffffffe079007812 */ /* 0x000fe200078ec0ff */
[----:B------:R-:W-:Y:S01]  /*3360*/  UISETP.NE.AND UP1, UPT, UR17, URZ, UPT ;  /* 0x0000003f1100728c */ /* 0x000fe2000bf25270 */
[----:B-1----:R-:W-:Y:S01]  /*3370*/  LEA.HI R5, R122, R123, RZ, 0x2 ;  /* 0x0000007b7a057211 */ /* 0x002fe200078f10ff */
[----:B------:R-:W-:Y:S01]  /*3380*/  UIADD3 UR4, UR9, 0x1, UR24 ;  /* 0x0000000109047890 */ /* 0x000fe2000fffe018 */
[----:B------:R-:W-:Y:S01]  /*3390*/  SHF.R.S32.HI R4, RZ, 0x1f, R120 ;  /* 0x0000001fff047819 */ /* 0x000fe20000011478 */
[----:B------:R-:W-:Y:S01]  /*33a0*/  IMAD.IADD R0, R123, 0x1, -R0 ;  /* 0x000000017b007824 */ /* 0x000fe200078e0a00 */
[----:B------:R-:W-:Y:S01]  /*33b0*/  LOP3.LUT R5, R5, 0xfffffffc, RZ, 0xc0, !PT ;  /* 0xfffffffc05057812 */ /* 0x000fe200078ec0ff */
[----:B------:R-:W-:Y:S01]  /*33c0*/  UISETP.NE.AND UP0, UPT, UR16, URZ, UPT ;  /* 0x0000003f1000728c */ /* 0x000fe2000bf05270 */
[----:B------:R-:W-:Y:S01]  /*33d0*/  LEA.HI R4, R4, R120, RZ, 0x2 ;  /* 0x0000007804047211 */ /* 0x000fe200078f10ff */
[----:B------:R-:W-:Y:S01]  /*33e0*/  ULDC UR14, c[0x0][0x324] ;  /* 0x0000c900000e7ab9 */ /* 0x000fe20000000800 */
[----:B------:R-:W-:Y:S01]  /*33f0*/  SHF.R.S32.HI R7, RZ, 0x1f, R0 ;  /* 0x0000001fff077819 */ /* 0x000fe20000011400 */
[----:B------:R-:W-:Y:S01]  /*3400*/  IMAD.IADD R5, R123, 0x1, -R5 ;  /* 0x000000017b057824 */ /* 0x000fe200078e0a05 */
[----:B------:R-:W-:Y:S01]  /*3410*/  LOP3.LUT R6, R4, 0xffffffc, RZ, 0xc0, !PT ;  /* 0x0ffffffc04067812 */ /* 0x000fe200078ec0ff */
[----:B------:R-:W-:Y:S01]  /*3420*/  ULOP3.LUT UR14, URZ, UR14, URZ, 0x33, !UPT ;  /* 0x0000000e3f0e7292 */ /* 0x000fe2000f8e333f */
[----:B------:R-:W-:Y:S01]  /*3430*/  LEA.HI R7, R7, R0, RZ, 0x2 ;  /* 0x0000000007077211 */ /* 0x000fe200078f10ff */
[----:B------:R-:W0:Y:S01]  /*3440*/  LDGDEPBAR ;  /* 0x00000000000079af */ /* 0x000e220000000000 */
[----:B------:R-:W-:Y:S01]  /*3450*/  LEA.HI R4, R5, R5, RZ, 0x1 ;  /* 0x0000000505047211 */ /* 0x000fe200078f08ff */
[----:B------:R-:W-:Y:S01]  /*3460*/  IMAD.IADD R8, R120, 0x1, -R6 ;  /* 0x0000000178087824 */ /* 0x000fe200078e0a06 */
[----:B------:R-:W-:-:S02]  /*3470*/  LEA.HI.SX32 R6, R7, UR23, 0x1e ;  /* 0x0000001707067c11 */ /* 0x000fc4000f8ff2ff */
[----:B------:R-:W-:Y:S01]  /*3480*/  PLOP3.LUT P1, PT, PT, PT, UP1, 0x80, 0x0 ;  /* 0x000000000000781c */ /* 0x000fe20003f2f018 */
[C---:B------:R-:W-:Y:S01]  /*3490*/  IMAD.SHL.U32 R9, R4.reuse, 0x20, RZ ;  /* 0x0000002004097824 */ /* 0x040fe200078e00ff */
[----:B------:R-:W-:Y:S01]  /*34a0*/  LOP3.LUT R4, R4, 0x1ffffffe, RZ, 0xc0, !PT ;  /* 0x1ffffffe04047812 */ /* 0x000fe200078ec0ff */
[----:B------:R-:W-:Y:S01]  /*34b0*/  IMAD R8, R8, 0x10, R6 ;  /* 0x0000001008087824 */ /* 0x000fe200078e0206 */
[----:B------:R-:W-:Y:S02]  /*34c0*/  PLOP3.LUT P0, PT, PT, PT, UP1, 0x80, 0x0 ;  /* 0x000000000000781c */ /* 0x000fe40003f0f018 */
        /* <DEDUP_REMOVED lines=11> */
[----:B------:R-:W-:-:S02]  /*3580*/  IMAD.IADD R4, R0, 0x1, -R4 ;  /* 0x0000000100047824 */ /* 0x000fc400078e0a04 */
[----:B------:R-:W-:Y:S02]  /*3590*/  IMAD.U32 R0, RZ, RZ, UR4 ;  /* 0x00000004ff007e24 */ /* 0x000fe4000f8e00ff */
[----:B------:R-:W-:-:S05]  /*35a0*/  IMAD.SHL.U32 R8, R4, 0x2, RZ ;  /* 0x0000000204087824 */ /* 0x000fca00078e00ff */
[----:B------:R3:W-:Y:S01]  /*35b0*/  STL [R1+0x10], R8 ;  /* 0x0000100801007387 */ /* 0x0007e20000100800 */
[----:B------:R-:W-:Y:S02]  /*35c0*/  IADD3 R0, R0, -UR15, -R8 ;  /* 0x8000000f00007c10 */ /* 0x000fe4000fffe808 */
[----:B------:R-:W-:Y:S02]  /*35d0*/  IADD3 R11, -R8, UR9, R119 ;  /* 0x00000009080b7c10 */ /* 0x000fe4000fffe177 */
[C---:B-1----:R-:W-:Y:S02]  /*35e0*/  IADD3 R10, R0.reuse, c[0x0][0x328], RZ ;  /* 0x0000ca00000a7a10 */ /* 0x042fe40007ffe0ff */
[----:B------:R-:W-:Y:S01]  /*35f0*/  IADD3 R12, R0, UR14, RZ ;  /* 0x0000000e000c7c10 */ /* 0x000fe2000fffe0ff */
[----:B------:R-:W-:Y:S01]  /*3600*/  IMAD.IADD R0, R118, 0x1, R117 ;  /* 0x0000000176007824 */ /* 0x000fe200078e0275 */
[----:B------:R-:W-:Y:S01]  /*3610*/  IADD3 R13, -R8, UR24, RZ ;  /* 0x00000018080d7c10 */ /* 0x000fe2000fffe1ff */
[----:B--2---:R-:W-:-:S02]  /*3620*/  IMAD.IADD R5, R10, 0x1, R6 ;  /* 0x000000010a057824 */ /* 0x004fc400078e0206 */
[----:B------:R-:W-:-:S03]  /*3630*/  IMAD.IADD R4, R12, 0x1, R6 ;  /* 0x000000010c047824 */ /* 0x000fc600078e0206 */
[----:B------:R-:W-:Y:S01]  /*3640*/  IMNMX R5, R5, R11, PT ;  /* 0x0000000b05057217 */ /* 0x000fe20003800200 */
[----:B------:R-:W-:Y:S05]  /*3650*/  @P0 BRA `(.L_x_1007) ;  /* 0x0000015000000947 */ /* 0x000fea0003800000 */
[----:B------:R-:W-:Y:S01]  /*3660*/  IMAD.U32 R7, RZ, RZ, UR15 ;  /* 0x0000000fff077e24 */ /* 0x000fe2000f8e00ff */
[----:B------:R-:W-:Y:S04]  /*3670*/  BSSY B0, `(.L_x_1008) ;  /* 0x000000f000007945 */ /* 0x000fe80003800000 */
[----:B------:R-:W-:-:S04]  /*3680*/  IADD3 R6, -R7, UR9, R6 ;  /* 0x0000000907067c10 */ /* 0x000fc8000fffe106 */
        /* <DEDUP_REMOVED lines=9> */
.L_x_1009:
[----:B------:R-:W-:-:S04]  /*3720*/  MOV R7, c[0x0][0x32c] ;  /* 0x0000cb0000077a02 */ /* 0x000fc80000000f00 */
[----:B------:R-:W-:-:S13]  /*3730*/  ISETP.NE.AND P0, PT, R7, 0x1, PT ;  /* 0x000000010700780c */ /* 0x000fda0003f05270 */
[----:B------:R-:W-:-:S05]  /*3740*/  @P0 IMAD.HI.U32 R7, R6, c[0x0][0x330], RZ ;  /* 0x0000cc0006070a27 */ /* 0x000fca00078e00ff */
[----:B------:R-:W-:Y:S02]  /*3750*/  @P0 SHF.R.U32.HI R6, RZ, c[0x0][0x334], R7 ;  /* 0x0000cd00ff060a19 */ /* 0x000fe40000011607 */
.L_x_1010:
[----:B------:R-:W-:Y:S05]  /*3760*/  BSYNC B0 ;  /* 0x0000000000007941 */ /* 0x000fea0003800000 */
.L_x_1008:
[----:B------:R-:W-:-:S05]  /*3770*/  IMAD R6, R6, c[0x0][0x32c], R13 ;  /* 0x0000cb0006067a24 */ /* 0x000fca00078e020d */
[----:B------:R-:W-:Y:S02]  /*3780*/  IADD3 R7, R6, c[0x0][0x32c], RZ ;  /* 0x0000cb0006077a10 */ /* 0x000fe40007ffe0ff */
[----:B------:R-:W-:Y:S02]  /*3790*/  IMNMX R4, R4, R6, !PT ;  /* 0x0000000604047217 */ /* 0x000fe40007800200 */
[----:B------:R-:W-:Y:S02]  /*37a0*/  IMNMX R5, R5, R7, PT ;  /* 0x0000000705057217 */ /* 0x000fe40003800200 */
.L_x_1007:
[----:B---3--:R-:W1:Y:S01]  /*37b0*/  SHFL.IDX PT, R8, R9, 0x1, 0x1c1f ;  /* 0x003c1f0009087f89 */ /* 0x008e6200000e0000 */
[----:B------:R-:W-:-:S06]  /*37c0*/  UISETP.NE.AND UP0, UPT, UR16, URZ, UPT ;  /* 0x0000003f1000728c */ /* 0x000fcc000bf05270 */
[----:B------:R-:W-:Y:S01]  /*37d0*/  PLOP3.LUT P0, PT, PT, PT, UP0, 0x40, 0x0 ;  /* 0x000000000000781c */ /* 0x000fe20003f0e808 */
[--C-:B-1----:R-:W-:Y:S02]  /*37e0*/  IMAD.IADD R7, R10, 0x1, R8.reuse ;  /* 0x000000010a077824 */ /* 0x102fe400078e0208 */
[----:B------:R-:W-:-:S03]  /*37f0*/  IMAD.IADD R6, R12, 0x1, R8 ;  /* 0x000000010c067824 */ /* 0x000fc600078e0208 */
[----:B------:R-:W-:-:S07]  /*3800*/  IMNMX R7, R7, R11, PT ;  /* 0x0000000b07077217 */ /* 0x000fce0003800200 */
        /* <DEDUP_REMOVED lines=13> */
.L_x_1013:
[----:B------:R-:W-:-:S04]  /*38e0*/  MOV R14, c[0x0][0x32c] ;  /* 0x0000cb00000e7a02 */ /* 0x000fc80000000f00 */
[----:B------:R-:W-:-:S13]  /*38f0*/  ISETP.NE.AND P0, PT, R14, 0x1, PT ;  /* 0x000000010e00780c */ /* 0x000fda0003f05270 */
[----:B------:R-:W-:-:S05]  /*3900*/  @P0 IMAD.HI.U32 R14, R8, c[0x0][0x330], RZ ;  /* 0x0000cc00080e0a27 */ /* 0x000fca00078e00ff */
[----:B------:R-:W-:Y:S02]  /*3910*/  @P0 SHF.R.U32.HI R8, RZ, c[0x0][0x334], R14 ;  /* 0x0000cd00ff080a19 */ /* 0x000fe4000001160e */
.L_x_1014:
[----:B------:R-:W-:Y:S05]  /*3920*/  BSYNC B0 ;  /* 0x0000000000007941 */ /* 0x000fea0003800000 */
.L_x_1012:
[----:B------:R-:W-:-:S05]  /*3930*/  IMAD R8, R8, c[0x0][0x32c], R13 ;  /* 0x0000cb0008087a24 */ /* 0x000fca00078e020d */
[----:B------:R-:W-:Y:S02]  /*3940*/  IADD3 R14, R8, c[0x0][0x32c], RZ ;  /* 0x0000cb00080e7a10 */ /* 0x000fe40007ffe0ff */
[----:B------:R-:W-:Y:S02]  /*3950*/  IMNMX R6, R6, R8, !PT ;  /* 0x0000000806067217 */ /* 0x000fe40007800200 */
[----:B------:R-:W-:Y:S02]  /*3960*/  IMNMX R7, R7, R14, PT ;  /* 0x0000000e07077217 */ /* 0x000fe40003800200 */
.L_x_1011:
[----:B------:R-:W-:Y:S01]  /*3970*/  UISETP.GE.AND UP2, UPT, UR24, 0x9, UPT ;  /* 0x000000091800788c */ /* 0x000fe2000bf46270 */
[----:B------:R-:W1:Y:S01]  /*3980*/  SHFL.IDX PT, R8, R9, 0x2, 0x1c1f ;  /* 0x005c1f0009087f89 */ /* 0x000e6200000e0000 */
[----:B------:R-:W-:Y:S02]  /*3990*/  UISETP.GE.AND UP0, UPT, UR24, 0x1, UPT ;  /* 0x000000011800788c */ /* 0x000fe4000bf06270 */
[----:B------:R-:W-:Y:S02]  /*39a0*/  UISETP.GE.AND UP3, UPT, UR24, 0x2, UPT ;  /* 0x000000021800788c */ /* 0x000fe4000bf66270 */
[----:B------:R-:W-:Y:S01]  /*39b0*/  PLOP3.LUT P0, PT, PT, PT, UP2, 0x40, 0x0 ;  /* 0x000000000000781c */ /* 0x000fe20003f0e828 */
[----:B------:R-:W-:Y:S01]  /*39c0*/  UP2UR UR25, UPR, URZ, 0x1 ;  /* 0x000000013f197883 */ /* 0x000fe20008000000 */
[----:B------:R-:W-:Y:S01]  /*39d0*/  PLOP3.LUT P2, PT, PT, PT, UP0, 0x40, 0x0 ;  /* 0x000000000000781c */ /* 0x000fe20003f4e808 */
[----:B------:R-:W-:Y:S01]  /*39e0*/  UISETP.GE.AND UP4, UPT, UR24, 0x1a, UPT ;  /* 0x0000001a1800788c */ /* 0x000fe2000bf86270 */
[----:B------:R-:W-:Y:S01]  /*39f0*/  PLOP3.LUT P1, PT, PT, PT, UP3, 0x40, 0x0 ;  /* 0x000000000000781c */ /* 0x000fe20003f2e838 */
[----:B------:R-:W-:Y:S01]  /*3a00*/  UISETP.GE.AND UP1, UPT, UR24, 0xa, UPT ;  /* 0x0000000a1800788c */ /* 0x000fe2000bf26270 */
[C---:B------:R-:W-:Y:S01]  /*3a10*/  ISETP.GT.AND P0, PT, R4.reuse, 0x8, P0 ;  /* 0x000000080400780c */ /* 0x040fe20000704270 */
[----:B------:R-:W-:Y:S01]  /*3a20*/  UISETP.GE.AND UP0, UPT, UR24, 0x11, UPT ;  /* 0x000000111800788c */ /* 0x000fe2000bf06270 */
[C---:B------:R-:W-:Y:S01]  /*3a30*/  ISETP.GT.AND P2, PT, R4.reuse, RZ, P2 ;  /* 0x000000ff0400720c */ /* 0x040fe20001744270 */
[----:B------:R-:W-:Y:S01]  /*3a40*/  UISETP.GE.AND UP6, UPT, UR24, 0x12, UPT ;  /* 0x000000121800788c */ /* 0x000fe2000bfc6270 */
[----:B------:R-:W-:Y:S01]  /*3a50*/  ISETP.GT.AND P1, PT, R4, 0x1, P1 ;  /* 0x000000010400780c */ /* 0x000fe20000f24270 */
[----:B------:R-:W-:Y:S01]  /*3a60*/  UISETP.GE.AND UP5, UPT, UR24, 0x19, UPT ;  /* 0x000000191800788c */ /* 0x000fe2000bfa6270 */
[C---:B------:R-:W-:Y:S01]  /*3a70*/  ISETP.LT.OR P0, PT, R5.reuse, 0x9, P0 ;  /* 0x000000090500780c */ /* 0x040fe20000701670 */
[----:B------:R-:W-:Y:S01]  /*3a80*/  UP2UR UR26, UPR, URZ, 0x40 ;  /* 0x000000403f1a7883 */ /* 0x000fe20008000000 */
[C---:B------:R-:W-:Y:S01]  /*3a90*/  ISETP.LT.OR P2, PT, R5.reuse, 0x1, P2 ;  /* 0x000000010500780c */ /* 0x040fe20001741670 */
[----:B------:R-:W-:Y:S01]  /*3aa0*/  UP2UR UR7, UPR, URZ, 0x8 ;  /* 0x000000083f077883 */ /* 0x000fe20008000000 */
[----:B------:R-:W-:Y:S01]  /*3ab0*/  ISETP.LT.OR P1, PT, R5, 0x2, P1 ;  /* 0x000000020500780c */ /* 0x000fe20000f21670 */
[----:B------:R-:W-:Y:S01]  /*3ac0*/  UP2UR UR6, UPR, URZ, 0x4 ;  /* 0x000000043f067883 */ /* 0x000fe20008000000 */
[----:B------:R-:W-:Y:S01]  /*3ad0*/  FSEL R20, R44, -INF , !P0 ;  /* 0xff8000002c147808 */ /* 0x000fe20004000000 */
[----:B------:R-:W-:Y:S01]  /*3ae0*/  UP2UR UR5, UPR, URZ, 0x2 ;  /* 0x000000023f057883 */ /* 0x000fe20008000000 */
[----:B------:R-:W-:Y:S01]  /*3af0*/  FSEL R17, R48, -INF , !P2 ;  /* 0xff80000030117808 */ /* 0x000fe20005000000 */
[----:B------:R-:W-:Y:S01]  /*3b00*/  UP2UR UR4, UPR, URZ, 0x1 ;  /* 0x000000013f047883 */ /* 0x000fe20008000000 */
[----:B------:R-:W-:Y:S01]  /*3b10*/  FSEL R19, R49, -INF , !P1 ;  /* 0xff80000031137808 */ /* 0x000fe20004800000 */
[----:B------:R-:W-:Y:S01]  /*3b20*/  UISETP.GE.AND UP3, UPT, UR24, 0x21, UPT ;  /* 0x000000211800788c */ /* 0x000fe2000bf66270 */
[----:B------:R-:W-:Y:S01]  /*3b30*/  PLOP3.LUT P0, PT, PT, PT, UP4, 0x40, 0x0 ;  /* 0x000000000000781c */ /* 0x000fe20003f0e848 */
[----:B------:R-:W-:Y:S01]  /*3b40*/  UISETP.GE.AND UP2, UPT, UR24, 0x22, UPT ;  /* 0x000000221800788c */ /* 0x000fe2000bf46270 */
[----:B------:R-:W-:Y:S01]  /*3b50*/  PLOP3.LUT P6, PT, PT, PT, UP1, 0x40, 0x0 ;  /* 0x000000000000781c */ /* 0x000fe20003fce818 */
[----:B------:R-:W-:Y:S01]  /*3b60*/  UISETP.GE.AND UP1, UPT, UR24, 0x29, UPT ;  /* 0x000000291800788c */ /* 0x000fe2000bf26270 */
[----:B------:R-:W-:Y:S01]  /*3b70*/  PLOP3.LUT P5, PT, PT, PT, UP0, 0x40, 0x0 ;  /* 0x000000000000781c */ /* 0x000fe20003fae808 */
[----:B------:R-:W-:Y:S01]  /*3b80*/  UISETP.GE.AND UP0, UPT, UR24, 0x2a, UPT ;  /* 0x0000002a1800788c */ /* 0x000fe2000bf06270 */
[----:B------:R-:W-:Y:S01]  /*3b90*/  PLOP3.LUT P2, PT, PT, PT, UP6, 0x40, 0x0 ;  /* 0x000000000000781c */ /* 0x000fe20003f4e868 */
[----:B------:R-:W-:Y:S01]  /*3ba0*/  UISETP.NE.AND UP6, UPT, UR16, URZ, UPT ;  /* 0x0000003f1000728c */ /* 0x000fe2000bfc5270 */
[----:B------:R-:W-:-:S02]  /*3bb0*/  PLOP3.LUT P1, PT, PT, PT, UP5, 0x40, 0x0 ;  /* 0x000000000000781c */ /* 0x000fc40003f2e858 */
[C---:B------:R-:W-:Y:S02]  /*3bc0*/  ISETP.GT.AND P0, PT, R4.reuse, 0x19, P0 ;  /* 0x000000190400780c */ /* 0x040fe40000704270 */
[C---:B------:R-:W-:Y:S02]  /*3bd0*/  ISETP.GT.AND P6, PT, R4.reuse, 0x9, P6 ;  /* 0x000000090400780c */ /* 0x040fe400037c4270 */
[C---:B------:R-:W-:Y:S02]  /*3be0*/  ISETP.GT.AND P5, PT, R4.reuse, 0x10, P5 ;  /* 0x000000100400780c */ /* 0x040fe40002fa4270 */
[C---:B------:R-:W-:Y:S02]  /*3bf0*/  ISETP.GT.AND P2, PT, R4.reuse, 0x11, P2 ;  /* 0x000000110400780c */ /* 0x040fe40001744270 */
[----:B------:R-:W-:Y:S02]  /*3c00*/  ISETP.GT.AND P1, PT, R4, 0x18, P1 ;  /* 0x000000180400780c */ /* 0x000fe40000f24270 */
[----:B------:R-:W-:-:S02]  /*3c10*/  ISETP.LT.OR P0, PT, R5, 0x1a, P0 ;  /* 0x0000001a0500780c */ /* 0x000fc40000701670 */
[C---:B------:R-:W-:Y:S02]  /*3c20*/  ISETP.LT.OR P6, PT, R5.reuse, 0xa, P6 ;  /* 0x0000000a0500780c */ /* 0x040fe400037c1670 */
[C---:B------:R-:W-:Y:S02]  /*3c30*/  ISETP.LT.OR P5, PT, R5.reuse, 0x11, P5 ;  /* 0x000000110500780c */ /* 0x040fe40002fa1670 */
[C---:B------:R-:W-:Y:S02]  /*3c40*/  ISETP.LT.OR P2, PT, R5.reuse, 0x12, P2 ;  /* 0x000000120500780c */ /* 0x040fe40001741670 */
[----:B------:R-:W-:Y:S02]  /*3c50*/  ISETP.LT.OR P1, PT, R5, 0x19, P1 ;  /* 0x000000190500780c */ /* 0x000fe40000f21670 */
[----:B------:R-:W-:Y:S02]  /*3c60*/  FSEL R33, R33, -INF , !P0 ;  /* 0xff80000021217808 */ /* 0x000fe40004000000 */
[----:B------:R-:W-:-:S02]  /*3c70*/  FSEL R21, R45, -INF , !P6 ;  /* 0xff8000002d157808 */ /* 0x000fc40007000000 */
[----:B------:R-:W-:Y:S02]  /*3c80*/  FSEL R22, R40, -INF , !P5 ;  /* 0xff80000028167808 */ /* 0x000fe40006800000 */
[----:B------:R-:W-:Y:S02]  /*3c90*/  FSEL R23, R41, -INF , !P2 ;  /* 0xff80000029177808 */ /* 0x000fe40005000000 */
[----:B------:R-:W-:Y:S02]  /*3ca0*/  FSEL R32, R32, -INF , !P1 ;  /* 0xff80000020207808 */ /* 0x000fe40004800000 */
[----:B------:R-:W-:Y:S01]  /*3cb0*/  PLOP3.LUT P0, PT, PT, PT, UP6, 0x40, 0x0 ;  /* 0x000000000000781c */ /* 0x000fe20003f0e868 */
[----:B------:R-:W-:Y:S01]  /*3cc0*/  UISETP.NE.AND UP6, UPT, UR26, URZ, UPT ;  /* 0x0000003f1a00728c */ /* 0x000fe2000bfc5270 */
[----:B------:R-:W-:Y:S02]  /*3cd0*/  PLOP3.LUT P6, PT, PT, PT, UP3, 0x40, 0x0 ;  /* 0x000000000000781c */ /* 0x000fe40003fce838 */
[----:B------:R-:W-:-:S02]  /*3ce0*/  PLOP3.LUT P5, PT, PT, PT, UP2, 0x40, 0x0 ;  /* 0x000000000000781c */ /* 0x000fc40003fae828 */
[----:B------:R-:W-:Y:S02]  /*3cf0*/  PLOP3.LUT P2, PT, PT, PT, UP1, 0x40, 0x0 ;  /* 0x000000000000781c */ /* 0x000fe40003f4e818 */
[----:B------:R-:W-:Y:S02]  /*3d00*/  PLOP3.LUT P1, PT, PT, PT, UP0, 0x40, 0x0 ;  /* 0x000000000000781c */ /* 0x000fe40003f2e808 */
[C---:B------:R-:W-:Y:S02]  /*3d10*/  ISETP.GT.AND P6, PT, R4.reuse, 0x20, P6 ;  /* 0x000000200400780c */ /* 0x040fe400037c4270 */
[C---:B------:R-:W-:Y:S02]  /*3d20*/  ISETP.GT.AND P5, PT, R4.reuse, 0x21, P5 ;  /* 0x000000210400780c */ /* 0x040fe40002fa4270 */
[C---:B------:R-:W-:Y:S02]  /*3d30*/  ISETP.GT.AND P2, PT, R4.reuse, 0x28, P2 ;  /* 0x000000280400780c */ /* 0x040fe40001744270 */
[----:B------:R-:W-:Y:S01]  /*3d40*/  ISETP.GT.AND P1, PT, R4, 0x29, P1 ;  /* 0x000000290400780c */ /* 0x000fe20000f24270 */
[----:B-1----:R-:W-:Y:S01]  /*3d50*/  IMAD.IADD R4, R12, 0x1, R8 ;  /* 0x000000010c047824 */ /* 0x002fe200078e0208 */
[----:B------:R-:W-:-:S02]  /*3d60*/  ISETP.LT.OR P6, PT, R5, 0x21, P6 ;  /* 0x000000210500780c */ /* 0x000fc400037c1670 */
[C---:B------:R-:W-:Y:S02]  /*3d70*/  ISETP.LT.OR P5, PT, R5.reuse, 0x22, P5 ;  /* 0x000000220500780c */ /* 0x040fe40002fa1670 */
[C---:B------:R-:W-:Y:S02]  /*3d80*/  ISETP.LT.OR P2, PT, R5.reuse, 0x29, P2 ;  /* 0x000000290500780c */ /* 0x040fe40001741670 */
[----:B------:R-:W-:Y:S01]  /*3d90*/  ISETP.LT.OR P1, PT, R5, 0x2a, P1 ;  /* 0x0000002a0500780c */ /* 0x000fe20000f21670 */
[----:B------:R-:W-:Y:S01]  /*3da0*/  IMAD.IADD R5, R10, 0x1, R8 ;  /* 0x000000010a057824 */ /* 0x000fe200078e0208 */
[----:B------:R-:W-:Y:S02]  /*3db0*/  FSEL R177, R36, -INF , !P6 ;  /* 0xff80000024b17808 */ /* 0x000fe40007000000 */
[----:B------:R-:W-:Y:S02]  /*3dc0*/  FSEL R176, R37, -INF , !P5 ;  /* 0xff80000025b07808 */ /* 0x000fe40006800000 */
[----:B------:R-:W-:-:S02]  /*3dd0*/  IMNMX R5, R5, R11, PT ;  /* 0x0000000b05057217 */ /* 0x000fc40003800200 */
[----:B------:R-:W-:Y:S02]  /*3de0*/  FSEL R179, R24, -INF , !P2 ;  /* 0xff80000018b37808 */ /* 0x000fe40005000000 */
[----:B------:R-:W-:Y:S01]  /*3df0*/  FSEL R184, R25, -INF , !P1 ;  /* 0xff80000019b87808 */ /* 0x000fe20004800000 */
        /* <DEDUP_REMOVED lines=13> */
.L_x_1017:
[----:B------:R-:W-:-:S04]  /*3ed0*/  MOV R14, c[0x0][0x32c] ;  /* 0x0000cb00000e7a02 */ /* 0x000fc80000000f00 */
[----:B------:R-:W-:-:S13]  /*3ee0*/  ISETP.NE.AND P0, PT, R14, 0x1, PT ;  /* 0x000000010e00780c */ /* 0x000fda0003f05270 */
[----:B------:R-:W-:-:S05]  /*3ef0*/  @P0 IMAD.HI.U32 R14, R8, c[0x0][0x330], RZ ;  /* 0x0000cc00080e0a27 */ /* 0x000fca00078e00ff */
[----:B------:R-:W-:Y:S02]  /*3f00*/  @P0 SHF.R.U32.HI R8, RZ, c[0x0][0x334], R14 ;  /* 0x0000cd00ff080a19 */ /* 0x000fe4000001160e */
.L_x_1018:
[----:B------:R-:W-:Y:S05]  /*3f10*/  BSYNC B0 ;  /* 0x0000000000007941 */ /* 0x000fea0003800000 */
.L_x_1016:
[----:B------:R-:W-:-:S05]  /*3f20*/  IMAD R8, R8, c[0x0][0x32c], R13 ;  /* 0x0000cb0008087a24 */ /* 0x000fca00078e020d */
[----:B------:R-:W-:Y:S02]  /*3f30*/  IADD3 R14, R8, c[0x0][0x32c], RZ ;  /* 0x0000cb00080e7a10 */ /* 0x000fe40007ffe0ff */
[----:B------:R-:W-:Y:S02]  /*3f40*/  IMNMX R4, R4, R8, !PT ;  /* 0x0000000804047217 */ /* 0x000fe40007800200 */
[----:B------:R-:W-:Y:S02]  /*3f50*/  IMNMX R5, R5, R14, PT ;  /* 0x0000000e05057217 */ /* 0x000fe40003800200 */
.L_x_1015:
[----:B------:R-:W-:Y:S02]  /*3f60*/  UP2UR UR29, UPR, URZ, 0x10 ;  /* 0x000000103f1d7883 */ /* 0x000fe40008000000 */
[----:B------:R-:W-:Y:S02]  /*3f70*/  UISETP.NE.AND UP4, UPT, UR25, URZ, UPT ;  /* 0x0000003f1900728c */ /* 0x000fe4000bf85270 */
[----:B------:R-:W-:Y:S02]  /*3f80*/  UP2UR UR24, UPR, URZ, 0x1 ;  /* 0x000000013f187883 */ /* 0x000fe40008000000 */
[----:B------:R-:W-:-:S02]  /*3f90*/  UISETP.NE.AND UP0, UPT, UR4, URZ, UPT ;  /* 0x0000003f0400728c */ /* 0x000fc4000bf05270 */
[----:B------:R-:W-:Y:S01]  /*3fa0*/  PLOP3.LUT P1, PT, PT, PT, UP4, 0x40, 0x0 ;  /* 0x000000000000781c */ /* 0x000fe20003f2e848 */
[----:B------:R-:W-:Y:S02]  /*3fb0*/  UP2UR UR28, UPR, URZ, 0x8 ;  /* 0x000000083f1c7883 */ /* 0x000fe40008000000 */
[----:B------:R-:W-:Y:S01]  /*3fc0*/  UISETP.NE.AND UP3, UPT, UR7, URZ, UPT ;  /* 0x0000003f0700728c */ /* 0x000fe2000bf65270 */
[----:B------:R-:W-:Y:S01]  /*3fd0*/  ISETP.GT.AND P1, PT, R6, RZ, P1 ;  /* 0x000000ff0600720c */ /* 0x000fe20000f24270 */
[----:B------:R-:W-:Y:S01]  /*3fe0*/  UP2UR UR26, UPR, URZ, 0x2 ;  /* 0x000000023f1a7883 */ /* 0x000fe20008000000 */
[----:B------:R-:W-:Y:S01]  /*3ff0*/  PLOP3.LUT P2, PT, PT, PT, UP0, 0x40, 0x0 ;  /* 0x000000000000781c */ /* 0x000fe20003f4e808 */
[----:B------:R-:W-:Y:S01]  /*4000*/  UISETP.NE.AND UP1, UPT, UR5, URZ, UPT ;  /* 0x0000003f0500728c */ /* 0x000fe2000bf25270 */
[C---:B------:R-:W-:Y:S01]  /*4010*/  ISETP.LT.OR P1, PT, R7.reuse, 0x1, P1 ;  /* 0x000000010700780c */ /* 0x040fe20000f21670 */
[----:B------:R-:W-:Y:S01]  /*4020*/  UISETP.NE.AND UP0, UPT, UR24, URZ, UPT ;  /* 0x0000003f1800728c */ /* 0x000fe2000bf05270 */
[----:B------:R-:W-:Y:S01]  /*4030*/  PLOP3.LUT P0, PT, PT, PT, UP3, 0x40, 0x0 ;  /* 0x000000000000781c */ /* 0x000fe20003f0e838 */
[----:B------:R-:W-:Y:S01]  /*4040*/  UP2UR UR27, UPR, URZ, 0x4 ;  /* 0x000000043f1b7883 */ /* 0x000fe20008000000 */
[----:B------:R-:W-:Y:S01]  /*4050*/  FSEL R14, R50, -INF , !P1 ;  /* 0xff800000320e7808 */ /* 0x000fe20004800000 */
[----:B------:R-:W-:Y:S01]  /*4060*/  UP2UR UR24, UPR, URZ, 0x40 ;  /* 0x000000403f187883 */ /* 0x000fe20008000000 */
[----:B------:R-:W-:Y:S01]  /*4070*/  PLOP3.LUT P1, PT, PT, PT, UP6, 0x40, 0x0 ;  /* 0x000000000000781c */ /* 0x000fe20003f2e868 */
[----:B------:R-:W-:Y:S01]  /*4080*/  UISETP.NE.AND UP2, UPT, UR6, URZ, UPT ;  /* 0x0000003f0600728c */ /* 0x000fe2000bf45270 */
[----:B------:R-:W-:Y:S01]  /*4090*/  PLOP3.LUT P5, PT, PT, PT, UP1, 0x40, 0x0 ;  /* 0x000000000000781c */ /* 0x000fe20003fae818 */
[----:B------:R-:W-:Y:S01]  /*40a0*/  UISETP.NE.AND UP6, UPT, UR4, URZ, UPT ;  /* 0x0000003f0400728c */ /* 0x000fe2000bfc5270 */
[C---:B------:R-:W-:Y:S01]  /*40b0*/  ISETP.GT.AND P2, PT, R6.reuse, 0x10, P2 ;  /* 0x000000100600780c */ /* 0x040fe20001744270 */
[----:B------:R-:W-:Y:S01]  /*40c0*/  UISETP.NE.AND UP1, UPT, UR26, URZ, UPT ;  /* 0x0000003f1a00728c */ /* 0x000fe2000bf25270 */
[C---:B------:R-:W-:Y:S01]  /*40d0*/  ISETP.GT.AND P0, PT, R6.reuse, 0x1, P0 ;  /* 0x000000010600780c */ /* 0x040fe20000704270 */
[----:B------:R-:W-:Y:S01]  /*40e0*/  UP2UR UR26, UPR, URZ, 0x40 ;  /* 0x000000403f1a7883 */ /* 0x000fe20008000000 */
[----:B------:R-:W-:Y:S01]  /*40f0*/  PLOP3.LUT P6, PT, PT, PT, UP2, 0x40, 0x0 ;  /* 0x000000000000781c */ /* 0x000fe20003fce828 */
[----:B------:R-:W-:Y:S01]  /*4100*/  UISETP.NE.AND UP6, UPT, UR5, URZ, UPT ;  /* 0x0000003f0500728c */ /* 0x000fe2000bfc5270 */
[C---:B------:R-:W-:Y:S01]  /*4110*/  ISETP.LT.OR P2, PT, R7.reuse, 0x11, P2 ;  /* 0x000000110700780c */ /* 0x040fe20001741670 */
[----:B------:R-:W-:Y:S01]  /*4120*/  UISETP.NE.AND UP2, UPT, UR27, URZ, UPT ;  /* 0x0000003f1b00728c */ /* 0x000fe2000bf45270 */
[----:B------:R-:W-:Y:S01]  /*4130*/  ISETP.LT.OR P0, PT, R7, 0x2, P0 ;  /* 0x000000020700780c */ /* 0x000fe20000701670 */
[----:B------:R-:W-:Y:S01]  /*4140*/  UP2UR UR27, UPR, URZ, 0x40 ;  /* 0x000000403f1b7883 */ /* 0x000fe20008000000 */
[----:B------:R-:W-:Y:S01]  /*4150*/  ISETP.GT.AND P1, PT, R6, 0x11, P1 ;  /* 0x000000110600780c */ /* 0x000fe20000f24270 */
[----:B------:R-:W-:Y:S01]  /*4160*/  UISETP.NE.AND UP6, UPT, UR6, URZ, UPT ;  /* 0x0000003f0600728c */ /* 0x000fe2000bfc5270 */
[----:B------:R-:W-:Y:S01]  /*4170*/  FSEL R29, R42, -INF , !P2 ;  /* 0xff8000002a1d7808 */ /* 0x000fe20005000000 */
[----:B------:R-:W-:Y:S01]  /*4180*/  UISETP.NE.AND UP3, UPT, UR28, URZ, UPT ;  /* 0x0000003f1c00728c */ /* 0x000fe2000bf65270 */
[----:B------:R-:W-:Y:S01]  /*4190*/  FSEL R15, R51, -INF , !P0 ;  /* 0xff800000330f7808 */ /* 0x000fe20004000000 */
[----:B------:R-:W-:Y:S01]  /*41a0*/  UP2UR UR28, UPR, URZ, 0x40 ;  /* 0x000000403f1c7883 */ /* 0x000fe20008000000 */
[----:B------:R-:W-:Y:S01]  /*41b0*/  PLOP3.LUT P2, PT, PT, PT, UP2, 0x40, 0x0 ;  /* 0x000000000000781c */ /* 0x000fe20003f4e828 */
[----:B------:R-:W-:Y:S01]  /*41c0*/  UISETP.NE.AND UP6, UPT, UR7, URZ, UPT ;  /* 0x0000003f0700728c */ /* 0x000fe2000bfc5270 */
[----:B------:R-:W-:Y:S01]  /*41d0*/  PLOP3.LUT P0, PT, PT, PT, UP5, 0x40, 0x0 ;  /* 0x000000000000781c */ /* 0x000fe20003f0e858 */
[----:B------:R-:W-:Y:S01]  /*41e0*/  UISETP.NE.AND UP4, UPT, UR29, URZ, UPT ;  /* 0x0000003f1d00728c */ /* 0x000fe2000bf85270 */
[----:B------:R-:W-:Y:S01]  /*41f0*/  ISETP.LT.OR P1, PT, R7, 0x12, P1 ;  /* 0x000000120700780c */ /* 0x000fe20000f21670 */
[----:B------:R-:W-:Y:S01]  /*4200*/  UP2UR UR29, UPR, URZ, 0x40 ;  /* 0x000000403f1d7883 */ /* 0x000fe20008000000 */
[C---:B------:R-:W-:Y:S01]  /*4210*/  ISETP.GT.AND P2, PT, R6.reuse, 0x21, P2 ;  /* 0x000000210600780c */ /* 0x040fe20001744270 */
[----:B------:R-:W-:Y:S01]  /*4220*/  UISETP.NE.AND UP6, UPT, UR25, URZ, UPT ;  /* 0x0000003f1900728c */ /* 0x000fe2000bfc5270 */
[----:B------:R-:W-:-:S02]  /*4230*/  ISETP.GT.AND P0, PT, R6, 0x18, P0 ;  /* 0x000000180600780c */ /* 0x000fc40000704270 */
[----:B------:R-:W-:Y:S02]  /*4240*/  FSEL R30, R43, -INF , !P1 ;  /* 0xff8000002b1e7808 */ /* 0x000fe40004800000 */
[----:B------:R-:W-:Y:S02]  /*4250*/  PLOP3.LUT P1, PT, PT, PT, UP1, 0x40, 0x0 ;  /* 0x000000000000781c */ /* 0x000fe40003f2e818 */
[C---:B------:R-:W-:Y:S02]  /*4260*/  ISETP.LT.OR P2, PT, R7.reuse, 0x22, P2 ;  /* 0x000000220700780c */ /* 0x040fe40001741670 */
[----:B------:R-:W-:Y:S02]  /*4270*/  ISETP.LT.OR P0, PT, R7, 0x19, P0 ;  /* 0x000000190700780c */ /* 0x000fe40000701670 */
[C---:B------:R-:W-:Y:S02]  /*4280*/  ISETP.GT.AND P1, PT, R6.reuse, 0x28, P1 ;  /* 0x000000280600780c */ /* 0x040fe40000f24270 */
[----:B------:R-:W-:-:S02]  /*4290*/  ISETP.GT.AND P6, PT, R6, 0x8, P6 ;  /* 0x000000080600780c */ /* 0x000fc400037c4270 */
[----:B------:R-:W-:Y:S02]  /*42a0*/  FSEL R178, R39, -INF , !P2 ;  /* 0xff80000027b27808 */ /* 0x000fe40005000000 */
[----:B------:R-:W-:Y:S02]  /*42b0*/  FSEL R31, R34, -INF , !P0 ;  /* 0xff800000221f7808 */ /* 0x000fe40004000000 */
[----:B------:R-:W-:Y:S01]  /*42c0*/  PLOP3.LUT P2, PT, PT, PT, UP6, 0x40, 0x0 ;  /* 0x000000000000781c */ /* 0x000fe20003f4e868 */
[----:B------:R-:W-:Y:S01]  /*42d0*/  UISETP.NE.AND UP6, UPT, UR29, URZ, UPT ;  /* 0x0000003f1d00728c */ /* 0x000fe2000bfc5270 */
[----:B------:R-:W-:Y:S02]  /*42e0*/  PLOP3.LUT P0, PT, PT, PT, UP0, 0x40, 0x0 ;  /* 0x000000000000781c */ /* 0x000fe40003f0e808 */
[C---:B------:R-:W-:Y:S02]  /*42f0*/  ISETP.LT.OR P1, PT, R7.reuse, 0x29, P1 ;  /* 0x000000290700780c */ /* 0x040fe40000f21670 */
[----:B------:R-:W-:-:S02]  /*4300*/  ISETP.LT.OR P6, PT, R7, 0x9, P6 ;  /* 0x000000090700780c */ /* 0x000fc400037c1670 */
[C---:B------:R-:W-:Y:S02]  /*4310*/  ISETP.GT.AND P0, PT, R6.reuse, 0x29, P0 ;  /* 0x000000290600780c */ /* 0x040fe40000704270 */
[----:B------:R-:W-:Y:S02]  /*4320*/  ISETP.GT.AND P5, PT, R6, 0x9, P5 ;  /* 0x000000090600780c */ /* 0x000fe40002fa4270 */
[----:B------:R-:W-:Y:S02]  /*4330*/  FSEL R189, R26, -INF , !P1 ;  /* 0xff8000001abd7808 */ /* 0x000fe40004800000 */
[----:B------:R-:W-:Y:S02]  /*4340*/  FSEL R16, R46, -INF , !P6 ;  /* 0xff8000002e107808 */ /* 0x000fe40007000000 */
[----:B------:R-:W-:Y:S01]  /*4350*/  PLOP3.LUT P1, PT, PT, PT, UP6, 0x40, 0x0 ;  /* 0x000000000000781c */ /* 0x000fe20003f2e868 */
[----:B------:R-:W-:Y:S01]  /*4360*/  UISETP.NE.AND UP6, UPT, UR28, URZ, UPT ;  /* 0x0000003f1c00728c */ /* 0x000fe2000bfc5270 */
[----:B------:R-:W-:-:S02]  /*4370*/  PLOP3.LUT P6, PT, PT, PT, UP4, 0x40, 0x0 ;  /* 0x000000000000781c */ /* 0x000fc40003fce848 */
[C---:B------:R-:W-:Y:S02]  /*4380*/  ISETP.LT.OR P0, PT, R7.reuse, 0x2a, P0 ;  /* 0x0000002a0700780c */ /* 0x040fe40000701670 */
[----:B------:R-:W-:Y:S02]  /*4390*/  ISETP.LT.OR P5, PT, R7, 0xa, P5 ;  /* 0x0000000a0700780c */ /* 0x000fe40002fa1670 */
[----:B------:R-:W-:Y:S02]  /*43a0*/  ISETP.GT.AND P6, PT, R6, 0x19, P6 ;  /* 0x000000190600780c */ /* 0x000fe400037c4270 */
[----:B------:R-:W-:Y:S02]  /*43b0*/  FSEL R188, R27, -INF , !P0 ;  /* 0xff8000001bbc7808 */ /* 0x000fe40004000000 */
[----:B------:R-:W-:Y:S02]  /*43c0*/  FSEL R18, R47, -INF , !P5 ;  /* 0xff8000002f127808 */ /* 0x000fe40006800000 */
[----:B------:R-:W-:Y:S01]  /*43d0*/  PLOP3.LUT P0, PT, PT, PT, UP6, 0x40, 0x0 ;  /* 0x000000000000781c */ /* 0x000fe20003f0e868 */
[----:B------:R-:W-:Y:S01]  /*43e0*/  UISETP.NE.AND UP6, UPT, UR27, URZ, UPT ;  /* 0x0000003f1b00728c */ /* 0x000fe2000bfc5270 */
[----:B------:R-:W-:-:S02]  /*43f0*/  PLOP3.LUT P5, PT, PT, PT, UP3, 0x40, 0x0 ;  /* 0x000000000000781c */ /* 0x000fc40003fae838 */
[----:B------:R-:W-:Y:S02]  /*4400*/  ISETP.LT.OR P6, PT, R7, 0x1a, P6 ;  /* 0x0000001a0700780c */ /* 0x000fe400037c1670 */
[----:B------:R-:W-:Y:S02]  /*4410*/  ISETP.GT.AND P5, PT, R6, 0x20, P5 ;  /* 0x000000200600780c */ /* 0x000fe40002fa4270 */
[----:B------:R-:W-:Y:S01]  /*4420*/  FSEL R34, R35, -INF , !P6 ;  /* 0xff80000023227808 */ /* 0x000fe20007000000 */
[----:B------:R-:W1:Y:S01]  /*4430*/  SHFL.IDX PT, R6, R9, 0x3, 0x1c1f ;  /* 0x007c1f0009067f89 */ /* 0x000e6200000e0000 */
[----:B------:R-:W-:Y:S01]  /*4440*/  PLOP3.LUT P6, PT, PT, PT, UP6, 0x40, 0x0 ;  /* 0x000000000000781c */ /* 0x000fe20003fce868 */
[----:B------:R-:W-:Y:S01]  /*4450*/  UISETP.NE.AND UP6, UPT, UR26, URZ, UPT ;  /* 0x0000003f1a00728c */ /* 0x000fe2000bfc5270 */
[----:B------:R-:W-:Y:S02]  /*4460*/  ISETP.LT.OR P5, PT, R7, 0x21, P5 ;  /* 0x000000210700780c */ /* 0x000fe40002fa1670 */
[----:B------:R-:W-:-:S02]  /*4470*/  ISETP.GT.AND P0, PT, R4, 0x8, P0 ;  /* 0x000000080400780c */ /* 0x000fc40000704270 */
[C---:B------:R-:W-:Y:S02]  /*4480*/  ISETP.GT.AND P2, PT, R4.reuse, RZ, P2 ;  /* 0x000000ff0400720c */ /* 0x040fe40001744270 */
[----:B------:R-:W-:Y:S02]  /*4490*/  ISETP.GT.AND P1, PT, R4, 0x1, P1 ;  /* 0x000000010400780c */ /* 0x000fe40000f24270 */
[----:B------:R-:W-:Y:S02]  /*44a0*/  FSEL R175, R38, -INF , !P5 ;  /* 0xff80000026af7808 */ /* 0x000fe40006800000 */
[C---:B------:R-:W-:Y:S02]  /*44b0*/  ISETP.LT.OR P0, PT, R5.reuse, 0x9, P0 ;  /* 0x000000090500780c */ /* 0x040fe40000701670 */
[----:B------:R-:W-:Y:S01]  /*44c0*/  PLOP3.LUT P5, PT, PT, PT, UP6, 0x40, 0x0 ;  /* 0x000000000000781c */ /* 0x000fe20003fae868 */
[----:B------:R-:W-:Y:S01]  /*44d0*/  UISETP.NE.AND UP6, UPT, UR24, URZ, UPT ;  /* 0x0000003f1800728c */ /* 0x000fe2000bfc5270 */
[----:B------:R-:W-:-:S02]  /*44e0*/  ISETP.LT.OR P2, PT, R5, 0x1, P2 ;  /* 0x000000010500780c */ /* 0x000fc40001741670 */
[----:B------:R-:W-:Y:S01]  /*44f0*/  ISETP.LT.OR P1, PT, R5, 0x2, P1 ;  /* 0x000000020500780c */ /* 0x000fe20000f21670 */
[----:B------:R-:W-:Y:S01]  /*4500*/  UP2UR UR24, UPR, URZ, 0x40 ;  /* 0x000000403f187883 */ /* 0x000fe20008000000 */
[----:B------:R-:W-:Y:S02]  /*4510*/  FSEL R112, R112, -INF , !P0 ;  /* 0xff80000070707808 */ /* 0x000fe40004000000 */
[----:B------:R-:W-:Y:S01]  /*4520*/  PLOP3.LUT P0, PT, PT, PT, UP4, 0x40, 0x0 ;  /* 0x000000000000781c */ /* 0x000fe20003f0e848 */
[----:B-1----:R-:W-:Y:S01]  /*4530*/  IMAD.IADD R8, R12, 0x1, R6 ;  /* 0x000000010c087824 */ /* 0x002fe200078e0206 */
[----:B------:R-:W-:Y:S02]  /*4540*/  FSEL R78, R80, -INF , !P2 ;  /* 0xff800000504e7808 */ /* 0x000fe40005000000 */
[----:B------:R-:W-:Y:S02]  /*4550*/  FSEL R79, R81, -INF , !P1 ;  /* 0xff800000514f7808 */ /* 0x000fe40004800000 */
        /* <DEDUP_REMOVED lines=14> */
[----:B------:R-:W-:Y:S01]  /*4640*/  PLOP3.LUT P0, PT, PT, PT, UP6, 0x40, 0x0 ;  /* 0x000000000000781c */ /* 0x000fe20003f0e868 */
[----:B------:R-:W-:Y:S01]  /*4650*/  UISETP.NE.AND UP6, UPT, UR24, URZ, UPT ;  /* 0x0000003f1800728c */ /* 0x000fe2000bfc5270 */
[----:B------:R-:W-:-:S02]  /*4660*/  FSEL R113, R113, -INF , !P6 ;  /* 0xff80000071717808 */ /* 0x000fc40007000000 */
[----:B------:R-:W-:Y:S02]  /*4670*/  FSEL R132, R72, -INF , !P5 ;  /* 0xff80000048847808 */ /* 0x000fe40006800000 */
[----:B------:R-:W-:Y:S02]  /*4680*/  FSEL R133, R73, -INF , !P2 ;  /* 0xff80000049857808 */ /* 0x000fe40005000000 */
[----:B------:R-:W-:Y:S02]  /*4690*/  FSEL R134, R68, -INF , !P1 ;  /* 0xff80000044867808 */ /* 0x000fe40004800000 */
[----:B------:R-:W-:Y:S02]  /*46a0*/  PLOP3.LUT P6, PT, PT, PT, UP3, 0x40, 0x0 ;  /* 0x000000000000781c */ /* 0x000fe40003fce838 */
[----:B------:R-:W-:Y:S02]  /*46b0*/  PLOP3.LUT P5, PT, PT, PT, UP2, 0x40, 0x0 ;  /* 0x000000000000781c */ /* 0x000fe40003fae828 */
[----:B------:R-:W-:-:S02]  /*46c0*/  PLOP3.LUT P2, PT, PT, PT, UP1, 0x40, 0x0 ;  /* 0x000000000000781c */ /* 0x000fc40003f4e818 */
[----:B------:R-:W-:Y:S02]  /*46d0*/  PLOP3.LUT P1, PT, PT, PT, UP0, 0x40, 0x0 ;  /* 0x000000000000781c */ /* 0x000fe40003f2e808 */
[C---:B------:R-:W-:Y:S02]  /*46e0*/  ISETP.GT.AND P6, PT, R4.reuse, 0x20, P6 ;  /* 0x000000200400780c */ /* 0x040fe400037c4270 */
[C---:B------:R-:W-:Y:S02]  /*46f0*/  ISETP.GT.AND P5, PT, R4.reuse, 0x21, P5 ;  /* 0x000000210400780c */ /* 0x040fe40002fa4270 */
[C---:B------:R-:W-:Y:S02]  /*4700*/  ISETP.GT.AND P2, PT, R4.reuse, 0x28, P2 ;  /* 0x000000280400780c */ /* 0x040fe40001744270 */
[----:B------:R-:W-:Y:S01]  /*4710*/  ISETP.GT.AND P1, PT, R4, 0x29, P1 ;  /* 0x000000290400780c */ /* 0x000fe20000f24270 */
[----:B------:R-:W-:Y:S01]  /*4720*/  IMAD.IADD R4, R10, 0x1, R6 ;  /* 0x000000010a047824 */ /* 0x000fe200078e0206 */
[----:B------:R-:W-:-:S02]  /*4730*/  ISETP.LT.OR P6, PT, R5, 0x21, P6 ;  /* 0x000000210500780c */ /* 0x000fc400037c1670 */
[C---:B------:R-:W-:Y:S02]  /*4740*/  ISETP.LT.OR P5, PT, R5.reuse, 0x22, P5 ;  /* 0x000000220500780c */ /* 0x040fe40002fa1670 */
[C---:B------:R-:W-:Y:S02]  /*4750*/  ISETP.LT.OR P2, PT, R5.reuse, 0x29, P2 ;  /* 0x000000290500780c */ /* 0x040fe40001741670 */
[----:B------:R-:W-:Y:S02]  /*4760*/  ISETP.LT.OR P1, PT, R5, 0x2a, P1 ;  /* 0x0000002a0500780c */ /* 0x000fe40000f21670 */
[----:B------:R-:W-:Y:S02]  /*4770*/  IMNMX R9, R4, R11, PT ;  /* 0x0000000b04097217 */ /* 0x000fe40003800200 */
[----:B------:R-:W-:Y:S02]  /*4780*/  FSEL R190, R64, -INF , !P6 ;  /* 0xff80000040be7808 */ /* 0x000fe40007000000 */
[----:B------:R-:W-:-:S02]  /*4790*/  FSEL R191, R65, -INF , !P5 ;  /* 0xff80000041bf7808 */ /* 0x000fc40006800000 */
        /* <DEDUP_REMOVED lines=15> */
.L_x_1021:
[----:B------:R-:W-:-:S04]  /*4890*/  MOV R5, c[0x0][0x32c] ;  /* 0x0000cb0000057a02 */ /* 0x000fc80000000f00 */
[----:B------:R-:W-:-:S13]  /*48a0*/  ISETP.NE.AND P0, PT, R5, 0x1, PT ;  /* 0x000000010500780c */ /* 0x000fda0003f05270 */
[----:B------:R-:W-:-:S05]  /*48b0*/  @P0 IMAD.HI.U32 R5, R4, c[0x0][0x330], RZ ;  /* 0x0000cc0004050a27 */ /* 0x000fca00078e00ff */
[----:B------:R-:W-:Y:S02]  /*48c0*/  @P0 SHF.R.U32.HI R4, RZ, c[0x0][0x334], R5 ;  /* 0x0000cd00ff040a19 */ /* 0x000fe40000011605 */
.L_x_1022:
[----:B------:R-:W-:Y:S05]  /*48d0*/  BSYNC B0 ;  /* 0x0000000000007941 */ /* 0x000fea0003800000 */
.L_x_1020:
[----:B------:R-:W-:-:S05]  /*48e0*/  IMAD R4, R4, c[0x0][0x32c], R13 ;  /* 0x0000cb0004047a24 */ /* 0x000fca00078e020d */
[----:B------:R-:W-:Y:S02]  /*48f0*/  IADD3 R5, R4, c[0x0][0x32c], RZ ;  /* 0x0000cb0004057a10 */ /* 0x000fe40007ffe0ff */
[----:B------:R-:W-:Y:S02]  /*4900*/  IMNMX R8, R8, R4, !PT ;  /* 0x0000000408087217 */ /* 0x000fe40007800200 */
[----:B------:R-:W-:Y:S02]  /*4910*/  IMNMX R9, R9, R5, PT ;  /* 0x0000000509097217 */ /* 0x000fe40003800200 */
.L_x_1019:
[----:B------:R-:W-:Y:S01]  /*4920*/  FMNMX.FTZ R5, R17, R19, !PT ;  /* 0x0000001311057209 */ /* 0x000fe20007810000 */
[----:B------:R-:W-:Y:S01]  /*4930*/  UP2UR UR24, UPR, URZ, 0x10 ;  /* 0x000000103f187883 */ /* 0x000fe20008000000 */
[----:B------:R-:W-:Y:S01]  /*4940*/  FMNMX.FTZ R4, R14, R15, !PT ;  /* 0x0000000f0e047209 */ /* 0x000fe20007810000 */
[----:B------:R-:W-:Y:S01]  /*4950*/  UISETP.NE.AND UP4, UPT, UR25, URZ, UPT ;  /* 0x0000003f1900728c */ /* 0x000fe2000bf85270 */
[----:B------:R-:W-:Y:S01]  /*4960*/  FMNMX.FTZ R5, R20, R5, !PT ;  /* 0x0000000514057209 */ /* 0x000fe20007810000 */
[----:B------:R-:W-:Y:S01]  /*4970*/  UP2UR UR25, UPR, URZ, 0x8 ;  /* 0x000000083f197883 */ /* 0x000fe20008000000 */
[----:B------:R-:W-:Y:S01]  /*4980*/  FMNMX.FTZ R4, R16, R4, !PT ;  /* 0x0000000410047209 */ /* 0x000fe20007810000 */
[----:B------:R-:W-:Y:S01]  /*4990*/  UISETP.NE.AND UP3, UPT, UR7, URZ, UPT ;  /* 0x0000003f0700728c */ /* 0x000fe2000bf65270 */
[----:B------:R-:W-:Y:S01]  /*49a0*/  FMNMX.FTZ R169, R21, R5, !PT ;  /* 0x0000000515a97209 */ /* 0x000fe20007810000 */
[----:B------:R-:W-:Y:S01]  /*49b0*/  IMAD.SHL.U32 R225, R0, 0x2, RZ ;  /* 0x0000000200e17824 */ /* 0x000fe200078e00ff */
        /* <DEDUP_REMOVED lines=13> */
[----:B------:R-:W-:Y:S01]  /*4a90*/  IMAD R226, R3, 0x2, R225 ;  /* 0x0000000203e27824 */ /* 0x000fe200078e02e1 */
[----:B------:R-:W-:Y:S01]  /*4aa0*/  FMNMX.FTZ R169, R33, R169, !PT ;  /* 0x000000a921a97209 */ /* 0x000fe20007810000 */
[----:B------:R-:W-:Y:S01]  /*4ab0*/  STL [R1+0x74], R236 ;  /* 0x000074ec01007387 */ /* 0x000fe20000100800 */
[----:B------:R-:W-:Y:S01]  /*4ac0*/  FMNMX.FTZ R4, R34, R4, !PT ;  /* 0x0000000422047209 */ /* 0x000fe20007810000 */
[----:B------:R-:W-:Y:S01]  /*4ad0*/  IMAD R227, R2, 0x2, R226 ;  /* 0x0000000202e37824 */ /* 0x000fe200078e02e2 */
[----:B------:R-:W-:Y:S01]  /*4ae0*/  FMNMX.FTZ R169, R177, R169, !PT ;  /* 0x000000a9b1a97209 */ /* 0x000fe20007810000 */
[----:B------:R-:W-:Y:S01]  /*4af0*/  STL [R1+0x70], R235 ;  /* 0x000070eb01007387 */ /* 0x000fe20000100800 */
[----:B------:R-:W-:-:S02]  /*4b00*/  FMNMX.FTZ R4, R175, R4, !PT ;  /* 0x00000004af047209 */ /* 0x000fc40007810000 */
[----:B------:R-:W-:Y:S01]  /*4b10*/  FMNMX.FTZ R169, R176, R169, !PT ;  /* 0x000000a9b0a97209 */ /* 0x000fe20007810000 */
[----:B------:R-:W-:Y:S01]  /*4b20*/  STL [R1+0x6c], R234 ;  /* 0x00006cea01007387 */ /* 0x000fe20000100800 */
[----:B------:R-:W-:Y:S02]  /*4b30*/  FMNMX.FTZ R4, R178, R4, !PT ;  /* 0x00000004b2047209 */ /* 0x000fe40007810000 */
[----:B------:R-:W-:Y:S01]  /*4b40*/  FMNMX.FTZ R169, R179, R169, !PT ;  /* 0x000000a9b3a97209 */ /* 0x000fe20007810000 */
[----:B------:R-:W-:Y:S01]  /*4b50*/  STL [R1+0x68], R233 ;  /* 0x000068e901007387 */ /* 0x000fe20000100800 */
[----:B------:R-:W-:Y:S02]  /*4b60*/  FMNMX.FTZ R4, R189, R4, !PT ;  /* 0x00000004bd047209 */ /* 0x000fe40007810000 */
[----:B------:R-:W-:Y:S01]  /*4b70*/  FMNMX.FTZ R169, R184, R169, !PT ;  /* 0x000000a9b8a97209 */ /* 0x000fe20007810000 */
[----:B------:R-:W-:Y:S01]  /*4b80*/  STL [R1+0x64], R232 ;  /* 0x000064e801007387 */ /* 0x000fe20000100800 */
[----:B------:R-:W-:-:S02]  /*4b90*/  FMNMX.FTZ R168, R188, R4, !PT ;  /* 0x00000004bca87209 */ /* 0x000fc40007810000 */
[----:B------:R-:W-:Y:S01]  /*4ba0*/  PLOP3.LUT P0, PT, PT, PT, UP3, 0x40, 0x0 ;  /* 0x000000000000781c */ /* 0x000fe20003f0e838 */
[----:B------:R-:W1:Y:S01]  /*4bb0*/  SHFL.BFLY PT, R4, R169, 0x2, 0x1f ;  /* 0x0c401f00a9047f89 */ /* 0x000e6200000e0000 */
[----:B------:R-:W-:Y:S01]  /*4bc0*/  PLOP3.LUT P1, PT, PT, PT, UP4, 0x40, 0x0 ;  /* 0x000000000000781c */ /* 0x000fe20003f2e848 */
[----:B------:R-:W-:Y:S01]  /*4bd0*/  UISETP.NE.AND UP4, UPT, UR24, URZ, UPT ;  /* 0x0000003f1800728c */ /* 0x000fe2000bf85270 */
[C---:B------:R-:W-:Y:S01]  /*4be0*/  ISETP.GT.AND P0, PT, R8.reuse, 0x1, P0 ;  /* 0x000000010800780c */ /* 0x040fe20000704270 */
[----:B------:R-:W2:Y:S01]  /*4bf0*/  SHFL.BFLY PT, R5, R168, 0x2, 0x1f ;  /* 0x0c401f00a8057f89 */ /* 0x000ea200000e0000 */
[----:B------:R-:W-:Y:S01]  /*4c00*/  PLOP3.LUT P6, PT, PT, PT, UP2, 0x40, 0x0 ;  /* 0x000000000000781c */ /* 0x000fe20003fce828 */
[----:B------:R-:W-:Y:S01]  /*4c10*/  UISETP.NE.AND UP3, UPT, UR25, URZ, UPT ;  /* 0x0000003f1900728c */ /* 0x000fe2000bf65270 */
[----:B------:R-:W-:Y:S01]  /*4c20*/  ISETP.LT.OR P0, PT, R9, 0x2, P0 ;  /* 0x000000020900780c */ /* 0x000fe20000701670 */
[----:B------:R-:W-:Y:S01]  /*4c30*/  STL [R1+0x60], R231 ;  /* 0x000060e701007387 */ /* 0x000fe20000100800 */
[C---:B------:R-:W-:Y:S01]  /*4c40*/  ISETP.GT.AND P1, PT, R8.reuse, RZ, P1 ;  /* 0x000000ff0800720c */ /* 0x040fe20000f24270 */
[----:B------:R-:W-:Y:S01]  /*4c50*/  UISETP.NE.AND UP2, UPT, UR7, URZ, UPT ;  /* 0x0000003f0700728c */ /* 0x000fe2000bf45270 */
[----:B------:R-:W-:Y:S01]  /*4c60*/  FSEL R27, R83, -INF , !P0 ;  /* 0xff800000531b7808 */ /* 0x000fe20004000000 */
[----:B------:R-:W-:Y:S01]  /*4c70*/  STL [R1+0x5c], R230 ;  /* 0x00005ce601007387 */ /* 0x000fe20000100800 */
[----:B------:R-:W-:Y:S01]  /*4c80*/  PLOP3.LUT P5, PT, PT, PT, UP1, 0x40, 0x0 ;  /* 0x000000000000781c */ /* 0x000fe20003fae818 */
[----:B------:R-:W-:Y:S01]  /*4c90*/  UISETP.NE.AND UP1, UPT, UR6, URZ, UPT ;  /* 0x0000003f0600728c */ /* 0x000fe2000bf25270 */
[----:B------:R-:W-:Y:S01]  /*4ca0*/  ISETP.LT.OR P1, PT, R9, 0x1, P1 ;  /* 0x000000010900780c */ /* 0x000fe20000f21670 */
[----:B------:R-:W-:Y:S01]  /*4cb0*/  STL [R1+0x58], R229 ;  /* 0x000058e501007387 */ /* 0x000fe20000100800 */
[----:B------:R-:W-:-:S02]  /*4cc0*/  ISETP.GT.AND P6, PT, R8, 0x8, P6 ;  /* 0x000000080800780c */ /* 0x000fc400037c4270 */
[----:B------:R-:W-:Y:S01]  /*4cd0*/  PLOP3.LUT P2, PT, PT, PT, UP0, 0x40, 0x0 ;  /* 0x000000000000781c */ /* 0x000fe20003f4e808 */
[----:B------:R-:W-:Y:S01]  /*4ce0*/  UISETP.NE.AND UP0, UPT, UR5, URZ, UPT ;  /* 0x0000003f0500728c */ /* 0x000fe2000bf05270 */
[----:B------:R-:W-:Y:S01]  /*4cf0*/  FSEL R77, R82, -INF , !P1 ;  /* 0xff800000524d7808 */ /* 0x000fe20004800000 */
[----:B------:R-:W-:Y:S01]  /*4d00*/  LDSM.16.MT88.4 R52, [R225+0x3880] ;  /* 0x00388000e134783b */ /* 0x000fe20000004200 */
[----:B------:R-:W-:Y:S01]  /*4d10*/  ISETP.GT.AND P5, PT, R8, 0x9, P5 ;  /* 0x000000090800780c */ /* 0x000fe20002fa4270 */
[----:B------:R-:W-:Y:S01]  /*4d20*/  ULDC.64 UR4, c[0x0][0x2c8] ;  /* 0x0000b20000047ab9 */ /* 0x000fe20000000a00 */
[----:B-1----:R-:W-:Y:S01]  /*4d30*/  FMNMX.FTZ R169, R169, R4, !PT ;  /* 0x00000004a9a97209 */ /* 0x002fe20007810000 */
[----:B------:R-:W-:Y:S01]  /*4d40*/  LDSM.16.MT88.4 R48, [R225+0x2080] ;  /* 0x00208000e130783b */ /* 0x000fe20000004200 */
[----:B------:R-:W-:Y:S02]  /*4d50*/  ISETP.LT.OR P6, PT, R9, 0x9, P6 ;  /* 0x000000090900780c */ /* 0x000fe400037c1670 */
[----:B--2---:R-:W-:Y:S01]  /*4d60*/  FMNMX.FTZ R168, R168, R5, !PT ;  /* 0x00000005a8a87209 */ /* 0x004fe20007810000 */
[----:B------:R-:W1:Y:S01]  /*4d70*/  SHFL.BFLY PT, R4, R169, 0x1, 0x1f ;  /* 0x0c201f00a9047f89 */ /* 0x000e6200000e0000 */
[----:B------:R-:W-:-:S02]  /*4d80*/  LEA R228, R2, R225, 0x1 ;  /* 0x000000e102e47211 */ /* 0x000fc400078e08ff */
[----:B------:R-:W-:Y:S01]  /*4d90*/  PLOP3.LUT P1, PT, PT, PT, UP6, 0x40, 0x0 ;  /* 0x000000000000781c */ /* 0x000fe20003f2e868 */
[----:B------:R-:W2:Y:S01]  /*4da0*/  SHFL.BFLY PT, R5, R168, 0x1, 0x1f ;  /* 0x0c201f00a8057f89 */ /* 0x000ea200000e0000 */
[C---:B------:R-:W-:Y:S01]  /*4db0*/  ISETP.GT.AND P2, PT, R8.reuse, 0x10, P2 ;  /* 0x000000100800780c */ /* 0x040fe20001744270 */
[----:B------:R-:W-:Y:S01]  /*4dc0*/  UISETP.NE.AND UP6, UPT, UR16, URZ, UPT ;  /* 0x0000003f1000728c */ /* 0x000fe2000bfc5270 */
[----:B------:R-:W-:Y:S01]  /*4dd0*/  ISETP.LT.OR P5, PT, R9, 0xa, P5 ;  /* 0x0000000a0900780c */ /* 0x000fe20002fa1670 */
[----:B------:R-:W-:Y:S01]  /*4de0*/  LDSM.16.MT88.4 R120, [R228+0x3880] ;  /* 0x00388000e478783b */ /* 0x000fe20000004200 */
[----:B------:R-:W-:Y:S02]  /*4df0*/  FMNMX.FTZ R3, R77, R27, !PT ;  /* 0x0000001b4d037209 */ /* 0x000fe40007810000 */
[----:B------:R-:W-:Y:S01]  /*4e00*/  ISETP.GT.AND P1, PT, R8, 0x11, P1 ;  /* 0x000000110800780c */ /* 0x000fe20000f24270 */
[----:B------:R-:W-:Y:S01]  /*4e10*/  LDSM.16.MT88.4 R44, [R227+0x2080] ;  /* 0x00208000e32c783b */ /* 0x000fe20000004200 */
[----:B------:R-:W-:-:S02]  /*4e20*/  ISETP.LT.OR P2, PT, R9, 0x11, P2 ;  /* 0x000000110900780c */ /* 0x000fc40001741670 */
[----:B------:R-:W-:Y:S01]  /*4e30*/  FSEL R24, R115, -INF , !P5 ;  /* 0xff80000073187808 */ /* 0x000fe20006800000 */
[----:B------:R-:W-:Y:S01]  /*4e40*/  LDSM.16.MT88.4 R100, [R226+0x3880] ;  /* 0x00388000e264783b */ /* 0x000fe20000004200 */
[----:B------:R-:W-:Y:S02]  /*4e50*/  ISETP.LT.OR P1, PT, R9, 0x12, P1 ;  /* 0x000000120900780c */ /* 0x000fe40000f21670 */
[----:B------:R-:W-:Y:S01]  /*4e60*/  FSEL R25, R74, -INF , !P2 ;  /* 0xff8000004a197808 */ /* 0x000fe20005000000 */
[----:B------:R-:W-:Y:S01]  /*4e70*/  LDSM.16.MT88.4 R40, [R226+0x2080] ;  /* 0x00208000e228783b */ /* 0x000fe20000004200 */
[----:B------:R-:W-:Y:S02]  /*4e80*/  FSEL R26, R75, -INF , !P1 ;  /* 0xff8000004b1a7808 */ /* 0x000fe40004800000 */
[----:B------:R-:W-:Y:S01]  /*4e90*/  PLOP3.LUT P5, PT, PT, PT, UP3, 0x40, 0x0 ;  /* 0x000000000000781c */ /* 0x000fe20003fae838 */
[----:B------:R-:W-:Y:S01]  /*4ea0*/  LDSM.16.MT88.4 R36, [R228+0x2080] ;  /* 0x00208000e424783b */ /* 0x000fe20000004200 */
[----:B-1----:R-:W-:-:S02]  /*4eb0*/  FMNMX.FTZ R169, R169, R4, !PT ;  /* 0x00000004a9a97209 */ /* 0x002fc40007810000 */
[----:B------:R-:W-:Y:S01]  /*4ec0*/  PLOP3.LUT P2, PT, PT, PT, UP2, 0x40, 0x0 ;  /* 0x000000000000781c */ /* 0x000fe20003f4e828 */
[----:B------:R-:W-:Y:S01]  /*4ed0*/  LDSM.16.MT88.4 R124, [R227+0x3880] ;  /* 0x00388000e37c783b */ /* 0x000fe20000004200 */
[----:B--2---:R-:W-:Y:S01]  /*4ee0*/  FMNMX.FTZ R168, R168, R5, !PT ;  /* 0x00000005a8a87209 */ /* 0x004fe20007810000 */
[C---:B------:R-:W-:Y:S01]  /*4ef0*/  FMUL.FTZ R13, R169.reuse, c[0x0][0x2d0] ;  /* 0x0000b400a90d7a20 */ /* 0x040fe20000410000 */
[----:B------:R-:W-:Y:S01]  /*4f00*/  FSETP.NEU.FTZ.AND P0, PT, R169, -INF , PT ;  /* 0xff800000a900780b */ /* 0x000fe20003f1d000 */
[----:B------:R-:W-:Y:S01]  /*4f10*/  LDSM.16.MT88.4 R72, [R225+0x4080] ;  /* 0x00408000e148783b */ /* 0x000fe20000004200 */
[----:B------:R-:W-:Y:S01]  /*4f20*/  PLOP3.LUT P1, PT, PT, PT, UP1, 0x40, 0x0 ;  /* 0x000000000000781c */ /* 0x000fe20003f2e818 */
[C---:B------:R-:W-:Y:S01]  /*4f30*/  FMUL.FTZ R12, R168.reuse, c[0x0][0x2d0] ;  /* 0x0000b400a80c7a20 */ /* 0x040fe20000410000 */
[----:B------:R-:W-:Y:S01]  /*4f40*/  FSEL R13, R13, RZ, P0 ;  /* 0x000000ff0d0d7208 */ /* 0x000fe20000000000 */
[----:B------:R-:W-:Y:S01]  /*4f50*/  STL [R1+0x54], R224 ;  /* 0x000054e001007387 */ /* 0x000fe20000100800 */
[----:B------:R-:W-:-:S02]  /*4f60*/  FSETP.NEU.FTZ.AND P0, PT, R168, -INF , PT ;  /* 0xff800000a800780b */ /* 0x000fc40003f1d000 */
[----:B------:R-:W-:Y:S01]  /*4f70*/  ISETP.GT.AND P5, PT, R8, 0x20, P5 ;  /* 0x000000200800780c */ /* 0x000fe20002fa4270 */
[--C-:B------:R-:W-:Y:S01]  /*4f80*/  FFMA.FTZ R2, R22, c[0x0][0x2d0], -R13.reuse ;  /* 0x0000b40016027a23 */ /* 0x100fe2000001080d */
[----:B------:R-:W-:Y:S01]  /*4f90*/  FSEL R12, R12, RZ, P0 ;  /* 0x000000ff0c0c7208 */ /* 0x000fe20000000000 */
[----:B------:R-:W-:Y:S01]  /*4fa0*/  FFMA.FTZ R4, R17, c[0x0][0x2d0], -R13 ;  /* 0x0000b40011047a23 */ /* 0x000fe2000001080d */
[----:B------:R-:W-:Y:S01]  /*4fb0*/  PLOP3.LUT P0, PT, PT, PT, UP5, 0x40, 0x0 ;  /* 0x000000000000781c */ /* 0x000fe20003f0e858 */
[----:B------:R-:W-:Y:S01]  /*4fc0*/  MUFU.EX2 R229, R2 ;  /* 0x0000000200e57308 */ /* 0x000fe20000000800 */
[----:B------:R-:W-:Y:S01]  /*4fd0*/  ISETP.GT.AND P2, PT, R8, 0x21, P2 ;  /* 0x000000210800780c */ /* 0x000fe20001744270 */
[----:B------:R-:W-:Y:S01]  /*4fe0*/  FFMA.FTZ R0, R15, c[0x0][0x2d0], -R12 ;  /* 0x0000b4000f007a23 */ /* 0x000fe2000001080c */
[----:B------:R-:W-:Y:S01]  /*4ff0*/  FSEL R15, R114, -INF , !P6 ;  /* 0xff800000720f7808 */ /* 0x000fe20007000000 */
[----:B------:R-:W-:Y:S01]  /*5000*/  LDSM.16.MT88.4 R88, [R225+0x2880] ;  /* 0x00288000e158783b */ /* 0x000fe20000004200 */
[----:B------:R-:W-:Y:S01]  /*5010*/  ISETP.GT.AND P0, PT, R8, 0x18, P0 ;  /* 0x000000180800780c */ /* 0x000fe20000704270 */
[----:B------:R-:W-:Y:S01]  /*5020*/  UISETP.NE.AND UP5, UPT, UR17, URZ, UPT ;  /* 0x0000003f1100728c */ /* 0x000fe2000bfa5270 */
[----:B------:R-:W-:Y:S01]  /*5030*/  FMNMX.FTZ R3, R15, R3, !PT ;  /* 0x000000030f037209 */ /* 0x000fe20007810000 */
[----:B------:R1:W-:Y:S01]  /*5040*/  MUFU.EX2 R200, R0 ;  /* 0x0000000000c87308 */ /* 0x0003e20000000800 */
[----:B------:R-:W-:Y:S01]  /*5050*/  ISETP.LT.OR P0, PT, R9, 0x19, P0 ;  /* 0x000000190900780c */ /* 0x000fe20000701670 */
[----:B------:R-:W-:Y:S01]  /*5060*/  LDSM.16.MT88.4 R80, [R226+0x4080] ;  /* 0x00408000e250783b */ /* 0x000fe20000004200 */
[----:B------:R-:W-:-:S02]  /*5070*/  PLOP3.LUT P6, PT, PT, PT, UP4, 0x40, 0x0 ;  /* 0x000000000000781c */ /* 0x000fc40003fce848 */
[----:B------:R-:W-:Y:S01]  /*5080*/  FMNMX.FTZ R3, R24, R3, !PT ;  /* 0x0000000318037209 */ /* 0x000fe20007810000 */
[----:B------:R-:W-:Y:S01]  /*5090*/  LDSM.16.MT88.4 R84, [R226+0x2880] ;  /* 0x00288000e254783b */ /* 0x000fe20000004200 */
[----:B------:R-:W-:Y:S01]  /*50a0*/  FSEL R76, R70, -INF , !P0 ;  /* 0xff800000464c7808 */ /* 0x000fe20004000000 */
[----:B------:R2:W-:Y:S01]  /*50b0*/  MUFU.EX2 R236, R4 ;  /* 0x0000000400ec7308 */ /* 0x0005e20000000800 */
[----:B------:R-:W-:Y:S01]  /*50c0*/  PLOP3.LUT P0, PT, PT, PT, UP0, 0x40, 0x0 ;  /* 0x000000000000781c */ /* 0x000fe20003f0e808 */
[----:B------:R-:W-:Y:S01]  /*50d0*/  LDSM.16.MT88.4 R60, [R228+0x2880] ;  /* 0x00288000e43c783b */ /* 0x000fe20000004200 */
[C---:B------:R-:W-:Y:S02]  /*50e0*/  ISETP.GT.AND P6, PT, R8.reuse, 0x19, P6 ;  /* 0x000000190800780c */ /* 0x040fe400037c4270 */
[----:B------:R-:W-:Y:S02]  /*50f0*/  FMNMX.FTZ R3, R25, R3, !PT ;  /* 0x0000000319037209 */ /* 0x000fe40007810000 */
[----:B------:R-:W-:Y:S01]  /*5100*/  ISETP.GT.AND P1, PT, R8, 0x28, P1 ;  /* 0x000000280800780c */ /* 0x000fe20000f24270 */
[----:B-1----:R-:W-:Y:S01]  /*5110*/  FFMA.FTZ R0, R16, c[0x0][0x2d0], -R12 ;  /* 0x0000b40010007a23 */ /* 0x002fe2000001080c */
[----:B------:R-:W-:-:S02]  /*5120*/  ISETP.GT.AND P0, PT, R8, 0x29, P0 ;  /* 0x000000290800780c */ /* 0x000fc40000704270 */
[C---:B------:R-:W-:Y:S01]  /*5130*/  ISETP.LT.OR P6, PT, R9.reuse, 0x1a, P6 ;  /* 0x0000001a0900780c */ /* 0x040fe200037c1670 */
[----:B------:R1:W-:Y:S01]  /*5140*/  MUFU.EX2 R181, R0 ;  /* 0x0000000000b57308 */ /* 0x0003e20000000800 */
[----:B------:R-:W-:Y:S02]  /*5150*/  FMNMX.FTZ R3, R26, R3, !PT ;  /* 0x000000031a037209 */ /* 0x000fe40007810000 */
[----:B------:R-:W-:Y:S01]  /*5160*/  ISETP.LT.OR P5, PT, R9, 0x21, P5 ;  /* 0x000000210900780c */ /* 0x000fe20002fa1670 */
[----:B--2---:R-:W-:Y:S01]  /*5170*/  FFMA.FTZ R4, R19, c[0x0][0x2d0], -R13 ;  /* 0x0000b40013047a23 */ /* 0x004fe2000001080d */
[C---:B------:R-:W-:Y:S02]  /*5180*/  ISETP.LT.OR P2, PT, R9.reuse, 0x22, P2 ;  /* 0x000000220900780c */ /* 0x040fe40001741670 */
[C---:B------:R-:W-:Y:S01]  /*5190*/  ISETP.LT.OR P1, PT, R9.reuse, 0x29, P1 ;  /* 0x000000290900780c */ /* 0x040fe20000f21670 */
[----:B------:R2:W-:Y:S01]  /*51a0*/  MUFU.EX2 R230, R4 ;  /* 0x0000000400e67308 */ /* 0x0005e20000000800 */
[----:B------:R-:W-:-:S02]  /*51b0*/  ISETP.LT.OR P0, PT, R9, 0x2a, P0 ;  /* 0x0000002a0900780c */ /* 0x000fc40000701670 */
[----:B------:R-:W-:Y:S02]  /*51c0*/  FSEL R28, R71, -INF , !P6 ;  /* 0xff800000471c7808 */ /* 0x000fe40007000000 */
[----:B------:R-:W-:Y:S01]  /*51d0*/  FMNMX.FTZ R3, R76, R3, !PT ;  /* 0x000000034c037209 */ /* 0x000fe20007810000 */
[----:B------:R-:W-:Y:S01]  /*51e0*/  LDSM.16.MT88.4 R68, [R228+0x4080] ;  /* 0x00408000e444783b */ /* 0x000fe20000004200 */
[----:B------:R-:W-:Y:S01]  /*51f0*/  FSEL R171, R66, -INF , !P5 ;  /* 0xff80000042ab7808 */ /* 0x000fe20006800000 */
[----:B-1----:R-:W-:Y:S01]  /*5200*/  FFMA.FTZ R0, R18, c[0x0][0x2d0], -R12 ;  /* 0x0000b40012007a23 */ /* 0x002fe2000001080c */
[----:B------:R-:W-:Y:S02]  /*5210*/  FSEL R172, R67, -INF , !P2 ;  /* 0xff80000043ac7808 */ /* 0x000fe40005000000 */
[----:B------:R-:W-:Y:S01]  /*5220*/  FSEL R173, R58, -INF , !P1 ;  /* 0xff8000003aad7808 */ /* 0x000fe20004800000 */
[----:B------:R1:W3:Y:S01]  /*5230*/  MUFU.EX2 R202, R0 ;  /* 0x0000000000ca7308 */ /* 0x0002e20000000800 */
[----:B------:R-:W-:Y:S01]  /*5240*/  FSEL R174, R59, -INF , !P0 ;  /* 0xff8000003bae7808 */ /* 0x000fe20004000000 */
[----:B------:R-:W-:Y:S01]  /*5250*/  LDSM.16.MT88.4 R64, [R227+0x2880] ;  /* 0x00288000e340783b */ /* 0x000fe20000004200 */
[----:B--2---:R-:W-:-:S03]  /*5260*/  FFMA.FTZ R4, R20, c[0x0][0x2d0], -R13 ;  /* 0x0000b40014047a23 */ /* 0x004fc6000001080d */
[----:B------:R-:W-:Y:S02]  /*5270*/  LDSM.16.MT88.4 R56, [R227+0x4080] ;  /* 0x00408000e338783b */ /* 0x000fe40000004200 */
[----:B------:R2:W-:Y:S01]  /*5280*/  MUFU.EX2 R201, R4 ;  /* 0x0000000400c97308 */ /* 0x0005e20000000800 */
[----:B-1----:R-:W-:Y:S02]  /*5290*/  FMNMX.FTZ R0, R78, R79, !PT ;  /* 0x0000004f4e007209 */ /* 0x002fe40007810000 */
[----:B---3--:R-:W-:Y:S02]  /*52a0*/  F2FP.BF16.PACK_AB R7, R202, R181 ;  /* 0x000000b5ca07723e */ /* 0x008fe400000010ff */
[----:B------:R-:W-:-:S04]  /*52b0*/  FMNMX.FTZ R0, R112, R0, !PT ;  /* 0x0000000070007209 */ /* 0x000fc80007810000 */
[----:B------:R-:W-:Y:S01]  /*52c0*/  FMNMX.FTZ R0, R113, R0, !PT ;  /* 0x0000000071007209 */ /* 0x000fe20007810000 */
[----:B--2---:R-:W-:-:S03]  /*52d0*/  FFMA.FTZ R4, R21, c[0x0][0x2d0], -R13 ;  /* 0x0000b40015047a23 */ /* 0x004fc6000001080d */
[----:B------:R-:W-:Y:S01]  /*52e0*/  FMNMX.FTZ R0, R132, R0, !PT ;  /* 0x0000000084007209 */ /* 0x000fe20007810000 */
[----:B------:R-:W1:Y:S03]  /*52f0*/  MUFU.EX2 R180, R4 ;  /* 0x0000000400b47308 */ /* 0x000e660000000800 */
[----:B------:R-:W-:-:S04]  /*5300*/  FMNMX.FTZ R0, R133, R0, !PT ;  /* 0x0000000085007209 */ /* 0x000fc80007810000 */
[----:B------:R-:W-:-:S04]  /*5310*/  FMNMX.FTZ R0, R134, R0, !PT ;  /* 0x0000000086007209 */ /* 0x000fc80007810000 */
[----:B------:R-:W-:-:S04]  /*5320*/  FMNMX.FTZ R0, R135, R0, !PT ;  /* 0x0000000087007209 */ /* 0x000fc80007810000 */
[----:B------:R-:W-:Y:S01]  /*5330*/  FMNMX.FTZ R2, R190, R0, !PT ;  /* 0x00000000be027209 */ /* 0x000fe20007810000 */
[----:B------:R-:W-:Y:S01]  /*5340*/  FFMA.FTZ R0, R23, c[0x0][0x2d0], -R13 ;  /* 0x0000b40017007a23 */ /* 0x000fe2000001080d */
[----:B-1----:R-:W-:Y:S01]  /*5350*/  F2FP.BF16.PACK_AB R6, R180, R201 ;  /* 0x000000c9b406723e */ /* 0x002fe200000010ff */
[----:B------:R-:W-:Y:S01]  /*5360*/  FFMA.FTZ R4, R14, c[0x0][0x2d0], -R12 ;  /* 0x0000b4000e047a23 */ /* 0x000fe2000001080c */
[----:B------:R-:W-:Y:S01]  /*5370*/  FMNMX.FTZ R2, R191, R2, !PT ;  /* 0x00000002bf027209 */ /* 0x000fe20007810000 */
[----:B------:R1:W-:Y:S03]  /*5380*/  MUFU.EX2 R198, R0 ;  /* 0x0000000000c67308 */ /* 0x0003e60000000800 */
[----:B------:R-:W-:-:S04]  /*5390*/  FMNMX.FTZ R2, R196, R2, !PT ;  /* 0x00000002c4027209 */ /* 0x000fc80007810000 */
[----:B------:R-:W-:Y:S01]  /*53a0*/  FMNMX.FTZ R2, R197, R2, !PT ;  /* 0x00000002c5027209 */ /* 0x000fe20007810000 */
[----:B------:R2:W3:Y:S04]  /*53b0*/  MUFU.EX2 R182, R4 ;  /* 0x0000000400b67308 */ /* 0x0004e80000000800 */
[----:B------:R-:W4:Y:S01]  /*53c0*/  SHFL.BFLY PT, R9, R2, 0x2, 0x1f ;  /* 0x0c401f0002097f89 */ /* 0x000f2200000e0000 */
[----:B-1----:R-:W-:-:S04]  /*53d0*/  FFMA.FTZ R0, R32, c[0x0][0x2d0], -R13 ;  /* 0x0000b40020007a23 */ /* 0x002fc8000001080d */
[----:B------:R1:W-:Y:S01]  /*53e0*/  MUFU.EX2 R203, R0 ;  /* 0x0000000000cb7308 */ /* 0x0003e20000000800 */
[----:B--2---:R-:W-:Y:S02]  /*53f0*/  F2FP.BF16.PACK_AB R4, R230, R236 ;  /* 0x000000ece604723e */ /* 0x004fe400000010ff */
[----:B---3--:R-:W-:-:S07]  /*5400*/  F2FP.BF16.PACK_AB R5, R200, R182 ;  /* 0x000000b6c805723e */ /* 0x008fce00000010ff */
[C---:B------:R-:W-:Y:S01]  /*5410*/  HMMA.16816.F32.BF16 R152, R4.reuse, R52, RZ ;  /* 0x000000340498723c */ /* 0x040fe200000418ff */
[----:B-1----:R-:W-:Y:S01]  /*5420*/  FMNMX.FTZ R0, R28, R3, !PT ;  /* 0x000000031c007209 */ /* 0x002fe20007810000 */
[----:B------:R-:W-:Y:S01]  /*5430*/  FFMA.FTZ R3, R33, c[0x0][0x2d0], -R13 ;  /* 0x0000b40021037a23 */ /* 0x000fe2000001080d */
[----:B----4-:R-:W-:Y:S02]  /*5440*/  FMNMX.FTZ R2, R2, R9, !PT ;  /* 0x0000000902027209 */ /* 0x010fe40007810000 */
[----:B------:R-:W-:Y:S01]  /*5450*/  FMNMX.FTZ R0, R171, R0, !PT ;  /* 0x00000000ab007209 */ /* 0x000fe20007810000 */
[----:B------:R1:W2:Y:S02]  /*5460*/  MUFU.EX2 R183, R3 ;  /* 0x0000000300b77308 */ /* 0x0002a40000000800 */
[----:B------:R-:W-:Y:S01]  /*5470*/  HMMA.16816.F32.BF16 R140, R4, R48, RZ ;  /* 0x00000030048c723c */ /* 0x000fe200000418ff */
[----:B------:R-:W3:Y:S01]  /*5480*/  SHFL.BFLY PT, R14, R2, 0x1, 0x1f ;  /* 0x0c201f00020e7f89 */ /* 0x000ee200000e0000 */
[----:B------:R-:W-:-:S04]  /*5490*/  FMNMX.FTZ R0, R172, R0, !PT ;  /* 0x00000000ac007209 */ /* 0x000fc80007810000 */
[----:B------:R-:W-:Y:S02]  /*54a0*/  FMNMX.FTZ R0, R173, R0, !PT ;  /* 0x00000000ad007209 */ /* 0x000fe40007810000 */
[----:B------:R-:W-:Y:S02]  /*54b0*/  HMMA.16816.F32.BF16 R136, R4, R120, RZ ;  /* 0x000000780488723c */ /* 0x000fe400000418ff */
[----:B------:R-:W-:Y:S01]  /*54c0*/  FMNMX.FTZ R0, R174, R0, !PT ;  /* 0x00000000ae007209 */ /* 0x000fe20007810000 */
[----:B-1----:R-:W-:-:S04]  /*54d0*/  FFMA.FTZ R3, R29, c[0x0][0x2d0], -R12 ;  /* 0x0000b4001d037a23 */ /* 0x002fc8000001080c */
[----:B------:R-:W1:Y:S01]  /*54e0*/  SHFL.BFLY PT, R8, R0, 0x2, 0x1f ;  /* 0x0c401f0000087f89 */ /* 0x000e6200000e0000 */
[C---:B------:R-:W-:Y:S01]  /*54f0*/  HMMA.16816.F32.BF16 R160, R4.reuse, R44, RZ ;  /* 0x0000002c04a0723c */ /* 0x040fe200000418ff */
[----:B--2---:R-:W-:Y:S01]  /*5500*/  F2FP.BF16.PACK_AB R10, R183, R203 ;  /* 0x000000cbb70a723e */ /* 0x004fe200000010ff */
[----:B------:R2:W-:Y:S06]  /*5510*/  MUFU.EX2 R224, R3 ;  /* 0x0000000300e07308 */ /* 0x0005ec0000000800 */
[----:B------:R-:W-:Y:S01]  /*5520*/  HMMA.16816.F32.BF16 R144, R4, R100, RZ ;  /* 0x000000640490723c */ /* 0x000fe200000418ff */
[----:B---3--:R-:W-:-:S04]  /*5530*/  FMNMX.FTZ R167, R2, R14, !PT ;  /* 0x0000000e02a77209 */ /* 0x008fc80007810000 */
[----:B------:R-:W-:-:S03]  /*5540*/  FSETP.NEU.FTZ.AND P0, PT, R167, -INF , PT ;  /* 0xff800000a700780b */ /* 0x000fc60003f1d000 */
[----:B------:R-:W-:Y:S01]  /*5550*/  HMMA.16816.F32.BF16 R148, R4, R40, RZ ;  /* 0x000000280494723c */ /* 0x000fe200000418ff */
[----:B--2---:R-:W-:-:S04]  /*5560*/  FFMA.FTZ R3, R30, c[0x0][0x2d0], -R12 ;  /* 0x0000b4001e037a23 */ /* 0x004fc8000001080c */
[----:B------:R2:W3:Y:S03]  /*5570*/  MUFU.EX2 R199, R3 ;  /* 0x0000000300c77308 */ /* 0x0004e60000000800 */
[C---:B------:R-:W-:Y:S08]  /*5580*/  HMMA.16816.F32.BF16 R156, R4.reuse, R36, RZ ;  /* 0x00000024049c723c */ /* 0x040ff000000418ff */
[----:B------:R-:W-:Y:S01]  /*5590*/  HMMA.16816.F32.BF16 R128, R4, R124, RZ ;  /* 0x0000007c0480723c */ /* 0x000fe200000418ff */
[----:B--2---:R-:W-:Y:S01]  /*55a0*/  FFMA.FTZ R3, R31, c[0x0][0x2d0], -R12 ;  /* 0x0000b4001f037a23 */ /* 0x004fe2000001080c */
[----:B---3--:R-:W-:-:S06]  /*55b0*/  F2FP.BF16.PACK_AB R9, R199, R224 ;  /* 0x000000e0c709723e */ /* 0x008fcc00000010ff */
[C---:B------:R-:W-:Y:S01]  /*55c0*/  HMMA.16816.F32.BF16 R116, R4.reuse, R50, RZ ;  /* 0x000000320474723c */ /* 0x040fe200000418ff */
[----:B------:R2:W-:Y:S07]  /*55d0*/  MUFU.EX2 R235, R3 ;  /* 0x0000000300eb7308 */ /* 0x0005ee0000000800 */
[C---:B------:R-:W-:Y:S08]  /*55e0*/  HMMA.16816.F32.BF16 R108, R4.reuse, R42, RZ ;  /* 0x0000002a046c723c */ /* 0x040ff000000418ff */
[----:B------:R-:W-:Y:S01]  /*55f0*/  HMMA.16816.F32.BF16 R104, R4, R38, RZ ;  /* 0x000000260468723c */ /* 0x000fe200000418ff */
[----:B--2---:R-:W-:-:S04]  /*5600*/  FFMA.FTZ R3, R34, c[0x0][0x2d0], -R12 ;  /* 0x0000b40022037a23 */ /* 0x004fc8000001080c */
[----:B------:R1:W2:Y:S03]  /*5610*/  MUFU.EX2 R234, R3 ;  /* 0x0000000300ea7308 */ /* 0x0002a60000000800 */
[C---:B------:R-:W-:Y:S08]  /*5620*/  HMMA.16816.F32.BF16 R96, R4.reuse, R46, RZ ;  /* 0x0000002e0460723c */ /* 0x040ff000000418ff */
[----:B------:R-:W-:Y:S01]  /*5630*/  HMMA.16816.F32.BF16 R92, R4, R54, RZ ;  /* 0x00000036045c723c */ /* 0x000fe200000418ff */
[----:B-1----:R-:W-:Y:S01]  /*5640*/  FMNMX.FTZ R3, R0, R8, !PT ;  /* 0x0000000800037209 */ /* 0x002fe20007810000 */
[----:B------:R-:W-:Y:S01]  /*5650*/  FMUL.FTZ R0, R167, c[0x0][0x2d0] ;  /* 0x0000b400a7007a20 */ /* 0x000fe20000410000 */
[----:B------:R-:W-:-:S05]  /*5660*/  F2FP.BF16.PACK_AB R8, R198, R229 ;  /* 0x000000e5c608723e */ /* 0x000fca00000010ff */
[----:B------:R-:W-:Y:S01]  /*5670*/  HMMA.16816.F32.BF16 R32, R4, R102, RZ ;  /* 0x000000660420723c */ /* 0x000fe200000418ff */
[----:B--2---:R-:W-:Y:S02]  /*5680*/  F2FP.BF16.PACK_AB R11, R234, R235 ;  /* 0x000000ebea0b723e */ /* 0x004fe400000010ff */
[----:B------:R-:W-:-:S05]  /*5690*/  FSEL R0, R0, RZ, P0 ;  /* 0x000000ff00007208 */ /* 0x000fca0000000000 */
[----:B------:R-:W-:Y:S01]  /*56a0*/  HMMA.16816.F32.BF16 R20, R4, R122, RZ ;  /* 0x0000007a0414723c */ /* 0x000fe200000418ff */
[----:B------:R-:W-:-:S04]  /*56b0*/  FFMA.FTZ R2, R78, c[0x0][0x2d0], -R0 ;  /* 0x0000b4004e027a23 */ /* 0x000fc80000010800 */
[----:B------:R1:W-:Y:S03]  /*56c0*/  MUFU.EX2 R242, R2 ;  /* 0x0000000200f27308 */ /* 0x0003e60000000800 */
[----:B------:R-:W-:Y:S01]  /*56d0*/  HMMA.16816.F32.BF16 R16, R4, R126, RZ ;  /* 0x0000007e0410723c */ /* 0x000fe200000418ff */
[----:B------:R-:W2:Y:S07]  /*56e0*/  SHFL.BFLY PT, R4, R3, 0x1, 0x1f ;  /* 0x0c201f0003047f89 */ /* 0x000eae00000e0000 */
[----:B------:R-:W-:Y:S01]  /*56f0*/  HMMA.16816.F32.BF16 R152, R8, R72, R152 ;  /* 0x000000480898723c */ /* 0x000fe20000041898 */
[----:B-1----:R-:W-:-:S07]  /*5700*/  FFMA.FTZ R2, R79, c[0x0][0x2d0], -R0 ;  /* 0x0000b4004f027a23 */ /* 0x002fce0000010800 */
[C---:B------:R-:W-:Y:S01]  /*5710*/  HMMA.16816.F32.BF16 R208, R8.reuse, R88, R140 ;  /* 0x0000005808d0723c */ /* 0x040fe2000004188c */
[----:B------:R1:W-:Y:S07]  /*5720*/  MUFU.EX2 R14, R2 ;  /* 0x00000002000e7308 */ /* 0x0003ee0000000800 */
[----:B------:R-:W-:Y:S01]  /*5730*/  HMMA.16816.F32.BF16 R136, R8, R68, R136 ;  /* 0x000000440888723c */ /* 0x000fe20000041888 */
[----:B--2---:R-:W-:Y:S01]  /*5740*/  FMNMX.FTZ R3, R3, R4, !PT ;  /* 0x0000000403037209 */ /* 0x004fe20007810000 */
[----:B------:R-:W-:-:S03]  /*5750*/  FFMA.FTZ R4, R113, c[0x0][0x2d0], -R0 ;  /* 0x0000b40071047a23 */ /* 0x000fc60000010800 */
[----:B------:R-:W-:-:S03]  /*5760*/  FSETP.NEU.FTZ.AND P0, PT, R3, -INF , PT ;  /* 0xff8000000300780b */ /* 0x000fc60003f1d000 */
[----:B------:R-:W-:Y:S01]  /*5770*/  HMMA.16816.F32.BF16 R140, R8, R64, R160 ;  /* 0x00000040088c723c */ /* 0x000fe200000418a0 */
[----:B-1----:R-:W-:-:S07]  /*5780*/  FFMA.FTZ R2, R112, c[0x0][0x2d0], -R0 ;  /* 0x0000b40070027a23 */ /* 0x002fce0000010800 */
[C---:B------:R-:W-:Y:S08]  /*5790*/  HMMA.16816.F32.BF16 R144, R8.reuse, R80, R144 ;  /* 0x000000500890723c */ /* 0x040ff00000041890 */
[----:B------:R-:W-:Y:S01]  /*57a0*/  HMMA.16816.F32.BF16 R192, R8, R84, R148 ;  /* 0x0000005408c0723c */ /* 0x000fe20000041894 */
[----:B------:R-:W-:Y:S01]  /*57b0*/  MOV R185, R136 ;  /* 0x0000008800b97202 */ /* 0x000fe20000000f00 */
[----:B------:R-:W-:Y:S01]  /*57c0*/  IMAD.MOV.U32 R233, RZ, RZ, R137 ;  /* 0x000000ffffe97224 */ /* 0x000fe200078e0089 */
[----:B------:R-:W-:Y:S01]  /*57d0*/  MUFU.EX2 R136, R4 ;  /* 0x0000000400887308 */ /* 0x000fe20000000800 */
[----:B------:R-:W-:Y:S01]  /*57e0*/  IMAD.MOV.U32 R232, RZ, RZ, R138 ;  /* 0x000000ffffe87224 */ /* 0x000fe200078e008a */
[----:B------:R-:W-:-:S03]  /*57f0*/  MOV R231, R139 ;  /* 0x0000008b00e77202 */ /* 0x000fc60000000f00 */
[C---:B------:R-:W-:Y:S01]  /*5800*/  HMMA.16816.F32.BF16 R148, R8.reuse, R60, R156 ;  /* 0x0000003c0894723c */ /* 0x040fe2000004189c */
[----:B------:R-:W-:Y:S01]  /*5810*/  MOV R7, R140 ;  /* 0x0000008c00077202 */ /* 0x000fe20000000f00 */
[----:B------:R-:W-:Y:S02]  /*5820*/  IMAD.MOV.U32 R6, RZ, RZ, R142 ;  /* 0x000000ffff067224 */ /* 0x000fe400078e008e */
[----:B------:R-:W-:Y:S02]  /*5830*/  IMAD.MOV.U32 R142, RZ, RZ, R155 ;  /* 0x000000ffff8e7224 */ /* 0x000fe400078e009b */
[----:B------:R-:W-:Y:S01]  /*5840*/  IMAD.MOV.U32 R155, RZ, RZ, R7 ;  /* 0x000000ffff9b7224 */ /* 0x000fe200078e0007 */
[----:B------:R-:W-:Y:S01]  /*5850*/  MOV R158, R143 ;  /* 0x0000008f009e7202 */ /* 0x000fe20000000f00 */
[----:B------:R-:W-:Y:S01]  /*5860*/  IMAD.MOV.U32 R157, RZ, RZ, R152 ;  /* 0x000000ffff9d7224 */ /* 0x000fe200078e0098 */
[----:B------:R-:W-:Y:S01]  /*5870*/  MOV R140, R145 ;  /* 0x00000091008c7202 */ /* 0x000fe20000000f00 */
[----:B------:R-:W1:Y:S01]  /*5880*/  MUFU.EX2 R152, R2 ;  /* 0x0000000200987308 */ /* 0x000e620000000800 */
[----:B------:R-:W-:Y:S01]  /*5890*/  IMAD.MOV.U32 R159, RZ, RZ, R141 ;  /* 0x000000ffff9f7224 */ /* 0x000fe200078e008d */
[C---:B------:R-:W-:Y:S01]  /*58a0*/  HMMA.16816.F32.BF16 R116, R8.reuse, R90, R116 ;  /* 0x0000005a0874723c */ /* 0x040fe20000041874 */
        /* <DEDUP_REMOVED lines=8> */
[----:B------:R-:W-:-:S02]  /*5930*/  IMAD.MOV.U32 R187, RZ, RZ, R194 ;  /* 0x000000ffffbb7224 */ /* 0x000fc400078e00c2 */
[----:B------:R-:W-:Y:S02]  /*5940*/  IMAD.MOV.U32 R5, RZ, RZ, R192 ;  /* 0x000000ffff057224 */ /* 0x000fe400078e00c0 */
[----:B------:R-:W-:Y:S01]  /*5950*/  IMAD.MOV.U32 R156, RZ, RZ, R153 ;  /* 0x000000ffff9c7224 */ /* 0x000fe200078e0099 */
[----:B-1----:R-:W-:Y:S01]  /*5960*/  F2FP.BF16.PACK_AB R6, R136, R152 ;  /* 0x000000988806723e */ /* 0x002fe200000010ff */
[----:B------:R-:W-:Y:S01]  /*5970*/  FMUL.FTZ R2, R3, c[0x0][0x2d0] ;  /* 0x0000b40003027a20 */ /* 0x000fe20000410000 */
[----:B------:R-:W-:Y:S01]  /*5980*/  HMMA.16816.F32.BF16 R248, R8, R86, R108 ;  /* 0x0000005608f8723c */ /* 0x000fe2000004186c */
[----:B------:R-:W-:Y:S01]  /*5990*/  IMAD.MOV.U32 R153, RZ, RZ, R5 ;  /* 0x000000ffff997224 */ /* 0x000fe200078e0005 */
[----:B------:R-:W-:Y:S01]  /*59a0*/  MOV R131, R154 ;  /* 0x0000009a00837202 */ /* 0x000fe20000000f00 */
[----:B------:R-:W-:Y:S01]  /*59b0*/  IMAD.MOV.U32 R130, RZ, RZ, R159 ;  /* 0x000000ffff827224 */ /* 0x000fe200078e009f */
[----:B------:R-:W-:Y:S01]  /*59c0*/  FSEL R2, R2, RZ, P0 ;  /* 0x000000ff02027208 */ /* 0x000fe20000000000 */
[----:B------:R-:W-:Y:S01]  /*59d0*/  IMAD.MOV.U32 R129, RZ, RZ, R155 ;  /* 0x000000ffff817224 */ /* 0x000fe200078e009b */
[----:B------:R-:W-:-:S02]  /*59e0*/  MOV R159, R200 ;  /* 0x000000c8009f7202 */ /* 0x000fc40000000f00 */
[C---:B------:R-:W-:Y:S01]  /*59f0*/  HMMA.16816.F32.BF16 R160, R8.reuse, R62, R104 ;  /* 0x0000003e08a0723c */ /* 0x040fe20000041868 */
[----:B------:R-:W-:Y:S01]  /*5a00*/  FFMA.FTZ R4, R77, c[0x0][0x2d0], -R2 ;  /* 0x0000b4004d047a23 */ /* 0x000fe20000010802 */
[----:B------:R-:W-:Y:S01]  /*5a10*/  MOV R137, R117 ;  /* 0x0000007500897202 */ /* 0x000fe20000000f00 */
[----:B------:R-:W-:Y:S02]  /*5a20*/  IMAD.MOV.U32 R139, RZ, RZ, R118 ;  /* 0x000000ffff8b7224 */ /* 0x000fe400078e0076 */
[----:B------:R1:W-:Y:S01]  /*5a30*/  MUFU.EX2 R195, R4 ;  /* 0x0000000400c37308 */ /* 0x0003e20000000800 */
[----:B------:R-:W-:Y:S02]  /*5a40*/  IMAD.MOV.U32 R138, RZ, RZ, R119 ;  /* 0x000000ffff8a7224 */ /* 0x000fe400078e0077 */
[----:B------:R-:W-:Y:S01]  /*5a50*/  HMMA.16816.F32.BF16 R244, R8, R66, R96 ;  /* 0x0000004208f4723c */ /* 0x000fe20000041860 */
[----:B------:R-:W-:-:S07]  /*5a60*/  IMAD.MOV.U32 R77, RZ, RZ, R116 ;  /* 0x000000ffff4d7224 */ /* 0x000fce00078e0074 */
[----:B------:R-:W-:Y:S01]  /*5a70*/  HMMA.16816.F32.BF16 R220, R8, R74, R92 ;  /* 0x0000004a08dc723c */ /* 0x000fe2000004185c */
[----:B-1----:R-:W-:-:S07]  /*5a80*/  FFMA.FTZ R4, R27, c[0x0][0x2d0], -R2 ;  /* 0x0000b4001b047a23 */ /* 0x002fce0000010802 */
[C---:B------:R-:W-:Y:S01]  /*5a90*/  HMMA.16816.F32.BF16 R216, R8.reuse, R82, R32 ;  /* 0x0000005208d8723c */ /* 0x040fe20000041820 */
[----:B------:R1:W2:Y:S07]  /*5aa0*/  MUFU.EX2 R194, R4 ;  /* 0x0000000400c27308 */ /* 0x0002ae0000000800 */
[C---:B------:R-:W-:Y:S08]  /*5ab0*/  HMMA.16816.F32.BF16 R212, R8.reuse, R70, R20 ;  /* 0x0000004608d4723c */ /* 0x040ff00000041814 */
[----:B------:R-:W-:Y:S01]  /*5ac0*/  HMMA.16816.F32.BF16 R204, R8, R58, R16 ;  /* 0x0000003a08cc723c */ /* 0x000fe20000041810 */
[----:B-1----:R-:W-:Y:S01]  /*5ad0*/  FFMA.FTZ R4, R15, c[0x0][0x2d0], -R2 ;  /* 0x0000b4000f047a23 */ /* 0x002fe20000010802 */
[----:B--2---:R-:W-:-:S03]  /*5ae0*/  F2FP.BF16.PACK_AB R5, R194, R195 ;  /* 0x000000c3c205723e */ /* 0x004fc600000010ff */
[----:B------:R1:W-:Y:S02]  /*5af0*/  MUFU.EX2 R192, R4 ;  /* 0x0000000400c07308 */ /* 0x0003e40000000800 */
[----:B------:R-:W-:Y:S02]  /*5b00*/  FFMA.FTZ R8, R132, c[0x0][0x2d0], -R0 ;  /* 0x0000b40084087a23 */ /* 0x000fe40000010800 */
[----:B------:R-:W-:-:S04]  /*5b10*/  IMAD.MOV.U32 R132, RZ, RZ, R138 ;  /* 0x000000ffff847224 */ /* 0x000fc800078e008a */
[----:B------:R2:W-:Y:S01]  /*5b20*/  MUFU.EX2 R30, R8 ;  /* 0x00000008001e7308 */ /* 0x0005e20000000800 */
[----:B-1----:R-:W-:-:S07]  /*5b30*/  FFMA.FTZ R4, R24, c[0x0][0x2d0], -R2 ;  /* 0x0000b40018047a23 */ /* 0x002fce0000010802 */
[----:B------:R1:W3:Y:S01]  /*5b40*/  MUFU.EX2 R193, R4 ;  /* 0x0000000400c17308 */ /* 0x0002e20000000800 */
[----:B--2---:R-:W-:Y:S01]  /*5b50*/  FFMA.FTZ R8, R133, c[0x0][0x2d0], -R0 ;  /* 0x0000b40085087a23 */ /* 0x004fe20000010800 */
[----:B------:R-:W-:-:S06]  /*5b60*/  MOV R133, R139 ;  /* 0x0000008b00857202 */ /* 0x000fcc0000000f00 */
[----:B------:R2:W-:Y:S01]  /*5b70*/  MUFU.EX2 R15, R8 ;  /* 0x00000008000f7308 */ /* 0x0005e20000000800 */
[----:B-1----:R-:W-:Y:S02]  /*5b80*/  F2FP.BF16.PACK_AB R4, R14, R242 ;  /* 0x000000f20e04723e */ /* 0x002fe400000010ff */
[----:B---3--:R-:W-:Y:S01]  /*5b90*/  F2FP.BF16.PACK_AB R7, R193, R192 ;  /* 0x000000c0c107723e */ /* 0x008fe200000010ff */
[----:B--2---:R-:W-:-:S06]  /*5ba0*/  FFMA.FTZ R8, R134, c[0x0][0x2d0], -R0 ;  /* 0x0000b40086087a23 */ /* 0x004fcc0000010800 */
[C---:B------:R-:W-:Y:S01]  /*5bb0*/  HMMA.16816.F32.BF16 R108, R4.reuse, R40, RZ ;  /* 0x00000028046c723c */ /* 0x040fe200000418ff */
[----:B------:R-:W-:Y:S01]  /*5bc0*/  IMAD.MOV.U32 R134, RZ, RZ, R137 ;  /* 0x000000ffff867224 */ /* 0x000fe200078e0089 */
[----:B------:R1:W2:Y:S06]  /*5bd0*/  MUFU.EX2 R29, R8 ;  /* 0x00000008001d7308 */ /* 0x0002ac0000000800 */
[C---:B------:R-:W-:Y:S08]  /*5be0*/  HMMA.16816.F32.BF16 R104, R4.reuse, R42, RZ ;  /* 0x0000002a0468723c */ /* 0x040ff000000418ff */
[----:B------:R-:W-:Y:S01]  /*5bf0*/  HMMA.16816.F32.BF16 R40, R4, R102, RZ ;  /* 0x000000660428723c */ /* 0x000fe200000418ff */
[----:B-1----:R-:W-:-:S02]  /*5c00*/  FFMA.FTZ R8, R135, c[0x0][0x2d0], -R0 ;  /* 0x0000b40087087a23 */ /* 0x002fc40000010800 */
[----:B------:R-:W-:Y:S02]  /*5c10*/  IMAD.MOV.U32 R135, RZ, RZ, R30 ;  /* 0x000000ffff877224 */ /* 0x000fe400078e001e */
[----:B------:R1:W3:Y:S02]  /*5c20*/  MUFU.EX2 R128, R8 ;  /* 0x0000000800807308 */ /* 0x0002e40000000800 */
[----:B--2---:R-:W-:Y:S01]  /*5c30*/  MOV R103, R29 ;  /* 0x0000001d00677202 */ /* 0x004fe20000000f00 */
[----:B------:R-:W-:Y:S01]  /*5c40*/  HMMA.16816.F32.BF16 R116, R4, R48, RZ ;  /* 0x000000300474723c */ /* 0x000fe200000418ff */
[----:B------:R-:W-:-:S07]  /*5c50*/  IMAD.MOV.U32 R102, RZ, RZ, R181 ;  /* 0x000000ffff667224 */ /* 0x000fce00078e00b5 */
[----:B------:R-:W-:Y:S01]  /*5c60*/  HMMA.16816.F32.BF16 R112, R4, R50, RZ ;  /* 0x000000320470723c */ /* 0x000fe200000418ff */
[----:B-1----:R-:W-:-:S07]  /*5c70*/  FFMA.FTZ R8, R25, c[0x0][0x2d0], -R2 ;  /* 0x0000b40019087a23 */ /* 0x002fce0000010802 */
[C---:B------:R-:W-:Y:S01]  /*5c80*/  HMMA.16816.F32.BF16 R92, R4.reuse, R36, RZ ;  /* 0x00000024045c723c */ /* 0x040fe200000418ff */
[----:B------:R1:W-:Y:S07]  /*5c90*/  MUFU.EX2 R165, R8 ;  /* 0x0000000800a57308 */ /* 0x0003ee0000000800 */
[C---:B------:R-:W-:Y:S08]  /*5ca0*/  HMMA.16816.F32.BF16 R96, R4.reuse, R38, RZ ;  /* 0x000000260460723c */ /* 0x040ff000000418ff */
[----:B------:R-:W-:Y:S01]  /*5cb0*/  HMMA.16816.F32.BF16 R32, R4, R44, RZ ;  /* 0x0000002c0420723c */ /* 0x000fe200000418ff */
[----:B-1----:R-:W-:-:S04]  /*5cc0*/  FFMA.FTZ R8, R26, c[0x0][0x2d0], -R2 ;  /* 0x0000b4001a087a23 */ /* 0x002fc80000010802 */
[----:B------:R1:W2:Y:S03]  /*5cd0*/  MUFU.EX2 R170, R8 ;  /* 0x0000000800aa7308 */ /* 0x0002a60000000800 */
[C---:B------:R-:W-:Y:S07]  /*5ce0*/  HMMA.16816.F32.BF16 R24, R4.reuse, R52, RZ ;  /* 0x000000340418723c */ /* 0x040fee00000418ff */
[----:B------:R-:W-:Y:S01]  /*5cf0*/  IMAD.MOV.U32 R53, RZ, RZ, R183 ;  /* 0x000000ffff357224 */ /* 0x000fe200078e00b7 */
[----:B------:R-:W-:Y:S01]  /*5d00*/  HMMA.16816.F32.BF16 R48, R4, R46, RZ ;  /* 0x0000002e0430723c */ /* 0x000fe200000418ff */
[----:B------:R-:W-:Y:S01]  /*5d10*/  MOV R52, R203 ;  /* 0x000000cb00347202 */ /* 0x000fe20000000f00 */
[----:B-1----:R-:W-:-:S06]  /*5d20*/  FFMA.FTZ R8, R76, c[0x0][0x2d0], -R2 ;  /* 0x0000b4004c087a23 */ /* 0x002fcc0000010802 */
[C---:B------:R-:W-:Y:S01]  /*5d30*/  HMMA.16816.F32.BF16 R44, R4.reuse, R54, RZ ;  /* 0x00000036042c723c */ /* 0x040fe200000418ff */
[----:B------:R-:W-:Y:S01]  /*5d40*/  IMAD.MOV.U32 R76, RZ, RZ, R202 ;  /* 0x000000ffff4c7224 */ /* 0x000fe200078e00ca */
[----:B------:R1:W-:Y:S05]  /*5d50*/  MUFU.EX2 R166, R8 ;  /* 0x0000000800a67308 */ /* 0x0003ea0000000800 */
[----:B------:R-:W-:Y:S01]  /*5d60*/  MOV R54, R180 ;  /* 0x000000b400367202 */ /* 0x000fe20000000f00 */
[----:B------:R-:W-:Y:S01]  /*5d70*/  HMMA.16816.F32.BF16 R20, R4, R100, RZ ;  /* 0x000000640414723c */ /* 0x000fe200000418ff */
[----:B------:R-:W-:-:S06]  /*5d80*/  IMAD.MOV.U32 R55, RZ, RZ, R201 ;  /* 0x000000ffff377224 */ /* 0x000fcc00078e00c9 */
[----:B------:R-:W-:Y:S01]  /*5d90*/  MOV R100, R182 ;  /* 0x000000b600647202 */ /* 0x000fe20000000f00 */
[----:B------:R-:W-:Y:S01]  /*5da0*/  HMMA.16816.F32.BF16 R36, R4, R122, RZ ;  /* 0x0000007a0424723c */ /* 0x000fe200000418ff */
[----:B------:R-:W-:Y:S02]  /*5db0*/  IMAD.MOV.U32 R101, RZ, RZ, R136 ;  /* 0x000000ffff657224 */ /* 0x000fe400078e0088 */
[----:B-1----:R-:W-:-:S04]  /*5dc0*/  FFMA.FTZ R8, R28, c[0x0][0x2d0], -R2 ;  /* 0x0000b4001c087a23 */ /* 0x002fc80000010802 */
[----:B------:R1:W4:Y:S01]  /*5dd0*/  MUFU.EX2 R164, R8 ;  /* 0x0000000800a47308 */ /* 0x0003220000000800 */
[C---:B------:R-:W-:Y:S07]  /*5de0*/  HMMA.16816.F32.BF16 R28, R4.reuse, R126, RZ ;  /* 0x0000007e041c723c */ /* 0x040fee00000418ff */
[----:B---3--:R-:W-:Y:S01]  /*5df0*/  IMAD.MOV.U32 R127, RZ, RZ, R128 ;  /* 0x000000ffff7f7224 */ /* 0x008fe200078e0080 */
[----:B------:R-:W-:Y:S01]  /*5e00*/  HMMA.16816.F32.BF16 R16, R4, R124, RZ ;  /* 0x0000007c0410723c */ /* 0x000fe200000418ff */
[----:B------:R-:W-:-:S06]  /*5e10*/  IMAD.MOV.U32 R128, RZ, RZ, R153 ;  /* 0x000000ffff807224 */ /* 0x000fcc00078e0099 */
[----:B------:R-:W-:Y:S01]  /*5e20*/  IMAD.MOV.U32 R125, RZ, RZ, R152 ;  /* 0x000000ffff7d7224 */ /* 0x000fe200078e0098 */
[----:B-1----:R-:W-:Y:S07]  /*5e30*/  HMMA.16816.F32.BF16 R8, R4, R120, RZ ;  /* 0x000000780408723c */ /* 0x002fee00000418ff */
[----:B------:R-:W-:Y:S02]  /*5e40*/  F2FP.BF16.PACK_AB R4, R15, R135 ;  /* 0x000000870f04723e */ /* 0x000fe400000010ff */
[----:B------:R-:W-:-:S02]  /*5e50*/  F2FP.BF16.PACK_AB R6, R127, R103 ;  /* 0x000000677f06723e */ /* 0x000fc400000010ff */
[----:B--2---:R-:W-:Y:S02]  /*5e60*/  F2FP.BF16.PACK_AB R5, R170, R165 ;  /* 0x000000a5aa05723e */ /* 0x004fe400000010ff */
[----:B----4-:R-:W-:-:S07]  /*5e70*/  F2FP.BF16.PACK_AB R7, R164, R166 ;  /* 0x000000a6a407723e */ /* 0x010fce00000010ff */
[C---:B------:R-:W-:Y:S08]  /*5e80*/  HMMA.16816.F32.BF16 R24, R4.reuse, R72, R24 ;  /* 0x000000480418723c */ /* 0x040ff00000041818 */
[C---:B------:R-:W-:Y:S07]  /*5e90*/  HMMA.16816.F32.BF16 R120, R4.reuse, R68, R8 ;  /* 0x000000440478723c */ /* 0x040fee0000041808 */
[----:B------:R-:W-:Y:S01]  /*5ea0*/  FFMA.FTZ R8, R177, c[0x0][0x2d0], -R13 ;  /* 0x0000b400b1087a23 */ /* 0x000fe2000001080d */
[C---:B------:R-:W-:Y:S01]  /*5eb0*/  HMMA.16816.F32.BF16 R180, R4.reuse, R88, R116 ;  /* 0x0000005804b4723c */ /* 0x040fe20000041874 */
[----:B------:R-:W-:Y:S01]  /*5ec0*/  IMAD.MOV.U32 R68, RZ, RZ, R157 ;  /* 0x000000ffff447224 */ /* 0x000fe200078e009d */
[----:B------:R-:W-:Y:S01]  /*5ed0*/  MOV R69, R156 ;  /* 0x0000009c00457202 */ /* 0x000fe20000000f00 */
[----:B------:R1:W-:Y:S04]  /*5ee0*/  MUFU.EX2 R73, R8 ;  /* 0x0000000800497308 */ /* 0x0003e80000000800 */
[----:B------:R-:W-:Y:S01]  /*5ef0*/  IMAD.MOV.U32 R118, RZ, RZ, R125 ;  /* 0x000000ffff767224 */ /* 0x000fe200078e007d */
[----:B------:R-:W-:Y:S01]  /*5f00*/  HMMA.16816.F32.BF16 R88, R4, R90, R112 ;  /* 0x0000005a0458723c */ /* 0x000fe20000041870 */
[----:B------:R-:W-:Y:S01]  /*5f10*/  MOV R117, R54 ;  /* 0x0000003600757202 */ /* 0x000fe20000000f00 */
[----:B------:R-:W-:Y:S01]  /*5f20*/  IMAD.MOV.U32 R54, RZ, RZ, R134 ;  /* 0x000000ffff367224 */ /* 0x000fe200078e0086 */
[----:B------:R-:W-:Y:S01]  /*5f30*/  MOV R125, R52 ;  /* 0x00000034007d7202 */ /* 0x000fe20000000f00 */
[----:B------:R-:W-:-:S02]  /*5f40*/  IMAD.MOV.U32 R52, RZ, RZ, R77 ;  /* 0x000000ffff347224 */ /* 0x000fc400078e004d */
[----:B------:R-:W-:Y:S01]  /*5f50*/  IMAD.MOV.U32 R134, RZ, RZ, R187 ;  /* 0x000000ffff867224 */ /* 0x000fe200078e00bb */
[----:B------:R-:W-:Y:S01]  /*5f60*/  MOV R112, R78 ;  /* 0x0000004e00707202 */ /* 0x000fe20000000f00 */
[C---:B------:R-:W-:Y:S01]  /*5f70*/  HMMA.16816.F32.BF16 R200, R4.reuse, R56, R16 ;  /* 0x0000003804c8723c */ /* 0x040fe20000041810 */
[----:B------:R-:W-:Y:S01]  /*5f80*/  IMAD.MOV.U32 R77, RZ, RZ, R186 ;  /* 0x000000ffff4d7224 */ /* 0x000fe200078e00ba */
[----:B------:R-:W-:Y:S01]  /*5f90*/  MOV R115, R54 ;  /* 0x0000003600737202 */ /* 0x000fe20000000f00 */
[----:B-1----:R-:W-:Y:S01]  /*5fa0*/  FFMA.FTZ R8, R176, c[0x0][0x2d0], -R13 ;  /* 0x0000b400b0087a23 */ /* 0x002fe2000001080d */
[----:B------:R-:W-:Y:S01]  /*5fb0*/  MOV R113, R52 ;  /* 0x0000003400717202 */ /* 0x000fe20000000f00 */
[----:B------:R-:W-:Y:S02]  /*5fc0*/  IMAD.MOV.U32 R119, RZ, RZ, R55 ;  /* 0x000000ffff777224 */ /* 0x000fe400078e0037 */
[----:B------:R1:W2:Y:S01]  /*5fd0*/  MUFU.EX2 R124, R8 ;  /* 0x00000008007c7308 */ /* 0x0002a20000000800 */
[----:B------:R-:W-:Y:S01]  /*5fe0*/  HMMA.16816.F32.BF16 R16, R4, R62, R96 ;  /* 0x0000003e0410723c */ /* 0x000fe20000041860 */
[----:B------:R-:W-:Y:S01]  /*5ff0*/  IMAD.MOV.U32 R55, RZ, RZ, R133 ;  /* 0x000000ffff377224 */ /* 0x000fe200078e0085 */
[----:B------:R-:W-:Y:S01]  /*6000*/  MOV R133, R252 ;  /* 0x000000fc00857202 */ /* 0x000fe20000000f00 */
[----:B------:R-:W-:-:S02]  /*6010*/  IMAD.MOV.U32 R72, RZ, RZ, R125 ;  /* 0x000000ffff487224 */ /* 0x000fc400078e007d */
[----:B------:R-:W-:Y:S02]  /*6020*/  IMAD.MOV.U32 R125, RZ, RZ, R242 ;  /* 0x000000ffff7d7224 */ /* 0x000fe400078e00f2 */
[----:B------:R-:W-:Y:S01]  /*6030*/  IMAD.MOV.U32 R56, RZ, RZ, R55 ;  /* 0x000000ffff387224 */ /* 0x000fe200078e0037 */
[C---:B------:R-:W-:Y:S01]  /*6040*/  HMMA.16816.F32.BF16 R20, R4.reuse, R80, R20 ;  /* 0x000000500414723c */ /* 0x040fe20000041814 */
[----:B------:R-:W-:Y:S02]  /*6050*/  IMAD.MOV.U32 R99, RZ, RZ, R113 ;  /* 0x000000ffff637224 */ /* 0x000fe400078e0071 */
[----:B------:R-:W-:Y:S02]  /*6060*/  IMAD.MOV.U32 R52, RZ, RZ, R129 ;  /* 0x000000ffff347224 */ /* 0x000fe400078e0081 */
[----:B------:R-:W-:Y:S02]  /*6070*/  IMAD.MOV.U32 R54, RZ, RZ, R131 ;  /* 0x000000ffff367224 */ /* 0x000fe400078e0083 */
[----:B-1----:R-:W-:Y:S01]  /*6080*/  FFMA.FTZ R8, R179, c[0x0][0x2d0], -R13 ;  /* 0x0000b400b3087a23 */ /* 0x002fe2000001080d */
[C---:B------:R-:W-:Y:S01]  /*6090*/  HMMA.16816.F32.BF16 R136, R4.reuse, R84, R108 ;  /* 0x000000540488723c */ /* 0x040fe2000004186c */
[----:B--2---:R-:W-:Y:S01]  /*60a0*/  IMAD.MOV.U32 R96, RZ, RZ, R124 ;  /* 0x000000ffff607224 */ /* 0x004fe200078e007c */
[----:B------:R-:W-:Y:S01]  /*60b0*/  LDSM.16.MT88.4 R108, [R228+0x4880] ;  /* 0x00488000e46c783b */ /* 0x000fe20000004200 */
[----:B------:R1:W2:Y:S01]  /*60c0*/  MUFU.EX2 R116, R8 ;  /* 0x0000000800747308 */ /* 0x0002a20000000800 */
[----:B------:R-:W-:Y:S01]  /*60d0*/  IMAD.MOV.U32 R124, RZ, RZ, R76 ;  /* 0x000000ffff7c7224 */ /* 0x000fe200078e004c */
[----:B------:R-:W-:Y:S01]  /*60e0*/  MOV R76, R132 ;  /* 0x00000084004c7202 */ /* 0x000fe20000000f00 */
[----:B------:R-:W-:Y:S01]  /*60f0*/  IMAD.MOV.U32 R132, RZ, RZ, R128 ;  /* 0x000000ffff847224 */ /* 0x000fe200078e0080 */
[----:B------:R-:W-:Y:S01]  /*6100*/  MOV R128, R185 ;  /* 0x000000b900807202 */ /* 0x000fe20000000f00 */
[----:B------:R-:W-:Y:S01]  /*6110*/  HMMA.16816.F32.BF16 R104, R4, R86, R104 ;  /* 0x000000560468723c */ /* 0x000fe20000041868 */
[----:B------:R-:W-:Y:S01]  /*6120*/  MOV R84, R141 ;  /* 0x0000008d00547202 */ /* 0x000fe20000000f00 */
[----:B------:R-:W-:-:S02]  /*6130*/  IMAD.MOV.U32 R85, RZ, RZ, R140 ;  /* 0x000000ffff557224 */ /* 0x000fc400078e008c */
[----:B------:R-:W-:Y:S02]  /*6140*/  IMAD.MOV.U32 R81, RZ, RZ, R101 ;  /* 0x000000ffff517224 */ /* 0x000fe400078e0065 */
[----:B------:R-:W-:Y:S02]  /*6150*/  IMAD.MOV.U32 R57, RZ, RZ, R76 ;  /* 0x000000ffff397224 */ /* 0x000fe400078e004c */
[C---:B------:R-:W-:Y:S01]  /*6160*/  HMMA.16816.F32.BF16 R40, R4.reuse, R82, R40 ;  /* 0x000000520428723c */ /* 0x040fe20000041828 */
[----:B------:R-:W-:Y:S02]  /*6170*/  IMAD.MOV.U32 R86, RZ, RZ, R142 ;  /* 0x000000ffff567224 */ /* 0x000fe400078e008e */
[----:B-1----:R-:W-:Y:S02]  /*6180*/  FFMA.FTZ R8, R184, c[0x0][0x2d0], -R13 ;  /* 0x0000b400b8087a23 */ /* 0x002fe4000001080d */
[----:B------:R-:W1:Y:S01]  /*6190*/  LDSM.16.MT88.4 R184, [R225+0x3080] ;  /* 0x00308000e1b8783b */ /* 0x000e620000004200 */
[----:B------:R-:W-:Y:S01]  /*61a0*/  IMAD.MOV.U32 R13, RZ, RZ, R143 ;  /* 0x000000ffff0d7224 */ /* 0x000fe200078e008f */
[----:B------:R3:W-:Y:S01]  /*61b0*/  MUFU.EX2 R114, R8 ;  /* 0x0000000800727308 */ /* 0x0007e20000000800 */
[----:B--2---:R-:W-:Y:S01]  /*61c0*/  IMAD.MOV.U32 R82, RZ, RZ, R116 ;  /* 0x000000ffff527224 */ /* 0x004fe200078e0074 */
[----:B------:R-:W2:Y:S01]  /*61d0*/  LDSM.16.MT88.4 R140, [R226+0x3080] ;  /* 0x00308000e28c783b */ /* 0x000ea20000004200 */
[----:B------:R-:W-:Y:S01]  /*61e0*/  IMAD.MOV.U32 R87, RZ, RZ, R79 ;  /* 0x000000ffff577224 */ /* 0x000fe200078e004f */
[C---:B------:R-:W-:Y:S01]  /*61f0*/  HMMA.16816.F32.BF16 R152, R4.reuse, R60, R92 ;  /* 0x0000003c0498723c */ /* 0x040fe2000004185c */
[----:B------:R-:W-:Y:S01]  /*6200*/  IMAD.MOV.U32 R116, RZ, RZ, R119 ;  /* 0x000000ffff747224 */ /* 0x000fe200078e0077 */
[----:B------:R-:W-:Y:S01]  /*6210*/  LDSM.16.MT88.4 R60, [R227+0x3080] ;  /* 0x00308000e33c783b */ /* 0x000fe20000004200 */
[----:B------:R-:W-:Y:S01]  /*6220*/  IMAD.MOV.U32 R119, RZ, RZ, R135 ;  /* 0x000000ffff777224 */ /* 0x000fe200078e0087 */
[----:B------:R-:W-:Y:S01]  /*6230*/  MOV R135, R77 ;  /* 0x0000004d00877202 */ /* 0x000fe20000000f00 */
[----:B------:R-:W-:Y:S01]  /*6240*/  IMAD.MOV.U32 R98, RZ, RZ, R86 ;  /* 0x000000ffff627224 */ /* 0x000fe200078e0056 */
[----:B------:R-:W-:Y:S01]  /*6250*/  LDSM.16.MT88.4 R76, [R225+0x4880] ;  /* 0x00488000e14c783b */ /* 0x000fe20000004200 */
[----:B------:R-:W-:Y:S01]  /*6260*/  IMAD.MOV.U32 R97, RZ, RZ, R13 ;  /* 0x000000ffff617224 */ /* 0x000fe200078e000d */
[C---:B------:R-:W-:Y:S01]  /*6270*/  HMMA.16816.F32.BF16 R32, R4.reuse, R64, R32 ;  /* 0x000000400420723c */ /* 0x040fe20000041820 */
[----:B------:R-:W-:Y:S01]  /*6280*/  MOV R86, R87 ;  /* 0x0000005700567202 */ /* 0x000fe20000000f00 */
[----:B------:R-:W-:Y:S01]  /*6290*/  LDSM.16.MT88.4 R92, [R226+0x4880] ;  /* 0x00488000e25c783b */ /* 0x000fe20000004200 */
[----:B------:R-:W-:Y:S01]  /*62a0*/  IMAD.MOV.U32 R87, RZ, RZ, R112 ;  /* 0x000000ffff577224 */ /* 0x000fe200078e0070 */
[----:B------:R-:W-:Y:S01]  /*62b0*/  MOV R13, R115 ;  /* 0x00000073000d7202 */ /* 0x000fe20000000f00 */
[----:B---3--:R-:W-:Y:S01]  /*62c0*/  FFMA.FTZ R8, R175, c[0x0][0x2d0], -R12 ;  /* 0x0000b400af087a23 */ /* 0x008fe2000001080c */
[----:B------:R-:W-:Y:S01]  /*62d0*/  MOV R115, R81 ;  /* 0x0000005100737202 */ /* 0x000fe20000000f00 */
[----:B------:R-:W-:Y:S01]  /*62e0*/  IMAD.MOV.U32 R112, RZ, RZ, R56 ;  /* 0x000000ffff707224 */ /* 0x000fe200078e0038 */
[----:B------:R-:W-:Y:S01]  /*62f0*/  MOV R65, R124 ;  /* 0x0000007c00417202 */ /* 0x000fe20000000f00 */
[----:B------:R3:W-:Y:S01]  /*6300*/  MUFU.EX2 R126, R8 ;  /* 0x00000008007e7308 */ /* 0x0007e20000000800 */
[----:B------:R-:W-:Y:S01]  /*6310*/  IMAD.MOV.U32 R56, RZ, RZ, R72 ;  /* 0x000000ffff387224 */ /* 0x000fe200078e0048 */
[C---:B------:R-:W-:Y:S01]  /*6320*/  HMMA.16816.F32.BF16 R36, R4.reuse, R70, R36 ;  /* 0x000000460424723c */ /* 0x040fe20000041824 */
        /* <DEDUP_REMOVED lines=11> */
[----:B------:R-:W-:-:S02]  /*63e0*/  IMAD.MOV.U32 R64, RZ, RZ, R53 ;  /* 0x000000ffff407224 */ /* 0x000fc400078e0035 */
[----:B---3--:R-:W-:-:S03]  /*63f0*/  FFMA.FTZ R8, R178, c[0x0][0x2d0], -R12 ;  /* 0x0000b400b2087a23 */ /* 0x008fc6000001080c */
[C---:B------:R-:W-:Y:S01]  /*6400*/  HMMA.16816.F32.BF16 R44, R4.reuse, R74, R44 ;  /* 0x0000004a042c723c */ /* 0x040fe2000004182c */
[----:B------:R3:W4:Y:S01]  /*6410*/  MUFU.EX2 R80, R8 ;  /* 0x0000000800507308 */ /* 0x0007220000000800 */
[----:B------:R-:W-:Y:S01]  /*6420*/  IMAD.MOV.U32 R100, RZ, RZ, R234 ;  /* 0x000000ffff647224 */ /* 0x000fe200078e00ea */
[----:B------:R-:W-:Y:S01]  /*6430*/  MOV R67, R99 ;  /* 0x0000006300437202 */ /* 0x000fe20000000f00 */
[----:B------:R-:W-:Y:S01]  /*6440*/  IMAD.MOV.U32 R71, RZ, RZ, R98 ;  /* 0x000000ffff477224 */ /* 0x000fe200078e0062 */
[----:B------:R-:W-:Y:S01]  /*6450*/  MOV R70, R97 ;  /* 0x0000006100467202 */ /* 0x000fe20000000f00 */
[----:B------:R-:W-:Y:S01]  /*6460*/  IMAD.MOV.U32 R13, RZ, RZ, R56 ;  /* 0x000000ffff0d7224 */ /* 0x000fe200078e0038 */
[----:B------:R-:W-:Y:S01]  /*6470*/  MOV R53, R130 ;  /* 0x0000008200357202 */ /* 0x000fe20000000f00 */
[----:B------:R-:W-:Y:S01]  /*6480*/  HMMA.16816.F32.BF16 R28, R4, R58, R28 ;  /* 0x0000003a041c723c */ /* 0x000fe2000004181c */
[----:B------:R-:W-:Y:S01]  /*6490*/  IMAD.MOV.U32 R101, RZ, RZ, R128 ;  /* 0x000000ffff657224 */ /* 0x000fe200078e0080 */
[----:B------:R1:W5:Y:S01]  /*64a0*/  LDL.LU R236, [R1+0x74] ;  /* 0x0000740001ec7983 */ /* 0x0003620000300800 */
[----:B------:R-:W-:-:S02]  /*64b0*/  IMAD.MOV.U32 R117, RZ, RZ, R102 ;  /* 0x000000ffff757224 */ /* 0x000fc400078e0066 */
[----:B------:R-:W-:Y:S02]  /*64c0*/  IMAD.MOV.U32 R55, RZ, RZ, R158 ;  /* 0x000000ffff377224 */ /* 0x000fe400078e009e */
[----:B---3--:R-:W-:Y:S01]  /*64d0*/  FFMA.FTZ R8, R189, c[0x0][0x2d0], -R12 ;  /* 0x0000b400bd087a23 */ /* 0x008fe2000001080c */
[----:B------:R-:W-:Y:S01]  /*64e0*/  MOV R99, R115 ;  /* 0x0000007300637202 */ /* 0x000fe20000000f00 */
[----:B------:R-:W-:Y:S01]  /*64f0*/  FFMA.FTZ R4, R190, c[0x0][0x2d0], -R0 ;  /* 0x0000b400be047a23 */ /* 0x000fe20000010800 */
[----:B----4-:R-:W-:Y:S01]  /*6500*/  F2FP.BF16.PACK_AB R129, R80, R126 ;  /* 0x0000007e5081723e */ /* 0x010fe200000010ff */
[----:B------:R3:W-:Y:S01]  /*6510*/  MUFU.EX2 R252, R8 ;  /* 0x0000000800fc7308 */ /* 0x0007e20000000800 */
[----:B------:R-:W-:Y:S01]  /*6520*/  IMAD.MOV.U32 R98, RZ, RZ, R113 ;  /* 0x000000ffff627224 */ /* 0x000fe200078e0071 */
[----:B------:R-:W-:Y:S02]  /*6530*/  MOV R56, R118 ;  /* 0x0000007600387202 */ /* 0x000fe40000000f00 */
[----:B------:R-:W-:-:S02]  /*6540*/  MOV R97, R112 ;  /* 0x0000007000617202 */ /* 0x000fc40000000f00 */
[----:B------:R-:W-:Y:S01]  /*6550*/  F2FP.BF16.PACK_AB R130, R114, R82 ;  /* 0x000000527282723e */ /* 0x000fe200000010ff */
[----:B------:R-:W-:Y:S01]  /*6560*/  IMAD.MOV.U32 R74, RZ, RZ, R175 ;  /* 0x000000ffff4a7224 */ /* 0x000fe200078e00af */
[----:B------:R-:W-:Y:S01]  /*6570*/  F2FP.BF16.PACK_AB R128, R96, R73 ;  /* 0x000000496080723e */ /* 0x000fe200000010ff */
[----:B------:R-:W-:Y:S01]  /*6580*/  IMAD.MOV.U32 R58, RZ, RZ, R119 ;  /* 0x000000ffff3a7224 */ /* 0x000fe200078e0077 */
[----:B------:R-:W-:Y:S01]  /*6590*/  MOV R102, R235 ;  /* 0x000000eb00667202 */ /* 0x000fe20000000f00 */
[----:B------:R-:W-:Y:S01]  /*65a0*/  LDSM.16.MT88.4 R156, [R228+0x3080] ;  /* 0x00308000e49c783b */ /* 0x000fe20000004200 */
[----:B---3--:R-:W-:Y:S02]  /*65b0*/  FFMA.FTZ R8, R188, c[0x0][0x2d0], -R12 ;  /* 0x0000b400bc087a23 */ /* 0x008fe4000001080c */
[----:B------:R-:W-:Y:S01]  /*65c0*/  IMAD.MOV.U32 R113, RZ, RZ, R65 ;  /* 0x000000ffff717224 */ /* 0x000fe200078e0041 */
[----:B------:R-:W-:Y:S01]  /*65d0*/  MOV R118, R100 ;  /* 0x0000006400767202 */ /* 0x000fe20000000f00 */
[----:B------:R3:W4:Y:S01]  /*65e0*/  MUFU.EX2 R242, R8 ;  /* 0x0000000800f27308 */ /* 0x0007220000000800 */
[----:B------:R-:W-:-:S02]  /*65f0*/  MOV R112, R57 ;  /* 0x0000003900707202 */ /* 0x000fc40000000f00 */
[----:B------:R-:W-:Y:S01]  /*6600*/  MOV R189, R67 ;  /* 0x0000004300bd7202 */ /* 0x000fe20000000f00 */
[----:B------:R-:W-:Y:S01]  /*6610*/  IMAD.MOV.U32 R115, RZ, RZ, R117 ;  /* 0x000000ffff737224 */ /* 0x000fe200078e0075 */
[----:B------:R-:W-:Y:S01]  /*6620*/  MOV R75, R97 ;  /* 0x00000061004b7202 */ /* 0x000fe20000000f00 */
[----:B------:R-:W-:Y:S01]  /*6630*/  IMAD.MOV.U32 R66, RZ, RZ, R98 ;  /* 0x000000ffff427224 */ /* 0x000fe200078e0062 */
[----:B------:R2:W5:Y:S04]  /*6640*/  LDL.LU R235, [R1+0x70] ;  /* 0x0000700001eb7983 */ /* 0x0005680000300800 */
[----:B---3--:R-:W3:Y:S01]  /*6650*/  LDSM.16.MT88.4 R8, [R227+0x4880] ;  /* 0x00488000e308783b */ /* 0x008ee20000004200 */
[----:B------:R-:W-:Y:S01]  /*6660*/  IMAD.MOV.U32 R65, RZ, RZ, R127 ;  /* 0x000000ffff417224 */ /* 0x000fe200078e007f */
[----:B----4-:R-:W-:Y:S01]  /*6670*/  F2FP.BF16.PACK_AB R131, R242, R252 ;  /* 0x000000fcf283723e */ /* 0x010fe200000010ff */
        /* <DEDUP_REMOVED lines=8> */
[C---:B-1----:R-:W-:Y:S01]  /*6700*/  HMMA.16816.F32.BF16 R176, R128.reuse, R184, R208 ;  /* 0x000000b880b0723c */ /* 0x042fe200000418d0 */
[----:B------:R-:W-:Y:S01]  /*6710*/  MOV R116, R102 ;  /* 0x0000006600747202 */ /* 0x000fe20000000f00 */
[----:B------:R-:W-:Y:S01]  /*6720*/  IMAD.MOV.U32 R117, RZ, RZ, R103 ;  /* 0x000000ffff757224 */ /* 0x000fe200078e0067 */
[----:B------:R-:W-:Y:S01]  /*6730*/  MOV R97, R113 ;  /* 0x0000007100617202 */ /* 0x000fe20000000f00 */
[----:B------:R-:W-:Y:S01]  /*6740*/  IMAD.MOV.U32 R98, RZ, RZ, R115 ;  /* 0x000000ffff627224 */ /* 0x000fe200078e0073 */
[----:B------:R1:W5:Y:S03]  /*6750*/  LDL.LU R234, [R1+0x6c] ;  /* 0x00006c0001ea7983 */ /* 0x0003660000300800 */
[----:B--2---:R-:W-:Y:S01]  /*6760*/  HMMA.16816.F32.BF16 R132, R128, R140, R132 ;  /* 0x0000008c8084723c */ /* 0x004fe20000041884 */
[----:B----4-:R-:W-:-:S04]  /*6770*/  FFMA.FTZ R4, R191, c[0x0][0x2d0], -R0 ;  /* 0x0000b400bf047a23 */ /* 0x010fc80000010800 */
[----:B------:R2:W4:Y:S01]  /*6780*/  MUFU.EX2 R198, R4 ;  /* 0x0000000400c67308 */ /* 0x0005220000000800 */
        /* <DEDUP_REMOVED lines=9> */
[----:B--2---:R-:W-:-:S02]  /*6820*/  FFMA.FTZ R4, R196, c[0x0][0x2d0], -R0 ;  /* 0x0000b400c4047a23 */ /* 0x004fc40000010800 */
[----:B------:R-:W-:Y:S01]  /*6830*/  FFMA.FTZ R0, R197, c[0x0][0x2d0], -R0 ;  /* 0x0000b400c5007a23 */ /* 0x000fe20000010800 */
[----:B------:R-:W-:-:S03]  /*6840*/  MOV R98, R99 ;  /* 0x0000006300627202 */ /* 0x000fc60000000f00 */
[----:B------:R2:W-:Y:S01]  /*6850*/  MUFU.EX2 R175, R0 ;  /* 0x0000000000af7308 */ /* 0x0005e20000000800 */
        /* <DEDUP_REMOVED lines=9> */
[----:B--2---:R-:W-:-:S04]  /*68f0*/  FFMA.FTZ R0, R171, c[0x0][0x2d0], -R2 ;  /* 0x0000b400ab007a23 */ /* 0x004fc80000010802 */
[----:B------:R2:W-:Y:S01]  /*6900*/  MUFU.EX2 R5, R0 ;  /* 0x0000000000057308 */ /* 0x0005e20000000800 */
[----:B------:R-:W-:Y:S01]  /*6910*/  IMAD.MOV.U32 R64, RZ, RZ, R65 ;  /* 0x000000ffff407224 */ /* 0x000fe200078e0041 */
[----:B------:R-:W-:Y:S01]  /*6920*/  MOV R65, R118 ;  /* 0x0000007600417202 */ /* 0x000fe20000000f00 */
[----:B------:R-:W-:Y:S01]  /*6930*/  IMAD.MOV.U32 R12, RZ, RZ, R117 ;  /* 0x000000ffff0c7224 */ /* 0x000fe200078e0075 */
[----:B------:R-:W-:Y:S02]  /*6940*/  MOV R59, R116 ;  /* 0x00000074003b7202 */ /* 0x000fe40000000f00 */
[----:B---3--:R-:W-:Y:S02]  /*6950*/  HMMA.16816.F32.BF16 R116, R128, R8, R144 ;  /* 0x000000088074723c */ /* 0x008fe40000041890 */
[----:B------:R-:W3:Y:S01]  /*6960*/  MUFU.EX2 R196, R4 ;  /* 0x0000000400c47308 */ /* 0x000ee20000000800 */
[----:B------:R-:W-:Y:S01]  /*6970*/  MOV R83, R75 ;  /* 0x0000004b00537202 */ /* 0x000fe20000000f00 */
[----:B--2---:R-:W-:-:S04]  /*6980*/  FFMA.FTZ R0, R172, c[0x0][0x2d0], -R2 ;  /* 0x0000b400ac007a23 */ /* 0x004fc80000010802 */
[----:B------:R-:W-:Y:S02]  /*6990*/  HMMA.16816.F32.BF16 R144, R128, R142, R248 ;  /* 0x0000008e8090723c */ /* 0x000fe400000418f8 */
[----:B------:R2:W1:Y:S01]  /*69a0*/  MUFU.EX2 R4, R0 ;  /* 0x0000000000047308 */ /* 0x0004620000000800 */
[----:B------:R-:W-:Y:S01]  /*69b0*/  IMAD.MOV.U32 R74, RZ, RZ, R66 ;  /* 0x000000ffff4a7224 */ /* 0x000fe200078e0042 */
[----:B------:R-:W-:-:S03]  /*69c0*/  MOV R75, R67 ;  /* 0x00000043004b7202 */ /* 0x000fc60000000f00 */
[----:B------:R-:W-:Y:S01]  /*69d0*/  IMAD.MOV.U32 R248, RZ, RZ, R64 ;  /* 0x000000fffff87224 */ /* 0x000fe200078e0040 */
[----:B------:R-:W-:Y:S01]  /*69e0*/  HMMA.16816.F32.BF16 R188, R128, R186, R208 ;  /* 0x000000ba80bc723c */ /* 0x000fe200000418d0 */
[----:B------:R-:W-:Y:S01]  /*69f0*/  MOV R127, R230 ;  /* 0x000000e6007f7202 */ /* 0x000fe20000000f00 */
[----:B------:R-:W-:Y:S01]  /*6a00*/  IMAD.MOV.U32 R7, RZ, RZ, R98 ;  /* 0x000000ffff077224 */ /* 0x000fe200078e0062 */
[----:B------:R-:W-:-:S04]  /*6a10*/  MOV R6, R99 ;  /* 0x0000006300067202 */ /* 0x000fc80000000f00 */
[----:B------:R-:W-:Y:S02]  /*6a20*/  IMAD.MOV.U32 R210, RZ, RZ, R82 ;  /* 0x000000ffffd27224 */ /* 0x000fe400078e0052 */
[--C-:B--2---:R-:W-:Y:S02]  /*6a30*/  FFMA.FTZ R0, R173, c[0x0][0x2d0], -R2.reuse ;  /* 0x0000b400ad007a23 */ /* 0x104fe40000010802 */
[----:B------:R-:W-:Y:S01]  /*6a40*/  FFMA.FTZ R2, R174, c[0x0][0x2d0], -R2 ;  /* 0x0000b400ae027a23 */ /* 0x000fe20000010802 */
[----:B------:R-:W-:Y:S01]  /*6a50*/  MOV R174, R65 ;  /* 0x0000004100ae7202 */ /* 0x000fe20000000f00 */
[----:B------:R-:W-:Y:S01]  /*6a60*/  IMAD.MOV.U32 R209, RZ, RZ, R80 ;  /* 0x000000ffffd17224 */ /* 0x000fe200078e0050 */
[----:B------:R-:W-:Y:S01]  /*6a70*/  HMMA.16816.F32.BF16 R64, R128, R62, R244 ;  /* 0x0000003e8040723c */ /* 0x000fe200000418f4 */
[----:B------:R-:W-:-:S06]  /*6a80*/  IMAD.MOV.U32 R208, RZ, RZ, R96 ;  /* 0x000000ffffd07224 */ /* 0x000fcc00078e0060 */
[----:B------:R-:W-:Y:S02]  /*6a90*/  MOV R245, R83 ;  /* 0x0000005300f57202 */ /* 0x000fe40000000f00 */
[----:B------:R-:W-:Y:S02]  /*6aa0*/  MOV R244, R81 ;  /* 0x0000005100f47202 */ /* 0x000fe40000000f00 */
[----:B------:R-:W-:Y:S01]  /*6ab0*/  HMMA.16816.F32.BF16 R80, R128, R78, R220 ;  /* 0x0000004e8050723c */ /* 0x000fe200000418dc */
[----:B------:R-:W-:Y:S06]  /*6ac0*/  MUFU.EX2 R0, R0 ;  /* 0x0000000000007308 */ /* 0x000fec0000000800 */
[----:B------:R-:W-:-:S02]  /*6ad0*/  MOV R221, R97 ;  /* 0x0000006100dd7202 */ /* 0x000fc40000000f00 */
[----:B------:R-:W-:Y:S01]  /*6ae0*/  HMMA.16816.F32.BF16 R96, R128, R94, R216 ;  /* 0x0000005e8060723c */ /* 0x000fe200000418d8 */
[----:B------:R-:W2:Y:S01]  /*6af0*/  MUFU.EX2 R2, R2 ;  /* 0x0000000200027308 */ /* 0x000ea20000000800 */
[----:B------:R-:W-:-:S05]  /*6b00*/  IMAD.MOV.U32 R220, RZ, RZ, R72 ;  /* 0x000000ffffdc7224 */ /* 0x000fca00078e0048 */
[----:B------:R-:W-:Y:S02]  /*6b10*/  MOV R217, R127 ;  /* 0x0000007f00d97202 */ /* 0x000fe40000000f00 */
[----:B------:R-:W-:Y:S01]  /*6b20*/  MOV R219, R125 ;  /* 0x0000007d00db7202 */ /* 0x000fe20000000f00 */
[----:B------:R-:W-:Y:S02]  /*6b30*/  IMAD.MOV.U32 R218, RZ, RZ, R124 ;  /* 0x000000ffffda7224 */ /* 0x000fe400078e007c */
[----:B------:R-:W-:Y:S01]  /*6b40*/  FADD.FTZ R6, R6, R217 ;  /* 0x000000d906067221 */ /* 0x000fe20000010000 */
[----:B------:R-:W-:Y:S01]  /*6b50*/  MOV R222, R75 ;  /* 0x0000004b00de7202 */ /* 0x000fe20000000f00 */
[----:B------:R-:W-:Y:S02]  /*6b60*/  FADD.FTZ R14, R219, R14 ;  /* 0x0000000edb0e7221 */ /* 0x000fe40000010000 */
[----:B------:R-:W-:Y:S02]  /*6b70*/  IMAD.MOV.U32 R223, RZ, RZ, R74 ;  /* 0x000000ffffdf7224 */ /* 0x000fe400078e004a */
[----:B------:R-:W-:-:S02]  /*6b80*/  FADD.FTZ R7, R7, R218 ;  /* 0x000000da07077221 */ /* 0x000fc40000010000 */
[----:B------:R-:W-:Y:S01]  /*6b90*/  FADD.FTZ R6, R220, R6 ;  /* 0x00000006dc067221 */ /* 0x000fe20000010000 */
[----:B------:R-:W-:Y:S01]  /*6ba0*/  MOV R246, R59 ;  /* 0x0000003b00f67202 */ /* 0x000fe20000000f00 */
[----:B------:R-:W-:Y:S02]  /*6bb0*/  FADD.FTZ R14, R222, R14 ;  /* 0x0000000ede0e7221 */ /* 0x000fe40000010000 */
[----:B------:R-:W-:Y:S02]  /*6bc0*/  FADD.FTZ R7, R221, R7 ;  /* 0x00000007dd077221 */ /* 0x000fe40000010000 */
[----:B------:R-:W-:Y:S02]  /*6bd0*/  FADD.FTZ R6, R223, R6 ;  /* 0x00000006df067221 */ /* 0x000fe40000010000 */
[----:B------:R-:W-:Y:S02]  /*6be0*/  IMAD.MOV.U32 R247, RZ, RZ, R58 ;  /* 0x000000fffff77224 */ /* 0x000fe400078e003a */
[----:B------:R-:W-:-:S02]  /*6bf0*/  FADD.FTZ R14, R245, R14 ;  /* 0x0000000ef50e7221 */ /* 0x000fc40000010000 */
[----:B------:R-:W-:Y:S02]  /*6c00*/  FADD.FTZ R7, R244, R7 ;  /* 0x00000007f4077221 */ /* 0x000fe40000010000 */
[----:B------:R-:W-:Y:S01]  /*6c10*/  FADD.FTZ R6, R246, R6 ;  /* 0x00000006f6067221 */ /* 0x000fe20000010000 */
[----:B----4-:R-:W-:Y:S01]  /*6c20*/  F2FP.BF16.PACK_AB R124, R198, R199 ;  /* 0x000000c7c67c723e */ /* 0x010fe200000010ff */
[----:B------:R-:W-:Y:S01]  /*6c30*/  IMAD.MOV.U32 R197, RZ, RZ, R126 ;  /* 0x000000ffffc57224 */ /* 0x000fe200078e007e */
[----:B---3--:R-:W-:Y:S01]  /*6c40*/  F2FP.BF16.PACK_AB R126, R175, R196 ;  /* 0x000000c4af7e723e */ /* 0x008fe200000010ff */
[----:B------:R-:W-:Y:S01]  /*6c50*/  FADD.FTZ R14, R247, R14 ;  /* 0x0000000ef70e7221 */ /* 0x000fe20000010000 */
[----:B-1----:R-:W-:Y:S02]  /*6c60*/  F2FP.BF16.PACK_AB R125, R4, R5 ;  /* 0x00000005047d723e */ /* 0x002fe400000010ff */
[----:B--2---:R-:W-:Y:S01]  /*6c70*/  F2FP.BF16.PACK_AB R127, R2, R0 ;  /* 0x00000000027f723e */ /* 0x004fe200000010ff */
[----:B------:R-:W-:-:S02]  /*6c80*/  FADD.FTZ R12, R12, R7 ;  /* 0x000000070c0c7221 */ /* 0x000fc40000010000 */
[----:B------:R-:W-:Y:S02]  /*6c90*/  FADD.FTZ R6, R174, R6 ;  /* 0x00000006ae067221 */ /* 0x000fe40000010000 */
[----:B------:R-:W-:Y:S02]  /*6ca0*/  FADD.FTZ R7, R195, R194 ;  /* 0x000000c2c3077221 */ /* 0x000fe40000010000 */
[----:B------:R-:W-:Y:S01]  /*6cb0*/  FADD.FTZ R14, R15, R14 ;  /* 0x0000000e0f0e7221 */ /* 0x000fe20000010000 */
[C---:B------:R-:W-:Y:S01]  /*6cc0*/  HMMA.16816.F32.BF16 R136, R124.reuse, R140, R136 ;  /* 0x0000008c7c88723c */ /* 0x040fe20000041888 */
[----:B------:R-:W-:Y:S02]  /*6cd0*/  IMAD.MOV.U32 R249, RZ, RZ, R112 ;  /* 0x000000fffff97224 */ /* 0x000fe400078e0070 */
[----:B------:R-:W-:Y:S02]  /*6ce0*/  FADD.FTZ R12, R248, R12 ;  /* 0x0000000cf80c7221 */ /* 0x000fe40000010000 */
[----:B------:R-:W-:Y:S01]  /*6cf0*/  FADD.FTZ R15, R13, R6 ;  /* 0x000000060d0f7221 */ /* 0x000fe20000010000 */
[----:B------:R-:W-:Y:S01]  /*6d00*/  MOV R250, R113 ;  /* 0x0000007100fa7202 */ /* 0x000fe20000000f00 */
[----:B------:R-:W-:Y:S01]  /*6d10*/  FADD.FTZ R13, R192, R7 ;  /* 0x00000007c00d7221 */ /* 0x000fe20000010000 */
[----:B------:R-:W-:Y:S01]  /*6d20*/  HMMA.16816.F32.BF16 R140, R124, R142, R104 ;  /* 0x0000008e7c8c723c */ /* 0x000fe20000041868 */
[----:B------:R-:W-:Y:S01]  /*6d30*/  MOV R251, R115 ;  /* 0x0000007300fb7202 */ /* 0x000fe20000000f00 */
[----:B------:R-:W-:-:S02]  /*6d40*/  IMAD.MOV.U32 R173, RZ, RZ, R56 ;  /* 0x000000ffffad7224 */ /* 0x000fc400078e0038 */
[----:B------:R-:W-:Y:S01]  /*6d50*/  FADD.FTZ R7, R249, R12 ;  /* 0x0000000cf9077221 */ /* 0x000fe20000010000 */
[----:B------:R-:W-:-:S03]  /*6d60*/  MOV R172, R57 ;  /* 0x0000003900ac7202 */ /* 0x000fc60000000f00 */
[----:B------:R-:W-:Y:S01]  /*6d70*/  HMMA.16816.F32.BF16 R104, R124, R108, R120 ;  /* 0x0000006c7c68723c */ /* 0x000fe20000041878 */
[----:B------:R-:W-:Y:S01]  /*6d80*/  MOV R171, R73 ;  /* 0x0000004900ab7202 */ /* 0x000fe20000000f00 */
[----:B------:R-:W-:Y:S02]  /*6d90*/  FADD.FTZ R6, R250, R14 ;  /* 0x0000000efa067221 */ /* 0x000fe40000010000 */
[----:B------:R-:W-:-:S04]  /*6da0*/  FADD.FTZ R12, R251, R15 ;  /* 0x0000000ffb0c7221 */ /* 0x000fc80000010000 */
        /* <DEDUP_REMOVED lines=9> */
[----:B------:R-:W-:Y:S01]  /*6e40*/  FADD.FTZ R6, R166, R7 ;  /* 0x00000007a6067221 */ /* 0x000fe20000010000 */
[----:B------:R-:W-:Y:S01]  /*6e50*/  MOV R103, R231 ;  /* 0x000000e700677202 */ /* 0x000fe20000000f00 */
[----:B------:R-:W-:Y:S01]  /*6e60*/  IMAD.MOV.U32 R100, RZ, RZ, R101 ;  /* 0x000000ffff647224 */ /* 0x000fe200078e0065 */
[----:B------:R-:W-:Y:S01]  /*6e70*/  MOV R101, R233 ;  /* 0x000000e900657202 */ /* 0x000fe20000000f00 */
[----:B------:R-:W-:Y:S01]  /*6e80*/  IMAD.MOV.U32 R102, RZ, RZ, R232 ;  /* 0x000000ffff667224 */ /* 0x000fe200078e00e8 */
[----:B------:R-:W-:Y:S01]  /*6e90*/  HMMA.16816.F32.BF16 R180, R124, R184, R180 ;  /* 0x000000b87cb4723c */ /* 0x000fe200000418b4 */
[----:B------:R-:W-:Y:S01]  /*6ea0*/  FADD.FTZ R6, R164, R6 ;  /* 0x00000006a4067221 */ /* 0x000fe20000010000 */
[----:B------:R1:W5:Y:S01]  /*6eb0*/  LDL.LU R233, [R1+0x68] ;  /* 0x0000680001e97983 */ /* 0x0003620000300800 */
[----:B------:R-:W-:-:S02]  /*6ec0*/  IMAD.MOV.U32 R211, RZ, RZ, R114 ;  /* 0x000000ffffd37224 */ /* 0x000fc400078e0072 */
[----:B------:R-:W-:Y:S01]  /*6ed0*/  FADD.FTZ R5, R5, R6 ;  /* 0x0000000605057221 */ /* 0x000fe20000010000 */
[----:B------:R1:W5:Y:S02]  /*6ee0*/  LDL.LU R232, [R1+0x64] ;  /* 0x0000640001e87983 */ /* 0x0003640000300800 */
[----:B------:R-:W-:Y:S01]  /*6ef0*/  HMMA.16816.F32.BF16 R184, R124, R186, R88 ;  /* 0x000000ba7cb8723c */ /* 0x000fe20000041858 */
[----:B------:R-:W-:Y:S01]  /*6f00*/  FADD.FTZ R4, R4, R5 ;  /* 0x0000000504047221 */ /* 0x000fe20000010000 */
[----:B------:R1:W5:Y:S01]  /*6f10*/  LDL.LU R231, [R1+0x60] ;  /* 0x0000600001e77983 */ /* 0x0003620000300800 */
[----:B------:R-:W-:-:S05]  /*6f20*/  FADD.FTZ R9, R210, R9 ;  /* 0x00000009d2097221 */ /* 0x000fca0000010000 */
[C---:B------:R-:W-:Y:S01]  /*6f30*/  HMMA.16816.F32.BF16 R148, R128.reuse, R156, R148 ;  /* 0x0000009c8094723c */ /* 0x040fe20000041894 */
[----:B------:R-:W-:Y:S01]  /*6f40*/  FADD.FTZ R7, R209, R8 ;  /* 0x00000008d1077221 */ /* 0x000fe20000010000 */
[----:B------:R1:W5:Y:S06]  /*6f50*/  LDL.LU R230, [R1+0x5c] ;  /* 0x00005c0001e67983 */ /* 0x00036c0000300800 */
[C---:B------:R-:W-:Y:S01]  /*6f60*/  HMMA.16816.F32.BF16 R52, R128.reuse, R60, R52 ;  /* 0x0000003c8034723c */ /* 0x040fe20000041834 */
[----:B------:R-:W-:Y:S01]  /*6f70*/  FADD.FTZ R4, R0, R4 ;  /* 0x0000000400047221 */ /* 0x000fe20000010000 */
[----:B------:R1:W5:Y:S06]  /*6f80*/  LDL.LU R229, [R1+0x58] ;  /* 0x0000580001e57983 */ /* 0x00036c0000300800 */
        /* <DEDUP_REMOVED lines=9> */
[----:B------:R-:W-:Y:S01]  /*7020*/  FADD.FTZ R0, R211, R9 ;  /* 0x00000009d3007221 */ /* 0x000fe20000010000 */
[----:B------:R1:W5:Y:S06]  /*7030*/  LDL.LU R224, [R1+0x54] ;  /* 0x0000540001e07983 */ /* 0x00036c0000300800 */
[C---:B------:R-:W-:Y:S08]  /*7040*/  HMMA.16816.F32.BF16 R156, R124.reuse, R158, R16 ;  /* 0x0000009e7c9c723c */ /* 0x040ff00000041810 */
[C---:B------:R-:W-:Y:S08]  /*7050*/  HMMA.16816.F32.BF16 R60, R124.reuse, R62, R48 ;  /* 0x0000003e7c3c723c */ /* 0x040ff00000041830 */
[C---:B------:R-:W-:Y:S08]  /*7060*/  HMMA.16816.F32.BF16 R76, R124.reuse, R78, R44 ;  /* 0x0000004e7c4c723c */ /* 0x040ff0000004182c */
[C---:B------:R-:W-:Y:S08]  /*7070*/  HMMA.16816.F32.BF16 R92, R124.reuse, R94, R40 ;  /* 0x0000005e7c5c723c */ /* 0x040ff00000041828 */
[----:B------:R-:W-:Y:S01]  /*7080*/  HMMA.16816.F32.BF16 R108, R124, R110, R36 ;  /* 0x0000006e7c6c723c */ /* 0x000fe20000041824 */
[----:B------:R-:W-:-:S07]  /*7090*/  FADD.FTZ R7, R252, R7 ;  /* 0x00000007fc077221 */ /* 0x000fce0000010000 */
[-C--:B------:R-:W-:Y:S08]  /*70a0*/  HMMA.16816.F32.BF16 R128, R128, R10.reuse, R204 ;  /* 0x0000000a8080723c */ /* 0x080ff000000418cc */
[----:B------:R-:W-:Y:S07]  /*70b0*/  HMMA.16816.F32.BF16 R124, R124, R10, R28 ;  /* 0x0000000a7c7c723c */ /* 0x000fee000004181c */
[----:B------:R-:W-:-:S04]  /*70c0*/  FADD.FTZ R10, R199, R13 ;  /* 0x0000000dc70a7221 */ /* 0x000fc80000010000 */
[----:B------:R-:W-:Y:S01]  /*70d0*/  FADD.FTZ R8, R198, R10 ;  /* 0x0000000ac6087221 */ /* 0x000fe20000010000 */
[----:B------:R2:W-:Y:S01]  /*70e0*/  STL [R1+0x18], R0 ;  /* 0x0000180001007387 */ /* 0x0005e20000100800 */
[----:B------:R-:W-:Y:S02]  /*70f0*/  FADD.FTZ R7, R242, R7 ;  /* 0x00000007f2077221 */ /* 0x000fe40000010000 */
[----:B------:R-:W-:-:S04]  /*7100*/  FADD.FTZ R6, R196, R8 ;  /* 0x00000008c4067221 */ /* 0x000fc80000010000 */
[----:B------:R-:W-:Y:S01]  /*7110*/  FADD.FTZ R5, R175, R6 ;  /* 0x00000006af057221 */ /* 0x000fe20000010000 */
[----:B------:R1:W-:Y:S01]  /*7120*/  STL [R1+0x14], R7 ;  /* 0x0000140701007387 */ /* 0x0003e20000100800 */
[----:B------:R-:W-:Y:S01]  /*7130*/  UIMAD.WIDE.U32 UR6, UR23, UR4, URZ ;  /* 0x00000004170672a5 */ /* 0x000fe2000f8e003f */
[----:B------:R-:W-:Y:S01]  /*7140*/  PLOP3.LUT P0, PT, PT, PT, UP6, 0x40, 0x0 ;  /* 0x000000000000781c */ /* 0x000fe20003f0e868 */
[----:B--2---:R-:W-:-:S05]  /*7150*/  FADD.FTZ R0, R2, R4 ;  /* 0x0000000402007221 */ /* 0x004fca0000010000 */
[----:B------:R1:W-:Y:S04]  /*7160*/  STL [R1+0x20], R0 ;  /* 0x0000200001007387 */ /* 0x0003e80000100800 */
[----:B------:R1:W-:Y:S01]  /*7170*/  STL [R1+0x1c], R5 ;  /* 0x00001c0501007387 */ /* 0x0003e20000100800 */
[----:B------:R-:W-:-:S04]  /*7180*/  @UP5 USHF.R.U32.HI UR23, URZ, UR5, UR7 ;  /* 0x000000053f175299 */ /* 0x000fc80008011607 */
[----:B------:R-:W-:Y:S02]  /*7190*/  UIADD3 UR23, UR22, UR23, URZ ;  /* 0x0000001716177290 */ /* 0x000fe4000fffe03f */
[----:B------:R-:W-:Y:S02]  /*71a0*/  ULDC UR7, c[0x0][0x328] ;  /* 0x0000ca0000077ab9 */ /* 0x000fe40000000800 */
[----:B------:R-:W-:Y:S02]  /*71b0*/  UIADD3 UR13, UR13, -0x2, URZ ;  /* 0xfffffffe0d0d7890 */ /* 0x000fe4000fffe03f */
[----:B------:R-:W-:Y:S01]  /*71c0*/  UIADD3 UR7, UR23, UR7, URZ ;  /* 0x0000000717077290 */ /* 0x000fe2000fffe03f */
[----:B------:R-:W-:Y:S05]  /*71d0*/  @P0 BRA `(.L_x_1023) ;  /* 0x0000015000000947 */ /* 0x000fea0003800000 */
[----:B------:R-:W-:Y:S01]  /*71e0*/  ISETP.LT.AND P0, PT, RZ, UR23, PT ;  /* 0x00000017ff007c0c */ /* 0x000fe2000bf01270 */
[----:B------:R-:W-:Y:S02]  /*71f0*/  UIADD3 UR22, UR23, -0x1, URZ ;  /* 0xffffffff17167890 */ /* 0x000fe4000fffe03f */
[----:B------:R-:W-:-:S10]  /*7200*/  ULDC UR6, c[0x0][0x32c] ;  /* 0x0000cb0000067ab9 */ /* 0x000fd40000000800 */
[----:B------:R-:W-:Y:S05]  /*7210*/  @P0 BRA `(.L_x_1024) ;  /* 0x0000008000000947 */ /* 0x000fea0003800000 */
[----:B------:R-:W-:Y:S02]  /*7220*/  UISETP.NE.AND UP0, UPT, UR6, 0x1, UPT ;  /* 0x000000010600788c */ /* 0x000fe4000bf05270 */
[----:B------:R-:W-:Y:S02]  /*7230*/  UIADD3 UR22, -UR23, URZ, URZ ;  /* 0x0000003f17167290 */ /* 0x000fe4000fffe13f */
[----:B------:R-:W-:Y:S02]  /*7240*/  ULDC.64 UR4, c[0x0][0x330] ;  /* 0x0000cc0000047ab9 */ /* 0x000fe40000000a00 */
[----:B------:R-:W-:-:S07]  /*7250*/  UIMAD.WIDE.U32 UR24, UR22, UR4, URZ ;  /* 0x00000004161872a5 */ /* 0x000fce000f8e003f */
[----:B------:R-:W-:Y:S02]  /*7260*/  @UP0 UMOV UR23, UR25 ;  /* 0x0000001900170c82 */ /* 0x000fe40008000000 */
[----:B------:R-:W-:-:S04]  /*7270*/  @UP0 USHF.R.U32.HI UR22, URZ, UR5, UR23 ;  /* 0x000000053f160299 */ /* 0x000fc80008011617 */
[----:B------:R-:W-:Y:S01]  /*7280*/  ULOP3.LUT UR22, URZ, UR22, URZ, 0x33, !UPT ;  /* 0x000000163f167292 */ /* 0x000fe2000f8e333f */
[----:B------:R-:W-:Y:S05]  /*7290*/  BRA `(.L_x_1025) ;  /* 0x0000005000007947 */ /* 0x000fea0003800000 */
.L_x_1024:
[----:B------:R-:W-:Y:S02]  /*72a0*/  UISETP.NE.AND UP0, UPT, UR6, 0x1, UPT ;  /* 0x000000010600788c */ /* 0x000fe4000bf05270 */
[----:B------:R-:W-:Y:S02]  /*72b0*/  ULDC.64 UR4, c[0x0][0x330] ;  /* 0x0000cc0000047ab9 */ /* 0x000fe40000000a00 */
[----:B------:R-:W-:-:S07]  /*72c0*/  UIMAD.WIDE.U32 UR24, UR22, UR4, URZ ;  /* 0x00000004161872a5 */ /* 0x000fce000f8e003f */
[----:B------:R-:W-:Y:S02]  /*72d0*/  @UP0 UMOV UR23, UR25 ;  /* 0x0000001900170c82 */ /* 0x000fe40008000000 */
[----:B------:R-:W-:Y:S02]  /*72e0*/  @UP0 USHF.R.U32.HI UR22, URZ, UR5, UR23 ;  /* 0x000000053f160299 */ /* 0x000fe40008011617 */
.L_x_1025:
[----:B------:R-:W-:Y:S02]  /*72f0*/  ULDC UR4, c[0x0][0x32c] ;  /* 0x0000cb0000047ab9 */ /* 0x000fe40000000800 */
[----:B------:R-:W-:-:S04]  /*7300*/  UIMAD UR4, UR22, UR6, UR4 ;  /* 0x00000006160472a4 */ /* 0x000fc8000f8e0204 */
[----:B------:R-:W-:-:S04]  /*7310*/  UISETP.LT.AND UP0, UPT, UR7, UR4, UPT ;  /* 0x000000040700728c */ /* 0x000fc8000bf01270 */
[----:B------:R-:W-:-:S04]  /*7320*/  USEL UR7, UR7, UR4, UP0 ;  /* 0x0000000407077287 */ /* 0x000fc80008000000 */
.L_x_1023:
[----:B------:R-:W-:-:S04]  /*7330*/  UIMAD.WIDE UR4, UR7, 0x2aaaaaab, URZ ;  /* 0x2aaaaaab070478a5 */ /* 0x000fc8000f8e023f */
[----:B------:R-:W-:-:S04]  /*7340*/  USHF.R.U32.HI UR4, URZ, 0x1f, UR5 ;  /* 0x0000001f3f047899 */ /* 0x000fc80008011605 */
[----:B------:R-:W-:-:S04]  /*7350*/  ULEA.HI.SX32 UR4, UR5, UR4, 0x1d ;  /* 0x0000000405047291 */ /* 0x000fc8000f8fea3f */
[----:B------:R-:W-:-:S04]  /*7360*/  UISETP.LT.AND UP0, UPT, UR8, UR4, UPT ;  /* 0x000000040800728c */ /* 0x000fc8000bf01270 */
[----:B------:R-:W-:-:S04]  /*7370*/  USEL UR22, UR8, UR4, !UP0 ;  /* 0x0000000408167287 */ /* 0x000fc8000c000000 */
[----:B------:R-:W-:-:S06]  /*7380*/  UISETP.GE.AND UP0, UPT, UR13, UR22, UPT ;  /* 0x000000160d00728c */ /* 0x000fcc000bf06270 */
[----:B------:R-:W-:-:S13]  /*7390*/  PLOP3.LUT P0, PT, PT, PT, UP0, 0x80, 0x0 ;  /* 0x000000000000781c */ /* 0x000fda0003f0f008 */
[----:B------:R-:W-:Y:S05]  /*73a0*/  @!P0 BRA `(.L_x_1026) ;  /* 0x0000498000008947 */ /* 0x000fea0003800000 */
[----:B-1----:R-:W2:Y:S01]  /*73b0*/  LDL R0, [R1+0x24] ;  /* 0x0000240001007983 */ /* 0x002ea20000100800 */
[----:B------:R-:W-:Y:S01]  /*73c0*/  UISETP.NE.AND UP0, UPT, UR17, URZ, UPT ;  /* 0x0000003f1100728c */ /* 0x000fe2000bf05270 */
[----:B------:R-:W-:Y:S01]  /*73d0*/  IMAD.MOV.U32 R166, RZ, RZ, R168 ;  /* 0x000000ffffa67224 */ /* 0x000fe200078e00a8 */
[----:B------:R-:W-:Y:S01]  /*73e0*/  MOV R171, R3 ;  /* 0x0000000300ab7202 */ /* 0x000fe20000000f00 */
[----:B------:R-:W-:Y:S01]  /*73f0*/  IMAD.MOV.U32 R164, RZ, RZ, R169 ;  /* 0x000000ffffa47224 */ /* 0x000fe200078e00a9 */
[----:B------:R-:W-:Y:S01]  /*7400*/  ULDC.64 UR6, c[0x0][0x208] ;  /* 0x0000820000067ab9 */ /* 0x000fe20000000a00 */
[----:B------:R-:W-:Y:S01]  /*7410*/  IMAD.MOV.U32 R170, RZ, RZ, R167 ;  /* 0x000000ffffaa7224 */ /* 0x000fe200078e00a7 */
[----:B------:R-:W-:Y:S01]  /*7420*/  PLOP3.LUT P1, PT, PT, PT, UP0, 0x80, 0x0 ;  /* 0x000000000000781c */ /* 0x000fe20003f2f008 */
[----:B------:R-:W-:Y:S01]  /*7430*/  ULDC.64 UR4, c[0x0][0x1e0] ;  /* 0x0000780000047ab9 */ /* 0x000fe20000000a00 */
[----:B------:R-:W-:-:S11]  /*7440*/  PLOP3.LUT P0, PT, PT, PT, UP0, 0x80, 0x0 ;  /* 0x000000000000781c */ /* 0x000fd60003f0f008 */
[----:B--2---:R-:W-:-:S05]  /*7450*/  @P1 IMAD.HI.U32 R0, R0, c[0x0][0x2c8], RZ ;  /* 0x0000b20000001a27 */ /* 0x004fca00078e00ff */
[----:B------:R-:W-:-:S05]  /*7460*/  @P0 SHF.R.U32.HI R0, RZ, c[0x0][0x2cc], R0 ;  /* 0x0000b300ff000a19 */ /* 0x000fca0000011600 */
[----:B------:R1:W-:Y:S02]  /*7470*/  @P0 STL [R1+0x28], R0 ;  /* 0x0000280001000387 */ /* 0x0003e40000100800 */
.L_x_1043:
[----:B------:R-:W2:Y:S01]  /*7480*/  LDL.64 R36, [R1+0x38] ;  /* 0x0000380001247983 */ /* 0x000ea20000100a00 */
[----:B------:R-:W-:Y:S04]  /*7490*/  DEPBAR.LE SB0, 0x0 ;  /* 0x000080000000791a */ /* 0x000fe80000000000 */
[----:B-1----:R-:W2:Y:S01]  /*74a0*/  LDL.64 R2, [R1+0x48] ;  /* 0x0000480001027983 */ /* 0x002ea20000100a00 */
[----:B------:R-:W-:Y:S02]  /*74b0*/  UISETP.GT.AND UP0, UPT, UR8, UR13, UPT ;  /* 0x0000000d0800728c */ /* 0x000fe4000bf04270 */
[----:B------:R-:W-:Y:S02]  /*74c0*/  UISETP.NE.AND UP2, UPT, UR17, URZ, UPT ;  /* 0x0000003f1100728c */ /* 0x000fe4000bf45270 */
[----:B------:R-:W-:Y:S01]  /*74d0*/  BAR.SYNC.DEFER_BLOCKING 0x0 ;  /* 0x0000000000007b1d */ /* 0x000fe20000010000 */
[----:B------:R-:W-:Y:S01]  /*74e0*/  UISETP.NE.AND UP1, UPT, UR16, URZ, UPT ;  /* 0x0000003f1000728c */ /* 0x000fe2000bf25270 */
[----:B------:R-:W-:Y:S05]  /*74f0*/  PLOP3.LUT P0, PT, PT, PT, UP0, 0x80, 0x0 ;  /* 0x000000000000781c */ /* 0x000fea0003f0f008 */
[----:B------:R-:W-:Y:S02]  /*7500*/  @!UP0 USHF.R.S32.HI UR23, URZ, 0x1f, UR13 ;  /* 0x0000001f3f178899 */ /* 0x000fe4000801140d */
[----:B------:R-:W-:Y:S02]  /*7510*/  @!UP0 UIMAD.WIDE.U32 UR24, UR13, UR6, URZ ;  /* 0x000000060d1882a5 */ /* 0x000fe4000f8e003f */
[----:B------:R-:W-:Y:S04]  /*7520*/  @!UP0 UIMAD UR23, UR23, UR6, URZ ;  /* 0x00000006171782a4 */ /* 0x000fe8000f8e023f */
[----:B------:R-:W-:Y:S01]  /*7530*/  @!UP0 UIMAD UR23, UR13, UR7, UR23 ;  /* 0x000000070d1782a4 */ /* 0x000fe2000f8e0217 */
[----:B-1----:R-:W-:Y:S03]  /*7540*/  IMAD.U32 R0, RZ, RZ, UR24 ;  /* 0x00000018ff007e24 */ /* 0x002fe6000f8e00ff */
[----:B------:R-:W-:Y:S04]  /*7550*/  @!UP0 UIADD3 UR23, UR25, UR23, URZ ;  /* 0x0000001719178290 */ /* 0x000fe8000fffe03f */
[----:B------:R-:W-:Y:S01]  /*7560*/  @!UP0 UIMAD UR23, UR23, 0x30, URZ ;  /* 0x00000030171788a4 */ /* 0x000fe2000f8e023f */
[----:B-----5:R-:W-:Y:S01]  /*7570*/  LDSM.16.M88.4 R48, [R231+0x8080] ;  /* 0x00808000e730783b */ /* 0x020fe20000000200 */
[----:B------:R-:W-:Y:S04]  /*7580*/  UISETP.GT.AND UP0, UPT, UR13, UR8, UPT ;  /* 0x000000080d00728c */ /* 0x000fe8000bf04270 */
[----:B------:R-:W1:Y:S05]  /*7590*/  LDSM.16.M88.4 R16, [R224+0x5080] ;  /* 0x00508000e010783b */ /* 0x000e6a0000000200 */
[----:B------:R-:W3:Y:S02]  /*75a0*/  LDSM.16.M88.4 R44, [R231+0xa080] ;  /* 0x00a08000e72c783b */ /* 0x000ee40000000200 */
[----:B------:R-:W-:Y:S03]  /*75b0*/  @UP0 UIADD3 UR24, UR13, -0x1, URZ ;  /* 0xffffffff0d180890 */ /* 0x000fe6000fffe03f */
[----:B------:R-:W4:Y:S01]  /*75c0*/  LDSM.16.M88.4 R32, [R224+0x5880] ;  /* 0x00588000e020783b */ /* 0x000f220000000200 */
[----:B------:R-:W-:Y:S04]  /*75d0*/  @UP0 UIMAD.WIDE.U32 UR26, UR24, UR4, URZ ;  /* 0x00000004181a02a5 */ /* 0x000fe8000f8e003f */
        /* <DEDUP_REMOVED lines=18> */
[-C--:B------:R-:W-:Y:S01]  /*7700*/  HMMA.16816.F32.BF16 R36, R48, R172.reuse, RZ ;  /* 0x000000ac3024723c */ /* 0x080fe200000418ff */
[----:B------:R-:W-:Y:S04]  /*7710*/  @!P0 IMAD.WIDE.U32 R2, R0, 0x30, R2 ;  /* 0x0000003000028825 */ /* 0x000fe800078e0002 */
[----:B------:R-:W-:Y:S01]  /*7720*/  @!P0 IMAD.SHL.U32 R0, R2, 0x2, RZ ;  /* 0x0000000202008824 */ /* 0x000fe200078e00ff */
[----:B------:R-:W-:Y:S02]  /*7730*/  @!P0 IADD3 R165, R3, UR23, RZ ;  /* 0x0000001703a58c10 */ /* 0x000fe4000fffe0ff */
[C---:B------:R-:W-:Y:S01]  /*7740*/  HMMA.16816.F32.BF16 R40, R44.reuse, R172, RZ ;  /* 0x000000ac2c28723c */ /* 0x040fe200000418ff */
[----:B------:R-:W-:Y:S03]  /*7750*/  @UP0 USHF.R.S32.HI UR23, URZ, 0x1f, UR24 ;  /* 0x0000001f3f170899 */ /* 0x000fe60008011418 */
[----:B------:R-:W-:Y:S01]  /*7760*/  @!P0 IADD3 R168, P1, R0, c[0x0][0x1f8], RZ ;  /* 0x00007e0000a88a10 */ /* 0x000fe20007f3e0ff */
[----:B------:R-:W-:Y:S01]  /*7770*/  @UP0 UIMAD UR23, UR23, UR4, URZ ;  /* 0x00000004171702a4 */ /* 0x000fe2000f8e023f */
[----:B------:R-:W-:Y:S02]  /*7780*/  @!P0 SHF.L.U64.HI R165, R2, 0x1, R165 ;  /* 0x0000000102a58819 */ /* 0x000fe400000102a5 */
[-C--:B------:R-:W-:Y:S01]  /*7790*/  HMMA.16816.F32.BF16 R44, R44, R174.reuse, RZ ;  /* 0x000000ae2c2c723c */ /* 0x080fe200000418ff */
[----:B------:R-:W-:Y:S01]  /*77a0*/  @!P0 IADD3 R2, P2, R168, UR12, RZ ;  /* 0x0000000ca8028c10 */ /* 0x000fe2000ff5e0ff */
[----:B------:R-:W-:Y:S02]  /*77b0*/  @UP0 UIMAD UR23, UR24, UR5, UR23 ;  /* 0x00000005181702a4 */ /* 0x000fe4000f8e0217 */
[----:B------:R-:W-:Y:S01]  /*77c0*/  @!P0 IADD3.X R169, R165, c[0x0][0x1fc], RZ, P1, !PT ;  /* 0x00007f00a5a98a10 */ /* 0x000fe20000ffe4ff */
[----:B------:R-:W-:Y:S01]  /*77d0*/  @UP0 USHF.L.U64.HI UR24, UR4, 0x5, UR5 ;  /* 0x0000000504180899 */ /* 0x000fe20008010205 */
[----:B------:R-:W-:Y:S01]  /*77e0*/  @!P0 IADD3 R172, P1, R2, UR12, RZ ;  /* 0x0000000c02ac8c10 */ /* 0x000fe2000ff3e0ff */
[----:B------:R-:W-:Y:S01]  /*77f0*/  @UP0 UIADD3 UR23, UR27, UR23, URZ ;  /* 0x000000171b170290 */ /* 0x000fe2000fffe03f */
[----:B------:R-:W-:Y:S01]  /*7800*/  HMMA.16816.F32.BF16 R48, R48, R174, RZ ;  /* 0x000000ae3030723c */ /* 0x000fe200000418ff */
[----:B------:R-:W-:Y:S01]  /*7810*/  @!PT LDS RZ, [RZ] ;  /* 0x00000000fffff984 */ /* 0x000fe20000000800 */
[----:B------:R-:W-:Y:S01]  /*7820*/  @!PT LDS RZ, [RZ] ;  /* 0x00000000fffff984 */ /* 0x000fe20000000800 */
[----:B------:R-:W-:Y:S01]  /*7830*/  @!PT LDS RZ, [RZ] ;  /* 0x00000000fffff984 */ /* 0x000fe20000000800 */
[----:B------:R2:W-:Y:S02]  /*7840*/  @!P0 LDGSTS.E.BYPASS.LTC128B.128 [R243+0x2080], [R168.64], !P4 ;  /* 0x02080000a8f38fae */ /* 0x0005e4000e101d54 */
[----:B------:R-:W-:Y:S01]  /*7850*/  @UP0 UIMAD UR23, UR23, 0x30, URZ ;  /* 0x00000030171708a4 */ /* 0x000fe2000f8e023f */
[----:B------:R-:W-:Y:S02]  /*7860*/  @!P0 IADD3 R0, P6, R0, 0x80, RZ ;  /* 0x0000008000008810 */ /* 0x000fe40007fde0ff */
[----:B------:R-:W-:Y:S02]  /*7870*/  @!P0 IADD3.X R3, R169, UR11, RZ, P2, !PT ;  /* 0x0000000ba9038c10 */ /* 0x000fe400097fe4ff */
[-C--:B-1----:R-:W-:Y:S05]  /*7880*/  HMMA.16816.F32.BF16 R4, R192, R196.reuse, R4 ;  /* 0x000000c4c004723c */ /* 0x082fea0000041804 */
[----:B------:R-:W-:Y:S01]  /*7890*/  @!P0 IADD3 R212, P5, R0, c[0x0][0x1f8], RZ ;  /* 0x00007e0000d48a10 */ /* 0x000fe20007fbe0ff */
[----:B------:R-:W-:Y:S01]  /*78a0*/  IMAD.U32 R0, RZ, RZ, UR26 ;  /* 0x0000001aff007e24 */ /* 0x000fe2000f8e00ff */
[----:B------:R-:W-:Y:S01]  /*78b0*/  @!P0 IADD3.X R173, R3, UR11, RZ, P1, !PT ;  /* 0x0000000b03ad8c10 */ /* 0x000fe20008ffe4ff */
[C---:B------:R-:W-:Y:S01]  /*78c0*/  HMMA.16816.F32.BF16 R8, R200.reuse, R196, R8 ;  /* 0x000000c4c808723c */ /* 0x040fe20000041808 */
[----:B------:R-:W-:Y:S03]  /*78d0*/  PLOP3.LUT P1, PT, PT, PT, UP0, 0x80, 0x0 ;  /* 0x000000000000781c */ /* 0x000fe60003f2f008 */
[----:B------:R-:W-:Y:S04]  /*78e0*/  @!P0 IADD3.X R213, RZ, c[0x0][0x1fc], R165, P5, P6 ;  /* 0x00007f00ffd58a10 */ /* 0x000fe80002fec4a5 */
[-C--:B------:R-:W-:Y:S01]  /*78f0*/  HMMA.16816.F32.BF16 R12, R200, R198.reuse, R12 ;  /* 0x000000c6c80c723c */ /* 0x080fe2000004180c */
[----:B------:R1:W-:Y:S05]  /*7900*/  @!P0 LDGSTS.E.BYPASS.LTC128B.128 [R243+0x3880], [R212.64], !P3 ;  /* 0x03880000d4f38fae */ /* 0x0003ea000d901d54 */
[----:B------:R4:W-:Y:S02]  /*7910*/  @!P0 LDGSTS.E.BYPASS.LTC128B.128 [R243+0x2880], [R2.64], !P4 ;  /* 0x0288000002f38fae */ /* 0x0009e4000e101d54 */
[C---:B------:R-:W-:Y:S03]  /*7920*/  HMMA.16816.F32.BF16 R16, R192.reuse, R198, R16 ;  /* 0x000000c6c010723c */ /* 0x040fe60000041810 */
[----:B------:R4:W-:Y:S05]  /*7930*/  @!P0 LDGSTS.E.BYPASS.LTC128B.128 [R243+0x4080], [R2.64+0x80], !P3 ;  /* 0x0408008002f38fae */ /* 0x0009ea000d901d54 */
[-C--:B---3--:R-:W-:Y:S01]  /*7940*/  HMMA.16816.F32.BF16 R20, R192, R204.reuse, R20 ;  /* 0x000000ccc014723c */ /* 0x088fe20000041814 */
[----:B------:R3:W-:Y:S05]  /*7950*/  @!P0 LDGSTS.E.BYPASS.LTC128B.128 [R243+0x3080], [R172.64], !P4 ;  /* 0x03080000acf38fae */ /* 0x0007ea000e101d54 */
[----:B------:R3:W-:Y:S01]  /*7960*/  @!P0 LDGSTS.E.BYPASS.LTC128B.128 [R243+0x4880], [R172.64+0x80], !P3 ;  /* 0x04880080acf38fae */ /* 0x0007e2000d901d54 */
[----:B------:R-:W-:Y:S01]  /*7970*/  PLOP3.LUT P0, PT, PT, PT, UP2, 0x80, 0x0 ;  /* 0x000000000000781c */ /* 0x000fe20003f0f028 */
[C---:B------:R-:W-:Y:S03]  /*7980*/  HMMA.16816.F32.BF16 R24, R200.reuse, R204, R24 ;  /* 0x000000ccc818723c */ /* 0x040fe60000041818 */
[----:B------:R-:W-:Y:S05]  /*7990*/  LDSM.16.M88.4 R216, [R232+0xa080] ;  /* 0x00a08000e8d8783b */ /* 0x000fea0000000200 */
[-C--:B------:R-:W-:Y:S01]  /*79a0*/  HMMA.16816.F32.BF16 R28, R200, R206.reuse, R28 ;  /* 0x000000cec81c723c */ /* 0x080fe2000004181c */
[----:B------:R-:W0:Y:S05]  /*79b0*/  LDGDEPBAR ;  /* 0x00000000000079af */ /* 0x000e2a0000000000 */
[----:B-1----:R-:W-:Y:S01]  /*79c0*/  LDSM.16.M88.4 R212, [R230+0x5080] ;  /* 0x00508000e6d4783b */ /* 0x002fe20000000200 */
[----:B----4-:R-:W-:Y:S01]  /*79d0*/  @P1 IMAD.MOV.U32 R2, RZ, RZ, R244 ;  /* 0x000000ffff021224 */ /* 0x010fe200078e00f4 */
[C---:B------:R-:W-:Y:S03]  /*79e0*/  HMMA.16816.F32.BF16 R32, R192.reuse, R206, R32 ;  /* 0x000000cec020723c */ /* 0x040fe60000041820 */
[----:B------:R-:W-:Y:S01]  /*79f0*/  LDSM.16.M88.4 R196, [R230+0x5880] ;  /* 0x00588000e6c4783b */ /* 0x000fe20000000200 */
[----:B------:R-:W-:Y:S04]  /*7a00*/  @P1 IMAD.MOV.U32 R3, RZ, RZ, R247 ;  /* 0x000000ffff031224 */ /* 0x000fe800078e00f7 */
[-C--:B------:R-:W-:Y:S01]  /*7a10*/  HMMA.16816.F32.BF16 R36, R192, R208.reuse, R36 ;  /* 0x000000d0c024723c */ /* 0x080fe20000041824 */
[----:B---3--:R-:W1:Y:S03]  /*7a20*/  LDSM.16.M88.4 R172, [R232+0x8080] ;  /* 0x00808000e8ac783b */ /* 0x008e660000000200 */
[----:B------:R-:W-:Y:S02]  /*7a30*/  @P1 IMAD.WIDE.U32 R2, R0, 0x30, R2 ;  /* 0x0000003000021825 */ /* 0x000fe400078e0002 */
[----:B------:R-:W3:Y:S02]  /*7a40*/  LDSM.16.M88.4 R204, [R230+0x6080] ;  /* 0x00608000e6cc783b */ /* 0x000ee40000000200 */
[C---:B------:R-:W-:Y:S03]  /*7a50*/  HMMA.16816.F32.BF16 R40, R200.reuse, R208, R40 ;  /* 0x000000d0c828723c */ /* 0x040fe60000041828 */
[----:B------:R-:W-:Y:S01]  /*7a60*/  LDSM.16.M88.4 R220, [R229] ;  /* 0x00000000e5dc783b */ /* 0x000fe20000000200 */
[C---:B--2---:R-:W-:Y:S01]  /*7a70*/  @P1 IMAD.SHL.U32 R168, R2.reuse, 0x2, RZ ;  /* 0x0000000202a81824 */ /* 0x044fe200078e00ff */
[----:B------:R-:W-:Y:S01]  /*7a80*/  @P1 IADD3 R3, R3, UR23, RZ ;  /* 0x0000001703031c10 */ /* 0x000fe2000fffe0ff */
[----:B------:R-:W-:Y:S02]  /*7a90*/  @UP0 USHF.L.U32 UR23, UR4, 0x5, URZ ;  /* 0x0000000504170899 */ /* 0x000fe4000800063f */
[-C--:B------:R-:W-:Y:S01]  /*7aa0*/  HMMA.16816.F32.BF16 R44, R200, R210.reuse, R44 ;  /* 0x000000d2c82c723c */ /* 0x080fe2000004182c */
[----:B------:R-:W2:Y:S03]  /*7ab0*/  LDSM.16.M88.4 R200, [R234+0x8080] ;  /* 0x00808000eac8783b */ /* 0x000ea60000000200 */
[----:B------:R-:W-:Y:S04]  /*7ac0*/  @P1 SHF.L.U64.HI R3, R2, 0x1, R3 ;  /* 0x0000000102031819 */ /* 0x000fe80000010203 */
[----:B------:R-:W-:Y:S01]  /*7ad0*/  HMMA.16816.F32.BF16 R48, R192, R210, R48 ;  /* 0x000000d2c030723c */ /* 0x000fe20000041830 */
[----:B------:R-:W4:Y:S05]  /*7ae0*/  LDSM.16.M88.4 R192, [R234+0xa080] ;  /* 0x00a08000eac0783b */ /* 0x000f2a0000000200 */
[----:B------:R-:W2:Y:S02]  /*7af0*/  LDSM.16.M88.4 R208, [R229+0x800] ;  /* 0x00080000e5d0783b */ /* 0x000ea40000000200 */
        /* <DEDUP_REMOVED lines=10> */
[-C--:B---3--:R-:W-:Y:S08]  /*7ba0*/  HMMA.16816.F32.BF16 R36, R172, R204.reuse, R36 ;  /* 0x000000ccac24723c */ /* 0x088ff00000041824 */
[C---:B------:R-:W-:Y:S08]  /*7bb0*/  HMMA.16816.F32.BF16 R40, R216.reuse, R204, R40 ;  /* 0x000000ccd828723c */ /* 0x040ff00000041828 */
[-C--:B------:R-:W-:Y:S01]  /*7bc0*/  HMMA.16816.F32.BF16 R44, R216, R206.reuse, R44 ;  /* 0x000000ced82c723c */ /* 0x080fe2000004182c */
[----:B------:R-:W-:Y:S07]  /*7bd0*/  LDSM.16.M88.4 R216, [R224+0x7080] ;  /* 0x00708000e0d8783b */ /* 0x000fee0000000200 */
[----:B------:R-:W-:Y:S01]  /*7be0*/  HMMA.16816.F32.BF16 R48, R172, R206, R48 ;  /* 0x000000ceac30723c */ /* 0x000fe20000041830 */
[----:B------:R-:W3:Y:S05]  /*7bf0*/  LDSM.16.M88.4 R172, [R231+0xc080] ;  /* 0x00c08000e7ac783b */ /* 0x000eea0000000200 */
[----:B------:R-:W1:Y:S02]  /*7c00*/  LDSM.16.M88.4 R204, [R231+0xe080] ;  /* 0x00e08000e7cc783b */ /* 0x000e640000000200 */
[-C--:B--2---:R-:W-:Y:S08]  /*7c10*/  HMMA.16816.F32.BF16 R4, R200, R220.reuse, R4 ;  /* 0x000000dcc804723c */ /* 0x084ff00000041804 */
        /* <DEDUP_REMOVED lines=14> */
[----:B------:R-:W2:Y:S05]  /*7d00*/  LDSM.16.M88.4 R200, [R233+0xc080] ;  /* 0x00c08000e9c8783b */ /* 0x000eaa0000000200 */
[----:B------:R-:W4:Y:S02]  /*7d10*/  LDSM.16.M88.4 R212, [R233+0xe080] ;  /* 0x00e08000e9d4783b */ /* 0x000f240000000200 */
[-C--:B---3--:R-:W-:Y:S08]  /*7d20*/  HMMA.16816.F32.BF16 R4, R172, R196.reuse, R4 ;  /* 0x000000c4ac04723c */ /* 0x088ff00000041804 */
[C---:B------:R-:W-:Y:S08]  /*7d30*/  HMMA.16816.F32.BF16 R8, R204.reuse, R196, R8 ;  /* 0x000000c4cc08723c */ /* 0x040ff00000041808 */
[-C--:B------:R-:W-:Y:S08]  /*7d40*/  HMMA.16816.F32.BF16 R12, R204, R198.reuse, R12 ;  /* 0x000000c6cc0c723c */ /* 0x080ff0000004180c */
[C---:B------:R-:W-:Y:S01]  /*7d50*/  HMMA.16816.F32.BF16 R16, R172.reuse, R198, R16 ;  /* 0x000000c6ac10723c */ /* 0x040fe20000041810 */
[----:B------:R-:W3:Y:S07]  /*7d60*/  LDSM.16.M88.4 R196, [R237] ;  /* 0x00000000edc4783b */ /* 0x000eee0000000200 */
        /* <DEDUP_REMOVED lines=12> */
[-C--:B--2---:R-:W-:Y:S08]  /*7e30*/  HMMA.16816.F32.BF16 R4, R200, R208.reuse, R4 ;  /* 0x000000d0c804723c */ /* 0x084ff00000041804 */
[C---:B----4-:R-:W-:Y:S08]  /*7e40*/  HMMA.16816.F32.BF16 R8, R212.reuse, R208, R8 ;  /* 0x000000d0d408723c */ /* 0x050ff00000041808 */
        /* <DEDUP_REMOVED lines=11> */
[----:B------:R-:W3:Y:S07]  /*7f00*/  LDSM.16.M88.4 R212, [R230+0x7880] ;  /* 0x00788000e6d4783b */ /* 0x000eee0000000200 */
[----:B------:R-:W-:Y:S01]  /*7f10*/  HMMA.16816.F32.BF16 R48, R200, R198, R48 ;  /* 0x000000c6c830723c */ /* 0x000fe20000041830 */
[----:B------:R-:W3:Y:S05]  /*7f20*/  LDSM.16.M88.4 R196, [R236+0xe080] ;  /* 0x00e08000ecc4783b */ /* 0x000eea0000000200 */
[----:B------:R-:W3:Y:S02]  /*7f30*/  LDSM.16.M88.4 R200, [R229+0x2000] ;  /* 0x00200000e5c8783b */ /* 0x000ee40000000200 */
[-C--:B-1----:R-:W-:Y:S08]  /*7f40*/  HMMA.16816.F32.BF16 R4, R172, R192.reuse, R4 ;  /* 0x000000c0ac04723c */ /* 0x082ff00000041804 */
[C---:B------:R-:W-:Y:S07]  /*7f50*/  HMMA.16816.F32.BF16 R8, R204.reuse, R192, R8 ;  /* 0x000000c0cc08723c */ /* 0x040fee0000041808 */
[C---:B------:R-:W-:Y:S01]  /*7f60*/  @P1 IADD3 R192, P6, R168.reuse, 0x80, RZ ;  /* 0x00000080a8c01810 */ /* 0x040fe20007fde0ff */
[-C--:B------:R-:W-:Y:S04]  /*7f70*/  HMMA.16816.F32.BF16 R12, R204, R194.reuse, R12 ;  /* 0x000000c2cc0c723c */ /* 0x080fe8000004180c */
[----:B------:R-:W-:Y:S02]  /*7f80*/  @P1 IADD3 R168, P2, R168, c[0x0][0x1c8], RZ ;  /* 0x00007200a8a81a10 */ /* 0x000fe40007f5e0ff */
[----:B------:R-:W-:Y:S02]  /*7f90*/  @P1 IADD3 R192, P5, R192, c[0x0][0x1c8], RZ ;  /* 0x00007200c0c01a10 */ /* 0x000fe40007fbe0ff */
[C---:B------:R-:W-:Y:S01]  /*7fa0*/  HMMA.16816.F32.BF16 R16, R172.reuse, R194, R16 ;  /* 0x000000c2ac10723c */ /* 0x040fe20000041810 */
[----:B------:R-:W4:Y:S03]  /*7fb0*/  LDL R194, [R1+0x10] ;  /* 0x0000100001c27983 */ /* 0x000f260000100800 */
[----:B------:R-:W-:Y:S02]  /*7fc0*/  @P1 IADD3.X R169, R3, c[0x0][0x1cc], RZ, P2, !PT ;  /* 0x0000730003a91a10 */ /* 0x000fe400017fe4ff */
[----:B------:R-:W-:Y:S02]  /*7fd0*/  @P1 IADD3.X R193, RZ, c[0x0][0x1cc], R3, P5, P6 ;  /* 0x00007300ffc11a10 */ /* 0x000fe40002fec403 */
[-C--:B--2---:R-:W-:Y:S04]  /*7fe0*/  HMMA.16816.F32.BF16 R20, R172, R208.reuse, R20 ;  /* 0x000000d0ac14723c */ /* 0x084fe80000041814 */
[----:B------:R-:W-:Y:S04]  /*7ff0*/  @P1 IADD3 R2, P2, R168, UR23, RZ ;  /* 0x00000017a8021c10 */ /* 0x000fe8000ff5e0ff */
[C---:B------:R-:W-:Y:S04]  /*8000*/  HMMA.16816.F32.BF16 R24, R204.reuse, R208, R24 ;  /* 0x000000d0cc18723c */ /* 0x040fe80000041818 */
[----:B------:R-:W-:Y:S04]  /*8010*/  @P1 IADD3.X R3, R169, UR24, RZ, P2, !PT ;  /* 0x00000018a9031c10 */ /* 0x000fe800097fe4ff */
[-C--:B------:R-:W-:Y:S08]  /*8020*/  HMMA.16816.F32.BF16 R28, R204, R210.reuse, R28 ;  /* 0x000000d2cc1c723c */ /* 0x080ff0000004181c */
[C---:B------:R-:W-:Y:S08]  /*8030*/  HMMA.16816.F32.BF16 R32, R172.reuse, R210, R32 ;  /* 0x000000d2ac20723c */ /* 0x040ff00000041820 */
[-C--:B---3--:R-:W-:Y:S08]  /*8040*/  HMMA.16816.F32.BF16 R36, R172, R212.reuse, R36 ;  /* 0x000000d4ac24723c */ /* 0x088ff00000041824 */
[C---:B------:R-:W-:Y:S08]  /*8050*/  HMMA.16816.F32.BF16 R40, R204.reuse, R212, R40 ;  /* 0x000000d4cc28723c */ /* 0x040ff00000041828 */
[-C--:B------:R-:W-:Y:S08]  /*8060*/  HMMA.16816.F32.BF16 R44, R204, R214.reuse, R44 ;  /* 0x000000d6cc2c723c */ /* 0x080ff0000004182c */
[----:B------:R-:W-:Y:S01]  /*8070*/  HMMA.16816.F32.BF16 R48, R172, R214, R48 ;  /* 0x000000d6ac30723c */ /* 0x000fe20000041830 */
[----:B------:R-:W1:Y:S01]  /*8080*/  LDSM.16.M88.4 R172, [R229+0x2800] ;  /* 0x00280000e5ac783b */ /* 0x000e620000000200 */
[----:B------:R-:W-:Y:S04]  /*8090*/  DEPBAR.LE SB0, 0x0 ;  /* 0x000080000000791a */ /* 0x000fe80000000000 */
[----:B------:R-:W-:Y:S02]  /*80a0*/  BAR.SYNC.DEFER_BLOCKING 0x0 ;  /* 0x0000000000007b1d */ /* 0x000fe40000010000 */
[-C--:B------:R-:W-:Y:S08]  /*80b0*/  HMMA.16816.F32.BF16 R4, R216, R220.reuse, R4 ;  /* 0x000000dcd804723c */ /* 0x080ff00000041804 */
        /* <DEDUP_REMOVED lines=18> */
[----:B------:R-:W-:Y:S07]  /*81e0*/  HMMA.16816.F32.BF16 R48, R216, R174, R48 ;  /* 0x000000aed830723c */ /* 0x000fee0000041830 */
[----:B------:R-:W-:Y:S02]  /*81f0*/  IMAD.U32 R174, RZ, RZ, UR15 ;  /* 0x0000000fffae7e24 */ /* 0x000fe4000f8e00ff */
[----:B--2---:R-:W-:Y:S03]  /*8200*/  @P0 IMAD.MOV.U32 R172, RZ, RZ, R167 ;  /* 0x000000ffffac0224 */ /* 0x004fe600078e00a7 */
[----:B------:R-:W-:Y:S01]  /*8210*/  @P1 IADD3 R168, P0, R2, UR23, RZ ;  /* 0x0000001702a81c10 */ /* 0x000fe2000ff1e0ff */
[----:B------:R-:W-:Y:S01]  /*8220*/  UIMAD UR23, UR13, -0x30, URZ ;  /* 0xffffffd00d1778a4 */ /* 0x000fe2000f8e023f */
[----:B------:R-:W2:Y:S02]  /*8230*/  SHFL.IDX PT, R0, R172, RZ, 0x1c1f ;  /* 0x001c1fffac007589 */ /* 0x000ea400000e0000 */
[----:B------:R-:W-:Y:S03]  /*8240*/  @P1 IADD3.X R169, R3, UR24, RZ, P0, !PT ;  /* 0x0000001803a91c10 */ /* 0x000fe600087fe4ff */
[----:B-1----:R-:W-:Y:S01]  /*8250*/  IMAD.U32 R2, RZ, RZ, UR23 ;  /* 0x00000017ff027e24 */ /* 0x002fe2000f8e00ff */
[----:B------:R-:W-:Y:S01]  /*8260*/  PLOP3.LUT P0, PT, PT, PT, UP1, 0x40, 0x0 ;  /* 0x000000000000781c */ /* 0x000fe20003f0e818 */
[----:B------:R1:W-:Y:S03]  /*8270*/  @P1 LDGSTS.E.BYPASS.LTC128B.128 [R243+0x6080], [R168.64], !P4 ;  /* 0x06080000a8f31fae */ /* 0x0003e6000e101d54 */
[----:B----4-:R-:W-:Y:S02]  /*8280*/  IADD3 R2, -R194, 0x1, R2 ;  /* 0x00000001c2027810 */ /* 0x010fe40007ffe102 */
[----:B------:R1:W-:Y:S02]  /*8290*/  @P1 LDGSTS.E.BYPASS.LTC128B.128 [R243+0x7880], [R168.64+0x80], !P3 ;  /* 0x07880080a8f31fae */ /* 0x0003e4000d901d54 */
[----:B------:R-:W-:Y:S03]  /*82a0*/  IADD3 R174, -R174, UR9, R2 ;  /* 0x00000009aeae7c10 */ /* 0x000fe6000fffe102 */
[----:B------:R-:W0:Y:S01]  /*82b0*/  LDGDEPBAR ;  /* 0x00000000000079af */ /* 0x000e220000000000 */
[C---:B------:R-:W-:Y:S02]  /*82c0*/  IADD3 R173, R174.reuse, c[0x0][0x328], RZ ;  /* 0x0000ca00aead7a10 */ /* 0x040fe40007ffe0ff */
[----:B------:R-:W-:Y:S05]  /*82d0*/  IADD3 R174, R174, UR14, RZ ;  /* 0x0000000eaeae7c10 */ /* 0x000fea000fffe0ff */
[----:B--2---:R-:W-:Y:S02]  /*82e0*/  IMAD.IADD R167, R0, 0x1, R174 ;  /* 0x0000000100a77824 */ /* 0x004fe400078e02ae */
[----:B-1----:R-:W-:Y:S01]  /*82f0*/  IMAD.IADD R168, R173, 0x1, R0 ;  /* 0x00000001ada87824 */ /* 0x002fe200078e0200 */
[----:B------:R-:W-:-:S05]  /*8300*/  @P0 BRA `(.L_x_1027) ;  /* 0x0000019000000947 */ /* 0x000fca0003800000 */
[----:B---3--:R-:W-:Y:S01]  /*8310*/  IMAD.U32 R2, RZ, RZ, UR15 ;  /* 0x0000000fff027e24 */ /* 0x008fe2000f8e00ff */
[----:B------:R-:W-:Y:S04]  /*8320*/  BSSY B0, `(.L_x_1028) ;  /* 0x0000012000007945 */ /* 0x000fe80003800000 */
[----:B------:R-:W-:Y:S04]  /*8330*/  IADD3 R0, -R2, UR9, R0 ;  /* 0x0000000902007c10 */ /* 0x000fe8000fffe100 */
        /* <DEDUP_REMOVED lines=11> */
.L_x_1029:
[----:B------:R-:W-:Y:S04]  /*83f0*/  MOV R2, c[0x0][0x32c] ;  /* 0x0000cb0000027a02 */ /* 0x000fe80000000f00 */
[----:B------:R-:W-:Y:S11]  /*8400*/  ISETP.NE.AND P0, PT, R2, 0x1, PT ;  /* 0x000000010200780c */ /* 0x000ff60003f05270 */
[----:B------:R-:W-:Y:S02]  /*8410*/  @!UPT UIADD3 URZ, URZ, URZ, URZ ;  /* 0x0000003f3f3ff290 */ /* 0x000fe4000fffe03f */
[----:B------:R-:W-:Y:S05]  /*8420*/  @P0 IMAD.HI.U32 R2, R0, c[0x0][0x330], RZ ;  /* 0x0000cc0000020a27 */ /* 0x000fea00078e00ff */
[----:B------:R-:W-:Y:S02]  /*8430*/  @P0 SHF.R.U32.HI R0, RZ, c[0x0][0x334], R2 ;  /* 0x0000cd00ff000a19 */ /* 0x000fe40000011602 */
.L_x_1030:
[----:B------:R-:W-:Y:S05]  /*8440*/  BSYNC B0 ;  /* 0x0000000000007941 */ /* 0x000fea0003800000 */
.L_x_1028:
[----:B------:R-:W-:Y:S05]  /*8450*/  IADD3 R2, -R194, UR23, RZ ;  /* 0x00000017c2027c10 */ /* 0x000fea000fffe1ff */
[----:B------:R-:W-:Y:S05]  /*8460*/  IMAD R0, R0, c[0x0][0x32c], R2 ;  /* 0x0000cb0000007a24 */ /* 0x000fea00078e0202 */
[----:B------:R-:W-:Y:S02]  /*8470*/  IADD3 R2, R0, c[0x0][0x32c], RZ ;  /* 0x0000cb0000027a10 */ /* 0x000fe40007ffe0ff */
[----:B------:R-:W-:Y:S02]  /*8480*/  IMNMX R167, R167, R0, !PT ;  /* 0x00000000a7a77217 */ /* 0x000fe40007800200 */
[----:B------:R-:W-:Y:S02]  /*8490*/  IMNMX R168, R168, R2, PT ;  /* 0x00000002a8a87217 */ /* 0x000fe40003800200 */
.L_x_1027:
[----:B---3--:R-:W1:Y:S01]  /*84a0*/  SHFL.IDX PT, R0, R172, 0x1, 0x1c1f ;  /* 0x003c1f00ac007f89 */ /* 0x008e6200000e0000 */
[----:B------:R-:W-:Y:S06]  /*84b0*/  UISETP.NE.AND UP0, UPT, UR16, URZ, UPT ;  /* 0x0000003f1000728c */ /* 0x000fec000bf05270 */
[----:B------:R-:W-:Y:S02]  /*84c0*/  PLOP3.LUT P0, PT, PT, PT, UP0, 0x40, 0x0 ;  /* 0x000000000000781c */ /* 0x000fe40003f0e808 */
[----:B-1----:R-:W-:Y:S01]  /*84d0*/  IADD3 R3, R174, R0, RZ ;  /* 0x00000000ae037210 */ /* 0x002fe20007ffe0ff */
[----:B------:R-:W-:Y:S10]  /*84e0*/  IMAD.IADD R165, R173, 0x1, R0 ;  /* 0x00000001ada57824 */ /* 0x000ff400078e0200 */
[----:B------:R-:W-:-:S05]  /*84f0*/  @P0 BRA `(.L_x_1031) ;  /* 0x0000019000000947 */ /* 0x000fca0003800000 */
[----:B------:R-:W-:Y:S01]  /*8500*/  IMAD.U32 R2, RZ, RZ, UR15 ;  /* 0x0000000fff027e24 */ /* 0x000fe2000f8e00ff */
        /* <DEDUP_REMOVED lines=13> */
.L_x_1033:
[----:B------:R-:W-:Y:S04]  /*85e0*/  MOV R2, c[0x0][0x32c] ;  /* 0x0000cb0000027a02 */ /* 0x000fe80000000f00 */
[----:B------:R-:W-:Y:S11]  /*85f0*/  ISETP.NE.AND P0, PT, R2, 0x1, PT ;  /* 0x000000010200780c */ /* 0x000ff60003f05270 */
[----:B------:R-:W-:Y:S02]  /*8600*/  @!UPT UIADD3 URZ, URZ, URZ, URZ ;  /* 0x0000003f3f3ff290 */ /* 0x000fe4000fffe03f */
[----:B------:R-:W-:Y:S05]  /*8610*/  @P0 IMAD.HI.U32 R2, R0, c[0x0][0x330], RZ ;  /* 0x0000cc0000020a27 */ /* 0x000fea00078e00ff */
[----:B------:R-:W-:Y:S02]  /*8620*/  @P0 SHF.R.U32.HI R0, RZ, c[0x0][0x334], R2 ;  /* 0x0000cd00ff000a19 */ /* 0x000fe40000011602 */
.L_x_1034:
[----:B------:R-:W-:Y:S05]  /*8630*/  BSYNC B0 ;  /* 0x0000000000007941 */ /* 0x000fea0003800000 */
.L_x_1032:
[----:B------:R-:W-:Y:S05]  /*8640*/  IADD3 R2, -R194, UR23, RZ ;  /* 0x00000017c2027c10 */ /* 0x000fea000fffe1ff */
[----:B------:R-:W-:Y:S05]  /*8650*/  IMAD R0, R0, c[0x0][0x32c], R2 ;  /* 0x0000cb0000007a24 */ /* 0x000fea00078e0202 */
[----:B------:R-:W-:Y:S02]  /*8660*/  IADD3 R2, R0, c[0x0][0x32c], RZ ;  /* 0x0000cb0000027a10 */ /* 0x000fe40007ffe0ff */
[----:B------:R-:W-:Y:S02]  /*8670*/  IMNMX R3, R3, R0, !PT ;  /* 0x0000000003037217 */ /* 0x000fe40007800200 */
[----:B------:R-:W-:Y:S02]  /*8680*/  IMNMX R165, R165, R2, PT ;  /* 0x00000002a5a57217 */ /* 0x000fe40003800200 */
.L_x_1031:
[----:B------:R-:W1:Y:S01]  /*8690*/  SHFL.IDX PT, R169, R172, 0x2, 0x1c1f ;  /* 0x005c1f00aca97f89 */ /* 0x000e6200000e0000 */
        /* <DEDUP_REMOVED lines=19> */
.L_x_1037:
[----:B------:R-:W-:Y:S04]  /*87d0*/  MOV R175, c[0x0][0x32c] ;  /* 0x0000cb0000af7a02 */ /* 0x000fe80000000f00 */
[----:B------:R-:W-:Y:S11]  /*87e0*/  ISETP.NE.AND P0, PT, R175, 0x1, PT ;  /* 0x00000001af00780c */ /* 0x000ff60003f05270 */
[----:B------:R-:W-:Y:S02]  /*87f0*/  @!UPT UIADD3 URZ, URZ, URZ, URZ ;  /* 0x0000003f3f3ff290 */ /* 0x000fe4000fffe03f */
[----:B------:R-:W-:Y:S05]  /*8800*/  @P0 IMAD.HI.U32 R175, R169, c[0x0][0x330], RZ ;  /* 0x0000cc00a9af0a27 */ /* 0x000fea00078e00ff */
[----:B------:R-:W-:Y:S02]  /*8810*/  @P0 SHF.R.U32.HI R169, RZ, c[0x0][0x334], R175 ;  /* 0x0000cd00ffa90a19 */ /* 0x000fe400000116af */
.L_x_1038:
[----:B------:R-:W-:Y:S05]  /*8820*/  BSYNC B0 ;  /* 0x0000000000007941 */ /* 0x000fea0003800000 */
.L_x_1036:
[----:B------:R-:W-:Y:S05]  /*8830*/  IADD3 R175, -R194, UR23, RZ ;  /* 0x00000017c2af7c10 */ /* 0x000fea000fffe1ff */
[----:B------:R-:W-:Y:S05]  /*8840*/  IMAD R169, R169, c[0x0][0x32c], R175 ;  /* 0x0000cb00a9a97a24 */ /* 0x000fea00078e02af */
[----:B------:R-:W-:Y:S02]  /*8850*/  IADD3 R175, R169, c[0x0][0x32c], RZ ;  /* 0x0000cb00a9af7a10 */ /* 0x000fe40007ffe0ff */
[----:B------:R-:W-:Y:S02]  /*8860*/  IMNMX R0, R0, R169, !PT ;  /* 0x000000a900007217 */ /* 0x000fe40007800200 */
[----:B------:R-:W-:Y:S02]  /*8870*/  IMNMX R2, R2, R175, PT ;  /* 0x000000af02027217 */ /* 0x000fe40003800200 */
.L_x_1035:
[----:B------:R-:W-:Y:S02]  /*8880*/  UISETP.GE.AND UP3, UPT, UR23, 0x1, UPT ;  /* 0x000000011700788c */ /* 0x000fe4000bf66270 */
[----:B------:R-:W-:Y:S02]  /*8890*/  UISETP.GE.AND UP0, UPT, UR23, 0x2, UPT ;  /* 0x000000021700788c */ /* 0x000fe4000bf06270 */
[----:B------:R-:W-:Y:S02]  /*88a0*/  UISETP.GE.AND UP2, UPT, UR23, 0x9, UPT ;  /* 0x000000091700788c */ /* 0x000fe4000bf46270 */
[----:B------:R-:W-:Y:S01]  /*88b0*/  PLOP3.LUT P1, PT, PT, PT, UP3, 0x40, 0x0 ;  /* 0x000000000000781c */ /* 0x000fe20003f2e838 */
[----:B------:R-:W-:Y:S01]  /*88c0*/  UISETP.GE.AND UP1, UPT, UR23, 0xa, UPT ;  /* 0x0000000a1700788c */ /* 0x000fe2000bf26270 */
[----:B------:R-:W-:Y:S01]  /*88d0*/  PLOP3.LUT P2, PT, PT, PT, UP0, 0x40, 0x0 ;  /* 0x000000000000781c */ /* 0x000fe20003f4e808 */
[----:B------:R-:W-:Y:S01]  /*88e0*/  UP2UR UR27, UPR, URZ, 0x1 ;  /* 0x000000013f1b7883 */ /* 0x000fe20008000000 */
[----:B------:R-:W-:Y:S01]  /*88f0*/  ISETP.GT.AND P1, PT, R3, RZ, P1 ;  /* 0x000000ff0300720c */ /* 0x000fe20000f24270 */
[----:B------:R-:W-:Y:S01]  /*8900*/  UISETP.GE.AND UP6, UPT, UR23, 0x12, UPT ;  /* 0x000000121700788c */ /* 0x000fe2000bfc6270 */
[----:B------:R-:W-:Y:S01]  /*8910*/  PLOP3.LUT P0, PT, PT, PT, UP0, 0x40, 0x0 ;  /* 0x000000000000781c */ /* 0x000fe20003f0e808 */
[----:B------:R-:W-:Y:S01]  /*8920*/  UISETP.GE.AND UP0, UPT, UR23, 0x11, UPT ;  /* 0x000000111700788c */ /* 0x000fe2000bf06270 */
[----:B------:R-:W-:Y:S01]  /*8930*/  ISETP.LT.OR P1, PT, R165, 0x1, P1 ;  /* 0x00000001a500780c */ /* 0x000fe20000f21670 */
[----:B------:R-:W-:Y:S01]  /*8940*/  UISETP.GE.AND UP5, UPT, UR23, 0x19, UPT ;  /* 0x000000191700788c */ /* 0x000fe2000bfa6270 */
[----:B------:R-:W-:Y:S01]  /*8950*/  ISETP.GT.AND P2, PT, R167, 0x1, P2 ;  /* 0x00000001a700780c */ /* 0x000fe20001744270 */
[----:B------:R-:W-:Y:S01]  /*8960*/  UISETP.GE.AND UP4, UPT, UR23, 0x1a, UPT ;  /* 0x0000001a1700788c */ /* 0x000fe2000bf86270 */
[----:B------:R-:W-:Y:S01]  /*8970*/  ISETP.GT.AND P0, PT, R3, 0x1, P0 ;  /* 0x000000010300780c */ /* 0x000fe20000704270 */
[----:B------:R-:W-:Y:S01]  /*8980*/  UP2UR UR24, UPR, URZ, 0x1 ;  /* 0x000000013f187883 */ /* 0x000fe20008000000 */
[----:B------:R-:W-:Y:S01]  /*8990*/  FSEL R192, R6, -INF , !P1 ;  /* 0xff80000006c07808 */ /* 0x000fe20004800000 */
[----:B------:R-:W-:Y:S01]  /*89a0*/  UP2UR UR28, UPR, URZ, 0x8 ;  /* 0x000000083f1c7883 */ /* 0x000fe20008000000 */
[----:B------:R-:W-:Y:S01]  /*89b0*/  PLOP3.LUT P1, PT, PT, PT, UP2, 0x40, 0x0 ;  /* 0x000000000000781c */ /* 0x000fe20003f2e828 */
[----:B------:R-:W-:Y:S01]  /*89c0*/  UP2UR UR25, UPR, URZ, 0x2 ;  /* 0x000000023f197883 */ /* 0x000fe20008000000 */
[----:B------:R-:W-:Y:S01]  /*89d0*/  ISETP.LT.OR P2, PT, R168, 0x2, P2 ;  /* 0x00000002a800780c */ /* 0x000fe20001741670 */
[----:B------:R-:W-:Y:S01]  /*89e0*/  UP2UR UR29, UPR, URZ, 0x40 ;  /* 0x000000403f1d7883 */ /* 0x000fe20008000000 */
[----:B------:R-:W-:Y:S01]  /*89f0*/  ISETP.LT.OR P0, PT, R165, 0x2, P0 ;  /* 0x00000002a500780c */ /* 0x000fe20000701670 */
[----:B------:R-:W-:Y:S01]  /*8a00*/  UP2UR UR26, UPR, URZ, 0x4 ;  /* 0x000000043f1a7883 */ /* 0x000fe20008000000 */
[----:B------:R-:W-:Y:S02]  /*8a10*/  ISETP.GT.AND P1, PT, R3, 0x8, P1 ;  /* 0x000000080300780c */ /* 0x000fe40000f24270 */
[----:B------:R-:W-:Y:S01]  /*8a20*/  PLOP3.LUT P5, PT, PT, PT, UP3, 0x40, 0x0 ;  /* 0x000000000000781c */ /* 0x000fe20003fae838 */
[----:B------:R-:W-:Y:S01]  /*8a30*/  UISETP.GE.AND UP3, UPT, UR23, 0x21, UPT ;  /* 0x000000211700788c */ /* 0x000fe2000bf66270 */
[----:B------:R-:W-:Y:S02]  /*8a40*/  FSEL R5, R5, -INF , !P2 ;  /* 0xff80000005057808 */ /* 0x000fe40005000000 */
[----:B------:R-:W-:Y:S02]  /*8a50*/  FSEL R193, R7, -INF , !P0 ;  /* 0xff80000007c17808 */ /* 0x000fe40004000000 */
[----:B------:R-:W-:Y:S02]  /*8a60*/  PLOP3.LUT P2, PT, PT, PT, UP1, 0x40, 0x0 ;  /* 0x000000000000781c */ /* 0x000fe40003f4e818 */
[----:B------:R-:W-:Y:S01]  /*8a70*/  PLOP3.LUT P0, PT, PT, PT, UP1, 0x40, 0x0 ;  /* 0x000000000000781c */ /* 0x000fe20003f0e818 */
[----:B------:R-:W-:Y:S01]  /*8a80*/  UISETP.GE.AND UP1, UPT, UR23, 0x29, UPT ;  /* 0x000000291700788c */ /* 0x000fe2000bf26270 */
[----:B------:R-:W-:Y:S02]  /*8a90*/  ISETP.LT.OR P1, PT, R165, 0x9, P1 ;  /* 0x00000009a500780c */ /* 0x000fe40000f21670 */
[C---:B------:R-:W-:Y:S02]  /*8aa0*/  ISETP.GT.AND P5, PT, R167.reuse, RZ, P5 ;  /* 0x000000ffa700720c */ /* 0x040fe40002fa4270 */
[----:B------:R-:W-:Y:S02]  /*8ab0*/  ISETP.GT.AND P2, PT, R167, 0x9, P2 ;  /* 0x00000009a700780c */ /* 0x000fe40001744270 */
[----:B------:R-:W-:Y:S02]  /*8ac0*/  ISETP.GT.AND P0, PT, R3, 0x9, P0 ;  /* 0x000000090300780c */ /* 0x000fe40000704270 */
[----:B------:R-:W-:Y:S02]  /*8ad0*/  FSEL R18, R18, -INF , !P1 ;  /* 0xff80000012127808 */ /* 0x000fe40004800000 */
[----:B------:R-:W-:Y:S02]  /*8ae0*/  PLOP3.LUT P1, PT, PT, PT, UP0, 0x40, 0x0 ;  /* 0x000000000000781c */ /* 0x000fe40003f2e808 */
[C---:B------:R-:W-:Y:S02]  /*8af0*/  ISETP.LT.OR P5, PT, R168.reuse, 0x1, P5 ;  /* 0x00000001a800780c */ /* 0x040fe40002fa1670 */
[----:B------:R-:W-:Y:S02]  /*8b00*/  ISETP.LT.OR P2, PT, R168, 0xa, P2 ;  /* 0x0000000aa800780c */ /* 0x000fe40001741670 */
[----:B------:R-:W-:Y:S02]  /*8b10*/  ISETP.LT.OR P0, PT, R165, 0xa, P0 ;  /* 0x0000000aa500780c */ /* 0x000fe40000701670 */
[----:B------:R-:W-:Y:S02]  /*8b20*/  ISETP.GT.AND P1, PT, R3, 0x10, P1 ;  /* 0x000000100300780c */ /* 0x000fe40000f24270 */
[----:B------:R-:W-:Y:S02]  /*8b30*/  FSEL R175, R4, -INF , !P5 ;  /* 0xff80000004af7808 */ /* 0x000fe40006800000 */
[----:B------:R-:W-:Y:S01]  /*8b40*/  PLOP3.LUT P5, PT, PT, PT, UP2, 0x40, 0x0 ;  /* 0x000000000000781c */ /* 0x000fe20003fae828 */
[----:B------:R-:W-:Y:S01]  /*8b50*/  UISETP.GE.AND UP2, UPT, UR23, 0x22, UPT ;  /* 0x000000221700788c */ /* 0x000fe2000bf46270 */
[----:B------:R-:W-:Y:S02]  /*8b60*/  FSEL R17, R17, -INF , !P2 ;  /* 0xff80000011117808 */ /* 0x000fe40005000000 */
[----:B------:R-:W-:Y:S02]  /*8b70*/  FSEL R19, R19, -INF , !P0 ;  /* 0xff80000013137808 */ /* 0x000fe40004000000 */
[----:B------:R-:W-:Y:S02]  /*8b80*/  PLOP3.LUT P2, PT, PT, PT, UP6, 0x40, 0x0 ;  /* 0x000000000000781c */ /* 0x000fe40003f4e868 */
[----:B------:R-:W-:Y:S01]  /*8b90*/  PLOP3.LUT P0, PT, PT, PT, UP6, 0x40, 0x0 ;  /* 0x000000000000781c */ /* 0x000fe20003f0e868 */
[----:B------:R-:W-:Y:S01]  /*8ba0*/  UISETP.NE.AND UP6, UPT, UR24, URZ, UPT ;  /* 0x0000003f1800728c */ /* 0x000fe2000bfc5270 */
[----:B------:R-:W-:Y:S02]  /*8bb0*/  ISETP.LT.OR P1, PT, R165, 0x11, P1 ;  /* 0x00000011a500780c */ /* 0x000fe40000f21670 */
[C---:B------:R-:W-:Y:S01]  /*8bc0*/  ISETP.GT.AND P5, PT, R167.reuse, 0x8, P5 ;  /* 0x00000008a700780c */ /* 0x040fe20002fa4270 */
[----:B------:R-:W-:Y:S01]  /*8bd0*/  UP2UR UR30, UPR, URZ, 0x40 ;  /* 0x000000403f1e7883 */ /* 0x000fe20008000000 */
[----:B------:R-:W-:Y:S01]  /*8be0*/  ISETP.GT.AND P2, PT, R167, 0x11, P2 ;  /* 0x00000011a700780c */ /* 0x000fe20001744270 */
[----:B------:R-:W-:Y:S01]  /*8bf0*/  UISETP.NE.AND UP6, UPT, UR25, URZ, UPT ;  /* 0x0000003f1900728c */ /* 0x000fe2000bfc5270 */
[----:B------:R-:W-:Y:S02]  /*8c00*/  ISETP.GT.AND P0, PT, R3, 0x11, P0 ;  /* 0x000000110300780c */ /* 0x000fe40000704270 */
[----:B------:R-:W-:Y:S01]  /*8c10*/  FSEL R198, R22, -INF , !P1 ;  /* 0xff80000016c67808 */ /* 0x000fe20004800000 */
[----:B------:R-:W-:Y:S01]  /*8c20*/  UP2UR UR31, UPR, URZ, 0x40 ;  /* 0x000000403f1f7883 */ /* 0x000fe20008000000 */
[----:B------:R-:W-:Y:S01]  /*8c30*/  PLOP3.LUT P1, PT, PT, PT, UP5, 0x40, 0x0 ;  /* 0x000000000000781c */ /* 0x000fe20003f2e858 */
[----:B------:R-:W-:Y:S01]  /*8c40*/  UISETP.NE.AND UP6, UPT, UR26, URZ, UPT ;  /* 0x0000003f1a00728c */ /* 0x000fe2000bfc5270 */
[C---:B------:R-:W-:Y:S02]  /*8c50*/  ISETP.LT.OR P5, PT, R168.reuse, 0x9, P5 ;  /* 0x00000009a800780c */ /* 0x040fe40002fa1670 */
[----:B------:R-:W-:Y:S01]  /*8c60*/  ISETP.LT.OR P2, PT, R168, 0x12, P2 ;  /* 0x00000012a800780c */ /* 0x000fe20001741670 */
[----:B------:R-:W-:Y:S01]  /*8c70*/  UP2UR UR32, UPR, URZ, 0x40 ;  /* 0x000000403f207883 */ /* 0x000fe20008000000 */
[----:B------:R-:W-:Y:S01]  /*8c80*/  ISETP.LT.OR P0, PT, R165, 0x12, P0 ;  /* 0x00000012a500780c */ /* 0x000fe20000701670 */
[----:B------:R-:W-:Y:S01]  /*8c90*/  UISETP.NE.AND UP6, UPT, UR27, URZ, UPT ;  /* 0x0000003f1b00728c */ /* 0x000fe2000bfc5270 */
[----:B------:R-:W-:Y:S02]  /*8ca0*/  ISETP.GT.AND P1, PT, R3, 0x18, P1 ;  /* 0x000000180300780c */ /* 0x000fe40000f24270 */
[----:B------:R-:W-:Y:S01]  /*8cb0*/  FSEL R16, R16, -INF , !P5 ;  /* 0xff80000010107808 */ /* 0x000fe20006800000 */
[----:B------:R-:W-:Y:S01]  /*8cc0*/  UP2UR UR33, UPR, URZ, 0x40 ;  /* 0x000000403f217883 */ /* 0x000fe20008000000 */
[----:B------:R-:W-:Y:S01]  /*8cd0*/  PLOP3.LUT P5, PT, PT, PT, UP0, 0x40, 0x0 ;  /* 0x000000000000781c */ /* 0x000fe20003fae808 */
[----:B------:R-:W-:Y:S01]  /*8ce0*/  UISETP.GE.AND UP0, UPT, UR23, 0x2a, UPT ;  /* 0x0000002a1700788c */ /* 0x000fe2000bf06270 */
[----:B------:R-:W-:Y:S01]  /*8cf0*/  FSEL R197, R21, -INF , !P2 ;  /* 0xff80000015c57808 */ /* 0x000fe20005000000 */
[----:B------:R-:W-:Y:S01]  /*8d00*/  UISETP.NE.AND UP6, UPT, UR28, URZ, UPT ;  /* 0x0000003f1c00728c */ /* 0x000fe2000bfc5270 */
[----:B------:R-:W-:Y:S02]  /*8d10*/  FSEL R199, R23, -INF , !P0 ;  /* 0xff80000017c77808 */ /* 0x000fe40004000000 */
[----:B------:R-:W-:Y:S02]  /*8d20*/  PLOP3.LUT P2, PT, PT, PT, UP4, 0x40, 0x0 ;  /* 0x000000000000781c */ /* 0x000fe40003f4e848 */
[----:B------:R-:W-:Y:S02]  /*8d30*/  PLOP3.LUT P0, PT, PT, PT, UP4, 0x40, 0x0 ;  /* 0x000000000000781c */ /* 0x000fe40003f0e848 */
[----:B------:R-:W-:Y:S02]  /*8d40*/  ISETP.LT.OR P1, PT, R165, 0x19, P1 ;  /* 0x00000019a500780c */ /* 0x000fe40000f21670 */
[C---:B------:R-:W-:Y:S02]  /*8d50*/  ISETP.GT.AND P5, PT, R167.reuse, 0x10, P5 ;  /* 0x00000010a700780c */ /* 0x040fe40002fa4270 */
        /* <DEDUP_REMOVED lines=9> */
[----:B------:R-:W-:Y:S02]  /*8df0*/  PLOP3.LUT P5, PT, PT, PT, UP5, 0x40, 0x0 ;  /* 0x000000000000781c */ /* 0x000fe40003fae858 */
[----:B------:R-:W-:Y:S02]  /*8e00*/  FSEL R203, R33, -INF , !P2 ;  /* 0xff80000021cb7808 */ /* 0x000fe40005000000 */
        /* <DEDUP_REMOVED lines=16> */
[----:B------:R-:W-:Y:S02]  /*8f10*/  PLOP3.LUT P2, PT, PT, PT, UP1, 0x40, 0x0 ;  /* 0x000000000000781c */ /* 0x000fe40003f4e818 */
[----:B------:R-:W-:Y:S02]  /*8f20*/  FSEL R221, R39, -INF , !P0 ;  /* 0xff80000027dd7808 */ /* 0x000fe40004000000 */
[----:B------:R-:W-:Y:S01]  /*8f30*/  PLOP3.LUT P0, PT, PT, PT, UP6, 0x40, 0x0 ;  /* 0x000000000000781c */ /* 0x000fe20003f0e868 */
[----:B------:R-:W-:Y:S01]  /*8f40*/  UISETP.NE.AND UP6, UPT, UR33, URZ, UPT ;  /* 0x0000003f2100728c */ /* 0x000fe2000bfc5270 */
[----:B------:R-:W-:Y:S02]  /*8f50*/  ISETP.LT.OR P1, PT, R165, 0x2a, P1 ;  /* 0x0000002aa500780c */ /* 0x000fe40000f21670 */
[----:B------:R-:W-:Y:S02]  /*8f60*/  ISETP.GT.AND P5, PT, R167, 0x20, P5 ;  /* 0x00000020a700780c */ /* 0x000fe40002fa4270 */
[----:B------:R-:W-:Y:S02]  /*8f70*/  ISETP.GT.AND P2, PT, R3, 0x28, P2 ;  /* 0x000000280300780c */ /* 0x000fe40001744270 */
[----:B------:R-:W-:Y:S01]  /*8f80*/  PLOP3.LUT P6, PT, PT, PT, UP1, 0x40, 0x0 ;  /* 0x000000000000781c */ /* 0x000fe20003fce818 */
[----:B------:R-:W1:Y:S01]  /*8f90*/  SHFL.IDX PT, R3, R172, 0x3, 0x1c1f ;  /* 0x007c1f00ac037f89 */ /* 0x000e6200000e0000 */
[----:B------:R-:W-:Y:S02]  /*8fa0*/  FSEL R248, R51, -INF , !P1 ;  /* 0xff80000033f87808 */ /* 0x000fe40004800000 */
[----:B------:R-:W-:Y:S01]  /*8fb0*/  PLOP3.LUT P1, PT, PT, PT, UP6, 0x40, 0x0 ;  /* 0x000000000000781c */ /* 0x000fe20003f2e868 */
[----:B------:R-:W-:Y:S01]  /*8fc0*/  UISETP.NE.AND UP6, UPT, UR32, URZ, UPT ;  /* 0x0000003f2000728c */ /* 0x000fe2000bfc5270 */
[----:B------:R-:W-:Y:S02]  /*8fd0*/  ISETP.LT.OR P5, PT, R168, 0x21, P5 ;  /* 0x00000021a800780c */ /* 0x000fe40002fa1670 */
[----:B------:R-:W-:Y:S02]  /*8fe0*/  ISETP.LT.OR P2, PT, R165, 0x29, P2 ;  /* 0x00000029a500780c */ /* 0x000fe40001741670 */
[C---:B------:R-:W-:Y:S02]  /*8ff0*/  ISETP.GT.AND P6, PT, R167.reuse, 0x28, P6 ;  /* 0x00000028a700780c */ /* 0x040fe400037c4270 */
[----:B------:R-:W-:Y:S02]  /*9000*/  FSEL R215, R36, -INF , !P5 ;  /* 0xff80000024d77808 */ /* 0x000fe40006800000 */
[----:B------:R-:W-:Y:S02]  /*9010*/  PLOP3.LUT P5, PT, PT, PT, UP0, 0x40, 0x0 ;  /* 0x000000000000781c */ /* 0x000fe40003fae808 */
[----:B------:R-:W-:Y:S02]  /*9020*/  FSEL R245, R50, -INF , !P2 ;  /* 0xff80000032f57808 */ /* 0x000fe40005000000 */
[----:B------:R-:W-:Y:S02]  /*9030*/  ISETP.GT.AND P2, PT, R0, RZ, P0 ;  /* 0x000000ff0000720c */ /* 0x000fe40000744270 */
[----:B------:R-:W-:Y:S01]  /*9040*/  PLOP3.LUT P0, PT, PT, PT, UP6, 0x40, 0x0 ;  /* 0x000000000000781c */ /* 0x000fe20003f0e868 */
[----:B------:R-:W-:Y:S01]  /*9050*/  UISETP.NE.AND UP6, UPT, UR31, URZ, UPT ;  /* 0x0000003f1f00728c */ /* 0x000fe2000bfc5270 */
[----:B------:R-:W-:Y:S02]  /*9060*/  ISETP.LT.OR P6, PT, R168, 0x29, P6 ;  /* 0x00000029a800780c */ /* 0x000fe400037c1670 */
[----:B------:R-:W-:Y:S02]  /*9070*/  ISETP.GT.AND P5, PT, R167, 0x29, P5 ;  /* 0x00000029a700780c */ /* 0x000fe40002fa4270 */
[----:B------:R-:W-:Y:S02]  /*9080*/  FSEL R223, R48, -INF , !P6 ;  /* 0xff80000030df7808 */ /* 0x000fe40007000000 */
[----:B------:R-:W-:Y:S01]  /*9090*/  PLOP3.LUT P6, PT, PT, PT, UP6, 0x40, 0x0 ;  /* 0x000000000000781c */ /* 0x000fe20003fce868 */
[----:B------:R-:W-:Y:S01]  /*90a0*/  UISETP.NE.AND UP6, UPT, UR30, URZ, UPT ;  /* 0x0000003f1e00728c */ /* 0x000fe2000bfc5270 */
[----:B------:R-:W-:Y:S02]  /*90b0*/  ISETP.GT.AND P0, PT, R0, 0x8, P0 ;  /* 0x000000080000780c */ /* 0x000fe40000704270 */
[----:B------:R-:W-:Y:S02]  /*90c0*/  ISETP.LT.OR P5, PT, R168, 0x2a, P5 ;  /* 0x0000002aa800780c */ /* 0x000fe40002fa1670 */
[----:B------:R-:W-:Y:S02]  /*90d0*/  ISETP.GT.AND P1, PT, R0, 0x1, P1 ;  /* 0x000000010000780c */ /* 0x000fe40000f24270 */
[C---:B------:R-:W-:Y:S02]  /*90e0*/  ISETP.LT.OR P0, PT, R2.reuse, 0x9, P0 ;  /* 0x000000090200780c */ /* 0x040fe40000701670 */
[----:B------:R-:W-:Y:S02]  /*90f0*/  FSEL R242, R49, -INF , !P5 ;  /* 0xff80000031f27808 */ /* 0x000fe40006800000 */
[----:B------:R-:W-:Y:S01]  /*9100*/  PLOP3.LUT P5, PT, PT, PT, UP6, 0x40, 0x0 ;  /* 0x000000000000781c */ /* 0x000fe20003fae868 */
[----:B------:R-:W-:Y:S01]  /*9110*/  UISETP.NE.AND UP6, UPT, UR29, URZ, UPT ;  /* 0x0000003f1d00728c */ /* 0x000fe2000bfc5270 */
[C---:B------:R-:W-:Y:S02]  /*9120*/  ISETP.LT.OR P2, PT, R2.reuse, 0x1, P2 ;  /* 0x000000010200780c */ /* 0x040fe40001741670 */
[----:B------:R-:W-:Y:S01]  /*9130*/  ISETP.LT.OR P1, PT, R2, 0x2, P1 ;  /* 0x000000020200780c */ /* 0x000fe20000f21670 */
[----:B------:R-:W-:Y:S01]  /*9140*/  UP2UR UR29, UPR, URZ, 0x40 ;  /* 0x000000403f1d7883 */ /* 0x000fe20008000000 */
[----:B------:R-:W-:Y:S02]  /*9150*/  FSEL R12, R12, -INF , !P0 ;  /* 0xff8000000c0c7808 */ /* 0x000fe40004000000 */
[----:B------:R-:W-:Y:S02]  /*9160*/  PLOP3.LUT P0, PT, PT, PT, UP4, 0x40, 0x0 ;  /* 0x000000000000781c */ /* 0x000fe40003f0e848 */
[----:B------:R-:W-:Y:S02]  /*9170*/  FSEL R8, R8, -INF , !P2 ;  /* 0xff80000008087808 */ /* 0x000fe40005000000 */
[----:B------:R-:W-:Y:S01]  /*9180*/  PLOP3.LUT P2, PT, PT, PT, UP6, 0x40, 0x0 ;  /* 0x000000000000781c */ /* 0x000fe20003f4e868 */
[----:B------:R-:W-:Y:S01]  /*9190*/  UISETP.NE.AND UP6, UPT, UR16, URZ, UPT ;  /* 0x0000003f1000728c */ /* 0x000fe2000bfc5270 */
[----:B------:R-:W-:Y:S02]  /*91a0*/  FSEL R9, R9, -INF , !P1 ;  /* 0xff80000009097808 */ /* 0x000fe40004800000 */
[----:B------:R-:W-:Y:S02]  /*91b0*/  PLOP3.LUT P1, PT, PT, PT, UP5, 0x40, 0x0 ;  /* 0x000000000000781c */ /* 0x000fe40003f2e858 */
[C---:B------:R-:W-:Y:S02]  /*91c0*/  ISETP.GT.AND P0, PT, R0.reuse, 0x19, P0 ;  /* 0x000000190000780c */ /* 0x040fe40000704270 */
[C---:B------:R-:W-:Y:S02]  /*91d0*/  ISETP.GT.AND P6, PT, R0.reuse, 0x9, P6 ;  /* 0x000000090000780c */ /* 0x040fe400037c4270 */
[C---:B------:R-:W-:Y:S02]  /*91e0*/  ISETP.GT.AND P5, PT, R0.reuse, 0x10, P5 ;  /* 0x000000100000780c */ /* 0x040fe40002fa4270 */
[C---:B------:R-:W-:Y:S02]  /*91f0*/  ISETP.GT.AND P2, PT, R0.reuse, 0x11, P2 ;  /* 0x000000110000780c */ /* 0x040fe40001744270 */
[----:B------:R-:W-:Y:S02]  /*9200*/  ISETP.GT.AND P1, PT, R0, 0x18, P1 ;  /* 0x000000180000780c */ /* 0x000fe40000f24270 */
[C---:B------:R-:W-:Y:S02]  /*9210*/  ISETP.LT.OR P0, PT, R2.reuse, 0x1a, P0 ;  /* 0x0000001a0200780c */ /* 0x040fe40000701670 */
[C---:B------:R-:W-:Y:S02]  /*9220*/  ISETP.LT.OR P6, PT, R2.reuse, 0xa, P6 ;  /* 0x0000000a0200780c */ /* 0x040fe400037c1670 */
[C---:B------:R-:W-:Y:S02]  /*9230*/  ISETP.LT.OR P5, PT, R2.reuse, 0x11, P5 ;  /* 0x000000110200780c */ /* 0x040fe40002fa1670 */
[C---:B------:R-:W-:Y:S02]  /*9240*/  ISETP.LT.OR P2, PT, R2.reuse, 0x12, P2 ;  /* 0x000000120200780c */ /* 0x040fe40001741670 */
[----:B------:R-:W-:Y:S02]  /*9250*/  ISETP.LT.OR P1, PT, R2, 0x19, P1 ;  /* 0x000000190200780c */ /* 0x000fe40000f21670 */
[----:B------:R-:W-:Y:S02]  /*9260*/  FSEL R211, R29, -INF , !P0 ;  /* 0xff8000001dd37808 */ /* 0x000fe40004000000 */
[----:B------:R-:W-:Y:S01]  /*9270*/  PLOP3.LUT P0, PT, PT, PT, UP6, 0x40, 0x0 ;  /* 0x000000000000781c */ /* 0x000fe20003f0e868 */
[----:B------:R-:W-:Y:S01]  /*9280*/  UISETP.NE.AND UP6, UPT, UR29, URZ, UPT ;  /* 0x0000003f1d00728c */ /* 0x000fe2000bfc5270 */
[----:B------:R-:W-:Y:S02]  /*9290*/  FSEL R13, R13, -INF , !P6 ;  /* 0xff8000000d0d7808 */ /* 0x000fe40007000000 */
[----:B------:R-:W-:Y:S02]  /*92a0*/  PLOP3.LUT P6, PT, PT, PT, UP3, 0x40, 0x0 ;  /* 0x000000000000781c */ /* 0x000fe40003fce838 */
[----:B------:R-:W-:Y:S02]  /*92b0*/  FSEL R205, R24, -INF , !P5 ;  /* 0xff80000018cd7808 */ /* 0x000fe40006800000 */
[----:B------:R-:W-:Y:S02]  /*92c0*/  PLOP3.LUT P5, PT, PT, PT, UP2, 0x40, 0x0 ;  /* 0x000000000000781c */ /* 0x000fe40003fae828 */
[----:B------:R-:W-:Y:S02]  /*92d0*/  FSEL R208, R25, -INF , !P2 ;  /* 0xff80000019d07808 */ /* 0x000fe40005000000 */
[----:B------:R-:W-:Y:S02]  /*92e0*/  PLOP3.LUT P2, PT, PT, PT, UP1, 0x40, 0x0 ;  /* 0x000000000000781c */ /* 0x000fe40003f4e818 */
[----:B------:R-:W-:Y:S02]  /*92f0*/  FSEL R210, R28, -INF , !P1 ;  /* 0xff8000001cd27808 */ /* 0x000fe40004800000 */
[----:B------:R-:W-:Y:S02]  /*9300*/  PLOP3.LUT P1, PT, PT, PT, UP0, 0x40, 0x0 ;  /* 0x000000000000781c */ /* 0x000fe40003f2e808 */
[C---:B------:R-:W-:Y:S02]  /*9310*/  ISETP.GT.AND P6, PT, R0.reuse, 0x20, P6 ;  /* 0x000000200000780c */ /* 0x040fe400037c4270 */
[C---:B------:R-:W-:Y:S02]  /*9320*/  ISETP.GT.AND P5, PT, R0.reuse, 0x21, P5 ;  /* 0x000000210000780c */ /* 0x040fe40002fa4270 */
[C---:B------:R-:W-:Y:S02]  /*9330*/  ISETP.GT.AND P2, PT, R0.reuse, 0x28, P2 ;  /* 0x000000280000780c */ /* 0x040fe40001744270 */
[----:B------:R-:W-:Y:S01]  /*9340*/  ISETP.GT.AND P1, PT, R0, 0x29, P1 ;  /* 0x000000290000780c */ /* 0x000fe20000f24270 */
[--C-:B-1----:R-:W-:Y:S01]  /*9350*/  IMAD.IADD R0, R174, 0x1, R3.reuse ;  /* 0x00000001ae007824 */ /* 0x102fe200078e0203 */
[C---:B------:R-:W-:Y:S02]  /*9360*/  ISETP.LT.OR P6, PT, R2.reuse, 0x21, P6 ;  /* 0x000000210200780c */ /* 0x040fe400037c1670 */
[C---:B------:R-:W-:Y:S02]  /*9370*/  ISETP.LT.OR P5, PT, R2.reuse, 0x22, P5 ;  /* 0x000000220200780c */ /* 0x040fe40002fa1670 */
[C---:B------:R-:W-:Y:S02]  /*9380*/  ISETP.LT.OR P2, PT, R2.reuse, 0x29, P2 ;  /* 0x000000290200780c */ /* 0x040fe40001741670 */
[----:B------:R-:W-:Y:S01]  /*9390*/  ISETP.LT.OR P1, PT, R2, 0x2a, P1 ;  /* 0x0000002a0200780c */ /* 0x000fe20000f21670 */
[----:B------:R-:W-:Y:S01]  /*93a0*/  IMAD.IADD R2, R173, 0x1, R3 ;  /* 0x00000001ad027824 */ /* 0x000fe200078e0203 */
[----:B------:R-:W-:Y:S02]  /*93b0*/  FSEL R244, R40, -INF , !P6 ;  /* 0xff80000028f47808 */ /* 0x000fe40007000000 */
[----:B------:R-:W-:Y:S02]  /*93c0*/  FSEL R246, R41, -INF , !P5 ;  /* 0xff80000029f67808 */ /* 0x000fe40006800000 */
[----:B------:R-:W-:Y:S02]  /*93d0*/  FSEL R247, R44, -INF , !P2 ;  /* 0xff8000002cf77808 */ /* 0x000fe40005000000 */
[----:B------:R-:W-:Y:S01]  /*93e0*/  FSEL R249, R45, -INF , !P1 ;  /* 0xff8000002df97808 */ /* 0x000fe20004800000 */
        /* <DEDUP_REMOVED lines=15> */
.L_x_1041:
[----:B------:R-:W-:Y:S04]  /*94e0*/  MOV R4, c[0x0][0x32c] ;  /* 0x0000cb0000047a02 */ /* 0x000fe80000000f00 */
[----:B------:R-:W-:Y:S11]  /*94f0*/  ISETP.NE.AND P0, PT, R4, 0x1, PT ;  /* 0x000000010400780c */ /* 0x000ff60003f05270 */
[----:B------:R-:W-:Y:S02]  /*9500*/  @!UPT UIADD3 URZ, URZ, URZ, URZ ;  /* 0x0000003f3f3ff290 */ /* 0x000fe4000fffe03f */
[----:B------:R-:W-:Y:S05]  /*9510*/  @P0 IMAD.HI.U32 R4, R3, c[0x0][0x330], RZ ;  /* 0x0000cc0003040a27 */ /* 0x000fea00078e00ff */
[----:B------:R-:W-:Y:S02]  /*9520*/  @P0 SHF.R.U32.HI R3, RZ, c[0x0][0x334], R4 ;  /* 0x0000cd00ff030a19 */ /* 0x000fe40000011604 */
.L_x_1042:
[----:B------:R-:W-:Y:S05]  /*9530*/  BSYNC B0 ;  /* 0x0000000000007941 */ /* 0x000fea0003800000 */
.L_x_1040:
[----:B------:R-:W-:Y:S05]  /*9540*/  IADD3 R4, -R194, UR23, RZ ;  /* 0x00000017c2047c10 */ /* 0x000fea000fffe1ff */
[----:B------:R-:W-:Y:S05]  /*9550*/  IMAD R3, R3, c[0x0][0x32c], R4 ;  /* 0x0000cb0003037a24 */ /* 0x000fea00078e0204 */
[----:B------:R-:W-:Y:S02]  /*9560*/  IADD3 R4, R3, c[0x0][0x32c], RZ ;  /* 0x0000cb0003047a10 */ /* 0x000fe40007ffe0ff */
[----:B------:R-:W-:Y:S02]  /*9570*/  IMNMX R0, R0, R3, !PT ;  /* 0x0000000300007217 */ /* 0x000fe40007800200 */
[----:B------:R-:W-:Y:S02]  /*9580*/  IMNMX R2, R2, R4, PT ;  /* 0x0000000402027217 */ /* 0x000fe40003800200 */
.L_x_1039:
        /* <DEDUP_REMOVED lines=21> */
[----:B------:R-:W-:Y:S01]  /*96e0*/  LDSM.16.MT88.4 R36, [R226+0x2080] ;  /* 0x00208000e224783b */ /* 0x000fe20000004200 */
        /* <DEDUP_REMOVED lines=17> */
[----:B------:R-:W-:Y:S01]  /*9800*/  PLOP3.LUT P2, PT, PT, PT, UP2, 0x40, 0x0 ;  /* 0x000000000000781c */ /* 0x000fe20003f4e828 */
[----:B------:R-:W-:Y:S01]  /*9810*/  UISETP.NE.AND UP2, UPT, UR27, URZ, UPT ;  /* 0x0000003f1b00728c */ /* 0x000fe2000bf45270 */
[----:B------:R-:W-:Y:S02]  /*9820*/  FMNMX.FTZ R3, R208, R3, !PT ;  /* 0x00000003d0037209 */ /* 0x000fe40007810000 */
[----:B------:R-:W-:Y:S02]  /*9830*/  ISETP.GT.AND P2, PT, R0, 0x8, P2 ;  /* 0x000000080000780c */ /* 0x000fe40001744270 */
[----:B------:R-:W-:Y:S02]  /*9840*/  FMNMX.FTZ R3, R210, R3, !PT ;  /* 0x00000003d2037209 */ /* 0x000fe40007810000 */
[----:B------:R-:W-:Y:S02]  /*9850*/  ISETP.LT.OR P2, PT, R2, 0x9, P2 ;  /* 0x000000090200780c */ /* 0x000fe40001741670 */
[----:B------:R-:W-:Y:S02]  /*9860*/  FMNMX.FTZ R3, R211, R3, !PT ;  /* 0x00000003d3037209 */ /* 0x000fe40007810000 */
[----:B------:R-:W-:Y:S02]  /*9870*/  FSEL R14, R14, -INF , !P2 ;  /* 0xff8000000e0e7808 */ /* 0x000fe40005000000 */
[----:B------:R-:W-:Y:S02]  /*9880*/  FMNMX.FTZ R3, R244, R3, !PT ;  /* 0x00000003f4037209 */ /* 0x000fe40007810000 */
[----:B------:R-:W-:Y:S01]  /*9890*/  PLOP3.LUT P1, PT, PT, PT, UP4, 0x40, 0x0 ;  /* 0x000000000000781c */ /* 0x000fe20003f2e848 */
[----:B------:R-:W-:Y:S01]  /*98a0*/  UISETP.NE.AND UP4, UPT, UR23, URZ, UPT ;  /* 0x0000003f1700728c */ /* 0x000fe2000bf85270 */
[----:B------:R-:W-:Y:S02]  /*98b0*/  FMNMX.FTZ R3, R246, R3, !PT ;  /* 0x00000003f6037209 */ /* 0x000fe40007810000 */
[----:B-1----:R-:W-:Y:S02]  /*98c0*/  FMNMX.FTZ R169, R169, R6, !PT ;  /* 0x00000006a9a97209 */ /* 0x002fe40007810000 */
[----:B------:R-:W-:Y:S02]  /*98d0*/  FMNMX.FTZ R167, R247, R3, !PT ;  /* 0x00000003f7a77209 */ /* 0x000fe40007810000 */
[----:B------:R-:W-:Y:S01]  /*98e0*/  ISETP.GT.AND P1, PT, R0, RZ, P1 ;  /* 0x000000ff0000720c */ /* 0x000fe20000f24270 */
[----:B------:R-:W1:Y:S01]  /*98f0*/  SHFL.BFLY PT, R4, R169, 0x1, 0x1f ;  /* 0x0c201f00a9047f89 */ /* 0x000e6200000e0000 */
[----:B------:R-:W-:Y:S01]  /*9900*/  PLOP3.LUT P0, PT, PT, PT, UP3, 0x40, 0x0 ;  /* 0x000000000000781c */ /* 0x000fe20003f0e838 */
[----:B------:R-:W-:Y:S01]  /*9910*/  UISETP.NE.AND UP3, UPT, UR28, URZ, UPT ;  /* 0x0000003f1c00728c */ /* 0x000fe2000bf65270 */
[----:B------:R-:W-:Y:S02]  /*9920*/  ISETP.LT.OR P1, PT, R2, 0x1, P1 ;  /* 0x000000010200780c */ /* 0x000fe40000f21670 */
[----:B------:R-:W-:Y:S02]  /*9930*/  ISETP.GT.AND P0, PT, R0, 0x1, P0 ;  /* 0x000000010000780c */ /* 0x000fe40000704270 */
[----:B------:R-:W-:Y:S02]  /*9940*/  FMNMX.FTZ R168, R245, R168, !PT ;  /* 0x000000a8f5a87209 */ /* 0x000fe40007810000 */
[----:B------:R-:W-:Y:S02]  /*9950*/  ISETP.LT.OR P0, PT, R2, 0x2, P0 ;  /* 0x000000020200780c */ /* 0x000fe40000701670 */
[----:B------:R-:W-:Y:S02]  /*9960*/  FSEL R10, R10, -INF , !P1 ;  /* 0xff8000000a0a7808 */ /* 0x000fe40004800000 */
[----:B------:R-:W-:Y:S02]  /*9970*/  FMNMX.FTZ R168, R248, R168, !PT ;  /* 0x000000a8f8a87209 */ /* 0x000fe40007810000 */
[----:B------:R-:W-:Y:S02]  /*9980*/  FSEL R11, R11, -INF , !P0 ;  /* 0xff8000000b0b7808 */ /* 0x000fe40004000000 */
[----:B------:R-:W-:Y:S01]  /*9990*/  PLOP3.LUT P6, PT, PT, PT, UP1, 0x40, 0x0 ;  /* 0x000000000000781c */ /* 0x000fe20003fce818 */
[----:B------:R-:W2:Y:S01]  /*99a0*/  SHFL.BFLY PT, R6, R168, 0x2, 0x1f ;  /* 0x0c401f00a8067f89 */ /* 0x000ea200000e0000 */
[----:B------:R-:W-:Y:S01]  /*99b0*/  PLOP3.LUT P5, PT, PT, PT, UP0, 0x40, 0x0 ;  /* 0x000000000000781c */ /* 0x000fe20003fae808 */
[----:B------:R-:W-:Y:S01]  /*99c0*/  UISETP.NE.AND UP1, UPT, UR26, URZ, UPT ;  /* 0x0000003f1a00728c */ /* 0x000fe2000bf25270 */
[C---:B------:R-:W-:Y:S01]  /*99d0*/  ISETP.GT.AND P6, PT, R0.reuse, 0x9, P6 ;  /* 0x000000090000780c */ /* 0x040fe200037c4270 */
[----:B------:R-:W-:Y:S01]  /*99e0*/  UISETP.NE.AND UP0, UPT, UR25, URZ, UPT ;  /* 0x0000003f1900728c */ /* 0x000fe2000bf05270 */
[----:B------:R-:W-:Y:S02]  /*99f0*/  ISETP.GT.AND P5, PT, R0, 0x10, P5 ;  /* 0x000000100000780c */ /* 0x000fe40002fa4270 */
[----:B-1----:R-:W-:Y:S02]  /*9a00*/  FMNMX.FTZ R169, R169, R4, !PT ;  /* 0x00000004a9a97209 */ /* 0x002fe40007810000 */
[----:B------:R-:W-:Y:S02]  /*9a10*/  FMNMX.FTZ R4, R10, R171, !PT ;  /* 0x000000ab0a047209 */ /* 0x000fe40007810000 */
[C---:B------:R-:W-:Y:S01]  /*9a20*/  FSETP.NEU.FTZ.AND P2, PT, R169.reuse, -INF , PT ;  /* 0xff800000a900780b */ /* 0x040fe20003f5d000 */
[----:B------:R-:W-:Y:S01]  /*9a30*/  FMUL.FTZ R173, R169, c[0x0][0x2d0] ;  /* 0x0000b400a9ad7a20 */ /* 0x000fe20000410000 */
[C---:B------:R-:W-:Y:S02]  /*9a40*/  ISETP.LT.OR P6, PT, R2.reuse, 0xa, P6 ;  /* 0x0000000a0200780c */ /* 0x040fe400037c1670 */
[----:B------:R-:W-:Y:S02]  /*9a50*/  ISETP.LT.OR P5, PT, R2, 0x11, P5 ;  /* 0x000000110200780c */ /* 0x000fe40002fa1670 */
[----:B------:R-:W-:Y:S02]  /*9a60*/  FSEL R173, R173, RZ, P2 ;  /* 0x000000ffadad7208 */ /* 0x000fe40001000000 */
[----:B------:R-:W-:Y:S02]  /*9a70*/  FSEL R15, R15, -INF , !P6 ;  /* 0xff8000000f0f7808 */ /* 0x000fe40007000000 */
[----:B------:R-:W-:Y:S01]  /*9a80*/  FMNMX.FTZ R167, R249, R167, !PT ;  /* 0x000000a7f9a77209 */ /* 0x000fe20007810000 */
[--C-:B------:R-:W-:Y:S01]  /*9a90*/  FFMA.FTZ R3, R175, c[0x0][0x2d0], -R173.reuse ;  /* 0x0000b400af037a23 */ /* 0x100fe200000108ad */
[----:B------:R-:W-:Y:S02]  /*9aa0*/  FSEL R200, R26, -INF , !P5 ;  /* 0xff8000001ac87808 */ /* 0x000fe40006800000 */
[----:B--2---:R-:W-:Y:S01]  /*9ab0*/  FMNMX.FTZ R168, R168, R6, !PT ;  /* 0x00000006a8a87209 */ /* 0x004fe20007810000 */
[----:B------:R1:W-:Y:S01]  /*9ac0*/  MUFU.EX2 R250, R3 ;  /* 0x0000000300fa7308 */ /* 0x0003e20000000800 */
[----:B------:R-:W2:Y:S01]  /*9ad0*/  SHFL.BFLY PT, R6, R167, 0x2, 0x1f ;  /* 0x0c401f00a7067f89 */ /* 0x000ea200000e0000 */
[----:B------:R-:W-:Y:S02]  /*9ae0*/  PLOP3.LUT P1, PT, PT, PT, UP6, 0x40, 0x0 ;  /* 0x000000000000781c */ /* 0x000fe40003f2e868 */
[----:B------:R-:W-:Y:S02]  /*9af0*/  PLOP3.LUT P0, PT, PT, PT, UP5, 0x40, 0x0 ;  /* 0x000000000000781c */ /* 0x000fe40003f0e858 */
[C---:B------:R-:W-:Y:S02]  /*9b00*/  ISETP.GT.AND P6, PT, R0.reuse, 0x11, P1 ;  /* 0x000000110000780c */ /* 0x040fe40000fc4270 */
[----:B------:R-:W-:Y:S01]  /*9b10*/  ISETP.GT.AND P0, PT, R0, 0x18, P0 ;  /* 0x000000180000780c */ /* 0x000fe20000704270 */
[----:B------:R-:W3:Y:S01]  /*9b20*/  SHFL.BFLY PT, R7, R168, 0x1, 0x1f ;  /* 0x0c201f00a8077f89 */ /* 0x000ee200000e0000 */
[C---:B------:R-:W-:Y:S02]  /*9b30*/  ISETP.LT.OR P6, PT, R2.reuse, 0x12, P6 ;  /* 0x000000120200780c */ /* 0x040fe400037c1670 */
[----:B------:R-:W-:Y:S02]  /*9b40*/  PLOP3.LUT P1, PT, PT, PT, UP4, 0x40, 0x0 ;  /* 0x000000000000781c */ /* 0x000fe40003f2e848 */
[----:B------:R-:W-:Y:S02]  /*9b50*/  FSEL R202, R27, -INF , !P6 ;  /* 0xff8000001bca7808 */ /* 0x000fe40007000000 */
[----:B------:R-:W-:Y:S02]  /*9b60*/  ISETP.LT.OR P0, PT, R2, 0x19, P0 ;  /* 0x000000190200780c */ /* 0x000fe40000701670 */
[----:B------:R-:W-:Y:S02]  /*9b70*/  ISETP.GT.AND P1, PT, R0, 0x19, P1 ;  /* 0x000000190000780c */ /* 0x000fe40000f24270 */
[----:B------:R-:W-:Y:S02]  /*9b80*/  PLOP3.LUT P5, PT, PT, PT, UP3, 0x40, 0x0 ;  /* 0x000000000000781c */ /* 0x000fe40003fae838 */
[----:B------:R-:W-:Y:S01]  /*9b90*/  FSEL R204, R30, -INF , !P0 ;  /* 0xff8000001ecc7808 */ /* 0x000fe20004000000 */
[--C-:B-1----:R-:W-:Y:S01]  /*9ba0*/  FFMA.FTZ R3, R5, c[0x0][0x2d0], -R173.reuse ;  /* 0x0000b40005037a23 */ /* 0x102fe200000108ad */
[----:B------:R-:W-:Y:S02]  /*9bb0*/  ISETP.LT.OR P1, PT, R2, 0x1a, P1 ;  /* 0x0000001a0200780c */ /* 0x000fe40000f21670 */
[----:B--2---:R-:W-:Y:S01]  /*9bc0*/  FMNMX.FTZ R167, R167, R6, !PT ;  /* 0x00000006a7a77209 */ /* 0x004fe20007810000 */
[----:B------:R1:W2:Y:S01]  /*9bd0*/  MUFU.EX2 R251, R3 ;  /* 0x0000000300fb7308 */ /* 0x0002a20000000800 */
[----:B------:R-:W-:Y:S02]  /*9be0*/  ISETP.GT.AND P0, PT, R0, 0x20, P5 ;  /* 0x000000200000780c */ /* 0x000fe40002f04270 */
[----:B------:R-:W-:Y:S01]  /*9bf0*/  PLOP3.LUT P6, PT, PT, PT, UP2, 0x40, 0x0 ;  /* 0x000000000000781c */ /* 0x000fe20003fce828 */
[----:B------:R-:W4:Y:S01]  /*9c00*/  SHFL.BFLY PT, R5, R167, 0x1, 0x1f ;  /* 0x0c201f00a7057f89 */ /* 0x000f2200000e0000 */
[----:B---3--:R-:W-:Y:S02]  /*9c10*/  FMNMX.FTZ R168, R168, R7, !PT ;  /* 0x00000007a8a87209 */ /* 0x008fe40007810000 */
[----:B------:R-:W-:Y:S02]  /*9c20*/  FSEL R207, R31, -INF , !P1 ;  /* 0xff8000001fcf7808 */ /* 0x000fe40004800000 */
[----:B------:R-:W-:Y:S01]  /*9c30*/  ISETP.LT.OR P0, PT, R2, 0x21, P0 ;  /* 0x000000210200780c */ /* 0x000fe20000701670 */
[----:B------:R-:W-:Y:S01]  /*9c40*/  FMUL.FTZ R174, R168, c[0x0][0x2d0] ;  /* 0x0000b400a8ae7a20 */ /* 0x000fe20000410000 */
[----:B------:R-:W-:Y:S02]  /*9c50*/  ISETP.GT.AND P6, PT, R0, 0x21, P6 ;  /* 0x000000210000780c */ /* 0x000fe400037c4270 */
[----:B------:R-:W-:Y:S02]  /*9c60*/  FSETP.NEU.FTZ.AND P1, PT, R168, -INF , PT ;  /* 0xff800000a800780b */ /* 0x000fe40003f3d000 */
[----:B------:R-:W-:Y:S02]  /*9c70*/  FSEL R213, R42, -INF , !P0 ;  /* 0xff8000002ad57808 */ /* 0x000fe40004000000 */
[----:B------:R-:W-:Y:S02]  /*9c80*/  ISETP.LT.OR P6, PT, R2, 0x22, P6 ;  /* 0x000000220200780c */ /* 0x000fe400037c1670 */
[----:B------:R-:W-:Y:S02]  /*9c90*/  PLOP3.LUT P5, PT, PT, PT, UP1, 0x40, 0x0 ;  /* 0x000000000000781c */ /* 0x000fe40003fae818 */
[----:B------:R-:W-:Y:S01]  /*9ca0*/  PLOP3.LUT P0, PT, PT, PT, UP0, 0x40, 0x0 ;  /* 0x000000000000781c */ /* 0x000fe20003f0e808 */
[----:B------:R-:W-:Y:S01]  /*9cb0*/  UISETP.GT.AND UP0, UPT, UR13, UR22, UPT ;  /* 0x000000160d00728c */ /* 0x000fe2000bf04270 */
[----:B------:R-:W-:Y:S01]  /*9cc0*/  FSEL R174, R174, RZ, P1 ;  /* 0x000000ffaeae7208 */ /* 0x000fe20000800000 */
[----:B------:R-:W-:Y:S01]  /*9cd0*/  UIADD3 UR13, UR13, -0x1, URZ ;  /* 0xffffffff0d0d7890 */ /* 0x000fe2000fffe03f */
[----:B-1----:R-:W-:Y:S01]  /*9ce0*/  FMNMX.FTZ R3, R11, R4, !PT ;  /* 0x000000040b037209 */ /* 0x002fe20007810000 */
[--C-:B------:R-:W-:Y:S01]  /*9cf0*/  FFMA.FTZ R4, R16, c[0x0][0x2d0], -R173.reuse ;  /* 0x0000b40010047a23 */ /* 0x100fe200000108ad */
[----:B------:R-:W-:Y:S02]  /*9d00*/  FSEL R212, R43, -INF , !P6 ;  /* 0xff8000002bd47808 */ /* 0x000fe40007000000 */
[----:B------:R-:W-:Y:S01]  /*9d10*/  FMNMX.FTZ R3, R14, R3, !PT ;  /* 0x000000030e037209 */ /* 0x000fe20007810000 */
[----:B------:R1:W-:Y:S01]  /*9d20*/  MUFU.EX2 R49, R4 ;  /* 0x0000000400317308 */ /* 0x0003e20000000800 */
[C---:B------:R-:W-:Y:S02]  /*9d30*/  ISETP.GT.AND P5, PT, R0.reuse, 0x28, P5 ;  /* 0x000000280000780c */ /* 0x040fe40002fa4270 */
[----:B------:R-:W-:Y:S02]  /*9d40*/  FMNMX.FTZ R3, R15, R3, !PT ;  /* 0x000000030f037209 */ /* 0x000fe40007810000 */
[----:B------:R-:W-:Y:S01]  /*9d50*/  ISETP.GT.AND P0, PT, R0, 0x29, P0 ;  /* 0x000000290000780c */ /* 0x000fe20000704270 */
[--C-:B------:R-:W-:Y:S01]  /*9d60*/  FFMA.FTZ R0, R193, c[0x0][0x2d0], -R174.reuse ;  /* 0x0000b400c1007a23 */ /* 0x100fe200000108ae */
[C---:B------:R-:W-:Y:S02]  /*9d70*/  ISETP.LT.OR P5, PT, R2.reuse, 0x29, P5 ;  /* 0x000000290200780c */ /* 0x040fe40002fa1670 */
[----:B------:R-:W-:Y:S01]  /*9d80*/  ISETP.LT.OR P0, PT, R2, 0x2a, P0 ;  /* 0x0000002a0200780c */ /* 0x000fe20000701670 */
[----:B------:R-:W-:Y:S01]  /*9d90*/  MUFU.EX2 R28, R0 ;  /* 0x00000000001c7308 */ /* 0x000fe20000000800 */
[----:B----4-:R-:W-:Y:S02]  /*9da0*/  FMNMX.FTZ R167, R167, R5, !PT ;  /* 0x00000005a7a77209 */ /* 0x010fe40007810000 */
[----:B------:R-:W-:Y:S02]  /*9db0*/  FSEL R172, R47, -INF , !P0 ;  /* 0xff8000002fac7808 */ /* 0x000fe40004000000 */
[C---:B------:R-:W-:Y:S01]  /*9dc0*/  FSETP.NEU.FTZ.AND P0, PT, R167.reuse, -INF , PT ;  /* 0xff800000a700780b */ /* 0x040fe20003f1d000 */
[----:B------:R-:W-:Y:S01]  /*9dd0*/  FMUL.FTZ R175, R167, c[0x0][0x2d0] ;  /* 0x0000b400a7af7a20 */ /* 0x000fe20000410000 */
[----:B------:R-:W-:Y:S04]  /*9de0*/  FSEL R214, R46, -INF , !P5 ;  /* 0xff8000002ed67808 */ /* 0x000fe80006800000 */
[----:B------:R-:W-:Y:S02]  /*9df0*/  FSEL R175, R175, RZ, P0 ;  /* 0x000000ffafaf7208 */ /* 0x000fe40000000000 */
[----:B-1----:R-:W-:Y:S01]  /*9e00*/  FMNMX.FTZ R4, R200, R3, !PT ;  /* 0x00000003c8047209 */ /* 0x002fe20007810000 */
[----:B------:R-:W-:Y:S03]  /*9e10*/  FFMA.FTZ R3, R17, c[0x0][0x2d0], -R173 ;  /* 0x0000b40011037a23 */ /* 0x000fe600000108ad */
[----:B------:R-:W-:Y:S01]  /*9e20*/  FMNMX.FTZ R4, R202, R4, !PT ;  /* 0x00000004ca047209 */ /* 0x000fe20007810000 */
[----:B------:R1:W3:Y:S03]  /*9e30*/  MUFU.EX2 R32, R3 ;  /* 0x0000000300207308 */ /* 0x0002e60000000800 */
[----:B-1----:R-:W-:Y:S01]  /*9e40*/  FMNMX.FTZ R3, R204, R4, !PT ;  /* 0x00000004cc037209 */ /* 0x002fe20007810000 */
[--C-:B------:R-:W-:Y:S01]  /*9e50*/  FFMA.FTZ R4, R192, c[0x0][0x2d0], -R174.reuse ;  /* 0x0000b400c0047a23 */ /* 0x100fe200000108ae */
[----:B--2---:R-:W-:Y:S02]  /*9e60*/  F2FP.BF16.PACK_AB R192, R251, R250 ;  /* 0x000000fafbc0723e */ /* 0x004fe400000010ff */
[----:B------:R-:W-:Y:S03]  /*9e70*/  FMNMX.FTZ R3, R207, R3, !PT ;  /* 0x00000003cf037209 */ /* 0x000fe60007810000 */
[----:B------:R1:W2:Y:S01]  /*9e80*/  MUFU.EX2 R51, R4 ;  /* 0x0000000400337308 */ /* 0x0002a20000000800 */
[----:B---3--:R-:W-:Y:S02]  /*9e90*/  F2FP.BF16.PACK_AB R194, R32, R49 ;  /* 0x0000003120c2723e */ /* 0x008fe400000010ff */
[----:B------:R-:W-:Y:S04]  /*9ea0*/  FMNMX.FTZ R3, R213, R3, !PT ;  /* 0x00000003d5037209 */ /* 0x000fe80007810000 */
[----:B------:R-:W-:Y:S01]  /*9eb0*/  FMNMX.FTZ R2, R212, R3, !PT ;  /* 0x00000003d4027209 */ /* 0x000fe20007810000 */
[--C-:B------:R-:W-:Y:S03]  /*9ec0*/  FFMA.FTZ R3, R19, c[0x0][0x2d0], -R174.reuse ;  /* 0x0000b40013037a23 */ /* 0x100fe600000108ae */
[----:B------:R-:W-:Y:S01]  /*9ed0*/  FMNMX.FTZ R0, R214, R2, !PT ;  /* 0x00000002d6007209 */ /* 0x000fe20007810000 */
[----:B------:R3:W-:Y:S01]  /*9ee0*/  MUFU.EX2 R48, R3 ;  /* 0x0000000300307308 */ /* 0x0007e20000000800 */
[----:B------:R-:W-:Y:S02]  /*9ef0*/  FFMA.FTZ R2, R18, c[0x0][0x2d0], -R174 ;  /* 0x0000b40012027a23 */ /* 0x000fe400000108ae */
[----:B------:R-:W-:Y:S07]  /*9f00*/  FMNMX.FTZ R0, R172, R0, !PT ;  /* 0x00000000ac007209 */ /* 0x000fee0007810000 */
[----:B------:R4:W5:Y:S01]  /*9f10*/  MUFU.EX2 R29, R2 ;  /* 0x00000002001d7308 */ /* 0x0009620000000800 */
[--C-:B-1----:R-:W-:Y:S01]  /*9f20*/  FFMA.FTZ R4, R12, c[0x0][0x2d0], -R175.reuse ;  /* 0x0000b4000c047a23 */ /* 0x102fe200000108af */
[----:B--2---:R-:W-:Y:S08]  /*9f30*/  F2FP.BF16.PACK_AB R193, R28, R51 ;  /* 0x000000331cc1723e */ /* 0x004ff000000010ff */
[----:B------:R-:W-:Y:S01]  /*9f40*/  MUFU.EX2 R20, R4 ;  /* 0x0000000400147308 */ /* 0x000fe20000000800 */
[--C-:B---3--:R-:W-:Y:S09]  /*9f50*/  FFMA.FTZ R3, R8, c[0x0][0x2d0], -R175.reuse ;  /* 0x0000b40008037a23 */ /* 0x108ff200000108af */
[----:B------:R1:W-:Y:S01]  /*9f60*/  MUFU.EX2 R24, R3 ;  /* 0x0000000300187308 */ /* 0x0003e20000000800 */
[----:B----4-:R-:W2:Y:S01]  /*9f70*/  SHFL.BFLY PT, R2, R0, 0x2, 0x1f ;  /* 0x0c401f0000027f89 */ /* 0x010ea200000e0000 */
[----:B-----5:R-:W-:Y:S01]  /*9f80*/  F2FP.BF16.PACK_AB R195, R48, R29 ;  /* 0x0000001d30c3723e */ /* 0x020fe200000010ff */
[--C-:B-1----:R-:W-:Y:S07]  /*9f90*/  FFMA.FTZ R3, R9, c[0x0][0x2d0], -R175.reuse ;  /* 0x0000b40009037a23 */ /* 0x102fee00000108af */
[----:B------:R2:W-:Y:S02]  /*9fa0*/  MUFU.EX2 R25, R3 ;  /* 0x0000000300197308 */ /* 0x0005e40000000800 */
[----:B--2---:R-:W-:Y:S01]  /*9fb0*/  FMNMX.FTZ R3, R0, R2, !PT ;  /* 0x0000000200037209 */ /* 0x004fe20007810000 */
[----:B------:R-:W-:Y:S01]  /*9fc0*/  FFMA.FTZ R2, R13, c[0x0][0x2d0], -R175 ;  /* 0x0000b4000d027a23 */ /* 0x000fe200000108af */
[----:B------:R-:W-:Y:S06]  /*9fd0*/  FSEL R0, R169, RZ, P2 ;  /* 0x000000ffa9007208 */ /* 0x000fec0001000000 */
        /* <DEDUP_REMOVED lines=14> */
[----:B------:R-:W-:Y:S01]  /*a0c0*/  FMUL.FTZ R5, R165, R177 ;  /* 0x000000b1a5057220 */ /* 0x000fe20000410000 */
[----:B------:R-:W-:Y:S01]  /*a0d0*/  F2FP.BF16.PACK_AB R176, R25, R24 ;  /* 0x0000001819b0723e */ /* 0x000fe200000010ff */
[----:B------:R-:W-:Y:S01]  /*a0e0*/  FADD.FTZ R0, -R0, R170 ;  /* 0x000000aa00007221 */ /* 0x000fe20000010100 */
[----:B------:R-:W-:Y:S01]  /*a0f0*/  FSEL R166, R166, RZ, P0 ;  /* 0x000000ffa6a67208 */ /* 0x000fe20000000000 */
[----:B------:R-:W-:Y:S01]  /*a100*/  FMUL.FTZ R16, R165, R188 ;  /* 0x000000bca5107220 */ /* 0x000fe20000410000 */
[----:B------:R-:W-:Y:S01]  /*a110*/  MOV R170, R20 ;  /* 0x0000001400aa7202 */ /* 0x000fe20000000f00 */
[----:B------:R-:W-:Y:S01]  /*a120*/  FMUL.FTZ R0, R0, c[0x0][0x2d0] ;  /* 0x0000b40000007a20 */ /* 0x000fe20000410000 */
[----:B------:R-:W2:Y:S01]  /*a130*/  LDSM.16.MT88.4 R20, [R225+0x2080] ;  /* 0x00208000e114783b */ /* 0x000ea20000004200 */
[--C-:B------:R-:W-:Y:S02]  /*a140*/  FFMA.FTZ R10, R10, c[0x0][0x2d0], -R166.reuse ;  /* 0x0000b4000a0a7a23 */ /* 0x100fe400000108a6 */
[----:B------:R3:W4:Y:S01]  /*a150*/  MUFU.EX2 R2, R0 ;  /* 0x0000000000027308 */ /* 0x0007220000000800 */
[--C-:B------:R-:W-:Y:S02]  /*a160*/  FFMA.FTZ R14, R14, c[0x0][0x2d0], -R166.reuse ;  /* 0x0000b4000e0e7a23 */ /* 0x100fe400000108a6 */
[--C-:B------:R-:W-:Y:S02]  /*a170*/  FFMA.FTZ R15, R15, c[0x0][0x2d0], -R166.reuse ;  /* 0x0000b4000f0f7a23 */ /* 0x100fe400000108a6 */
[C---:B------:R-:W-:Y:S02]  /*a180*/  FMUL.FTZ R17, R165.reuse, R189 ;  /* 0x000000bda5117220 */ /* 0x040fe40000410000 */
[C---:B------:R-:W-:Y:S02]  /*a190*/  FMUL.FTZ R33, R165.reuse, R145 ;  /* 0x00000091a5217220 */ /* 0x040fe40000410000 */
[C---:B------:R-:W-:Y:S01]  /*a1a0*/  FMUL.FTZ R52, R165.reuse, R52 ;  /* 0x00000034a5347220 */ /* 0x040fe20000410000 */
[----:B------:R-:W-:Y:S01]  /*a1b0*/  MUFU.EX2 R218, R10 ;  /* 0x0000000a00da7308 */ /* 0x000fe20000000800 */
[----:B------:R-:W-:Y:S02]  /*a1c0*/  FMUL.FTZ R53, R165, R53 ;  /* 0x00000035a5357220 */ /* 0x000fe40000410000 */
[----:B-1----:R-:W-:Y:S01]  /*a1d0*/  FMUL.FTZ R6, R164, R178 ;  /* 0x000000b2a4067220 */ /* 0x002fe20000410000 */
[----:B------:R-:W-:Y:S01]  /*a1e0*/  F2FP.BF16.PACK_AB R178, R50, R170 ;  /* 0x000000aa32b2723e */ /* 0x000fe200000010ff */
[C---:B------:R-:W-:Y:S02]  /*a1f0*/  FMUL.FTZ R7, R164.reuse, R179 ;  /* 0x000000b3a4077220 */ /* 0x040fe40000410000 */
[C---:B------:R-:W-:Y:S02]  /*a200*/  FMUL.FTZ R34, R164.reuse, R146 ;  /* 0x00000092a4227220 */ /* 0x040fe40000410000 */
[C---:B------:R-:W-:Y:S01]  /*a210*/  FMUL.FTZ R35, R164.reuse, R147 ;  /* 0x00000093a4237220 */ /* 0x040fe20000410000 */
[----:B------:R-:W-:Y:S01]  /*a220*/  MUFU.EX2 R220, R14 ;  /* 0x0000000e00dc7308 */ /* 0x000fe20000000800 */
[C---:B------:R-:W-:Y:S01]  /*a230*/  FMUL.FTZ R18, R164.reuse, R190 ;  /* 0x000000bea4127220 */ /* 0x040fe20000410000 */
[----:B------:R-:W-:Y:S01]  /*a240*/  MOV R190, R25 ;  /* 0x0000001900be7202 */ /* 0x000fe20000000f00 */
[----:B------:R-:W-:Y:S01]  /*a250*/  FMUL.FTZ R19, R164, R191 ;  /* 0x000000bfa4137220 */ /* 0x000fe20000410000 */
[----:B------:R-:W-:Y:S01]  /*a260*/  MOV R191, R24 ;  /* 0x0000001800bf7202 */ /* 0x000fe20000000f00 */
[----:B---3--:R-:W-:Y:S02]  /*a270*/  FFMA.FTZ R0, R11, c[0x0][0x2d0], -R166 ;  /* 0x0000b4000b007a23 */ /* 0x008fe400000108a6 */
[C---:B----4-:R-:W-:Y:S02]  /*a280*/  FMUL.FTZ R24, R2.reuse, R136 ;  /* 0x0000008802187220 */ /* 0x050fe40000410000 */
[C---:B------:R-:W-:Y:S01]  /*a290*/  FMUL.FTZ R25, R2.reuse, R137 ;  /* 0x0000008902197220 */ /* 0x040fe20000410000 */
[----:B------:R1:W3:Y:S01]  /*a2a0*/  MUFU.EX2 R219, R0 ;  /* 0x0000000000db7308 */ /* 0x0002e20000000800 */
[C---:B------:R-:W-:Y:S02]  /*a2b0*/  FMUL.FTZ R40, R2.reuse, R152 ;  /* 0x0000009802287220 */ /* 0x040fe40000410000 */
[C---:B------:R-:W-:Y:S02]  /*a2c0*/  FMUL.FTZ R41, R2.reuse, R153 ;  /* 0x0000009902297220 */ /* 0x040fe40000410000 */
[C---:B------:R-:W-:Y:S01]  /*a2d0*/  FMUL.FTZ R13, R2.reuse, R185 ;  /* 0x000000b9020d7220 */ /* 0x040fe20000410000 */
[-C--:B--2---:R-:W-:Y:S01]  /*a2e0*/  HMMA.16816.F32.BF16 R4, R192, R20.reuse, R4 ;  /* 0x00000014c004723c */ /* 0x084fe20000041804 */
[C---:B------:R-:W-:Y:S01]  /*a2f0*/  FMUL.FTZ R8, R2.reuse, R180 ;  /* 0x000000b402087220 */ /* 0x040fe20000410000 */
[----:B------:R-:W-:Y:S02]  /*a300*/  MOV R180, R48 ;  /* 0x0000003000b47202 */ /* 0x000fe40000000f00 */
[----:B------:R-:W2:Y:S01]  /*a310*/  MUFU.EX2 R222, R15 ;  /* 0x0000000f00de7308 */ /* 0x000ea20000000800 */
[C---:B------:R-:W-:Y:S01]  /*a320*/  FMUL.FTZ R9, R2.reuse, R181 ;  /* 0x000000b502097220 */ /* 0x040fe20000410000 */
[----:B------:R-:W-:Y:S01]  /*a330*/  MOV R181, R32 ;  /* 0x0000002000b57202 */ /* 0x000fe20000000f00 */
[C---:B------:R-:W-:Y:S02]  /*a340*/  FMUL.FTZ R12, R2.reuse, R184 ;  /* 0x000000b8020c7220 */ /* 0x040fe40000410000 */
[C---:B------:R-:W-:Y:S02]  /*a350*/  FMUL.FTZ R32, R165.reuse, R144 ;  /* 0x00000090a5207220 */ /* 0x040fe40000410000 */
[----:B------:R-:W-:Y:S01]  /*a360*/  LDSM.16.MT88.4 R144, [R226+0x2880] ;  /* 0x00288000e290783b */ /* 0x000fe20000004200 */
[C---:B------:R-:W-:Y:S01]  /*a370*/  FMUL.FTZ R44, R2.reuse, R156 ;  /* 0x0000009c022c7220 */ /* 0x040fe20000410000 */
[----:B------:R-:W-:Y:S01]  /*a380*/  MOV R156, R51 ;  /* 0x00000033009c7202 */ /* 0x000fe20000000f00 */
[----:B------:R-:W-:Y:S01]  /*a390*/  FMUL.FTZ R45, R2, R157 ;  /* 0x0000009d022d7220 */ /* 0x000fe20000410000 */
[----:B------:R-:W-:Y:S01]  /*a3a0*/  MOV R157, R250 ;  /* 0x000000fa009d7202 */ /* 0x000fe20000000f00 */
[----:B------:R-:W-:Y:S01]  /*a3b0*/  FMUL.FTZ R48, R165, R160 ;  /* 0x000000a0a5307220 */ /* 0x000fe20000410000 */
[----:B-1----:R-:W-:Y:S01]  /*a3c0*/  FSEL R0, R3, RZ, P0 ;  /* 0x000000ff03007208 */ /* 0x002fe20000000000 */
[C---:B------:R-:W-:Y:S01]  /*a3d0*/  FMUL.FTZ R51, R164.reuse, R163 ;  /* 0x000000a3a4337220 */ /* 0x040fe20000410000 */
[----:B---3--:R-:W-:Y:S01]  /*a3e0*/  F2FP.BF16.PACK_AB R177, R219, R218 ;  /* 0x000000dadbb1723e */ /* 0x008fe200000010ff */
[----:B------:R-:W-:Y:S01]  /*a3f0*/  FMUL.FTZ R54, R164, R54 ;  /* 0x00000036a4367220 */ /* 0x000fe20000410000 */
[----:B------:R-:W-:Y:S01]  /*a400*/  PLOP3.LUT P0, PT, PT, PT, UP0, 0x80, 0x0 ;  /* 0x000000000000781c */ /* 0x000fe20003f0f008 */
[----:B------:R-:W-:Y:S02]  /*a410*/  FADD.FTZ R0, -R0, R171 ;  /* 0x000000ab00007221 */ /* 0x000fe40000010100 */
[----:B------:R-:W-:Y:S02]  /*a420*/  FMUL.FTZ R55, R164, R55 ;  /* 0x00000037a4377220 */ /* 0x000fe40000410000 */
[----:B------:R-:W-:Y:S01]  /*a430*/  FMUL.FTZ R0, R0, c[0x0][0x2d0] ;  /* 0x0000b40000007a20 */ /* 0x000fe20000410000 */
[----:B--2---:R-:W-:Y:S01]  /*a440*/  F2FP.BF16.PACK_AB R179, R222, R220 ;  /* 0x000000dcdeb3723e */ /* 0x004fe200000010ff */
[C---:B------:R-:W-:Y:S02]  /*a450*/  FMUL.FTZ R56, R2.reuse, R56 ;  /* 0x0000003802387220 */ /* 0x040fe40000410000 */
[C---:B------:R-:W-:Y:S02]  /*a460*/  FMUL.FTZ R57, R2.reuse, R57 ;  /* 0x0000003902397220 */ /* 0x040fe40000410000 */
[----:B------:R-:W1:Y:S01]  /*a470*/  MUFU.EX2 R0, R0 ;  /* 0x0000000000007308 */ /* 0x000e620000000800 */
        /* <DEDUP_REMOVED lines=19> */
[C---:B------:R-:W-:Y:S01]  /*a5b0*/  HMMA.16816.F32.BF16 R8, R176.reuse, R20, R8 ;  /* 0x00000014b008723c */ /* 0x040fe20000041808 */
[C---:B------:R-:W-:Y:S02]  /*a5c0*/  FMUL.FTZ R14, R0.reuse, R186 ;  /* 0x000000ba000e7220 */ /* 0x040fe40000410000 */
[----:B------:R-:W-:Y:S01]  /*a5d0*/  FMUL.FTZ R15, R0, R187 ;  /* 0x000000bb000f7220 */ /* 0x000fe20000410000 */
[----:B------:R-:W-:Y:S01]  /*a5e0*/  MOV R187, R49 ;  /* 0x0000003100bb7202 */ /* 0x000fe20000000f00 */
[----:B------:R-:W-:Y:S02]  /*a5f0*/  FMUL.FTZ R29, R2, R141 ;  /* 0x0000008d021d7220 */ /* 0x000fe40000410000 */
[C---:B------:R-:W-:Y:S02]  /*a600*/  FMUL.FTZ R20, R165.reuse, R132 ;  /* 0x00000084a5147220 */ /* 0x040fe40000410000 */
[----:B------:R-:W-:Y:S01]  /*a610*/  FMUL.FTZ R21, R165, R133 ;  /* 0x00000085a5157220 */ /* 0x000fe20000410000 */
[-C--:B------:R-:W-:Y:S02]  /*a620*/  HMMA.16816.F32.BF16 R12, R176, R22.reuse, R12 ;  /* 0x00000016b00c723c */ /* 0x080fe4000004180c */
[C---:B------:R-:W-:Y:S02]  /*a630*/  FMUL.FTZ R30, R0.reuse, R142 ;  /* 0x0000008e001e7220 */ /* 0x040fe40000410000 */
[C---:B------:R-:W-:Y:S02]  /*a640*/  FMUL.FTZ R31, R0.reuse, R143 ;  /* 0x0000008f001f7220 */ /* 0x040fe40000410000 */
[----:B------:R-:W-:Y:S02]  /*a650*/  FMUL.FTZ R42, R0, R154 ;  /* 0x0000009a002a7220 */ /* 0x000fe40000410000 */
[C---:B------:R-:W-:Y:S01]  /*a660*/  HMMA.16816.F32.BF16 R16, R192.reuse, R22, R16 ;  /* 0x00000016c010723c */ /* 0x040fe20000041810 */
[----:B------:R-:W-:Y:S03]  /*a670*/  FMUL.FTZ R28, R2, R140 ;  /* 0x0000008c021c7220 */ /* 0x000fe60000410000 */
[C---:B------:R-:W-:Y:S02]  /*a680*/  FMUL.FTZ R43, R0.reuse, R155 ;  /* 0x0000009b002b7220 */ /* 0x040fe40000410000 */
[----:B------:R-:W-:Y:S01]  /*a690*/  FMUL.FTZ R46, R0, R158 ;  /* 0x0000009e002e7220 */ /* 0x000fe20000410000 */
[----:B------:R-:W-:Y:S01]  /*a6a0*/  LDSM.16.MT88.4 R152, [R227+0x2880] ;  /* 0x00288000e398783b */ /* 0x000fe20000004200 */
[C---:B------:R-:W-:Y:S01]  /*a6b0*/  FMUL.FTZ R22, R164.reuse, R134 ;  /* 0x00000086a4167220 */ /* 0x040fe20000410000 */
[----:B------:R-:W-:Y:S03]  /*a6c0*/  MOV R158, R251 ;  /* 0x000000fb009e7202 */ /* 0x000fe60000000f00 */
[----:B------:R-:W-:Y:S02]  /*a6d0*/  FMUL.FTZ R23, R164, R135 ;  /* 0x00000087a4177220 */ /* 0x000fe40000410000 */
[--C-:B------:R-:W-:Y:S01]  /*a6e0*/  FFMA.FTZ R140, R197, c[0x0][0x2d0], -R173.reuse ;  /* 0x0000b400c58c7a23 */ /* 0x100fe200000108ad */
[----:B------:R-:W1:Y:S01]  /*a6f0*/  LDSM.16.MT88.4 R132, [R228+0x2080] ;  /* 0x00208000e484783b */ /* 0x000e620000004200 */
[----:B------:R-:W-:Y:S01]  /*a700*/  FMUL.FTZ R47, R0, R159 ;  /* 0x0000009f002f7220 */ /* 0x000fe20000410000 */
[----:B------:R-:W-:Y:S01]  /*a710*/  MOV R159, R50 ;  /* 0x00000032009f7202 */ /* 0x000fe20000000f00 */
[----:B------:R2:W-:Y:S01]  /*a720*/  MUFU.EX2 R189, R140 ;  /* 0x0000008c00bd7308 */ /* 0x0005e20000000800 */
[-C--:B------:R-:W-:Y:S01]  /*a730*/  HMMA.16816.F32.BF16 R20, R192, R36.reuse, R20 ;  /* 0x00000024c014723c */ /* 0x080fe20000041814 */
[C---:B------:R-:W-:Y:S02]  /*a740*/  FMUL.FTZ R49, R165.reuse, R161 ;  /* 0x000000a1a5317220 */ /* 0x040fe40000410000 */
[----:B------:R-:W-:Y:S02]  /*a750*/  FMUL.FTZ R50, R164, R162 ;  /* 0x000000a2a4327220 */ /* 0x000fe40000410000 */
[C---:B------:R-:W-:Y:S02]  /*a760*/  FMUL.FTZ R58, R0.reuse, R58 ;  /* 0x0000003a003a7220 */ /* 0x040fe40000410000 */
[C---:B------:R-:W-:Y:S01]  /*a770*/  FMUL.FTZ R59, R0.reuse, R59 ;  /* 0x0000003b003b7220 */ /* 0x040fe20000410000 */
[C---:B------:R-:W-:Y:S01]  /*a780*/  HMMA.16816.F32.BF16 R24, R176.reuse, R36, R24 ;  /* 0x00000024b018723c */ /* 0x040fe20000041818 */
[C---:B------:R-:W-:Y:S03]  /*a790*/  FMUL.FTZ R62, R0.reuse, R62 ;  /* 0x0000003e003e7220 */ /* 0x040fe60000410000 */
[C---:B------:R-:W-:Y:S02]  /*a7a0*/  FMUL.FTZ R63, R0.reuse, R63 ;  /* 0x0000003f003f7220 */ /* 0x040fe40000410000 */
[C---:B------:R-:W-:Y:S02]  /*a7b0*/  FMUL.FTZ R74, R0.reuse, R74 ;  /* 0x0000004a004a7220 */ /* 0x040fe40000410000 */
[-C--:B------:R-:W-:Y:S01]  /*a7c0*/  HMMA.16816.F32.BF16 R28, R176, R38.reuse, R28 ;  /* 0x00000026b01c723c */ /* 0x080fe2000004181c */
[C---:B------:R-:W-:Y:S03]  /*a7d0*/  FMUL.FTZ R36, R165.reuse, R148 ;  /* 0x00000094a5247220 */ /* 0x040fe60000410000 */
[C---:B------:R-:W-:Y:S02]  /*a7e0*/  FMUL.FTZ R37, R165.reuse, R149 ;  /* 0x00000095a5257220 */ /* 0x040fe40000410000 */
[----:B------:R-:W-:Y:S02]  /*a7f0*/  FMUL.FTZ R75, R0, R75 ;  /* 0x0000004b004b7220 */ /* 0x000fe40000410000 */
[C---:B------:R-:W-:Y:S01]  /*a800*/  HMMA.16816.F32.BF16 R32, R192.reuse, R38, R32 ;  /* 0x00000026c020723c */ /* 0x040fe20000041820 */
[C---:B------:R-:W-:Y:S03]  /*a810*/  FMUL.FTZ R76, R2.reuse, R76 ;  /* 0x0000004c024c7220 */ /* 0x040fe60000410000 */
[----:B------:R-:W-:Y:S02]  /*a820*/  FMUL.FTZ R77, R2, R77 ;  /* 0x0000004d024d7220 */ /* 0x000fe40000410000 */
[----:B------:R-:W-:Y:S02]  /*a830*/  FMUL.FTZ R78, R0, R78 ;  /* 0x0000004e004e7220 */ /* 0x000fe40000410000 */
[C---:B------:R-:W-:Y:S04]  /*a840*/  FMUL.FTZ R38, R164.reuse, R150 ;  /* 0x00000096a4267220 */ /* 0x040fe80000410000 */
[----:B------:R-:W-:Y:S02]  /*a850*/  FMUL.FTZ R39, R164, R151 ;  /* 0x00000097a4277220 */ /* 0x000fe40000410000 */
[----:B------:R-:W-:Y:S01]  /*a860*/  LDSM.16.MT88.4 R148, [R228+0x2880] ;  /* 0x00288000e494783b */ /* 0x000fe20000004200 */
[--C-:B--2---:R-:W-:Y:S02]  /*a870*/  FFMA.FTZ R140, R198, c[0x0][0x2d0], -R174.reuse ;  /* 0x0000b400c68c7a23 */ /* 0x104fe400000108ae */
[----:B------:R-:W-:Y:S02]  /*a880*/  FMUL.FTZ R79, R0, R79 ;  /* 0x0000004f004f7220 */ /* 0x000fe40000410000 */
[-C--:B-1----:R-:W-:Y:S01]  /*a890*/  HMMA.16816.F32.BF16 R36, R192, R132.reuse, R36 ;  /* 0x00000084c024723c */ /* 0x082fe20000041824 */
[C---:B------:R-:W-:Y:S01]  /*a8a0*/  FMUL.FTZ R80, R165.reuse, R80 ;  /* 0x00000050a5507220 */ /* 0x040fe20000410000 */
[----:B------:R1:W-:Y:S01]  /*a8b0*/  MUFU.EX2 R171, R140 ;  /* 0x0000008c00ab7308 */ /* 0x0003e20000000800 */
[C---:B------:R-:W-:Y:S02]  /*a8c0*/  FMUL.FTZ R81, R165.reuse, R81 ;  /* 0x00000051a5517220 */ /* 0x040fe40000410000 */
[C---:B------:R-:W-:Y:S02]  /*a8d0*/  FMUL.FTZ R82, R164.reuse, R82 ;  /* 0x00000052a4527220 */ /* 0x040fe40000410000 */
[C---:B------:R-:W-:Y:S01]  /*a8e0*/  FMUL.FTZ R83, R164.reuse, R83 ;  /* 0x00000053a4537220 */ /* 0x040fe20000410000 */
[C---:B------:R-:W-:Y:S01]  /*a8f0*/  HMMA.16816.F32.BF16 R40, R176.reuse, R132, R40 ;  /* 0x00000084b028723c */ /* 0x040fe20000041828 */
[C---:B------:R-:W-:Y:S03]  /*a900*/  FMUL.FTZ R84, R165.reuse, R84 ;  /* 0x00000054a5547220 */ /* 0x040fe60000410000 */
[C---:B------:R-:W-:Y:S02]  /*a910*/  FMUL.FTZ R85, R165.reuse, R85 ;  /* 0x00000055a5557220 */ /* 0x040fe40000410000 */
[C---:B------:R-:W-:Y:S02]  /*a920*/  FMUL.FTZ R86, R164.reuse, R86 ;  /* 0x00000056a4567220 */ /* 0x040fe40000410000 */
[-C--:B------:R-:W-:Y:S01]  /*a930*/  HMMA.16816.F32.BF16 R44, R176, R134.reuse, R44 ;  /* 0x00000086b02c723c */ /* 0x080fe2000004182c */
[----:B------:R-:W-:Y:S03]  /*a940*/  FMUL.FTZ R87, R164, R87 ;  /* 0x00000057a4577220 */ /* 0x000fe60000410000 */
[C---:B------:R-:W-:Y:S02]  /*a950*/  FMUL.FTZ R88, R2.reuse, R88 ;  /* 0x0000005802587220 */ /* 0x040fe40000410000 */
[----:B------:R-:W-:Y:S02]  /*a960*/  FMUL.FTZ R89, R2, R89 ;  /* 0x0000005902597220 */ /* 0x000fe40000410000 */
[C---:B------:R-:W-:Y:S01]  /*a970*/  HMMA.16816.F32.BF16 R48, R192.reuse, R134, R48 ;  /* 0x00000086c030723c */ /* 0x040fe20000041830 */
[----:B------:R-:W2:Y:S03]  /*a980*/  LDSM.16.MT88.4 R132, [R225+0x3880] ;  /* 0x00388000e184783b */ /* 0x000ea60000004200 */
[C---:B------:R-:W-:Y:S02]  /*a990*/  FMUL.FTZ R90, R0.reuse, R90 ;  /* 0x0000005a005a7220 */ /* 0x040fe40000410000 */
[----:B------:R-:W-:Y:S02]  /*a9a0*/  FMUL.FTZ R91, R0, R91 ;  /* 0x0000005b005b7220 */ /* 0x000fe40000410000 */
[-C--:B------:R-:W-:Y:S01]  /*a9b0*/  HMMA.16816.F32.BF16 R52, R192, R136.reuse, R52 ;  /* 0x00000088c034723c */ /* 0x080fe20000041834 */
[C---:B------:R-:W-:Y:S03]  /*a9c0*/  FMUL.FTZ R92, R2.reuse, R92 ;  /* 0x0000005c025c7220 */ /* 0x040fe60000410000 */
[----:B------:R-:W-:Y:S02]  /*a9d0*/  FMUL.FTZ R93, R2, R93 ;  /* 0x0000005d025d7220 */ /* 0x000fe40000410000 */
[C---:B------:R-:W-:Y:S02]  /*a9e0*/  FMUL.FTZ R94, R0.reuse, R94 ;  /* 0x0000005e005e7220 */ /* 0x040fe40000410000 */
[C---:B------:R-:W-:Y:S01]  /*a9f0*/  HMMA.16816.F32.BF16 R56, R176.reuse, R136, R56 ;  /* 0x00000088b038723c */ /* 0x040fe20000041838 */
[----:B------:R-:W-:Y:S03]  /*aa00*/  FMUL.FTZ R95, R0, R95 ;  /* 0x0000005f005f7220 */ /* 0x000fe60000410000 */
[C---:B------:R-:W-:Y:S02]  /*aa10*/  FMUL.FTZ R96, R165.reuse, R96 ;  /* 0x00000060a5607220 */ /* 0x040fe40000410000 */
[----:B------:R-:W-:Y:S02]  /*aa20*/  FMUL.FTZ R97, R165, R97 ;  /* 0x00000061a5617220 */ /* 0x000fe40000410000 */
[-C--:B------:R-:W-:Y:S01]  /*aa30*/  HMMA.16816.F32.BF16 R60, R176, R138.reuse, R60 ;  /* 0x0000008ab03c723c */ /* 0x080fe2000004183c */
[--C-:B------:R-:W-:Y:S03]  /*aa40*/  FFMA.FTZ R136, R196, c[0x0][0x2d0], -R173.reuse ;  /* 0x0000b400c4887a23 */ /* 0x100fe600000108ad */
[C---:B------:R-:W-:Y:S01]  /*aa50*/  FMUL.FTZ R98, R164.reuse, R98 ;  /* 0x00000062a4627220 */ /* 0x040fe20000410000 */
[----:B------:R3:W-:Y:S01]  /*aa60*/  MUFU.EX2 R162, R136 ;  /* 0x0000008800a27308 */ /* 0x0007e20000000800 */
[----:B------:R-:W-:Y:S02]  /*aa70*/  FMUL.FTZ R99, R164, R99 ;  /* 0x00000063a4637220 */ /* 0x000fe40000410000 */
[C---:B------:R-:W-:Y:S01]  /*aa80*/  HMMA.16816.F32.BF16 R64, R192.reuse, R138, R64 ;  /* 0x0000008ac040723c */ /* 0x040fe20000041840 */
[C---:B------:R-:W-:Y:S03]  /*aa90*/  FMUL.FTZ R104, R2.reuse, R104 ;  /* 0x0000006802687220 */ /* 0x040fe60000410000 */
[----:B------:R-:W-:Y:S02]  /*aaa0*/  FMUL.FTZ R105, R2, R105 ;  /* 0x0000006902697220 */ /* 0x000fe40000410000 */
[C---:B------:R-:W-:Y:S02]  /*aab0*/  FMUL.FTZ R106, R0.reuse, R106 ;  /* 0x0000006a006a7220 */ /* 0x040fe40000410000 */
[----:B------:R-:W-:Y:S01]  /*aac0*/  FMUL.FTZ R107, R0, R107 ;  /* 0x0000006b006b7220 */ /* 0x000fe20000410000 */
[-C--:B--2---:R-:W-:Y:S03]  /*aad0*/  HMMA.16816.F32.BF16 R68, R192, R132.reuse, R68 ;  /* 0x00000084c044723c */ /* 0x084fe60000041844 */
[--C-:B-1----:R-:W-:Y:S02]  /*aae0*/  FFMA.FTZ R140, R203, c[0x0][0x2d0], -R173.reuse ;  /* 0x0000b400cb8c7a23 */ /* 0x102fe400000108ad */
[C---:B------:R-:W-:Y:S02]  /*aaf0*/  FMUL.FTZ R108, R2.reuse, R108 ;  /* 0x0000006c026c7220 */ /* 0x040fe40000410000 */
[----:B------:R1:W-:Y:S01]  /*ab00*/  MUFU.EX2 R184, R140 ;  /* 0x0000008c00b87308 */ /* 0x0003e20000000800 */
[C---:B------:R-:W-:Y:S01]  /*ab10*/  HMMA.16816.F32.BF16 R72, R176.reuse, R132, R72 ;  /* 0x00000084b048723c */ /* 0x040fe20000041848 */
[----:B------:R-:W-:Y:S01]  /*ab20*/  FMUL.FTZ R109, R2, R109 ;  /* 0x0000006d026d7220 */ /* 0x000fe20000410000 */
[----:B---3--:R-:W2:Y:S02]  /*ab30*/  LDSM.16.MT88.4 R136, [R226+0x3880] ;  /* 0x00388000e288783b */ /* 0x008ea40000004200 */
[C---:B------:R-:W-:Y:S03]  /*ab40*/  FMUL.FTZ R110, R0.reuse, R110 ;  /* 0x0000006e006e7220 */ /* 0x040fe60000410000 */
[--C-:B------:R-:W-:Y:S01]  /*ab50*/  FFMA.FTZ R132, R199, c[0x0][0x2d0], -R174.reuse ;  /* 0x0000b400c7847a23 */ /* 0x100fe200000108ae */
[-C--:B------:R-:W-:Y:S01]  /*ab60*/  HMMA.16816.F32.BF16 R76, R176, R134.reuse, R76 ;  /* 0x00000086b04c723c */ /* 0x080fe2000004184c */
[----:B------:R-:W-:Y:S02]  /*ab70*/  FMUL.FTZ R111, R0, R111 ;  /* 0x0000006f006f7220 */ /* 0x000fe40000410000 */
[----:B------:R3:W4:Y:S01]  /*ab80*/  MUFU.EX2 R160, R132 ;  /* 0x0000008400a07308 */ /* 0x0007220000000800 */
[C---:B------:R-:W-:Y:S02]  /*ab90*/  FMUL.FTZ R112, R165.reuse, R112 ;  /* 0x00000070a5707220 */ /* 0x040fe40000410000 */
[C---:B------:R-:W-:Y:S02]  /*aba0*/  FMUL.FTZ R113, R165.reuse, R113 ;  /* 0x00000071a5717220 */ /* 0x040fe40000410000 */
[C---:B------:R-:W-:Y:S01]  /*abb0*/  HMMA.16816.F32.BF16 R80, R192.reuse, R134, R80 ;  /* 0x00000086c050723c */ /* 0x040fe20000041850 */
[C---:B------:R-:W-:Y:S03]  /*abc0*/  FMUL.FTZ R114, R164.reuse, R114 ;  /* 0x00000072a4727220 */ /* 0x040fe60000410000 */
[----:B------:R-:W-:Y:S02]  /*abd0*/  FMUL.FTZ R115, R164, R115 ;  /* 0x00000073a4737220 */ /* 0x000fe40000410000 */
[C---:B------:R-:W-:Y:S02]  /*abe0*/  FMUL.FTZ R116, R165.reuse, R116 ;  /* 0x00000074a5747220 */ /* 0x040fe40000410000 */
[--C-:B-1----:R-:W-:Y:S04]  /*abf0*/  FFMA.FTZ R140, R206, c[0x0][0x2d0], -R174.reuse ;  /* 0x0000b400ce8c7a23 */ /* 0x102fe800000108ae */
[----:B------:R1:W-:Y:S01]  /*ac00*/  MUFU.EX2 R196, R140 ;  /* 0x0000008c00c47308 */ /* 0x0003e20000000800 */
[----:B------:R-:W-:Y:S02]  /*ac10*/  FMUL.FTZ R117, R165, R117 ;  /* 0x00000075a5757220 */ /* 0x000fe40000410000 */
[C---:B------:R-:W-:Y:S02]  /*ac20*/  FMUL.FTZ R118, R164.reuse, R118 ;  /* 0x00000076a4767220 */ /* 0x040fe40000410000 */
[----:B------:R-:W-:Y:S02]  /*ac30*/  FMUL.FTZ R119, R164, R119 ;  /* 0x00000077a4777220 */ /* 0x000fe40000410000 */
[----:B---3--:R-:W-:Y:S02]  /*ac40*/  FFMA.FTZ R132, R201, c[0x0][0x2d0], -R173 ;  /* 0x0000b400c9847a23 */ /* 0x008fe400000108ad */
[C---:B------:R-:W-:Y:S02]  /*ac50*/  FMUL.FTZ R120, R2.reuse, R120 ;  /* 0x0000007802787220 */ /* 0x040fe40000410000 */
[----:B------:R3:W5:Y:S01]  /*ac60*/  MUFU.EX2 R163, R132 ;  /* 0x0000008400a37308 */ /* 0x0007620000000800 */
[----:B------:R-:W-:Y:S02]  /*ac70*/  FMUL.FTZ R121, R2, R121 ;  /* 0x0000007902797220 */ /* 0x000fe40000410000 */
[C---:B------:R-:W-:Y:S01]  /*ac80*/  FMUL.FTZ R122, R0.reuse, R122 ;  /* 0x0000007a007a7220 */ /* 0x040fe20000410000 */
[-C--:B--2---:R-:W-:Y:S01]  /*ac90*/  HMMA.16816.F32.BF16 R84, R192, R136.reuse, R84 ;  /* 0x00000088c054723c */ /* 0x084fe20000041854 */
[----:B------:R-:W-:Y:S02]  /*aca0*/  FMUL.FTZ R123, R0, R123 ;  /* 0x0000007b007b7220 */ /* 0x000fe40000410000 */
[C---:B------:R-:W-:Y:S02]  /*acb0*/  FMUL.FTZ R124, R2.reuse, R124 ;  /* 0x0000007c027c7220 */ /* 0x040fe40000410000 */
[----:B------:R-:W-:Y:S02]  /*acc0*/  FMUL.FTZ R125, R2, R125 ;  /* 0x0000007d027d7220 */ /* 0x000fe40000410000 */
[----:B------:R-:W-:Y:S01]  /*acd0*/  FMUL.FTZ R126, R0, R126 ;  /* 0x0000007e007e7220 */ /* 0x000fe20000410000 */
[C---:B------:R-:W-:Y:S01]  /*ace0*/  HMMA.16816.F32.BF16 R88, R176.reuse, R136, R88 ;  /* 0x00000088b058723c */ /* 0x040fe20000041858 */
[--C-:B-1----:R-:W-:Y:S03]  /*acf0*/  FFMA.FTZ R140, R208, c[0x0][0x2d0], -R175.reuse ;  /* 0x0000b400d08c7a23 */ /* 0x102fe600000108af */
[----:B------:R-:W-:Y:S01]  /*ad00*/  FMUL.FTZ R127, R0, R127 ;  /* 0x0000007f007f7220 */ /* 0x000fe20000410000 */
[----:B------:R1:W-:Y:S01]  /*ad10*/  MUFU.EX2 R161, R140 ;  /* 0x0000008c00a17308 */ /* 0x0003e20000000800 */
[----:B------:R-:W-:Y:S02]  /*ad20*/  FMUL.FTZ R128, R165, R128 ;  /* 0x00000080a5807220 */ /* 0x000fe40000410000 */
[-C--:B------:R-:W-:Y:S01]  /*ad30*/  HMMA.16816.F32.BF16 R92, R176, R138.reuse, R92 ;  /* 0x0000008ab05c723c */ /* 0x080fe2000004185c */
[----:B------:R-:W-:Y:S01]  /*ad40*/  FFMA.FTZ R136, R209, c[0x0][0x2d0], -R174 ;  /* 0x0000b400d1887a23 */ /* 0x000fe200000108ae */
[----:B---3--:R-:W2:Y:S02]  /*ad50*/  LDSM.16.MT88.4 R132, [R228+0x3880] ;  /* 0x00388000e484783b */ /* 0x008ea40000004200 */
[C---:B------:R-:W-:Y:S02]  /*ad60*/  FMUL.FTZ R129, R165.reuse, R129 ;  /* 0x00000081a5817220 */ /* 0x040fe40000410000 */
[C---:B------:R-:W-:Y:S01]  /*ad70*/  FMUL.FTZ R130, R164.reuse, R130 ;  /* 0x00000082a4827220 */ /* 0x040fe20000410000 */
[----:B------:R3:W2:Y:S01]  /*ad80*/  MUFU.EX2 R186, R136 ;  /* 0x0000008800ba7308 */ /* 0x0006a20000000800 */
[C---:B------:R-:W-:Y:S01]  /*ad90*/  HMMA.16816.F32.BF16 R96, R192.reuse, R138, R96 ;  /* 0x0000008ac060723c */ /* 0x040fe20000041860 */
[C---:B------:R-:W-:Y:S03]  /*ada0*/  FMUL.FTZ R100, R165.reuse, R100 ;  /* 0x00000064a5647220 */ /* 0x040fe60000410000 */
[----:B------:R-:W-:Y:S02]  /*adb0*/  FMUL.FTZ R101, R165, R101 ;  /* 0x00000065a5657220 */ /* 0x000fe40000410000 */
[C---:B------:R-:W-:Y:S02]  /*adc0*/  FMUL.FTZ R102, R164.reuse, R102 ;  /* 0x00000066a4667220 */ /* 0x040fe40000410000 */
[C---:B------:R-:W-:Y:S04]  /*add0*/  FMUL.FTZ R103, R164.reuse, R103 ;  /* 0x00000067a4677220 */ /* 0x040fe80000410000 */
[----:B------:R-:W-:Y:S02]  /*ade0*/  FMUL.FTZ R131, R164, R131 ;  /* 0x00000083a4837220 */ /* 0x000fe40000410000 */
[--C-:B-1----:R-:W-:Y:S04]  /*adf0*/  FFMA.FTZ R140, R210, c[0x0][0x2d0], -R175.reuse ;  /* 0x0000b400d28c7a23 */ /* 0x102fe800000108af */
[----:B------:R1:W-:Y:S01]  /*ae00*/  MUFU.EX2 R185, R140 ;  /* 0x0000008c00b97308 */ /* 0x0003e20000000800 */
[--C-:B---3--:R-:W-:Y:S09]  /*ae10*/  FFMA.FTZ R136, R205, c[0x0][0x2d0], -R175.reuse ;  /* 0x0000b400cd887a23 */ /* 0x108ff200000108af */
[----:B------:R3:W3:Y:S01]  /*ae20*/  MUFU.EX2 R188, R136 ;  /* 0x0000008800bc7308 */ /* 0x0006e20000000800 */
[-C--:B--2---:R-:W-:Y:S01]  /*ae30*/  HMMA.16816.F32.BF16 R100, R192, R132.reuse, R100 ;  /* 0x00000084c064723c */ /* 0x084fe20000041864 */
[----:B-1----:R-:W-:Y:S07]  /*ae40*/  LDSM.16.MT88.4 R140, [R225+0x2880] ;  /* 0x00288000e18c783b */ /* 0x002fee0000004200 */
[C---:B------:R-:W-:Y:S07]  /*ae50*/  HMMA.16816.F32.BF16 R104, R176.reuse, R132, R104 ;  /* 0x00000084b068723c */ /* 0x040fee0000041868 */
[----:B------:R-:W-:Y:S01]  /*ae60*/  FFMA.FTZ R132, R211, c[0x0][0x2d0], -R175 ;  /* 0x0000b400d3847a23 */ /* 0x000fe200000108af */
[-C--:B------:R-:W-:Y:S01]  /*ae70*/  HMMA.16816.F32.BF16 R108, R176, R134.reuse, R108 ;  /* 0x00000086b06c723c */ /* 0x080fe2000004186c */
[----:B---3--:R-:W1:Y:S02]  /*ae80*/  LDSM.16.MT88.4 R136, [R227+0x3880] ;  /* 0x00388000e388783b */ /* 0x008e640000004200 */
[----:B------:R2:W3:Y:S01]  /*ae90*/  MUFU.EX2 R252, R132 ;  /* 0x0000008400fc7308 */ /* 0x0004e20000000800 */
[----:B----4-:R-:W-:Y:S04]  /*aea0*/  F2FP.BF16.PACK_AB R133, R160, R171 ;  /* 0x000000aba085723e */ /* 0x010fe800000010ff */
[C---:B------:R-:W-:Y:S07]  /*aeb0*/  HMMA.16816.F32.BF16 R112, R192.reuse, R134, R112 ;  /* 0x00000086c070723c */ /* 0x040fee0000041870 */
[----:B-----5:R-:W-:Y:S02]  /*aec0*/  F2FP.BF16.PACK_AB R134, R184, R163 ;  /* 0x000000a3b886723e */ /* 0x020fe400000010ff */
[----:B------:R-:W-:Y:S03]  /*aed0*/  F2FP.BF16.PACK_AB R135, R186, R196 ;  /* 0x000000c4ba87723e */ /* 0x000fe600000010ff */
[--C-:B--2---:R-:W-:Y:S04]  /*aee0*/  FFMA.FTZ R132, R200, c[0x0][0x2d0], -R166.reuse ;  /* 0x0000b400c8847a23 */ /* 0x104fe800000108a6 */
[----:B------:R2:W-:Y:S01]  /*aef0*/  MUFU.EX2 R205, R132 ;  /* 0x0000008400cd7308 */ /* 0x0005e20000000800 */
[-C--:B-1----:R-:W-:Y:S08]  /*af00*/  HMMA.16816.F32.BF16 R116, R192, R136.reuse, R116 ;  /* 0x00000088c074723c */ /* 0x082ff00000041874 */
[C---:B------:R-:W-:Y:S01]  /*af10*/  HMMA.16816.F32.BF16 R120, R176.reuse, R136, R120 ;  /* 0x00000088b078723c */ /* 0x040fe20000041878 */
[--C-:B--2---:R-:W-:Y:S06]  /*af20*/  FFMA.FTZ R132, R202, c[0x0][0x2d0], -R166.reuse ;  /* 0x0000b400ca847a23 */ /* 0x104fec00000108a6 */
[----:B------:R-:W-:Y:S01]  /*af30*/  F2FP.BF16.PACK_AB R136, R161, R188 ;  /* 0x000000bca188723e */ /* 0x000fe200000010ff */
[-C--:B------:R-:W-:Y:S01]  /*af40*/  HMMA.16816.F32.BF16 R124, R176, R138.reuse, R124 ;  /* 0x0000008ab07c723c */ /* 0x080fe2000004187c */
[----:B------:R1:W2:Y:S07]  /*af50*/  MUFU.EX2 R203, R132 ;  /* 0x0000008400cb7308 */ /* 0x0002ae0000000800 */
[----:B------:R-:W-:Y:S07]  /*af60*/  HMMA.16816.F32.BF16 R128, R192, R138, R128 ;  /* 0x0000008ac080723c */ /* 0x000fee0000041880 */
[----:B---3--:R-:W-:Y:S01]  /*af70*/  F2FP.BF16.PACK_AB R138, R252, R185 ;  /* 0x000000b9fc8a723e */ /* 0x008fe200000010ff */
        /* <DEDUP_REMOVED lines=16> */
[----:B------:R2:W-:Y:S05]  /*b080*/  MUFU.EX2 R250, R144 ;  /* 0x0000009000fa7308 */ /* 0x0005ea0000000800 */
[C---:B------:R-:W-:Y:S08]  /*b090*/  HMMA.16816.F32.BF16 R32, R132.reuse, R146, R32 ;  /* 0x000000928420723c */ /* 0x040ff00000041820 */
[-C--:B------:R-:W-:Y:S08]  /*b0a0*/  HMMA.16816.F32.BF16 R36, R132, R148.reuse, R36 ;  /* 0x000000948424723c */ /* 0x080ff00000041824 */
[C---:B------:R-:W-:Y:S01]  /*b0b0*/  HMMA.16816.F32.BF16 R40, R136.reuse, R148, R40 ;  /* 0x000000948828723c */ /* 0x040fe20000041828 */
[--C-:B--2---:R-:W-:Y:S06]  /*b0c0*/  FFMA.FTZ R144, R216, c[0x0][0x2d0], -R173.reuse ;  /* 0x0000b400d8907a23 */ /* 0x104fec00000108ad */
[--C-:B------:R-:W-:Y:S01]  /*b0d0*/  FFMA.FTZ R148, R221, c[0x0][0x2d0], -R174.reuse ;  /* 0x0000b400dd947a23 */ /* 0x100fe200000108ae */
[-C--:B------:R-:W-:Y:S01]  /*b0e0*/  HMMA.16816.F32.BF16 R44, R136, R150.reuse, R44 ;  /* 0x00000096882c723c */ /* 0x080fe2000004182c */
[----:B------:R2:W-:Y:S03]  /*b0f0*/  MUFU.EX2 R251, R144 ;  /* 0x0000009000fb7308 */ /* 0x0005e60000000800 */
[----:B------:R-:W-:Y:S04]  /*b100*/  MOV R221, R186 ;  /* 0x000000ba00dd7202 */ /* 0x000fe80000000f00 */
[C---:B------:R-:W-:Y:S03]  /*b110*/  HMMA.16816.F32.BF16 R48, R132.reuse, R150, R48 ;  /* 0x000000968430723c */ /* 0x040fe60000041830 */
[----:B------:R3:W-:Y:S05]  /*b120*/  MUFU.EX2 R216, R148 ;  /* 0x0000009400d87308 */ /* 0x0007ea0000000800 */
[-C--:B------:R-:W-:Y:S08]  /*b130*/  HMMA.16816.F32.BF16 R52, R132, R152.reuse, R52 ;  /* 0x000000988434723c */ /* 0x080ff00000041834 */
[C---:B------:R-:W-:Y:S01]  /*b140*/  HMMA.16816.F32.BF16 R56, R136.reuse, R152, R56 ;  /* 0x000000988838723c */ /* 0x040fe20000041838 */
[--C-:B--2---:R-:W-:Y:S04]  /*b150*/  FFMA.FTZ R144, R217, c[0x0][0x2d0], -R174.reuse ;  /* 0x0000b400d9907a23 */ /* 0x104fe800000108ae */
[----:B------:R2:W4:Y:S02]  /*b160*/  MUFU.EX2 R217, R144 ;  /* 0x0000009000d97308 */ /* 0x0005240000000800 */
[----:B------:R-:W-:Y:S01]  /*b170*/  MOV R152, R187 ;  /* 0x000000bb00987202 */ /* 0x000fe20000000f00 */
[-C--:B------:R-:W-:Y:S01]  /*b180*/  HMMA.16816.F32.BF16 R60, R136, R154.reuse, R60 ;  /* 0x0000009a883c723c */ /* 0x080fe2000004183c */
[--C-:B---3--:R-:W-:Y:S03]  /*b190*/  FFMA.FTZ R148, R223, c[0x0][0x2d0], -R173.reuse ;  /* 0x0000b400df947a23 */ /* 0x108fe600000108ad */
[----:B------:R-:W-:Y:S01]  /*b1a0*/  MOV R223, R183 ;  /* 0x000000b700df7202 */ /* 0x000fe20000000f00 */
[----:B------:R-:W-:Y:S01]  /*b1b0*/  FFMA.FTZ R173, R242, c[0x0][0x2d0], -R173 ;  /* 0x0000b400f2ad7a23 */ /* 0x000fe200000108ad */
[----:B------:R-:W-:Y:S02]  /*b1c0*/  MOV R242, R182 ;  /* 0x000000b600f27202 */ /* 0x000fe40000000f00 */
[C---:B------:R-:W-:Y:S01]  /*b1d0*/  HMMA.16816.F32.BF16 R64, R132.reuse, R154, R64 ;  /* 0x0000009a8440723c */ /* 0x040fe20000041840 */
[----:B------:R3:W-:Y:S06]  /*b1e0*/  MUFU.EX2 R215, R148 ;  /* 0x0000009400d77308 */ /* 0x0007ec0000000800 */
[----:B------:R-:W-:Y:S01]  /*b1f0*/  MOV R155, R185 ;  /* 0x000000b9009b7202 */ /* 0x000fe20000000f00 */
[-C--:B-1----:R-:W-:Y:S01]  /*b200*/  HMMA.16816.F32.BF16 R68, R132, R140.reuse, R68 ;  /* 0x0000008c8444723c */ /* 0x082fe20000041844 */
[----:B------:R-:W-:Y:S02]  /*b210*/  MOV R154, R184 ;  /* 0x000000b8009a7202 */ /* 0x000fe40000000f00 */
[----:B------:R4:W1:Y:S01]  /*b220*/  MUFU.EX2 R211, R173 ;  /* 0x000000ad00d37308 */ /* 0x0008620000000800 */
[----:B--2---:R-:W2:Y:S04]  /*b230*/  LDSM.16.MT88.4 R144, [R226+0x4080] ;  /* 0x00408000e290783b */ /* 0x004ea80000004200 */
[C---:B------:R-:W-:Y:S07]  /*b240*/  HMMA.16816.F32.BF16 R72, R136.reuse, R140, R72 ;  /* 0x0000008c8848723c */ /* 0x040fee0000041848 */
[--C-:B------:R-:W-:Y:S01]  /*b250*/  FFMA.FTZ R140, R245, c[0x0][0x2d0], -R174.reuse ;  /* 0x0000b400f58c7a23 */ /* 0x100fe200000108ae */
[-C--:B------:R-:W-:Y:S01]  /*b260*/  HMMA.16816.F32.BF16 R76, R136, R142.reuse, R76 ;  /* 0x0000008e884c723c */ /* 0x080fe2000004184c */
[----:B---3--:R-:W3:Y:S02]  /*b270*/  LDSM.16.MT88.4 R148, [R228+0x4080] ;  /* 0x00408000e494783b */ /* 0x008ee40000004200 */
[----:B------:R5:W-:Y:S01]  /*b280*/  MUFU.EX2 R210, R140 ;  /* 0x0000008c00d27308 */ /* 0x000be20000000800 */
[----:B------:R-:W-:Y:S01]  /*b290*/  MOV R245, R196 ;  /* 0x000000c400f57202 */ /* 0x000fe20000000f00 */
[----:B------:R-:W-:Y:S01]  /*b2a0*/  FFMA.FTZ R174, R248, c[0x0][0x2d0], -R174 ;  /* 0x0000b400f8ae7a23 */ /* 0x000fe200000108ae */
[----:B------:R-:W-:Y:S02]  /*b2b0*/  MOV R248, R163 ;  /* 0x000000a300f87202 */ /* 0x000fe40000000f00 */
[C---:B------:R-:W-:Y:S01]  /*b2c0*/  HMMA.16816.F32.BF16 R80, R132.reuse, R142, R80 ;  /* 0x0000008e8450723c */ /* 0x040fe20000041850 */
[----:B------:R-:W-:Y:S03]  /*b2d0*/  LDSM.16.MT88.4 R196, [R227+0x3080] ;  /* 0x00308000e3c4783b */ /* 0x000fe60000004200 */
[----:B----4-:R-:W-:Y:S01]  /*b2e0*/  F2FP.BF16.PACK_AB R173, R216, R217 ;  /* 0x000000d9d8ad723e */ /* 0x010fe200000010ff */
[----:B------:R1:W-:Y:S01]  /*b2f0*/  MUFU.EX2 R209, R174 ;  /* 0x000000ae00d17308 */ /* 0x0003e20000000800 */
[--C-:B-----5:R-:W-:Y:S01]  /*b300*/  FFMA.FTZ R140, R244, c[0x0][0x2d0], -R175.reuse ;  /* 0x0000b400f48c7a23 */ /* 0x120fe200000108af */
[----:B------:R-:W-:Y:S01]  /*b310*/  MOV R244, R161 ;  /* 0x000000a100f47202 */ /* 0x000fe20000000f00 */
[-C--:B--2---:R-:W-:Y:S01]  /*b320*/  HMMA.16816.F32.BF16 R84, R132, R144.reuse, R84 ;  /* 0x000000908454723c */ /* 0x084fe20000041854 */
[----:B------:R-:W-:Y:S06]  /*b330*/  MOV R161, R159 ;  /* 0x0000009f00a17202 */ /* 0x000fec0000000f00 */
[----:B------:R2:W-:Y:S01]  /*b340*/  MUFU.EX2 R208, R140 ;  /* 0x0000008c00d07308 */ /* 0x0005e20000000800 */
[----:B------:R-:W-:Y:S01]  /*b350*/  MOV R159, R191 ;  /* 0x000000bf009f7202 */ /* 0x000fe20000000f00 */
[C---:B------:R-:W-:Y:S03]  /*b360*/  HMMA.16816.F32.BF16 R88, R136.reuse, R144, R88 ;  /* 0x000000908858723c */ /* 0x040fe60000041858 */
[----:B-1----:R-:W-:Y:S04]  /*b370*/  F2FP.BF16.PACK_AB R174, R211, R215 ;  /* 0x000000d7d3ae723e */ /* 0x002fe800000010ff */
[--C-:B------:R-:W-:Y:S01]  /*b380*/  FFMA.FTZ R144, R213, c[0x0][0x2d0], -R166.reuse ;  /* 0x0000b400d5907a23 */ /* 0x100fe200000108a6 */
[-C--:B------:R-:W-:Y:S01]  /*b390*/  HMMA.16816.F32.BF16 R92, R136, R146.reuse, R92 ;  /* 0x00000092885c723c */ /* 0x080fe2000004185c */
[----:B------:R-:W-:Y:S02]  /*b3a0*/  MOV R213, R171 ;  /* 0x000000ab00d57202 */ /* 0x000fe40000000f00 */
[----:B------:R1:W-:Y:S05]  /*b3b0*/  MUFU.EX2 R171, R144 ;  /* 0x0000009000ab7308 */ /* 0x0003ea0000000800 */
[C---:B------:R-:W-:Y:S01]  /*b3c0*/  HMMA.16816.F32.BF16 R96, R132.reuse, R146, R96 ;  /* 0x000000928460723c */ /* 0x040fe20000041860 */
[--C-:B--2---:R-:W-:Y:S03]  /*b3d0*/  FFMA.FTZ R140, R246, c[0x0][0x2d0], -R175.reuse ;  /* 0x0000b400f68c7a23 */ /* 0x104fe600000108af */
[----:B------:R-:W-:Y:S02]  /*b3e0*/  MOV R246, R160 ;  /* 0x000000a000f67202 */ /* 0x000fe40000000f00 */
[----:B------:R-:W-:Y:S02]  /*b3f0*/  MOV R160, R190 ;  /* 0x000000be00a07202 */ /* 0x000fe40000000f00 */
[-C--:B---3--:R-:W-:Y:S01]  /*b400*/  HMMA.16816.F32.BF16 R100, R132, R148.reuse, R100 ;  /* 0x000000948464723c */ /* 0x088fe20000041864 */
[----:B------:R2:W3:Y:S03]  /*b410*/  MUFU.EX2 R207, R140 ;  /* 0x0000008c00cf7308 */ /* 0x0004e60000000800 */
[----:B------:R-:W-:Y:S04]  /*b420*/  MOV R153, R160 ;  /* 0x000000a000997202 */ /* 0x000fe80000000f00 */
[C---:B------:R-:W-:Y:S01]  /*b430*/  HMMA.16816.F32.BF16 R104, R136.reuse, R148, R104 ;  /* 0x000000948868723c */ /* 0x040fe20000041868 */
[--C-:B-1----:R-:W-:Y:S03]  /*b440*/  FFMA.FTZ R144, R212, c[0x0][0x2d0], -R166.reuse ;  /* 0x0000b400d4907a23 */ /* 0x102fe600000108a6 */
[----:B------:R-:W-:Y:S03]  /*b450*/  MOV R212, R162 ;  /* 0x000000a200d47202 */ /* 0x000fe60000000f00 */
[----:B------:R-:W-:Y:S01]  /*b460*/  MOV R149, R170 ;  /* 0x000000aa00957202 */ /* 0x000fe20000000f00 */
[-C--:B------:R-:W-:Y:S01]  /*b470*/  HMMA.16816.F32.BF16 R108, R136, R150.reuse, R108 ;  /* 0x00000096886c723c */ /* 0x080fe2000004186c */
[----:B------:R1:W4:Y:S03]  /*b480*/  MUFU.EX2 R200, R144 ;  /* 0x0000009000c87308 */ /* 0x0003260000000800 */
[----:B------:R-:W-:Y:S04]  /*b490*/  MOV R148, R181 ;  /* 0x000000b500947202 */ /* 0x000fe80000000f00 */
[C---:B------:R-:W-:Y:S01]  /*b4a0*/  HMMA.16816.F32.BF16 R112, R132.reuse, R150, R112 ;  /* 0x000000968470723c */ /* 0x040fe20000041870 */
[--C-:B--2---:R-:W-:Y:S03]  /*b4b0*/  FFMA.FTZ R140, R247, c[0x0][0x2d0], -R175.reuse ;  /* 0x0000b400f78c7a23 */ /* 0x104fe600000108af */
[----:B------:R-:W-:Y:S01]  /*b4c0*/  MOV R247, R189 ;  /* 0x000000bd00f77202 */ /* 0x000fe20000000f00 */
[----:B------:R2:W-:Y:S01]  /*b4d0*/  MUFU.EX2 R206, R140 ;  /* 0x0000008c00ce7308 */ /* 0x0005e20000000800 */
[----:B------:R-:W-:Y:S01]  /*b4e0*/  FFMA.FTZ R175, R249, c[0x0][0x2d0], -R175 ;  /* 0x0000b400f9af7a23 */ /* 0x000fe200000108af */
[----:B------:R-:W-:Y:S02]  /*b4f0*/  MOV R249, R188 ;  /* 0x000000bc00f97202 */ /* 0x000fe40000000f00 */
[----:B------:R-:W-:Y:S03]  /*b500*/  LDSM.16.MT88.4 R188, [R225+0x3080] ;  /* 0x00308000e1bc783b */ /* 0x000fe60000004200 */
[----:B---3--:R-:W-:Y:S02]  /*b510*/  F2FP.BF16.PACK_AB R192, R207, R208 ;  /* 0x000000d0cfc0723e */ /* 0x008fe400000010ff */
[----:B------:R-:W-:Y:S01]  /*b520*/  MOV R151, R180 ;  /* 0x000000b400977202 */ /* 0x000fe20000000f00 */
[----:B------:R3:W5:Y:S01]  /*b530*/  MUFU.EX2 R204, R175 ;  /* 0x000000af00cc7308 */ /* 0x0007620000000800 */
[--C-:B-1----:R-:W-:Y:S01]  /*b540*/  FFMA.FTZ R144, R214, c[0x0][0x2d0], -R166.reuse ;  /* 0x0000b400d6907a23 */ /* 0x102fe200000108a6 */
[----:B----4-:R-:W-:Y:S01]  /*b550*/  F2FP.BF16.PACK_AB R193, R200, R171 ;  /* 0x000000abc8c1723e */ /* 0x010fe200000010ff */
[----:B------:R-:W-:Y:S01]  /*b560*/  FFMA.FTZ R166, R172, c[0x0][0x2d0], -R166 ;  /* 0x0000b400aca67a23 */ /* 0x000fe200000108a6 */
[----:B------:R-:W-:Y:S02]  /*b570*/  F2FP.BF16.PACK_AB R172, R251, R250 ;  /* 0x000000fafbac723e */ /* 0x000fe400000010ff */
[----:B------:R-:W-:Y:S02]  /*b580*/  MOV R214, R161 ;  /* 0x000000a100d67202 */ /* 0x000fe40000000f00 */
[----:B------:R-:W-:Y:S02]  /*b590*/  LDSM.16.MT88.4 R160, [R228+0x3080] ;  /* 0x00308000e4a0783b */ /* 0x000fe40000004200 */
[----:B------:R1:W-:Y:S06]  /*b5a0*/  MUFU.EX2 R170, R144 ;  /* 0x0000009000aa7308 */ /* 0x0003ec0000000800 */
[----:B--2---:R-:W2:Y:S04]  /*b5b0*/  LDSM.16.MT88.4 R140, [R227+0x4080] ;  /* 0x00408000e38c783b */ /* 0x004ea80000004200 */
[----:B------:R-:W4:Y:S01]  /*b5c0*/  MUFU.EX2 R166, R166 ;  /* 0x000000a600a67308 */ /* 0x000f220000000800 */
[----:B---3--:R-:W-:Y:S02]  /*b5d0*/  F2FP.BF16.PACK_AB R175, R209, R210 ;  /* 0x000000d2d1af723e */ /* 0x008fe400000010ff */
[----:B-----5:R-:W-:Y:S01]  /*b5e0*/  F2FP.BF16.PACK_AB R194, R204, R206 ;  /* 0x000000ceccc2723e */ /* 0x020fe200000010ff */
[----:B-1----:R-:W1:Y:S01]  /*b5f0*/  LDSM.16.MT88.4 R144, [R226+0x3080] ;  /* 0x00308000e290783b */ /* 0x002e620000004200 */
[----:B----4-:R-:W-:Y:S01]  /*b600*/  F2FP.BF16.PACK_AB R195, R166, R170 ;  /* 0x000000aaa6c3723e */ /* 0x010fe200000010ff */
[-C--:B--2---:R-:W-:Y:S08]  /*b610*/  HMMA.16816.F32.BF16 R116, R132, R140.reuse, R116 ;  /* 0x0000008c8474723c */ /* 0x084ff00000041874 */
[C---:B------:R-:W-:Y:S08]  /*b620*/  HMMA.16816.F32.BF16 R120, R136.reuse, R140, R120 ;  /* 0x0000008c8878723c */ /* 0x040ff00000041878 */
[-C--:B------:R-:W-:Y:S08]  /*b630*/  HMMA.16816.F32.BF16 R124, R136, R142.reuse, R124 ;  /* 0x0000008e887c723c */ /* 0x080ff0000004187c */
        /* <DEDUP_REMOVED lines=12> */
[C---:B------:R-:W-:Y:S01]  /*b700*/  HMMA.16816.F32.BF16 R136, R192.reuse, R144, R24 ;  /* 0x00000090c088723c */ /* 0x040fe20000041818 */
[----:B------:R-:W-:Y:S03]  /*b710*/  MOV R22, R148 ;  /* 0x0000009400167202 */ /* 0x000fe60000000f00 */
[----:B------:R-:W-:Y:S03]  /*b720*/  MOV R21, R149 ;  /* 0x0000009500157202 */ /* 0x000fe60000000f00 */
[----:B------:R-:W-:Y:S01]  /*b730*/  MOV R27, R242 ;  /* 0x000000f2001b7202 */ /* 0x000fe20000000f00 */
[-C--:B------:R-:W-:Y:S01]  /*b740*/  HMMA.16816.F32.BF16 R140, R192, R146.reuse, R28 ;  /* 0x00000092c08c723c */ /* 0x080fe2000004181c */
[----:B------:R-:W5:Y:S03]  /*b750*/  LDL.LU R29, [R1+0x14] ;  /* 0x00001400011d7983 */ /* 0x000f660000300800 */
[----:B------:R-:W-:Y:S01]  /*b760*/  MOV R242, R155 ;  /* 0x0000009b00f27202 */ /* 0x000fe20000000f00 */
[----:B------:R-:W5:Y:S01]  /*b770*/  LDL.LU R28, [R1+0x1c] ;  /* 0x00001c00011c7983 */ /* 0x000f620000300800 */
[----:B------:R-:W-:Y:S02]  /*b780*/  MOV R24, R223 ;  /* 0x000000df00187202 */ /* 0x000fe40000000f00 */
[C---:B------:R-:W-:Y:S01]  /*b790*/  HMMA.16816.F32.BF16 R144, R172.reuse, R146, R32 ;  /* 0x00000092ac90723c */ /* 0x040fe20000041820 */
[----:B------:R-:W5:Y:S03]  /*b7a0*/  LDL.LU R34, [R1+0x18] ;  /* 0x0000180001227983 */ /* 0x000f660000300800 */
[----:B------:R-:W-:Y:S02]  /*b7b0*/  MOV R223, R154 ;  /* 0x0000009a00df7202 */ /* 0x000fe40000000f00 */
[----:B------:R-:W-:Y:S02]  /*b7c0*/  MOV R26, R152 ;  /* 0x00000098001a7202 */ /* 0x000fe40000000f00 */
[-C--:B------:R-:W-:Y:S01]  /*b7d0*/  HMMA.16816.F32.BF16 R148, R172, R160.reuse, R36 ;  /* 0x000000a0ac94723c */ /* 0x080fe20000041824 */
[----:B------:R-:W-:Y:S03]  /*b7e0*/  MOV R25, R153 ;  /* 0x0000009900197202 */ /* 0x000fe60000000f00 */
[----:B------:R-:W-:Y:S02]  /*b7f0*/  MOV R30, R159 ;  /* 0x0000009f001e7202 */ /* 0x000fe40000000f00 */
[----:B------:R-:W-:Y:S02]  /*b800*/  MOV R31, R158 ;  /* 0x0000009e001f7202 */ /* 0x000fe40000000f00 */
[C---:B------:R-:W-:Y:S01]  /*b810*/  HMMA.16816.F32.BF16 R152, R192.reuse, R160, R40 ;  /* 0x000000a0c098723c */ /* 0x040fe20000041828 */
[----:B------:R-:W-:Y:S03]  /*b820*/  MOV R33, R157 ;  /* 0x0000009d00217202 */ /* 0x000fe60000000f00 */
[----:B------:R-:W-:Y:S04]  /*b830*/  MOV R35, R156 ;  /* 0x0000009c00237202 */ /* 0x000fe80000000f00 */
        /* <DEDUP_REMOVED lines=21> */
[----:B------:R-:W-:Y:S01]  /*b990*/  HMMA.16816.F32.BF16 R128, R172, R18, R128 ;  /* 0x00000012ac80723c */ /* 0x000fe20000041880 */
[----:B-----5:R-:W-:Y:S03]  /*b9a0*/  FFMA.FTZ R164, R164, R29, R35 ;  /* 0x0000001da4a47223 */ /* 0x020fe60000010023 */
[----:B------:R-:W-:Y:S02]  /*b9b0*/  FFMA.FTZ R4, R2, R28, R30 ;  /* 0x0000001c02047223 */ /* 0x000fe4000001001e */
[----:B------:R-:W-:Y:S02]  /*b9c0*/  FADD.FTZ R164, R24, R164 ;  /* 0x000000a418a47221 */ /* 0x000fe40000010000 */
[----:B------:R-:W-:Y:S04]  /*b9d0*/  FFMA.FTZ R165, R165, R34, R33 ;  /* 0x00000022a5a57223 */ /* 0x000fe80000010021 */
[----:B------:R-:W-:Y:S02]  /*b9e0*/  FADD.FTZ R4, R25, R4 ;  /* 0x0000000419047221 */ /* 0x000fe40000010000 */
        /* <DEDUP_REMOVED lines=39> */
[----:B------:R-:W-:Y:S01]  /*bc60*/  FADD.FTZ R4, R210, R6 ;  /* 0x00000006d2047221 */ /* 0x000fe20000010000 */
[----:B------:R1:W-:Y:S01]  /*bc70*/  STL [R1+0x18], R5 ;  /* 0x0000180501007387 */ /* 0x0003e20000100800 */
[----:B------:R-:W-:Y:S02]  /*bc80*/  FADD.FTZ R2, R206, R2 ;  /* 0x00000002ce027221 */ /* 0x000fe40000010000 */
[----:B------:R-:W-:Y:S02]  /*bc90*/  FADD.FTZ R4, R209, R4 ;  /* 0x00000004d1047221 */ /* 0x000fe40000010000 */
[----:B------:R-:W-:Y:S02]  /*bca0*/  FADD.FTZ R2, R204, R2 ;  /* 0x00000002cc027221 */ /* 0x000fe40000010000 */
[----:B------:R-:W-:Y:S01]  /*bcb0*/  FADD.FTZ R0, R170, R0 ;  /* 0x00000000aa007221 */ /* 0x000fe20000010000 */
[----:B------:R1:W-:Y:S01]  /*bcc0*/  STL [R1+0x14], R4 ;  /* 0x0000140401007387 */ /* 0x0003e20000100800 */
[----:B------:R-:W-:Y:S02]  /*bcd0*/  MOV R170, R167 ;  /* 0x000000a700aa7202 */ /* 0x000fe40000000f00 */
[----:B------:R-:W-:Y:S01]  /*bce0*/  FADD.FTZ R0, R166, R0 ;  /* 0x00000000a6007221 */ /* 0x000fe20000010000 */
[----:B------:R1:W-:Y:S01]  /*bcf0*/  STL [R1+0x1c], R2 ;  /* 0x00001c0201007387 */ /* 0x0003e20000100800 */
[----:B------:R-:W-:Y:S03]  /*bd00*/  MOV R166, R168 ;  /* 0x000000a800a67202 */ /* 0x000fe60000000f00 */
[----:B------:R1:W-:Y:S01]  /*bd10*/  STL [R1+0x20], R0 ;  /* 0x0000200001007387 */ /* 0x0003e20000100800 */
[----:B------:R-:W-:-:S05]  /*bd20*/  @P0 BRA `(.L_x_1043) ;  /* 0xffffb75000000947 */ /* 0x000fca000383ffff */
.L_x_1026:
[----:B------:R-:W2:Y:S01]  /*bd30*/  S2UR UR6, SR_CTAID.X ;  /* 0x00000000000679c3 */ /* 0x000ea20000002500 */
[----:B------:R-:W-:-:S02]  /*bd40*/  UISETP.NE.AND UP1, UPT, UR17, URZ, UPT ;  /* 0x0000003f1100728c */ /* 0x000fc4000bf25270 */
[----:B------:R-:W-:Y:S02]  /*bd50*/  ULDC.64 UR4, c[0x0][0x2c8] ;  /* 0x0000b20000047ab9 */ /* 0x000fe40000000a00 */
[----:B------:R-:W-:-:S06]  /*bd60*/  UISETP.NE.AND UP0, UPT, UR16, URZ, UPT ;  /* 0x0000003f1000728c */ /* 0x000fcc000bf05270 */
[----:B------:R-:W-:Y:S01]  /*bd70*/  PLOP3.LUT P0, PT, PT, PT, UP0, 0x40, 0x0 ;  /* 0x000000000000781c */ /* 0x000fe20003f0e808 */
[----:B--2---:R-:W-:-:S04]  /*bd80*/  ULEA UR6, UR6, 0x7f, 0x7 ;  /* 0x0000007f06067891 */ /* 0x004fc8000f8e383f */
[----:B------:R-:W-:Y:S02]  /*bd90*/  UIMAD.WIDE.U32 UR22, UR6, UR4, URZ ;  /* 0x00000004061672a5 */ /* 0x000fe4000f8e003f */
[----:B------:R-:W-:-:S05]  /*bda0*/  UIADD3 UR4, UR9, 0x1, -UR15 ;  /* 0x0000000109047890 */ /* 0x000fca000fffe80f */
[----:B------:R-:W-:Y:S02]  /*bdb0*/  @UP1 UMOV UR7, UR23 ;  /* 0x0000001700071c82 */ /* 0x000fe40008000000 */
[----:B------:R-:W-:-:S04]  /*bdc0*/  @UP1 USHF.R.U32.HI UR6, URZ, UR5, UR7 ;  /* 0x000000053f061299 */ /* 0x000fc80008011607 */
[----:B------:R-:W-:-:S03]  /*bdd0*/  UIADD3 UR7, UR4, UR6, URZ ;  /* 0x0000000604077290 */ /* 0x000fc6000fffe03f */
        /* <DEDUP_REMOVED lines=14> */
.L_x_1045:
[----:B------:R-:W-:Y:S02]  /*bec0*/  ULDC UR4, c[0x0][0x32c] ;  /* 0x0000cb0000047ab9 */ /* 0x000fe40000000800 */
[----:B------:R-:W-:-:S03]  /*bed0*/  UISETP.NE.AND UP0, UPT, UR4, 0x1, UPT ;  /* 0x000000010400788c */ /* 0x000fc6000bf05270 */
[----:B------:R-:W-:Y:S02]  /*bee0*/  ULDC.64 UR4, c[0x0][0x330] ;  /* 0x0000cc0000047ab9 */ /* 0x000fe40000000a00 */
[----:B------:R-:W-:-:S06]  /*bef0*/  UIMAD.WIDE.U32 UR22, UR7, UR4, URZ ;  /* 0x00000004071672a5 */ /* 0x000fcc000f8e003f */
[----:B------:R-:W-:Y:S02]  /*bf00*/  @UP0 USHF.R.U32.HI UR7, URZ, UR5, UR23 ;  /* 0x000000053f070299 */ /* 0x000fe40008011617 */
.L_x_1046:
[----:B------:R-:W-:Y:S02]  /*bf10*/  ULDC UR4, c[0x0][0x32c] ;  /* 0x0000cb0000047ab9 */ /* 0x000fe40000000800 */
[----:B------:R-:W-:-:S04]  /*bf20*/  UIMAD UR4, UR7, UR4, URZ ;  /* 0x00000004070472a4 */ /* 0x000fc8000f8e023f */
[----:B------:R-:W-:-:S04]  /*bf30*/  UISETP.LT.AND UP0, UPT, UR6, UR4, UPT ;  /* 0x000000040600728c */ /* 0x000fc8000bf01270 */
[----:B------:R-:W-:-:S04]  /*bf40*/  USEL UR6, UR6, UR4, !UP0 ;  /* 0x0000000406067287 */ /* 0x000fc8000c000000 */
.L_x_1044:
[----:B------:R-:W-:-:S04]  /*bf50*/  UIADD3 UR6, UR6, 0x2f, URZ ;  /* 0x0000002f06067890 */ /* 0x000fc8000fffe03f */
        /* <DEDUP_REMOVED lines=8> */
[----:B-1----:R-:W-:Y:S01]  /*bfe0*/  IMAD.MOV.U32 R2, RZ, RZ, R168 ;  /* 0x000000ffff027224 */ /* 0x002fe200078e00a8 */
[----:B------:R-:W-:Y:S01]  /*bff0*/  MOV R170, R3 ;  /* 0x0000000300aa7202 */ /* 0x000fe20000000f00 */
[----:B------:R-:W-:Y:S01]  /*c000*/  IMAD.MOV.U32 R0, RZ, RZ, R169 ;  /* 0x000000ffff007224 */ /* 0x000fe200078e00a9 */
[----:B------:R-:W-:Y:S01]  /*c010*/  MOV R164, R167 ;  /* 0x000000a700a47202 */ /* 0x000fe20000000f00 */
[----:B------:R-:W-:Y:S02]  /*c020*/  UMOV UR23, UR13 ;  /* 0x0000000d00177c82 */ /* 0x000fe40008000000 */
[----:B------:R-:W-:Y:S02]  /*c030*/  ULDC.64 UR6, c[0x0][0x208] ;  /* 0x0000820000067ab9 */ /* 0x000fe40000000a00 */
[----:B------:R-:W-:Y:S02]  /*c040*/  ULDC.64 UR4, c[0x0][0x1e0] ;  /* 0x0000780000047ab9 */ /* 0x000fe40000000a00 */
.L_x_1048:
[----:B------:R-:W2:Y:S01]  /*c050*/  LDL.64 R22, [R1+0x38] ;  /* 0x0000380001167983 */ /* 0x000ea20000100a00 */
[----:B------:R-:W-:Y:S04]  /*c060*/  DEPBAR.LE SB0, 0x0 ;  /* 0x000080000000791a */ /* 0x000fe80000000000 */
[----:B------:R-:W-:Y:S01]  /*c070*/  UISETP.GT.AND UP0, UPT, UR8, UR23, UPT ;  /* 0x000000170800728c */ /* 0x000fe2000bf04270 */
[----:B------:R-:W3:Y:S06]  /*c080*/  LDL.64 R20, [R1+0x48] ;  /* 0x0000480001147983 */ /* 0x000eec0000100a00 */
[----:B------:R-:W-:Y:S01]  /*c090*/  BAR.SYNC.DEFER_BLOCKING 0x0 ;  /* 0x0000000000007b1d */ /* 0x000fe20000010000 */
[----:B------:R-:W-:Y:S03]  /*c0a0*/  PLOP3.LUT P0, PT, PT, PT, UP0, 0x80, 0x0 ;  /* 0x000000000000781c */ /* 0x000fe60003f0f008 */
[----:B------:R-:W-:Y:S02]  /*c0b0*/  @!UP0 USHF.R.S32.HI UR13, URZ, 0x1f, UR23 ;  /* 0x0000001f3f0d8899 */ /* 0x000fe40008011417 */
[----:B------:R-:W-:Y:S02]  /*c0c0*/  @!UP0 UIMAD.WIDE.U32 UR24, UR23, UR6, URZ ;  /* 0x00000006171882a5 */ /* 0x000fe4000f8e003f */
[----:B------:R-:W-:Y:S04]  /*c0d0*/  @!UP0 UIMAD UR13, UR13, UR6, URZ ;  /* 0x000000060d0d82a4 */ /* 0x000fe8000f8e023f */
[----:B------:R-:W-:Y:S01]  /*c0e0*/  @!UP0 UIMAD UR13, UR23, UR7, UR13 ;  /* 0x00000007170d82a4 */ /* 0x000fe2000f8e020d */
[----:B------:R-:W-:Y:S03]  /*c0f0*/  MOV R3, UR24 ;  /* 0x0000001800037c02 */ /* 0x000fe60008000f00 */
[----:B------:R-:W-:Y:S04]  /*c100*/  @!UP0 UIADD3 UR13, UR25, UR13, URZ ;  /* 0x0000000d190d8290 */ /* 0x000fe8000fffe03f */
[----:B------:R-:W-:Y:S02]  /*c110*/  @!UP0 UIMAD UR13, UR13, 0x30, URZ ;  /* 0x000000300d0d88a4 */ /* 0x000fe4000f8e023f */
[----:B------:R-:W-:Y:S01]  /*c120*/  UISETP.GT.AND UP0, UPT, UR23, UR8, UPT ;  /* 0x000000081700728c */ /* 0x000fe2000bf04270 */
[----:B-----5:R-:W-:Y:S08]  /*c130*/  LDSM.16.M88.4 R48, [R231+0x8080] ;  /* 0x00808000e730783b */ /* 0x020ff00000000200 */
[----:B------:R-:W1:Y:S02]  /*c140*/  LDSM.16.M88.4 R16, [R224+0x5080] ;  /* 0x00508000e010783b */ /* 0x000e640000000200 */
[----:B------:R-:W-:Y:S06]  /*c150*/  @UP0 USHF.L.U64.HI UR25, UR4, 0x5, UR5 ;  /* 0x0000000504190899 */ /* 0x000fec0008010205 */
[----:B------:R-:W4:Y:S08]  /*c160*/  LDSM.16.M88.4 R44, [R231+0xa080] ;  /* 0x00a08000e72c783b */ /* 0x000f300000000200 */
[----:B------:R-:W2:Y:S08]  /*c170*/  LDSM.16.M88.4 R32, [R224+0x5880] ;  /* 0x00588000e020783b */ /* 0x000eb00000000200 */
        /* <DEDUP_REMOVED lines=9> */
[----:B------:R-:W1:Y:S08]  /*c210*/  LDSM.16.M88.4 R208, [R240] ;  /* 0x00000000f0d0783b */ /* 0x000e700000000200 */
[----:B------:R-:W4:Y:S01]  /*c220*/  LDL.64 R250, [R1+0x40] ;  /* 0x0000400001fa7983 */ /* 0x000f220000100a00 */
[----:B--2---:R-:W-:Y:S02]  /*c230*/  @!P0 MOV R25, R23 ;  /* 0x0000001700198202 */ /* 0x004fe40000000f00 */
[----:B---3--:R-:W-:Y:S02]  /*c240*/  @!P0 MOV R24, R20 ;  /* 0x0000001400188202 */ /* 0x008fe40000000f00 */
[-C--:B------:R-:W-:Y:S03]  /*c250*/  HMMA.16816.F32.BF16 R20, R48, R32.reuse, RZ ;  /* 0x000000203014723c */ /* 0x080fe600000418ff */
[----:B------:R-:W-:Y:S05]  /*c260*/  @!P0 IMAD.WIDE.U32 R24, R3, 0x30, R24 ;  /* 0x0000003003188825 */ /* 0x000fea00078e0018 */
[C---:B------:R-:W-:Y:S04]  /*c270*/  @!P0 SHF.L.U32 R3, R24.reuse, 0x1, RZ ;  /* 0x0000000118038819 */ /* 0x040fe800000006ff */
[----:B------:R-:W-:Y:S01]  /*c280*/  @!P0 IADD3 R25, R25, UR13, RZ ;  /* 0x0000000d19198c10 */ /* 0x000fe2000fffe0ff */
[----:B------:R-:W-:Y:S01]  /*c290*/  UIADD3 UR13, UR23, -0x1, URZ ;  /* 0xffffffff170d7890 */ /* 0x000fe2000fffe03f */
[C---:B------:R-:W-:Y:S02]  /*c2a0*/  @!P0 IADD3 R28, P1, R3.reuse, c[0x0][0x1f8], RZ ;  /* 0x00007e00031c8a10 */ /* 0x040fe40007f3e0ff */
[----:B------:R-:W-:Y:S01]  /*c2b0*/  @!P0 IADD3 R40, P6, R3, 0x80, RZ ;  /* 0x0000008003288810 */ /* 0x000fe20007fde0ff */
[----:B------:R-:W-:Y:S01]  /*c2c0*/  @UP0 UIMAD.WIDE.U32 UR26, UR13, UR4, URZ ;  /* 0x000000040d1a02a5 */ /* 0x000fe2000f8e003f */
[----:B------:R-:W-:Y:S01]  /*c2d0*/  @!P0 SHF.L.U64.HI R3, R24, 0x1, R25 ;  /* 0x0000000118038819 */ /* 0x000fe20000010219 */
[----:B------:R-:W-:Y:S01]  /*c2e0*/  @UP0 USHF.R.S32.HI UR24, URZ, 0x1f, UR13 ;  /* 0x0000001f3f180899 */ /* 0x000fe2000801140d */
[C---:B------:R-:W-:Y:S02]  /*c2f0*/  HMMA.16816.F32.BF16 R24, R44.reuse, R32, RZ ;  /* 0x000000202c18723c */ /* 0x040fe400000418ff */
[----:B------:R-:W-:Y:S01]  /*c300*/  @!P0 IADD3.X R29, R3, c[0x0][0x1fc], RZ, P1, !PT ;  /* 0x00007f00031d8a10 */ /* 0x000fe20000ffe4ff */
[----:B------:R-:W-:Y:S01]  /*c310*/  @UP0 UIMAD UR24, UR24, UR4, URZ ;  /* 0x00000004181802a4 */ /* 0x000fe2000f8e023f */
[----:B------:R-:W-:Y:S02]  /*c320*/  @!P0 IADD3 R40, P5, R40, c[0x0][0x1f8], RZ ;  /* 0x00007e0028288a10 */ /* 0x000fe40007fbe0ff */
[----:B------:R-:W-:Y:S01]  /*c330*/  @!P0 IADD3 R36, P2, R28, UR12, RZ ;  /* 0x0000000c1c248c10 */ /* 0x000fe2000ff5e0ff */
[----:B------:R-:W-:Y:S01]  /*c340*/  @!PT LDS RZ, [RZ] ;  /* 0x00000000fffff984 */ /* 0x000fe20000000800 */
[----:B------:R-:W-:Y:S01]  /*c350*/  @!PT LDS RZ, [RZ] ;  /* 0x00000000fffff984 */ /* 0x000fe20000000800 */
[----:B------:R-:W-:Y:S01]  /*c360*/  @!PT LDS RZ, [RZ] ;  /* 0x00000000fffff984 */ /* 0x000fe20000000800 */
[----:B------:R2:W-:Y:S01]  /*c370*/  @!P0 LDGSTS.E.BYPASS.LTC128B.128 [R243+0x2080], [R28.64], !P4 ;  /* 0x020800001cf38fae */ /* 0x0005e2000e101d54 */
[----:B------:R-:W-:Y:S01]  /*c380*/  @!P0 IADD3.X R41, RZ, c[0x0][0x1fc], R3, P5, P6 ;  /* 0x00007f00ff298a10 */ /* 0x000fe20002fec403 */
[----:B------:R-:W-:Y:S03]  /*c390*/  @UP0 UIMAD UR24, UR13, UR5, UR24 ;  /* 0x000000050d1802a4 */ /* 0x000fe6000f8e0218 */
[----:B------:R-:W-:Y:S01]  /*c3a0*/  @!P0 IADD3.X R37, R29, UR11, RZ, P2, !PT ;  /* 0x0000000b1d258c10 */ /* 0x000fe200097fe4ff */
[----:B------:R-:W-:Y:S01]  /*c3b0*/  @UP0 UIADD3 UR24, UR27, UR24, URZ ;  /* 0x000000181b180290 */ /* 0x000fe2000fffe03f */
[----:B------:R-:W-:Y:S01]  /*c3c0*/  @!P0 IADD3 R38, P1, R36, UR12, RZ ;  /* 0x0000000c24268c10 */ /* 0x000fe2000ff3e0ff */
[----:B------:R3:W-:Y:S02]  /*c3d0*/  @!P0 LDGSTS.E.BYPASS.LTC128B.128 [R243+0x3880], [R40.64], !P3 ;  /* 0x0388000028f38fae */ /* 0x0007e4000d901d54 */
[----:B------:R-:W-:Y:S01]  /*c3e0*/  @UP0 UIMAD UR24, UR24, 0x30, URZ ;  /* 0x00000030181808a4 */ /* 0x000fe2000f8e023f */
[----:B------:R-:W-:Y:S05]  /*c3f0*/  @!P0 IADD3.X R39, R37, UR11, RZ, P1, !PT ;  /* 0x0000000b25278c10 */ /* 0x000fea0008ffe4ff */
[----:B------:R1:W-:Y:S08]  /*c400*/  @!P0 LDGSTS.E.BYPASS.LTC128B.128 [R243+0x2880], [R36.64], !P4 ;  /* 0x0288000024f38fae */ /* 0x0003f0000e101d54 */
[----:B------:R1:W-:Y:S01]  /*c410*/  @!P0 LDGSTS.E.BYPASS.LTC128B.128 [R243+0x4080], [R36.64+0x80], !P3 ;  /* 0x0408008024f38fae */ /* 0x0003e2000d901d54 */
[-C--:B--2---:R-:W-:Y:S07]  /*c420*/  HMMA.16816.F32.BF16 R28, R44, R34.reuse, RZ ;  /* 0x000000222c1c723c */ /* 0x084fee00000418ff */
[----:B------:R1:W-:Y:S01]  /*c430*/  @!P0 LDGSTS.E.BYPASS.LTC128B.128 [R243+0x3080], [R38.64], !P4 ;  /* 0x0308000026f38fae */ /* 0x0003e2000e101d54 */
[C---:B------:R-:W-:Y:S07]  /*c440*/  HMMA.16816.F32.BF16 R32, R48.reuse, R34, RZ ;  /* 0x000000223020723c */ /* 0x040fee00000418ff */
[----:B------:R1:W-:Y:S01]  /*c450*/  @!P0 LDGSTS.E.BYPASS.LTC128B.128 [R243+0x4880], [R38.64+0x80], !P3 ;  /* 0x0488008026f38fae */ /* 0x0003e2000d901d54 */
[----:B------:R-:W-:Y:S07]  /*c460*/  PLOP3.LUT P0, PT, PT, PT, UP0, 0x80, 0x0 ;  /* 0x000000000000781c */ /* 0x000fee0003f0f008 */
[----:B------:R-:W-:Y:S08]  /*c470*/  LDSM.16.M88.4 R212, [R232+0x8080] ;  /* 0x00808000e8d4783b */ /* 0x000ff00000000200 */
[----:B------:R-:W0:Y:S08]  /*c480*/  LDGDEPBAR ;  /* 0x00000000000079af */ /* 0x000e300000000000 */
[----:B------:R-:W2:Y:S01]  /*c490*/  LDSM.16.M88.4 R216, [R230+0x5080] ;  /* 0x00508000e6d8783b */ /* 0x000ea20000000200 */
[-C--:B-1----:R-:W-:Y:S07]  /*c4a0*/  HMMA.16816.F32.BF16 R36, R48, R172.reuse, RZ ;  /* 0x000000ac3024723c */ /* 0x082fee00000418ff */
[----:B------:R-:W1:Y:S01]  /*c4b0*/  LDSM.16.M88.4 R220, [R232+0xa080] ;  /* 0x00a08000e8dc783b */ /* 0x000e620000000200 */
[C---:B---3--:R-:W-:Y:S08]  /*c4c0*/  HMMA.16816.F32.BF16 R40, R44.reuse, R172, RZ ;  /* 0x000000ac2c28723c */ /* 0x048ff000000418ff */
[-C--:B------:R-:W-:Y:S08]  /*c4d0*/  HMMA.16816.F32.BF16 R44, R44, R174.reuse, RZ ;  /* 0x000000ae2c2c723c */ /* 0x080ff000000418ff */
[----:B------:R-:W-:Y:S01]  /*c4e0*/  HMMA.16816.F32.BF16 R48, R48, R174, RZ ;  /* 0x000000ae3030723c */ /* 0x000fe200000418ff */
[----:B------:R-:W3:Y:S07]  /*c4f0*/  LDSM.16.M88.4 R172, [R230+0x5880] ;  /* 0x00588000e6ac783b */ /* 0x000eee0000000200 */
[-C--:B------:R-:W-:Y:S08]  /*c500*/  HMMA.16816.F32.BF16 R4, R192, R196.reuse, R4 ;  /* 0x000000c4c004723c */ /* 0x080ff00000041804 */
[C---:B----4-:R-:W-:Y:S08]  /*c510*/  HMMA.16816.F32.BF16 R8, R200.reuse, R196, R8 ;  /* 0x000000c4c808723c */ /* 0x050ff00000041808 */
[-C--:B------:R-:W-:Y:S08]  /*c520*/  HMMA.16816.F32.BF16 R12, R200, R198.reuse, R12 ;  /* 0x000000c6c80c723c */ /* 0x080ff0000004180c */
[C---:B------:R-:W-:Y:S01]  /*c530*/  HMMA.16816.F32.BF16 R16, R192.reuse, R198, R16 ;  /* 0x000000c6c010723c */ /* 0x040fe20000041810 */
[----:B------:R-:W4:Y:S07]  /*c540*/  LDSM.16.M88.4 R196, [R230+0x6080] ;  /* 0x00608000e6c4783b */ /* 0x000f2e0000000200 */
        /* <DEDUP_REMOVED lines=13> */
[C---:B-1----:R-:W-:Y:S08]  /*c620*/  HMMA.16816.F32.BF16 R8, R220.reuse, R216, R8 ;  /* 0x000000d8dc08723c */ /* 0x042ff00000041808 */
[-C--:B------:R-:W-:Y:S08]  /*c630*/  HMMA.16816.F32.BF16 R12, R220, R218.reuse, R12 ;  /* 0x000000dadc0c723c */ /* 0x080ff0000004180c */
[C---:B------:R-:W-:Y:S01]  /*c640*/  HMMA.16816.F32.BF16 R16, R212.reuse, R218, R16 ;  /* 0x000000dad410723c */ /* 0x040fe20000041810 */
[----:B------:R-:W-:Y:S07]  /*c650*/  LDSM.16.M88.4 R216, [R231+0xe080] ;  /* 0x00e08000e7d8783b */ /* 0x000fee0000000200 */
[-C--:B---3--:R-:W-:Y:S08]  /*c660*/  HMMA.16816.F32.BF16 R20, R212, R172.reuse, R20 ;  /* 0x000000acd414723c */ /* 0x088ff00000041814 */
[C---:B------:R-:W-:Y:S08]  /*c670*/  HMMA.16816.F32.BF16 R24, R220.reuse, R172, R24 ;  /* 0x000000acdc18723c */ /* 0x040ff00000041818 */
[-C--:B------:R-:W-:Y:S08]  /*c680*/  HMMA.16816.F32.BF16 R28, R220, R174.reuse, R28 ;  /* 0x000000aedc1c723c */ /* 0x080ff0000004181c */
[C---:B------:R-:W-:Y:S01]  /*c690*/  HMMA.16816.F32.BF16 R32, R212.reuse, R174, R32 ;  /* 0x000000aed420723c */ /* 0x040fe20000041820 */
[----:B------:R-:W1:Y:S07]  /*c6a0*/  LDSM.16.M88.4 R172, [R229+0x1000] ;  /* 0x00100000e5ac783b */ /* 0x000e6e0000000200 */
[-C--:B----4-:R-:W-:Y:S08]  /*c6b0*/  HMMA.16816.F32.BF16 R36, R212, R196.reuse, R36 ;  /* 0x000000c4d424723c */ /* 0x090ff00000041824 */
[C---:B------:R-:W-:Y:S08]  /*c6c0*/  HMMA.16816.F32.BF16 R40, R220.reuse, R196, R40 ;  /* 0x000000c4dc28723c */ /* 0x040ff00000041828 */
[-C--:B------:R-:W-:Y:S01]  /*c6d0*/  HMMA.16816.F32.BF16 R44, R220, R198.reuse, R44 ;  /* 0x000000c6dc2c723c */ /* 0x080fe2000004182c */
[----:B------:R-:W-:Y:S07]  /*c6e0*/  LDSM.16.M88.4 R220, [R238] ;  /* 0x00000000eedc783b */ /* 0x000fee0000000200 */
[----:B------:R-:W-:Y:S01]  /*c6f0*/  HMMA.16816.F32.BF16 R48, R212, R198, R48 ;  /* 0x000000c6d430723c */ /* 0x000fe20000041830 */
[----:B------:R-:W-:Y:S07]  /*c700*/  LDSM.16.M88.4 R196, [R231+0xc080] ;  /* 0x00c08000e7c4783b */ /* 0x000fee0000000200 */
[-C--:B------:R-:W-:Y:S01]  /*c710*/  HMMA.16816.F32.BF16 R4, R192, R200.reuse, R4 ;  /* 0x000000c8c004723c */ /* 0x080fe20000041804 */
[----:B------:R-:W3:Y:S07]  /*c720*/  LDSM.16.M88.4 R212, [R224+0x6880] ;  /* 0x00688000e0d4783b */ /* 0x000eee0000000200 */
        /* <DEDUP_REMOVED lines=8> */
[----:B------:R-:W2:Y:S07]  /*c7b0*/  LDSM.16.M88.4 R208, [R224+0x7880] ;  /* 0x00788000e0d0783b */ /* 0x000eae0000000200 */
[-C--:B-1----:R-:W-:Y:S08]  /*c7c0*/  HMMA.16816.F32.BF16 R36, R192, R172.reuse, R36 ;  /* 0x000000acc024723c */ /* 0x082ff00000041824 */
[C---:B------:R-:W-:Y:S08]  /*c7d0*/  HMMA.16816.F32.BF16 R40, R204.reuse, R172, R40 ;  /* 0x000000accc28723c */ /* 0x040ff00000041828 */
[-C--:B------:R-:W-:Y:S01]  /*c7e0*/  HMMA.16816.F32.BF16 R44, R204, R174.reuse, R44 ;  /* 0x000000aecc2c723c */ /* 0x080fe2000004182c */
[----:B------:R-:W-:Y:S07]  /*c7f0*/  LDSM.16.M88.4 R204, [R233+0xe080] ;  /* 0x00e08000e9cc783b */ /* 0x000fee0000000200 */
[----:B------:R-:W-:Y:S01]  /*c800*/  HMMA.16816.F32.BF16 R48, R192, R174, R48 ;  /* 0x000000aec030723c */ /* 0x000fe20000041830 */
[----:B------:R-:W-:Y:S07]  /*c810*/  LDSM.16.M88.4 R172, [R233+0xc080] ;  /* 0x00c08000e9ac783b */ /* 0x000fee0000000200 */
[-C--:B---3--:R-:W-:Y:S01]  /*c820*/  HMMA.16816.F32.BF16 R4, R196, R212.reuse, R4 ;  /* 0x000000d4c404723c */ /* 0x088fe20000041804 */
[----:B------:R-:W1:Y:S07]  /*c830*/  LDSM.16.M88.4 R192, [R239] ;  /* 0x00000000efc0783b */ /* 0x000e6e0000000200 */
[C---:B------:R-:W-:Y:S08]  /*c840*/  HMMA.16816.F32.BF16 R8, R216.reuse, R212, R8 ;  /* 0x000000d4d808723c */ /* 0x040ff00000041808 */
[-C--:B------:R-:W-:Y:S08]  /*c850*/  HMMA.16816.F32.BF16 R12, R216, R214.reuse, R12 ;  /* 0x000000d6d80c723c */ /* 0x080ff0000004180c */
[C---:B------:R-:W-:Y:S01]  /*c860*/  HMMA.16816.F32.BF16 R16, R196.reuse, R214, R16 ;  /* 0x000000d6c410723c */ /* 0x040fe20000041810 */
[----:B------:R-:W3:Y:S07]  /*c870*/  LDSM.16.M88.4 R212, [R237] ;  /* 0x00000000edd4783b */ /* 0x000eee0000000200 */
[-C--:B----4-:R-:W-:Y:S08]  /*c880*/  HMMA.16816.F32.BF16 R20, R196, R200.reuse, R20 ;  /* 0x000000c8c414723c */ /* 0x090ff00000041814 */
        /* <DEDUP_REMOVED lines=9> */
[----:B------:R-:W2:Y:S07]  /*c920*/  LDSM.16.M88.4 R196, [R232+0xc080] ;  /* 0x00c08000e8c4783b */ /* 0x000eae0000000200 */
[-C--:B-1----:R-:W-:Y:S01]  /*c930*/  HMMA.16816.F32.BF16 R4, R172, R192.reuse, R4 ;  /* 0x000000c0ac04723c */ /* 0x082fe20000041804 */
[----:B------:R-:W1:Y:S07]  /*c940*/  LDSM.16.M88.4 R208, [R232+0xe080] ;  /* 0x00e08000e8d0783b */ /* 0x000e6e0000000200 */
[C---:B------:R-:W-:Y:S08]  /*c950*/  HMMA.16816.F32.BF16 R8, R204.reuse, R192, R8 ;  /* 0x000000c0cc08723c */ /* 0x040ff00000041808 */
        /* <DEDUP_REMOVED lines=13> */
[----:B------:R-:W3:Y:S07]  /*ca30*/  LDSM.16.M88.4 R172, [R236+0xe080] ;  /* 0x00e08000ecac783b */ /* 0x000eee0000000200 */
[-C--:B--2---:R-:W-:Y:S01]  /*ca40*/  HMMA.16816.F32.BF16 R4, R196, R200.reuse, R4 ;  /* 0x000000c8c404723c */ /* 0x084fe20000041804 */
[----:B------:R-:W2:Y:S07]  /*ca50*/  LDSM.16.M88.4 R212, [R229+0x2000] ;  /* 0x00200000e5d4783b */ /* 0x000eae0000000200 */
[C---:B-1----:R-:W-:Y:S08]  /*ca60*/  HMMA.16816.F32.BF16 R8, R208.reuse, R200, R8 ;  /* 0x000000c8d008723c */ /* 0x042ff00000041808 */
[-C--:B------:R-:W-:Y:S08]  /*ca70*/  HMMA.16816.F32.BF16 R12, R208, R202.reuse, R12 ;  /* 0x000000cad00c723c */ /* 0x080ff0000004180c */
[C---:B------:R-:W-:Y:S01]  /*ca80*/  HMMA.16816.F32.BF16 R16, R196.reuse, R202, R16 ;  /* 0x000000cac410723c */ /* 0x040fe20000041810 */
[----:B------:R-:W1:Y:S01]  /*ca90*/  LDSM.16.M88.4 R200, [R229+0x2800] ;  /* 0x00280000e5c8783b */ /* 0x000e620000000200 */
[----:B------:R-:W-:Y:S06]  /*caa0*/  DEPBAR.LE SB0, 0x0 ;  /* 0x000080000000791a */ /* 0x000fec0000000000 */
[-C--:B----4-:R-:W-:Y:S01]  /*cab0*/  HMMA.16816.F32.BF16 R20, R196, R192.reuse, R20 ;  /* 0x000000c0c414723c */ /* 0x090fe20000041814 */
[----:B------:R-:W-:Y:S07]  /*cac0*/  BAR.SYNC.DEFER_BLOCKING 0x0 ;  /* 0x0000000000007b1d */ /* 0x000fee0000010000 */
[C---:B------:R-:W-:Y:S08]  /*cad0*/  HMMA.16816.F32.BF16 R24, R208.reuse, R192, R24 ;  /* 0x000000c0d018723c */ /* 0x040ff00000041818 */
[-C--:B------:R-:W-:Y:S08]  /*cae0*/  HMMA.16816.F32.BF16 R28, R208, R194.reuse, R28 ;  /* 0x000000c2d01c723c */ /* 0x080ff0000004181c */
[C---:B------:R-:W-:Y:S01]  /*caf0*/  HMMA.16816.F32.BF16 R32, R196.reuse, R194, R32 ;  /* 0x000000c2c420723c */ /* 0x040fe20000041820 */
[----:B------:R-:W3:Y:S06]  /*cb00*/  LDL.64 R192, [R1+0x30] ;  /* 0x0000300001c07983 */ /* 0x000eec0000100a00 */
[----:B------:R-:W3:Y:S01]  /*cb10*/  LDL.LU R252, [R1+0x18] ;  /* 0x0000180001fc7983 */ /* 0x000ee20000300800 */
[-C--:B------:R-:W-:Y:S03]  /*cb20*/  HMMA.16816.F32.BF16 R36, R196, R216.reuse, R36 ;  /* 0x000000d8c424723c */ /* 0x080fe60000041824 */
[----:B------:R-:W3:Y:S05]  /*cb30*/  LDL.LU R251, [R1+0x14] ;  /* 0x0000140001fb7983 */ /* 0x000eea0000300800 */
[C---:B------:R-:W-:Y:S08]  /*cb40*/  HMMA.16816.F32.BF16 R40, R208.reuse, R216, R40 ;  /* 0x000000d8d028723c */ /* 0x040ff00000041828 */
[-C--:B------:R-:W-:Y:S08]  /*cb50*/  HMMA.16816.F32.BF16 R44, R208, R218.reuse, R44 ;  /* 0x000000dad02c723c */ /* 0x080ff0000004182c */
[----:B------:R-:W-:Y:S08]  /*cb60*/  HMMA.16816.F32.BF16 R48, R196, R218, R48 ;  /* 0x000000dac430723c */ /* 0x000ff00000041830 */
[-C--:B---3--:R-:W-:Y:S08]  /*cb70*/  HMMA.16816.F32.BF16 R4, R204, R220.reuse, R4 ;  /* 0x000000dccc04723c */ /* 0x088ff00000041804 */
[C---:B------:R-:W-:Y:S08]  /*cb80*/  HMMA.16816.F32.BF16 R8, R172.reuse, R220, R8 ;  /* 0x000000dcac08723c */ /* 0x040ff00000041808 */
[-C--:B------:R-:W-:Y:S08]  /*cb90*/  HMMA.16816.F32.BF16 R12, R172, R222.reuse, R12 ;  /* 0x000000deac0c723c */ /* 0x080ff0000004180c */
[C---:B------:R-:W-:Y:S04]  /*cba0*/  HMMA.16816.F32.BF16 R16, R204.reuse, R222, R16 ;  /* 0x000000decc10723c */ /* 0x040fe80000041810 */
[----:B------:R-:W-:Y:S02]  /*cbb0*/  FMNMX.FTZ R3, R4, R0, !PT ;  /* 0x0000000004037209 */ /* 0x000fe40007810000 */
[----:B------:R-:W-:Y:S02]  /*cbc0*/  FMNMX.FTZ R165, R6, R2, !PT ;  /* 0x0000000206a57209 */ /* 0x000fe40007810000 */
[-C--:B--2---:R-:W-:Y:S04]  /*cbd0*/  HMMA.16816.F32.BF16 R20, R204, R212.reuse, R20 ;  /* 0x000000d4cc14723c */ /* 0x084fe80000041814 */
        /* <DEDUP_REMOVED lines=40> */
[----:B------:R-:W2:Y:S01]  /*ce60*/  SHFL.BFLY PT, R167, R3, 0x2, 0x1f ;  /* 0x0c401f0003a77f89 */ /* 0x000ea200000e0000 */
[----:B------:R-:W-:Y:S04]  /*ce70*/  FMNMX.FTZ R165, R44, R165, !PT ;  /* 0x000000a52ca57209 */ /* 0x000fe80007810000 */
[----:B------:R-:W-:Y:S05]  /*ce80*/  FMNMX.FTZ R165, R45, R165, !PT ;  /* 0x000000a52da57209 */ /* 0x000fea0007810000 */
[----:B------:R-:W3:Y:S01]  /*ce90*/  SHFL.BFLY PT, R168, R165, 0x2, 0x1f ;  /* 0x0c401f00a5a87f89 */ /* 0x000ee200000e0000 */
[----:B-1----:R-:W-:Y:S02]  /*cea0*/  FMNMX.FTZ R169, R169, R166, !PT ;  /* 0x000000a6a9a97209 */ /* 0x002fe40007810000 */
[----:B------:R-:W-:Y:S05]  /*ceb0*/  FMNMX.FTZ R166, R10, R170, !PT ;  /* 0x000000aa0aa67209 */ /* 0x000fea0007810000 */
[----:B------:R-:W1:Y:S01]  /*cec0*/  SHFL.BFLY PT, R171, R169, 0x1, 0x1f ;  /* 0x0c201f00a9ab7f89 */ /* 0x000e6200000e0000 */
[----:B------:R-:W-:Y:S04]  /*ced0*/  FMNMX.FTZ R166, R11, R166, !PT ;  /* 0x000000a60ba67209 */ /* 0x000fe80007810000 */
[----:B------:R-:W-:Y:S02]  /*cee0*/  FMNMX.FTZ R166, R14, R166, !PT ;  /* 0x000000a60ea67209 */ /* 0x000fe40007810000 */
[----:B--2---:R-:W-:Y:S02]  /*cef0*/  FMNMX.FTZ R3, R3, R167, !PT ;  /* 0x000000a703037209 */ /* 0x004fe40007810000 */
[----:B------:R-:W-:Y:S03]  /*cf00*/  FMNMX.FTZ R166, R15, R166, !PT ;  /* 0x000000a60fa67209 */ /* 0x000fe60007810000 */
[----:B------:R-:W2:Y:S01]  /*cf10*/  SHFL.BFLY PT, R167, R3, 0x1, 0x1f ;  /* 0x0c201f0003a77f89 */ /* 0x000ea200000e0000 */
[----:B------:R-:W-:Y:S02]  /*cf20*/  FMNMX.FTZ R166, R26, R166, !PT ;  /* 0x000000a61aa67209 */ /* 0x000fe40007810000 */
[----:B---3--:R-:W-:Y:S02]  /*cf30*/  FMNMX.FTZ R165, R165, R168, !PT ;  /* 0x000000a8a5a57209 */ /* 0x008fe40007810000 */
[----:B------:R-:W-:Y:S03]  /*cf40*/  FMNMX.FTZ R166, R27, R166, !PT ;  /* 0x000000a61ba67209 */ /* 0x000fe60007810000 */
[----:B------:R-:W3:Y:S01]  /*cf50*/  SHFL.BFLY PT, R172, R165, 0x1, 0x1f ;  /* 0x0c201f00a5ac7f89 */ /* 0x000ee200000e0000 */
[----:B------:R-:W-:Y:S02]  /*cf60*/  FMNMX.FTZ R166, R30, R166, !PT ;  /* 0x000000a61ea67209 */ /* 0x000fe40007810000 */
[----:B-1----:R-:W-:Y:S02]  /*cf70*/  FMNMX.FTZ R169, R169, R171, !PT ;  /* 0x000000aba9a97209 */ /* 0x002fe40007810000 */
[----:B------:R-:W-:Y:S03]  /*cf80*/  FMNMX.FTZ R166, R31, R166, !PT ;  /* 0x000000a61fa67209 */ /* 0x000fe60007810000 */
[C---:B------:R-:W-:Y:S02]  /*cf90*/  FADD.FTZ R0, -R169.reuse, R0 ;  /* 0x00000000a9007221 */ /* 0x040fe40000010100 */
[----:B------:R-:W-:Y:S02]  /*cfa0*/  FMUL.FTZ R204, R169, c[0x0][0x2d0] ;  /* 0x0000b400a9cc7a20 */ /* 0x000fe40000410000 */
[----:B------:R-:W-:Y:S02]  /*cfb0*/  FMUL.FTZ R0, R0, c[0x0][0x2d0] ;  /* 0x0000b40000007a20 */ /* 0x000fe40000410000 */
[--C-:B------:R-:W-:Y:S01]  /*cfc0*/  FFMA.FTZ R4, R4, c[0x0][0x2d0], -R204.reuse ;  /* 0x0000b40004047a23 */ /* 0x100fe200000108cc */
[----:B--2---:R-:W-:Y:S01]  /*cfd0*/  FMNMX.FTZ R168, R3, R167, !PT ;  /* 0x000000a703a87209 */ /* 0x004fe20007810000 */
[--C-:B------:R-:W-:Y:S01]  /*cfe0*/  FFMA.FTZ R5, R5, c[0x0][0x2d0], -R204.reuse ;  /* 0x0000b40005057a23 */ /* 0x100fe200000108cc */
[----:B------:R-:W-:Y:S01]  /*cff0*/  FMNMX.FTZ R3, R42, R166, !PT ;  /* 0x000000a62a037209 */ /* 0x000fe20007810000 */
[----:B------:R1:W-:Y:S01]  /*d000*/  MUFU.EX2 R245, R4 ;  /* 0x0000000400f57308 */ /* 0x0003e20000000800 */
[----:B------:R-:W-:Y:S02]  /*d010*/  FFMA.FTZ R16, R16, c[0x0][0x2d0], -R204 ;  /* 0x0000b40010107a23 */ /* 0x000fe400000108cc */
[C---:B------:R-:W-:Y:S02]  /*d020*/  FADD.FTZ R2, -R168.reuse, R2 ;  /* 0x00000002a8027221 */ /* 0x040fe40000010100 */
[----:B------:R-:W-:Y:S01]  /*d030*/  FMUL.FTZ R205, R168, c[0x0][0x2d0] ;  /* 0x0000b400a8cd7a20 */ /* 0x000fe20000410000 */
[----:B---3--:R-:W-:Y:S01]  /*d040*/  FMNMX.FTZ R167, R165, R172, !PT ;  /* 0x000000aca5a77209 */ /* 0x008fe20007810000 */
[----:B------:R-:W-:Y:S02]  /*d050*/  FMUL.FTZ R2, R2, c[0x0][0x2d0] ;  /* 0x0000b40002027a20 */ /* 0x000fe40000410000 */
[--C-:B------:R-:W-:Y:S01]  /*d060*/  FFMA.FTZ R6, R6, c[0x0][0x2d0], -R205.reuse ;  /* 0x0000b40006067a23 */ /* 0x100fe200000108cd */
[----:B------:R2:W-:Y:S01]  /*d070*/  MUFU.EX2 R166, R0 ;  /* 0x0000000000a67308 */ /* 0x0005e20000000800 */
[----:B------:R-:W-:Y:S02]  /*d080*/  FMUL.FTZ R206, R167, c[0x0][0x2d0] ;  /* 0x0000b400a7ce7a20 */ /* 0x000fe40000410000 */
[--C-:B------:R-:W-:Y:S02]  /*d090*/  FFMA.FTZ R7, R7, c[0x0][0x2d0], -R205.reuse ;  /* 0x0000b40007077a23 */ /* 0x100fe400000108cd */
[--C-:B------:R-:W-:Y:S02]  /*d0a0*/  FFMA.FTZ R8, R8, c[0x0][0x2d0], -R206.reuse ;  /* 0x0000b40008087a23 */ /* 0x100fe400000108ce */
[----:B------:R-:W-:Y:S02]  /*d0b0*/  FFMA.FTZ R9, R9, c[0x0][0x2d0], -R206 ;  /* 0x0000b40009097a23 */ /* 0x000fe400000108ce */
[----:B------:R-:W-:Y:S01]  /*d0c0*/  FFMA.FTZ R17, R17, c[0x0][0x2d0], -R204 ;  /* 0x0000b40011117a23 */ /* 0x000fe200000108cc */
[----:B------:R3:W-:Y:S01]  /*d0d0*/  MUFU.EX2 R165, R2 ;  /* 0x0000000200a57308 */ /* 0x0007e20000000800 */
[--C-:B------:R-:W-:Y:S02]  /*d0e0*/  FFMA.FTZ R18, R18, c[0x0][0x2d0], -R205.reuse ;  /* 0x0000b40012127a23 */ /* 0x100fe400000108cd */
[--C-:B------:R-:W-:Y:S01]  /*d0f0*/  FFMA.FTZ R19, R19, c[0x0][0x2d0], -R205.reuse ;  /* 0x0000b40013137a23 */ /* 0x100fe200000108cd */
[----:B-1----:R-:W-:Y:S01]  /*d100*/  @P0 MOV R4, R250 ;  /* 0x000000fa00040202 */ /* 0x002fe20000000f00 */
[--C-:B------:R-:W-:Y:S01]  /*d110*/  FFMA.FTZ R12, R12, c[0x0][0x2d0], -R206.reuse ;  /* 0x0000b4000c0c7a23 */ /* 0x100fe200000108ce */
[----:B------:R-:W4:Y:S01]  /*d120*/  LDL.LU R250, [R1+0x1c] ;  /* 0x00001c0001fa7983 */ /* 0x000f220000300800 */
[----:B------:R-:W-:Y:S02]  /*d130*/  FFMA.FTZ R13, R13, c[0x0][0x2d0], -R206 ;  /* 0x0000b4000d0d7a23 */ /* 0x000fe400000108ce */
[--C-:B------:R-:W-:Y:S01]  /*d140*/  FFMA.FTZ R20, R20, c[0x0][0x2d0], -R204.reuse ;  /* 0x0000b40014147a23 */ /* 0x100fe200000108cc */
[----:B------:R-:W1:Y:S01]  /*d150*/  MUFU.EX2 R246, R5 ;  /* 0x0000000500f67308 */ /* 0x000e620000000800 */
[----:B------:R-:W4:Y:S01]  /*d160*/  LDL.LU R249, [R1+0x20] ;  /* 0x0000200001f97983 */ /* 0x000f220000300800 */
[--C-:B------:R-:W-:Y:S01]  /*d170*/  FFMA.FTZ R21, R21, c[0x0][0x2d0], -R204.reuse ;  /* 0x0000b40015157a23 */ /* 0x100fe200000108cc */
[----:B--2---:R-:W-:Y:S01]  /*d180*/  FMNMX.FTZ R0, R43, R3, !PT ;  /* 0x000000032b007209 */ /* 0x004fe20007810000 */
[--C-:B------:R-:W-:Y:S02]  /*d190*/  FFMA.FTZ R22, R22, c[0x0][0x2d0], -R205.reuse ;  /* 0x0000b40016167a23 */ /* 0x100fe400000108cd */
[----:B------:R-:W-:Y:S01]  /*d1a0*/  FFMA.FTZ R33, R33, c[0x0][0x2d0], -R204 ;  /* 0x0000b40021217a23 */ /* 0x000fe200000108cc */
[----:B------:R-:W-:Y:S01]  /*d1b0*/  FMNMX.FTZ R0, R46, R0, !PT ;  /* 0x000000002e007209 */ /* 0x000fe20007810000 */
[--C-:B------:R-:W-:Y:S02]  /*d1c0*/  FFMA.FTZ R34, R34, c[0x0][0x2d0], -R205.reuse ;  /* 0x0000b40022227a23 */ /* 0x100fe400000108cd */
[----:B------:R-:W-:Y:S01]  /*d1d0*/  MUFU.EX2 R222, R6 ;  /* 0x0000000600de7308 */ /* 0x000fe20000000800 */
[--C-:B------:R-:W-:Y:S01]  /*d1e0*/  FFMA.FTZ R35, R35, c[0x0][0x2d0], -R205.reuse ;  /* 0x0000b40023237a23 */ /* 0x100fe200000108cd */
[----:B------:R-:W-:Y:S01]  /*d1f0*/  FMNMX.FTZ R0, R47, R0, !PT ;  /* 0x000000002f007209 */ /* 0x000fe20007810000 */
[----:B------:R-:W-:Y:S02]  /*d200*/  FFMA.FTZ R24, R24, c[0x0][0x2d0], -R206 ;  /* 0x0000b40018187a23 */ /* 0x000fe400000108ce */
[----:B---3--:R-:W-:Y:S02]  /*d210*/  FADD.FTZ R2, -R167, R164 ;  /* 0x000000a4a7027221 */ /* 0x008fe40000010100 */
[----:B------:R-:W2:Y:S01]  /*d220*/  SHFL.BFLY PT, R3, R0, 0x2, 0x1f ;  /* 0x0c401f0000037f89 */ /* 0x000ea200000e0000 */
[----:B------:R-:W-:Y:S02]  /*d230*/  FFMA.FTZ R25, R25, c[0x0][0x2d0], -R206 ;  /* 0x0000b40019197a23 */ /* 0x000fe400000108ce */
[----:B------:R-:W-:Y:S01]  /*d240*/  FMUL.FTZ R2, R2, c[0x0][0x2d0] ;  /* 0x0000b40002027a20 */ /* 0x000fe20000410000 */
[----:B------:R-:W-:Y:S01]  /*d250*/  MUFU.EX2 R221, R8 ;  /* 0x0000000800dd7308 */ /* 0x000fe20000000800 */
[--C-:B------:R-:W-:Y:S01]  /*d260*/  FFMA.FTZ R36, R36, c[0x0][0x2d0], -R204.reuse ;  /* 0x0000b40024247a23 */ /* 0x100fe200000108cc */
[----:B-1----:R-:W-:Y:S01]  /*d270*/  F2FP.BF16.PACK_AB R172, R246, R245 ;  /* 0x000000f5f6ac723e */ /* 0x002fe200000010ff */
[----:B------:R-:W-:Y:S02]  /*d280*/  FFMA.FTZ R37, R37, c[0x0][0x2d0], -R204 ;  /* 0x0000b40025257a23 */ /* 0x000fe400000108cc */
[--C-:B------:R-:W-:Y:S02]  /*d290*/  FFMA.FTZ R38, R38, c[0x0][0x2d0], -R205.reuse ;  /* 0x0000b40026267a23 */ /* 0x100fe400000108cd */
[----:B------:R-:W-:Y:S03]  /*d2a0*/  FFMA.FTZ R39, R39, c[0x0][0x2d0], -R205 ;  /* 0x0000b40027277a23 */ /* 0x000fe600000108cd */
[----:B------:R1:W3:Y:S01]  /*d2b0*/  MUFU.EX2 R164, R2 ;  /* 0x0000000200a47308 */ /* 0x0002e20000000800 */
[C---:B------:R-:W-:Y:S02]  /*d2c0*/  FMUL.FTZ R132, R166.reuse, R132 ;  /* 0x00000084a6847220 */ /* 0x040fe40000410000 */
[C---:B------:R-:W-:Y:S02]  /*d2d0*/  FMUL.FTZ R133, R166.reuse, R133 ;  /* 0x00000085a6857220 */ /* 0x040fe40000410000 */
[C---:B------:R-:W-:Y:S02]  /*d2e0*/  FMUL.FTZ R134, R165.reuse, R134 ;  /* 0x00000086a5867220 */ /* 0x040fe40000410000 */
[C---:B------:R-:W-:Y:S02]  /*d2f0*/  FMUL.FTZ R135, R165.reuse, R135 ;  /* 0x00000087a5877220 */ /* 0x040fe40000410000 */
[----:B------:R-:W-:Y:S01]  /*d300*/  FMUL.FTZ R144, R166, R144 ;  /* 0x00000090a6907220 */ /* 0x000fe20000410000 */
[----:B--2---:R-:W-:Y:S01]  /*d310*/  FMNMX.FTZ R0, R0, R3, !PT ;  /* 0x0000000300007209 */ /* 0x004fe20007810000 */
[----:B------:R-:W2:Y:S01]  /*d320*/  MUFU.EX2 R223, R7 ;  /* 0x0000000700df7308 */ /* 0x000ea20000000800 */
[----:B------:R-:W-:Y:S01]  /*d330*/  @P0 MOV R5, R193 ;  /* 0x000000c100050202 */ /* 0x000fe20000000f00 */
[C---:B------:R-:W-:Y:S02]  /*d340*/  FMUL.FTZ R145, R166.reuse, R145 ;  /* 0x00000091a6917220 */ /* 0x040fe40000410000 */
[C---:B------:R-:W-:Y:S02]  /*d350*/  FMUL.FTZ R146, R165.reuse, R146 ;  /* 0x00000092a5927220 */ /* 0x040fe40000410000 */
[C---:B------:R-:W-:Y:S02]  /*d360*/  FMUL.FTZ R147, R165.reuse, R147 ;  /* 0x00000093a5937220 */ /* 0x040fe40000410000 */
[C---:B------:R-:W-:Y:S02]  /*d370*/  FMUL.FTZ R148, R166.reuse, R148 ;  /* 0x00000094a6947220 */ /* 0x040fe40000410000 */
[----:B------:R2:W-:Y:S01]  /*d380*/  MUFU.EX2 R220, R9 ;  /* 0x0000000900dc7308 */ /* 0x0005e20000000800 */
[----:B------:R-:W-:Y:S01]  /*d390*/  FMUL.FTZ R149, R166, R149 ;  /* 0x00000095a6957220 */ /* 0x000fe20000410000 */
[----:B-1----:R-:W1:Y:S01]  /*d3a0*/  SHFL.BFLY PT, R2, R0, 0x1, 0x1f ;  /* 0x0c201f0000027f89 */ /* 0x002e6200000e0000 */
[C---:B------:R-:W-:Y:S02]  /*d3b0*/  FMUL.FTZ R150, R165.reuse, R150 ;  /* 0x00000096a5967220 */ /* 0x040fe40000410000 */
[----:B------:R-:W-:Y:S02]  /*d3c0*/  FMUL.FTZ R151, R165, R151 ;  /* 0x00000097a5977220 */ /* 0x000fe40000410000 */
[C---:B---3--:R-:W-:Y:S03]  /*d3d0*/  FMUL.FTZ R152, R164.reuse, R152 ;  /* 0x00000098a4987220 */ /* 0x048fe60000410000 */
[----:B------:R-:W-:Y:S01]  /*d3e0*/  MUFU.EX2 R248, R16 ;  /* 0x0000001000f87308 */ /* 0x000fe20000000800 */
[C---:B------:R-:W-:Y:S02]  /*d3f0*/  FMUL.FTZ R153, R164.reuse, R153 ;  /* 0x00000099a4997220 */ /* 0x040fe40000410000 */
[C---:B------:R-:W-:Y:S01]  /*d400*/  FMUL.FTZ R156, R164.reuse, R156 ;  /* 0x0000009ca49c7220 */ /* 0x040fe20000410000 */
[----:B--2---:R-:W-:Y:S01]  /*d410*/  F2FP.BF16.PACK_AB R173, R223, R222 ;  /* 0x000000dedfad723e */ /* 0x004fe200000010ff */
[----:B------:R-:W-:Y:S02]  /*d420*/  FMUL.FTZ R157, R164, R157 ;  /* 0x0000009da49d7220 */ /* 0x000fe40000410000 */
[C---:B------:R-:W-:Y:S02]  /*d430*/  FMUL.FTZ R160, R166.reuse, R160 ;  /* 0x000000a0a6a07220 */ /* 0x040fe40000410000 */
[C---:B------:R-:W-:Y:S01]  /*d440*/  FMUL.FTZ R161, R166.reuse, R161 ;  /* 0x000000a1a6a17220 */ /* 0x040fe20000410000 */
[----:B------:R-:W2:Y:S01]  /*d450*/  MUFU.EX2 R247, R17 ;  /* 0x0000001100f77308 */ /* 0x000ea20000000800 */
[C---:B------:R-:W-:Y:S02]  /*d460*/  FMUL.FTZ R162, R165.reuse, R162 ;  /* 0x000000a2a5a27220 */ /* 0x040fe40000410000 */
[C---:B------:R-:W-:Y:S02]  /*d470*/  FMUL.FTZ R163, R165.reuse, R163 ;  /* 0x000000a3a5a37220 */ /* 0x040fe40000410000 */
[----:B------:R-:W-:Y:S01]  /*d480*/  FMUL.FTZ R52, R166, R52 ;  /* 0x00000034a6347220 */ /* 0x000fe20000410000 */
[----:B-1----:R-:W-:Y:S01]  /*d490*/  FMNMX.FTZ R3, R0, R2, !PT ;  /* 0x0000000200037209 */ /* 0x002fe20007810000 */
[----:B------:R-:W-:Y:S01]  /*d4a0*/  FMUL.FTZ R53, R166, R53 ;  /* 0x00000035a6357220 */ /* 0x000fe20000410000 */
[----:B------:R-:W-:Y:S02]  /*d4b0*/  MOV R2, UR26 ;  /* 0x0000001a00027c02 */ /* 0x000fe40008000f00 */
[----:B------:R1:W-:Y:S01]  /*d4c0*/  MUFU.EX2 R244, R18 ;  /* 0x0000001200f47308 */ /* 0x0003e20000000800 */
[----:B------:R-:W-:Y:S02]  /*d4d0*/  FMUL.FTZ R54, R165, R54 ;  /* 0x00000036a5367220 */ /* 0x000fe40000410000 */
[C---:B------:R-:W-:Y:S02]  /*d4e0*/  FADD.FTZ R0, -R3.reuse, R170 ;  /* 0x000000aa03007221 */ /* 0x040fe40000010100 */
[----:B------:R-:W-:Y:S04]  /*d4f0*/  @P0 IMAD.WIDE.U32 R4, R2, 0x30, R4 ;  /* 0x0000003002040825 */ /* 0x000fe800078e0004 */
[----:B------:R-:W-:Y:S01]  /*d500*/  FMUL.FTZ R2, R3, c[0x0][0x2d0] ;  /* 0x0000b40003027a20 */ /* 0x000fe20000410000 */
[----:B------:R-:W-:Y:S01]  /*d510*/  @P0 SHF.L.U32 R6, R4, 0x1, RZ ;  /* 0x0000000104060819 */ /* 0x000fe200000006ff */
[----:B------:R-:W3:Y:S01]  /*d520*/  MUFU.EX2 R242, R19 ;  /* 0x0000001300f27308 */ /* 0x000ee20000000800 */
[----:B------:R-:W-:Y:S01]  /*d530*/  @P0 IADD3 R5, R5, UR24, RZ ;  /* 0x0000001805050c10 */ /* 0x000fe2000fffe0ff */
[----:B------:R-:W-:Y:S01]  /*d540*/  @UP0 USHF.L.U32 UR24, UR4, 0x5, URZ ;  /* 0x0000000504180899 */ /* 0x000fe2000800063f */
[----:B------:R-:W-:Y:S01]  /*d550*/  @P0 IADD3 R8, P5, R6, 0x80, RZ ;  /* 0x0000008006080810 */ /* 0x000fe20007fbe0ff */
[----:B------:R-:W-:Y:S01]  /*d560*/  FMUL.FTZ R0, R0, c[0x0][0x2d0] ;  /* 0x0000b40000007a20 */ /* 0x000fe20000410000 */
[----:B------:R-:W-:Y:S01]  /*d570*/  @P0 IADD3 R6, P1, R6, c[0x0][0x1c8], RZ ;  /* 0x0000720006060a10 */ /* 0x000fe20007f3e0ff */
[--C-:B------:R-:W-:Y:S01]  /*d580*/  FFMA.FTZ R10, R10, c[0x0][0x2d0], -R2.reuse ;  /* 0x0000b4000a0a7a23 */ /* 0x100fe20000010802 */
[----:B------:R-:W-:Y:S01]  /*d590*/  @P0 SHF.L.U64.HI R5, R4, 0x1, R5 ;  /* 0x0000000104050819 */ /* 0x000fe20000010205 */
[--C-:B------:R-:W-:Y:S01]  /*d5a0*/  FFMA.FTZ R11, R11, c[0x0][0x2d0], -R2.reuse ;  /* 0x0000b4000b0b7a23 */ /* 0x100fe20000010802 */
[----:B------:R-:W-:Y:S01]  /*d5b0*/  @P0 IADD3 R8, P2, R8, c[0x0][0x1c8], RZ ;  /* 0x0000720008080a10 */ /* 0x000fe20007f5e0ff */
[--C-:B------:R-:W-:Y:S01]  /*d5c0*/  FFMA.FTZ R14, R14, c[0x0][0x2d0], -R2.reuse ;  /* 0x0000b4000e0e7a23 */ /* 0x100fe20000010802 */
[----:B------:R-:W-:Y:S01]  /*d5d0*/  @P0 IADD3.X R7, R5, c[0x0][0x1cc], RZ, P1, !PT ;  /* 0x0000730005070a10 */ /* 0x000fe20000ffe4ff */
[--C-:B------:R-:W-:Y:S01]  /*d5e0*/  FFMA.FTZ R15, R15, c[0x0][0x2d0], -R2.reuse ;  /* 0x0000b4000f0f7a23 */ /* 0x100fe20000010802 */
[----:B------:R-:W-:Y:S01]  /*d5f0*/  @P0 IADD3.X R9, RZ, c[0x0][0x1cc], R5, P2, P5 ;  /* 0x00007300ff090a10 */ /* 0x000fe200017ea405 */
[----:B------:R-:W3:Y:S01]  /*d600*/  MUFU.EX2 R0, R0 ;  /* 0x0000000000007308 */ /* 0x000ee20000000800 */
[----:B------:R-:W-:Y:S01]  /*d610*/  @P0 IADD3 R4, P1, R6, UR24, RZ ;  /* 0x0000001806040c10 */ /* 0x000fe2000ff3e0ff */
[----:B------:R3:W-:Y:S01]  /*d620*/  @P0 LDGSTS.E.BYPASS.LTC128B.128 [R243+0x5080], [R6.64], !P4 ;  /* 0x0508000006f30fae */ /* 0x0007e2000e101d54 */
[----:B--2---:R-:W-:Y:S01]  /*d630*/  F2FP.BF16.PACK_AB R174, R247, R248 ;  /* 0x000000f8f7ae723e */ /* 0x004fe200000010ff */
[C---:B------:R-:W-:Y:S01]  /*d640*/  FMUL.FTZ R16, R166.reuse, R188 ;  /* 0x000000bca6107220 */ /* 0x040fe20000410000 */
[----:B------:R-:W-:Y:S01]  /*d650*/  @P0 IADD3.X R5, R7, UR25, RZ, P1, !PT ;  /* 0x0000001907050c10 */ /* 0x000fe20008ffe4ff */
[----:B------:R-:W-:Y:S01]  /*d660*/  FMUL.FTZ R17, R166, R189 ;  /* 0x000000bda6117220 */ /* 0x000fe20000410000 */
[----:B------:R-:W-:Y:S01]  /*d670*/  UISETP.GT.AND UP0, UPT, UR23, UR22, UPT ;  /* 0x000000161700728c */ /* 0x000fe2000bf04270 */
[C---:B-1----:R-:W-:Y:S02]  /*d680*/  FMUL.FTZ R18, R165.reuse, R190 ;  /* 0x000000bea5127220 */ /* 0x042fe40000410000 */
[----:B------:R1:W-:Y:S01]  /*d690*/  @P0 LDGSTS.E.BYPASS.LTC128B.128 [R243+0x6880], [R8.64], !P3 ;  /* 0x0688000008f30fae */ /* 0x0003e2000d901d54 */
[----:B------:R2:W-:Y:S01]  /*d6a0*/  MUFU.EX2 R219, R12 ;  /* 0x0000000c00db7308 */ /* 0x0005e20000000800 */
[----:B---3--:R-:W-:Y:S01]  /*d6b0*/  F2FP.BF16.PACK_AB R175, R242, R244 ;  /* 0x000000f4f2af723e */ /* 0x008fe200000010ff */
[----:B------:R-:W-:Y:S01]  /*d6c0*/  FMUL.FTZ R19, R165, R191 ;  /* 0x000000bfa5137220 */ /* 0x000fe20000410000 */
[----:B------:R-:W-:Y:S01]  /*d6d0*/  UMOV UR23, UR13 ;  /* 0x0000000d00177c82 */ /* 0x000fe20008000000 */
[--C-:B------:R-:W-:Y:S02]  /*d6e0*/  FFMA.FTZ R26, R26, c[0x0][0x2d0], -R2.reuse ;  /* 0x0000b4001a1a7a23 */ /* 0x100fe40000010802 */
[----:B------:R-:W-:Y:S01]  /*d6f0*/  FFMA.FTZ R27, R27, c[0x0][0x2d0], -R2 ;  /* 0x0000b4001b1b7a23 */ /* 0x000fe20000010802 */
[----:B------:R3:W-:Y:S01]  /*d700*/  @P0 LDGSTS.E.BYPASS.LTC128B.128 [R243+0x5880], [R4.64], !P4 ;  /* 0x0588000004f30fae */ /* 0x0007e2000e101d54 */
[----:B------:R-:W-:Y:S02]  /*d710*/  FMUL.FTZ R55, R165, R55 ;  /* 0x00000037a5377220 */ /* 0x000fe40000410000 */
[----:B------:R3:W-:Y:S01]  /*d720*/  MUFU.EX2 R218, R13 ;  /* 0x0000000d00da7308 */ /* 0x0007e20000000800 */
[----:B------:R-:W-:Y:S02]  /*d730*/  FMUL.FTZ R56, R164, R56 ;  /* 0x00000038a4387220 */ /* 0x000fe40000410000 */
[C---:B------:R-:W-:Y:S02]  /*d740*/  FMUL.FTZ R154, R0.reuse, R154 ;  /* 0x0000009a009a7220 */ /* 0x040fe40000410000 */
[----:B------:R3:W-:Y:S01]  /*d750*/  @P0 LDGSTS.E.BYPASS.LTC128B.128 [R243+0x7080], [R4.64+0x80], !P3 ;  /* 0x0708008004f30fae */ /* 0x0007e2000d901d54 */
[----:B------:R-:W-:Y:S01]  /*d760*/  FMUL.FTZ R155, R0, R155 ;  /* 0x0000009b009b7220 */ /* 0x000fe20000410000 */
[----:B------:R-:W-:Y:S01]  /*d770*/  @P0 IADD3 R6, P2, R4, UR24, RZ ;  /* 0x0000001804060c10 */ /* 0x000fe2000ff5e0ff */
[C---:B------:R-:W-:Y:S02]  /*d780*/  FMUL.FTZ R158, R0.reuse, R158 ;  /* 0x0000009e009e7220 */ /* 0x040fe40000410000 */
[----:B------:R3:W-:Y:S01]  /*d790*/  MUFU.EX2 R201, R10 ;  /* 0x0000000a00c97308 */ /* 0x0007e20000000800 */
[----:B------:R-:W-:Y:S01]  /*d7a0*/  FMUL.FTZ R159, R0, R159 ;  /* 0x0000009f009f7220 */ /* 0x000fe20000410000 */
[----:B------:R-:W-:Y:S01]  /*d7b0*/  @P0 IADD3.X R7, R5, UR25, RZ, P2, !PT ;  /* 0x0000001905070c10 */ /* 0x000fe200097fe4ff */
[C---:B------:R-:W-:Y:S02]  /*d7c0*/  FMUL.FTZ R57, R164.reuse, R57 ;  /* 0x00000039a4397220 */ /* 0x040fe40000410000 */
[C---:B--2---:R-:W-:Y:S02]  /*d7d0*/  FMUL.FTZ R12, R164.reuse, R184 ;  /* 0x000000b8a40c7220 */ /* 0x044fe40000410000 */
[----:B------:R2:W-:Y:S01]  /*d7e0*/  @P0 LDGSTS.E.BYPASS.LTC128B.128 [R243+0x6080], [R6.64], !P4 ;  /* 0x0608000006f30fae */ /* 0x0005e2000e101d54 */
[C---:B-1----:R-:W-:Y:S02]  /*d7f0*/  FMUL.FTZ R8, R164.reuse, R180 ;  /* 0x000000b4a4087220 */ /* 0x042fe40000410000 */
[----:B------:R1:W1:Y:S01]  /*d800*/  MUFU.EX2 R200, R11 ;  /* 0x0000000b00c87308 */ /* 0x0002620000000800 */
[----:B------:R-:W-:Y:S02]  /*d810*/  FMUL.FTZ R9, R164, R181 ;  /* 0x000000b5a4097220 */ /* 0x000fe40000410000 */
[----:B------:R-:W-:Y:S02]  /*d820*/  FMUL.FTZ R58, R0, R58 ;  /* 0x0000003a003a7220 */ /* 0x000fe40000410000 */
[----:B------:R2:W-:Y:S01]  /*d830*/  @P0 LDGSTS.E.BYPASS.LTC128B.128 [R243+0x7880], [R6.64+0x80], !P3 ;  /* 0x0788008006f30fae */ /* 0x0005e2000d901d54 */
[----:B---3--:R-:W-:Y:S01]  /*d840*/  FMUL.FTZ R13, R164, R185 ;  /* 0x000000b9a40d7220 */ /* 0x008fe20000410000 */
[----:B------:R-:W-:Y:S01]  /*d850*/  PLOP3.LUT P0, PT, PT, PT, UP0, 0x80, 0x0 ;  /* 0x000000000000781c */ /* 0x000fe20003f0f008 */
[----:B------:R-:W-:Y:S02]  /*d860*/  FMUL.FTZ R59, R0, R59 ;  /* 0x0000003b003b7220 */ /* 0x000fe40000410000 */
[----:B------:R3:W-:Y:S01]  /*d870*/  MUFU.EX2 R202, R14 ;  /* 0x0000000e00ca7308 */ /* 0x0007e20000000800 */
[----:B------:R-:W-:Y:S02]  /*d880*/  FMUL.FTZ R60, R164, R60 ;  /* 0x0000003ca43c7220 */ /* 0x000fe40000410000 */
[----:B------:R-:W3:Y:S01]  /*d890*/  LDSM.16.MT88.4 R192, [R225+0x2080] ;  /* 0x00208000e1c0783b */ /* 0x000ee20000004200 */
[----:B------:R-:W-:Y:S01]  /*d8a0*/  FMUL.FTZ R4, R166, R176 ;  /* 0x000000b0a6047220 */ /* 0x000fe20000410000 */
[----:B------:R-:W-:Y:S01]  /*d8b0*/  F2FP.BF16.PACK_AB R176, R220, R221 ;  /* 0x000000dddcb0723e */ /* 0x000fe200000010ff */
[----:B------:R-:W-:Y:S02]  /*d8c0*/  FMUL.FTZ R5, R166, R177 ;  /* 0x000000b1a6057220 */ /* 0x000fe40000410000 */
[----:B------:R-:W-:Y:S02]  /*d8d0*/  FMUL.FTZ R10, R0, R182 ;  /* 0x000000b6000a7220 */ /* 0x000fe40000410000 */
[----:B------:R-:W3:Y:S01]  /*d8e0*/  MUFU.EX2 R203, R15 ;  /* 0x0000000f00cb7308 */ /* 0x000ee20000000800 */
[----:B------:R-:W3:Y:S01]  /*d8f0*/  LDSM.16.MT88.4 R196, [R226+0x2080] ;  /* 0x00208000e2c4783b */ /* 0x000ee20000004200 */
[----:B------:R-:W-:Y:S02]  /*d900*/  FMUL.FTZ R61, R164, R61 ;  /* 0x0000003da43d7220 */ /* 0x000fe40000410000 */
[----:B-1----:R-:W-:Y:S01]  /*d910*/  FMUL.FTZ R11, R0, R183 ;  /* 0x000000b7000b7220 */ /* 0x002fe20000410000 */
[----:B------:R-:W-:Y:S01]  /*d920*/  F2FP.BF16.PACK_AB R177, R200, R201 ;  /* 0x000000c9c8b1723e */ /* 0x000fe200000010ff */
[C---:B------:R-:W-:Y:S02]  /*d930*/  FMUL.FTZ R62, R0.reuse, R62 ;  /* 0x0000003e003e7220 */ /* 0x040fe40000410000 */
[----:B------:R-:W-:Y:S01]  /*d940*/  FMUL.FTZ R63, R0, R63 ;  /* 0x0000003f003f7220 */ /* 0x000fe20000410000 */
[----:B------:R-:W1:Y:S01]  /*d950*/  LDSM.16.MT88.4 R180, [R228+0x2080] ;  /* 0x00208000e4b4783b */ /* 0x000e620000004200 */
[----:B------:R-:W-:Y:S01]  /*d960*/  MUFU.EX2 R217, R20 ;  /* 0x0000001400d97308 */ /* 0x000fe20000000800 */
[----:B------:R-:W-:Y:S02]  /*d970*/  FMUL.FTZ R64, R166, R64 ;  /* 0x00000040a6407220 */ /* 0x000fe40000410000 */
[C---:B--2---:R-:W-:Y:S01]  /*d980*/  FMUL.FTZ R6, R165.reuse, R178 ;  /* 0x000000b2a5067220 */ /* 0x044fe20000410000 */
[----:B------:R-:W-:Y:S01]  /*d990*/  F2FP.BF16.PACK_AB R178, R218, R219 ;  /* 0x000000dbdab2723e */ /* 0x000fe200000010ff */
[C---:B------:R-:W-:Y:S02]  /*d9a0*/  FMUL.FTZ R7, R165.reuse, R179 ;  /* 0x000000b3a5077220 */ /* 0x040fe40000410000 */
[----:B------:R-:W-:Y:S01]  /*d9b0*/  LDSM.16.MT88.4 R188, [R225+0x3080] ;  /* 0x00308000e1bc783b */ /* 0x000fe20000004200 */
[----:B---3--:R-:W-:Y:S02]  /*d9c0*/  FMUL.FTZ R14, R0, R186 ;  /* 0x000000ba000e7220 */ /* 0x008fe40000410000 */
[----:B------:R-:W-:Y:S01]  /*d9d0*/  MUFU.EX2 R216, R21 ;  /* 0x0000001500d87308 */ /* 0x000fe20000000800 */
[----:B------:R-:W-:Y:S02]  /*d9e0*/  FMUL.FTZ R65, R166, R65 ;  /* 0x00000041a6417220 */ /* 0x000fe40000410000 */
[----:B------:R-:W-:Y:S01]  /*d9f0*/  FMUL.FTZ R66, R165, R66 ;  /* 0x00000042a5427220 */ /* 0x000fe20000410000 */
[----:B------:R-:W-:Y:S01]  /*da00*/  F2FP.BF16.PACK_AB R179, R203, R202 ;  /* 0x000000cacbb3723e */ /* 0x000fe200000010ff */
[----:B------:R-:W0:Y:S01]  /*da10*/  LDGDEPBAR ;  /* 0x00000000000079af */ /* 0x000e220000000000 */
[----:B------:R-:W-:Y:S02]  /*da20*/  FMUL.FTZ R15, R0, R187 ;  /* 0x000000bb000f7220 */ /* 0x000fe40000410000 */
[C---:B------:R-:W-:Y:S02]  /*da30*/  FMUL.FTZ R67, R165.reuse, R67 ;  /* 0x00000043a5437220 */ /* 0x040fe40000410000 */
[----:B------:R-:W-:Y:S01]  /*da40*/  MUFU.EX2 R213, R22 ;  /* 0x0000001600d57308 */ /* 0x000fe20000000800 */
[C---:B------:R-:W-:Y:S01]  /*da50*/  FMUL.FTZ R68, R166.reuse, R68 ;  /* 0x00000044a6447220 */ /* 0x040fe20000410000 */
[-C--:B------:R-:W-:Y:S01]  /*da60*/  HMMA.16816.F32.BF16 R4, R172, R192.reuse, R4 ;  /* 0x000000c0ac04723c */ /* 0x080fe20000041804 */
[----:B------:R-:W2:Y:S04]  /*da70*/  LDSM.16.MT88.4 R184, [R227+0x2080] ;  /* 0x00208000e3b8783b */ /* 0x000ea80000004200 */
[----:B------:R-:W-:Y:S03]  /*da80*/  FMUL.FTZ R69, R166, R69 ;  /* 0x00000045a6457220 */ /* 0x000fe60000410000 */
[----:B------:R-:W-:Y:S01]  /*da90*/  MUFU.EX2 R214, R33 ;  /* 0x0000002100d67308 */ /* 0x000fe20000000800 */
[C---:B------:R-:W-:Y:S04]  /*daa0*/  HMMA.16816.F32.BF16 R8, R176.reuse, R192, R8 ;  /* 0x000000c0b008723c */ /* 0x040fe80000041808 */
[C---:B------:R-:W-:Y:S02]  /*dab0*/  FMUL.FTZ R70, R165.reuse, R70 ;  /* 0x00000046a5467220 */ /* 0x040fe40000410000 */
[C---:B------:R-:W-:Y:S02]  /*dac0*/  FMUL.FTZ R71, R165.reuse, R71 ;  /* 0x00000047a5477220 */ /* 0x040fe40000410000 */
[-C--:B------:R-:W-:Y:S01]  /*dad0*/  HMMA.16816.F32.BF16 R12, R176, R194.reuse, R12 ;  /* 0x000000c2b00c723c */ /* 0x080fe2000004180c */
[----:B------:R-:W-:Y:S03]  /*dae0*/  MUFU.EX2 R211, R34 ;  /* 0x0000002200d37308 */ /* 0x000fe60000000800 */
[----:B------:R-:W-:Y:S02]  /*daf0*/  FFMA.FTZ R32, R32, c[0x0][0x2d0], -R204 ;  /* 0x0000b40020207a23 */ /* 0x000fe400000108cc */
[C---:B------:R-:W-:Y:S02]  /*db00*/  FMUL.FTZ R72, R164.reuse, R72 ;  /* 0x00000048a4487220 */ /* 0x040fe40000410000 */
[C---:B------:R-:W-:Y:S03]  /*db10*/  HMMA.16816.F32.BF16 R16, R172.reuse, R194, R16 ;  /* 0x000000c2ac10723c */ /* 0x040fe60000041810 */
[----:B------:R-:W-:Y:S01]  /*db20*/  MUFU.EX2 R210, R35 ;  /* 0x0000002300d27308 */ /* 0x000fe20000000800 */
[----:B------:R-:W-:Y:S02]  /*db30*/  FMUL.FTZ R73, R164, R73 ;  /* 0x00000049a4497220 */ /* 0x000fe40000410000 */
[----:B------:R-:W-:Y:S02]  /*db40*/  FMUL.FTZ R74, R0, R74 ;  /* 0x0000004a004a7220 */ /* 0x000fe40000410000 */
[-C--:B------:R-:W-:Y:S04]  /*db50*/  HMMA.16816.F32.BF16 R132, R172, R196.reuse, R132 ;  /* 0x000000c4ac84723c */ /* 0x080fe80000041884 */
[C---:B------:R-:W-:Y:S01]  /*db60*/  FMUL.FTZ R136, R164.reuse, R136 ;  /* 0x00000088a4887220 */ /* 0x040fe20000410000 */
[----:B------:R-:W-:Y:S01]  /*db70*/  MUFU.EX2 R209, R24 ;  /* 0x0000001800d17308 */ /* 0x000fe20000000800 */
[----:B------:R-:W-:Y:S02]  /*db80*/  FMUL.FTZ R137, R164, R137 ;  /* 0x00000089a4897220 */ /* 0x000fe40000410000 */
[C---:B------:R-:W-:Y:S04]  /*db90*/  FMUL.FTZ R138, R0.reuse, R138 ;  /* 0x0000008a008a7220 */ /* 0x040fe80000410000 */
[C---:B------:R-:W-:Y:S02]  /*dba0*/  FMUL.FTZ R139, R0.reuse, R139 ;  /* 0x0000008b008b7220 */ /* 0x040fe40000410000 */
[----:B------:R-:W-:Y:S01]  /*dbb0*/  FMUL.FTZ R75, R0, R75 ;  /* 0x0000004b004b7220 */ /* 0x000fe20000410000 */
[----:B------:R-:W3:Y:S01]  /*dbc0*/  MUFU.EX2 R208, R25 ;  /* 0x0000001900d07308 */ /* 0x000ee20000000800 */
[C---:B------:R-:W-:Y:S02]  /*dbd0*/  FMUL.FTZ R76, R164.reuse, R76 ;  /* 0x0000004ca44c7220 */ /* 0x040fe40000410000 */
[C---:B------:R-:W-:Y:S01]  /*dbe0*/  FMUL.FTZ R77, R164.reuse, R77 ;  /* 0x0000004da44d7220 */ /* 0x040fe20000410000 */
[C---:B------:R-:W-:Y:S04]  /*dbf0*/  HMMA.16816.F32.BF16 R136, R176.reuse, R196, R136 ;  /* 0x000000c4b088723c */ /* 0x040fe80000041888 */
[C---:B------:R-:W-:Y:S02]  /*dc00*/  FMUL.FTZ R140, R164.reuse, R140 ;  /* 0x0000008ca48c7220 */ /* 0x040fe40000410000 */
[----:B------:R-:W-:Y:S01]  /*dc10*/  FMUL.FTZ R141, R164, R141 ;  /* 0x0000008da48d7220 */ /* 0x000fe20000410000 */
[----:B------:R-:W-:Y:S01]  /*dc20*/  MUFU.EX2 R193, R26 ;  /* 0x0000001a00c17308 */ /* 0x000fe20000000800 */
[C---:B------:R-:W-:Y:S04]  /*dc30*/  FMUL.FTZ R142, R0.reuse, R142 ;  /* 0x0000008e008e7220 */ /* 0x040fe80000410000 */
[C---:B------:R-:W-:Y:S02]  /*dc40*/  FMUL.FTZ R143, R0.reuse, R143 ;  /* 0x0000008f008f7220 */ /* 0x040fe40000410000 */
[C---:B------:R-:W-:Y:S02]  /*dc50*/  FMUL.FTZ R78, R0.reuse, R78 ;  /* 0x0000004e004e7220 */ /* 0x040fe40000410000 */
[----:B------:R-:W-:Y:S01]  /*dc60*/  FMUL.FTZ R79, R0, R79 ;  /* 0x0000004f004f7220 */ /* 0x000fe20000410000 */
[----:B------:R2:W2:Y:S01]  /*dc70*/  MUFU.EX2 R192, R27 ;  /* 0x0000001b00c07308 */ /* 0x0004a20000000800 */
[C---:B------:R-:W-:Y:S01]  /*dc80*/  FMUL.FTZ R80, R166.reuse, R80 ;  /* 0x00000050a6507220 */ /* 0x040fe20000410000 */
[-C--:B------:R-:W-:Y:S03]  /*dc90*/  HMMA.16816.F32.BF16 R140, R176, R198.reuse, R140 ;  /* 0x000000c6b08c723c */ /* 0x080fe6000004188c */
[C---:B------:R-:W-:Y:S02]  /*dca0*/  FMUL.FTZ R81, R166.reuse, R81 ;  /* 0x00000051a6517220 */ /* 0x040fe40000410000 */
[C---:B------:R-:W-:Y:S02]  /*dcb0*/  FMUL.FTZ R82, R165.reuse, R82 ;  /* 0x00000052a5527220 */ /* 0x040fe40000410000 */
[C---:B------:R-:W-:Y:S01]  /*dcc0*/  FMUL.FTZ R83, R165.reuse, R83 ;  /* 0x00000053a5537220 */ /* 0x040fe20000410000 */
[C---:B------:R-:W-:Y:S01]  /*dcd0*/  HMMA.16816.F32.BF16 R144, R172.reuse, R198, R144 ;  /* 0x000000c6ac90723c */ /* 0x040fe20000041890 */
[----:B------:R-:W-:Y:S03]  /*dce0*/  MUFU.EX2 R198, R36 ;  /* 0x0000002400c67308 */ /* 0x000fe60000000800 */
[C---:B------:R-:W-:Y:S02]  /*dcf0*/  FMUL.FTZ R84, R166.reuse, R84 ;  /* 0x00000054a6547220 */ /* 0x040fe40000410000 */
[----:B------:R-:W-:Y:S02]  /*dd00*/  FMUL.FTZ R85, R166, R85 ;  /* 0x00000055a6557220 */ /* 0x000fe40000410000 */
[-C--:B-1----:R-:W-:Y:S03]  /*dd10*/  HMMA.16816.F32.BF16 R148, R172, R180.reuse, R148 ;  /* 0x000000b4ac94723c */ /* 0x082fe60000041894 */
[----:B------:R-:W-:Y:S01]  /*dd20*/  MUFU.EX2 R197, R37 ;  /* 0x0000002500c57308 */ /* 0x000fe20000000800 */
[C---:B------:R-:W-:Y:S01]  /*dd30*/  FMUL.FTZ R86, R165.reuse, R86 ;  /* 0x00000056a5567220 */ /* 0x040fe20000410000 */
[----:B--2---:R-:W-:Y:S01]  /*dd40*/  LDSM.16.MT88.4 R24, [R225+0x2880] ;  /* 0x00288000e118783b */ /* 0x004fe20000004200 */
[----:B------:R-:W-:Y:S02]  /*dd50*/  FMUL.FTZ R87, R165, R87 ;  /* 0x00000057a5577220 */ /* 0x000fe40000410000 */
[C---:B------:R-:W-:Y:S04]  /*dd60*/  HMMA.16816.F32.BF16 R152, R176.reuse, R180, R152 ;  /* 0x000000b4b098723c */ /* 0x040fe80000041898 */
[C---:B------:R-:W-:Y:S01]  /*dd70*/  FMUL.FTZ R88, R164.reuse, R88 ;  /* 0x00000058a4587220 */ /* 0x040fe20000410000 */
[----:B------:R-:W-:Y:S01]  /*dd80*/  MUFU.EX2 R194, R38 ;  /* 0x0000002600c27308 */ /* 0x000fe20000000800 */
[----:B------:R-:W-:Y:S02]  /*dd90*/  FMUL.FTZ R89, R164, R89 ;  /* 0x00000059a4597220 */ /* 0x000fe40000410000 */
[-C--:B------:R-:W-:Y:S04]  /*dda0*/  HMMA.16816.F32.BF16 R156, R176, R182.reuse, R156 ;  /* 0x000000b6b09c723c */ /* 0x080fe8000004189c */
[C---:B------:R-:W-:Y:S02]  /*ddb0*/  FMUL.FTZ R90, R0.reuse, R90 ;  /* 0x0000005a005a7220 */ /* 0x040fe40000410000 */
[----:B------:R-:W-:Y:S01]  /*ddc0*/  FMUL.FTZ R91, R0, R91 ;  /* 0x0000005b005b7220 */ /* 0x000fe20000410000 */
[----:B------:R1:W-:Y:S01]  /*ddd0*/  MUFU.EX2 R215, R32 ;  /* 0x0000002000d77308 */ /* 0x0003e20000000800 */
[C---:B------:R-:W-:Y:S01]  /*dde0*/  HMMA.16816.F32.BF16 R160, R172.reuse, R182, R160 ;  /* 0x000000b6aca0723c */ /* 0x040fe200000418a0 */
[----:B------:R-:W2:Y:S03]  /*ddf0*/  LDSM.16.MT88.4 R180, [R225+0x3880] ;  /* 0x00388000e1b4783b */ /* 0x000ea60000004200 */
[C---:B------:R-:W-:Y:S02]  /*de00*/  FMUL.FTZ R92, R164.reuse, R92 ;  /* 0x0000005ca45c7220 */ /* 0x040fe40000410000 */
[----:B------:R-:W-:Y:S02]  /*de10*/  FMUL.FTZ R93, R164, R93 ;  /* 0x0000005da45d7220 */ /* 0x000fe40000410000 */
[-C--:B------:R-:W-:Y:S04]  /*de20*/  HMMA.16816.F32.BF16 R52, R172, R184.reuse, R52 ;  /* 0x000000b8ac34723c */ /* 0x080fe80000041834 */
[C---:B------:R-:W-:Y:S02]  /*de30*/  FMUL.FTZ R94, R0.reuse, R94 ;  /* 0x0000005e005e7220 */ /* 0x040fe40000410000 */
[----:B------:R-:W-:Y:S02]  /*de40*/  FMUL.FTZ R95, R0, R95 ;  /* 0x0000005f005f7220 */ /* 0x000fe40000410000 */
[C---:B------:R-:W-:Y:S04]  /*de50*/  HMMA.16816.F32.BF16 R56, R176.reuse, R184, R56 ;  /* 0x000000b8b038723c */ /* 0x040fe80000041838 */
[C---:B------:R-:W-:Y:S02]  /*de60*/  FMUL.FTZ R96, R166.reuse, R96 ;  /* 0x00000060a6607220 */ /* 0x040fe40000410000 */
[C---:B------:R-:W-:Y:S02]  /*de70*/  FMUL.FTZ R97, R166.reuse, R97 ;  /* 0x00000061a6617220 */ /* 0x040fe40000410000 */
[-C--:B------:R-:W-:Y:S04]  /*de80*/  HMMA.16816.F32.BF16 R60, R176, R186.reuse, R60 ;  /* 0x000000bab03c723c */ /* 0x080fe8000004183c */
[--C-:B-1----:R-:W-:Y:S02]  /*de90*/  FFMA.FTZ R32, R23, c[0x0][0x2d0], -R205.reuse ;  /* 0x0000b40017207a23 */ /* 0x102fe400000108cd */
[----:B------:R-:W-:Y:S01]  /*dea0*/  LDSM.16.MT88.4 R20, [R228+0x3880] ;  /* 0x00388000e414783b */ /* 0x000fe20000004200 */
[C---:B------:R-:W-:Y:S01]  /*deb0*/  FMUL.FTZ R98, R165.reuse, R98 ;  /* 0x00000062a5627220 */ /* 0x040fe20000410000 */
[C---:B------:R-:W-:Y:S01]  /*dec0*/  HMMA.16816.F32.BF16 R64, R172.reuse, R186, R64 ;  /* 0x000000baac40723c */ /* 0x040fe20000041840 */
[----:B------:R1:W1:Y:S03]  /*ded0*/  MUFU.EX2 R212, R32 ;  /* 0x0000002000d47308 */ /* 0x0002660000000800 */
[C---:B------:R-:W-:Y:S02]  /*dee0*/  FMUL.FTZ R99, R165.reuse, R99 ;  /* 0x00000063a5637220 */ /* 0x040fe40000410000 */
[----:B------:R-:W3:Y:S01]  /*def0*/  LDSM.16.MT88.4 R184, [R226+0x3880] ;  /* 0x00388000e2b8783b */ /* 0x000ee20000004200 */
[C---:B------:R-:W-:Y:S01]  /*df00*/  FMUL.FTZ R100, R166.reuse, R100 ;  /* 0x00000064a6647220 */ /* 0x040fe20000410000 */
[-C--:B--2---:R-:W-:Y:S04]  /*df10*/  HMMA.16816.F32.BF16 R68, R172, R180.reuse, R68 ;  /* 0x000000b4ac44723c */ /* 0x084fe80000041844 */
[C---:B------:R-:W-:Y:S02]  /*df20*/  FMUL.FTZ R101, R166.reuse, R101 ;  /* 0x00000065a6657220 */ /* 0x040fe40000410000 */
[C---:B------:R-:W-:Y:S02]  /*df30*/  FMUL.FTZ R102, R165.reuse, R102 ;  /* 0x00000066a5667220 */ /* 0x040fe40000410000 */
[C---:B------:R-:W-:Y:S01]  /*df40*/  FMUL.FTZ R103, R165.reuse, R103 ;  /* 0x00000067a5677220 */ /* 0x040fe20000410000 */
[C---:B------:R-:W-:Y:S04]  /*df50*/  HMMA.16816.F32.BF16 R72, R176.reuse, R180, R72 ;  /* 0x000000b4b048723c */ /* 0x040fe80000041848 */
[C---:B------:R-:W-:Y:S02]  /*df60*/  FMUL.FTZ R112, R166.reuse, R112 ;  /* 0x00000070a6707220 */ /* 0x040fe40000410000 */
[C---:B------:R-:W-:Y:S02]  /*df70*/  FMUL.FTZ R113, R166.reuse, R113 ;  /* 0x00000071a6717220 */ /* 0x040fe40000410000 */
[-C--:B------:R-:W-:Y:S01]  /*df80*/  HMMA.16816.F32.BF16 R76, R176, R182.reuse, R76 ;  /* 0x000000b6b04c723c */ /* 0x080fe2000004184c */
[----:B-1----:R-:W1:Y:S03]  /*df90*/  LDSM.16.MT88.4 R32, [R227+0x3880] ;  /* 0x00388000e320783b */ /* 0x002e660000004200 */
[C---:B------:R-:W-:Y:S02]  /*dfa0*/  FMUL.FTZ R114, R165.reuse, R114 ;  /* 0x00000072a5727220 */ /* 0x040fe40000410000 */
[C---:B------:R-:W-:Y:S02]  /*dfb0*/  FMUL.FTZ R115, R165.reuse, R115 ;  /* 0x00000073a5737220 */ /* 0x040fe40000410000 */
[C---:B------:R-:W-:Y:S01]  /*dfc0*/  HMMA.16816.F32.BF16 R80, R172.reuse, R182, R80 ;  /* 0x000000b6ac50723c */ /* 0x040fe20000041850 */
[----:B------:R-:W2:Y:S03]  /*dfd0*/  LDSM.16.MT88.4 R180, [R226+0x2880] ;  /* 0x00288000e2b4783b */ /* 0x000ea60000004200 */
[C---:B------:R-:W-:Y:S02]  /*dfe0*/  FMUL.FTZ R116, R166.reuse, R116 ;  /* 0x00000074a6747220 */ /* 0x040fe40000410000 */
[----:B------:R-:W-:Y:S02]  /*dff0*/  FMUL.FTZ R117, R166, R117 ;  /* 0x00000075a6757220 */ /* 0x000fe40000410000 */
[C---:B------:R-:W-:Y:S04]  /*e000*/  FMUL.FTZ R118, R165.reuse, R118 ;  /* 0x00000076a5767220 */ /* 0x040fe80000410000 */
[----:B------:R-:W-:Y:S01]  /*e010*/  FMUL.FTZ R119, R165, R119 ;  /* 0x00000077a5777220 */ /* 0x000fe20000410000 */
[-C--:B---3--:R-:W-:Y:S03]  /*e020*/  HMMA.16816.F32.BF16 R84, R172, R184.reuse, R84 ;  /* 0x000000b8ac54723c */ /* 0x088fe60000041854 */
        /* <DEDUP_REMOVED lines=11> */
[----:B------:R-:W1:Y:S03]  /*e0e0*/  LDSM.16.MT88.4 R184, [R228+0x2880] ;  /* 0x00288000e4b8783b */ /* 0x000e660000004200 */
[----:B------:R-:W-:Y:S01]  /*e0f0*/  FFMA.FTZ R31, R31, c[0x0][0x2d0], -R2 ;  /* 0x0000b4001f1f7a23 */ /* 0x000fe20000010802 */
[----:B------:R2:W2:Y:S01]  /*e100*/  MUFU.EX2 R199, R29 ;  /* 0x0000001d00c77308 */ /* 0x0004a20000000800 */
[C---:B------:R-:W-:Y:S02]  /*e110*/  FMUL.FTZ R124, R164.reuse, R124 ;  /* 0x0000007ca47c7220 */ /* 0x040fe40000410000 */
[-C--:B------:R-:W-:Y:S04]  /*e120*/  HMMA.16816.F32.BF16 R100, R172, R20.reuse, R100 ;  /* 0x00000014ac64723c */ /* 0x080fe80000041864 */
[C---:B------:R-:W-:Y:S02]  /*e130*/  FMUL.FTZ R104, R164.reuse, R104 ;  /* 0x00000068a4687220 */ /* 0x040fe40000410000 */
[----:B------:R-:W-:Y:S01]  /*e140*/  FMUL.FTZ R105, R164, R105 ;  /* 0x00000069a4697220 */ /* 0x000fe20000410000 */
[----:B------:R4:W-:Y:S01]  /*e150*/  MUFU.EX2 R171, R30 ;  /* 0x0000001e00ab7308 */ /* 0x0009e20000000800 */
[C---:B------:R-:W-:Y:S04]  /*e160*/  FMUL.FTZ R106, R0.reuse, R106 ;  /* 0x0000006a006a7220 */ /* 0x040fe80000410000 */
[----:B------:R-:W-:Y:S01]  /*e170*/  FMUL.FTZ R107, R0, R107 ;  /* 0x0000006b006b7220 */ /* 0x000fe20000410000 */
[----:B---3--:R-:W-:Y:S01]  /*e180*/  F2FP.BF16.PACK_AB R28, R208, R209 ;  /* 0x000000d1d01c723e */ /* 0x008fe200000010ff */
[----:B------:R-:W-:Y:S02]  /*e190*/  FMUL.FTZ R125, R164, R125 ;  /* 0x0000007da47d7220 */ /* 0x000fe40000410000 */
[C---:B------:R-:W-:Y:S01]  /*e1a0*/  FMUL.FTZ R126, R0.reuse, R126 ;  /* 0x0000007e007e7220 */ /* 0x040fe20000410000 */
[----:B------:R-:W3:Y:S01]  /*e1b0*/  MUFU.EX2 R170, R31 ;  /* 0x0000001f00aa7308 */ /* 0x000ee20000000800 */
[----:B------:R-:W-:Y:S01]  /*e1c0*/  FMUL.FTZ R127, R0, R127 ;  /* 0x0000007f007f7220 */ /* 0x000fe20000410000 */
[C---:B------:R-:W-:Y:S04]  /*e1d0*/  HMMA.16816.F32.BF16 R104, R176.reuse, R20, R104 ;  /* 0x00000014b068723c */ /* 0x040fe80000041868 */
[----:B------:R-:W-:Y:S01]  /*e1e0*/  FMUL.FTZ R108, R164, R108 ;  /* 0x0000006ca46c7220 */ /* 0x000fe20000410000 */
[----:B--2---:R-:W-:Y:S01]  /*e1f0*/  F2FP.BF16.PACK_AB R29, R192, R193 ;  /* 0x000000c1c01d723e */ /* 0x004fe200000010ff */
[----:B------:R-:W-:Y:S01]  /*e200*/  FMUL.FTZ R109, R164, R109 ;  /* 0x0000006da46d7220 */ /* 0x000fe20000410000 */
[----:B------:R-:W-:Y:S01]  /*e210*/  F2FP.BF16.PACK_AB R20, R216, R217 ;  /* 0x000000d9d814723e */ /* 0x000fe200000010ff */
[----:B------:R-:W-:Y:S01]  /*e220*/  FMUL.FTZ R110, R0, R110 ;  /* 0x0000006e006e7220 */ /* 0x000fe20000410000 */
[----:B------:R-:W-:Y:S03]  /*e230*/  F2FP.BF16.PACK_AB R21, R212, R213 ;  /* 0x000000d5d415723e */ /* 0x000fe600000010ff */
[----:B------:R-:W-:Y:S01]  /*e240*/  FMUL.FTZ R111, R0, R111 ;  /* 0x0000006f006f7220 */ /* 0x000fe20000410000 */
[----:B----4-:R-:W-:Y:S01]  /*e250*/  F2FP.BF16.PACK_AB R30, R199, R207 ;  /* 0x000000cfc71e723e */ /* 0x010fe200000010ff */
[C---:B------:R-:W-:Y:S02]  /*e260*/  FMUL.FTZ R128, R166.reuse, R128 ;  /* 0x00000080a6807220 */ /* 0x040fe40000410000 */
[----:B------:R-:W-:Y:S02]  /*e270*/  FMUL.FTZ R129, R166, R129 ;  /* 0x00000081a6817220 */ /* 0x000fe40000410000 */
[C---:B------:R-:W-:Y:S01]  /*e280*/  FMUL.FTZ R130, R165.reuse, R130 ;  /* 0x00000082a5827220 */ /* 0x040fe20000410000 */
[-C--:B------:R-:W-:Y:S03]  /*e290*/  HMMA.16816.F32.BF16 R108, R176, R22.reuse, R108 ;  /* 0x00000016b06c723c */ /* 0x080fe6000004186c */
[----:B---3--:R-:W-:Y:S01]  /*e2a0*/  F2FP.BF16.PACK_AB R31, R170, R171 ;  /* 0x000000abaa1f723e */ /* 0x008fe200000010ff */
[----:B------:R-:W-:Y:S02]  /*e2b0*/  FMUL.FTZ R131, R165, R131 ;  /* 0x00000083a5837220 */ /* 0x000fe40000410000 */
[----:B------:R-:W-:Y:S02]  /*e2c0*/  FFMA.FTZ R49, R49, c[0x0][0x2d0], -R204 ;  /* 0x0000b40031317a23 */ /* 0x000fe400000108cc */
[C---:B------:R-:W-:Y:S02]  /*e2d0*/  HMMA.16816.F32.BF16 R112, R172.reuse, R22, R112 ;  /* 0x00000016ac70723c */ /* 0x040fe40000041870 */
[----:B------:R-:W-:Y:S02]  /*e2e0*/  MUFU.EX2 R195, R49 ;  /* 0x0000003100c37308 */ /* 0x000fe40000000800 */
[--C-:B------:R-:W-:Y:S02]  /*e2f0*/  FFMA.FTZ R51, R51, c[0x0][0x2d0], -R205.reuse ;  /* 0x0000b40033337a23 */ /* 0x100fe400000108cd */
[--C-:B------:R-:W-:Y:S01]  /*e300*/  FFMA.FTZ R40, R40, c[0x0][0x2d0], -R206.reuse ;  /* 0x0000b40028287a23 */ /* 0x100fe200000108ce */
[----:B------:R-:W-:Y:S01]  /*e310*/  F2FP.BF16.PACK_AB R22, R214, R215 ;  /* 0x000000d7d616723e */ /* 0x000fe200000010ff */
[-C--:B-1----:R-:W-:Y:S04]  /*e320*/  HMMA.16816.F32.BF16 R116, R172, R32.reuse, R116 ;  /* 0x00000020ac74723c */ /* 0x082fe80000041874 */
[----:B------:R1:W-:Y:S01]  /*e330*/  MUFU.EX2 R49, R39 ;  /* 0x0000002700317308 */ /* 0x0003e20000000800 */
[----:B------:R-:W-:Y:S01]  /*e340*/  F2FP.BF16.PACK_AB R23, R210, R211 ;  /* 0x000000d3d217723e */ /* 0x000fe200000010ff */
[----:B------:R-:W-:Y:S02]  /*e350*/  FFMA.FTZ R45, R45, c[0x0][0x2d0], -R206 ;  /* 0x0000b4002d2d7a23 */ /* 0x000fe400000108ce */
[C---:B------:R-:W-:Y:S04]  /*e360*/  HMMA.16816.F32.BF16 R120, R176.reuse, R32, R120 ;  /* 0x00000020b078723c */ /* 0x040fe80000041878 */
[----:B------:R-:W-:Y:S02]  /*e370*/  FFMA.FTZ R50, R50, c[0x0][0x2d0], -R205 ;  /* 0x0000b40032327a23 */ /* 0x000fe400000108cd */
[----:B------:R-:W-:Y:S01]  /*e380*/  MUFU.EX2 R51, R51 ;  /* 0x0000003300337308 */ /* 0x000fe20000000800 */
[----:B------:R-:W-:Y:S01]  /*e390*/  FFMA.FTZ R48, R48, c[0x0][0x2d0], -R204 ;  /* 0x0000b40030307a23 */ /* 0x000fe200000108cc */
[-C--:B------:R-:W-:Y:S04]  /*e3a0*/  HMMA.16816.F32.BF16 R124, R176, R34.reuse, R124 ;  /* 0x00000022b07c723c */ /* 0x080fe8000004187c */
[--C-:B------:R-:W-:Y:S02]  /*e3b0*/  FFMA.FTZ R41, R41, c[0x0][0x2d0], -R206.reuse ;  /* 0x0000b40029297a23 */ /* 0x100fe400000108ce */
[----:B------:R-:W-:Y:S02]  /*e3c0*/  FFMA.FTZ R44, R44, c[0x0][0x2d0], -R206 ;  /* 0x0000b4002c2c7a23 */ /* 0x000fe400000108ce */
[----:B------:R-:W-:Y:S01]  /*e3d0*/  HMMA.16816.F32.BF16 R128, R172, R34, R128 ;  /* 0x00000022ac80723c */ /* 0x000fe20000041880 */
[----:B------:R-:W2:Y:S01]  /*e3e0*/  LDSM.16.MT88.4 R32, [R227+0x2880] ;  /* 0x00288000e320783b */ /* 0x000ea20000004200 */
[----:B------:R-:W-:Y:S02]  /*e3f0*/  MUFU.EX2 R45, R45 ;  /* 0x0000002d002d7308 */ /* 0x000fe40000000800 */
[--C-:B------:R-:W-:Y:S02]  /*e400*/  FFMA.FTZ R42, R42, c[0x0][0x2d0], -R2.reuse ;  /* 0x0000b4002a2a7a23 */ /* 0x100fe40000010802 */
[--C-:B------:R-:W-:Y:S02]  /*e410*/  FFMA.FTZ R43, R43, c[0x0][0x2d0], -R2.reuse ;  /* 0x0000b4002b2b7a23 */ /* 0x100fe40000010802 */
[-C--:B------:R-:W-:Y:S01]  /*e420*/  HMMA.16816.F32.BF16 R4, R20, R24.reuse, R4 ;  /* 0x000000181404723c */ /* 0x080fe20000041804 */
[----:B------:R-:W-:Y:S03]  /*e430*/  LDSM.16.MT88.4 R172, [R226+0x4080] ;  /* 0x00408000e2ac783b */ /* 0x000fe60000004200 */
[----:B------:R-:W-:Y:S01]  /*e440*/  MUFU.EX2 R196, R48 ;  /* 0x0000003000c47308 */ /* 0x000fe20000000800 */
[--C-:B------:R-:W-:Y:S02]  /*e450*/  FFMA.FTZ R46, R46, c[0x0][0x2d0], -R2.reuse ;  /* 0x0000b4002e2e7a23 */ /* 0x100fe40000010802 */
[----:B------:R-:W-:Y:S01]  /*e460*/  FFMA.FTZ R2, R47, c[0x0][0x2d0], -R2 ;  /* 0x0000b4002f027a23 */ /* 0x000fe20000010802 */
[C---:B------:R-:W-:Y:S01]  /*e470*/  HMMA.16816.F32.BF16 R8, R28.reuse, R24, R8 ;  /* 0x000000181c08723c */ /* 0x040fe20000041808 */
[----:B-1----:R-:W-:Y:S03]  /*e480*/  LDSM.16.MT88.4 R36, [R227+0x3080] ;  /* 0x00308000e324783b */ /* 0x002fe60000004200 */
[----:B------:R-:W-:Y:S02]  /*e490*/  FFMA.FTZ R166, R166, R252, R245 ;  /* 0x000000fca6a67223 */ /* 0x000fe400000100f5 */
[----:B------:R-:W-:Y:S01]  /*e4a0*/  MUFU.EX2 R50, R50 ;  /* 0x0000003200327308 */ /* 0x000fe20000000800 */
[----:B------:R-:W-:Y:S01]  /*e4b0*/  FFMA.FTZ R165, R165, R251, R222 ;  /* 0x000000fba5a57223 */ /* 0x000fe200000100de */
[-C--:B------:R-:W-:Y:S04]  /*e4c0*/  HMMA.16816.F32.BF16 R12, R28, R26.reuse, R12 ;  /* 0x0000001a1c0c723c */ /* 0x080fe8000004180c */
[----:B------:R-:W-:Y:S04]  /*e4d0*/  FFMA.FTZ R164, R164, R250, R221 ;  /* 0x000000faa4a47223 */ /* 0x000fe800000100dd */
[C---:B------:R-:W-:Y:S01]  /*e4e0*/  HMMA.16816.F32.BF16 R16, R20.reuse, R26, R16 ;  /* 0x0000001a1410723c */ /* 0x040fe20000041810 */
[----:B------:R-:W1:Y:S01]  /*e4f0*/  LDSM.16.MT88.4 R24, [R225+0x4080] ;  /* 0x00408000e118783b */ /* 0x000e620000004200 */
[----:B------:R-:W-:Y:S06]  /*e500*/  MUFU.EX2 R48, R40 ;  /* 0x0000002800307308 */ /* 0x000fec0000000800 */
[-C--:B------:R-:W-:Y:S04]  /*e510*/  HMMA.16816.F32.BF16 R132, R20, R180.reuse, R132 ;  /* 0x000000b41484723c */ /* 0x080fe80000041884 */
[----:B------:R3:W-:Y:S04]  /*e520*/  MUFU.EX2 R40, R2 ;  /* 0x0000000200287308 */ /* 0x0007e80000000800 */
[C---:B------:R-:W-:Y:S06]  /*e530*/  HMMA.16816.F32.BF16 R136, R28.reuse, R180, R136 ;  /* 0x000000b41c88723c */ /* 0x040fec0000041888 */
[----:B------:R-:W4:Y:S02]  /*e540*/  MUFU.EX2 R41, R41 ;  /* 0x0000002900297308 */ /* 0x000f240000000800 */
[-C--:B------:R-:W-:Y:S08]  /*e550*/  HMMA.16816.F32.BF16 R140, R28, R182.reuse, R140 ;  /* 0x000000b61c8c723c */ /* 0x080ff0000004188c */
[C---:B------:R-:W-:Y:S01]  /*e560*/  HMMA.16816.F32.BF16 R144, R20.reuse, R182, R144 ;  /* 0x000000b61490723c */ /* 0x040fe20000041890 */
[----:B------:R-:W-:Y:S03]  /*e570*/  MUFU.EX2 R44, R44 ;  /* 0x0000002c002c7308 */ /* 0x000fe60000000800 */
[----:B---3--:R-:W-:Y:S04]  /*e580*/  FADD.FTZ R2, R246, R166 ;  /* 0x000000a6f6027221 */ /* 0x008fe80000010000 */
[-C--:B------:R-:W-:Y:S03]  /*e590*/  HMMA.16816.F32.BF16 R148, R20, R184.reuse, R148 ;  /* 0x000000b81494723c */ /* 0x080fe60000041894 */
[----:B------:R-:W-:Y:S01]  /*e5a0*/  MUFU.EX2 R42, R42 ;  /* 0x0000002a002a7308 */ /* 0x000fe20000000800 */
[----:B------:R-:W-:Y:S04]  /*e5b0*/  FADD.FTZ R2, R248, R2 ;  /* 0x00000002f8027221 */ /* 0x000fe80000010000 */
[C---:B------:R-:W-:Y:S04]  /*e5c0*/  HMMA.16816.F32.BF16 R152, R28.reuse, R184, R152 ;  /* 0x000000b81c98723c */ /* 0x040fe80000041898 */
[----:B------:R-:W-:Y:S01]  /*e5d0*/  FADD.FTZ R2, R247, R2 ;  /* 0x00000002f7027221 */ /* 0x000fe20000010000 */
[----:B------:R-:W3:Y:S03]  /*e5e0*/  MUFU.EX2 R43, R43 ;  /* 0x0000002b002b7308 */ /* 0x000ee60000000800 */
[-C--:B------:R-:W-:Y:S07]  /*e5f0*/  HMMA.16816.F32.BF16 R156, R28, R186.reuse, R156 ;  /* 0x000000ba1c9c723c */ /* 0x080fee000004189c */
[----:B------:R-:W1:Y:S01]  /*e600*/  MUFU.EX2 R46, R46 ;  /* 0x0000002e002e7308 */ /* 0x000e620000000800 */
[C---:B------:R-:W-:Y:S08]  /*e610*/  HMMA.16816.F32.BF16 R160, R20.reuse, R186, R160 ;  /* 0x000000ba14a0723c */ /* 0x040ff000000418a0 */
[-C--:B--2---:R-:W-:Y:S08]  /*e620*/  HMMA.16816.F32.BF16 R52, R20, R32.reuse, R52 ;  /* 0x000000201434723c */ /* 0x084ff00000041834 */
        /* <DEDUP_REMOVED lines=12> */
[C---:B------:R-:W-:Y:S08]  /*e6f0*/  HMMA.16816.F32.BF16 R96, R20.reuse, R174, R96 ;  /* 0x000000ae1460723c */ /* 0x040ff00000041860 */
[-C--:B--2---:R-:W-:Y:S08]  /*e700*/  HMMA.16816.F32.BF16 R100, R20, R32.reuse, R100 ;  /* 0x000000201464723c */ /* 0x084ff00000041864 */
[C---:B------:R-:W-:Y:S08]  /*e710*/  HMMA.16816.F32.BF16 R104, R28.reuse, R32, R104 ;  /* 0x000000201c68723c */ /* 0x040ff00000041868 */
[-C--:B------:R-:W-:Y:S08]  /*e720*/  HMMA.16816.F32.BF16 R108, R28, R34.reuse, R108 ;  /* 0x000000221c6c723c */ /* 0x080ff0000004186c */
[C---:B------:R-:W-:Y:S01]  /*e730*/  HMMA.16816.F32.BF16 R112, R20.reuse, R34, R112 ;  /* 0x000000221470723c */ /* 0x040fe20000041870 */
[----:B------:R-:W-:Y:S07]  /*e740*/  LDSM.16.MT88.4 R32, [R228+0x3080] ;  /* 0x00308000e420783b */ /* 0x000fee0000004200 */
[-C--:B-1----:R-:W-:Y:S08]  /*e750*/  HMMA.16816.F32.BF16 R116, R20, R24.reuse, R116 ;  /* 0x000000181474723c */ /* 0x082ff00000041874 */
[C---:B------:R-:W-:Y:S07]  /*e760*/  HMMA.16816.F32.BF16 R120, R28.reuse, R24, R120 ;  /* 0x000000181c78723c */ /* 0x040fee0000041878 */
[----:B----4-:R-:W-:Y:S01]  /*e770*/  F2FP.BF16.PACK_AB R24, R41, R48 ;  /* 0x000000302918723e */ /* 0x010fe200000010ff */
[-C--:B------:R-:W-:Y:S01]  /*e780*/  HMMA.16816.F32.BF16 R124, R28, R26.reuse, R124 ;  /* 0x0000001a1c7c723c */ /* 0x080fe2000004187c */
[----:B------:R-:W1:Y:S03]  /*e790*/  LDSM.16.MT88.4 R28, [R226+0x3080] ;  /* 0x00308000e21c783b */ /* 0x000e660000004200 */
[----:B---3--:R-:W-:Y:S04]  /*e7a0*/  F2FP.BF16.PACK_AB R25, R43, R42 ;  /* 0x0000002a2b19723e */ /* 0x008fe800000010ff */
[----:B------:R-:W-:Y:S07]  /*e7b0*/  HMMA.16816.F32.BF16 R128, R20, R26, R128 ;  /* 0x0000001a1480723c */ /* 0x000fee0000041880 */
[----:B------:R-:W-:Y:S02]  /*e7c0*/  F2FP.BF16.PACK_AB R20, R197, R198 ;  /* 0x000000c6c514723e */ /* 0x000fe400000010ff */
[----:B------:R-:W-:Y:S03]  /*e7d0*/  F2FP.BF16.PACK_AB R22, R195, R196 ;  /* 0x000000c4c316723e */ /* 0x000fe600000010ff */
[----:B------:R-:W-:Y:S02]  /*e7e0*/  F2FP.BF16.PACK_AB R21, R49, R194 ;  /* 0x000000c23115723e */ /* 0x000fe400000010ff */
[----:B------:R-:W-:Y:S02]  /*e7f0*/  F2FP.BF16.PACK_AB R23, R51, R50 ;  /* 0x000000323317723e */ /* 0x000fe400000010ff */
[----:B------:R-:W-:Y:S02]  /*e800*/  F2FP.BF16.PACK_AB R26, R45, R44 ;  /* 0x0000002c2d1a723e */ /* 0x000fe400000010ff */
[----:B------:R-:W-:Y:S03]  /*e810*/  F2FP.BF16.PACK_AB R27, R40, R46 ;  /* 0x0000002e281b723e */ /* 0x000fe600000010ff */
        /* <DEDUP_REMOVED lines=8> */
[-C--:B-1----:R-:W-:Y:S08]  /*e8a0*/  HMMA.16816.F32.BF16 R132, R20, R28.reuse, R132 ;  /* 0x0000001c1484723c */ /* 0x082ff00000041884 */
        /* <DEDUP_REMOVED lines=11> */
[-C--:B--2---:R-:W-:Y:S08]  /*e960*/  HMMA.16816.F32.BF16 R68, R20, R4.reuse, R68 ;  /* 0x000000041444723c */ /* 0x084ff00000041844 */
[C---:B------:R-:W-:Y:S07]  /*e970*/  HMMA.16816.F32.BF16 R72, R24.reuse, R4, R72 ;  /* 0x000000041848723c */ /* 0x040fee0000041848 */
[----:B------:R-:W-:Y:S01]  /*e980*/  FFMA.FTZ R4, R0, R249, R201 ;  /* 0x000000f900047223 */ /* 0x000fe200000100c9 */
[-C--:B------:R-:W-:Y:S04]  /*e990*/  HMMA.16816.F32.BF16 R76, R24, R6.reuse, R76 ;  /* 0x00000006184c723c */ /* 0x080fe8000004184c */
[----:B------:R-:W-:Y:S02]  /*e9a0*/  FADD.FTZ R4, R200, R4 ;  /* 0x00000004c8047221 */ /* 0x000fe40000010000 */
[----:B------:R-:W-:Y:S02]  /*e9b0*/  FADD.FTZ R0, R223, R165 ;  /* 0x000000a5df007221 */ /* 0x000fe40000010000 */
[C---:B------:R-:W-:Y:S04]  /*e9c0*/  HMMA.16816.F32.BF16 R80, R20.reuse, R6, R80 ;  /* 0x000000061450723c */ /* 0x040fe80000041850 */
[----:B------:R-:W-:Y:S02]  /*e9d0*/  FADD.FTZ R4, R202, R4 ;  /* 0x00000004ca047221 */ /* 0x000fe40000010000 */
[----:B------:R-:W-:Y:S02]  /*e9e0*/  FADD.FTZ R0, R244, R0 ;  /* 0x00000000f4007221 */ /* 0x000fe40000010000 */
[-C--:B---3--:R-:W-:Y:S04]  /*e9f0*/  HMMA.16816.F32.BF16 R84, R20, R8.reuse, R84 ;  /* 0x000000081454723c */ /* 0x088fe80000041854 */
[----:B------:R-:W-:Y:S02]  /*ea00*/  FADD.FTZ R0, R242, R0 ;  /* 0x00000000f2007221 */ /* 0x000fe40000010000 */
[----:B------:R-:W-:Y:S02]  /*ea10*/  FADD.FTZ R6, R217, R2 ;  /* 0x00000002d9067221 */ /* 0x000fe40000010000 */
[C---:B------:R-:W-:Y:S04]  /*ea20*/  HMMA.16816.F32.BF16 R88, R24.reuse, R8, R88 ;  /* 0x000000081858723c */ /* 0x040fe80000041858 */
[----:B------:R-:W-:Y:S02]  /*ea30*/  FADD.FTZ R5, R213, R0 ;  /* 0x00000000d5057221 */ /* 0x000fe40000010000 */
[----:B------:R-:W-:Y:S02]  /*ea40*/  FADD.FTZ R0, R216, R6 ;  /* 0x00000006d8007221 */ /* 0x000fe40000010000 */
[-C--:B------:R-:W-:Y:S04]  /*ea50*/  HMMA.16816.F32.BF16 R92, R24, R10.reuse, R92 ;  /* 0x0000000a185c723c */ /* 0x080fe8000004185c */
[----:B------:R-:W-:Y:S02]  /*ea60*/  FADD.FTZ R7, R203, R4 ;  /* 0x00000004cb077221 */ /* 0x000fe40000010000 */
[----:B------:R-:W-:Y:S01]  /*ea70*/  FADD.FTZ R8, R220, R164 ;  /* 0x000000a4dc087221 */ /* 0x000fe20000010000 */
[----:B------:R-:W-:Y:S01]  /*ea80*/  MOV R164, R167 ;  /* 0x000000a700a47202 */ /* 0x000fe20000000f00 */
        /* <DEDUP_REMOVED lines=23> */
[----:B------:R-:W-:Y:S01]  /*ec00*/  FADD.FTZ R2, R194, R7 ;  /* 0x00000007c2027221 */ /* 0x000fe20000010000 */
[----:B------:R-:W-:Y:S01]  /*ec10*/  MOV R170, R3 ;  /* 0x0000000300aa7202 */ /* 0x000fe20000000f00 */
        /* <DEDUP_REMOVED lines=9> */
[----:B------:R-:W-:Y:S03]  /*ecb0*/  FADD.FTZ R4, R50, R4 ;  /* 0x0000000432047221 */ /* 0x000fe60000010000 */
[----:B------:R-:W-:Y:S01]  /*ecc0*/  STL [R1+0x18], R5 ;  /* 0x0000180501007387 */ /* 0x000fe20000100800 */
[----:B------:R-:W-:Y:S02]  /*ecd0*/  FADD.FTZ R4, R51, R4 ;  /* 0x0000000433047221 */ /* 0x000fe40000010000 */
[----:B------:R-:W-:Y:S02]  /*ece0*/  FADD.FTZ R2, R44, R2 ;  /* 0x000000022c027221 */ /* 0x000fe40000010000 */
[----:B------:R-:W-:Y:S01]  /*ecf0*/  FADD.FTZ R0, R43, R6 ;  /* 0x000000062b007221 */ /* 0x000fe20000010000 */
[----:B------:R-:W-:Y:S01]  /*ed00*/  STL [R1+0x14], R4 ;  /* 0x0000140401007387 */ /* 0x000fe20000100800 */
[----:B------:R-:W-:Y:S02]  /*ed10*/  FADD.FTZ R2, R45, R2 ;  /* 0x000000022d027221 */ /* 0x000fe40000010000 */
[----:B------:R-:W-:Y:S03]  /*ed20*/  FADD.FTZ R0, R46, R0 ;  /* 0x000000002e007221 */ /* 0x000fe60000010000 */
[----:B------:R1:W-:Y:S01]  /*ed30*/  STL [R1+0x1c], R2 ;  /* 0x00001c0201007387 */ /* 0x0003e20000100800 */
[----:B------:R-:W-:Y:S05]  /*ed40*/  FADD.FTZ R0, R40, R0 ;  /* 0x0000000028007221 */ /* 0x000fea0000010000 */
[----:B------:R2:W-:Y:S01]  /*ed50*/  STL [R1+0x20], R0 ;  /* 0x0000200001007387 */ /* 0x0005e20000100800 */
[----:B-1----:R-:W-:Y:S02]  /*ed60*/  MOV R2, R168 ;  /* 0x000000a800027202 */ /* 0x002fe40000000f00 */
[----:B--2---:R-:W-:Y:S01]  /*ed70*/  MOV R0, R169 ;  /* 0x000000a900007202 */ /* 0x004fe20000000f00 */
[----:B------:R-:W-:-:S05]  /*ed80*/  @P0 BRA `(.L_x_1048) ;  /* 0xffffd2c000000947 */ /* 0x000fca000383ffff */
.L_x_1047:
[----:B------:R-:W-:-:S06]  /*ed90*/  UISETP.GE.AND UP0, UPT, UR13, UR8, UPT ;  /* 0x000000080d00728c */ /* 0x000fcc000bf06270 */
[----:B------:R-:W-:-:S13]  /*eda0*/  PLOP3.LUT P0, PT, PT, PT, UP0, 0x80, 0x0 ;  /* 0x000000000000781c */ /* 0x000fda0003f0f008 */
[----:B------:R-:W-:Y:S05]  /*edb0*/  @!P0 BRA `(.L_x_1049) ;  /* 0x000048e000008947 */ /* 0x000fea0003800000 */
[----:B-1----:R-:W2:Y:S04]  /*edc0*/  LDL.64 R4, [R1+0x48] ;  /* 0x0000480001047983 */ /* 0x002ea80000100a00 */
        /* <DEDUP_REMOVED lines=23> */
.L_x_1066:
[----:B------:R-:W2:Y:S01]  /*ef40*/  LDL.64 R40, [R1+0x8] ;  /* 0x0000080001287983 */ /* 0x000ea20000100a00 */
[----:B------:R-:W-:Y:S04]  /*ef50*/  DEPBAR.LE SB0, 0x0 ;  /* 0x000080000000791a */ /* 0x000fe80000000000 */
[----:B------:R-:W-:Y:S01]  /*ef60*/  USHF.R.S32.HI UR5, URZ, 0x1f, UR13 ;  /* 0x0000001f3f057899 */ /* 0x000fe2000801140d */
[----:B------:R-:W3:Y:S01]  /*ef70*/  LDL.64 R168, [R1] ;  /* 0x0000000001a87983 */ /* 0x000ee20000100a00 */
[----:B-1----:R-:W-:Y:S01]  /*ef80*/  IMAD.U32 R2, RZ, RZ, UR22 ;  /* 0x00000016ff027e24 */ /* 0x002fe2000f8e00ff */
[----:B------:R-:W-:Y:S01]  /*ef90*/  UIMAD UR4, UR25, UR13, URZ ;  /* 0x0000000d190472a4 */ /* 0x000fe2000f8e023f */
[----:B------:R-:W-:Y:S01]  /*efa0*/  IMAD.U32 R3, RZ, RZ, UR23 ;  /* 0x00000017ff037e24 */ /* 0x000fe2000f8e00ff */
[----:B------:R-:W-:Y:S02]  /*efb0*/  UISETP.GT.AND UP0, UPT, UR13, UR8, UPT ;  /* 0x000000080d00728c */ /* 0x000fe4000bf04270 */
[----:B------:R-:W-:Y:S01]  /*efc0*/  BAR.SYNC.DEFER_BLOCKING 0x0 ;  /* 0x0000000000007b1d */ /* 0x000fe20000010000 */
[----:B------:R-:W-:Y:S02]  /*efd0*/  UIMAD UR4, UR5, UR22, UR4 ;  /* 0x00000016050472a4 */ /* 0x000fe4000f8e0204 */
[----:B------:R-:W-:Y:S06]  /*efe0*/  UISETP.NE.AND UP1, UPT, UR17, URZ, UPT ;  /* 0x0000003f1100728c */ /* 0x000fec000bf25270 */
[----:B------:R-:W-:Y:S01]  /*eff0*/  PLOP3.LUT P2, PT, PT, PT, UP1, 0x80, 0x0 ;  /* 0x000000000000781c */ /* 0x000fe20003f4f018 */
[----:B------:R-:W-:Y:S04]  /*f000*/  @UP0 UIADD3 UR27, UR13, -0x1, URZ ;  /* 0xffffffff0d1b0890 */ /* 0x000fe8000fffe03f */
[----:B------:R-:W-:Y:S01]  /*f010*/  @UP0 USHF.R.S32.HI UR26, URZ, 0x1f, UR27 ;  /* 0x0000001f3f1a0899 */ /* 0x000fe2000801141b */
[----:B-----5:R-:W-:Y:S06]  /*f020*/  LDSM.16.M88.4 R48, [R231+0x8080] ;  /* 0x00808000e730783b */ /* 0x020fec0000000200 */
[----:B------:R-:W1:Y:S06]  /*f030*/  LDSM.16.M88.4 R16, [R224+0x5080] ;  /* 0x00508000e010783b */ /* 0x000e6c0000000200 */
[----:B------:R-:W4:Y:S06]  /*f040*/  LDSM.16.M88.4 R44, [R231+0xa080] ;  /* 0x00a08000e72c783b */ /* 0x000f2c0000000200 */
[----:B------:R-:W4:Y:S06]  /*f050*/  LDSM.16.M88.4 R32, [R224+0x5880] ;  /* 0x00588000e020783b */ /* 0x000f2c0000000200 */
[----:B------:R-:W3:Y:S06]  /*f060*/  LDL.64 R246, [R1+0x30] ;  /* 0x0000300001f67983 */ /* 0x000eec0000100a00 */
[----:B------:R-:W4:Y:S06]  /*f070*/  LDSM.16.M88.4 R172, [R224+0x6080] ;  /* 0x00608000e0ac783b */ /* 0x000f2c0000000200 */
[----:B------:R-:W3:Y:S06]  /*f080*/  LDL.64 R244, [R1+0x40] ;  /* 0x0000400001f47983 */ /* 0x000eec0000100a00 */
[----:B------:R-:W-:Y:S01]  /*f090*/  LDSM.16.M88.4 R192, [R233+0x8080] ;  /* 0x00808000e9c0783b */ /* 0x000fe20000000200 */
[-C--:B-1----:R-:W-:Y:S05]  /*f0a0*/  HMMA.16816.F32.BF16 R4, R48, R16.reuse, RZ ;  /* 0x000000103004723c */ /* 0x082fea00000418ff */
[----:B------:R-:W3:Y:S03]  /*f0b0*/  LDL R171, [R1+0x24] ;  /* 0x0000240001ab7983 */ /* 0x000ee60000100800 */
[C---:B----4-:R-:W-:Y:S03]  /*f0c0*/  HMMA.16816.F32.BF16 R8, R44.reuse, R16, RZ ;  /* 0x000000102c08723c */ /* 0x050fe600000418ff */
[----:B------:R-:W1:Y:S06]  /*f0d0*/  LDSM.16.M88.4 R196, [R235] ;  /* 0x00000000ebc4783b */ /* 0x000e6c0000000200 */
[----:B------:R-:W4:Y:S01]  /*f0e0*/  LDL R167, [R1+0x10] ;  /* 0x0000100001a77983 */ /* 0x000f220000100800 */
[-C--:B------:R-:W-:Y:S05]  /*f0f0*/  HMMA.16816.F32.BF16 R12, R44, R18.reuse, RZ ;  /* 0x000000122c0c723c */ /* 0x080fea00000418ff */
[----:B------:R-:W1:Y:S03]  /*f100*/  LDSM.16.M88.4 R200, [R233+0xa080] ;  /* 0x00a08000e9c8783b */ /* 0x000e660000000200 */
[C---:B------:R-:W-:Y:S03]  /*f110*/  HMMA.16816.F32.BF16 R16, R48.reuse, R18, RZ ;  /* 0x000000123010723c */ /* 0x040fe600000418ff */
[----:B------:R-:W1:Y:S05]  /*f120*/  LDSM.16.M88.4 R204, [R241] ;  /* 0x00000000f1cc783b */ /* 0x000e6a0000000200 */
[-C--:B------:R-:W-:Y:S08]  /*f130*/  HMMA.16816.F32.BF16 R20, R48, R32.reuse, RZ ;  /* 0x000000203014723c */ /* 0x080ff000000418ff */
[C---:B------:R-:W-:Y:S08]  /*f140*/  HMMA.16816.F32.BF16 R24, R44.reuse, R32, RZ ;  /* 0x000000202c18723c */ /* 0x040ff000000418ff */
[-C--:B------:R-:W-:Y:S08]  /*f150*/  HMMA.16816.F32.BF16 R28, R44, R34.reuse, RZ ;  /* 0x000000222c1c723c */ /* 0x080ff000000418ff */
[C---:B------:R-:W-:Y:S08]  /*f160*/  HMMA.16816.F32.BF16 R32, R48.reuse, R34, RZ ;  /* 0x000000223020723c */ /* 0x040ff000000418ff */
[-C--:B------:R-:W-:Y:S01]  /*f170*/  HMMA.16816.F32.BF16 R36, R48, R172.reuse, RZ ;  /* 0x000000ac3024723c */ /* 0x080fe200000418ff */
[C---:B--2---:R-:W-:Y:S07]  /*f180*/  IMAD.WIDE.U32 R208, R2.reuse, UR13, R40 ;  /* 0x0000000d02d07c25 */ /* 0x044fee000f8e0028 */
[C---:B------:R-:W-:Y:S04]  /*f190*/  HMMA.16816.F32.BF16 R40, R44.reuse, R172, RZ ;  /* 0x000000ac2c28723c */ /* 0x040fe800000418ff */
[----:B------:R-:W-:Y:S01]  /*f1a0*/  IADD3 R0, R209, UR4, RZ ;  /* 0x00000004d1007c10 */ /* 0x000fe2000fffe0ff */
[----:B---3--:R-:W-:Y:S01]  /*f1b0*/  IMAD.WIDE.U32 R2, R2, UR13, R168 ;  /* 0x0000000d02027c25 */ /* 0x008fe2000f8e00a8 */
[C---:B------:R-:W-:Y:S02]  /*f1c0*/  LEA R168, P1, R208.reuse, c[0x0][0x1f8], 0x1 ;  /* 0x00007e00d0a87a11 */ /* 0x040fe400078208ff */
[-C--:B------:R-:W-:Y:S04]  /*f1d0*/  HMMA.16816.F32.BF16 R44, R44, R174.reuse, RZ ;  /* 0x000000ae2c2c723c */ /* 0x080fe800000418ff */
[----:B------:R-:W-:Y:S02]  /*f1e0*/  LEA.HI.X R169, R208, c[0x0][0x1fc], R0, 0x1, P1 ;  /* 0x00007f00d0a97a11 */ /* 0x000fe400008f0c00 */
[----:B------:R-:W2:Y:S01]  /*f1f0*/  LDSM.16.M88.4 R208, [R240] ;  /* 0x00000000f0d0783b */ /* 0x000ea20000000200 */
[----:B------:R-:W-:Y:S01]  /*f200*/  IADD3 R3, R3, UR4, RZ ;  /* 0x0000000403037c10 */ /* 0x000fe2000fffe0ff */
[----:B------:R-:W-:Y:S01]  /*f210*/  ULDC.64 UR4, c[0x0][0x1e0] ;  /* 0x0000780000047ab9 */ /* 0x000fe20000000a00 */
[C---:B------:R-:W-:Y:S01]  /*f220*/  LEA R212, P0, R2.reuse, c[0x0][0x1f8], 0x1 ;  /* 0x00007e0002d47a11 */ /* 0x040fe200078008ff */
[----:B------:R-:W-:Y:S01]  /*f230*/  @UP0 UIMAD.WIDE.U32 UR28, UR27, UR4, URZ ;  /* 0x000000041b1c02a5 */ /* 0x000fe2000f8e003f */
[----:B------:R-:W-:Y:S01]  /*f240*/  HMMA.16816.F32.BF16 R48, R48, R174, RZ ;  /* 0x000000ae3030723c */ /* 0x000fe200000418ff */
[----:B------:R-:W-:Y:S01]  /*f250*/  @!PT LDS RZ, [RZ] ;  /* 0x00000000fffff984 */ /* 0x000fe20000000800 */
[----:B------:R-:W-:Y:S01]  /*f260*/  @!PT LDS RZ, [RZ] ;  /* 0x00000000fffff984 */ /* 0x000fe20000000800 */
[----:B------:R-:W-:Y:S01]  /*f270*/  @!PT LDS RZ, [RZ] ;  /* 0x00000000fffff984 */ /* 0x000fe20000000800 */
[----:B------:R3:W-:Y:S01]  /*f280*/  LDGSTS.E.BYPASS.LTC128B.128 [R243+0x2080], [R168.64], !P4 ;  /* 0x02080000a8f37fae */ /* 0x0007e2000e101d54 */
[----:B------:R-:W-:Y:S01]  /*f290*/  @UP0 UIMAD UR26, UR26, UR4, URZ ;  /* 0x000000041a1a02a4 */ /* 0x000fe2000f8e023f */
[----:B------:R-:W-:Y:S02]  /*f2a0*/  LEA.HI.X R213, R2, c[0x0][0x1fc], R3, 0x1, P0 ;  /* 0x00007f0002d57a11 */ /* 0x000fe400000f0c03 */
[----:B------:R-:W-:Y:S01]  /*f2b0*/  IMAD.U32 R0, RZ, RZ, UR28 ;  /* 0x0000001cff007e24 */ /* 0x000fe2000f8e00ff */
[----:B------:R-:W-:Y:S01]  /*f2c0*/  IADD3 R2, P0, R168, UR12, RZ ;  /* 0x0000000ca8027c10 */ /* 0x000fe2000ff1e0ff */
[----:B------:R-:W-:Y:S01]  /*f2d0*/  @UP0 UIMAD UR26, UR27, UR5, UR26 ;  /* 0x000000051b1a02a4 */ /* 0x000fe2000f8e021a */
[-C--:B-1----:R-:W-:Y:S01]  /*f2e0*/  HMMA.16816.F32.BF16 R4, R192, R196.reuse, R4 ;  /* 0x000000c4c004723c */ /* 0x082fe20000041804 */
[----:B------:R1:W-:Y:S02]  /*f2f0*/  LDGSTS.E.BYPASS.LTC128B.128 [R243+0x3880], [R212.64], !P3 ;  /* 0x03880000d4f37fae */ /* 0x0003e4000d901d54 */
[----:B------:R-:W-:Y:S02]  /*f300*/  @UP0 UIADD3 UR4, UR29, UR26, URZ ;  /* 0x0000001a1d040290 */ /* 0x000fe4000fffe03f */
[----:B------:R-:W-:Y:S01]  /*f310*/  IADD3.X R3, R169, UR11, RZ, P0, !PT ;  /* 0x0000000ba9037c10 */ /* 0x000fe200087fe4ff */
[----:B------:R-:W-:Y:S01]  /*f320*/  UIMAD UR29, UR13, -0x30, URZ ;  /* 0xffffffd00d1d78a4 */ /* 0x000fe2000f8e023f */
[C---:B------:R-:W-:Y:S01]  /*f330*/  IADD3 R172, P1, R2.reuse, UR12, RZ ;  /* 0x0000000c02ac7c10 */ /* 0x040fe2000ff3e0ff */
[C---:B------:R-:W-:Y:S01]  /*f340*/  HMMA.16816.F32.BF16 R8, R200.reuse, R196, R8 ;  /* 0x000000c4c808723c */ /* 0x040fe20000041808 */
[----:B------:R-:W-:Y:S01]  /*f350*/  @UP0 UIMAD UR4, UR4, 0x30, URZ ;  /* 0x00000030040408a4 */ /* 0x000fe2000f8e023f */
[----:B------:R1:W-:Y:S02]  /*f360*/  LDGSTS.E.BYPASS.LTC128B.128 [R243+0x2880], [R2.64], !P4 ;  /* 0x0288000002f37fae */ /* 0x0003e4000e101d54 */
[C---:B------:R-:W-:Y:S02]  /*f370*/  IADD3.X R173, R3.reuse, UR11, RZ, P1, !PT ;  /* 0x0000000b03ad7c10 */ /* 0x040fe40008ffe4ff */
[----:B------:R-:W-:Y:S01]  /*f380*/  PLOP3.LUT P1, PT, PT, PT, UP0, 0x80, 0x0 ;  /* 0x000000000000781c */ /* 0x000fe20003f2f008 */
[----:B------:R-:W-:Y:S01]  /*f390*/  UISETP.NE.AND UP0, UPT, UR16, URZ, UPT ;  /* 0x0000003f1000728c */ /* 0x000fe2000bf05270 */
[-C--:B------:R-:W-:Y:S01]  /*f3a0*/  HMMA.16816.F32.BF16 R12, R200, R198.reuse, R12 ;  /* 0x000000c6c80c723c */ /* 0x080fe2000004180c */
[----:B------:R2:W-:Y:S03]  /*f3b0*/  LDGSTS.E.BYPASS.LTC128B.128 [R243+0x4080], [R2.64+0x80], !P3 ;  /* 0x0408008002f37fae */ /* 0x0005e6000d901d54 */
[----:B---3--:R-:W-:Y:S03]  /*f3c0*/  IADD3 R168, P0, R2, UR19, RZ ;  /* 0x0000001302a87c10 */ /* 0x008fe6000ff1e0ff */
[----:B------:R3:W-:Y:S01]  /*f3d0*/  LDGSTS.E.BYPASS.LTC128B.128 [R243+0x3080], [R172.64], !P4 ;  /* 0x03080000acf37fae */ /* 0x0007e2000e101d54 */
[C---:B------:R-:W-:Y:S04]  /*f3e0*/  HMMA.16816.F32.BF16 R16, R192.reuse, R198, R16 ;  /* 0x000000c6c010723c */ /* 0x040fe80000041810 */
[----:B------:R-:W-:Y:S02]  /*f3f0*/  IADD3.X R169, R3, UR24, RZ, P0, !PT ;  /* 0x0000001803a97c10 */ /* 0x000fe400087fe4ff */
[----:B------:R-:W-:Y:S02]  /*f400*/  PLOP3.LUT P0, PT, PT, PT, UP1, 0x80, 0x0 ;  /* 0x000000000000781c */ /* 0x000fe40003f0f018 */
[-C--:B------:R-:W-:Y:S01]  /*f410*/  HMMA.16816.F32.BF16 R20, R192, R204.reuse, R20 ;  /* 0x000000ccc014723c */ /* 0x080fe20000041814 */
[----:B------:R4:W-:Y:S06]  /*f420*/  LDGSTS.E.BYPASS.LTC128B.128 [R243+0x4880], [R168.64], !P3 ;  /* 0x04880000a8f37fae */ /* 0x0009ec000d901d54 */
[----:B-1----:R-:W-:Y:S01]  /*f430*/  LDSM.16.M88.4 R212, [R230+0x5080] ;  /* 0x00508000e6d4783b */ /* 0x002fe20000000200 */
[C---:B------:R-:W-:Y:S04]  /*f440*/  HMMA.16816.F32.BF16 R24, R200.reuse, R204, R24 ;  /* 0x000000ccc818723c */ /* 0x040fe80000041818 */
[----:B--2---:R-:W-:Y:S01]  /*f450*/  @P1 IMAD.MOV.U32 R3, RZ, RZ, R247 ;  /* 0x000000ffff031224 */ /* 0x004fe200078e00f7 */
[----:B------:R-:W0:Y:S01]  /*f460*/  LDGDEPBAR ;  /* 0x00000000000079af */ /* 0x000e220000000000 */
[----:B------:R-:W-:Y:S02]  /*f470*/  @P1 IMAD.MOV.U32 R2, RZ, RZ, R244 ;  /* 0x000000ffff021224 */ /* 0x000fe400078e00f4 */
[-C--:B------:R-:W-:Y:S03]  /*f480*/  HMMA.16816.F32.BF16 R28, R200, R206.reuse, R28 ;  /* 0x000000cec81c723c */ /* 0x080fe6000004181c */
[----:B---3--:R-:W1:Y:S01]  /*f490*/  LDSM.16.M88.4 R172, [R232+0x8080] ;  /* 0x00808000e8ac783b */ /* 0x008e620000000200 */
[----:B------:R-:W-:Y:S04]  /*f4a0*/  @P1 IMAD.WIDE.U32 R2, R0, 0x30, R2 ;  /* 0x0000003000021825 */ /* 0x000fe800078e0002 */
[C---:B------:R-:W-:Y:S01]  /*f4b0*/  HMMA.16816.F32.BF16 R32, R192.reuse, R206, R32 ;  /* 0x000000cec020723c */ /* 0x040fe20000041820 */
[----:B------:R-:W2:Y:S03]  /*f4c0*/  LDSM.16.M88.4 R216, [R232+0xa080] ;  /* 0x00a08000e8d8783b */ /* 0x000ea60000000200 */
[----:B------:R-:W-:Y:S01]  /*f4d0*/  @P2 IMAD.HI.U32 R0, R171, c[0x0][0x2c8], RZ ;  /* 0x0000b200ab002a27 */ /* 0x000fe200078e00ff */
[----:B------:R-:W-:Y:S02]  /*f4e0*/  @P1 IADD3 R3, R3, UR4, RZ ;  /* 0x0000000403031c10 */ /* 0x000fe4000fffe0ff */
[----:B------:R-:W3:Y:S01]  /*f4f0*/  LDSM.16.M88.4 R196, [R230+0x5880] ;  /* 0x00588000e6c4783b */ /* 0x000ee20000000200 */
[-C--:B------:R-:W-:Y:S04]  /*f500*/  HMMA.16816.F32.BF16 R36, R192, R208.reuse, R36 ;  /* 0x000000d0c024723c */ /* 0x080fe80000041824 */
[C---:B------:R-:W-:Y:S01]  /*f510*/  @P1 SHF.L.U64.HI R3, R2.reuse, 0x1, R3 ;  /* 0x0000000102031819 */ /* 0x040fe20000010203 */
[----:B------:R-:W-:Y:S01]  /*f520*/  LDSM.16.M88.4 R204, [R229] ;  /* 0x00000000e5cc783b */ /* 0x000fe20000000200 */
[----:B----4-:R-:W-:Y:S01]  /*f530*/  IMAD.MOV.U32 R169, RZ, RZ, R171 ;  /* 0x000000ffffa97224 */ /* 0x010fe200078e00ab */
[----:B------:R-:W-:Y:S01]  /*f540*/  @P0 SHF.R.U32.HI R169, RZ, c[0x0][0x2cc], R0 ;  /* 0x0000b300ffa90a19 */ /* 0x000fe20000011600 */
[C---:B------:R-:W-:Y:S01]  /*f550*/  HMMA.16816.F32.BF16 R40, R200.reuse, R208, R40 ;  /* 0x000000d0c828723c */ /* 0x040fe20000041828 */
[----:B------:R-:W-:Y:S02]  /*f560*/  IMAD.U32 R0, RZ, RZ, UR29 ;  /* 0x0000001dff007e24 */ /* 0x000fe4000f8e00ff */
[----:B------:R-:W-:Y:S03]  /*f570*/  LDSM.16.M88.4 R220, [R229+0x800] ;  /* 0x00080000e5dc783b */ /* 0x000fe60000000200 */
[----:B------:R-:W-:Y:S02]  /*f580*/  IADD3 R0, -R167, 0x1, R0 ;  /* 0x00000001a7007810 */ /* 0x000fe40007ffe100 */
[-C--:B------:R-:W-:Y:S01]  /*f590*/  HMMA.16816.F32.BF16 R44, R200, R210.reuse, R44 ;  /* 0x000000d2c82c723c */ /* 0x080fe2000004182c */
[----:B------:R-:W4:Y:S07]  /*f5a0*/  LDSM.16.M88.4 R200, [R230+0x6080] ;  /* 0x00608000e6c8783b */ /* 0x000f2e0000000200 */
[----:B------:R-:W-:Y:S01]  /*f5b0*/  HMMA.16816.F32.BF16 R48, R192, R210, R48 ;  /* 0x000000d2c030723c */ /* 0x000fe20000041830 */
[----:B------:R-:W4:Y:S06]  /*f5c0*/  LDSM.16.M88.4 R192, [R234+0x8080] ;  /* 0x00808000eac0783b */ /* 0x000f2c0000000200 */
[----:B------:R-:W4:Y:S01]  /*f5d0*/  LDSM.16.M88.4 R208, [R234+0xa080] ;  /* 0x00a08000ead0783b */ /* 0x000f220000000200 */
[-C--:B-1----:R-:W-:Y:S08]  /*f5e0*/  HMMA.16816.F32.BF16 R4, R172, R212.reuse, R4 ;  /* 0x000000d4ac04723c */ /* 0x082ff00000041804 */
[C---:B--2---:R-:W-:Y:S08]  /*f5f0*/  HMMA.16816.F32.BF16 R8, R216.reuse, R212, R8 ;  /* 0x000000d4d808723c */ /* 0x044ff00000041808 */
[-C--:B------:R-:W-:Y:S08]  /*f600*/  HMMA.16816.F32.BF16 R12, R216, R214.reuse, R12 ;  /* 0x000000d6d80c723c */ /* 0x080ff0000004180c */
[C---:B------:R-:W-:Y:S01]  /*f610*/  HMMA.16816.F32.BF16 R16, R172.reuse, R214, R16 ;  /* 0x000000d6ac10723c */ /* 0x040fe20000041810 */
[----:B------:R-:W1:Y:S07]  /*f620*/  LDSM.16.M88.4 R212, [R229+0x1000] ;  /* 0x00100000e5d4783b */ /* 0x000e6e0000000200 */
[-C--:B---3--:R-:W-:Y:S08]  /*f630*/  HMMA.16816.F32.BF16 R20, R172, R196.reuse, R20 ;  /* 0x000000c4ac14723c */ /* 0x088ff00000041814 */
        /* <DEDUP_REMOVED lines=9> */
[----:B------:R-:W2:Y:S06]  /*f6d0*/  LDSM.16.M88.4 R172, [R231+0xc080] ;  /* 0x00c08000e7ac783b */ /* 0x000eac0000000200 */
[----:B------:R-:W3:Y:S01]  /*f6e0*/  LDSM.16.M88.4 R200, [R231+0xe080] ;  /* 0x00e08000e7c8783b */ /* 0x000ee20000000200 */
        /* <DEDUP_REMOVED lines=15> */
[----:B------:R-:W-:Y:S06]  /*f7e0*/  LDSM.16.M88.4 R192, [R233+0xc080] ;  /* 0x00c08000e9c0783b */ /* 0x000fec0000000200 */
[----:B------:R-:W1:Y:S01]  /*f7f0*/  LDSM.16.M88.4 R212, [R239] ;  /* 0x00000000efd4783b */ /* 0x000e620000000200 */
[-C--:B--2---:R-:W-:Y:S08]  /*f800*/  HMMA.16816.F32.BF16 R4, R172, R196.reuse, R4 ;  /* 0x000000c4ac04723c */ /* 0x084ff00000041804 */
[C---:B---3--:R-:W-:Y:S08]  /*f810*/  HMMA.16816.F32.BF16 R8, R200.reuse, R196, R8 ;  /* 0x000000c4c808723c */ /* 0x048ff00000041808 */
[-C--:B------:R-:W-:Y:S08]  /*f820*/  HMMA.16816.F32.BF16 R12, R200, R198.reuse, R12 ;  /* 0x000000c6c80c723c */ /* 0x080ff0000004180c */
[C---:B------:R-:W-:Y:S01]  /*f830*/  HMMA.16816.F32.BF16 R16, R172.reuse, R198, R16 ;  /* 0x000000c6ac10723c */ /* 0x040fe20000041810 */
[----:B------:R-:W2:Y:S07]  /*f840*/  LDSM.16.M88.4 R196, [R237] ;  /* 0x00000000edc4783b */ /* 0x000eae0000000200 */
[-C--:B----4-:R-:W-:Y:S08]  /*f850*/  HMMA.16816.F32.BF16 R20, R172, R204.reuse, R20 ;  /* 0x000000ccac14723c */ /* 0x090ff00000041814 */
        /* <DEDUP_REMOVED lines=9> */
[----:B------:R-:W1:Y:S06]  /*f8f0*/  LDSM.16.M88.4 R172, [R232+0xc080] ;  /* 0x00c08000e8ac783b */ /* 0x000e6c0000000200 */
        /* <DEDUP_REMOVED lines=16> */
[----:B------:R-:W-:Y:S06]  /*fa00*/  LDSM.16.M88.4 R192, [R234+0xc080] ;  /* 0x00c08000eac0783b */ /* 0x000fec0000000200 */
[----:B------:R-:W2:Y:S01]  /*fa10*/  LDSM.16.M88.4 R196, [R229+0x1800] ;  /* 0x00180000e5c4783b */ /* 0x000ea20000000200 */
[-C--:B-1----:R-:W-:Y:S08]  /*fa20*/  HMMA.16816.F32.BF16 R4, R172, R200.reuse, R4 ;  /* 0x000000c8ac04723c */ /* 0x082ff00000041804 */
        /* <DEDUP_REMOVED lines=10> */
[----:B------:R-:W-:Y:S01]  /*fad0*/  HMMA.16816.F32.BF16 R48, R172, R214, R48 ;  /* 0x000000d6ac30723c */ /* 0x000fe20000041830 */
[----:B------:R-:W1:Y:S01]  /*fae0*/  LDSM.16.M88.4 R172, [R229+0x2800] ;  /* 0x00280000e5ac783b */ /* 0x000e620000000200 */
[----:B------:R-:W-:Y:S05]  /*faf0*/  DEPBAR.LE SB0, 0x0 ;  /* 0x000080000000791a */ /* 0x000fea0000000000 */
[----:B------:R-:W-:Y:S01]  /*fb00*/  BAR.SYNC.DEFER_BLOCKING 0x0 ;  /* 0x0000000000007b1d */ /* 0x000fe20000010000 */
[-C--:B--2---:R-:W-:Y:S08]  /*fb10*/  HMMA.16816.F32.BF16 R4, R192, R196.reuse, R4 ;  /* 0x000000c4c004723c */ /* 0x084ff00000041804 */
[C---:B------:R-:W-:Y:S07]  /*fb20*/  HMMA.16816.F32.BF16 R8, R216.reuse, R196, R8 ;  /* 0x000000c4d808723c */ /* 0x040fee0000041808 */
[----:B------:R-:W-:Y:S01]  /*fb30*/  @P1 IMAD.SHL.U32 R196, R2, 0x2, RZ ;  /* 0x0000000202c41824 */ /* 0x000fe200078e00ff */
[-C--:B------:R-:W-:Y:S08]  /*fb40*/  HMMA.16816.F32.BF16 R12, R216, R198.reuse, R12 ;  /* 0x000000c6d80c723c */ /* 0x080ff0000004180c */
        /* <DEDUP_REMOVED lines=8> */
[-C--:B------:R-:W-:Y:S01]  /*fbd0*/  HMMA.16816.F32.BF16 R28, R216, R222.reuse, R28 ;  /* 0x000000ded81c723c */ /* 0x080fe2000004181c */
[----:B------:R-:W-:Y:S01]  /*fbe0*/  @!PT LDS RZ, [RZ] ;  /* 0x00000000fffff984 */ /* 0x000fe20000000800 */
[----:B------:R-:W-:Y:S01]  /*fbf0*/  @!PT LDS RZ, [RZ] ;  /* 0x00000000fffff984 */ /* 0x000fe20000000800 */
[----:B------:R-:W-:Y:S01]  /*fc00*/  @!PT LDS RZ, [RZ] ;  /* 0x00000000fffff984 */ /* 0x000fe20000000800 */
[----:B------:R2:W-:Y:S03]  /*fc10*/  @P1 LDGSTS.E.BYPASS.LTC128B.128 [R243+0x5080], [R196.64], !P4 ;  /* 0x05080000c4f31fae */ /* 0x0005e6000e101d54 */
[----:B------:R-:W-:Y:S03]  /*fc20*/  @P1 IADD3 R2, P0, R196, UR7, RZ ;  /* 0x00000007c4021c10 */ /* 0x000fe6000ff1e0ff */
[----:B------:R3:W-:Y:S01]  /*fc30*/  @P1 LDGSTS.E.BYPASS.LTC128B.128 [R243+0x6880], [R198.64], !P3 ;  /* 0x06880000c6f31fae */ /* 0x0007e2000d901d54 */
[C---:B------:R-:W-:Y:S04]  /*fc40*/  HMMA.16816.F32.BF16 R32, R192.reuse, R222, R32 ;  /* 0x000000dec020723c */ /* 0x040fe80000041820 */
[----:B------:R-:W-:Y:S04]  /*fc50*/  @P1 IADD3.X R3, R197, UR6, RZ, P0, !PT ;  /* 0x00000006c5031c10 */ /* 0x000fe800087fe4ff */
[-C--:B-1----:R-:W-:Y:S01]  /*fc60*/  HMMA.16816.F32.BF16 R36, R192, R172.reuse, R36 ;  /* 0x000000acc024723c */ /* 0x082fe20000041824 */
[----:B------:R1:W-:Y:S06]  /*fc70*/  @P1 LDGSTS.E.BYPASS.LTC128B.128 [R243+0x5880], [R2.64], !P4 ;  /* 0x0588000002f31fae */ /* 0x0003ec000e101d54 */
[----:B------:R1:W-:Y:S01]  /*fc80*/  @P1 LDGSTS.E.BYPASS.LTC128B.128 [R243+0x7080], [R2.64+0x80], !P3 ;  /* 0x0708008002f31fae */ /* 0x0003e2000d901d54 */
[C---:B------:R-:W-:Y:S04]  /*fc90*/  HMMA.16816.F32.BF16 R40, R216.reuse, R172, R40 ;  /* 0x000000acd828723c */ /* 0x040fe80000041828 */
[C---:B--2---:R-:W-:Y:S03]  /*fca0*/  @P1 IADD3 R196, P2, R2.reuse, UR7, RZ ;  /* 0x0000000702c41c10 */ /* 0x044fe6000ff5e0ff */
[----:B------:R-:W-:Y:S01]  /*fcb0*/  @P1 IADD3 R172, P0, R2, UR18, RZ ;  /* 0x0000001202ac1c10 */ /* 0x000fe2000ff1e0ff */
[-C--:B------:R-:W-:Y:S04]  /*fcc0*/  HMMA.16816.F32.BF16 R44, R216, R174.reuse, R44 ;  /* 0x000000aed82c723c */ /* 0x080fe8000004182c */
[C---:B------:R-:W-:Y:S02]  /*fcd0*/  @P1 IADD3.X R197, R3.reuse, UR6, RZ, P2, !PT ;  /* 0x0000000603c51c10 */ /* 0x040fe400097fe4ff */
[----:B------:R-:W-:Y:S02]  /*fce0*/  @P1 IADD3.X R173, R3, UR10, RZ, P0, !PT ;  /* 0x0000000a03ad1c10 */ /* 0x000fe400087fe4ff */
[----:B------:R-:W-:Y:S01]  /*fcf0*/  HMMA.16816.F32.BF16 R48, R192, R174, R48 ;  /* 0x000000aec030723c */ /* 0x000fe20000041830 */
[----:B------:R3:W-:Y:S01]  /*fd00*/  @P1 LDGSTS.E.BYPASS.LTC128B.128 [R243+0x6080], [R196.64], !P4 ;  /* 0x06080000c4f31fae */ /* 0x0007e2000e101d54 */
[----:B------:R-:W-:Y:S05]  /*fd10*/  PLOP3.LUT P0, PT, PT, PT, UP0, 0x40, 0x0 ;  /* 0x000000000000781c */ /* 0x000fea0003f0e808 */
[----:B------:R2:W-:Y:S06]  /*fd20*/  @P1 LDGSTS.E.BYPASS.LTC128B.128 [R243+0x7880], [R172.64], !P3 ;  /* 0x07880000acf31fae */ /* 0x0005ec000d901d54 */
[----:B-1----:R-:W1:Y:S06]  /*fd30*/  SHFL.IDX PT, R3, R169, RZ, 0x1c1f ;  /* 0x001c1fffa9037589 */ /* 0x002e6c00000e0000 */
[----:B------:R-:W0:Y:S01]  /*fd40*/  LDGDEPBAR ;  /* 0x00000000000079af */ /* 0x000e220000000000 */
[----:B--2---:R-:W-:Y:S01]  /*fd50*/  IADD3 R173, -R167, UR29, RZ ;  /* 0x0000001da7ad7c10 */ /* 0x004fe2000fffe1ff */
[----:B------:R-:W-:Y:S05]  /*fd60*/  IMAD.U32 R172, RZ, RZ, UR15 ;  /* 0x0000000fffac7e24 */ /* 0x000fea000f8e00ff */
[----:B------:R-:W-:Y:S04]  /*fd70*/  IADD3 R172, -R172, UR9, R0 ;  /* 0x00000009acac7c10 */ /* 0x000fe8000fffe100 */
[C---:B------:R-:W-:Y:S02]  /*fd80*/  IADD3 R171, R172.reuse, c[0x0][0x328], RZ ;  /* 0x0000ca00acab7a10 */ /* 0x040fe40007ffe0ff */
[----:B------:R-:W-:Y:S03]  /*fd90*/  IADD3 R172, R172, UR14, RZ ;  /* 0x0000000eacac7c10 */ /* 0x000fe6000fffe0ff */
[--C-:B-1----:R-:W-:Y:S02]  /*fda0*/  IMAD.IADD R2, R171, 0x1, R3.reuse ;  /* 0x00000001ab027824 */ /* 0x102fe400078e0203 */
[----:B------:R-:W-:Y:S01]  /*fdb0*/  IMAD.IADD R0, R172, 0x1, R3 ;  /* 0x00000001ac007824 */ /* 0x000fe200078e0203 */
        /* <DEDUP_REMOVED lines=15> */
.L_x_1052:
[----:B------:R-:W-:Y:S04]  /*feb0*/  MOV R167, c[0x0][0x32c] ;  /* 0x0000cb0000a77a02 */ /* 0x000fe80000000f00 */
[----:B------:R-:W-:Y:S11]  /*fec0*/  ISETP.NE.AND P0, PT, R167, 0x1, PT ;  /* 0x00000001a700780c */ /* 0x000ff60003f05270 */
[----:B------:R-:W-:Y:S02]  /*fed0*/  @!UPT UIADD3 URZ, URZ, URZ, URZ ;  /* 0x0000003f3f3ff290 */ /* 0x000fe4000fffe03f */
[----:B------:R-:W-:Y:S05]  /*fee0*/  @P0 IMAD.HI.U32 R167, R3, c[0x0][0x330], RZ ;  /* 0x0000cc0003a70a27 */ /* 0x000fea00078e00ff */
[----:B------:R-:W-:Y:S02]  /*fef0*/  @P0 SHF.R.U32.HI R3, RZ, c[0x0][0x334], R167 ;  /* 0x0000cd00ff030a19 */ /* 0x000fe400000116a7 */
.L_x_1053:
[----:B------:R-:W-:Y:S05]  /*ff00*/  BSYNC B0 ;  /* 0x0000000000007941 */ /* 0x000fea0003800000 */
.L_x_1051:
[----:B------:R-:W-:Y:S05]  /*ff10*/  IMAD R3, R3, c[0x0][0x32c], R173 ;  /* 0x0000cb0003037a24 */ /* 0x000fea00078e02ad */
[----:B------:R-:W-:Y:S02]  /*ff20*/  IADD3 R167, R3, c[0x0][0x32c], RZ ;  /* 0x0000cb0003a77a10 */ /* 0x000fe40007ffe0ff */
[----:B------:R-:W-:Y:S02]  /*ff30*/  IMNMX R0, R0, R3, !PT ;  /* 0x0000000300007217 */ /* 0x000fe40007800200 */
[----:B------:R-:W-:Y:S02]  /*ff40*/  IMNMX R2, R2, R167, PT ;  /* 0x000000a702027217 */ /* 0x000fe40003800200 */
.L_x_1050:
        /* <DEDUP_REMOVED lines=20> */
.L_x_1056:
[----:B------:R-:W-:Y:S04]  /*10090*/  MOV R174, c[0x0][0x32c] ;  /* 0x0000cb0000ae7a02 */ /* 0x000fe80000000f00 */
[----:B------:R-:W-:Y:S11]  /*100a0*/  ISETP.NE.AND P0, PT, R174, 0x1, PT ;  /* 0x00000001ae00780c */ /* 0x000ff60003f05270 */
[----:B------:R-:W-:Y:S02]  /*100b0*/  @!UPT UIADD3 URZ, URZ, URZ, URZ ;  /* 0x0000003f3f3ff290 */ /* 0x000fe4000fffe03f */
[----:B------:R-:W-:Y:S05]  /*100c0*/  @P0 IMAD.HI.U32 R174, R168, c[0x0][0x330], RZ ;  /* 0x0000cc00a8ae0a27 */ /* 0x000fea00078e00ff */
[----:B------:R-:W-:Y:S02]  /*100d0*/  @P0 SHF.R.U32.HI R168, RZ, c[0x0][0x334], R174 ;  /* 0x0000cd00ffa80a19 */ /* 0x000fe400000116ae */
.L_x_1057:
[----:B------:R-:W-:Y:S05]  /*100e0*/  BSYNC B0 ;  /* 0x0000000000007941 */ /* 0x000fea0003800000 */
.L_x_1055:
[----:B------:R-:W-:Y:S05]  /*100f0*/  IMAD R168, R168, c[0x0][0x32c], R173 ;  /* 0x0000cb00a8a87a24 */ /* 0x000fea00078e02ad */
[----:B------:R-:W-:Y:S02]  /*10100*/  IADD3 R174, R168, c[0x0][0x32c], RZ ;  /* 0x0000cb00a8ae7a10 */ /* 0x000fe40007ffe0ff */
[----:B------:R-:W-:Y:S02]  /*10110*/  IMNMX R3, R3, R168, !PT ;  /* 0x000000a803037217 */ /* 0x000fe40007800200 */
[----:B------:R-:W-:Y:S02]  /*10120*/  IMNMX R167, R167, R174, PT ;  /* 0x000000aea7a77217 */ /* 0x000fe40003800200 */
.L_x_1054:
[----:B------:R-:W-:Y:S01]  /*10130*/  UISETP.GE.AND UP2, UPT, UR29, 0x9, UPT ;  /* 0x000000091d00788c */ /* 0x000fe2000bf46270 */
[----:B------:R-:W1:Y:S01]  /*10140*/  SHFL.IDX PT, R168, R169, 0x2, 0x1c1f ;  /* 0x005c1f00a9a87f89 */ /* 0x000e6200000e0000 */
[----:B------:R-:W-:Y:S02]  /*10150*/  UISETP.GE.AND UP0, UPT, UR29, 0x1, UPT ;  /* 0x000000011d00788c */ /* 0x000fe4000bf06270 */
[----:B------:R-:W-:Y:S02]  /*10160*/  UISETP.GE.AND UP3, UPT, UR29, 0x2, UPT ;  /* 0x000000021d00788c */ /* 0x000fe4000bf66270 */
[----:B------:R-:W-:Y:S01]  /*10170*/  PLOP3.LUT P0, PT, PT, PT, UP2, 0x40, 0x0 ;  /* 0x000000000000781c */ /* 0x000fe20003f0e828 */
[----:B------:R-:W-:Y:S01]  /*10180*/  UISETP.GE.AND UP4, UPT, UR29, 0x1a, UPT ;  /* 0x0000001a1d00788c */ /* 0x000fe2000bf86270 */
[----:B------:R-:W-:Y:S01]  /*10190*/  PLOP3.LUT P2, PT, PT, PT, UP0, 0x40, 0x0 ;  /* 0x000000000000781c */ /* 0x000fe20003f4e808 */
[----:B------:R-:W-:Y:S01]  /*101a0*/  UISETP.GE.AND UP1, UPT, UR29, 0xa, UPT ;  /* 0x0000000a1d00788c */ /* 0x000fe2000bf26270 */
[----:B------:R-:W-:Y:S01]  /*101b0*/  PLOP3.LUT P1, PT, PT, PT, UP3, 0x40, 0x0 ;  /* 0x000000000000781c */ /* 0x000fe20003f2e838 */
[----:B------:R-:W-:Y:S01]  /*101c0*/  UP2UR UR28, UPR, URZ, 0x1 ;  /* 0x000000013f1c7883 */ /* 0x000fe20008000000 */
        /* <DEDUP_REMOVED lines=14> */
[----:B------:R-:W-:Y:S01]  /*102b0*/  PLOP3.LUT P0, PT, PT, PT, UP4, 0x40, 0x0 ;  /* 0x000000000000781c */ /* 0x000fe20003f0e848 */
[----:B------:R-:W-:Y:S01]  /*102c0*/  UP2UR UR4, UPR, URZ, 0x1 ;  /* 0x000000013f047883 */ /* 0x000fe20008000000 */
[----:B------:R-:W-:Y:S01]  /*102d0*/  PLOP3.LUT P6, PT, PT, PT, UP1, 0x40, 0x0 ;  /* 0x000000000000781c */ /* 0x000fe20003fce818 */
[----:B------:R-:W-:Y:S01]  /*102e0*/  UISETP.GE.AND UP3, UPT, UR29, 0x21, UPT ;  /* 0x000000211d00788c */ /* 0x000fe2000bf66270 */
[----:B------:R-:W-:Y:S01]  /*102f0*/  PLOP3.LUT P5, PT, PT, PT, UP0, 0x40, 0x0 ;  /* 0x000000000000781c */ /* 0x000fe20003fae808 */
[----:B------:R-:W-:Y:S01]  /*10300*/  UISETP.GE.AND UP2, UPT, UR29, 0x22, UPT ;  /* 0x000000221d00788c */ /* 0x000fe2000bf46270 */
[----:B------:R-:W-:Y:S01]  /*10310*/  FSEL R174, R4, -INF , !P2 ;  /* 0xff80000004ae7808 */ /* 0x000fe20005000000 */
[----:B------:R-:W-:Y:S01]  /*10320*/  UISETP.GE.AND UP1, UPT, UR29, 0x29, UPT ;  /* 0x000000291d00788c */ /* 0x000fe2000bf26270 */
[----:B------:R-:W-:Y:S01]  /*10330*/  PLOP3.LUT P2, PT, PT, PT, UP6, 0x40, 0x0 ;  /* 0x000000000000781c */ /* 0x000fe20003f4e868 */
[----:B------:R-:W-:Y:S01]  /*10340*/  UISETP.NE.AND UP6, UPT, UR16, URZ, UPT ;  /* 0x0000003f1000728c */ /* 0x000fe2000bfc5270 */
[----:B------:R-:W-:Y:S01]  /*10350*/  FSEL R175, R5, -INF , !P1 ;  /* 0xff80000005af7808 */ /* 0x000fe20004800000 */
[----:B------:R-:W-:Y:S01]  /*10360*/  UISETP.GE.AND UP0, UPT, UR29, 0x2a, UPT ;  /* 0x0000002a1d00788c */ /* 0x000fe2000bf06270 */
        /* <DEDUP_REMOVED lines=51> */
.L_x_1060:
[----:B------:R-:W-:Y:S04]  /*106a0*/  MOV R5, c[0x0][0x32c] ;  /* 0x0000cb0000057a02 */ /* 0x000fe80000000f00 */
[----:B------:R-:W-:Y:S11]  /*106b0*/  ISETP.NE.AND P0, PT, R5, 0x1, PT ;  /* 0x000000010500780c */ /* 0x000ff60003f05270 */
[----:B------:R-:W-:Y:S02]  /*106c0*/  @!UPT UIADD3 URZ, URZ, URZ, URZ ;  /* 0x0000003f3f3ff290 */ /* 0x000fe4000fffe03f */
[----:B------:R-:W-:Y:S05]  /*106d0*/  @P0 IMAD.HI.U32 R5, R4, c[0x0][0x330], RZ ;  /* 0x0000cc0004050a27 */ /* 0x000fea00078e00ff */
[----:B------:R-:W-:Y:S02]  /*106e0*/  @P0 SHF.R.U32.HI R4, RZ, c[0x0][0x334], R5 ;  /* 0x0000cd00ff040a19 */ /* 0x000fe40000011605 */
.L_x_1061:
[----:B------:R-:W-:Y:S05]  /*106f0*/  BSYNC B0 ;  /* 0x0000000000007941 */ /* 0x000fea0003800000 */
.L_x_1059:
[----:B------:R-:W-:Y:S05]  /*10700*/  IMAD R4, R4, c[0x0][0x32c], R173 ;  /* 0x0000cb0004047a24 */ /* 0x000fea00078e02ad */
[----:B------:R-:W-:Y:S02]  /*10710*/  IADD3 R5, R4, c[0x0][0x32c], RZ ;  /* 0x0000cb0004057a10 */ /* 0x000fe40007ffe0ff */
[----:B------:R-:W-:Y:S02]  /*10720*/  IMNMX R0, R0, R4, !PT ;  /* 0x0000000400007217 */ /* 0x000fe40007800200 */
[----:B------:R-:W-:Y:S02]  /*10730*/  IMNMX R2, R2, R5, PT ;  /* 0x0000000502027217 */ /* 0x000fe40003800200 */
.L_x_1058:
[----:B------:R-:W-:Y:S02]  /*10740*/  UP2UR UR33, UPR, URZ, 0x10 ;  /* 0x000000103f217883 */ /* 0x000fe40008000000 */
[----:B------:R-:W-:Y:S02]  /*10750*/  UISETP.NE.AND UP4, UPT, UR28, URZ, UPT ;  /* 0x0000003f1c00728c */ /* 0x000fe4000bf85270 */
[----:B------:R-:W-:Y:S02]  /*10760*/  UP2UR UR32, UPR, URZ, 0x8 ;  /* 0x000000083f207883 */ /* 0x000fe40008000000 */
[----:B------:R-:W-:Y:S02]  /*10770*/  UISETP.NE.AND UP3, UPT, UR27, URZ, UPT ;  /* 0x0000003f1b00728c */ /* 0x000fe4000bf65270 */
[----:B------:R-:W-:Y:S01]  /*10780*/  PLOP3.LUT P1, PT, PT, PT, UP4, 0x40, 0x0 ;  /* 0x000000000000781c */ /* 0x000fe20003f2e848 */
[----:B------:R-:W-:Y:S02]  /*10790*/  UP2UR UR29, UPR, URZ, 0x1 ;  /* 0x000000013f1d7883 */ /* 0x000fe40008000000 */
[----:B------:R-:W-:Y:S01]  /*107a0*/  UISETP.NE.AND UP0, UPT, UR4, URZ, UPT ;  /* 0x0000003f0400728c */ /* 0x000fe2000bf05270 */
[----:B------:R-:W-:Y:S01]  /*107b0*/  ISETP.GT.AND P1, PT, R3, RZ, P1 ;  /* 0x000000ff0300720c */ /* 0x000fe20000f24270 */
[----:B------:R-:W-:Y:S01]  /*107c0*/  UP2UR UR31, UPR, URZ, 0x4 ;  /* 0x000000043f1f7883 */ /* 0x000fe20008000000 */
[----:B------:R-:W-:Y:S01]  /*107d0*/  PLOP3.LUT P0, PT, PT, PT, UP3, 0x40, 0x0 ;  /* 0x000000000000781c */ /* 0x000fe20003f0e838 */
[----:B------:R-:W-:Y:S01]  /*107e0*/  UISETP.NE.AND UP2, UPT, UR26, URZ, UPT ;  /* 0x0000003f1a00728c */ /* 0x000fe2000bf45270 */
[----:B------:R-:W-:Y:S01]  /*107f0*/  ISETP.LT.OR P1, PT, R167, 0x1, P1 ;  /* 0x00000001a700780c */ /* 0x000fe20000f21670 */
[----:B------:R-:W-:Y:S01]  /*10800*/  UP2UR UR30, UPR, URZ, 0x2 ;  /* 0x000000023f1e7883 */ /* 0x000fe20008000000 */
[----:B------:R-:W-:Y:S01]  /*10810*/  PLOP3.LUT P2, PT, PT, PT, UP0, 0x40, 0x0 ;  /* 0x000000000000781c */ /* 0x000fe20003f4e808 */
[----:B------:R-:W-:Y:S01]  /*10820*/  UISETP.NE.AND UP1, UPT, UR5, URZ, UPT ;  /* 0x0000003f0500728c */ /* 0x000fe2000bf25270 */
[----:B------:R-:W-:Y:S01]  /*10830*/  FSEL R6, R6, -INF , !P1 ;  /* 0xff80000006067808 */ /* 0x000fe20004800000 */
[----:B------:R-:W-:Y:S01]  /*10840*/  UISETP.NE.AND UP0, UPT, UR29, URZ, UPT ;  /* 0x0000003f1d00728c */ /* 0x000fe2000bf05270 */
[----:B------:R-:W-:Y:S01]  /*10850*/  PLOP3.LUT P1, PT, PT, PT, UP6, 0x40, 0x0 ;  /* 0x000000000000781c */ /* 0x000fe20003f2e868 */
[----:B------:R-:W-:Y:S01]  /*10860*/  UP2UR UR29, UPR, URZ, 0x40 ;  /* 0x000000403f1d7883 */ /* 0x000fe20008000000 */
[C---:B------:R-:W-:Y:S01]  /*10870*/  ISETP.GT.AND P0, PT, R3.reuse, 0x1, P0 ;  /* 0x000000010300780c */ /* 0x040fe20000704270 */
[----:B------:R-:W-:Y:S01]  /*10880*/  UISETP.NE.AND UP6, UPT, UR4, URZ, UPT ;  /* 0x0000003f0400728c */ /* 0x000fe2000bfc5270 */
[----:B------:R-:W-:Y:S01]  /*10890*/  ISETP.GT.AND P2, PT, R3, 0x10, P2 ;  /* 0x000000100300780c */ /* 0x000fe20001744270 */
[----:B------:R-:W-:Y:S01]  /*108a0*/  UISETP.NE.AND UP3, UPT, UR32, URZ, UPT ;  /* 0x0000003f2000728c */ /* 0x000fe2000bf65270 */
[----:B------:R-:W-:Y:S01]  /*108b0*/  PLOP3.LUT P6, PT, PT, PT, UP2, 0x40, 0x0 ;  /* 0x000000000000781c */ /* 0x000fe20003fce828 */
[----:B------:R-:W-:Y:S01]  /*108c0*/  UISETP.NE.AND UP2, UPT, UR31, URZ, UPT ;  /* 0x0000003f1f00728c */ /* 0x000fe2000bf45270 */
[----:B------:R-:W-:Y:S01]  /*108d0*/  PLOP3.LUT P5, PT, PT, PT, UP1, 0x40, 0x0 ;  /* 0x000000000000781c */ /* 0x000fe20003fae818 */
[----:B------:R-:W-:Y:S01]  /*108e0*/  UISETP.NE.AND UP1, UPT, UR30, URZ, UPT ;  /* 0x0000003f1e00728c */ /* 0x000fe2000bf25270 */
[C---:B------:R-:W-:Y:S01]  /*108f0*/  ISETP.LT.OR P0, PT, R167.reuse, 0x2, P0 ;  /* 0x00000002a700780c */ /* 0x040fe20000701670 */
[----:B------:R-:W-:Y:S01]  /*10900*/  UP2UR UR30, UPR, URZ, 0x40 ;  /* 0x000000403f1e7883 */ /* 0x000fe20008000000 */
[----:B------:R-:W-:Y:S01]  /*10910*/  ISETP.LT.OR P2, PT, R167, 0x11, P2 ;  /* 0x00000011a700780c */ /* 0x000fe20001741670 */
[----:B------:R-:W-:Y:S01]  /*10920*/  UISETP.NE.AND UP6, UPT, UR5, URZ, UPT ;  /* 0x0000003f0500728c */ /* 0x000fe2000bfc5270 */
[----:B------:R-:W-:Y:S01]  /*10930*/  ISETP.GT.AND P1, PT, R3, 0x11, P1 ;  /* 0x000000110300780c */ /* 0x000fe20000f24270 */
[----:B------:R-:W-:Y:S01]  /*10940*/  UISETP.NE.AND UP4, UPT, UR33, URZ, UPT ;  /* 0x0000003f2100728c */ /* 0x000fe2000bf85270 */
[----:B------:R-:W-:Y:S01]  /*10950*/  FSEL R16, R7, -INF , !P0 ;  /* 0xff80000007107808 */ /* 0x000fe20004000000 */
[----:B------:R-:W-:Y:S01]  /*10960*/  UP2UR UR31, UPR, URZ, 0x40 ;  /* 0x000000403f1f7883 */ /* 0x000fe20008000000 */
[----:B------:R-:W-:Y:S01]  /*10970*/  PLOP3.LUT P0, PT, PT, PT, UP5, 0x40, 0x0 ;  /* 0x000000000000781c */ /* 0x000fe20003f0e858 */
[----:B------:R-:W-:Y:S01]  /*10980*/  UISETP.NE.AND UP6, UPT, UR26, URZ, UPT ;  /* 0x0000003f1a00728c */ /* 0x000fe2000bfc5270 */
[----:B------:R-:W-:Y:S02]  /*10990*/  FSEL R193, R22, -INF , !P2 ;  /* 0xff80000016c17808 */ /* 0x000fe40005000000 */
[----:B------:R-:W-:Y:S01]  /*109a0*/  PLOP3.LUT P2, PT, PT, PT, UP2, 0x40, 0x0 ;  /* 0x000000000000781c */ /* 0x000fe20003f4e828 */
[----:B------:R-:W-:Y:S01]  /*109b0*/  UP2UR UR32, UPR, URZ, 0x40 ;  /* 0x000000403f207883 */ /* 0x000fe20008000000 */
[----:B------:R-:W-:Y:S01]  /*109c0*/  ISETP.LT.OR P1, PT, R167, 0x12, P1 ;  /* 0x00000012a700780c */ /* 0x000fe20000f21670 */
[----:B------:R-:W-:Y:S01]  /*109d0*/  UISETP.NE.AND UP6, UPT, UR27, URZ, UPT ;  /* 0x0000003f1b00728c */ /* 0x000fe2000bfc5270 */
[C---:B------:R-:W-:Y:S02]  /*109e0*/  ISETP.GT.AND P0, PT, R3.reuse, 0x18, P0 ;  /* 0x000000180300780c */ /* 0x040fe40000704270 */
[----:B------:R-:W-:Y:S01]  /*109f0*/  ISETP.GT.AND P2, PT, R3, 0x21, P2 ;  /* 0x000000210300780c */ /* 0x000fe20001744270 */
[----:B------:R-:W-:Y:S01]  /*10a00*/  UP2UR UR33, UPR, URZ, 0x40 ;  /* 0x000000403f217883 */ /* 0x000fe20008000000 */
[----:B------:R-:W-:Y:S01]  /*10a10*/  FSEL R195, R23, -INF , !P1 ;  /* 0xff80000017c37808 */ /* 0x000fe20004800000 */
[----:B------:R-:W-:Y:S01]  /*10a20*/  UISETP.NE.AND UP6, UPT, UR28, URZ, UPT ;  /* 0x0000003f1c00728c */ /* 0x000fe2000bfc5270 */
[----:B------:R-:W-:Y:S02]  /*10a30*/  PLOP3.LUT P1, PT, PT, PT, UP1, 0x40, 0x0 ;  /* 0x000000000000781c */ /* 0x000fe40003f2e818 */
[C---:B------:R-:W-:Y:S02]  /*10a40*/  ISETP.LT.OR P0, PT, R167.reuse, 0x19, P0 ;  /* 0x00000019a700780c */ /* 0x040fe40000701670 */
[----:B------:R-:W-:Y:S02]  /*10a50*/  ISETP.LT.OR P2, PT, R167, 0x22, P2 ;  /* 0x00000022a700780c */ /* 0x000fe40001741670 */
[C---:B------:R-:W-:Y:S02]  /*10a60*/  ISETP.GT.AND P6, PT, R3.reuse, 0x8, P6 ;  /* 0x000000080300780c */ /* 0x040fe400037c4270 */
[----:B------:R-:W-:Y:S02]  /*10a70*/  ISETP.GT.AND P1, PT, R3, 0x28, P1 ;  /* 0x000000280300780c */ /* 0x000fe40000f24270 */
[----:B------:R-:W-:Y:S02]  /*10a80*/  FSEL R197, R34, -INF , !P0 ;  /* 0xff80000022c57808 */ /* 0x000fe40004000000 */
[----:B------:R-:W-:Y:S02]  /*10a90*/  PLOP3.LUT P0, PT, PT, PT, UP0, 0x40, 0x0 ;  /* 0x000000000000781c */ /* 0x000fe40003f0e808 */
[----:B------:R-:W-:Y:S02]  /*10aa0*/  FSEL R205, R39, -INF , !P2 ;  /* 0xff80000027cd7808 */ /* 0x000fe40005000000 */
[----:B------:R-:W-:Y:S01]  /*10ab0*/  PLOP3.LUT P2, PT, PT, PT, UP6, 0x40, 0x0 ;  /* 0x000000000000781c */ /* 0x000fe20003f4e868 */
[----:B------:R-:W-:Y:S01]  /*10ac0*/  UISETP.NE.AND UP6, UPT, UR33, URZ, UPT ;  /* 0x0000003f2100728c */ /* 0x000fe2000bfc5270 */
        /* <DEDUP_REMOVED lines=11> */
[----:B------:R-:W-:Y:S02]  /*10b80*/  ISETP.GT.AND P6, PT, R3, 0x19, P6 ;  /* 0x000000190300780c */ /* 0x000fe400037c4270 */
[----:B------:R-:W-:Y:S02]  /*10b90*/  FSEL R19, R19, -INF , !P5 ;  /* 0xff80000013137808 */ /* 0x000fe40006800000 */
[----:B------:R-:W-:Y:S02]  /*10ba0*/  PLOP3.LUT P5, PT, PT, PT, UP3, 0x40, 0x0 ;  /* 0x000000000000781c */ /* 0x000fe40003fae838 */
[----:B------:R-:W-:Y:S02]  /*10bb0*/  FSEL R214, R51, -INF , !P0 ;  /* 0xff80000033d67808 */ /* 0x000fe40004000000 */
[----:B------:R-:W-:Y:S01]  /*10bc0*/  PLOP3.LUT P0, PT, PT, PT, UP6, 0x40, 0x0 ;  /* 0x000000000000781c */ /* 0x000fe20003f0e868 */
[----:B------:R-:W-:Y:S01]  /*10bd0*/  UISETP.NE.AND UP6, UPT, UR31, URZ, UPT ;  /* 0x0000003f1f00728c */ /* 0x000fe2000bfc5270 */
[----:B------:R-:W-:Y:S02]  /*10be0*/  ISETP.LT.OR P6, PT, R167, 0x1a, P6 ;  /* 0x0000001aa700780c */ /* 0x000fe400037c1670 */
[----:B------:R-:W-:Y:S02]  /*10bf0*/  ISETP.GT.AND P5, PT, R3, 0x20, P5 ;  /* 0x000000200300780c */ /* 0x000fe40002fa4270 */
[----:B------:R-:W-:Y:S01]  /*10c00*/  FSEL R199, R35, -INF , !P6 ;  /* 0xff80000023c77808 */ /* 0x000fe20007000000 */
[----:B------:R-:W1:Y:S01]  /*10c10*/  SHFL.IDX PT, R3, R169, 0x3, 0x1c1f ;  /* 0x007c1f00a9037f89 */ /* 0x000e6200000e0000 */
[----:B------:R-:W-:Y:S01]  /*10c20*/  PLOP3.LUT P6, PT, PT, PT, UP6, 0x40, 0x0 ;  /* 0x000000000000781c */ /* 0x000fe20003fce868 */
[----:B------:R-:W-:Y:S01]  /*10c30*/  UISETP.NE.AND UP6, UPT, UR30, URZ, UPT ;  /* 0x0000003f1e00728c */ /* 0x000fe2000bfc5270 */
[C---:B------:R-:W-:Y:S02]  /*10c40*/  ISETP.GT.AND P0, PT, R0.reuse, 0x8, P0 ;  /* 0x000000080000780c */ /* 0x040fe40000704270 */
[----:B------:R-:W-:Y:S02]  /*10c50*/  ISETP.LT.OR P5, PT, R167, 0x21, P5 ;  /* 0x00000021a700780c */ /* 0x000fe40002fa1670 */
[C---:B------:R-:W-:Y:S02]  /*10c60*/  ISETP.GT.AND P2, PT, R0.reuse, RZ, P2 ;  /* 0x000000ff0000720c */ /* 0x040fe40001744270 */
[----:B------:R-:W-:Y:S02]  /*10c70*/  ISETP.GT.AND P1, PT, R0, 0x1, P1 ;  /* 0x000000010000780c */ /* 0x000fe40000f24270 */
[----:B------:R-:W-:Y:S02]  /*10c80*/  ISETP.LT.OR P0, PT, R2, 0x9, P0 ;  /* 0x000000090200780c */ /* 0x000fe40000701670 */
        /* <DEDUP_REMOVED lines=63> */
.L_x_1064:
[----:B------:R-:W-:Y:S04]  /*11080*/  MOV R4, c[0x0][0x32c] ;  /* 0x0000cb0000047a02 */ /* 0x000fe80000000f00 */
[----:B------:R-:W-:Y:S11]  /*11090*/  ISETP.NE.AND P0, PT, R4, 0x1, PT ;  /* 0x000000010400780c */ /* 0x000ff60003f05270 */
[----:B------:R-:W-:Y:S02]  /*110a0*/  @!UPT UIADD3 URZ, URZ, URZ, URZ ;  /* 0x0000003f3f3ff290 */ /* 0x000fe4000fffe03f */
[----:B------:R-:W-:Y:S05]  /*110b0*/  @P0 IMAD.HI.U32 R4, R3, c[0x0][0x330], RZ ;  /* 0x0000cc0003040a27 */ /* 0x000fea00078e00ff */
[----:B------:R-:W-:Y:S02]  /*110c0*/  @P0 SHF.R.U32.HI R3, RZ, c[0x0][0x334], R4 ;  /* 0x0000cd00ff030a19 */ /* 0x000fe40000011604 */
.L_x_1065:
[----:B------:R-:W-:Y:S05]  /*110d0*/  BSYNC B0 ;  /* 0x0000000000007941 */ /* 0x000fea0003800000 */
.L_x_1063:
[----:B------:R-:W-:Y:S05]  /*110e0*/  IMAD R173, R3, c[0x0][0x32c], R173 ;  /* 0x0000cb0003ad7a24 */ /* 0x000fea00078e02ad */
[----:B------:R-:W-:Y:S02]  /*110f0*/  IADD3 R3, R173, c[0x0][0x32c], RZ ;  /* 0x0000cb00ad037a10 */ /* 0x000fe40007ffe0ff */
[----:B------:R-:W-:Y:S02]  /*11100*/  IMNMX R0, R0, R173, !PT ;  /* 0x000000ad00007217 */ /* 0x000fe40007800200 */
[----:B------:R-:W-:Y:S02]  /*11110*/  IMNMX R2, R2, R3, PT ;  /* 0x0000000302027217 */ /* 0x000fe40003800200 */
.L_x_1062:
        /* <DEDUP_REMOVED lines=48> */
[----:B------:R-:W-:Y:S02]  /*11420*/  FMNMX.FTZ R168, R211, R168, !PT ;  /* 0x000000a8d3a87209 */ /* 0x000fe40007810000 */
[----:B------:R-:W-:Y:S02]  /*11430*/  FMNMX.FTZ R3, R212, R3, !PT ;  /* 0x00000003d4037209 */ /* 0x000fe40007810000 */
[----:B-1----:R-:W-:Y:S02]  /*11440*/  FMNMX.FTZ R169, R169, R5, !PT ;  /* 0x00000005a9a97209 */ /* 0x002fe40007810000 */
[----:B------:R-:W-:Y:S02]  /*11450*/  FMNMX.FTZ R167, R213, R3, !PT ;  /* 0x00000003d5a77209 */ /* 0x000fe40007810000 */
[----:B------:R-:W-:Y:S01]  /*11460*/  FMNMX.FTZ R168, R214, R168, !PT ;  /* 0x000000a8d6a87209 */ /* 0x000fe20007810000 */
[----:B------:R-:W1:Y:S01]  /*11470*/  SHFL.BFLY PT, R4, R169, 0x1, 0x1f ;  /* 0x0c201f00a9047f89 */ /* 0x000e6200000e0000 */
[----:B------:R-:W-:Y:S01]  /*11480*/  PLOP3.LUT P1, PT, PT, PT, UP4, 0x40, 0x0 ;  /* 0x000000000000781c */ /* 0x000fe20003f2e848 */
[----:B------:R-:W-:Y:S01]  /*11490*/  UISETP.NE.AND UP4, UPT, UR29, URZ, UPT ;  /* 0x0000003f1d00728c */ /* 0x000fe2000bf85270 */
[----:B------:R-:W-:Y:S01]  /*114a0*/  PLOP3.LUT P0, PT, PT, PT, UP3, 0x40, 0x0 ;  /* 0x000000000000781c */ /* 0x000fe20003f0e838 */
[----:B------:R-:W-:Y:S01]  /*114b0*/  UISETP.NE.AND UP3, UPT, UR28, URZ, UPT ;  /* 0x0000003f1c00728c */ /* 0x000fe2000bf65270 */
[C---:B------:R-:W-:Y:S02]  /*114c0*/  ISETP.GT.AND P1, PT, R0.reuse, RZ, P1 ;  /* 0x000000ff0000720c */ /* 0x040fe40000f24270 */
[----:B------:R-:W-:Y:S01]  /*114d0*/  ISETP.GT.AND P0, PT, R0, 0x1, P0 ;  /* 0x000000010000780c */ /* 0x000fe20000704270 */
[----:B------:R-:W2:Y:S01]  /*114e0*/  SHFL.BFLY PT, R5, R168, 0x2, 0x1f ;  /* 0x0c401f00a8057f89 */ /* 0x000ea200000e0000 */
[C---:B------:R-:W-:Y:S02]  /*114f0*/  ISETP.LT.OR P1, PT, R2.reuse, 0x1, P1 ;  /* 0x000000010200780c */ /* 0x040fe40000f21670 */
[----:B------:R-:W-:Y:S02]  /*11500*/  ISETP.LT.OR P0, PT, R2, 0x2, P0 ;  /* 0x000000020200780c */ /* 0x000fe40000701670 */
[----:B------:R-:W-:Y:S02]  /*11510*/  FSEL R10, R10, -INF , !P1 ;  /* 0xff8000000a0a7808 */ /* 0x000fe40004800000 */
[----:B------:R-:W-:Y:S02]  /*11520*/  FSEL R11, R11, -INF , !P0 ;  /* 0xff8000000b0b7808 */ /* 0x000fe40004000000 */
[----:B------:R-:W-:Y:S01]  /*11530*/  PLOP3.LUT P6, PT, PT, PT, UP1, 0x40, 0x0 ;  /* 0x000000000000781c */ /* 0x000fe20003fce818 */
[----:B------:R-:W-:Y:S01]  /*11540*/  UISETP.NE.AND UP1, UPT, UR26, URZ, UPT ;  /* 0x0000003f1a00728c */ /* 0x000fe2000bf25270 */
[----:B------:R-:W-:Y:S01]  /*11550*/  PLOP3.LUT P5, PT, PT, PT, UP0, 0x40, 0x0 ;  /* 0x000000000000781c */ /* 0x000fe20003fae808 */
[----:B------:R-:W-:Y:S01]  /*11560*/  UISETP.NE.AND UP0, UPT, UR5, URZ, UPT ;  /* 0x0000003f0500728c */ /* 0x000fe2000bf05270 */
[C---:B------:R-:W-:Y:S02]  /*11570*/  ISETP.GT.AND P6, PT, R0.reuse, 0x9, P6 ;  /* 0x000000090000780c */ /* 0x040fe400037c4270 */
[----:B------:R-:W-:Y:S02]  /*11580*/  ISETP.GT.AND P5, PT, R0, 0x10, P5 ;  /* 0x000000100000780c */ /* 0x000fe40002fa4270 */
[----:B-1----:R-:W-:Y:S02]  /*11590*/  FMNMX.FTZ R169, R169, R4, !PT ;  /* 0x00000004a9a97209 */ /* 0x002fe40007810000 */
[----:B------:R-:W-:Y:S02]  /*115a0*/  FMNMX.FTZ R4, R10, R170, !PT ;  /* 0x000000aa0a047209 */ /* 0x000fe40007810000 */
[C---:B------:R-:W-:Y:S01]  /*115b0*/  FSETP.NEU.FTZ.AND P2, PT, R169.reuse, -INF , PT ;  /* 0xff800000a900780b */ /* 0x040fe20003f5d000 */
[----:B------:R-:W-:Y:S01]  /*115c0*/  FMUL.FTZ R23, R169, c[0x0][0x2d0] ;  /* 0x0000b400a9177a20 */ /* 0x000fe20000410000 */
[----:B------:R-:W-:Y:S02]  /*115d0*/  ISETP.LT.OR P6, PT, R2, 0xa, P6 ;  /* 0x0000000a0200780c */ /* 0x000fe400037c1670 */
[----:B--2---:R-:W-:Y:S02]  /*115e0*/  FMNMX.FTZ R168, R168, R5, !PT ;  /* 0x00000005a8a87209 */ /* 0x004fe40007810000 */
[----:B------:R-:W-:Y:S02]  /*115f0*/  FSEL R23, R23, RZ, P2 ;  /* 0x000000ff17177208 */ /* 0x000fe40001000000 */
[----:B------:R-:W-:Y:S01]  /*11600*/  ISETP.LT.OR P5, PT, R2, 0x11, P5 ;  /* 0x000000110200780c */ /* 0x000fe20002fa1670 */
[----:B------:R-:W1:Y:S01]  /*11610*/  SHFL.BFLY PT, R7, R168, 0x1, 0x1f ;  /* 0x0c201f00a8077f89 */ /* 0x000e6200000e0000 */
[----:B------:R-:W-:Y:S01]  /*11620*/  FSEL R15, R15, -INF , !P6 ;  /* 0xff8000000f0f7808 */ /* 0x000fe20007000000 */
[--C-:B------:R-:W-:Y:S01]  /*11630*/  FFMA.FTZ R3, R174, c[0x0][0x2d0], -R23.reuse ;  /* 0x0000b400ae037a23 */ /* 0x100fe20000010817 */
[----:B------:R-:W-:Y:S01]  /*11640*/  FMNMX.FTZ R167, R216, R167, !PT ;  /* 0x000000a7d8a77209 */ /* 0x000fe20007810000 */
[--C-:B------:R-:W-:Y:S01]  /*11650*/  FFMA.FTZ R40, R196, c[0x0][0x2d0], -R23.reuse ;  /* 0x0000b400c4287a23 */ /* 0x100fe20000010817 */
[----:B------:R-:W-:Y:S01]  /*11660*/  FSEL R41, R26, -INF , !P5 ;  /* 0xff8000001a297808 */ /* 0x000fe20006800000 */
[----:B------:R2:W-:Y:S01]  /*11670*/  MUFU.EX2 R24, R3 ;  /* 0x0000000300187308 */ /* 0x0005e20000000800 */
[----:B------:R-:W-:Y:S01]  /*11680*/  PLOP3.LUT P1, PT, PT, PT, UP6, 0x40, 0x0 ;  /* 0x000000000000781c */ /* 0x000fe20003f2e868 */
[----:B------:R-:W3:Y:S01]  /*11690*/  SHFL.BFLY PT, R5, R167, 0x2, 0x1f ;  /* 0x0c401f00a7057f89 */ /* 0x000ee200000e0000 */
[----:B------:R-:W-:Y:S02]  /*116a0*/  PLOP3.LUT P0, PT, PT, PT, UP5, 0x40, 0x0 ;  /* 0x000000000000781c */ /* 0x000fe40003f0e858 */
[C---:B------:R-:W-:Y:S02]  /*116b0*/  ISETP.GT.AND P6, PT, R0.reuse, 0x11, P1 ;  /* 0x000000110000780c */ /* 0x040fe40000fc4270 */
[----:B------:R-:W-:Y:S02]  /*116c0*/  ISETP.GT.AND P0, PT, R0, 0x18, P0 ;  /* 0x000000180000780c */ /* 0x000fe40000704270 */
[C---:B------:R-:W-:Y:S01]  /*116d0*/  ISETP.LT.OR P6, PT, R2.reuse, 0x12, P6 ;  /* 0x000000120200780c */ /* 0x040fe200037c1670 */
[----:B------:R-:W-:Y:S01]  /*116e0*/  MUFU.EX2 R244, R40 ;  /* 0x0000002800f47308 */ /* 0x000fe20000000800 */
[----:B------:R-:W-:Y:S02]  /*116f0*/  PLOP3.LUT P1, PT, PT, PT, UP4, 0x40, 0x0 ;  /* 0x000000000000781c */ /* 0x000fe40003f2e848 */
[----:B------:R-:W-:Y:S02]  /*11700*/  FSEL R44, R27, -INF , !P6 ;  /* 0xff8000001b2c7808 */ /* 0x000fe40007000000 */
[----:B------:R-:W-:Y:S02]  /*11710*/  ISETP.LT.OR P0, PT, R2, 0x19, P0 ;  /* 0x000000190200780c */ /* 0x000fe40000701670 */
[----:B------:R-:W-:Y:S02]  /*11720*/  ISETP.GT.AND P1, PT, R0, 0x19, P1 ;  /* 0x000000190000780c */ /* 0x000fe40000f24270 */
[----:B-1----:R-:W-:Y:S02]  /*11730*/  FMNMX.FTZ R168, R168, R7, !PT ;  /* 0x00000007a8a87209 */ /* 0x002fe40007810000 */
[----:B------:R-:W-:Y:S02]  /*11740*/  PLOP3.LUT P5, PT, PT, PT, UP3, 0x40, 0x0 ;  /* 0x000000000000781c */ /* 0x000fe40003fae838 */
[----:B------:R-:W-:Y:S01]  /*11750*/  FSEL R45, R30, -INF , !P0 ;  /* 0xff8000001e2d7808 */ /* 0x000fe20004000000 */
[--C-:B--2---:R-:W-:Y:S01]  /*11760*/  FFMA.FTZ R3, R175, c[0x0][0x2d0], -R23.reuse ;  /* 0x0000b400af037a23 */ /* 0x104fe20000010817 */
[----:B------:R-:W-:Y:S01]  /*11770*/  ISETP.LT.OR P1, PT, R2, 0x1a, P1 ;  /* 0x0000001a0200780c */ /* 0x000fe20000f21670 */
[----:B------:R-:W-:Y:S01]  /*11780*/  FMUL.FTZ R48, R168, c[0x0][0x2d0] ;  /* 0x0000b400a8307a20 */ /* 0x000fe20000410000 */
[----:B------:R-:W-:Y:S01]  /*11790*/  ISETP.GT.AND P0, PT, R0, 0x20, P5 ;  /* 0x000000200000780c */ /* 0x000fe20002f04270 */
[----:B------:R1:W2:Y:S01]  /*117a0*/  MUFU.EX2 R21, R3 ;  /* 0x0000000300157308 */ /* 0x0002a20000000800 */
[----:B---3--:R-:W-:Y:S02]  /*117b0*/  FMNMX.FTZ R167, R167, R5, !PT ;  /* 0x00000005a7a77209 */ /* 0x008fe40007810000 */
[----:B------:R-:W-:Y:S02]  /*117c0*/  PLOP3.LUT P6, PT, PT, PT, UP2, 0x40, 0x0 ;  /* 0x000000000000781c */ /* 0x000fe40003fce828 */
[----:B------:R-:W-:Y:S01]  /*117d0*/  FSEL R171, R31, -INF , !P1 ;  /* 0xff8000001fab7808 */ /* 0x000fe20004800000 */
[----:B------:R-:W3:Y:S01]  /*117e0*/  SHFL.BFLY PT, R5, R167, 0x1, 0x1f ;  /* 0x0c201f00a7057f89 */ /* 0x000ee200000e0000 */
[----:B------:R-:W-:Y:S02]  /*117f0*/  ISETP.LT.OR P0, PT, R2, 0x21, P0 ;  /* 0x000000210200780c */ /* 0x000fe40000701670 */
[----:B------:R-:W-:Y:S02]  /*11800*/  ISETP.GT.AND P6, PT, R0, 0x21, P6 ;  /* 0x000000210000780c */ /* 0x000fe400037c4270 */
[----:B------:R-:W-:Y:S02]  /*11810*/  FSETP.NEU.FTZ.AND P1, PT, R168, -INF , PT ;  /* 0xff800000a800780b */ /* 0x000fe40003f3d000 */
[----:B------:R-:W-:Y:S01]  /*11820*/  FSEL R173, R42, -INF , !P0 ;  /* 0xff8000002aad7808 */ /* 0x000fe20004000000 */
[----:B------:R-:W-:Y:S01]  /*11830*/  LDSM.16.MT88.4 R28, [R225+0x2080] ;  /* 0x00208000e11c783b */ /* 0x000fe20000004200 */
[----:B------:R-:W-:Y:S02]  /*11840*/  ISETP.LT.OR P6, PT, R2, 0x22, P6 ;  /* 0x000000220200780c */ /* 0x000fe400037c1670 */
[----:B------:R-:W-:Y:S02]  /*11850*/  PLOP3.LUT P5, PT, PT, PT, UP1, 0x40, 0x0 ;  /* 0x000000000000781c */ /* 0x000fe40003fae818 */
[----:B------:R-:W-:Y:S01]  /*11860*/  PLOP3.LUT P0, PT, PT, PT, UP0, 0x40, 0x0 ;  /* 0x000000000000781c */ /* 0x000fe20003f0e808 */
[----:B------:R-:W-:Y:S01]  /*11870*/  UISETP.GT.AND UP0, UPT, UR13, UR8, UPT ;  /* 0x000000080d00728c */ /* 0x000fe2000bf04270 */
[----:B------:R-:W-:Y:S01]  /*11880*/  FSEL R48, R48, RZ, P1 ;  /* 0x000000ff30307208 */ /* 0x000fe20000800000 */
[----:B------:R-:W-:Y:S01]  /*11890*/  UIADD3 UR13, UR13, -0x1, URZ ;  /* 0xffffffff0d0d7890 */ /* 0x000fe2000fffe03f */
[----:B------:R-:W-:Y:S02]  /*118a0*/  FSEL R172, R43, -INF , !P6 ;  /* 0xff8000002bac7808 */ /* 0x000fe40007000000 */
[----:B-1----:R-:W-:Y:S01]  /*118b0*/  FMNMX.FTZ R3, R11, R4, !PT ;  /* 0x000000040b037209 */ /* 0x002fe20007810000 */
[--C-:B------:R-:W-:Y:S01]  /*118c0*/  FFMA.FTZ R4, R192, c[0x0][0x2d0], -R23.reuse ;  /* 0x0000b400c0047a23 */ /* 0x100fe20000010817 */
[----:B------:R-:W-:Y:S01]  /*118d0*/  ISETP.GT.AND P5, PT, R0, 0x28, P5 ;  /* 0x000000280000780c */ /* 0x000fe20002fa4270 */
[--C-:B------:R-:W-:Y:S01]  /*118e0*/  FFMA.FTZ R40, R193, c[0x0][0x2d0], -R48.reuse ;  /* 0x0000b400c1287a23 */ /* 0x100fe20000010830 */
[----:B------:R-:W-:Y:S01]  /*118f0*/  FMNMX.FTZ R3, R14, R3, !PT ;  /* 0x000000030e037209 */ /* 0x000fe20007810000 */
[----:B------:R1:W4:Y:S01]  /*11900*/  MUFU.EX2 R20, R4 ;  /* 0x0000000400147308 */ /* 0x0003220000000800 */
[----:B------:R-:W-:Y:S01]  /*11910*/  ISETP.GT.AND P0, PT, R0, 0x29, P0 ;  /* 0x000000290000780c */ /* 0x000fe20000704270 */
[--C-:B------:R-:W-:Y:S01]  /*11920*/  FFMA.FTZ R0, R16, c[0x0][0x2d0], -R48.reuse ;  /* 0x0000b40010007a23 */ /* 0x100fe20000010830 */
[----:B------:R-:W-:Y:S02]  /*11930*/  FMNMX.FTZ R3, R15, R3, !PT ;  /* 0x000000030f037209 */ /* 0x000fe40007810000 */
[C---:B------:R-:W-:Y:S02]  /*11940*/  ISETP.LT.OR P5, PT, R2.reuse, 0x29, P5 ;  /* 0x000000290200780c */ /* 0x040fe40002fa1670 */
[----:B------:R-:W-:Y:S02]  /*11950*/  ISETP.LT.OR P0, PT, R2, 0x2a, P0 ;  /* 0x0000002a0200780c */ /* 0x000fe40000701670 */
[----:B---3--:R-:W-:Y:S01]  /*11960*/  FMNMX.FTZ R167, R167, R5, !PT ;  /* 0x00000005a7a77209 */ /* 0x008fe20007810000 */
[----:B------:R-:W-:Y:S01]  /*11970*/  MUFU.EX2 R252, R0 ;  /* 0x0000000000fc7308 */ /* 0x000fe20000000800 */
[----:B------:R-:W-:Y:S02]  /*11980*/  FSEL R22, R47, -INF , !P0 ;  /* 0xff8000002f167808 */ /* 0x000fe40004000000 */
[C---:B------:R-:W-:Y:S01]  /*11990*/  FSETP.NEU.FTZ.AND P0, PT, R167.reuse, -INF , PT ;  /* 0xff800000a700780b */ /* 0x040fe20003f1d000 */
[----:B------:R-:W-:Y:S01]  /*119a0*/  FMUL.FTZ R49, R167, c[0x0][0x2d0] ;  /* 0x0000b400a7317a20 */ /* 0x000fe20000410000 */
[----:B------:R-:W-:Y:S02]  /*119b0*/  FSEL R174, R46, -INF , !P5 ;  /* 0xff8000002eae7808 */ /* 0x000fe40006800000 */
[----:B--2---:R-:W-:Y:S02]  /*119c0*/  MOV R43, R21 ;  /* 0x00000015002b7202 */ /* 0x004fe40000000f00 */
[----:B------:R-:W-:Y:S01]  /*119d0*/  FSEL R49, R49, RZ, P0 ;  /* 0x000000ff31317208 */ /* 0x000fe20000000000 */
[----:B------:R2:W-:Y:S01]  /*119e0*/  MUFU.EX2 R242, R40 ;  /* 0x0000002800f27308 */ /* 0x0005e20000000800 */
[----:B-1----:R-:W-:Y:S01]  /*119f0*/  FMNMX.FTZ R4, R41, R3, !PT ;  /* 0x0000000329047209 */ /* 0x002fe20007810000 */
[--C-:B------:R-:W-:Y:S01]  /*11a00*/  FFMA.FTZ R3, R17, c[0x0][0x2d0], -R23.reuse ;  /* 0x0000b40011037a23 */ /* 0x100fe20000010817 */
[----:B----4-:R-:W-:Y:S02]  /*11a10*/  MOV R42, R20 ;  /* 0x00000014002a7202 */ /* 0x010fe40000000f00 */
[----:B------:R-:W-:Y:S05]  /*11a20*/  FMNMX.FTZ R4, R44, R4, !PT ;  /* 0x000000042c047209 */ /* 0x000fea0007810000 */
[----:B------:R1:W3:Y:S01]  /*11a30*/  MUFU.EX2 R7, R3 ;  /* 0x0000000300077308 */ /* 0x0002e20000000800 */
[----:B--2---:R-:W-:Y:S09]  /*11a40*/  FFMA.FTZ R40, R200, c[0x0][0x2d0], -R23 ;  /* 0x0000b400c8287a23 */ /* 0x004ff20000010817 */
[----:B------:R2:W-:Y:S01]  /*11a50*/  MUFU.EX2 R221, R40 ;  /* 0x0000002800dd7308 */ /* 0x0005e20000000800 */
[----:B-1----:R-:W-:Y:S01]  /*11a60*/  FMNMX.FTZ R3, R45, R4, !PT ;  /* 0x000000042d037209 */ /* 0x002fe20007810000 */
[--C-:B------:R-:W-:Y:S01]  /*11a70*/  FFMA.FTZ R4, R6, c[0x0][0x2d0], -R48.reuse ;  /* 0x0000b40006047a23 */ /* 0x100fe20000010830 */
[----:B---3--:R-:W-:Y:S02]  /*11a80*/  MOV R47, R7 ;  /* 0x00000007002f7202 */ /* 0x008fe40000000f00 */
[----:B------:R-:W-:Y:S05]  /*11a90*/  FMNMX.FTZ R3, R171, R3, !PT ;  /* 0x00000003ab037209 */ /* 0x000fea0007810000 */
[----:B------:R1:W3:Y:S01]  /*11aa0*/  MUFU.EX2 R20, R4 ;  /* 0x0000000400147308 */ /* 0x0002e20000000800 */
[----:B------:R-:W-:Y:S02]  /*11ab0*/  F2FP.BF16.PACK_AB R26, R47, R42 ;  /* 0x0000002a2f1a723e */ /* 0x000fe400000010ff */
[----:B------:R-:W-:Y:S04]  /*11ac0*/  FMNMX.FTZ R3, R173, R3, !PT ;  /* 0x00000003ad037209 */ /* 0x000fe80007810000 */
[----:B------:R-:W-:Y:S01]  /*11ad0*/  FMNMX.FTZ R2, R172, R3, !PT ;  /* 0x00000003ac027209 */ /* 0x000fe20007810000 */
[--C-:B------:R-:W-:Y:S03]  /*11ae0*/  FFMA.FTZ R3, R19, c[0x0][0x2d0], -R48.reuse ;  /* 0x0000b40013037a23 */ /* 0x100fe60000010830 */
[----:B------:R-:W-:Y:S01]  /*11af0*/  FMNMX.FTZ R0, R174, R2, !PT ;  /* 0x00000002ae007209 */ /* 0x000fe20007810000 */
[----:B------:R4:W-:Y:S01]  /*11b00*/  MUFU.EX2 R251, R3 ;  /* 0x0000000300fb7308 */ /* 0x0009e20000000800 */
[--C-:B------:R-:W-:Y:S02]  /*11b10*/  FFMA.FTZ R2, R18, c[0x0][0x2d0], -R48.reuse ;  /* 0x0000b40012027a23 */ /* 0x100fe40000010830 */
[----:B------:R-:W-:Y:S01]  /*11b20*/  FMNMX.FTZ R0, R22, R0, !PT ;  /* 0x0000000016007209 */ /* 0x000fe20007810000 */
[----:B--2---:R-:W-:Y:S06]  /*11b30*/  FFMA.FTZ R40, R197, c[0x0][0x2d0], -R48 ;  /* 0x0000b400c5287a23 */ /* 0x004fec0000010830 */
[----:B------:R2:W5:Y:S01]  /*11b40*/  MUFU.EX2 R250, R2 ;  /* 0x0000000200fa7308 */ /* 0x0005620000000800 */
[--C-:B-1----:R-:W-:Y:S01]  /*11b50*/  FFMA.FTZ R4, R12, c[0x0][0x2d0], -R49.reuse ;  /* 0x0000b4000c047a23 */ /* 0x102fe20000010831 */
[----:B---3--:R-:W-:Y:S04]  /*11b60*/  MOV R46, R20 ;  /* 0x00000014002e7202 */ /* 0x008fe80000000f00 */
[----:B------:R-:W-:Y:S04]  /*11b70*/  F2FP.BF16.PACK_AB R25, R252, R46 ;  /* 0x0000002efc19723e */ /* 0x000fe800000010ff */
[----:B------:R-:W-:Y:S01]  /*11b80*/  MUFU.EX2 R246, R4 ;  /* 0x0000000400f67308 */ /* 0x000fe20000000800 */
[--C-:B----4-:R-:W-:Y:S09]  /*11b90*/  FFMA.FTZ R3, R8, c[0x0][0x2d0], -R49.reuse ;  /* 0x0000b40008037a23 */ /* 0x110ff20000010831 */
[----:B------:R1:W-:Y:S01]  /*11ba0*/  MUFU.EX2 R247, R3 ;  /* 0x0000000300f77308 */ /* 0x0003e20000000800 */
[----:B--2---:R-:W2:Y:S01]  /*11bb0*/  SHFL.BFLY PT, R2, R0, 0x2, 0x1f ;  /* 0x0c401f0000027f89 */ /* 0x004ea200000e0000 */
[----:B-----5:R-:W-:Y:S08]  /*11bc0*/  F2FP.BF16.PACK_AB R27, R251, R250 ;  /* 0x000000fafb1b723e */ /* 0x020ff000000010ff */
[----:B------:R3:W-:Y:S01]  /*11bd0*/  MUFU.EX2 R220, R40 ;  /* 0x0000002800dc7308 */ /* 0x0007e20000000800 */
[--C-:B-1----:R-:W-:Y:S09]  /*11be0*/  FFMA.FTZ R3, R9, c[0x0][0x2d0], -R49.reuse ;  /* 0x0000b40009037a23 */ /* 0x102ff20000010831 */
[----:B------:R2:W1:Y:S01]  /*11bf0*/  MUFU.EX2 R248, R3 ;  /* 0x0000000300f87308 */ /* 0x0004620000000800 */
[--C-:B---3--:R-:W-:Y:S09]  /*11c00*/  FFMA.FTZ R40, R201, c[0x0][0x2d0], -R49.reuse ;  /* 0x0000b400c9287a23 */ /* 0x108ff20000010831 */
[----:B------:R3:W-:Y:S01]  /*11c10*/  MUFU.EX2 R201, R40 ;  /* 0x0000002800c97308 */ /* 0x0007e20000000800 */
[----:B--2---:R-:W-:Y:S01]  /*11c20*/  FMNMX.FTZ R3, R0, R2, !PT ;  /* 0x0000000200037209 */ /* 0x004fe20007810000 */
[--C-:B------:R-:W-:Y:S01]  /*11c30*/  FFMA.FTZ R2, R13, c[0x0][0x2d0], -R49.reuse ;  /* 0x0000b4000d027a23 */ /* 0x100fe20000010831 */
[----:B------:R-:W-:Y:S02]  /*11c40*/  FSEL R0, R169, RZ, P2 ;  /* 0x000000ffa9007208 */ /* 0x000fe40001000000 */
[----:B-1----:R-:W-:Y:S05]  /*11c50*/  F2FP.BF16.PACK_AB R32, R248, R247 ;  /* 0x000000f7f820723e */ /* 0x002fea00000010ff */
[----:B------:R1:W2:Y:S01]  /*11c60*/  MUFU.EX2 R249, R2 ;  /* 0x0000000200f97308 */ /* 0x0002a20000000800 */
[----:B------:R-:W4:Y:S01]  /*11c70*/  SHFL.BFLY PT, R4, R3, 0x1, 0x1f ;  /* 0x0c201f0003047f89 */ /* 0x000f2200000e0000 */
[----:B------:R-:W-:Y:S02]  /*11c80*/  FADD.FTZ R0, -R0, R164 ;  /* 0x000000a400007221 */ /* 0x000fe40000010100 */
[----:B---3--:R-:W-:Y:S01]  /*11c90*/  FFMA.FTZ R40, R202, c[0x0][0x2d0], -R49 ;  /* 0x0000b400ca287a23 */ /* 0x008fe20000010831 */
[----:B------:R-:W-:Y:S01]  /*11ca0*/  MOV R202, R47 ;  /* 0x0000002f00ca7202 */ /* 0x000fe20000000f00 */
[----:B------:R-:W-:Y:S04]  /*11cb0*/  FMUL.FTZ R0, R0, c[0x0][0x2d0] ;  /* 0x0000b40000007a20 */ /* 0x000fe80000410000 */
[----:B------:R-:W-:Y:S10]  /*11cc0*/  MUFU.EX2 R200, R40 ;  /* 0x0000002800c87308 */ /* 0x000ff40000000800 */
[----:B------:R3:W5:Y:S01]  /*11cd0*/  MUFU.EX2 R21, R0 ;  /* 0x0000000000157308 */ /* 0x0007620000000800 */
[----:B-1----:R-:W-:Y:S02]  /*11ce0*/  FSEL R2, R168, RZ, P1 ;  /* 0x000000ffa8027208 */ /* 0x002fe40000800000 */
[----:B----4-:R-:W-:Y:S02]  /*11cf0*/  FMNMX.FTZ R3, R3, R4, !PT ;  /* 0x0000000403037209 */ /* 0x010fe40007810000 */
[----:B--2---:R-:W-:Y:S01]  /*11d00*/  F2FP.BF16.PACK_AB R34, R249, R246 ;  /* 0x000000f6f922723e */ /* 0x004fe200000010ff */
[----:B------:R-:W-:Y:S02]  /*11d10*/  FADD.FTZ R2, -R2, R165 ;  /* 0x000000a502027221 */ /* 0x000fe40000010100 */
[----:B------:R-:W-:Y:S02]  /*11d20*/  FMUL.FTZ R50, R3, c[0x0][0x2d0] ;  /* 0x0000b40003327a20 */ /* 0x000fe40000410000 */
[----:B------:R-:W-:Y:S04]  /*11d30*/  FMUL.FTZ R2, R2, c[0x0][0x2d0] ;  /* 0x0000b40002027a20 */ /* 0x000fe80000410000 */
[----:B------:R-:W1:Y:S01]  /*11d40*/  MUFU.EX2 R20, R2 ;  /* 0x0000000200147308 */ /* 0x000e620000000800 */
[----:B---3--:R-:W-:Y:S01]  /*11d50*/  FSEL R0, R167, RZ, P0 ;  /* 0x000000ffa7007208 */ /* 0x008fe20000000000 */
[----:B-----5:R-:W-:Y:S01]  /*11d60*/  FMUL.FTZ R4, R21, R176 ;  /* 0x000000b015047220 */ /* 0x020fe20000410000 */
[----:B------:R-:W-:Y:S01]  /*11d70*/  FSETP.NEU.FTZ.AND P0, PT, R3, -INF , PT ;  /* 0xff8000000300780b */ /* 0x000fe20003f1d000 */
[C---:B------:R-:W-:Y:S01]  /*11d80*/  FMUL.FTZ R5, R21.reuse, R177 ;  /* 0x000000b115057220 */ /* 0x040fe20000410000 */
[----:B------:R-:W-:Y:S01]  /*11d90*/  MOV R177, R43 ;  /* 0x0000002b00b17202 */ /* 0x000fe20000000f00 */
[----:B------:R-:W-:Y:S01]  /*11da0*/  FADD.FTZ R0, -R0, R166 ;  /* 0x000000a600007221 */ /* 0x000fe20000010100 */
[----:B------:R-:W-:Y:S01]  /*11db0*/  FSEL R50, R50, RZ, P0 ;  /* 0x000000ff32327208 */ /* 0x000fe20000000000 */
[----:B------:R-:W-:Y:S01]  /*11dc0*/  FMUL.FTZ R16, R21, R188 ;  /* 0x000000bc15107220 */ /* 0x000fe20000410000 */
[----:B------:R-:W-:Y:S01]  /*11dd0*/  MOV R176, R46 ;  /* 0x0000002e00b07202 */ /* 0x000fe20000000f00 */
[----:B------:R-:W-:Y:S02]  /*11de0*/  FMUL.FTZ R0, R0, c[0x0][0x2d0] ;  /* 0x0000b40000007a20 */ /* 0x000fe40000410000 */
[--C-:B------:R-:W-:Y:S02]  /*11df0*/  FFMA.FTZ R10, R10, c[0x0][0x2d0], -R50.reuse ;  /* 0x0000b4000a0a7a23 */ /* 0x100fe40000010832 */
[----:B------:R2:W3:Y:S01]  /*11e00*/  MUFU.EX2 R2, R0 ;  /* 0x0000000000027308 */ /* 0x0004e20000000800 */
[--C-:B------:R-:W-:Y:S02]  /*11e10*/  FFMA.FTZ R14, R14, c[0x0][0x2d0], -R50.reuse ;  /* 0x0000b4000e0e7a23 */ /* 0x100fe40000010832 */
[--C-:B------:R-:W-:Y:S02]  /*11e20*/  FFMA.FTZ R15, R15, c[0x0][0x2d0], -R50.reuse ;  /* 0x0000b4000f0f7a23 */ /* 0x100fe40000010832 */
[C---:B-1----:R-:W-:Y:S01]  /*11e30*/  FMUL.FTZ R6, R20.reuse, R178 ;  /* 0x000000b214067220 */ /* 0x042fe20000410000 */
[----:B------:R-:W-:Y:S01]  /*11e40*/  MOV R178, R42 ;  /* 0x0000002a00b27202 */ /* 0x000fe20000000f00 */
[C---:B------:R-:W-:Y:S02]  /*11e50*/  FMUL.FTZ R7, R20.reuse, R179 ;  /* 0x000000b314077220 */ /* 0x040fe40000410000 */
[C---:B------:R-:W-:Y:S01]  /*11e60*/  FMUL.FTZ R17, R21.reuse, R189 ;  /* 0x000000bd15117220 */ /* 0x040fe20000410000 */
[----:B------:R-:W-:Y:S01]  /*11e70*/  MUFU.EX2 R175, R10 ;  /* 0x0000000a00af7308 */ /* 0x000fe20000000800 */
[C---:B------:R-:W-:Y:S02]  /*11e80*/  FMUL.FTZ R18, R20.reuse, R190 ;  /* 0x000000be14127220 */ /* 0x040fe40000410000 */
[C---:B------:R-:W-:Y:S02]  /*11e90*/  FMUL.FTZ R19, R20.reuse, R191 ;  /* 0x000000bf14137220 */ /* 0x040fe40000410000 */
[C---:B------:R-:W-:Y:S01]  /*11ea0*/  FMUL.FTZ R132, R21.reuse, R132 ;  /* 0x0000008415847220 */ /* 0x040fe20000410000 */
[----:B------:R-:W-:Y:S01]  /*11eb0*/  LDSM.16.MT88.4 R188, [R225+0x3080] ;  /* 0x00308000e1bc783b */ /* 0x000fe20000004200 */
[C---:B------:R-:W-:Y:S02]  /*11ec0*/  FMUL.FTZ R133, R21.reuse, R133 ;  /* 0x0000008515857220 */ /* 0x040fe40000410000 */
[C---:B------:R-:W-:Y:S01]  /*11ed0*/  FMUL.FTZ R134, R20.reuse, R134 ;  /* 0x0000008614867220 */ /* 0x040fe20000410000 */
[----:B------:R-:W-:Y:S01]  /*11ee0*/  MUFU.EX2 R206, R14 ;  /* 0x0000000e00ce7308 */ /* 0x000fe20000000800 */
[----:B------:R-:W-:Y:S02]  /*11ef0*/  FMUL.FTZ R135, R20, R135 ;  /* 0x0000008714877220 */ /* 0x000fe40000410000 */
[----:B------:R-:W-:Y:S02]  /*11f00*/  FMUL.FTZ R144, R21, R144 ;  /* 0x0000009015907220 */ /* 0x000fe40000410000 */
[----:B--2---:R-:W-:Y:S02]  /*11f10*/  FFMA.FTZ R0, R11, c[0x0][0x2d0], -R50 ;  /* 0x0000b4000b007a23 */ /* 0x004fe40000010832 */
[C---:B---3--:R-:W-:Y:S02]  /*11f20*/  FMUL.FTZ R8, R2.reuse, R180 ;  /* 0x000000b402087220 */ /* 0x048fe40000410000 */
[C---:B------:R-:W-:Y:S01]  /*11f30*/  FMUL.FTZ R9, R2.reuse, R181 ;  /* 0x000000b502097220 */ /* 0x040fe20000410000 */
[----:B------:R1:W2:Y:S01]  /*11f40*/  MUFU.EX2 R192, R0 ;  /* 0x0000000000c07308 */ /* 0x0002a20000000800 */
[C---:B------:R-:W-:Y:S02]  /*11f50*/  FMUL.FTZ R12, R2.reuse, R184 ;  /* 0x000000b8020c7220 */ /* 0x040fe40000410000 */
[C---:B------:R-:W-:Y:S02]  /*11f60*/  FMUL.FTZ R13, R2.reuse, R185 ;  /* 0x000000b9020d7220 */ /* 0x040fe40000410000 */
[C---:B------:R-:W-:Y:S02]  /*11f70*/  FMUL.FTZ R136, R2.reuse, R136 ;  /* 0x0000008802887220 */ /* 0x040fe40000410000 */
[C---:B------:R-:W-:Y:S02]  /*11f80*/  FMUL.FTZ R137, R2.reuse, R137 ;  /* 0x0000008902897220 */ /* 0x040fe40000410000 */
[C---:B------:R-:W-:Y:S01]  /*11f90*/  FMUL.FTZ R140, R2.reuse, R140 ;  /* 0x0000008c028c7220 */ /* 0x040fe20000410000 */
[----:B------:R-:W3:Y:S01]  /*11fa0*/  MUFU.EX2 R207, R15 ;  /* 0x0000000f00cf7308 */ /* 0x000ee20000000800 */
[----:B------:R-:W-:Y:S02]  /*11fb0*/  FMUL.FTZ R141, R2, R141 ;  /* 0x0000008d028d7220 */ /* 0x000fe40000410000 */
[C---:B------:R-:W-:Y:S02]  /*11fc0*/  FMUL.FTZ R145, R21.reuse, R145 ;  /* 0x0000009115917220 */ /* 0x040fe40000410000 */
[C---:B------:R-:W-:Y:S02]  /*11fd0*/  FMUL.FTZ R146, R20.reuse, R146 ;  /* 0x0000009214927220 */ /* 0x040fe40000410000 */
[C---:B------:R-:W-:Y:S02]  /*11fe0*/  FMUL.FTZ R147, R20.reuse, R147 ;  /* 0x0000009314937220 */ /* 0x040fe40000410000 */
[C---:B------:R-:W-:Y:S02]  /*11ff0*/  FMUL.FTZ R148, R21.reuse, R148 ;  /* 0x0000009415947220 */ /* 0x040fe40000410000 */
[----:B------:R-:W-:Y:S02]  /*12000*/  FMUL.FTZ R149, R21, R149 ;  /* 0x0000009515957220 */ /* 0x000fe40000410000 */
[C---:B------:R-:W-:Y:S01]  /*12010*/  FMUL.FTZ R150, R20.reuse, R150 ;  /* 0x0000009614967220 */ /* 0x040fe20000410000 */
[----:B-1----:R-:W-:Y:S01]  /*12020*/  FSEL R0, R3, RZ, P0 ;  /* 0x000000ff03007208 */ /* 0x002fe20000000000 */
[----:B------:R-:W-:Y:S01]  /*12030*/  FMUL.FTZ R151, R20, R151 ;  /* 0x0000009714977220 */ /* 0x000fe20000410000 */
[----:B--2---:R-:W-:Y:S01]  /*12040*/  F2FP.BF16.PACK_AB R33, R192, R175 ;  /* 0x000000afc021723e */ /* 0x004fe200000010ff */
[----:B------:R-:W-:Y:S01]  /*12050*/  FMUL.FTZ R152, R2, R152 ;  /* 0x0000009802987220 */ /* 0x000fe20000410000 */
[----:B------:R-:W-:Y:S01]  /*12060*/  PLOP3.LUT P0, PT, PT, PT, UP0, 0x80, 0x0 ;  /* 0x000000000000781c */ /* 0x000fe20003f0f008 */
[----:B------:R-:W-:Y:S01]  /*12070*/  FADD.FTZ R0, -R0, R170 ;  /* 0x000000aa00007221 */ /* 0x000fe20000010100 */
[----:B------:R-:W-:Y:S01]  /*12080*/  MOV R170, R24 ;  /* 0x0000001800aa7202 */ /* 0x000fe20000000f00 */
[----:B------:R-:W-:Y:S02]  /*12090*/  FMUL.FTZ R153, R2, R153 ;  /* 0x0000009902997220 */ /* 0x000fe40000410000 */
[----:B------:R-:W-:Y:S01]  /*120a0*/  FMUL.FTZ R0, R0, c[0x0][0x2d0] ;  /* 0x0000b40000007a20 */ /* 0x000fe20000410000 */
[----:B------:R-:W-:Y:S01]  /*120b0*/  F2FP.BF16.PACK_AB R24, R43, R170 ;  /* 0x000000aa2b18723e */ /* 0x000fe200000010ff */
[----:B------:R-:W-:Y:S01]  /*120c0*/  FFMA.FTZ R40, R45, c[0x0][0x2d0], -R50 ;  /* 0x0000b4002d287a23 */ /* 0x000fe20000010832 */
[----:B---3--:R-:W-:Y:S01]  /*120d0*/  F2FP.BF16.PACK_AB R35, R207, R206 ;  /* 0x000000cecf23723e */ /* 0x008fe200000010ff */
[C---:B------:R-:W-:Y:S02]  /*120e0*/  FMUL.FTZ R156, R2.reuse, R156 ;  /* 0x0000009c029c7220 */ /* 0x040fe40000410000 */
[----:B------:R-:W1:Y:S01]  /*120f0*/  MUFU.EX2 R0, R0 ;  /* 0x0000000000007308 */ /* 0x000e620000000800 */
[----:B------:R-:W-:Y:S01]  /*12100*/  FMUL.FTZ R157, R2, R157 ;  /* 0x0000009d029d7220 */ /* 0x000fe20000410000 */
[-C--:B------:R-:W-:Y:S05]  /*12110*/  HMMA.16816.F32.BF16 R4, R24, R28.reuse, R4 ;  /* 0x0000001c1804723c */ /* 0x080fea0000041804 */
[C---:B------:R-:W-:Y:S02]  /*12120*/  FMUL.FTZ R160, R21.reuse, R160 ;  /* 0x000000a015a07220 */ /* 0x040fe40000410000 */
[C---:B------:R-:W-:Y:S01]  /*12130*/  FMUL.FTZ R161, R21.reuse, R161 ;  /* 0x000000a115a17220 */ /* 0x040fe20000410000 */
[----:B------:R-:W-:Y:S01]  /*12140*/  MUFU.EX2 R164, R40 ;  /* 0x0000002800a47308 */ /* 0x000fe20000000800 */
[C---:B------:R-:W-:Y:S03]  /*12150*/  FMUL.FTZ R162, R20.reuse, R162 ;  /* 0x000000a214a27220 */ /* 0x040fe60000410000 */
[C---:B------:R-:W-:Y:S02]  /*12160*/  FMUL.FTZ R163, R20.reuse, R163 ;  /* 0x000000a314a37220 */ /* 0x040fe40000410000 */
[C---:B------:R-:W-:Y:S02]  /*12170*/  FMUL.FTZ R52, R21.reuse, R52 ;  /* 0x0000003415347220 */ /* 0x040fe40000410000 */
[C---:B------:R-:W-:Y:S02]  /*12180*/  FMUL.FTZ R53, R21.reuse, R53 ;  /* 0x0000003515357220 */ /* 0x040fe40000410000 */
[C---:B------:R-:W-:Y:S02]  /*12190*/  FMUL.FTZ R54, R20.reuse, R54 ;  /* 0x0000003614367220 */ /* 0x040fe40000410000 */
        /* <DEDUP_REMOVED lines=17> */
[----:B------:R-:W-:Y:S02]  /*122b0*/  FMUL.FTZ R159, R0, R159 ;  /* 0x0000009f009f7220 */ /* 0x000fe40000410000 */
[C---:B------:R-:W-:Y:S02]  /*122c0*/  FMUL.FTZ R56, R2.reuse, R56 ;  /* 0x0000003802387220 */ /* 0x040fe40000410000 */
        /* <DEDUP_REMOVED lines=9> */
[C---:B------:R-:W-:Y:S02]  /*12360*/  FMUL.FTZ R62, R0.reuse, R62 ;  /* 0x0000003e003e7220 */ /* 0x040fe40000410000 */
[----:B------:R-:W-:Y:S01]  /*12370*/  FMUL.FTZ R63, R0, R63 ;  /* 0x0000003f003f7220 */ /* 0x000fe20000410000 */
[-C--:B-1----:R-:W-:Y:S03]  /*12380*/  HMMA.16816.F32.BF16 R148, R24, R28.reuse, R148 ;  /* 0x0000001c1894723c */ /* 0x082fe60000041894 */
        /* <DEDUP_REMOVED lines=11> */
[----:B------:R-:W-:Y:S02]  /*12440*/  FMUL.FTZ R71, R20, R71 ;  /* 0x0000004714477220 */ /* 0x000fe40000410000 */
[C---:B------:R-:W-:Y:S02]  /*12450*/  FMUL.FTZ R72, R2.reuse, R72 ;  /* 0x0000004802487220 */ /* 0x040fe40000410000 */
[-C--:B--2---:R-:W-:Y:S04]  /*12460*/  HMMA.16816.F32.BF16 R52, R24, R36.reuse, R52 ;  /* 0x000000241834723c */ /* 0x084fe80000041834 */
[----:B------:R-:W-:Y:S02]  /*12470*/  FMUL.FTZ R73, R2, R73 ;  /* 0x0000004902497220 */ /* 0x000fe40000410000 */
[C---:B------:R-:W-:Y:S02]  /*12480*/  FMUL.FTZ R74, R0.reuse, R74 ;  /* 0x0000004a004a7220 */ /* 0x040fe40000410000 */
[C---:B------:R-:W-:Y:S04]  /*12490*/  HMMA.16816.F32.BF16 R56, R32.reuse, R36, R56 ;  /* 0x000000242038723c */ /* 0x040fe80000041838 */
[----:B------:R-:W-:Y:S02]  /*124a0*/  FMUL.FTZ R75, R0, R75 ;  /* 0x0000004b004b7220 */ /* 0x000fe40000410000 */
[----:B------:R-:W-:Y:S02]  /*124b0*/  FMUL.FTZ R76, R2, R76 ;  /* 0x0000004c024c7220 */ /* 0x000fe40000410000 */
[-C--:B------:R-:W-:Y:S04]  /*124c0*/  HMMA.16816.F32.BF16 R60, R32, R38.reuse, R60 ;  /* 0x00000026203c723c */ /* 0x080fe8000004183c */
[--C-:B------:R-:W-:Y:S02]  /*124d0*/  FFMA.FTZ R36, R194, c[0x0][0x2d0], -R23.reuse ;  /* 0x0000b400c2247a23 */ /* 0x100fe40000010817 */
[----:B------:R-:W-:Y:S02]  /*124e0*/  FMUL.FTZ R77, R2, R77 ;  /* 0x0000004d024d7220 */ /* 0x000fe40000410000 */
[C---:B------:R-:W-:Y:S01]  /*124f0*/  HMMA.16816.F32.BF16 R64, R24.reuse, R38, R64 ;  /* 0x000000261840723c */ /* 0x040fe20000041840 */
[----:B------:R2:W-:Y:S03]  /*12500*/  MUFU.EX2 R245, R36 ;  /* 0x0000002400f57308 */ /* 0x0005e60000000800 */
[C---:B------:R-:W-:Y:S02]  /*12510*/  FMUL.FTZ R78, R0.reuse, R78 ;  /* 0x0000004e004e7220 */ /* 0x040fe40000410000 */
[----:B------:R-:W-:Y:S02]  /*12520*/  FMUL.FTZ R79, R0, R79 ;  /* 0x0000004f004f7220 */ /* 0x000fe40000410000 */
[C---:B------:R-:W-:Y:S01]  /*12530*/  FMUL.FTZ R80, R21.reuse, R80 ;  /* 0x0000005015507220 */ /* 0x040fe20000410000 */
[-C--:B-1----:R-:W-:Y:S03]  /*12540*/  HMMA.16816.F32.BF16 R68, R24, R28.reuse, R68 ;  /* 0x0000001c1844723c */ /* 0x082fe60000041844 */
[C---:B------:R-:W-:Y:S02]  /*12550*/  FMUL.FTZ R81, R21.reuse, R81 ;  /* 0x0000005115517220 */ /* 0x040fe40000410000 */
[C---:B------:R-:W-:Y:S02]  /*12560*/  FMUL.FTZ R82, R20.reuse, R82 ;  /* 0x0000005214527220 */ /* 0x040fe40000410000 */
[C---:B------:R-:W-:Y:S01]  /*12570*/  FMUL.FTZ R83, R20.reuse, R83 ;  /* 0x0000005314537220 */ /* 0x040fe20000410000 */
[C---:B------:R-:W-:Y:S04]  /*12580*/  HMMA.16816.F32.BF16 R72, R32.reuse, R28, R72 ;  /* 0x0000001c2048723c */ /* 0x040fe80000041848 */
[C---:B------:R-:W-:Y:S02]  /*12590*/  FMUL.FTZ R84, R21.reuse, R84 ;  /* 0x0000005415547220 */ /* 0x040fe40000410000 */
[----:B------:R-:W-:Y:S02]  /*125a0*/  FMUL.FTZ R85, R21, R85 ;  /* 0x0000005515557220 */ /* 0x000fe40000410000 */
[-C--:B------:R-:W-:Y:S01]  /*125b0*/  HMMA.16816.F32.BF16 R76, R32, R30.reuse, R76 ;  /* 0x0000001e204c723c */ /* 0x080fe2000004184c */
[----:B--2---:R-:W1:Y:S03]  /*125c0*/  LDSM.16.MT88.4 R36, [R226+0x3880] ;  /* 0x00388000e224783b */ /* 0x004e660000004200 */
[--C-:B------:R-:W-:Y:S02]  /*125d0*/  FFMA.FTZ R28, R195, c[0x0][0x2d0], -R48.reuse ;  /* 0x0000b400c31c7a23 */ /* 0x100fe40000010830 */
[C---:B------:R-:W-:Y:S02]  /*125e0*/  FMUL.FTZ R86, R20.reuse, R86 ;  /* 0x0000005614567220 */ /* 0x040fe40000410000 */
[C---:B------:R-:W-:Y:S01]  /*125f0*/  HMMA.16816.F32.BF16 R80, R24.reuse, R30, R80 ;  /* 0x0000001e1850723c */ /* 0x040fe20000041850 */
[----:B------:R2:W-:Y:S03]  /*12600*/  MUFU.EX2 R223, R28 ;  /* 0x0000001c00df7308 */ /* 0x0005e60000000800 */
        /* <DEDUP_REMOVED lines=10> */
[----:B--2---:R-:W-:Y:S02]  /*126b0*/  FFMA.FTZ R28, R198, c[0x0][0x2d0], -R23 ;  /* 0x0000b400c61c7a23 */ /* 0x004fe40000010817 */
[C---:B------:R-:W-:Y:S02]  /*126c0*/  FMUL.FTZ R97, R21.reuse, R97 ;  /* 0x0000006115617220 */ /* 0x040fe40000410000 */
[----:B------:R2:W-:Y:S01]  /*126d0*/  MUFU.EX2 R222, R28 ;  /* 0x0000001c00de7308 */ /* 0x0005e20000000800 */
[C---:B------:R-:W-:Y:S01]  /*126e0*/  FMUL.FTZ R98, R20.reuse, R98 ;  /* 0x0000006214627220 */ /* 0x040fe20000410000 */
[-C--:B-1----:R-:W-:Y:S03]  /*126f0*/  HMMA.16816.F32.BF16 R84, R24, R36.reuse, R84 ;  /* 0x000000241854723c */ /* 0x082fe60000041854 */
[C---:B------:R-:W-:Y:S02]  /*12700*/  FMUL.FTZ R99, R20.reuse, R99 ;  /* 0x0000006314637220 */ /* 0x040fe40000410000 */
[C---:B------:R-:W-:Y:S02]  /*12710*/  FMUL.FTZ R100, R21.reuse, R100 ;  /* 0x0000006415647220 */ /* 0x040fe40000410000 */
[----:B------:R-:W-:Y:S01]  /*12720*/  FMUL.FTZ R101, R21, R101 ;  /* 0x0000006515657220 */ /* 0x000fe20000410000 */
[C---:B------:R-:W-:Y:S04]  /*12730*/  HMMA.16816.F32.BF16 R88, R32.reuse, R36, R88 ;  /* 0x000000242058723c */ /* 0x040fe80000041858 */
[C---:B------:R-:W-:Y:S02]  /*12740*/  FMUL.FTZ R102, R20.reuse, R102 ;  /* 0x0000006614667220 */ /* 0x040fe40000410000 */
[----:B------:R-:W-:Y:S02]  /*12750*/  FMUL.FTZ R103, R20, R103 ;  /* 0x0000006714677220 */ /* 0x000fe40000410000 */
[-C--:B------:R-:W-:Y:S04]  /*12760*/  HMMA.16816.F32.BF16 R92, R32, R38.reuse, R92 ;  /* 0x00000026205c723c */ /* 0x080fe8000004185c */
[----:B------:R-:W-:Y:S01]  /*12770*/  FFMA.FTZ R36, R199, c[0x0][0x2d0], -R48 ;  /* 0x0000b400c7247a23 */ /* 0x000fe20000010830 */
[----:B--2---:R-:W1:Y:S01]  /*12780*/  LDSM.16.MT88.4 R28, [R228+0x3880] ;  /* 0x00388000e41c783b */ /* 0x004e620000004200 */
        /* <DEDUP_REMOVED lines=13> */
[--C-:B--2---:R-:W-:Y:S02]  /*12860*/  FFMA.FTZ R36, R51, c[0x0][0x2d0], -R49.reuse ;  /* 0x0000b40033247a23 */ /* 0x104fe40000010831 */
[C---:B------:R-:W-:Y:S02]  /*12870*/  FMUL.FTZ R115, R20.reuse, R115 ;  /* 0x0000007314737220 */ /* 0x040fe40000410000 */
[----:B------:R2:W3:Y:S01]  /*12880*/  MUFU.EX2 R218, R36 ;  /* 0x0000002400da7308 */ /* 0x0004e20000000800 */
        /* <DEDUP_REMOVED lines=10> */
[-C--:B------:R-:W-:Y:S01]  /*12930*/  HMMA.16816.F32.BF16 R108, R32, R30.reuse, R108 ;  /* 0x0000001e206c723c */ /* 0x080fe2000004186c */
[----:B--2---:R-:W1:Y:S03]  /*12940*/  LDSM.16.MT88.4 R36, [R227+0x3880] ;  /* 0x00388000e324783b */ /* 0x004e660000004200 */
[----:B------:R-:W-:Y:S02]  /*12950*/  FFMA.FTZ R28, R203, c[0x0][0x2d0], -R49 ;  /* 0x0000b400cb1c7a23 */ /* 0x000fe40000010831 */
[C---:B------:R-:W-:Y:S02]  /*12960*/  FMUL.FTZ R124, R2.reuse, R124 ;  /* 0x0000007c027c7220 */ /* 0x040fe40000410000 */
[C---:B------:R-:W-:Y:S01]  /*12970*/  HMMA.16816.F32.BF16 R112, R24.reuse, R30, R112 ;  /* 0x0000001e1870723c */ /* 0x040fe20000041870 */
[----:B------:R2:W4:Y:S01]  /*12980*/  MUFU.EX2 R199, R28 ;  /* 0x0000001c00c77308 */ /* 0x0005220000000800 */
[----:B------:R-:W5:Y:S02]  /*12990*/  LDL.LU R203, [R1+0x20] ;  /* 0x0000200001cb7983 */ /* 0x000f640000300800 */
[----:B------:R-:W-:Y:S02]  /*129a0*/  FMUL.FTZ R125, R2, R125 ;  /* 0x0000007d027d7220 */ /* 0x000fe40000410000 */
[C---:B------:R-:W-:Y:S02]  /*129b0*/  FMUL.FTZ R126, R0.reuse, R126 ;  /* 0x0000007e007e7220 */ /* 0x040fe40000410000 */
[----:B------:R-:W-:Y:S04]  /*129c0*/  FMUL.FTZ R127, R0, R127 ;  /* 0x0000007f007f7220 */ /* 0x000fe80000410000 */
[C---:B------:R-:W-:Y:S02]  /*129d0*/  FMUL.FTZ R128, R21.reuse, R128 ;  /* 0x0000008015807220 */ /* 0x040fe40000410000 */
[----:B------:R-:W-:Y:S02]  /*129e0*/  FMUL.FTZ R129, R21, R129 ;  /* 0x0000008115817220 */ /* 0x000fe40000410000 */
[C---:B------:R-:W-:Y:S02]  /*129f0*/  FMUL.FTZ R130, R20.reuse, R130 ;  /* 0x0000008214827220 */ /* 0x040fe40000410000 */
[----:B------:R-:W-:Y:S02]  /*12a00*/  FMUL.FTZ R131, R20, R131 ;  /* 0x0000008314837220 */ /* 0x000fe40000410000 */
[--C-:B--2---:R-:W-:Y:S02]  /*12a10*/  FFMA.FTZ R28, R41, c[0x0][0x2d0], -R50.reuse ;  /* 0x0000b400291c7a23 */ /* 0x104fe40000010832 */
[----:B------:R-:W-:Y:S02]  /*12a20*/  LDSM.16.MT88.4 R40, [R226+0x2880] ;  /* 0x00288000e228783b */ /* 0x000fe40000004200 */
[----:B------:R2:W-:Y:S01]  /*12a30*/  MUFU.EX2 R166, R28 ;  /* 0x0000001c00a67308 */ /* 0x0005e20000000800 */
[-C--:B-1----:R-:W-:Y:S08]  /*12a40*/  HMMA.16816.F32.BF16 R116, R24, R36.reuse, R116 ;  /* 0x000000241874723c */ /* 0x082ff00000041874 */
[C---:B------:R-:W-:Y:S07]  /*12a50*/  HMMA.16816.F32.BF16 R120, R32.reuse, R36, R120 ;  /* 0x000000242078723c */ /* 0x040fee0000041878 */
[--C-:B------:R-:W-:Y:S01]  /*12a60*/  FFMA.FTZ R36, R171, c[0x0][0x2d0], -R50.reuse ;  /* 0x0000b400ab247a23 */ /* 0x100fe20000010832 */
[-C--:B------:R-:W-:Y:S03]  /*12a70*/  HMMA.16816.F32.BF16 R124, R32, R38.reuse, R124 ;  /* 0x00000026207c723c */ /* 0x080fe6000004187c */
[----:B------:R-:W1:Y:S01]  /*12a80*/  MUFU.EX2 R51, R36 ;  /* 0x0000002400337308 */ /* 0x000e620000000800 */
[----:B--2---:R-:W-:Y:S02]  /*12a90*/  FFMA.FTZ R28, R44, c[0x0][0x2d0], -R50 ;  /* 0x0000b4002c1c7a23 */ /* 0x004fe40000010832 */
[----:B------:R-:W-:Y:S01]  /*12aa0*/  LDSM.16.MT88.4 R44, [R228+0x2880] ;  /* 0x00288000e42c783b */ /* 0x000fe20000004200 */
[----:B---3--:R-:W-:Y:S01]  /*12ab0*/  F2FP.BF16.PACK_AB R32, R201, R218 ;  /* 0x000000dac920723e */ /* 0x008fe200000010ff */
[----:B------:R-:W-:Y:S04]  /*12ac0*/  HMMA.16816.F32.BF16 R128, R24, R38, R128 ;  /* 0x000000261880723c */ /* 0x000fe80000041880 */
[----:B----4-:R-:W-:Y:S01]  /*12ad0*/  F2FP.BF16.PACK_AB R34, R199, R200 ;  /* 0x000000c8c722723e */ /* 0x010fe200000010ff */
[----:B------:R2:W3:Y:S02]  /*12ae0*/  MUFU.EX2 R165, R28 ;  /* 0x0000001c00a57308 */ /* 0x0004e40000000800 */
[----:B------:R-:W-:Y:S02]  /*12af0*/  F2FP.BF16.PACK_AB R24, R244, R245 ;  /* 0x000000f5f418723e */ /* 0x000fe400000010ff */
[----:B------:R-:W-:Y:S03]  /*12b00*/  F2FP.BF16.PACK_AB R25, R223, R242 ;  /* 0x000000f2df19723e */ /* 0x000fe600000010ff */
[----:B------:R-:W-:Y:S02]  /*12b10*/  F2FP.BF16.PACK_AB R26, R221, R222 ;  /* 0x000000dedd1a723e */ /* 0x000fe400000010ff */
[----:B------:R-:W-:Y:S02]  /*12b20*/  F2FP.BF16.PACK_AB R27, R219, R220 ;  /* 0x000000dcdb1b723e */ /* 0x000fe400000010ff */
[----:B-1----:R-:W-:Y:S01]  /*12b30*/  F2FP.BF16.PACK_AB R35, R51, R164 ;  /* 0x000000a43323723e */ /* 0x002fe200000010ff */
[----:B------:R-:W-:Y:S08]  /*12b40*/  LDSM.16.MT88.4 R36, [R227+0x2880] ;  /* 0x00288000e324783b */ /* 0x000ff00000004200 */
[----:B--2---:R-:W1:Y:S01]  /*12b50*/  LDSM.16.MT88.4 R28, [R225+0x2880] ;  /* 0x00288000e11c783b */ /* 0x004e620000004200 */
[----:B---3--:R-:W-:Y:S01]  /*12b60*/  F2FP.BF16.PACK_AB R33, R165, R166 ;  /* 0x000000a6a521723e */ /* 0x008fe200000010ff */
        /* <DEDUP_REMOVED lines=14> */
[--C-:B--2---:R-:W-:Y:S01]  /*12c50*/  FFMA.FTZ R40, R209, c[0x0][0x2d0], -R23.reuse ;  /* 0x0000b400d1287a23 */ /* 0x104fe20000010817 */
[----:B------:R-:W-:Y:S03]  /*12c60*/  MOV R209, R177 ;  /* 0x000000b100d17202 */ /* 0x000fe60000000f00 */
[-C--:B------:R-:W-:Y:S01]  /*12c70*/  HMMA.16816.F32.BF16 R156, R32, R46.reuse, R156 ;  /* 0x0000002e209c723c */ /* 0x080fe2000004189c */
[----:B------:R2:W-:Y:S07]  /*12c80*/  MUFU.EX2 R198, R40 ;  /* 0x0000002800c67308 */ /* 0x0005ee0000000800 */
[C---:B------:R-:W-:Y:S08]  /*12c90*/  HMMA.16816.F32.BF16 R160, R24.reuse, R46, R160 ;  /* 0x0000002e18a0723c */ /* 0x040ff000000418a0 */
[-C--:B------:R-:W-:Y:S08]  /*12ca0*/  HMMA.16816.F32.BF16 R52, R24, R36.reuse, R52 ;  /* 0x000000241834723c */ /* 0x080ff00000041834 */
[C---:B------:R-:W-:Y:S01]  /*12cb0*/  HMMA.16816.F32.BF16 R56, R32.reuse, R36, R56 ;  /* 0x000000242038723c */ /* 0x040fe20000041838 */
[----:B--2---:R-:W2:Y:S06]  /*12cc0*/  LDSM.16.MT88.4 R40, [R226+0x4080] ;  /* 0x00408000e228783b */ /* 0x004eac0000004200 */
[--C-:B------:R-:W-:Y:S01]  /*12cd0*/  FFMA.FTZ R36, R204, c[0x0][0x2d0], -R48.reuse ;  /* 0x0000b400cc247a23 */ /* 0x100fe20000010830 */
[-C--:B------:R-:W-:Y:S01]  /*12ce0*/  HMMA.16816.F32.BF16 R60, R32, R38.reuse, R60 ;  /* 0x00000026203c723c */ /* 0x080fe2000004183c */
[----:B------:R-:W3:Y:S02]  /*12cf0*/  LDL.LU R204, [R1+0x1c] ;  /* 0x00001c0001cc7983 */ /* 0x000ee40000300800 */
[----:B------:R4:W-:Y:S05]  /*12d00*/  MUFU.EX2 R196, R36 ;  /* 0x0000002400c47308 */ /* 0x0009ea0000000800 */
[C---:B------:R-:W-:Y:S08]  /*12d10*/  HMMA.16816.F32.BF16 R64, R24.reuse, R38, R64 ;  /* 0x000000261840723c */ /* 0x040ff00000041840 */
[-C--:B-1----:R-:W-:Y:S08]  /*12d20*/  HMMA.16816.F32.BF16 R68, R24, R28.reuse, R68 ;  /* 0x0000001c1844723c */ /* 0x082ff00000041844 */
[C---:B------:R-:W-:Y:S04]  /*12d30*/  HMMA.16816.F32.BF16 R72, R32.reuse, R28, R72 ;  /* 0x0000001c2048723c */ /* 0x040fe80000041848 */
[--C-:B----4-:R-:W-:Y:S02]  /*12d40*/  FFMA.FTZ R36, R205, c[0x0][0x2d0], -R48.reuse ;  /* 0x0000b400cd247a23 */ /* 0x110fe40000010830 */
[----:B------:R-:W4:Y:S02]  /*12d50*/  LDL.LU R205, [R1+0x14] ;  /* 0x0000140001cd7983 */ /* 0x000f240000300800 */
[-C--:B------:R-:W-:Y:S01]  /*12d60*/  HMMA.16816.F32.BF16 R76, R32, R30.reuse, R76 ;  /* 0x0000001e204c723c */ /* 0x080fe2000004184c */
[----:B------:R1:W-:Y:S07]  /*12d70*/  MUFU.EX2 R195, R36 ;  /* 0x0000002400c37308 */ /* 0x0003ee0000000800 */
[C---:B------:R-:W-:Y:S01]  /*12d80*/  HMMA.16816.F32.BF16 R80, R24.reuse, R30, R80 ;  /* 0x0000001e1850723c */ /* 0x040fe20000041850 */
[----:B------:R-:W-:Y:S07]  /*12d90*/  LDSM.16.MT88.4 R28, [R227+0x4080] ;  /* 0x00408000e31c783b */ /* 0x000fee0000004200 */
[-C--:B--2---:R-:W-:Y:S08]  /*12da0*/  HMMA.16816.F32.BF16 R84, R24, R40.reuse, R84 ;  /* 0x000000281854723c */ /* 0x084ff00000041854 */
[C---:B------:R-:W-:Y:S04]  /*12db0*/  HMMA.16816.F32.BF16 R88, R32.reuse, R40, R88 ;  /* 0x000000282058723c */ /* 0x040fe80000041858 */
[--C-:B-1----:R-:W-:Y:S01]  /*12dc0*/  FFMA.FTZ R36, R215, c[0x0][0x2d0], -R23.reuse ;  /* 0x0000b400d7247a23 */ /* 0x102fe20000010817 */
[----:B------:R-:W-:Y:S01]  /*12dd0*/  MOV R215, R176 ;  /* 0x000000b000d77202 */ /* 0x000fe20000000f00 */
[----:B------:R-:W-:Y:S02]  /*12de0*/  FFMA.FTZ R23, R217, c[0x0][0x2d0], -R23 ;  /* 0x0000b400d9177a23 */ /* 0x000fe40000010817 */
[-C--:B------:R-:W-:Y:S01]  /*12df0*/  HMMA.16816.F32.BF16 R92, R32, R42.reuse, R92 ;  /* 0x0000002a205c723c */ /* 0x080fe2000004185c */
[----:B------:R1:W-:Y:S01]  /*12e00*/  MUFU.EX2 R194, R36 ;  /* 0x0000002400c27308 */ /* 0x0003e20000000800 */
[----:B------:R-:W2:Y:S06]  /*12e10*/  LDL.LU R217, [R1+0x18] ;  /* 0x0000180001d97983 */ /* 0x000eac0000300800 */
[C---:B------:R-:W-:Y:S01]  /*12e20*/  HMMA.16816.F32.BF16 R96, R24.reuse, R42, R96 ;  /* 0x0000002a1860723c */ /* 0x040fe20000041860 */
[----:B------:R-:W-:Y:S02]  /*12e30*/  LDSM.16.MT88.4 R40, [R227+0x3080] ;  /* 0x00308000e328783b */ /* 0x000fe40000004200 */
[----:B------:R5:W-:Y:S06]  /*12e40*/  MUFU.EX2 R193, R23 ;  /* 0x0000001700c17308 */ /* 0x000bec0000000800 */
[----:B-1----:R-:W1:Y:S03]  /*12e50*/  LDSM.16.MT88.4 R36, [R228+0x4080] ;  /* 0x00408000e424783b */ /* 0x002e660000004200 */
[--C-:B-----5:R-:W-:Y:S01]  /*12e60*/  FFMA.FTZ R23, R211, c[0x0][0x2d0], -R48.reuse ;  /* 0x0000b400d3177a23 */ /* 0x120fe20000010830 */
[----:B------:R-:W-:Y:S01]  /*12e70*/  MOV R211, R170 ;  /* 0x000000aa00d37202 */ /* 0x000fe20000000f00 */
[----:B------:R-:W-:Y:S02]  /*12e80*/  FFMA.FTZ R48, R214, c[0x0][0x2d0], -R48 ;  /* 0x0000b400d6307a23 */ /* 0x000fe40000010830 */
[----:B------:R5:W-:Y:S10]  /*12e90*/  MUFU.EX2 R171, R23 ;  /* 0x0000001700ab7308 */ /* 0x000bf40000000800 */
        /* <DEDUP_REMOVED lines=13> */
[----:B------:R-:W3:Y:S07]  /*12f70*/  LDSM.16.MT88.4 R32, [R226+0x3080] ;  /* 0x00308000e220783b */ /* 0x000eee0000004200 */
        /* <DEDUP_REMOVED lines=26> */
[----:B------:R-:W5:Y:S03]  /*13120*/  LDSM.16.MT88.4 R12, [R228+0x4880] ;  /* 0x00488000e40c783b */ /* 0x000f660000004200 */
[----:B----4-:R-:W-:Y:S04]  /*13130*/  FFMA.FTZ R20, R20, R205, R215 ;  /* 0x000000cd14147223 */ /* 0x010fe800000100d7 */
[C---:B------:R-:W-:Y:S01]  /*13140*/  HMMA.16816.F32.BF16 R188, R24.reuse, R190, R16 ;  /* 0x000000be18bc723c */ /* 0x040fe20000041810 */
[----:B------:R-:W4:Y:S03]  /*13150*/  LDSM.16.MT88.4 R16, [R227+0x4880] ;  /* 0x00488000e310783b */ /* 0x000f260000004200 */
[----:B------:R-:W-:Y:S04]  /*13160*/  FADD.FTZ R20, R252, R20 ;  /* 0x00000014fc147221 */ /* 0x000fe80000010000 */
[-C--:B---3--:R-:W-:Y:S04]  /*13170*/  HMMA.16816.F32.BF16 R132, R24, R32.reuse, R132 ;  /* 0x000000201884723c */ /* 0x088fe80000041884 */
[----:B------:R-:W-:Y:S04]  /*13180*/  FADD.FTZ R20, R250, R20 ;  /* 0x00000014fa147221 */ /* 0x000fe80000010000 */
[C---:B------:R-:W-:Y:S08]  /*13190*/  HMMA.16816.F32.BF16 R136, R28.reuse, R32, R136 ;  /* 0x000000201c88723c */ /* 0x040ff00000041888 */
[-C--:B------:R-:W-:Y:S04]  /*131a0*/  HMMA.16816.F32.BF16 R140, R28, R34.reuse, R140 ;  /* 0x000000221c8c723c */ /* 0x080fe8000004188c */
[----:B--2---:R-:W-:Y:S04]  /*131b0*/  FFMA.FTZ R21, R21, R217, R211 ;  /* 0x000000d915157223 */ /* 0x004fe800000100d3 */
        /* <DEDUP_REMOVED lines=26> */
[----:B------:R-:W-:Y:S02]  /*13360*/  FFMA.FTZ R4, R0, R203, R175 ;  /* 0x000000cb00047223 */ /* 0x000fe400000100af */
        /* <DEDUP_REMOVED lines=17> */
[----:B------:R-:W-:Y:S01]  /*13480*/  FADD.FTZ R0, R221, R7 ;  /* 0x00000007dd007221 */ /* 0x000fe20000010000 */
[----:B------:R-:W-:Y:S01]  /*13490*/  MOV R165, R168 ;  /* 0x000000a800a57202 */ /* 0x000fe20000000f00 */
[----:B------:R-:W-:Y:S02]  /*134a0*/  FADD.FTZ R2, R200, R5 ;  /* 0x00000005c8027221 */ /* 0x000fe40000010000 */
[----:B------:R-:W-:Y:S01]  /*134b0*/  FADD.FTZ R6, R219, R6 ;  /* 0x00000006db067221 */ /* 0x000fe20000010000 */
[-C--:B----4-:R-:W-:Y:S03]  /*134c0*/  HMMA.16816.F32.BF16 R116, R24, R16.reuse, R116 ;  /* 0x000000101874723c */ /* 0x090fe60000041874 */
        /* <DEDUP_REMOVED lines=16> */
[----:B------:R-:W-:Y:S01]  /*135d0*/  FADD.FTZ R0, R45, R4 ;  /* 0x000000042d007221 */ /* 0x000fe20000010000 */
[----:B------:R1:W-:Y:S01]  /*135e0*/  STL [R1+0x18], R5 ;  /* 0x0000180501007387 */ /* 0x0003e20000100800 */
[----:B------:R-:W-:Y:S02]  /*135f0*/  FADD.FTZ R4, R171, R6 ;  /* 0x00000006ab047221 */ /* 0x000fe40000010000 */
[----:B------:R-:W-:Y:S02]  /*13600*/  FADD.FTZ R2, R46, R2 ;  /* 0x000000022e027221 */ /* 0x000fe40000010000 */
[----:B------:R-:W-:Y:S01]  /*13610*/  FADD.FTZ R4, R170, R4 ;  /* 0x00000004aa047221 */ /* 0x000fe20000010000 */
[----:B------:R-:W-:Y:S01]  /*13620*/  MOV R170, R3 ;  /* 0x0000000300aa7202 */ /* 0x000fe20000000f00 */
[----:B------:R-:W-:Y:S02]  /*13630*/  FADD.FTZ R2, R49, R2 ;  /* 0x0000000231027221 */ /* 0x000fe40000010000 */
[----:B------:R-:W-:Y:S01]  /*13640*/  FADD.FTZ R0, R23, R0 ;  /* 0x0000000017007221 */ /* 0x000fe20000010000 */
[----:B------:R1:W-:Y:S03]  /*13650*/  STL [R1+0x14], R4 ;  /* 0x0000140401007387 */ /* 0x0003e60000100800 */
[----:B------:R-:W-:Y:S01]  /*13660*/  FADD.FTZ R0, R50, R0 ;  /* 0x0000000032007221 */ /* 0x000fe20000010000 */
[----:B------:R1:W-:Y:S04]  /*13670*/  STL [R1+0x1c], R2 ;  /* 0x00001c0201007387 */ /* 0x0003e80000100800 */
[----:B------:R1:W-:Y:S01]  /*13680*/  STL [R1+0x20], R0 ;  /* 0x0000200001007387 */ /* 0x0003e20000100800 */
[----:B------:R-:W-:-:S05]  /*13690*/  @P0 BRA `(.L_x_1066) ;  /* 0xffffb8a000000947 */ /* 0x000fca000383ffff */
.L_x_1049:
[----:B-1----:R-:W2:Y:S04]  /*136a0*/  LDL.LU R0, [R1+0x18] ;  /* 0x0000180001007983 */ /* 0x002ea80000300800 */
[----:B------:R-:W3:Y:S04]  /*136b0*/  LDL.LU R4, [R1+0x14] ;  /* 0x0000140001047983 */ /* 0x000ee80000300800 */
[----:B------:R-:W4:Y:S04]  /*136c0*/  LDL.LU R5, [R1+0x1c] ;  /* 0x00001c0001057983 */ /* 0x000f280000300800 */
[----:B------:R-:W4:Y:S01]  /*136d0*/  LDL.LU R2, [R1+0x20] ;  /* 0x0000200001027983 */ /* 0x000f220000300800 */
[----:B------:R-:W-:-:S03]  /*136e0*/  PLOP3.LUT P0, PT, PT, PT, PT, 0x8, 0x0 ;  /* 0x000000000000781c */ /* 0x000fc60003f0e170 */
        /* <DEDUP_REMOVED lines=18> */
[----:B------:R-:W-:Y:S02]  /*13810*/  FSETP.NE.FTZ.AND P3, PT, R9, RZ, PT ;  /* 0x000000ff0900720b */ /* 0x000fe40003f75000 */
[----:B------:R-:W-:Y:S01]  /*13820*/  MOV R2, RZ ;  /* 0x000000ff00027202 */ /* 0x000fe20000000f00 */
[----:B----4-:R-:W-:Y:S01]  /*13830*/  FADD.FTZ R6, R5, R6 ;  /* 0x0000000605067221 */ /* 0x010fe20000010000 */
[----:B------:R-:W-:-:S05]  /*13840*/  FSETP.NE.FTZ.AND P2, PT, R7, RZ, PT ;  /* 0x000000ff0700720b */ /* 0x000fca0003f55000 */
[----:B------:R-:W1:Y:S01]  /*13850*/  @P4 MUFU.RCP R0, R11 ;  /* 0x0000000b00004308 */ /* 0x000e620000001000 */
[----:B------:R-:W-:-:S07]  /*13860*/  FSETP.NE.FTZ.AND P1, PT, R6, RZ, PT ;  /* 0x000000ff0600720b */ /* 0x000fce0003f35000 */
[----:B------:R-:W2:Y:S06]  /*13870*/  @P3 MUFU.RCP R4, R9 ;  /* 0x0000000900043308 */ /* 0x000eac0000001000 */
[----:B------:R-:W-:Y:S01]  /*13880*/  @P1 MOV R8, 0x3f317218 ;  /* 0x3f31721800081802 */ /* 0x000fe20000000f00 */
[C---:B-1----:R-:W-:Y:S01]  /*13890*/  FMUL.FTZ R176, R0.reuse, R176 ;  /* 0x000000b000b07220 */ /* 0x042fe20000410000 */
[----:B------:R-:W1:Y:S01]  /*138a0*/  @P2 MUFU.RCP R2, R7 ;  /* 0x0000000700022308 */ /* 0x000e620000001000 */
        /* <DEDUP_REMOVED lines=16> */
[C---:B------:R-:W-:Y:S01]  /*139b0*/  FMUL.FTZ R24, R0.reuse, R64 ;  /* 0x0000004000187220 */ /* 0x040fe20000410000 */
[----:B------:R-:W-:Y:S01]  /*139c0*/  MOV R64, 0xff800000 ;  /* 0xff80000000407802 */ /* 0x000fe20000000f00 */
[C---:B------:R-:W-:Y:S01]  /*139d0*/  FMUL.FTZ R42, R0.reuse, R65 ;  /* 0x00000041002a7220 */ /* 0x040fe20000410000 */
[----:B------:R-:W-:Y:S01]  /*139e0*/  MOV R65, 0xff800000 ;  /* 0xff80000000417802 */ /* 0x000fe20000000f00 */
[C---:B------:R-:W-:Y:S01]  /*139f0*/  FMUL.FTZ R28, R0.reuse, R68 ;  /* 0x00000044001c7220 */ /* 0x040fe20000410000 */
[----:B------:R-:W-:Y:S01]  /*13a00*/  MOV R68, 0xff800000 ;  /* 0xff80000000447802 */ /* 0x000fe20000000f00 */
        /* <DEDUP_REMOVED lines=15> */
[----:B------:R-:W-:Y:S01]  /*13b00*/  MOV R0, RZ ;  /* 0x000000ff00007202 */ /* 0x000fe20000000f00 */
[C---:B--2---:R-:W-:Y:S02]  /*13b10*/  FMUL.FTZ R15, R4.reuse, R54 ;  /* 0x00000036040f7220 */ /* 0x044fe40000410000 */
[----:B------:R-:W-:Y:S02]  /*13b20*/  FMUL.FTZ R44, R4, R55 ;  /* 0x00000037042c7220 */ /* 0x000fe40000410000 */
[C---:B-1----:R-:W-:Y:S01]  /*13b30*/  FMUL.FTZ R180, R2.reuse, R180 ;  /* 0x000000b402b47220 */ /* 0x042fe20000410000 */
[----:B------:R-:W1:Y:S01]  /*13b40*/  @P1 MUFU.RCP R0, R6 ;  /* 0x0000000600001308 */ /* 0x000e620000001000 */
[----:B------:R-:W-:-:S02]  /*13b50*/  FMUL.FTZ R181, R2, R181 ;  /* 0x000000b502b57220 */ /* 0x000fc40000410000 */
[C---:B------:R-:W-:Y:S02]  /*13b60*/  FMUL.FTZ R184, R2.reuse, R184 ;  /* 0x000000b802b87220 */ /* 0x040fe40000410000 */
[C---:B------:R-:W-:Y:S02]  /*13b70*/  FMUL.FTZ R185, R2.reuse, R185 ;  /* 0x000000b902b97220 */ /* 0x040fe40000410000 */
[C---:B------:R-:W-:Y:S01]  /*13b80*/  FMUL.FTZ R136, R2.reuse, R136 ;  /* 0x0000008802887220 */ /* 0x040fe20000410000 */
[----:B------:R-:W2:Y:S01]  /*13b90*/  @P1 MUFU.LG2 R6, R6 ;  /* 0x0000000600061308 */ /* 0x000ea20000000c00 */
        /* <DEDUP_REMOVED lines=41> */
[C---:B------:R-:W-:Y:S01]  /*13e30*/  FMUL.FTZ R41, R4.reuse, R67 ;  /* 0x0000004304297220 */ /* 0x040fe20000410000 */
[----:B------:R-:W-:Y:S01]  /*13e40*/  MOV R67, 0xff800000 ;  /* 0xff80000000437802 */ /* 0x000fe20000000f00 */
        /* <DEDUP_REMOVED lines=51> */
[----:B------:R-:W-:Y:S02]  /*14180*/  @P4 FMUL.FTZ R10, R4, c[0x0][0x2d0] ;  /* 0x0000b400040a4a20 */ /* 0x000fe40000410000 */
[----:B------:R-:W-:Y:S02]  /*14190*/  @P2 FMUL.FTZ R2, R0, c[0x0][0x2d0] ;  /* 0x0000b40000022a20 */ /* 0x000fe40000410000 */
[----:B------:R-:W-:Y:S02]  /*141a0*/  @P4 FMUL.FTZ R11, R11, 0.69314718246459960938 ;  /* 0x3f3172180b0b4820 */ /* 0x000fe40000410000 */
[----:B------:R-:W-:-:S02]  /*141b0*/  @P3 FMUL.FTZ R9, R9, 0.69314718246459960938 ;  /* 0x3f31721809093820 */ /* 0x000fc40000410000 */
[----:B------:R-:W-:Y:S02]  /*141c0*/  @P2 FMUL.FTZ R7, R7, 0.69314718246459960938 ;  /* 0x3f31721807072820 */ /* 0x000fe40000410000 */
[----:B--2---:R-:W-:Y:S02]  /*141d0*/  @P1 FMUL.FTZ R4, R6, 0.69314718246459960938 ;  /* 0x3f31721806041820 */ /* 0x004fe40000410000 */
[----:B------:R-:W-:Y:S02]  /*141e0*/  @P1 FMUL.FTZ R0, R8, c[0x0][0x2d0] ;  /* 0x0000b40008001a20 */ /* 0x000fe40000410000 */
[----:B------:R-:W-:Y:S02]  /*141f0*/  @P4 FFMA.FTZ R64, R10, R169, R11 ;  /* 0x000000a90a404223 */ /* 0x000fe4000001000b */
[----:B------:R-:W-:Y:S02]  /*14200*/  @P3 FFMA.FTZ R65, R5, R168, R9 ;  /* 0x000000a805413223 */ /* 0x000fe40000010009 */
[----:B------:R-:W-:-:S02]  /*14210*/  @P2 FFMA.FTZ R67, R2, R167, R7 ;  /* 0x000000a702432223 */ /* 0x000fc40000010007 */
[----:B------:R-:W-:Y:S02]  /*14220*/  @P1 FFMA.FTZ R68, R0, R3, R4 ;  /* 0x0000000300441223 */ /* 0x000fe40000010004 */
.L_x_991:
[----:B------:R-:W-:Y:S05]  /*14230*/  @P0 BRA `(.L_x_1067) ;  /* 0x00001c6000000947 */ /* 0x000fea0003800000 */
[----:B------:R-:W2:Y:S01]  /*14240*/  LDL R71, [R1+0x50] ;  /* 0x0000500001477983 */ /* 0x000ea20000100800 */
[----:B------:R-:W-:Y:S02]  /*14250*/  F2FP.BF16.PACK_AB R41, R41, R66 ;  /* 0x000000422929723e */ /* 0x000fe400000010ff */
[----:B------:R-:W-:Y:S01]  /*14260*/  F2FP.BF16.PACK_AB R62, R63, R62 ;  /* 0x0000003e3f3e723e */ /* 0x000fe200000010ff */
[----:B------:R-:W1:Y:S01]  /*14270*/  S2R R69, SR_TID.X ;  /* 0x0000000000457919 */ /* 0x000e620000002100 */
        /* <DEDUP_REMOVED lines=12> */
[----:B-1----:R-:W-:Y:S02]  /*14340*/  SHF.R.S32.HI R66, RZ, 0x1f, R69 ;  /* 0x0000001fff427819 */ /* 0x002fe40000011445 */
[----:B------:R-:W-:Y:S02]  /*14350*/  F2FP.BF16.PACK_AB R8, R145, R144 ;  /* 0x000000909108723e */ /* 0x000fe400000010ff */
[CC--:B------:R-:W-:Y:S02]  /*14360*/  LEA.HI R2, R66.reuse, R69.reuse, RZ, 0x2 ;  /* 0x0000004542027211 */ /* 0x0c0fe400078f10ff */
[----:B------:R-:W-:-:S02]  /*14370*/  LEA.HI R63, R66, R69, RZ, 0x5 ;  /* 0x00000045423f7211 */ /* 0x000fc400078f28ff */
[--C-:B------:R-:W-:Y:S02]  /*14380*/  SHF.R.S32.HI R4, RZ, 0x2, R2.reuse ;  /* 0x00000002ff047819 */ /* 0x100fe40000011402 */
[----:B------:R-:W-:Y:S02]  /*14390*/  SHF.R.S32.HI R0, RZ, 0x1f, R2 ;  /* 0x0000001fff007819 */ /* 0x000fe40000011402 */
[----:B------:R-:W-:Y:S02]  /*143a0*/  SHF.R.S32.HI R59, RZ, 0x5, R63 ;  /* 0x00000005ff3b7819 */ /* 0x000fe4000001143f */
[----:B------:R-:W-:Y:S02]  /*143b0*/  LEA.HI R0, R0, R4, RZ, 0x3 ;  /* 0x0000000400007211 */ /* 0x000fe400078f18ff */
[----:B------:R-:W-:Y:S02]  /*143c0*/  F2FP.BF16.PACK_AB R55, R55, R136 ;  /* 0x000000883737723e */ /* 0x000fe400000010ff */
[----:B------:R-:W-:-:S02]  /*143d0*/  LOP3.LUT R0, R0, 0xfffffff8, RZ, 0xc0, !PT ;  /* 0xfffffff800007812 */ /* 0x000fc400078ec0ff */
        /* <DEDUP_REMOVED lines=157> */
.L_x_1068:
        /* <DEDUP_REMOVED lines=151> */
.L_x_1070:
[----:B--234-:R-:W-:Y:S05]  /*15720*/  BSYNC B0 ;  /* 0x0000000000007941 */ /* 0x01cfea0003800000 */
.L_x_1069:
        /* <DEDUP_REMOVED lines=16> */
.L_x_1072:
[----:B------:R-:W-:Y:S05]  /*15830*/  BSYNC B0 ;  /* 0x0000000000007941 */ /* 0x000fea0003800000 */
.L_x_1071:
        /* <DEDUP_REMOVED lines=16> */
.L_x_1074:
[----:B------:R-:W-:Y:S05]  /*15940*/  BSYNC B0 ;  /* 0x0000000000007941 */ /* 0x000fea0003800000 */
.L_x_1073:
        /* <DEDUP_REMOVED lines=16> */
.L_x_1076:
[----:B------:R-:W-:Y:S05]  /*15a50*/  BSYNC B0 ;  /* 0x0000000000007941 */ /* 0x000fea0003800000 */
.L_x_1075:
        /* <DEDUP_REMOVED lines=16> */
.L_x_1078:
[----:B------:R-:W-:Y:S05]  /*15b60*/  BSYNC B0 ;  /* 0x0000000000007941 */ /* 0x000fea0003800000 */
.L_x_1077:
        /* <DEDUP_REMOVED lines=16> */
.L_x_1080:
[----:B------:R-:W-:Y:S05]  /*15c70*/  BSYNC B0 ;  /* 0x0000000000007941 */ /* 0x000fea0003800000 */
.L_x_1079:
        /* <DEDUP_REMOVED lines=16> */
.L_x_1082:
[----:B------:R-:W-:Y:S05]  /*15d80*/  BSYNC B0 ;  /* 0x0000000000007941 */ /* 0x000fea0003800000 */
.L_x_1081:
        /* <DEDUP_REMOVED lines=17> */
.L_x_1067:
        /* <DEDUP_REMOVED lines=19> */
.L_x_1083:
        /* <DEDUP_REMOVED lines=42> */
.L_x_1085:
[----:B------:R-:W-:Y:S05]  /*16270*/  BSYNC B0 ;  /* 0x0000000000007941 */ /* 0x000fea0003800000 */
.L_x_1084:
        /* <DEDUP_REMOVED lines=59> */
.L_x_1087:
[----:B------:R-:W-:Y:S05]  /*16630*/  BSYNC B0 ;  /* 0x0000000000007941 */ /* 0x000fea0003800000 */
.L_x_1086:
        /* <DEDUP_REMOVED lines=15> */
.L_x_1089:
[----:B------:R-:W-:Y:S05]  /*16730*/  BSYNC B0 ;  /* 0x0000000000007941 */ /* 0x000fea0003800000 */
.L_x_1088:
        /* <DEDUP_REMOVED lines=15> */
.L_x_1091:
[----:B------:R-:W-:Y:S05]  /*16830*/  BSYNC B0 ;  /* 0x0000000000007941 */ /* 0x000fea0003800000 */
.L_x_1090:
        /* <DEDUP_REMOVED lines=15> */
.L_x_1093:
[----:B------:R-:W-:Y:S05]  /*16930*/  BSYNC B0 ;  /* 0x0000000000007941 */ /* 0x000fea0003800000 */
.L_x_1092:
        /* <DEDUP_REMOVED lines=15> */
.L_x_1095:
[----:B------:R-:W-:Y:S05]  /*16a30*/  BSYNC B0 ;  /* 0x0000000000007941 */ /* 0x000fea0003800000 */
.L_x_1094:
        /* <DEDUP_REMOVED lines=15> */
.L_x_1097:
[----:B------:R-:W-:Y:S05]  /*16b30*/  BSYNC B0 ;  /* 0x0000000000007941 */ /* 0x000fea0003800000 */
.L_x_1096:
        /* <DEDUP_REMOVED lines=15> */
.L_x_1099:
[----:B------:R-:W-:Y:S05]  /*16c30*/  BSYNC B0 ;  /* 0x0000000000007941 */ /* 0x000fea0003800000 */
.L_x_1098:
        /* <DEDUP_REMOVED lines=16> */
.L_x_1100:
        /* <DEDUP_REMOVED lines=12> */
.L_x_1839:


//--------------------- .text._ZN7cutlass13device_kernelIN5flash19enable_sm80_to_sm89INS1_16FlashAttnFwdSm80INS1_25CollectiveMainloopFwdSm80ILi4ELi1ELb0EN4cute5tupleIJNS5_1CILi128EEENS7_ILi48EEES8_EEELi128ENS_10bfloat16_tEfNS_4arch4Sm80ELb0ELb1ELb0ELb1ELb0ELb1ELb1ELb0EEENS1_21CollectiveEpilogueFwdINS6_IJS8_S8_S9_EEENS6_IJNS7_ILi1EEESH_SH_EEESB_SD_Li128ELb1ELb1ELb0ELb0EEENS1_19SingleTileSchedulerILb1ELb0ELb1ELi128EEEEEEEEEvNT_6ParamsE --------------------------
	.section	.text._ZN7cutlass13device_kernelIN5flash19enable_sm80_to_sm89INS1_16FlashAttnFwdSm80INS1_25CollectiveMainloopFwdSm80ILi4ELi1ELb0EN4cute5tupleIJNS5_1CILi128EEENS7_ILi48EEES8_EEELi128ENS_10bfloat16_tEfNS_4arch4Sm80ELb0ELb1ELb0ELb1ELb0ELb1ELb1ELb0EEENS1_21CollectiveEpilogueFwdINS6_IJS8_S8_S9_EEENS6_IJNS7_ILi1EEESH_SH_EEESB_SD_Li128ELb1ELb1ELb0ELb0EEENS1_19SingleTileSchedulerILb1ELb0ELb1ELi128EEEEEEEEEvNT_6ParamsE,"ax",@progbits
	.sectioninfo	@"SHI_REGISTERS=255"
	.align	128
.text._ZN7cutlass13device_kernelIN5flash19enable_sm80_to_sm89INS1_16FlashAttnFwdSm80INS1_25CollectiveMainloopFwdSm80ILi4ELi1ELb0EN4cute5tupleIJNS5_1CILi128EEENS7_ILi48EEES8_EEELi128ENS_10bfloat16_tEfNS_4arch4Sm80ELb0ELb1ELb0ELb1ELb0ELb1ELb1ELb0EEENS1_21CollectiveEpilogueFwdINS6_IJS8_S8_S9_EEENS6_IJNS7_ILi1EEESH_SH_EEESB_SD_Li128ELb1ELb1ELb0ELb0EEENS1_19SingleTileSchedulerILb1ELb0ELb1ELi128EEEEEEEEEvNT_6ParamsE:
        .type           _ZN7cutlass13device_kernelIN5flash19enable_sm80_to_sm89INS1_16FlashAttnFwdSm80INS1_25CollectiveMainloopFwdSm80ILi4ELi1ELb0EN4cute5tupleIJNS5_1CILi128EEENS7_ILi48EEES8_EEELi128ENS_10bfloat16_tEfNS_4arch4Sm80ELb0ELb1ELb0ELb1ELb0ELb1ELb1ELb0EEENS1_21CollectiveEpilogueFwdINS6_IJS8_S8_S9_EEENS6_IJNS7_ILi1EEESH_SH_EEESB_SD_Li128ELb1ELb1ELb0ELb0EEENS1_19SingleTileSchedulerILb1ELb0ELb1ELi128EEEEEEEEEvNT_6ParamsE,@function
        .size           _ZN7cutlass13device_kernelIN5flash19enable_sm80_to_sm89INS1_16FlashAttnFwdSm80INS1_25CollectiveMainloopFwdSm80ILi4ELi1ELb0EN4cute5tupleIJNS5_1CILi128EEENS7_ILi48EEES8_EEELi128ENS_10bfloat16_tEfNS_4arch4Sm80ELb0ELb1ELb0ELb1ELb0ELb1ELb1ELb0EEENS1_21CollectiveEpilogueFwdINS6_IJS8_S8_S9_EEENS6_IJNS7_ILi1EEESH_SH_EEESB_SD_Li128ELb1ELb1ELb0ELb0EEENS1_19SingleTileSchedulerILb1ELb0ELb1ELi128EEEEEEEEEvNT_6ParamsE,(.L_x_1840 - _ZN7cutlass13device_kernelIN5flash19enable_sm80_to_sm89INS1_16FlashAttnFwdSm80INS1_25CollectiveMainloopFwdSm80ILi4ELi1ELb0EN4cute5tupleIJNS5_1CILi128EEENS7_ILi48EEES8_EEELi128ENS_10bfloat16_tEfNS_4arch4Sm80ELb0ELb1ELb0ELb1ELb0ELb1ELb1ELb0EEENS1_21CollectiveEpilogueFwdINS6_IJS8_S8_S9_EEENS6_IJNS7_ILi1EEESH_SH_EEESB_SD_Li128ELb1ELb1ELb0ELb0EEENS1_19SingleTileSchedulerILb1ELb0ELb1ELi128EEEEEEEEEvNT_6ParamsE)
        .other          _ZN7cutlass13device_kernelIN5flash19enable_sm80_to_sm89INS1_16FlashAttnFwdSm80INS1_25CollectiveMainloopFwdSm80ILi4ELi1ELb0EN4cute5tupleIJNS5_1CILi128EEENS7_ILi48EEES8_EEELi128ENS_10bfloat16_tEfNS_4arch4Sm80ELb0ELb1ELb0ELb1ELb0ELb1ELb1ELb0EEENS1_21CollectiveEpilogueFwdINS6_IJS8_S8_S9_EEENS6_IJNS7_ILi1EEESH_SH_EEESB_SD_Li128ELb1ELb1ELb0ELb0EEENS1_19SingleTileSchedulerILb1ELb0ELb1ELi128EEEEEEEEEvNT_6ParamsE,@"STO_CUDA_ENTRY STV_DEFAULT"
_ZN7cutlass13device_kernelIN5flash19enable_sm80_to_sm89INS1_16FlashAttnFwdSm80INS1_25CollectiveMainloopFwdSm80ILi4ELi1ELb0EN4cute5tupleIJNS5_1CILi128EEENS7_ILi48EEES8_EEELi128ENS_10bfloat16_tEfNS_4arch4Sm80ELb0ELb1ELb0ELb1ELb0ELb1ELb1ELb0EEENS1_21CollectiveEpilogueFwdINS6_IJS8_S8_S9_EEENS6_IJNS7_ILi1EEESH_SH_EEESB_SD_Li128ELb1ELb1ELb0ELb0EEENS1_19SingleTileSchedulerILb1ELb0ELb1ELi128EEEEEEEEEvNT_6ParamsE:
        /* <DEDUP_REMOVED lines=17> */
.L_x_1102:
        /* <DEDUP_REMOVED lines=8> */
.L_x_1104:
[----:B------:R-:W-:-:S05]  /*0190*/  MOV R0, c[0x0][0x54c] ;  /* 0x0001530000007a02 */ /* 0x000fca0000000f00 */
.L_x_1103:
[----:B-----5:R-:W-:Y:S01]  /*01a0*/  IMAD R0, R0, c[0x0][0x548], RZ ;  /* 0x0001520000007a24 */ /* 0x020fe200078e02ff */
[----:B------:R-:W-:-:S04]  /*01b0*/  SHF.L.U32 R141, R179, 0x7, RZ ;  /* 0x00000007b38d7819 */ /* 0x000fc800000006ff */
[----:B------:R-:W-:-:S04]  /*01c0*/  ISETP.GE.AND P0, PT, R141, R0, PT ;  /* 0x000000008d00720c */ /* 0x000fc80003f06270 */
[----:B------:R-:W-:-:S05]  /*01d0*/  SEL R0, R5, 0xffffffff, !P0 ;  /* 0xffffffff05007807 */ /* 0x000fca0004000000 */
[----:B------:R2:W-:Y:S01]  /*01e0*/  STL [R1+0xe0], R0 ;  /* 0x0000e00001007387 */ /* 0x0005e20000100800 */
[----:B------:R-:W-:Y:S05]  /*01f0*/  BRA `(.L_x_1105) ;  /* 0x0000013000007947 */ /* 0x000fea0003800000 */
.L_x_1101:
[----:B---3--:R-:W-:-:S04]  /*0200*/  ISETP.NE.U32.AND P0, PT, RZ, c[0x0][0x568], PT ;  /* 0x00015a00ff007a0c */ /* 0x008fc80003f05070 */
[----:B------:R-:W-:-:S13]  /*0210*/  ISETP.NE.AND.EX P0, PT, RZ, c[0x0][0x56c], PT, P0 ;  /* 0x00015b00ff007a0c */ /* 0x000fda0003f05300 */
[----:B------:R-:W-:Y:S05]  /*0220*/  @!P0 BRA `(.L_x_1106) ;  /* 0x0000002000008947 */ /* 0x000fea0003800000 */
[----:B------:R1:W5:Y:S01]  /*0230*/  LDG.E R0, [R2.64] ;  /* 0x0000000602007981 */ /* 0x000362000c1e1900 */
[----:B------:R-:W-:Y:S05]  /*0240*/  BRA `(.L_x_1107) ;  /* 0x0000009000007947 */ /* 0x000fea0003800000 */
.L_x_1106:
        /* <DEDUP_REMOVED lines=8> */
.L_x_1108:
[----:B------:R-:W-:-:S05]  /*02d0*/  MOV R0, c[0x0][0x54c] ;  /* 0x0001530000007a02 */ /* 0x000fca0000000f00 */
.L_x_1107:
[----:B-----5:R-:W-:Y:S01]  /*02e0*/  IMAD R0, R0, c[0x0][0x548], RZ ;  /* 0x0001520000007a24 */ /* 0x020fe200078e02ff */
[----:B------:R-:W-:-:S04]  /*02f0*/  SHF.L.U32 R141, R179, 0x7, RZ ;  /* 0x00000007b38d7819 */ /* 0x000fc800000006ff */
[----:B------:R-:W-:-:S04]  /*0300*/  ISETP.GE.AND P0, PT, R141, R0, PT ;  /* 0x000000008d00720c */ /* 0x000fc80003f06270 */
[----:B------:R-:W-:-:S05]  /*0310*/  SEL R0, R5, 0xffffffff, !P0 ;  /* 0xffffffff05007807 */ /* 0x000fca0004000000 */
[----:B------:R2:W-:Y:S04]  /*0320*/  STL [R1+0xe0], R0 ;  /* 0x0000e00001007387 */ /* 0x0005e80000100800 */
.L_x_1105:
[----:B------:R-:W3:Y:S02]  /*0330*/  LDL R38, [R1+0xe0] ;  /* 0x0000e00001267983 */ /* 0x000ee40000100800 */
[----:B---3--:R-:W-:-:S13]  /*0340*/  ISETP.GE.AND P0, PT, R38, RZ, PT ;  /* 0x000000ff2600720c */ /* 0x008fda0003f06270 */
[----:B------:R-:W-:Y:S05]  /*0350*/  @!P0 EXIT ;  /* 0x000000000000894d */ /* 0x000fea0003800000 */
[----:B------:R-:W-:Y:S01]  /*0360*/  ISETP.NE.U32.AND P0, PT, RZ, c[0x0][0x370], PT ;  /* 0x0000dc00ff007a0c */ /* 0x000fe20003f05070 */
[----:B------:R-:W-:Y:S01]  /*0370*/  IMAD.MOV.U32 R10, RZ, RZ, RZ ;  /* 0x000000ffff0a7224 */ /* 0x000fe200078e00ff */
[----:B------:R-:W-:Y:S01]  /*0380*/  ISETP.NE.U32.AND P1, PT, RZ, c[0x0][0x350], PT ;  /* 0x0000d400ff007a0c */ /* 0x000fe20003f25070 */
[----:B------:R-:W-:Y:S01]  /*0390*/  IMAD.MOV.U32 R12, RZ, RZ, RZ ;  /* 0x000000ffff0c7224 */ /* 0x000fe200078e00ff */
[----:B------:R-:W-:Y:S01]  /*03a0*/  ISETP.NE.AND.EX P0, PT, RZ, c[0x0][0x374], PT, P0 ;  /* 0x0000dd00ff007a0c */ /* 0x000fe20003f05300 */
[----:B------:R-:W-:Y:S01]  /*03b0*/  IMAD.WIDE R6, R38, R35, c[0x0][0x350] ;  /* 0x0000d40026067625 */ /* 0x000fe200078e0223 */
[----:B------:R-:W-:Y:S02]  /*03c0*/  ISETP.NE.U32.AND P2, PT, RZ, c[0x0][0x348], PT ;  /* 0x0000d200ff007a0c */ /* 0x000fe40003f45070 */
[----:B------:R-:W-:Y:S02]  /*03d0*/  ISETP.NE.U32.AND P4, PT, RZ, c[0x0][0x358], PT ;  /* 0x0000d600ff007a0c */ /* 0x000fe40003f85070 */
[----:B------:R-:W-:-:S02]  /*03e0*/  ISETP.NE.AND.EX P5, PT, RZ, c[0x0][0x354], PT, P1 ;  /* 0x0000d500ff007a0c */ /* 0x000fc40003fa5310 */
[----:B------:R-:W-:Y:S02]  /*03f0*/  ISETP.NE.AND.EX P1, PT, RZ, c[0x0][0x34c], PT, P2 ;  /* 0x0000d300ff007a0c */ /* 0x000fe40003f25320 */
[----:B------:R-:W-:-:S03]  /*0400*/  ISETP.NE.AND.EX P4, PT, RZ, c[0x0][0x35c], PT, P4 ;  /* 0x0000d700ff007a0c */ /* 0x000fc60003f85340 */
[----:B-1----:R-:W-:-:S04]  /*0410*/  @P0 IMAD.WIDE R2, R38, R35, c[0x0][0x370] ;  /* 0x0000dc0026020625 */ /* 0x002fc800078e0223 */
[----:B--2---:R-:W-:Y:S01]  /*0420*/  IMAD.MOV.U32 R0, RZ, RZ, RZ ;  /* 0x000000ffff007224 */ /* 0x004fe200078e00ff */
[----:B------:R1:W2:Y:S01]  /*0430*/  @P0 LDG.E R10, [R2.64] ;  /* 0x00000006020a0981 */ /* 0x0002a2000c1e1900 */
[----:B------:R-:W-:Y:S02]  /*0440*/  IMAD.MOV.U32 R14, RZ, RZ, RZ ;  /* 0x000000ffff0e7224 */ /* 0x000fe400078e00ff */
[CC--:B------:R-:W-:Y:S01]  /*0450*/  IMAD.WIDE R8, R38.reuse, R35.reuse, c[0x0][0x348] ;  /* 0x0000d20026087625 */ /* 0x0c0fe200078e0223 */
[----:B------:R-:W3:Y:S04]  /*0460*/  @P5 LDG.E R12, [R6.64] ;  /* 0x00000006060c5981 */ /* 0x000ee8000c1e1900 */
[----:B------:R-:W4:Y:S01]  /*0470*/  @P1 LDG.E R0, [R8.64] ;  /* 0x0000000608001981 */ /* 0x000f22000c1e1900 */
[----:B-1----:R-:W-:-:S05]  /*0480*/  IMAD.WIDE R2, R38, R35, c[0x0][0x358] ;  /* 0x0000d60026027625 */ /* 0x002fca00078e0223 */
[----:B------:R-:W3:Y:S01]  /*0490*/  @P4 LDG.E R14, [R2.64] ;  /* 0x00000006020e4981 */ /* 0x000ee2000c1e1900 */
[----:B------:R-:W-:-:S03]  /*04a0*/  ISETP.NE.U32.AND P0, PT, RZ, c[0x0][0x360], PT ;  /* 0x0000d800ff007a0c */ /* 0x000fc60003f05070 */
[----:B------:R-:W1:Y:S01]  /*04b0*/  S2R R15, SR_CTAID.Y ;  /* 0x00000000000f7919 */ /* 0x000e620000002600 */
[----:B------:R-:W-:Y:S02]  /*04c0*/  ISETP.NE.AND.EX P0, PT, RZ, c[0x0][0x364], PT, P0 ;  /* 0x0000d900ff007a0c */ /* 0x000fe40003f05300 */
[----:B------:R-:W-:-:S11]  /*04d0*/  MOV R18, c[0x0][0x168] ;  /* 0x00005a0000127a02 */ /* 0x000fd60000000f00 */
[----:B------:R-:W-:-:S05]  /*04e0*/  @P0 IMAD.WIDE R4, R38, R35, c[0x0][0x360] ;  /* 0x0000d80026040625 */ /* 0x000fca00078e0223 */
[----:B------:R3:W5:Y:S01]  /*04f0*/  @P0 LDG.E R18, [R4.64] ;  /* 0x0000000604120981 */ /* 0x000762000c1e1900 */
[----:B------:R-:W-:Y:S01]  /*0500*/  IMAD.MOV.U32 R11, RZ, RZ, c[0x0][0x1d0] ;  /* 0x00007400ff0b7624 */ /* 0x000fe200078e00ff */
[----:B-1----:R-:W-:Y:S02]  /*0510*/  SHF.R.S32.HI R13, RZ, 0x1f, R15 ;  /* 0x0000001fff0d7819 */ /* 0x002fe4000001140f */
[----:B--2---:R-:W-:Y:S04]  /*0520*/  STL [R1+0x48], R10 ;  /* 0x0000480a01007387 */ /* 0x004fe80000100800 */
[----:B----4-:R-:W-:Y:S01]  /*0530*/  STL [R1+0x4c], R0 ;  /* 0x00004c0001007387 */ /* 0x010fe20000100800 */
[----:B---3--:R-:W-:-:S03]  /*0540*/  IMAD.IADD R4, R12, 0x1, R10 ;  /* 0x000000010c047824 */ /* 0x008fc600078e020a */
[----:B------:R-:W-:Y:S04]  /*0550*/  STL [R1+0x54], R14 ;  /* 0x0000540e01007387 */ /* 0x000fe80000100800 */
[----:B------:R1:W-:Y:S02]  /*0560*/  STL [R1+0x50], R4 ;  /* 0x0000500401007387 */ /* 0x0003e40000100800 */
[----:B-1----:R-:W-:Y:S01]  /*0570*/  MOV R4, c[0x0][0x228] ;  /* 0x00008a0000047a02 */ /* 0x002fe20000000f00 */
[----:B------:R-:W-:Y:S05]  /*0580*/  @P0 BRA `(.L_x_1109) ;  /* 0x0000004000000947 */ /* 0x000fea0003800000 */
[----:B------:R-:W-:Y:S05]  /*0590*/  @!P1 BRA `(.L_x_1109) ;  /* 0x0000003000009947 */ /* 0x000fea0003800000 */
[----:B------:R1:W2:Y:S04]  /*05a0*/  LDG.E R0, [R8.64] ;  /* 0x0000000608007981 */ /* 0x0002a8000c1e1900 */
[----:B-1----:R-:W2:Y:S02]  /*05b0*/  LDG.E R8, [R8.64+0x4] ;  /* 0x0000040608087981 */ /* 0x002ea4000c1e1900 */
[----:B--2--5:R-:W-:-:S05]  /*05c0*/  IADD3 R18, -R0, R8, RZ ;  /* 0x0000000800127210 */ /* 0x024fca0007ffe1ff */
.L_x_1109:
[----:B-----5:R1:W-:Y:S01]  /*05d0*/  STL [R1+0x58], R18 ;  /* 0x0000581201007387 */ /* 0x0203e20000100800 */
[----:B------:R-:W-:-:S04]  /*05e0*/  ISETP.NE.U32.AND P0, PT, RZ, c[0x0][0x368], PT ;  /* 0x0000da00ff007a0c */ /* 0x000fc80003f05070 */
[----:B------:R-:W-:-:S13]  /*05f0*/  ISETP.NE.AND.EX P0, PT, RZ, c[0x0][0x36c], PT, P0 ;  /* 0x0000db00ff007a0c */ /* 0x000fda0003f05300 */
[----:B------:R-:W-:Y:S05]  /*0600*/  @!P0 BRA `(.L_x_1110) ;  /* 0x0000003000008947 */ /* 0x000fea0003800000 */
[----:B------:R-:W-:-:S05]  /*0610*/  IMAD.WIDE R6, R38, R35, c[0x0][0x368] ;  /* 0x0000da0026067625 */ /* 0x000fca00078e0223 */
[----:B------:R2:W5:Y:S01]  /*0620*/  LDG.E R11, [R6.64] ;  /* 0x00000006060b7981 */ /* 0x000562000c1e1900 */
[----:B------:R-:W-:Y:S05]  /*0630*/  BRA `(.L_x_1111) ;  /* 0x0000004000007947 */ /* 0x000fea0003800000 */
.L_x_1110:
[----:B------:R-:W-:Y:S05]  /*0640*/  @!P5 BRA `(.L_x_1111) ;  /* 0x000000300000d947 */ /* 0x000fea0003800000 */
[----:B------:R2:W3:Y:S04]  /*0650*/  LDG.E R0, [R6.64] ;  /* 0x0000000606007981 */ /* 0x0004e8000c1e1900 */
[----:B--2---:R-:W3:Y:S02]  /*0660*/  LDG.E R6, [R6.64+0x4] ;  /* 0x0000040606067981 */ /* 0x004ee4000c1e1900 */
[----:B---3--:R-:W-:Y:S02]  /*0670*/  IADD3 R11, -R0, R6, RZ ;  /* 0x00000006000b7210 */ /* 0x008fe40007ffe1ff */
.L_x_1111:
[----:B------:R-:W-:Y:S01]  /*0680*/  ISETP.NE.U32.AND P0, PT, RZ, c[0x0][0x378], PT ;  /* 0x0000de00ff007a0c */ /* 0x000fe20003f05070 */
[----:B------:R3:W4:Y:S03]  /*0690*/  @P4 LDG.E R5, [R2.64] ;  /* 0x0000000602054981 */ /* 0x000726000c1e1900 */
[----:B------:R-:W-:Y:S01]  /*06a0*/  ISETP.NE.AND.EX P0, PT, RZ, c[0x0][0x37c], PT, P0 ;  /* 0x0000df00ff007a0c */ /* 0x000fe20003f05300 */
[----:B------:R3:W4:Y:S01]  /*06b0*/  @P4 LDG.E R0, [R2.64+0x4] ;  /* 0x0000040602004981 */ /* 0x000722000c1e1900 */
[----:B-----5:R-:W-:-:S11]  /*06c0*/  IMAD.MOV.U32 R24, RZ, RZ, R11 ;  /* 0x000000ffff187224 */ /* 0x020fd600078e000b */
[----:B---3--:R-:W-:-:S05]  /*06d0*/  @P0 IMAD.WIDE R2, R38, R35, c[0x0][0x378] ;  /* 0x0000de0026020625 */ /* 0x008fca00078e0223 */
[----:B--2---:R3:W2:Y:S01]  /*06e0*/  @P0 LDG.E R24, [R2.64] ;  /* 0x0000000602180981 */ /* 0x0046a2000c1e1900 */
[----:B------:R-:W-:Y:S02]  /*06f0*/  IMAD.IADD R10, R11, 0x1, -R10 ;  /* 0x000000010b0a7824 */ /* 0x000fe400078e0a0a */
[----:B------:R-:W-:-:S03]  /*0700*/  IMAD.MOV.U32 R8, RZ, RZ, c[0x0][0x32c] ;  /* 0x0000cb00ff087624 */ /* 0x000fc600078e00ff */
[----:B------:R1:W-:Y:S01]  /*0710*/  STL [R1+0x5c], R10 ;  /* 0x00005c0a01007387 */ /* 0x0003e20000100800 */
[----:B---3--:R-:W-:-:S05]  /*0720*/  IMAD.MOV.U32 R2, RZ, RZ, c[0x0][0x2c4] ;  /* 0x0000b100ff027624 */ /* 0x008fca00078e00ff */
[----:B------:R-:W-:Y:S02]  /*0730*/  ISETP.NE.AND P1, PT, R2, 0x1, PT ;  /* 0x000000010200780c */ /* 0x000fe40003f25270 */
[----:B------:R-:W-:Y:S01]  /*0740*/  ISETP.GE.AND P2, PT, R8, 0x1, PT ;  /* 0x000000010800780c */ /* 0x000fe20003f46270 */
[----:B----4-:R-:W-:Y:S01]  /*0750*/  @P4 IMAD.IADD R4, R0, 0x1, -R5 ;  /* 0x0000000100044824 */ /* 0x010fe200078e0a05 */
[----:B------:R-:W-:-:S03]  /*0760*/  IADD3 R0, R141, 0x7f, RZ ;  /* 0x0000007f8d007810 */ /* 0x000fc60007ffe0ff */
[----:B------:R-:W-:-:S06]  /*0770*/  IMAD.IADD R5, R10, 0x1, R4 ;  /* 0x000000010a057824 */ /* 0x000fcc00078e0204 */
[----:B------:R-:W-:Y:S01]  /*0780*/  @P1 IMAD.HI.U32 R2, R0, c[0x0][0x2c8], RZ ;  /* 0x0000b20000021a27 */ /* 0x000fe200078e00ff */
[----:B------:R1:W-:Y:S01]  /*0790*/  STL.64 [R1+0x60], R4 ;  /* 0x0000600401007387 */ /* 0x0003e20000100a00 */
[----:B------:R-:W-:-:S03]  /*07a0*/  IADD3 R3, R5, 0x2f, RZ ;  /* 0x0000002f05037810 */ /* 0x000fc60007ffe0ff */
[----:B------:R-:W-:Y:S02]  /*07b0*/  @P1 SHF.R.U32.HI R0, RZ, c[0x0][0x2cc], R2 ;  /* 0x0000b300ff001a19 */ /* 0x000fe40000011602 */
[----:B------:R-:W-:Y:S02]  /*07c0*/  IMAD.HI R3, R3, 0x2aaaaaab, RZ ;  /* 0x2aaaaaab03037827 */ /* 0x000fe400078e02ff */
[----:B------:R-:W-:Y:S01]  /*07d0*/  IADD3 R0, R0, 0x1, R5 ;  /* 0x0000000100007810 */ /* 0x000fe20007ffe005 */
[----:B--2---:R1:W-:Y:S02]  /*07e0*/  STL [R1+0x68], R24 ;  /* 0x0000681801007387 */ /* 0x0043e40000100800 */
[----:B------:R-:W-:Y:S02]  /*07f0*/  SHF.R.U32.HI R6, RZ, 0x1f, R3 ;  /* 0x0000001fff067819 */ /* 0x000fe40000011603 */
[----:B------:R-:W-:Y:S02]  /*0800*/  IMAD.IADD R2, R0, 0x1, -R18 ;  /* 0x0000000100027824 */ /* 0x000fe400078e0a12 */
[----:B------:R-:W-:-:S03]  /*0810*/  LEA.HI.SX32 R7, R3, R6, 0x1d ;  /* 0x0000000603077211 */ /* 0x000fc600078feaff */
        /* <DEDUP_REMOVED lines=11> */
.L_x_1113:
[----:B------:R-:W-:-:S13]  /*08d0*/  ISETP.NE.AND P0, PT, R8, 0x1, PT ;  /* 0x000000010800780c */ /* 0x000fda0003f05270 */
[----:B------:R-:W-:-:S05]  /*08e0*/  @P0 IMAD.HI.U32 R2, R0, c[0x0][0x330], RZ ;  /* 0x0000cc0000020a27 */ /* 0x000fca00078e00ff */
[----:B------:R-:W-:-:S05]  /*08f0*/  @P0 SHF.R.U32.HI R0, RZ, c[0x0][0x334], R2 ;  /* 0x0000cd00ff000a19 */ /* 0x000fca0000011602 */
.L_x_1114:
[----:B------:R-:W-:-:S05]  /*0900*/  IMAD R0, R0, R8, c[0x0][0x32c] ;  /* 0x0000cb0000007624 */ /* 0x000fca00078e0208 */
[----:B------:R-:W-:Y:S02]  /*0910*/  IMNMX R6, R6, R0, PT ;  /* 0x0000000006067217 */ /* 0x000fe40003800200 */
.L_x_1112:
[----:B------:R-:W-:-:S04]  /*0920*/  @P1 IMAD.HI.U32 R2, R141, c[0x0][0x2c8], RZ ;  /* 0x0000b2008d021a27 */ /* 0x000fc800078e00ff */
[----:B------:R-:W-:Y:S01]  /*0930*/  IMAD.MOV.U32 R0, RZ, RZ, R141 ;  /* 0x000000ffff007224 */ /* 0x000fe200078e008d */
[----:B------:R-:W-:-:S04]  /*0940*/  @P1 SHF.R.U32.HI R0, RZ, c[0x0][0x2cc], R2 ;  /* 0x0000b300ff001a19 */ /* 0x000fc80000011602 */
[----:B------:R-:W-:-:S04]  /*0950*/  IADD3 R0, R0, R5, -R18 ;  /* 0x0000000500007210 */ /* 0x000fc80007ffe812 */
        /* <DEDUP_REMOVED lines=10> */
.L_x_1116:
[----:B------:R-:W-:-:S13]  /*0a00*/  ISETP.NE.AND P0, PT, R8, 0x1, PT ;  /* 0x000000010800780c */ /* 0x000fda0003f05270 */
[----:B------:R-:W-:-:S05]  /*0a10*/  @P0 IMAD.HI.U32 R2, R0, c[0x0][0x330], RZ ;  /* 0x0000cc0000020a27 */ /* 0x000fca00078e00ff */
[----:B------:R-:W-:-:S05]  /*0a20*/  @P0 SHF.R.U32.HI R0, RZ, c[0x0][0x334], R2 ;  /* 0x0000cd00ff000a19 */ /* 0x000fca0000011602 */
.L_x_1117:
[----:B------:R-:W-:-:S05]  /*0a30*/  IMAD R0, R0, c[0x0][0x32c], RZ ;  /* 0x0000cb0000007a24 */ /* 0x000fca00078e02ff */
[----:B------:R-:W-:-:S04]  /*0a40*/  IMNMX R3, R3, R0, !PT ;  /* 0x0000000003037217 */ /* 0x000fc80007800200 */
.L_x_1115:
        /* <DEDUP_REMOVED lines=15> */
[----:B------:R-:W-:-:S07]  /*0b40*/  SHF.R.U32.HI R131, RZ, 0x5, R3 ;  /* 0x00000005ff837819 */ /* 0x000fce0000011603 */
[----:B------:R-:W-:Y:S01]  /*0b50*/  @P0 IADD3 R2, R0, 0x2f, RZ ;  /* 0x0000002f00020810 */ /* 0x000fe20007ffe0ff */
[----:B------:R-:W-:-:S04]  /*0b60*/  IMAD.MOV.U32 R0, RZ, RZ, R131 ;  /* 0x000000ffff007224 */ /* 0x000fc800078e0083 */
[----:B------:R-:W-:-:S05]  /*0b70*/  @P0 IMAD.HI R2, R2, 0x2aaaaaab, RZ ;  /* 0x2aaaaaab02020827 */ /* 0x000fca00078e02ff */
[----:B------:R-:W-:-:S04]  /*0b80*/  @P0 SHF.R.U32.HI R3, RZ, 0x1f, R2 ;  /* 0x0000001fff030819 */ /* 0x000fc80000011602 */
[----:B------:R-:W-:-:S04]  /*0b90*/  @P0 LEA.HI.SX32 R0, R2, R3, 0x1d ;  /* 0x0000000302000211 */ /* 0x000fc800078feaff */
[----:B------:R-:W-:-:S13]  /*0ba0*/  ISETP.GT.AND P0, PT, R0, R131, PT ;  /* 0x000000830000720c */ /* 0x000fda0003f04270 */
[----:B------:R-:W-:Y:S05]  /*0bb0*/  @!P0 BRA `(.L_x_1118) ;  /* 0x0000578000008947 */ /* 0x000fea0003800000 */
[----:B------:R-:W-:-:S04]  /*0bc0*/  ISETP.NE.U32.AND P0, PT, RZ, c[0x0][0x340], PT ;  /* 0x0000d000ff007a0c */ /* 0x000fc80003f05070 */
[----:B------:R-:W-:-:S13]  /*0bd0*/  ISETP.NE.AND.EX P1, PT, RZ, c[0x0][0x344], PT, P0 ;  /* 0x0000d100ff007a0c */ /* 0x000fda0003f25300 */
[----:B------:R-:W-:-:S05]  /*0be0*/  @P1 IMAD.WIDE R2, R38, R35, c[0x0][0x340] ;  /* 0x0000d00026021625 */ /* 0x000fca00078e0223 */
[----:B------:R2:W3:Y:S01]  /*0bf0*/  @P1 LDG.E R25, [R2.64] ;  /* 0x0000000602191981 */ /* 0x0004e2000c1e1900 */
[----:B------:R-:W-:Y:S01]  /*0c00*/  IMAD.MOV.U32 R146, RZ, RZ, 0x30 ;  /* 0x00000030ff927424 */ /* 0x000fe200078e00ff */
[----:B------:R-:W-:Y:S01]  /*0c10*/  SHF.R.S32.HI R34, RZ, 0x1f, R178 ;  /* 0x0000001fff227819 */ /* 0x000fe200000114b2 */
[----:B------:R-:W-:Y:S01]  /*0c20*/  IMAD.WIDE.U32 R28, R15, c[0x0][0x1e8], RZ ;  /* 0x00007a000f1c7a25 */ /* 0x000fe200078e00ff */
[----:B------:R-:W-:Y:S01]  /*0c30*/  IADD3 R40, R0, -0x1, RZ ;  /* 0xffffffff00287810 */ /* 0x000fe20007ffe0ff */
[----:B------:R-:W-:Y:S01]  /*0c40*/  ULDC.U8 UR4, c[0x0][0x298] ;  /* 0x0000a60000047ab9 */ /* 0x000fe20000000000 */
[----:B------:R-:W-:Y:S01]  /*0c50*/  SEL R96, R38, RZ, !P4 ;  /* 0x000000ff26607207 */ /* 0x000fe20006000000 */
[----:B------:R-:W-:Y:S01]  /*0c60*/  IMAD.WIDE.U32 R150, R146, c[0x0][0x238], RZ ;  /* 0x00008e0092967a25 */ /* 0x000fe200078e00ff */
[----:B------:R-:W-:-:S03]  /*0c70*/  MOV R172, c[0x0][0x290] ;  /* 0x0000a40000ac7a02 */ /* 0x000fc60000000f00 */
[----:B------:R-:W-:Y:S01]  /*0c80*/  IMAD.IADD R30, R12, 0x1, R11 ;  /* 0x000000010c1e7824 */ /* 0x000fe200078e020b */
[----:B------:R-:W-:Y:S01]  /*0c90*/  SHF.R.S32.HI R12, RZ, 0x1f, R38 ;  /* 0x0000001fff0c7819 */ /* 0x000fe20000011426 */
[C---:B-1----:R-:W-:Y:S01]  /*0ca0*/  IMAD R5, R13.reuse, c[0x0][0x240], RZ ;  /* 0x000090000d057a24 */ /* 0x042fe200078e02ff */
[----:B------:R-:W-:Y:S01]  /*0cb0*/  SHF.L.U64.HI R143, R172, R35, c[0x0][0x294] ;  /* 0x0000a500ac8f7619 */ /* 0x000fe20000010223 */
[----:B------:R-:W-:Y:S01]  /*0cc0*/  IMAD R20, R13, c[0x0][0x260], RZ ;  /* 0x000098000d147a24 */ /* 0x000fe200078e02ff */
[----:B------:R-:W-:Y:S01]  /*0cd0*/  SEL R26, R12, RZ, !P4 ;  /* 0x000000ff0c1a7207 */ /* 0x000fe20006000000 */
[C---:B------:R-:W-:Y:S02]  /*0ce0*/  IMAD R5, R15.reuse, c[0x0][0x244], R5 ;  /* 0x000091000f057a24 */ /* 0x040fe400078e0205 */
[----:B------:R-:W-:Y:S02]  /*0cf0*/  IMAD R20, R15, c[0x0][0x264], R20 ;  /* 0x000099000f147a24 */ /* 0x000fe400078e0214 */
[----:B------:R-:W-:-:S02]  /*0d00*/  IMAD R22, R13, c[0x0][0x210], RZ ;  /* 0x000084000d167a24 */ /* 0x000fc400078e02ff */
[----:B------:R-:W-:Y:S02]  /*0d10*/  IMAD.MOV.U32 R142, RZ, RZ, c[0x0][0x238] ;  /* 0x00008e00ff8e7624 */ /* 0x000fe400078e00ff */
[----:B--2---:R-:W-:Y:S02]  /*0d20*/  IMAD R3, R146, c[0x0][0x23c], RZ ;  /* 0x00008f0092037a24 */ /* 0x004fe400078e02ff */
[----:B------:R-:W-:Y:S01]  /*0d30*/  IMAD R2, R13, c[0x0][0x1e8], RZ ;  /* 0x00007a000d027a24 */ /* 0x000fe200078e02ff */
[----:B------:R-:W-:Y:S01]  /*0d40*/  SHF.L.U32 R155, R142, 0x5, RZ ;  /* 0x000000058e9b7819 */ /* 0x000fe200000006ff */
[----:B------:R-:W-:Y:S01]  /*0d50*/  IMAD.IADD R169, R151, 0x1, R3 ;  /* 0x0000000197a97824 */ /* 0x000fe200078e0203 */
[----:B------:R-:W-:Y:S01]  /*0d60*/  LEA.HI R3, R34, R178, RZ, 0x3 ;  /* 0x000000b222037211 */ /* 0x000fe200078f18ff */
[----:B------:R-:W-:Y:S02]  /*0d70*/  IMAD R2, R15, c[0x0][0x1ec], R2 ;  /* 0x00007b000f027a24 */ /* 0x000fe400078e0202 */
[----:B------:R-:W-:Y:S01]  /*0d80*/  IMAD R0, R169, R40, RZ ;  /* 0x00000028a9007224 */ /* 0x000fe200078e02ff */
[----:B------:R-:W-:Y:S01]  /*0d90*/  LOP3.LUT R32, R3, 0xfffffff8, RZ, 0xc0, !PT ;  /* 0xfffffff803207812 */ /* 0x000fe200078ec0ff */
[----:B------:R-:W-:Y:S01]  /*0da0*/  IMAD R22, R15, c[0x0][0x214], R22 ;  /* 0x000085000f167a24 */ /* 0x000fe200078e0216 */
[----:B------:R-:W-:Y:S01]  /*0db0*/  IADD3 R29, R29, R2, RZ ;  /* 0x000000021d1d7210 */ /* 0x000fe20007ffe0ff */
[----:B------:R-:W-:Y:S01]  /*0dc0*/  IMAD.MOV.U32 R153, RZ, RZ, 0x5 ;  /* 0x00000005ff997424 */ /* 0x000fe200078e00ff */
[----:B------:R-:W-:Y:S01]  /*0dd0*/  SHF.R.S32.HI R2, RZ, 0x1f, R40 ;  /* 0x0000001fff027819 */ /* 0x000fe20000011428 */
[----:B------:R-:W-:Y:S01]  /*0de0*/  IMAD.IADD R32, R178, 0x1, -R32 ;  /* 0x00000001b2207824 */ /* 0x000fe200078e0a20 */
[----:B------:R-:W-:Y:S01]  /*0df0*/  SHF.R.S32.HI R89, RZ, 0x3, R3 ;  /* 0x00000003ff597819 */ /* 0x000fe20000011403 */
[----:B------:R-:W-:-:S02]  /*0e00*/  IMAD.MOV.U32 R71, RZ, RZ, c[0x0][0x27c] ;  /* 0x00009f00ff477624 */ /* 0x000fc400078e00ff */
[----:B------:R-:W-:Y:S01]  /*0e10*/  IMAD R27, R2, R150, R0 ;  /* 0x00000096021b7224 */ /* 0x000fe200078e0200 */
[----:B------:R-:W-:Y:S01]  /*0e20*/  SHF.L.U32 R36, R32, 0x3, RZ ;  /* 0x0000000320247819 */ /* 0x000fe200000006ff */
[--C-:B------:R-:W-:Y:S01]  /*0e30*/  IMAD R0, R40, -0x30, -R89.reuse ;  /* 0xffffffd028007824 */ /* 0x100fe200078e0a59 */
[----:B------:R-:W-:Y:S01]  /*0e40*/  SHF.R.S32.HI R31, RZ, 0x1f, R89 ;  /* 0x0000001fff1f7819 */ /* 0x000fe20000011459 */
[----:B------:R-:W-:Y:S01]  /*0e50*/  IMAD.SHL.U32 R32, R32, 0x4, RZ ;  /* 0x0000000420207824 */ /* 0x000fe200078e00ff */
[----:B------:R-:W-:Y:S01]  /*0e60*/  SHF.R.S32.HI R37, RZ, 0x1f, R36 ;  /* 0x0000001fff257819 */ /* 0x000fe20000011424 */
[----:B------:R-:W-:Y:S01]  /*0e70*/  IMAD.IADD R0, R0, 0x1, R4 ;  /* 0x0000000100007824 */ /* 0x000fe200078e0204 */
[----:B------:R-:W-:Y:S01]  /*0e80*/  IADD3 R125, P4, R89, R14, RZ ;  /* 0x0000000e597d7210 */ /* 0x000fe20007f9e0ff */
[----:B------:R-:W-:Y:S01]  /*0e90*/  IMAD R16, R31, c[0x0][0x280], RZ ;  /* 0x0000a0001f107a24 */ /* 0x000fe200078e02ff */
[----:B------:R-:W-:Y:S01]  /*0ea0*/  SHF.R.S32.HI R33, RZ, 0x1f, R32 ;  /* 0x0000001fff217819 */ /* 0x000fe20000011420 */
[----:B------:R-:W-:Y:S01]  /*0eb0*/  IMAD.WIDE.U32 R2, R15, c[0x0][0x240], R36 ;  /* 0x000090000f027a25 */ /* 0x000fe200078e0024 */
[----:B------:R-:W-:-:S02]  /*0ec0*/  ISETP.GE.AND P3, PT, R0, 0x1, PT ;  /* 0x000000010000780c */ /* 0x000fc40003f66270 */
[C---:B------:R-:W-:Y:S01]  /*0ed0*/  ISETP.GE.AND P2, PT, R0.reuse, 0x11, PT ;  /* 0x000000110000780c */ /* 0x040fe20003f46270 */
[----:B------:R-:W-:Y:S01]  /*0ee0*/  IMAD R16, R89, c[0x0][0x284], R16 ;  /* 0x0000a10059107a24 */ /* 0x000fe200078e0210 */
[----:B------:R-:W-:Y:S01]  /*0ef0*/  IADD3 R3, R3, R5, RZ ;  /* 0x0000000503037210 */ /* 0x000fe20007ffe0ff */
[----:B------:R-:W-:Y:S01]  /*0f00*/  IMAD.WIDE.U32 R8, R89, c[0x0][0x280], R32 ;  /* 0x0000a00059087a25 */ /* 0x000fe200078e0020 */
[----:B------:R-:W-:Y:S02]  /*0f10*/  ISETP.GT.AND P0, PT, R0, 0x20, PT ;  /* 0x000000200000780c */ /* 0x000fe40003f04270 */
[----:B------:R-:W-:Y:S01]  /*0f20*/  LEA.HI.X.SX32 R136, R14, R31, 0x1, P4 ;  /* 0x0000001f0e887211 */ /* 0x000fe200020f0eff */
[----:B------:R-:W-:Y:S01]  /*0f30*/  IMAD R0, R26, c[0x0][0x248], RZ ;  /* 0x000092001a007a24 */ /* 0x000fe200078e02ff */
[----:B------:R-:W-:Y:S01]  /*0f40*/  IADD3 R19, R9, R16, RZ ;  /* 0x0000001009137210 */ /* 0x000fe20007ffe0ff */
[----:B------:R-:W-:Y:S01]  /*0f50*/  IMAD.WIDE.U32 R2, R96, c[0x0][0x248], R2 ;  /* 0x0000920060027a25 */ /* 0x000fe200078e0002 */
[----:B------:R-:W-:-:S02]  /*0f60*/  ISETP.GE.AND P4, PT, R36, c[0x0][0x1d4], PT ;  /* 0x0000750024007a0c */ /* 0x000fc40003f86270 */
[----:B------:R-:W-:Y:S01]  /*0f70*/  IADD3 R88, R36, 0x40, RZ ;  /* 0x0000004024587810 */ /* 0x000fe20007ffe0ff */
[----:B------:R-:W-:Y:S01]  /*0f80*/  IMAD R0, R96, c[0x0][0x24c], R0 ;  /* 0x0000930060007a24 */ /* 0x000fe200078e0200 */
[----:B------:R-:W-:Y:S01]  /*0f90*/  P2R R124, PR, RZ, 0x10 ;  /* 0x00000010ff7c7803 */ /* 0x000fe20000000000 */
[----:B------:R-:W-:Y:S01]  /*0fa0*/  IMAD.MOV.U32 R18, RZ, RZ, R8 ;  /* 0x000000ffff127224 */ /* 0x000fe200078e0008 */
[----:B------:R-:W-:Y:S01]  /*0fb0*/  ISETP.GE.AND P6, PT, R88, c[0x0][0x1d4], PT ;  /* 0x0000750058007a0c */ /* 0x000fe20003fc6270 */
[C---:B------:R-:W-:Y:S01]  /*0fc0*/  IMAD.WIDE.U32 R8, R89.reuse, c[0x0][0x280], R36 ;  /* 0x0000a00059087a25 */ /* 0x040fe200078e0024 */
[C---:B------:R-:W-:Y:S02]  /*0fd0*/  IADD3 R139, R89.reuse, 0x20, RZ ;  /* 0x00000020598b7810 */ /* 0x040fe40007ffe0ff */
[----:B------:R-:W-:Y:S01]  /*0fe0*/  IADD3 R140, R89, 0x10, RZ ;  /* 0x00000010598c7810 */ /* 0x000fe20007ffe0ff */
[----:B------:R-:W-:Y:S01]  /*0ff0*/  IMAD.IADD R3, R3, 0x1, R0 ;  /* 0x0000000103037824 */ /* 0x000fe200078e0200 */
[----:B------:R-:W-:Y:S01]  /*1000*/  P2R R138, PR, RZ, 0x40 ;  /* 0x00000040ff8a7803 */ /* 0x000fe20000000000 */
[----:B------:R-:W-:Y:S01]  /*1010*/  IMAD.WIDE.U32 R6, R15, c[0x0][0x260], R36 ;  /* 0x000098000f067a25 */ /* 0x000fe200078e0024 */
[----:B------:R-:W-:-:S03]  /*1020*/  IADD3 R133, -R89, R4, RZ ;  /* 0x0000000459857210 */ /* 0x000fc60007ffe1ff */
[----:B------:R-:W-:Y:S02]  /*1030*/  IMAD R0, R136, c[0x0][0x238], RZ ;  /* 0x00008e0088007a24 */ /* 0x000fe400078e02ff */
[----:B------:R-:W-:Y:S01]  /*1040*/  IMAD.IADD R17, R16, 0x1, R9 ;  /* 0x0000000110117824 */ /* 0x000fe200078e0209 */
[----:B------:R-:W-:Y:S01]  /*1050*/  MOV R16, R8 ;  /* 0x0000000800107202 */ /* 0x000fe20000000f00 */
[----:B------:R-:W-:-:S04]  /*1060*/  IMAD.WIDE.U32 R122, R125, c[0x0][0x238], R2 ;  /* 0x00008e007d7a7a25 */ /* 0x000fc800078e0002 */
[----:B------:R-:W-:Y:S01]  /*1070*/  IMAD R13, R31, c[0x0][0x290], RZ ;  /* 0x0000a4001f0d7a24 */ /* 0x000fe200078e02ff */
[----:B------:R-:W-:Y:S01]  /*1080*/  MOV R120, R122 ;  /* 0x0000007a00787202 */ /* 0x000fe20000000f00 */
[----:B------:R-:W-:Y:S02]  /*1090*/  IMAD.IADD R21, R7, 0x1, R20 ;  /* 0x0000000107157824 */ /* 0x000fe400078e0214 */
[----:B------:R-:W-:Y:S02]  /*10a0*/  IMAD R0, R125, c[0x0][0x23c], R0 ;  /* 0x00008f007d007a24 */ /* 0x000fe400078e0200 */
[----:B------:R-:W-:Y:S02]  /*10b0*/  IMAD.MOV.U32 R20, RZ, RZ, R6 ;  /* 0x000000ffff147224 */ /* 0x000fe400078e0006 */
[----:B------:R-:W-:-:S04]  /*10c0*/  IMAD.WIDE.U32 R6, R15, c[0x0][0x210], R36 ;  /* 0x000084000f067a25 */ /* 0x000fc800078e0024 */
[----:B------:R-:W-:Y:S01]  /*10d0*/  IMAD R13, R89, c[0x0][0x294], R13 ;  /* 0x0000a500590d7a24 */ /* 0x000fe200078e020d */
[----:B------:R-:W-:Y:S01]  /*10e0*/  IADD3 R23, R7, R22, RZ ;  /* 0x0000001607177210 */ /* 0x000fe20007ffe0ff */
[----:B------:R-:W-:-:S04]  /*10f0*/  IMAD.WIDE.U32 R10, R89, c[0x0][0x290], R32 ;  /* 0x0000a400590a7a25 */ /* 0x000fc800078e0020 */
[----:B------:R-:W-:Y:S02]  /*1100*/  IMAD.IADD R121, R123, 0x1, R0 ;  /* 0x000000017b797824 */ /* 0x000fe400078e0200 */
[----:B------:R-:W-:Y:S02]  /*1110*/  IMAD.SHL.U32 R2, R89, 0x40, RZ ;  /* 0x0000004059027824 */ /* 0x000fe400078e00ff */
[----:B------:R-:W-:Y:S02]  /*1120*/  IMAD.IADD R15, R11, 0x1, R13 ;  /* 0x000000010b0f7824 */ /* 0x000fe400078e020d */
[----:B------:R-:W-:Y:S01]  /*1130*/  IMAD.MOV.U32 R14, RZ, RZ, R10 ;  /* 0x000000ffff0e7224 */ /* 0x000fe200078e000a */
[----:B------:R-:W-:Y:S01]  /*1140*/  LOP3.LUT R118, R2, 0x1c0, RZ, 0xc0, !PT ;  /* 0x000001c002767812 */ /* 0x000fe200078ec0ff */
[----:B------:R-:W-:Y:S01]  /*1150*/  IMAD.MOV.U32 R22, RZ, RZ, R6 ;  /* 0x000000ffff167224 */ /* 0x000fe200078e0006 */
[----:B------:R-:W-:Y:S01]  /*1160*/  LEA.HI R6, R34, R178, RZ, 0x6 ;  /* 0x000000b222067211 */ /* 0x000fe200078f30ff */
[----:B------:R-:W-:Y:S01]  /*1170*/  IMAD.WIDE.U32 R10, R40, R150, R120 ;  /* 0x00000096280a7225 */ /* 0x000fe200078e0078 */
[----:B------:R-:W-:-:S02]  /*1180*/  LOP3.LUT R72, R118, 0x38, R36, 0xf8, !PT ;  /* 0x0000003876487812 */ /* 0x000fc400078ef824 */
[----:B------:R-:W-:Y:S01]  /*1190*/  SHF.L.U32 R6, R6, 0x3, RZ ;  /* 0x0000000306067819 */ /* 0x000fe200000006ff */
[----:B------:R-:W-:Y:S01]  /*11a0*/  IMAD.WIDE.U32 R2, R89, c[0x0][0x290], R36 ;  /* 0x0000a40059027a25 */ /* 0x000fe200078e0024 */
[----:B------:R-:W-:Y:S02]  /*11b0*/  SHF.R.U32.HI R170, RZ, 0x3, R118 ;  /* 0x00000003ffaa7819 */ /* 0x000fe40000011676 */
[----:B------:R-:W-:Y:S01]  /*11c0*/  LOP3.LUT R6, R6, 0xfffffe00, RZ, 0xc0, !PT ;  /* 0xfffffe0006067812 */ /* 0x000fe200078ec0ff */
[----:B------:R-:W-:Y:S01]  /*11d0*/  IMAD.WIDE.U32 R102, R24, c[0x0][0x280], R16 ;  /* 0x0000a00018667a25 */ /* 0x000fe200078e0010 */
[----:B------:R-:W-:Y:S02]  /*11e0*/  IADD3 R3, R13, R3, RZ ;  /* 0x000000030d037210 */ /* 0x000fe40007ffe0ff */
[----:B------:R-:W-:Y:S01]  /*11f0*/  LOP3.LUT R72, R6, R72, R170, 0xf6, !PT ;  /* 0x0000004806487212 */ /* 0x000fe200078ef6aa */
[----:B------:R-:W-:Y:S01]  /*1200*/  IMAD.WIDE.U32 R100, R24, c[0x0][0x290], R14 ;  /* 0x0000a40018647a25 */ /* 0x000fe200078e000e */
[----:B------:R-:W-:-:S03]  /*1210*/  IADD3 R34, R32, 0x20, RZ ;  /* 0x0000002020227810 */ /* 0x000fc60007ffe0ff */
[----:B------:R-:W-:Y:S02]  /*1220*/  IMAD.SHL.U32 R72, R72, 0x2, RZ ;  /* 0x0000000248487824 */ /* 0x000fe400078e00ff */
[----:B------:R-:W-:-:S04]  /*1230*/  IMAD.WIDE.U32 R98, R24, c[0x0][0x290], R2 ;  /* 0x0000a40018627a25 */ /* 0x000fc800078e0002 */
[----:B------:R-:W-:-:S04]  /*1240*/  IMAD.WIDE.U32 R2, R142, 0x20, RZ ;  /* 0x000000208e027825 */ /* 0x000fc800078e00ff */
[----:B------:R-:W-:-:S04]  /*1250*/  IMAD.WIDE.U32 R104, R24, c[0x0][0x280], R18 ;  /* 0x0000a00018687a25 */ /* 0x000fc800078e0012 */
[----:B------:R-:W-:-:S04]  /*1260*/  IMAD.WIDE.U32 R156, R89, c[0x0][0x1e0], RZ ;  /* 0x00007800599c7a25 */ /* 0x000fc800078e00ff */
[C---:B------:R-:W-:Y:S02]  /*1270*/  IMAD R162, R146.reuse, c[0x0][0x294], RZ ;  /* 0x0000a50092a27a24 */ /* 0x040fe400078e02ff */
[C---:B------:R-:W-:Y:S02]  /*1280*/  IMAD R163, R146.reuse, c[0x0][0x284], RZ ;  /* 0x0000a10092a37a24 */ /* 0x040fe400078e02ff */
[C---:B------:R-:W-:Y:S02]  /*1290*/  IMAD R164, R146.reuse, c[0x0][0x1e4], RZ ;  /* 0x0000790092a47a24 */ /* 0x040fe400078e02ff */
[----:B------:R-:W-:-:S04]  /*12a0*/  IMAD.WIDE.U32 R148, R146, c[0x0][0x290], RZ ;  /* 0x0000a40092947a25 */ /* 0x000fc800078e00ff */
[----:B------:R-:W-:Y:S01]  /*12b0*/  IMAD.WIDE.U32 R158, R139, c[0x0][0x1e0], RZ ;  /* 0x000078008b9e7a25 */ /* 0x000fe200078e00ff */
[----:B------:R-:W-:-:S03]  /*12c0*/  IADD3 R162, R149, R162, RZ ;  /* 0x000000a295a27210 */ /* 0x000fc60007ffe0ff */
[----:B------:R-:W-:-:S04]  /*12d0*/  IMAD.WIDE.U32 R146, R146, c[0x0][0x280], RZ ;  /* 0x0000a00092927a25 */ /* 0x000fc800078e00ff */
[----:B------:R-:W-:-:S04]  /*12e0*/  IMAD.WIDE.U32 R160, R140, c[0x0][0x1e0], RZ ;  /* 0x000078008ca07a25 */ /* 0x000fc800078e00ff */
[----:B------:R-:W-:Y:S02]  /*12f0*/  IMAD.SHL.U32 R171, R172, 0x20, RZ ;  /* 0x00000020acab7824 */ /* 0x000fe400078e00ff */
[----:B------:R-:W-:Y:S02]  /*1300*/  IMAD.SHL.U32 R70, R71, 0x2, RZ ;  /* 0x0000000247467824 */ /* 0x000fe400078e00ff */
[----:B------:R-:W-:Y:S01]  /*1310*/  IMAD.IADD R163, R147, 0x1, R163 ;  /* 0x0000000193a37824 */ /* 0x000fe200078e02a3 */
[--C-:B---3--:R-:W-:Y:S01]  /*1320*/  @P1 SHF.R.S32.HI R9, RZ, 0x1f, R25.reuse ;  /* 0x0000001fff091819 */ /* 0x108fe20000011419 */
[----:B------:R-:W-:Y:S01]  /*1330*/  @P1 IMAD.MOV.U32 R8, RZ, RZ, R25 ;  /* 0x000000ffff081224 */ /* 0x000fe200078e0019 */
[----:B------:R-:W-:Y:S01]  /*1340*/  @!P1 MOV R8, R38 ;  /* 0x0000002600089202 */ /* 0x000fe20000000f00 */
[----:B------:R-:W-:Y:S01]  /*1350*/  @!P1 IMAD.MOV.U32 R9, RZ, RZ, R12 ;  /* 0x000000ffff099224 */ /* 0x000fe200078e000c */
[----:B------:R-:W-:Y:S01]  /*1360*/  ISETP.GE.AND P1, PT, R36, c[0x0][0x27c], PT ;  /* 0x00009f0024007a0c */ /* 0x000fe20003f26270 */
[----:B------:R-:W-:Y:S01]  /*1370*/  IMAD.IADD R25, R11, 0x1, R27 ;  /* 0x000000010b197824 */ /* 0x000fe200078e021b */
[----:B------:R-:W-:Y:S01]  /*1380*/  @P3 LEA R12, P4, R10, c[0x0][0x220], 0x1 ;  /* 0x000088000a0c3a11 */ /* 0x000fe200078808ff */
[----:B------:R-:W-:Y:S01]  /*1390*/  IMAD R11, R26, c[0x0][0x268], RZ ;  /* 0x00009a001a0b7a24 */ /* 0x000fe200078e02ff */
[----:B------:R-:W-:-:S02]  /*13a0*/  SEL R5, RZ, c[0x0][0x27c], !P1 ;  /* 0x00009f00ff057a07 */ /* 0x000fc40004800000 */
[----:B------:R-:W-:Y:S01]  /*13b0*/  @P3 LEA.HI.X R13, R10, c[0x0][0x224], R25, 0x1, P4 ;  /* 0x000089000a0d3a11 */ /* 0x000fe200020f0c19 */
[----:B------:R-:W-:Y:S01]  /*13c0*/  IMAD R107, R96, c[0x0][0x26c], R11 ;  /* 0x00009b00606b7a24 */ /* 0x000fe200078e020b */
[----:B------:R-:W-:Y:S01]  /*13d0*/  ISETP.NE.AND P4, PT, R124, RZ, PT ;  /* 0x000000ff7c00720c */ /* 0x000fe20003f85270 */
[----:B------:R-:W-:Y:S01]  /*13e0*/  IMAD.IADD R5, R36, 0x1, R5 ;  /* 0x0000000124057824 */ /* 0x000fe200078e0205 */
[----:B------:R-:W-:Y:S01]  /*13f0*/  SEL R14, R8, RZ, !P5 ;  /* 0x000000ff080e7207 */ /* 0x000fe20006800000 */
[----:B------:R-:W-:Y:S01]  /*1400*/  IMAD.WIDE.U32 R96, R96, c[0x0][0x268], R20 ;  /* 0x00009a0060607a25 */ /* 0x000fe200078e0014 */
[----:B------:R-:W-:Y:S02]  /*1410*/  MOV R21, c[0x0][0x23c] ;  /* 0x00008f0000157a02 */ /* 0x000fe40000000f00 */
[----:B------:R-:W-:Y:S01]  /*1420*/  SHF.R.S32.HI R7, RZ, 0x1f, R5 ;  /* 0x0000001fff077819 */ /* 0x000fe20000011405 */
[----:B------:R-:W-:-:S03]  /*1430*/  IMAD.WIDE.U32 R94, R14, c[0x0][0x218], R22 ;  /* 0x000086000e5e7a25 */ /* 0x000fc600078e0016 */
[-C--:B------:R-:W-:Y:S01]  /*1440*/  LEA.HI R0, R7, R5.reuse, RZ, 0x3 ;  /* 0x0000000507007211 */ /* 0x080fe200078f18ff */
[----:B------:R-:W-:Y:S01]  /*1450*/  IMAD.SHL.U32 R15, R21, 0x20, RZ ;  /* 0x00000020150f7824 */ /* 0x000fe200078e00ff */
[----:B------:R-:W-:Y:S01]  /*1460*/  LEA.HI R26, R7, R5, RZ, 0x6 ;  /* 0x00000005071a7211 */ /* 0x000fe200078f30ff */
[----:B------:R-:W-:Y:S01]  /*1470*/  @!PT LDS RZ, [RZ] ;  /* 0x00000000fffff984 */ /* 0x000fe20000000800 */
[----:B------:R-:W-:Y:S01]  /*1480*/  @!PT LDS RZ, [RZ] ;  /* 0x00000000fffff984 */ /* 0x000fe20000000800 */
[----:B------:R-:W-:Y:S01]  /*1490*/  @!PT LDS RZ, [RZ] ;  /* 0x00000000fffff984 */ /* 0x000fe20000000800 */
[----:B------:R1:W-:Y:S01]  /*14a0*/  @P3 LDGSTS.E.BYPASS.LTC128B.128 [R72+0x5080], [R12.64], !P4 ;  /* 0x050800000c483fae */ /* 0x0003e2000e101d46 */
[----:B------:R-:W-:Y:S01]  /*14b0*/  SHF.R.S32.HI R5, RZ, 0x1f, R24 ;  /* 0x0000001fff057819 */ /* 0x000fe20000011418 */
[----:B------:R-:W-:Y:S01]  /*14c0*/  IMAD.IADD R107, R97, 0x1, R107 ;  /* 0x00000001616b7824 */ /* 0x000fe200078e026b */
[----:B------:R-:W-:Y:S01]  /*14d0*/  LOP3.LUT R11, R118, 0x38, R0, 0xf8, !PT ;  /* 0x00000038760b7812 */ /* 0x000fe200078ef800 */
[----:B------:R1:W-:Y:S01]  /*14e0*/  @P3 LDGSTS.E.BYPASS.LTC128B.128 [R72+0x6880], [R12.64+0x80], !P6 ;  /* 0x068800800c483fae */ /* 0x0003e2000f101d46 */
[----:B------:R-:W-:Y:S01]  /*14f0*/  IADD3 R15, R3, R15, RZ ;  /* 0x0000000f030f7210 */ /* 0x000fe20007ffe0ff */
[C---:B------:R-:W-:Y:S01]  /*1500*/  IMAD R7, R5.reuse, c[0x0][0x280], RZ ;  /* 0x0000a00005077a24 */ /* 0x040fe200078e02ff */
[----:B------:R-:W-:Y:S01]  /*1510*/  IADD3 R137, P4, R2, 0x80, RZ ;  /* 0x0000008002897810 */ /* 0x000fe20007f9e0ff */
[----:B------:R-:W-:Y:S01]  /*1520*/  IMAD R5, R5, c[0x0][0x290], RZ ;  /* 0x0000a40005057a24 */ /* 0x000fe200078e02ff */
[----:B------:R-:W-:Y:S01]  /*1530*/  LOP3.LUT R108, R0, 0xfffffff8, RZ, 0xc0, !PT ;  /* 0xfffffff8006c7812 */ /* 0x000fe200078ec0ff */
[----:B------:R-:W-:Y:S01]  /*1540*/  IMAD R112, R24, c[0x0][0x284], R7 ;  /* 0x0000a10018707a24 */ /* 0x000fe200078e0207 */
[----:B------:R-:W-:Y:S01]  /*1550*/  @P2 LEA R7, P3, R142, R10, 0x4 ;  /* 0x0000000a8e072211 */ /* 0x000fe200078620ff */
[----:B------:R-:W-:Y:S01]  /*1560*/  IMAD R111, R24, c[0x0][0x294], R5 ;  /* 0x0000a500186f7a24 */ /* 0x000fe200078e0205 */
[----:B------:R-:W-:Y:S01]  /*1570*/  SHF.R.S32.HI R5, RZ, 0x6, R26 ;  /* 0x00000006ff057819 */ /* 0x000fe2000001141a */
[----:B------:R-:W-:Y:S01]  /*1580*/  IMAD.SHL.U32 R3, R140, 0x40, RZ ;  /* 0x000000408c037824 */ /* 0x000fe200078e00ff */
[----:B------:R-:W-:Y:S01]  /*1590*/  IADD3 R114, R105, R112, RZ ;  /* 0x0000007069727210 */ /* 0x000fe20007ffe0ff */
[----:B------:R-:W-:Y:S01]  /*15a0*/  IMAD.X R134, RZ, RZ, R15, P4 ;  /* 0x000000ffff867224 */ /* 0x000fe200020e060f */
[----:B------:R-:W-:Y:S01]  /*15b0*/  IADD3 R113, R101, R111, RZ ;  /* 0x0000006f65717210 */ /* 0x000fe20007ffe0ff */
[----:B------:R-:W-:Y:S01]  /*15c0*/  IMAD.IADD R112, R112, 0x1, R103 ;  /* 0x0000000170707824 */ /* 0x000fe200078e0267 */
[----:B------:R-:W-:Y:S01]  /*15d0*/  LOP3.LUT R117, R3, 0x1c0, RZ, 0xc0, !PT ;  /* 0x000001c003757812 */ /* 0x000fe200078ec0ff */
[----:B------:R-:W-:Y:S01]  /*15e0*/  IMAD.IADD R111, R111, 0x1, R99 ;  /* 0x000000016f6f7824 */ /* 0x000fe200078e0263 */
[----:B------:R-:W-:-:S02]  /*15f0*/  SHF.R.S32.HI R68, RZ, 0x3, R0 ;  /* 0x00000003ff447819 */ /* 0x000fc40000011400 */
[----:B------:R-:W-:Y:S02]  /*1600*/  SHF.R.U32.HI R168, RZ, 0x3, R117 ;  /* 0x00000003ffa87819 */ /* 0x000fe40000011675 */
[----:B------:R-:W-:Y:S02]  /*1610*/  LOP3.LUT R3, R117, 0x38, R0, 0xf8, !PT ;  /* 0x0000003875037812 */ /* 0x000fe400078ef800 */
[----:B------:R-:W-:Y:S02]  /*1620*/  SHF.R.S32.HI R115, RZ, 0x1f, R108 ;  /* 0x0000001fff737819 */ /* 0x000fe4000001146c */
[----:B-1----:R-:W-:Y:S01]  /*1630*/  LOP3.LUT R12, R11, R170, RZ, 0x3c, !PT ;  /* 0x000000aa0b0c7212 */ /* 0x002fe200078e3cff */
[----:B------:R-:W-:Y:S01]  /*1640*/  IMAD R13, R5, 0xc00, R6 ;  /* 0x00000c00050d7824 */ /* 0x000fe200078e0206 */
[----:B------:R-:W-:Y:S02]  /*1650*/  @P2 LEA.HI.X R11, R142, R25, R21, 0x4, P3 ;  /* 0x000000198e0b2211 */ /* 0x000fe400018f2415 */
[----:B------:R-:W-:Y:S01]  /*1660*/  @P2 LEA R16, P3, R7, c[0x0][0x220], 0x1 ;  /* 0x0000880007102a11 */ /* 0x000fe200078608ff */
[----:B------:R-:W-:Y:S01]  /*1670*/  IMAD.IADD R20, R13, 0x1, R12 ;  /* 0x000000010d147824 */ /* 0x000fe200078e020c */
[----:B------:R-:W-:-:S02]  /*1680*/  SHF.R.S32.HI R12, RZ, 0x1f, R139 ;  /* 0x0000001fff0c7819 */ /* 0x000fc4000001148b */
[----:B------:R-:W-:Y:S02]  /*1690*/  @P2 LEA.HI.X R17, R7, c[0x0][0x224], R11, 0x1, P3 ;  /* 0x0000890007112a11 */ /* 0x000fe400018f0c0b */
[----:B------:R-:W-:Y:S02]  /*16a0*/  SHF.R.S32.HI R11, RZ, 0x1f, R140 ;  /* 0x0000001fff0b7819 */ /* 0x000fe4000001148c */
[----:B------:R-:W-:Y:S02]  /*16b0*/  LEA.HI R12, R12, R139, RZ, 0x3 ;  /* 0x0000008b0c0c7211 */ /* 0x000fe400078f18ff */
[----:B------:R-:W-:Y:S01]  /*16c0*/  @P0 IADD3 R10, P3, R10, R2, RZ ;  /* 0x000000020a0a0210 */ /* 0x000fe20007f7e0ff */
[----:B------:R-:W-:Y:S01]  /*16d0*/  IMAD.SHL.U32 R2, R139, 0x40, RZ ;  /* 0x000000408b027824 */ /* 0x000fe200078e00ff */
[----:B------:R-:W-:Y:S01]  /*16e0*/  LEA.HI R11, R11, R140, RZ, 0x3 ;  /* 0x0000008c0b0b7211 */ /* 0x000fe200078f18ff */
[----:B------:R-:W-:Y:S01]  /*16f0*/  IMAD.SHL.U32 R12, R12, 0x40, RZ ;  /* 0x000000400c0c7824 */ /* 0x000fe200078e00ff */
[----:B------:R-:W-:-:S02]  /*1700*/  SEL R7, R9, RZ, !P5 ;  /* 0x000000ff09077207 */ /* 0x000fc40006800000 */
[----:B------:R-:W-:Y:S02]  /*1710*/  SHF.L.U32 R11, R11, 0x6, RZ ;  /* 0x000000060b0b7819 */ /* 0x000fe400000006ff */
[----:B------:R-:W-:Y:S02]  /*1720*/  LOP3.LUT R116, R2, 0x1c0, RZ, 0xc0, !PT ;  /* 0x000001c002747812 */ /* 0x000fe400078ec0ff */
[----:B------:R-:W-:Y:S02]  /*1730*/  LOP3.LUT R11, R11, 0xfffffe00, RZ, 0xc0, !PT ;  /* 0xfffffe000b0b7812 */ /* 0x000fe400078ec0ff */
[----:B------:R-:W-:Y:S02]  /*1740*/  LOP3.LUT R12, R12, 0xfffffe00, RZ, 0xc0, !PT ;  /* 0xfffffe000c0c7812 */ /* 0x000fe400078ec0ff */
[----:B------:R-:W-:Y:S01]  /*1750*/  ISETP.NE.AND P5, PT, R124, RZ, PT ;  /* 0x000000ff7c00720c */ /* 0x000fe20003fa5270 */
[C---:B------:R-:W-:Y:S01]  /*1760*/  IMAD R13, R5.reuse, 0xc00, R11 ;  /* 0x00000c00050d7824 */ /* 0x040fe200078e020b */
[----:B------:R-:W-:Y:S01]  /*1770*/  SHF.R.U32.HI R167, RZ, 0x3, R116 ;  /* 0x00000003ffa77819 */ /* 0x000fe20000011674 */
[----:B------:R-:W-:Y:S01]  /*1780*/  IMAD R8, R5, 0xc00, R12 ;  /* 0x00000c0005087824 */ /* 0x000fe200078e020c */
[----:B------:R-:W-:-:S02]  /*1790*/  LOP3.LUT R2, R116, 0x38, R0, 0xf8, !PT ;  /* 0x0000003874027812 */ /* 0x000fc400078ef800 */
[----:B------:R-:W-:Y:S01]  /*17a0*/  LOP3.LUT R9, R3, R168, RZ, 0x3c, !PT ;  /* 0x000000a803097212 */ /* 0x000fe200078e3cff */
[----:B------:R-:W-:Y:S01]  /*17b0*/  @P0 IMAD.X R3, R15, 0x1, R25, P3 ;  /* 0x000000010f030824 */ /* 0x000fe200018e0619 */
[----:B------:R-:W-:Y:S02]  /*17c0*/  LOP3.LUT R5, R2, R167, RZ, 0x3c, !PT ;  /* 0x000000a702057212 */ /* 0x000fe400078e3cff */
[C---:B------:R-:W-:Y:S02]  /*17d0*/  @P0 LEA R2, P3, R10.reuse, c[0x0][0x220], 0x1 ;  /* 0x000088000a020a11 */ /* 0x040fe400078608ff */
[----:B------:R-:W-:Y:S01]  /*17e0*/  IADD3 R19, R13, R9, RZ ;  /* 0x000000090d137210 */ /* 0x000fe20007ffe0ff */
[----:B------:R1:W-:Y:S01]  /*17f0*/  @P2 LDGSTS.E.BYPASS.LTC128B.128 [R72+0x5880], [R16.64], !P5 ;  /* 0x0588000010482fae */ /* 0x0003e2000e901d46 */
[----:B------:R-:W-:Y:S01]  /*1800*/  @P0 LEA.HI.X R3, R10, c[0x0][0x224], R3, 0x1, P3 ;  /* 0x000089000a030a11 */ /* 0x000fe200018f0c03 */
[----:B------:R-:W-:Y:S01]  /*1810*/  IMAD R13, R7, c[0x0][0x1f0], RZ ;  /* 0x00007c00070d7a24 */ /* 0x000fe200078e02ff */
[----:B------:R-:W-:Y:S01]  /*1820*/  SHF.L.U64.HI R142, R142, R153, c[0x0][0x23c] ;  /* 0x00008f008e8e7619 */ /* 0x000fe20000010299 */
[----:B------:R1:W-:Y:S01]  /*1830*/  @P2 LDGSTS.E.BYPASS.LTC128B.128 [R72+0x7080], [R16.64+0x80], !P6 ;  /* 0x0708008010482fae */ /* 0x0003e2000f101d46 */
[----:B------:R-:W-:Y:S01]  /*1840*/  IMAD.IADD R18, R8, 0x1, R5 ;  /* 0x0000000108127824 */ /* 0x000fe200078e0205 */
[----:B------:R-:W-:Y:S01]  /*1850*/  SHF.L.U32 R128, R20, 0x1, RZ ;  /* 0x0000000114807819 */ /* 0x000fe200000006ff */
[----:B------:R-:W-:Y:S01]  /*1860*/  IMAD.WIDE.U32 R8, R14, c[0x0][0x1f0], R28 ;  /* 0x00007c000e087a25 */ /* 0x000fe200078e001c */
[----:B------:R2:W-:Y:S01]  /*1870*/  @P0 LDGSTS.E.BYPASS.LTC128B.128 [R72+0x6080], [R2.64], !P5 ;  /* 0x0608000002480fae */ /* 0x0005e2000e901d46 */
[----:B------:R-:W-:-:S02]  /*1880*/  ISETP.GE.AND P5, PT, R36, c[0x0][0x1d4], PT ;  /* 0x0000750024007a0c */ /* 0x000fc40003fa6270 */
[----:B------:R-:W-:Y:S01]  /*1890*/  IMAD R5, R14, c[0x0][0x1f4], R13 ;  /* 0x00007d000e057a24 */ /* 0x000fe200078e020d */
[----:B------:R2:W-:Y:S01]  /*18a0*/  @P0 LDGSTS.E.BYPASS.LTC128B.128 [R72+0x7880], [R2.64+0x80], !P6 ;  /* 0x0788008002480fae */ /* 0x0005e2000f101d46 */
[----:B------:R-:W-:Y:S01]  /*18b0*/  ISETP.GE.AND P0, PT, R71, 0x1, PT ;  /* 0x000000014700780c */ /* 0x000fe20003f06270 */
[----:B------:R-:W-:Y:S01]  /*18c0*/  IMAD R7, R7, c[0x0][0x218], RZ ;  /* 0x0000860007077a24 */ /* 0x000fe200078e02ff */
[----:B------:R-:W-:Y:S01]  /*18d0*/  IADD3 R135, P0, R30, R89, RZ ;  /* 0x000000591e877210 */ /* 0x000fe20007f1e0ff */
[----:B------:R-:W0:Y:S01]  /*18e0*/  LDGDEPBAR ;  /* 0x00000000000079af */ /* 0x000e220000000000 */
[----:B------:R-:W-:Y:S01]  /*18f0*/  IADD3 R9, R9, R5, RZ ;  /* 0x0000000509097210 */ /* 0x000fe20007ffe0ff */
[----:B------:R-:W-:Y:S01]  /*1900*/  IMAD.MOV.U32 R5, RZ, RZ, c[0x0][0x1e0] ;  /* 0x00007800ff057624 */ /* 0x000fe200078e00ff */
[----:B------:R-:W-:Y:S01]  /*1910*/  SHF.L.U32 R126, R18, 0x1, RZ ;  /* 0x00000001127e7819 */ /* 0x000fe200000006ff */
[----:B------:R-:W-:Y:S02]  /*1920*/  IMAD R7, R14, c[0x0][0x21c], R7 ;  /* 0x000087000e077a24 */ /* 0x000fe400078e0207 */
[----:B------:R-:W-:Y:S01]  /*1930*/  IMAD.WIDE.U32 R90, R30, c[0x0][0x1e0], R8 ;  /* 0x000078001e5a7a25 */ /* 0x000fe200078e0008 */
[----:B------:R-:W-:-:S02]  /*1940*/  SHF.R.S32.HI R8, RZ, 0x1f, R139 ;  /* 0x0000001fff087819 */ /* 0x000fc4000001148b */
[C---:B------:R-:W-:Y:S01]  /*1950*/  SHF.L.U64.HI R165, R5.reuse, R153, c[0x0][0x1e4] ;  /* 0x0000790005a57619 */ /* 0x040fe20000010299 */
[C---:B------:R-:W-:Y:S01]  /*1960*/  IMAD.WIDE.U32 R144, R5.reuse, 0x30, RZ ;  /* 0x0000003005907825 */ /* 0x040fe200078e00ff */
[C---:B------:R-:W-:Y:S02]  /*1970*/  SHF.L.U64.HI R166, R5.reuse, R35, c[0x0][0x1e4] ;  /* 0x0000790005a67619 */ /* 0x040fe40000010223 */
[C---:B------:R-:W-:Y:S01]  /*1980*/  SHF.L.U32 R176, R5.reuse, 0x5, RZ ;  /* 0x0000000505b07819 */ /* 0x040fe200000006ff */
[----:B------:R-:W-:Y:S01]  /*1990*/  IMAD.SHL.U32 R175, R5, 0x10, RZ ;  /* 0x0000001005af7824 */ /* 0x000fe200078e00ff */
[----:B------:R-:W-:Y:S01]  /*19a0*/  IADD3 R164, R145, R164, RZ ;  /* 0x000000a491a47210 */ /* 0x000fe20007ffe0ff */
[----:B------:R-:W-:Y:S01]  /*19b0*/  IMAD.SHL.U32 R127, R19, 0x2, RZ ;  /* 0x00000002137f7824 */ /* 0x000fe200078e00ff */
[----:B------:R-:W-:Y:S02]  /*19c0*/  IADD3 R106, R95, R7, RZ ;  /* 0x000000075f6a7210 */ /* 0x000fe40007ffe0ff */
[----:B--2---:R-:W-:-:S04]  /*19d0*/  MOV R2, c[0x0][0x280] ;  /* 0x0000a00000027a02 */ /* 0x004fc80000000f00 */
[C---:B------:R-:W-:Y:S01]  /*19e0*/  SHF.L.U64.HI R152, R2.reuse, R153, c[0x0][0x284] ;  /* 0x0000a10002987619 */ /* 0x040fe20000010299 */
[C---:B------:R-:W-:Y:S01]  /*19f0*/  IMAD.SHL.U32 R174, R2.reuse, 0x20, RZ ;  /* 0x0000002002ae7824 */ /* 0x040fe200078e00ff */
[C---:B------:R-:W-:Y:S02]  /*1a00*/  SHF.L.U64.HI R154, R2.reuse, R35, c[0x0][0x284] ;  /* 0x0000a100029a7619 */ /* 0x040fe40000010223 */
[----:B------:R-:W-:Y:S02]  /*1a10*/  SHF.L.U32 R173, R2, 0x4, RZ ;  /* 0x0000000402ad7819 */ /* 0x000fe400000006ff */
[----:B------:R-:W-:Y:S02]  /*1a20*/  SHF.R.S32.HI R2, RZ, 0x1f, R30 ;  /* 0x0000001fff027819 */ /* 0x000fe4000001141e */
[C---:B------:R-:W-:Y:S02]  /*1a30*/  SHF.L.U64.HI R153, R172.reuse, R153, c[0x0][0x294] ;  /* 0x0000a500ac997619 */ /* 0x040fe40000010299 */
[----:B------:R-:W-:Y:S01]  /*1a40*/  SHF.L.U32 R172, R172, 0x4, RZ ;  /* 0x00000004acac7819 */ /* 0x000fe200000006ff */
[----:B------:R-:W-:-:S02]  /*1a50*/  IMAD R3, R2, c[0x0][0x1e0], RZ ;  /* 0x0000780002037a24 */ /* 0x000fc400078e02ff */
[----:B------:R-:W-:Y:S01]  /*1a60*/  IMAD.X R132, R2, 0x1, R31, P0 ;  /* 0x0000000102847824 */ /* 0x000fe200000e061f */
[----:B------:R-:W-:Y:S01]  /*1a70*/  BAR.SYNC.DEFER_BLOCKING 0x0 ;  /* 0x0000000000007b1d */ /* 0x000fe20000010000 */
[----:B------:R-:W-:Y:S01]  /*1a80*/  IMAD R92, R30, c[0x0][0x1e4], R3 ;  /* 0x000079001e5c7a24 */ /* 0x000fe200078e0203 */
[----:B------:R-:W-:Y:S01]  /*1a90*/  SHF.R.S32.HI R3, RZ, 0x1f, R140 ;  /* 0x0000001fff037819 */ /* 0x000fe2000001148c */
[----:B------:R-:W-:Y:S01]  /*1aa0*/  IMAD R2, R31, c[0x0][0x1e0], RZ ;  /* 0x000078001f027a24 */ /* 0x000fe200078e02ff */
[----:B------:R-:W-:Y:S01]  /*1ab0*/  IADD3 R110, P2, P0, R90, R156, R36 ;  /* 0x0000009c5a6e7210 */ /* 0x000fe2000785e024 */
[----:B------:R-:W-:Y:S02]  /*1ac0*/  IMAD.IADD R92, R91, 0x1, R92 ;  /* 0x000000015b5c7824 */ /* 0x000fe400078e025c */
[----:B------:R-:W-:Y:S02]  /*1ad0*/  IMAD R5, R89, c[0x0][0x1e4], R2 ;  /* 0x0000790059057a24 */ /* 0x000fe400078e0202 */
[----:B------:R-:W-:-:S02]  /*1ae0*/  IMAD R2, R8, c[0x0][0x1e0], RZ ;  /* 0x0000780008027a24 */ /* 0x000fc400078e02ff */
[----:B------:R-:W-:Y:S01]  /*1af0*/  IMAD R3, R3, c[0x0][0x1e0], RZ ;  /* 0x0000780003037a24 */ /* 0x000fe200078e02ff */
[----:B------:R-:W-:Y:S01]  /*1b00*/  IADD3 R119, R157, R5, RZ ;  /* 0x000000059d777210 */ /* 0x000fe20007ffe0ff */
[----:B------:R-:W-:Y:S02]  /*1b10*/  IMAD R2, R139, c[0x0][0x1e4], R2 ;  /* 0x000079008b027a24 */ /* 0x000fe400078e0202 */
[----:B------:R-:W-:Y:S01]  /*1b20*/  IMAD R3, R140, c[0x0][0x1e4], R3 ;  /* 0x000079008c037a24 */ /* 0x000fe200078e0203 */
[----:B------:R-:W-:Y:S02]  /*1b30*/  IADD3.X R109, R92, R119, R37, P2, P0 ;  /* 0x000000775c6d7210 */ /* 0x000fe400017e0425 */
[----:B------:R-:W-:Y:S01]  /*1b40*/  IADD3 R129, R159, R2, RZ ;  /* 0x000000029f817210 */ /* 0x000fe20007ffe0ff */
[----:B-1----:R-:W-:Y:S02]  /*1b50*/  IMAD.IADD R130, R161, 0x1, R3 ;  /* 0x00000001a1827824 */ /* 0x002fe400078e0203 */
.L_x_1153:
[----:B------:R-:W-:Y:S01]  /*1b60*/  SHF.R.S32.HI R93, RZ, 0x1f, R40 ;  /* 0x0000001fff5d7819 */ /* 0x000fe20000011428 */
[-C--:B------:R-:W-:Y:S01]  /*1b70*/  IMAD R0, R164, R40.reuse, RZ ;  /* 0x00000028a4007224 */ /* 0x080fe200078e02ff */
[----:B------:R-:W-:Y:S01]  /*1b80*/  ISETP.GE.AND P3, PT, R71, 0x1, PT ;  /* 0x000000014700780c */ /* 0x000fe20003f66270 */
[----:B------:R-:W-:Y:S01]  /*1b90*/  IMAD.WIDE.U32 R74, R144, R40, RZ ;  /* 0x00000028904a7225 */ /* 0x000fe200078e00ff */
[----:B------:R-:W-:Y:S04]  /*1ba0*/  DEPBAR.LE SB0, 0x0 ;  /* 0x000080000000791a */ /* 0x000fe80000000000 */
[----:B------:R-:W-:Y:S01]  /*1bb0*/  BAR.SYNC.DEFER_BLOCKING 0x0 ;  /* 0x0000000000007b1d */ /* 0x000fe20000010000 */
[C---:B-1----:R-:W-:Y:S01]  /*1bc0*/  IADD3 R2, P2, P0, R110.reuse, R74, R175 ;  /* 0x0000004a6e027210 */ /* 0x042fe2000785e0af */
[----:B------:R-:W-:Y:S04]  /*1bd0*/  IMAD R0, R93, R144, R0 ;  /* 0x000000905d007224 */ /* 0x000fe800078e0200 */
[----:B------:R-:W-:Y:S05]  /*1be0*/  IMAD.IADD R82, R75, 0x1, R0 ;  /* 0x000000014b527824 */ /* 0x000fea00078e0200 */
[C---:B------:R-:W-:Y:S02]  /*1bf0*/  IADD3.X R5, R109.reuse, R82, R166, P2, P0 ;  /* 0x000000526d057210 */ /* 0x040fe400017e04a6 */
[-C--:B------:R-:W-:Y:S04]  /*1c00*/  IADD3 R0, P2, R110, R74.reuse, RZ ;  /* 0x0000004a6e007210 */ /* 0x080fe80007f5e0ff */
[----:B------:R-:W-:Y:S01]  /*1c10*/  LEA R58, P0, R0, c[0x0][0x1c8], 0x1 ;  /* 0x00007200003a7a11 */ /* 0x000fe200078008ff */
[----:B------:R-:W-:Y:S05]  /*1c20*/  IMAD.X R3, R82, 0x1, R109, P2 ;  /* 0x0000000152037824 */ /* 0x000fea00010e066d */
[----:B------:R-:W-:Y:S01]  /*1c30*/  LEA.HI.X R59, R0, c[0x0][0x1cc], R3, 0x1, P0 ;  /* 0x00007300003b7a11 */ /* 0x000fe200000f0c03 */
[----:B------:R-:W-:Y:S01]  /*1c40*/  BSSY B2, `(.L_x_1119) ;  /* 0x00003d7000027945 */ /* 0x000fe20003800000 */
[----:B------:R-:W-:Y:S04]  /*1c50*/  IADD3 R0, P2, P0, R110, R74, R176 ;  /* 0x0000004a6e007210 */ /* 0x000fe8000785e0b0 */
[----:B------:R-:W-:Y:S02]  /*1c60*/  IADD3.X R3, R109, R82, R165, P2, P0 ;  /* 0x000000526d037210 */ /* 0x000fe400017e04a5 */
[----:B------:R-:W-:Y:S02]  /*1c70*/  LEA R66, P2, R2, c[0x0][0x1c8], 0x1 ;  /* 0x0000720002427a11 */ /* 0x000fe400078408ff */
[----:B------:R-:W-:Y:S02]  /*1c80*/  LEA R76, P0, R0, c[0x0][0x1c8], 0x1 ;  /* 0x00007200004c7a11 */ /* 0x000fe400078008ff */
[----:B------:R-:W-:Y:S02]  /*1c90*/  LEA.HI.X R67, R2, c[0x0][0x1cc], R5, 0x1, P2 ;  /* 0x0000730002437a11 */ /* 0x000fe400010f0c05 */
[----:B------:R-:W-:Y:S01]  /*1ca0*/  LEA.HI.X R77, R0, c[0x0][0x1cc], R3, 0x1, P0 ;  /* 0x00007300004d7a11 */ /* 0x000fe200000f0c03 */
[----:B------:R-:W-:-:S05]  /*1cb0*/  @!P3 BRA `(.L_x_1120) ;  /* 0x00003ae00000b947 */ /* 0x000fca0003800000 */
[-C--:B------:R-:W-:Y:S01]  /*1cc0*/  IMAD R3, R163, R40.reuse, RZ ;  /* 0x00000028a3037224 */ /* 0x080fe200078e02ff */
[----:B------:R-:W-:Y:S01]  /*1cd0*/  ISETP.NE.AND P0, PT, RZ, UR4, PT ;  /* 0x00000004ff007c0c */ /* 0x000fe2000bf05270 */
        /* <DEDUP_REMOVED lines=38> */
.L_x_1123:
[----:B------:R-:W-:Y:S05]  /*1f40*/  BSYNC B0 ;  /* 0x0000000000007941 */ /* 0x000fea0003800000 */
.L_x_1122:
[----:B------:R-:W-:Y:S01]  /*1f50*/  ISETP.GE.AND P4, PT, R140, R73, PT ;  /* 0x000000498c00720c */ /* 0x000fe20003f86270 */
[----:B-----5:R-:W-:Y:S01]  /*1f60*/  IMAD.MOV.U32 R0, RZ, RZ, R8 ;  /* 0x000000ffff007224 */ /* 0x020fe200078e0008 */
[----:B------:R-:W-:Y:S01]  /*1f70*/  MOV R10, R42 ;  /* 0x0000002a000a7202 */ /* 0x000fe20000000f00 */
[----:B------:R-:W-:Y:S01]  /*1f80*/  IMAD.MOV.U32 R7, RZ, RZ, R9 ;  /* 0x000000ffff077224 */ /* 0x000fe200078e0009 */
[----:B------:R-:W-:Y:S01]  /*1f90*/  BSSY B0, `(.L_x_1124) ;  /* 0x0000023000007945 */ /* 0x000fe20003800000 */
[----:B------:R-:W-:Y:S01]  /*1fa0*/  IMAD.MOV.U32 R5, RZ, RZ, R2 ;  /* 0x000000ffff057224 */ /* 0x000fe200078e0002 */
[----:B------:R-:W-:Y:S01]  /*1fb0*/  PRMT R52, R10, 0x7610, R52 ;  /* 0x000076100a347816 */ /* 0x000fe20000000034 */
[----:B-1----:R-:W-:Y:S01]  /*1fc0*/  CS2R R14, SRZ ;  /* 0x00000000000e7805 */ /* 0x002fe2000001ff00 */
        /* <DEDUP_REMOVED lines=31> */
.L_x_1125:
[----:B------:R-:W-:Y:S05]  /*21c0*/  BSYNC B0 ;  /* 0x0000000000007941 */ /* 0x000fea0003800000 */
.L_x_1124:
[----:B------:R-:W-:Y:S01]  /*21d0*/  ISETP.GE.AND P3, PT, R139, R73, PT ;  /* 0x000000498b00720c */ /* 0x000fe20003f66270 */
[----:B-----5:R-:W-:Y:S01]  /*21e0*/  IMAD.MOV.U32 R10, RZ, RZ, R20 ;  /* 0x000000ffff0a7224 */ /* 0x020fe200078e0014 */
[----:B------:R-:W-:Y:S01]  /*21f0*/  MOV R5, R14 ;  /* 0x0000000e00057202 */ /* 0x000fe20000000f00 */
        /* <DEDUP_REMOVED lines=13> */
[----:B------:R-:W-:Y:S02]  /*22d0*/  PRMT R54, R10, 0x5410, R7 ;  /* 0x000054100a367816 */ /* 0x000fe40000000007 */
[----:B------:R-:W-:Y:S01]  /*22e0*/  PRMT R53, R5, 0x5410, R0 ;  /* 0x0000541005357816 */ /* 0x000fe20000000000 */
[----:B------:R-:W-:-:S05]  /*22f0*/  @P3 BRA `(.L_x_1127) ;  /* 0x0000012000003947 */ /* 0x000fca0003800000 */
[----:B------:R-:W-:Y:S01]  /*2300*/  IADD3 R56, P2, P0, R104, R174, R56 ;  /* 0x000000ae68387210 */ /* 0x000fe2000785e038 */
[----:B------:R-:W-:Y:S01]  /*2310*/  CS2R R24, SRZ ;  /* 0x0000000000187805 */ /* 0x000fe2000001ff00 */
[----:B------:R-:W-:Y:S02]  /*2320*/  CS2R R50, SRZ ;  /* 0x0000000000327805 */ /* 0x000fe4000001ff00 */
[----:B------:R-:W-:Y:S02]  /*2330*/  IADD3.X R29, R114, R152, R29, P2, P0 ;  /* 0x00000098721d7210 */ /* 0x000fe400017e041d */
[----:B------:R-:W-:Y:S04]  /*2340*/  IADD3 R64, P2, P0, R100, R171, R64 ;  /* 0x000000ab64407210 */ /* 0x000fe8000785e040 */
[----:B------:R-:W-:Y:S02]  /*2350*/  IADD3.X R35, R113, R153, R35, P2, P0 ;  /* 0x0000009971237210 */ /* 0x000fe400017e0423 */
[C---:B-1----:R-:W-:Y:S04]  /*2360*/  LEA R18, P0, R56.reuse, c[0x0][0x270], 0x1 ;  /* 0x00009c0038127a11 */ /* 0x042fe800078008ff */
        /* <DEDUP_REMOVED lines=11> */
.L_x_1127:
[----:B------:R-:W-:Y:S05]  /*2420*/  BSYNC B0 ;  /* 0x0000000000007941 */ /* 0x000fea0003800000 */
.L_x_1126:
[----:B-----5:R-:W-:Y:S01]  /*2430*/  MOV R5, R22 ;  /* 0x0000001600057202 */ /* 0x020fe20000000f00 */
        /* <DEDUP_REMOVED lines=21> */
[C---:B------:R-:W-:Y:S02]  /*2590*/  @!P0 PRMT R0, R13.reuse, 0x5432, R0 ;  /* 0x000054320d008816 */ /* 0x040fe40000000000 */
[----:B------:R-:W-:Y:S02]  /*25a0*/  @!P0 SHF.R.U32.HI R7, RZ, 0x10, R3 ;  /* 0x00000010ff078819 */ /* 0x000fe40000011603 */
[----:B------:R-:W-:Y:S01]  /*25b0*/  @!P0 SHF.R.U32.HI R39, RZ, 0x10, R39 ;  /* 0x00000010ff278819 */ /* 0x000fe20000011627 */
[C---:B------:R-:W-:Y:S01]  /*25c0*/  @!P0 IMAD.U32 R10, R0.reuse, 0x10000, RZ ;  /* 0x00010000000a8824 */ /* 0x040fe200078e00ff */
[----:B------:R-:W-:Y:S01]  /*25d0*/  @!P0 PRMT R7, R13, 0x5410, R7 ;  /* 0x000054100d078816 */ /* 0x000fe20000000007 */
[C---:B------:R-:W-:Y:S01]  /*25e0*/  @!P0 IMAD.U32 R13, R35.reuse, 0x10000, RZ ;  /* 0x00010000230d8824 */ /* 0x040fe200078e00ff */
[----:B------:R-:W-:Y:S02]  /*25f0*/  @!P0 LOP3.LUT R35, R35, 0xffff0000, RZ, 0xc0, !PT ;  /* 0xffff000023238812 */ /* 0x000fe400078ec0ff */
[----:B------:R-:W-:Y:S02]  /*2600*/  @!P0 LOP3.LUT R5, R0, 0xffff0000, RZ, 0xc0, !PT ;  /* 0xffff000000058812 */ /* 0x000fe400078ec0ff */
[----:B------:R-:W-:Y:S01]  /*2610*/  @!P0 PRMT R39, R31, 0x5432, R39 ;  /* 0x000054321f278816 */ /* 0x000fe20000000027 */
[C---:B-1----:R-:W-:Y:S01]  /*2620*/  @!P0 IMAD.U32 R38, R17.reuse, 0x10000, RZ ;  /* 0x0001000011268824 */ /* 0x042fe200078e00ff */
[C---:B------:R-:W-:Y:S02]  /*2630*/  @!P0 LOP3.LUT R2, R16.reuse, 0xffff0000, RZ, 0xc0, !PT ;  /* 0xffff000010028812 */ /* 0x040fe400078ec0ff */
[----:B------:R-:W-:Y:S02]  /*2640*/  @!P0 LOP3.LUT R3, R17, 0xffff0000, RZ, 0xc0, !PT ;  /* 0xffff000011038812 */ /* 0x000fe400078ec0ff */
[----:B------:R-:W-:Y:S01]  /*2650*/  @!P0 SHF.L.U32 R31, R16, 0x10, RZ ;  /* 0x00000010101f8819 */ /* 0x000fe200000006ff */
[C---:B------:R-:W-:Y:S02]  /*2660*/  @!P0 FMUL.FTZ R41, R2.reuse, R13 ;  /* 0x0000000d02298220 */ /* 0x040fe40000410000 */
[-C--:B------:R-:W-:Y:S02]  /*2670*/  @!P0 FMUL.FTZ R0, R2, R10.reuse ;  /* 0x0000000a02008220 */ /* 0x080fe40000410000 */
[C---:B------:R-:W-:Y:S02]  /*2680*/  @!P0 FMUL.FTZ R57, R3.reuse, R35 ;  /* 0x0000002303398220 */ /* 0x040fe40000410000 */
[----:B------:R-:W-:Y:S01]  /*2690*/  @!P0 FMUL.FTZ R2, R3, R5 ;  /* 0x0000000503028220 */ /* 0x000fe20000410000 */
[C---:B------:R-:W-:Y:S01]  /*26a0*/  @!P0 LOP3.LUT R3, R18.reuse, 0xffff0000, RZ, 0xc0, !PT ;  /* 0xffff000012038812 */ /* 0x040fe200078ec0ff */
[----:B------:R-:W-:Y:S01]  /*26b0*/  @!P0 FFMA.FTZ R62, R31, R10, -R41 ;  /* 0x0000000a1f3e8223 */ /* 0x000fe20000010829 */
[----:B------:R-:W-:Y:S01]  /*26c0*/  @!P0 SHF.L.U32 R41, R19, 0x10, RZ ;  /* 0x0000001013298819 */ /* 0x000fe200000006ff */
        /* <DEDUP_REMOVED lines=26> */
.L_x_1131:
[----:B------:R-:W-:Y:S05]  /*2870*/  BSYNC B0 ;  /* 0x0000000000007941 */ /* 0x000fea0003800000 */
.L_x_1130:
        /* <DEDUP_REMOVED lines=10> */
[----:B------:R-:W-:Y:S01]  /*2920*/  @!P0 SHF.R.U32.HI R8, RZ, 0x10, R9 ;  /* 0x00000010ff088819 */ /* 0x000fe20000011609 */
[C---:B------:R-:W-:Y:S01]  /*2930*/  @!P0 IMAD.U32 R9, R13.reuse, 0x10000, RZ ;  /* 0x000100000d098824 */ /* 0x040fe200078e00ff */
[----:B------:R-:W-:Y:S01]  /*2940*/  @!P0 SHF.R.U32.HI R31, RZ, 0x10, R43 ;  /* 0x00000010ff1f8819 */ /* 0x000fe2000001162b */
[C---:B------:R-:W-:Y:S01]  /*2950*/  @!P0 IMAD.U32 R7, R0.reuse, 0x10000, RZ ;  /* 0x0001000000078824 */ /* 0x040fe200078e00ff */
[----:B------:R-:W-:Y:S02]  /*2960*/  @!P0 LOP3.LUT R13, R13, 0xffff0000, RZ, 0xc0, !PT ;  /* 0xffff00000d0d8812 */ /* 0x000fe400078ec0ff */
[----:B------:R-:W-:Y:S02]  /*2970*/  @!P0 LOP3.LUT R5, R0, 0xffff0000, RZ, 0xc0, !PT ;  /* 0xffff000000058812 */ /* 0x000fe400078ec0ff */
[----:B------:R-:W-:Y:S02]  /*2980*/  @!P0 PRMT R8, R26, 0x5410, R8 ;  /* 0x000054101a088816 */ /* 0x000fe40000000008 */
[----:B------:R-:W-:Y:S01]  /*2990*/  @!P0 PRMT R31, R52, 0x5432, R31 ;  /* 0x00005432341f8816 */ /* 0x000fe2000000001f */
[C---:B-1----:R-:W-:Y:S01]  /*29a0*/  @!P0 IMAD.U32 R26, R17.reuse, 0x10000, RZ ;  /* 0x00010000111a8824 */ /* 0x042fe200078e00ff */
[C---:B------:R-:W-:Y:S02]  /*29b0*/  @!P0 LOP3.LUT R2, R16.reuse, 0xffff0000, RZ, 0xc0, !PT ;  /* 0xffff000010028812 */ /* 0x040fe400078ec0ff */
[----:B------:R-:W-:Y:S02]  /*29c0*/  @!P0 LOP3.LUT R3, R17, 0xffff0000, RZ, 0xc0, !PT ;  /* 0xffff000011038812 */ /* 0x000fe400078ec0ff */
[----:B------:R-:W-:Y:S01]  /*29d0*/  @!P0 SHF.L.U32 R10, R16, 0x10, RZ ;  /* 0x00000010100a8819 */ /* 0x000fe200000006ff */
[C---:B------:R-:W-:Y:S02]  /*29e0*/  @!P0 FMUL.FTZ R35, R2.reuse, R9 ;  /* 0x0000000902238220 */ /* 0x040fe40000410000 */
[----:B------:R-:W-:Y:S02]  /*29f0*/  @!P0 FMUL.FTZ R0, R2, R7 ;  /* 0x0000000702008220 */ /* 0x000fe40000410000 */
[C---:B------:R-:W-:Y:S02]  /*2a00*/  @!P0 FMUL.FTZ R38, R3.reuse, R13 ;  /* 0x0000000d03268220 */ /* 0x040fe40000410000 */
[----:B------:R-:W-:Y:S01]  /*2a10*/  @!P0 FMUL.FTZ R2, R3, R5 ;  /* 0x0000000503028220 */ /* 0x000fe20000410000 */
[----:B------:R-:W-:Y:S01]  /*2a20*/  @!P0 LOP3.LUT R3, R18, 0xffff0000, RZ, 0xc0, !PT ;  /* 0xffff000012038812 */ /* 0x000fe200078ec0ff */
        /* <DEDUP_REMOVED lines=10> */
[C---:B------:R-:W-:Y:S01]  /*2ad0*/  @!P0 FMUL.FTZ R38, R3.reuse, R9 ;  /* 0x0000000903268220 */ /* 0x040fe20000410000 */
        /* <DEDUP_REMOVED lines=17> */
.L_x_1129:
[----:B------:R-:W-:Y:S05]  /*2bf0*/  BSYNC B1 ;  /* 0x0000000000017941 */ /* 0x000fea0003800000 */
.L_x_1128:
        /* <DEDUP_REMOVED lines=8> */
[--C-:B------:R-:W-:Y:S02]  /*2c80*/  @!P0 SHF.R.U64 R0, R14, 0x10, R15.reuse ;  /* 0x000000100e008819 */ /* 0x100fe4000000120f */
[----:B------:R-:W-:Y:S02]  /*2c90*/  @!P0 PRMT R10, R53, 0x5410, R10 ;  /* 0x00005410350a8816 */ /* 0x000fe4000000000a */
[C---:B------:R-:W-:Y:S02]  /*2ca0*/  @!P0 PRMT R0, R27.reuse, 0x5432, R0 ;  /* 0x000054321b008816 */ /* 0x040fe40000000000 */
[----:B------:R-:W-:Y:S01]  /*2cb0*/  @!P0 SHF.R.U32.HI R14, RZ, 0x10, R15 ;  /* 0x00000010ff0e8819 */ /* 0x000fe2000001160f */
[----:B------:R-:W-:Y:S01]  /*2cc0*/  @!P0 IMAD.U32 R8, R10, 0x10000, RZ ;  /* 0x000100000a088824 */ /* 0x000fe200078e00ff */
[----:B------:R-:W-:Y:S01]  /*2cd0*/  @!P0 SHF.R.U32.HI R44, RZ, 0x10, R45 ;  /* 0x00000010ff2c8819 */ /* 0x000fe2000001162d */
[----:B------:R-:W-:Y:S01]  /*2ce0*/  @!P0 IMAD.U32 R7, R0, 0x10000, RZ ;  /* 0x0001000000078824 */ /* 0x000fe200078e00ff */
        /* <DEDUP_REMOVED lines=41> */
.L_x_1135:
[----:B------:R-:W-:Y:S05]  /*2f80*/  BSYNC B0 ;  /* 0x0000000000007941 */ /* 0x000fea0003800000 */
.L_x_1134:
        /* <DEDUP_REMOVED lines=25> */
[-C--:B------:R-:W-:Y:S01]  /*3120*/  @!P0 FMUL.FTZ R2, R3, R5.reuse ;  /* 0x0000000503028220 */ /* 0x080fe20000410000 */
        /* <DEDUP_REMOVED lines=29> */
.L_x_1133:
[----:B------:R-:W-:Y:S05]  /*3300*/  BSYNC B1 ;  /* 0x0000000000017941 */ /* 0x000fea0003800000 */
.L_x_1132:
        /* <DEDUP_REMOVED lines=55> */
.L_x_1138:
[----:B------:R-:W-:Y:S05]  /*3680*/  BSYNC B0 ;  /* 0x0000000000007941 */ /* 0x000fea0003800000 */
.L_x_1137:
        /* <DEDUP_REMOVED lines=56> */
.L_x_1121:
[----:B------:R-:W-:Y:S01]  /*3a10*/  ISETP.GE.AND P2, PT, R140, R73, PT ;  /* 0x000000498c00720c */ /* 0x000fe20003f46270 */
[----:B------:R-:W-:Y:S01]  /*3a20*/  CS2R R26, SRZ ;  /* 0x00000000001a7805 */ /* 0x000fe2000001ff00 */
[----:B------:R-:W-:Y:S01]  /*3a30*/  IADD3 R69, -R70, c[0x0][0x1d4], RZ ;  /* 0x0000750046457a10 */ /* 0x000fe20007ffe1ff */
        /* <DEDUP_REMOVED lines=9> */
[----:B------:R-:W-:Y:S05]  /*3ad0*/  BSSY B0, `(.L_x_1139) ;  /* 0x00000c7000007945 */ /* 0x000fea0003800000 */
        /* <DEDUP_REMOVED lines=17> */
[----:B------:R-:W-:Y:S02]  /*3bf0*/  @!P0 LEA.HI.X R15, R7, c[0x0][0x274], R13, 0x1, P3 ;  /* 0x00009d00070f8a11 */ /* 0x000fe400018f0c0d */
[C---:B------:R-:W-:Y:S04]  /*3c00*/  @!P0 LEA R16, P3, R10.reuse, c[0x0][0x288], 0x1 ;  /* 0x0000a2000a108a11 */ /* 0x040fe800078608ff */
[----:B------:R-:W-:Y:S02]  /*3c10*/  @!P0 LEA.HI.X R17, R10, c[0x0][0x28c], R17, 0x1, P3 ;  /* 0x0000a3000a118a11 */ /* 0x000fe400018f0c11 */
[-C--:B------:R-:W-:Y:S03]  /*3c20*/  ISETP.GE.AND P3, PT, R89, R73.reuse, PT ;  /* 0x000000495900720c */ /* 0x080fe60003f66270 */
[----:B------:R3:W4:Y:S01]  /*3c30*/  @!P0 LDG.E.128 R60, [R16.64] ;  /* 0x00000006103c8981 */ /* 0x000722000c1e1d00 */
[----:B------:R-:W-:Y:S11]  /*3c40*/  ISETP.GE.OR P3, PT, R36, c[0x0][0x27c], P3 ;  /* 0x00009f0024007a0c */ /* 0x000ff60001f66670 */
[----:B------:R-:W-:Y:S02]  /*3c50*/  @!UPT UIADD3 URZ, URZ, URZ, URZ ;  /* 0x0000003f3f3ff290 */ /* 0x000fe4000fffe03f */
[----:B------:R-:W-:Y:S02]  /*3c60*/  @!P3 IADD3 R0, P4, R102, R56, RZ ;  /* 0x000000386600b210 */ /* 0x000fe40007f9e0ff */
[----:B------:R-:W-:Y:S03]  /*3c70*/  CS2R R56, SRZ ;  /* 0x0000000000387805 */ /* 0x000fe6000001ff00 */
[----:B------:R-:W-:Y:S01]  /*3c80*/  @!P3 IMAD.X R5, R29, 0x1, R112, P4 ;  /* 0x000000011d05b824 */ /* 0x000fe200020e0670 */
[C---:B------:R-:W-:Y:S01]  /*3c90*/  @!P3 LEA R20, P4, R0.reuse, c[0x0][0x270], 0x1 ;  /* 0x00009c000014ba11 */ /* 0x040fe200078808ff */
[----:B------:R-:W-:Y:S01]  /*3ca0*/  CS2R R28, SRZ ;  /* 0x00000000001c7805 */ /* 0x000fe2000001ff00 */
[----:B------:R-:W4:Y:S01]  /*3cb0*/  @!P2 LDG.E.128 R56, [R8.64] ;  /* 0x000000060838a981 */ /* 0x000f22000c1e1d00 */
[----:B------:R-:W-:Y:S02]  /*3cc0*/  ISETP.GE.OR P2, PT, R89, R73, P5 ;  /* 0x000000495900720c */ /* 0x000fe40002f46670 */
[----:B------:R-:W-:Y:S01]  /*3cd0*/  @!P3 LEA.HI.X R21, R0, c[0x0][0x274], R5, 0x1, P4 ;  /* 0x00009d000015ba11 */ /* 0x000fe200020f0c05 */
[----:B---3--:R-:W-:Y:S04]  /*3ce0*/  CS2R R16, SRZ ;  /* 0x0000000000107805 */ /* 0x008fe8000001ff00 */
[----:B------:R3:W4:Y:S01]  /*3cf0*/  @!P0 LDG.E.128 R28, [R14.64] ;  /* 0x000000060e1c8981 */ /* 0x000722000c1e1d00 */
[----:B------:R-:W-:Y:S05]  /*3d00*/  @!P3 IADD3 R64, P0, R98, R64, RZ ;  /* 0x000000406240b210 */ /* 0x000fea0007f1e0ff */
[----:B------:R-:W-:Y:S01]  /*3d10*/  @!P3 IMAD.X R0, R35, 0x1, R111, P0 ;  /* 0x000000012300b824 */ /* 0x000fe200000e066f */
[C---:B-1----:R-:W-:Y:S01]  /*3d20*/  @!P3 LEA R2, P0, R64.reuse, c[0x0][0x288], 0x1 ;  /* 0x0000a2004002ba11 */ /* 0x042fe200078008ff */
[----:B------:R1:W5:Y:S03]  /*3d30*/  @!P3 LDG.E.128 R16, [R20.64] ;  /* 0x000000061410b981 */ /* 0x000366000c1e1d00 */
[----:B------:R-:W-:Y:S02]  /*3d40*/  @!P3 LEA.HI.X R3, R64, c[0x0][0x28c], R0, 0x1, P0 ;  /* 0x0000a3004003ba11 */ /* 0x000fe400000f0c00 */
[----:B------:R-:W-:Y:S03]  /*3d50*/  ISETP.GE.AND P0, PT, R36, c[0x0][0x27c], PT ;  /* 0x00009f0024007a0c */ /* 0x000fe60003f06270 */
[----:B------:R1:W5:Y:S01]  /*3d60*/  @!P3 LDG.E.128 R44, [R2.64] ;  /* 0x00000006022cb981 */ /* 0x000362000c1e1d00 */
[----:B--2---:R-:W-:Y:S02]  /*3d70*/  IMAD.MOV.U32 R5, RZ, RZ, R26 ;  /* 0x000000ffff057224 */ /* 0x004fe400078e001a */
[----:B-1----:R-:W-:Y:S02]  /*3d80*/  IMAD.MOV.U32 R3, RZ, RZ, R27 ;  /* 0x000000ffff037224 */ /* 0x002fe400078e001b */
[----:B------:R-:W-:Y:S02]  /*3d90*/  IMAD.MOV.U32 R2, RZ, RZ, R24 ;  /* 0x000000ffff027224 */ /* 0x000fe400078e0018 */
[----:B------:R-:W-:Y:S01]  /*3da0*/  IMAD.MOV.U32 R0, RZ, RZ, R25 ;  /* 0x000000ffff007224 */ /* 0x000fe200078e0019 */
[----:B------:R-:W-:Y:S04]  /*3db0*/  PRMT R35, R3, 0x5410, R5 ;  /* 0x0000541003237816 */ /* 0x000fe80000000005 */
[----:B---3--:R-:W-:Y:S01]  /*3dc0*/  PRMT R15, R0, 0x5410, R2 ;  /* 0x00005410000f7816 */ /* 0x008fe20000000002 */
[----:B----4-:R-:W-:Y:S02]  /*3dd0*/  IMAD.MOV.U32 R5, RZ, RZ, R58 ;  /* 0x000000ffff057224 */ /* 0x010fe400078e003a */
[----:B------:R-:W-:Y:S02]  /*3de0*/  IMAD.MOV.U32 R3, RZ, RZ, R59 ;  /* 0x000000ffff037224 */ /* 0x000fe400078e003b */
        /* <DEDUP_REMOVED lines=17> */
[----:B------:R-:W-:Y:S01]  /*3f00*/  SEL R0, R70, R69, !P1 ;  /* 0x0000004546007207 */ /* 0x000fe20004800000 */
[----:B------:R-:W1:Y:S01]  /*3f10*/  LDS.128 R52, [R128+0x5080] ;  /* 0x0050800080347984 */ /* 0x000e620000000c00 */
[----:B------:R-:W-:Y:S01]  /*3f20*/  IADD3 R5, P2, R156, R74, RZ ;  /* 0x0000004a9c057210 */ /* 0x000fe20007f5e0ff */
[----:B-----5:R-:W-:Y:S01]  /*3f30*/  IMAD.MOV.U32 R13, RZ, RZ, R46 ;  /* 0x000000ffff0d7224 */ /* 0x020fe200078e002e */
[----:B------:R-:W-:Y:S02]  /*3f40*/  SHF.R.S32.HI R2, RZ, 0x1f, R0 ;  /* 0x0000001fff027819 */ /* 0x000fe40000011400 */
[----:B------:R-:W-:Y:S01]  /*3f50*/  @!P0 SHF.R.U64 R14, R44, 0x10, R45 ;  /* 0x000000102c0e8819 */ /* 0x000fe2000000122d */
[----:B------:R-:W-:Y:S01]  /*3f60*/  IMAD.X R7, R82, 0x1, R119, P2 ;  /* 0x0000000152077824 */ /* 0x000fe200010e0677 */
[----:B------:R-:W-:Y:S02]  /*3f70*/  LEA.HI R0, R2, R0, RZ, 0x4 ;  /* 0x0000000002007211 */ /* 0x000fe400078f20ff */
[----:B------:R-:W-:Y:S02]  /*3f80*/  IADD3 R8, P3, P2, R90, R5, R108 ;  /* 0x000000055a087210 */ /* 0x000fe40007a7e06c */
[----:B------:R-:W-:Y:S02]  /*3f90*/  LEA.HI.SX32 R0, R0, R68, 0x1c ;  /* 0x0000004400007211 */ /* 0x000fe400078fe2ff */
[----:B------:R-:W-:Y:S02]  /*3fa0*/  IADD3.X R10, R92, R7, R115, P3, P2 ;  /* 0x000000075c0a7210 */ /* 0x000fe40001fe4473 */
[----:B------:R-:W-:Y:S01]  /*3fb0*/  @!P0 SHF.R.U32.HI R41, RZ, 0x10, R45 ;  /* 0x00000010ff298819 */ /* 0x000fe2000001162d */
[----:B------:R-:W-:Y:S01]  /*3fc0*/  IMAD.SHL.U32 R3, R0, 0x8, RZ ;  /* 0x0000000800037824 */ /* 0x000fe200078e00ff */
[--C-:B------:R-:W-:Y:S01]  /*3fd0*/  @!P0 SHF.R.U64 R42, R46, 0x10, R47.reuse ;  /* 0x000000102e2a8819 */ /* 0x100fe2000000122f */
[--C-:B------:R-:W-:Y:S01]  /*3fe0*/  IMAD.MOV.U32 R46, RZ, RZ, R47.reuse ;  /* 0x000000ffff2e7224 */ /* 0x100fe200078e002f */
[----:B------:R-:W-:Y:S02]  /*3ff0*/  @!P0 SHF.R.U32.HI R43, RZ, 0x10, R47 ;  /* 0x00000010ff2b8819 */ /* 0x000fe4000001162f */
[----:B------:R-:W-:Y:S02]  /*4000*/  ISETP.GE.AND P2, PT, R3, c[0x0][0x1d4], PT ;  /* 0x0000750003007a0c */ /* 0x000fe40003f46270 */
[----:B------:R-:W-:Y:S11]  /*4010*/  @!P0 PRMT R49, R46, 0x5410, R43 ;  /* 0x000054102e318816 */ /* 0x000ff6000000002b */
[--C-:B------:R-:W-:Y:S02]  /*4020*/  @!P2 IADD3 R2, P4, P3, R90, R5, R3.reuse ;  /* 0x000000055a02a210 */ /* 0x100fe40007b9e003 */
[----:B------:R-:W-:Y:S02]  /*4030*/  @!P2 SHF.R.S32.HI R9, RZ, 0x1f, R3 ;  /* 0x0000001fff09a819 */ /* 0x000fe40000011403 */
[----:B------:R-:W-:Y:S01]  /*4040*/  @!P0 SHF.R.U64 R5, R16, 0x10, R17 ;  /* 0x0000001010058819 */ /* 0x000fe20000001211 */
[C---:B-1----:R-:W-:Y:S01]  /*4050*/  @!P0 IMAD.U32 R48, R55.reuse, 0x10000, RZ ;  /* 0x0001000037308824 */ /* 0x042fe200078e00ff */
[----:B------:R-:W-:Y:S01]  /*4060*/  @!P2 IADD3.X R7, R92, R7, R9, P4, P3 ;  /* 0x000000075c07a210 */ /* 0x000fe200027e6409 */
[----:B------:R-:W-:Y:S01]  /*4070*/  IMAD.MOV.U32 R9, RZ, RZ, R44 ;  /* 0x000000ffff097224 */ /* 0x000fe200078e002c */
[----:B------:R-:W-:Y:S01]  /*4080*/  LEA R84, P3, R8, c[0x0][0x1c8], 0x1 ;  /* 0x0000720008547a11 */ /* 0x000fe200078608ff */
[----:B------:R-:W-:Y:S01]  /*4090*/  IMAD.MOV.U32 R44, RZ, RZ, R45 ;  /* 0x000000ffff2c7224 */ /* 0x000fe200078e002d */
[----:B------:R-:W-:Y:S02]  /*40a0*/  @!P0 LOP3.LUT R46, R54, 0xffff0000, RZ, 0xc0, !PT ;  /* 0xffff0000362e8812 */ /* 0x000fe400078ec0ff */
[----:B------:R-:W-:Y:S01]  /*40b0*/  LEA.HI.X R85, R8, c[0x0][0x1cc], R10, 0x1, P3 ;  /* 0x0000730008557a11 */ /* 0x000fe200018f0c0a */
[----:B------:R-:W-:Y:S01]  /*40c0*/  IMAD.MOV.U32 R8, RZ, RZ, R19 ;  /* 0x000000ffff087224 */ /* 0x000fe200078e0013 */
[C---:B------:R-:W-:Y:S02]  /*40d0*/  @!P2 LEA R80, P3, R2.reuse, c[0x0][0x1c8], 0x1 ;  /* 0x000072000250aa11 */ /* 0x040fe400078608ff */
[----:B------:R-:W-:Y:S02]  /*40e0*/  @!P0 LOP3.LUT R50, R55, 0xffff0000, RZ, 0xc0, !PT ;  /* 0xffff000037328812 */ /* 0x000fe400078ec0ff */
[----:B------:R-:W-:Y:S02]  /*40f0*/  @!P2 LEA.HI.X R81, R2, c[0x0][0x1cc], R7, 0x1, P3 ;  /* 0x000073000251aa11 */ /* 0x000fe400018f0c07 */
[----:B------:R-:W-:Y:S02]  /*4100*/  SHF.R.S32.HI R2, RZ, 0x1f, R0 ;  /* 0x0000001fff027819 */ /* 0x000fe40000011400 */
[----:B------:R-:W-:Y:S02]  /*4110*/  @!P0 SHF.R.U64 R10, R18, 0x10, R19 ;  /* 0x00000010120a8819 */ /* 0x000fe40000001213 */
[----:B------:R-:W-:Y:S02]  /*4120*/  LEA.HI R0, R2, R0, RZ, 0x3 ;  /* 0x0000000002007211 */ /* 0x000fe400078f18ff */
[----:B------:R-:W-:Y:S01]  /*4130*/  LOP3.LUT R2, R118, 0x38, R3, 0xf8, !PT ;  /* 0x0000003876027812 */ /* 0x000fe200078ef803 */
[----:B------:R-:W-:Y:S01]  /*4140*/  IMAD.MOV.U32 R3, RZ, RZ, R16 ;  /* 0x000000ffff037224 */ /* 0x000fe200078e0010 */
[----:B------:R-:W-:Y:S02]  /*4150*/  SHF.R.S32.HI R0, RZ, 0x3, R0 ;  /* 0x00000003ff007819 */ /* 0x000fe40000011400 */
[----:B------:R-:W-:Y:S02]  /*4160*/  LOP3.LUT R2, R2, R170, RZ, 0x3c, !PT ;  /* 0x000000aa02027212 */ /* 0x000fe400078e3cff */
[----:B------:R-:W-:Y:S01]  /*4170*/  @!P0 PRMT R16, R44, 0x5410, R41 ;  /* 0x000054102c108816 */ /* 0x000fe20000000029 */
[----:B------:R-:W-:Y:S01]  /*4180*/  IMAD R0, R0, 0xc00, R6 ;  /* 0x00000c0000007824 */ /* 0x000fe200078e0206 */
[----:B------:R-:W-:Y:S02]  /*4190*/  @!P0 SHF.L.U32 R44, R54, 0x10, RZ ;  /* 0x00000010362c8819 */ /* 0x000fe400000006ff */
[----:B------:R-:W-:Y:S01]  /*41a0*/  @!P0 PRMT R45, R13, 0x5410, R42 ;  /* 0x000054100d2d8816 */ /* 0x000fe2000000002a */
[----:B------:R-:W-:Y:S01]  /*41b0*/  IMAD.IADD R0, R0, 0x1, R2 ;  /* 0x0000000100007824 */ /* 0x000fe200078e0202 */
[----:B------:R-:W-:Y:S01]  /*41c0*/  MOV R7, R17 ;  /* 0x0000001100077202 */ /* 0x000fe20000000f00 */
[----:B------:R-:W-:Y:S01]  /*41d0*/  @!P0 IMAD.U32 R13, R52, 0x10000, RZ ;  /* 0x00010000340d8824 */ /* 0x000fe200078e00ff */
[----:B------:R-:W-:Y:S01]  /*41e0*/  @!P0 SHF.R.U32.HI R2, RZ, 0x10, R17 ;  /* 0x00000010ff028819 */ /* 0x000fe20000011611 */
[----:B------:R-:W-:Y:S01]  /*41f0*/  IMAD.SHL.U32 R0, R0, 0x2, RZ ;  /* 0x0000000200007824 */ /* 0x000fe200078e00ff */
[----:B------:R-:W-:Y:S02]  /*4200*/  @!P0 PRMT R17, R9, 0x5410, R14 ;  /* 0x0000541009118816 */ /* 0x000fe4000000000e */
[----:B------:R-:W-:Y:S02]  /*4210*/  @!P0 PRMT R9, R3, 0x5410, R5 ;  /* 0x0000541003098816 */ /* 0x000fe40000000005 */
[----:B------:R1:W2:Y:S01]  /*4220*/  LDS.128 R20, [R0+0x5080] ;  /* 0x0050800000147984 */ /* 0x0002a20000000c00 */
[----:B------:R-:W-:Y:S02]  /*4230*/  @!P0 PRMT R7, R7, 0x5410, R2 ;  /* 0x0000541007078816 */ /* 0x000fe40000000002 */
[C---:B------:R-:W-:Y:S01]  /*4240*/  @!P0 IMAD.U32 R2, R9.reuse, 0x10000, RZ ;  /* 0x0001000009028824 */ /* 0x040fe200078e00ff */
[----:B------:R-:W-:Y:S02]  /*4250*/  @!P0 LOP3.LUT R9, R9, 0xffff0000, RZ, 0xc0, !PT ;  /* 0xffff000009098812 */ /* 0x000fe400078ec0ff */
[C---:B------:R-:W-:Y:S01]  /*4260*/  @!P0 IMAD.U32 R5, R7.reuse, 0x10000, RZ ;  /* 0x0001000007058824 */ /* 0x040fe200078e00ff */
[----:B------:R-:W-:Y:S02]  /*4270*/  @!P0 LOP3.LUT R7, R7, 0xffff0000, RZ, 0xc0, !PT ;  /* 0xffff000007078812 */ /* 0x000fe400078ec0ff */
[----:B------:R-:W-:Y:S01]  /*4280*/  @!P0 PRMT R10, R18, 0x5410, R10 ;  /* 0x00005410120a8816 */ /* 0x000fe2000000000a */
[----:B------:R-:W-:Y:S01]  /*4290*/  @!P0 IMAD.U32 R18, R16, 0x10000, RZ ;  /* 0x0001000010128824 */ /* 0x000fe200078e00ff */
[----:B-1----:R-:W-:Y:S01]  /*42a0*/  @!P0 SHF.R.U32.HI R0, RZ, 0x10, R19 ;  /* 0x00000010ff008819 */ /* 0x002fe20000011613 */
[----:B------:R-:W-:Y:S03]  /*42b0*/  @!P0 IMAD.U32 R19, R53, 0x10000, RZ ;  /* 0x0001000035138824 */ /* 0x000fe600078e00ff */
[----:B------:R-:W-:Y:S01]  /*42c0*/  @!P0 PRMT R14, R8, 0x5410, R0 ;  /* 0x00005410080e8816 */ /* 0x000fe20000000000 */
[----:B------:R-:W-:Y:S02]  /*42d0*/  @!P0 IMAD.U32 R8, R17, 0x10000, RZ ;  /* 0x0001000011088824 */ /* 0x000fe400078e00ff */
[----:B--2---:R-:W-:Y:S01]  /*42e0*/  @!P0 IMAD.U32 R3, R21, 0x10000, RZ ;  /* 0x0001000015038824 */ /* 0x004fe200078e00ff */
[----:B------:R-:W-:Y:S03]  /*42f0*/  @!P0 SHF.L.U32 R0, R20, 0x10, RZ ;  /* 0x0000001014008819 */ /* 0x000fe600000006ff */
[----:B------:R-:W-:Y:S02]  /*4300*/  @!P0 FMUL.FTZ R42, R3, R18 ;  /* 0x00000012032a8220 */ /* 0x000fe40000410000 */
[C---:B------:R-:W-:Y:S02]  /*4310*/  @!P0 FMUL.FTZ R41, R0.reuse, R8 ;  /* 0x0000000800298220 */ /* 0x040fe40000410000 */
[-C--:B------:R-:W-:Y:S02]  /*4320*/  @!P0 FMUL.FTZ R0, R0, R2.reuse ;  /* 0x0000000200008220 */ /* 0x080fe40000410000 */
[----:B------:R-:W-:Y:S01]  /*4330*/  @!P0 FFMA.FTZ R87, R13, R2, -R41 ;  /* 0x000000020d578223 */ /* 0x000fe20000010829 */
[----:B------:R-:W-:Y:S01]  /*4340*/  @!P0 LOP3.LUT R2, R21, 0xffff0000, RZ, 0xc0, !PT ;  /* 0xffff000015028812 */ /* 0x000fe200078ec0ff */
[----:B------:R-:W-:Y:S01]  /*4350*/  @!P0 FFMA.FTZ R0, R8, R13, R0 ;  /* 0x0000000d08008223 */ /* 0x000fe20000010000 */
[----:B------:R-:W-:Y:S01]  /*4360*/  @!P0 LOP3.LUT R8, R20, 0xffff0000, RZ, 0xc0, !PT ;  /* 0xffff000014088812 */ /* 0x000fe200078ec0ff */
[-C--:B------:R-:W-:Y:S01]  /*4370*/  @!P0 FFMA.FTZ R86, R19, R5.reuse, -R42 ;  /* 0x0000000513568223 */ /* 0x080fe2000001082a */
[----:B------:R-:W-:Y:S01]  /*4380*/  @!P0 LOP3.LUT R42, R53, 0xffff0000, RZ, 0xc0, !PT ;  /* 0xffff0000352a8812 */ /* 0x000fe200078ec0ff */
[----:B------:R-:W-:Y:S01]  /*4390*/  @!P0 FMUL.FTZ R3, R3, R5 ;  /* 0x0000000503038220 */ /* 0x000fe20000410000 */
[----:B------:R-:W-:Y:S01]  /*43a0*/  @!P0 LOP3.LUT R41, R16, 0xffff0000, RZ, 0xc0, !PT ;  /* 0xffff000010298812 */ /* 0x000fe200078ec0ff */
[----:B------:R-:W-:Y:S01]  /*43b0*/  @!P0 FMUL.FTZ R5, R2, R7 ;  /* 0x0000000702058220 */ /* 0x000fe20000410000 */
[----:B------:R-:W-:Y:S02]  /*43c0*/  @!P0 LOP3.LUT R16, R17, 0xffff0000, RZ, 0xc0, !PT ;  /* 0xffff000011108812 */ /* 0x000fe400078ec0ff */
        /* <DEDUP_REMOVED lines=14> */
[-C--:B------:R-:W-:Y:S02]  /*44b0*/  @!P0 FMUL.FTZ R7, R7, R8.reuse ;  /* 0x0000000807078220 */ /* 0x080fe40000410000 */
[----:B------:R-:W-:Y:S01]  /*44c0*/  @!P0 FFMA.FTZ R78, R44, R8, -R13 ;  /* 0x000000082c4e8223 */ /* 0x000fe2000001080d */
[----:B------:R-:W-:Y:S01]  /*44d0*/  @!P0 LOP3.LUT R13, R23, 0xffff0000, RZ, 0xc0, !PT ;  /* 0xffff0000170d8812 */ /* 0x000fe200078ec0ff */
[-C--:B------:R-:W-:Y:S01]  /*44e0*/  @!P0 FMUL.FTZ R8, R9, R10.reuse ;  /* 0x0000000a09088220 */ /* 0x080fe20000410000 */
[----:B------:R-:W-:Y:S01]  /*44f0*/  @!P0 SHF.L.U32 R9, R23, 0x10, RZ ;  /* 0x0000001017098819 */ /* 0x000fe200000006ff */
[----:B------:R-:W-:Y:S02]  /*4500*/  @!P0 FFMA.FTZ R77, R46, R10, -R47 ;  /* 0x0000000a2e4d8223 */ /* 0x000fe4000001082f */
[C---:B------:R-:W-:Y:S01]  /*4510*/  @!P0 IMAD.U32 R47, R49.reuse, 0x10000, RZ ;  /* 0x00010000312f8824 */ /* 0x040fe200078e00ff */
[----:B------:R-:W-:Y:S01]  /*4520*/  @!P0 LOP3.LUT R49, R49, 0xffff0000, RZ, 0xc0, !PT ;  /* 0xffff000031318812 */ /* 0x000fe200078ec0ff */
[C---:B------:R-:W-:Y:S01]  /*4530*/  @!P0 IMAD.U32 R10, R14.reuse, 0x10000, RZ ;  /* 0x000100000e0a8824 */ /* 0x040fe200078e00ff */
[----:B------:R-:W-:Y:S01]  /*4540*/  @!P0 LOP3.LUT R14, R14, 0xffff0000, RZ, 0xc0, !PT ;  /* 0xffff00000e0e8812 */ /* 0x000fe200078ec0ff */
[----:B------:R-:W-:Y:S02]  /*4550*/  @!P0 FMUL.FTZ R51, R9, R47 ;  /* 0x0000002f09338220 */ /* 0x000fe40000410000 */
[----:B------:R-:W-:Y:S02]  /*4560*/  @!P0 FMUL.FTZ R76, R13, R49 ;  /* 0x000000310d4c8220 */ /* 0x000fe40000410000 */
[----:B------:R-:W-:Y:S01]  /*4570*/  @!P0 FFMA.FTZ R2, R16, R17, R2 ;  /* 0x0000001110028223 */ /* 0x000fe20000010002 */
[----:B------:R-:W-:Y:S01]  /*4580*/  @!P0 F2FP.BF16.PACK_AB R16, R77, R78 ;  /* 0x0000004e4d10823e */ /* 0x000fe200000010ff */
[----:B------:R-:W-:Y:S02]  /*4590*/  @!P0 FFMA.FTZ R3, R18, R19, R3 ;  /* 0x0000001312038223 */ /* 0x000fe40000010003 */
[----:B------:R-:W-:Y:S01]  /*45a0*/  @!P0 FFMA.FTZ R51, R48, R10, -R51 ;  /* 0x0000000a30338223 */ /* 0x000fe20000010833 */
[----:B------:R-:W-:Y:S01]  /*45b0*/  @!P0 F2FP.BF16.PACK_AB R0, R2, R0 ;  /* 0x000000000200823e */ /* 0x000fe200000010ff */
[----:B------:R-:W-:Y:S02]  /*45c0*/  @!P0 FFMA.FTZ R76, R50, R14, -R76 ;  /* 0x0000000e324c8223 */ /* 0x000fe4000001084c */
[----:B------:R-:W-:Y:S01]  /*45d0*/  @!P0 FFMA.FTZ R5, R41, R42, R5 ;  /* 0x0000002a29058223 */ /* 0x000fe20000010005 */
[----:B------:R-:W-:Y:S01]  /*45e0*/  @!P0 MOV R20, R0 ;  /* 0x0000000000148202 */ /* 0x000fe20000000f00 */
[----:B------:R-:W-:Y:S01]  /*45f0*/  @!P0 FMUL.FTZ R9, R9, R10 ;  /* 0x0000000a09098220 */ /* 0x000fe20000410000 */
[----:B------:R-:W-:Y:S01]  /*4600*/  @!P0 F2FP.BF16.PACK_AB R17, R76, R51 ;  /* 0x000000334c11823e */ /* 0x000fe200000010ff */
[----:B------:R-:W-:Y:S01]  /*4610*/  @!P0 FFMA.FTZ R7, R43, R44, R7 ;  /* 0x0000002c2b078223 */ /* 0x000fe20000010007 */
[----:B------:R-:W-:Y:S01]  /*4620*/  @!P0 F2FP.BF16.PACK_AB R3, R5, R3 ;  /* 0x000000030503823e */ /* 0x000fe200000010ff */
[----:B------:R-:W-:Y:S01]  /*4630*/  @!P0 FMUL.FTZ R10, R13, R14 ;  /* 0x0000000e0d0a8220 */ /* 0x000fe20000410000 */
[----:B------:R-:W-:Y:S01]  /*4640*/  @!P0 F2FP.BF16.PACK_AB R14, R83, R86 ;  /* 0x00000056530e823e */ /* 0x000fe200000010ff */
[----:B------:R-:W-:Y:S01]  /*4650*/  @!P0 FFMA.FTZ R8, R45, R46, R8 ;  /* 0x0000002e2d088223 */ /* 0x000fe20000010008 */
[----:B------:R-:W-:Y:S01]  /*4660*/  @!P0 F2FP.BF16.PACK_AB R13, R79, R87 ;  /* 0x000000574f0d823e */ /* 0x000fe200000010ff */
[----:B------:R-:W-:Y:S02]  /*4670*/  @!P0 FFMA.FTZ R9, R47, R48, R9 ;  /* 0x000000302f098223 */ /* 0x000fe40000010009 */
[----:B------:R-:W-:Y:S01]  /*4680*/  @!P0 FFMA.FTZ R10, R49, R50, R10 ;  /* 0x00000032310a8223 */ /* 0x000fe2000001000a */
[----:B------:R-:W-:Y:S01]  /*4690*/  @!P0 F2FP.BF16.PACK_AB R7, R8, R7 ;  /* 0x000000070807823e */ /* 0x000fe200000010ff */
[----:B------:R-:W-:Y:S02]  /*46a0*/  @!P0 IMAD.MOV.U32 R52, RZ, RZ, R13 ;  /* 0x000000ffff348224 */ /* 0x000fe400078e000d */
[----:B------:R-:W-:Y:S01]  /*46b0*/  @!P0 IMAD.MOV.U32 R53, RZ, RZ, R14 ;  /* 0x000000ffff358224 */ /* 0x000fe200078e000e */
[----:B------:R-:W-:Y:S01]  /*46c0*/  @!P0 F2FP.BF16.PACK_AB R9, R10, R9 ;  /* 0x000000090a09823e */ /* 0x000fe200000010ff */
[----:B------:R-:W-:Y:S02]  /*46d0*/  @!P0 IMAD.MOV.U32 R54, RZ, RZ, R16 ;  /* 0x000000ffff368224 */ /* 0x000fe400078e0010 */
[----:B------:R-:W-:Y:S02]  /*46e0*/  @!P0 IMAD.MOV.U32 R55, RZ, RZ, R17 ;  /* 0x000000ffff378224 */ /* 0x000fe400078e0011 */
[----:B------:R-:W-:Y:S02]  /*46f0*/  @!P0 IMAD.MOV.U32 R21, RZ, RZ, R3 ;  /* 0x000000ffff158224 */ /* 0x000fe400078e0003 */
[----:B------:R-:W-:Y:S01]  /*4700*/  @!P0 IMAD.MOV.U32 R22, RZ, RZ, R7 ;  /* 0x000000ffff168224 */ /* 0x000fe200078e0007 */
[----:B------:R1:W-:Y:S01]  /*4710*/  STG.E.128 [R84.64], R52 ;  /* 0x0000003454007986 */ /* 0x0003e2000c101d06 */
[----:B------:R-:W-:Y:S07]  /*4720*/  @!P0 IMAD.MOV.U32 R23, RZ, RZ, R9 ;  /* 0x000000ffff178224 */ /* 0x000fee00078e0009 */
[----:B------:R1:W-:Y:S02]  /*4730*/  @!P2 STG.E.128 [R80.64], R20 ;  /* 0x000000145000a986 */ /* 0x0003e4000c101d06 */
.L_x_1140:
[----:B------:R-:W-:Y:S05]  /*4740*/  BSYNC B0 ;  /* 0x0000000000007941 */ /* 0x000fea0003800000 */
.L_x_1139:
[----:B------:R-:W-:Y:S01]  /*4750*/  ISETP.GE.OR P2, PT, R140, R73, P5 ;  /* 0x000000498c00720c */ /* 0x000fe20002f46670 */
[----:B------:R-:W-:Y:S01]  /*4760*/  @!UPT UIADD3 URZ, URZ, URZ, URZ ;  /* 0x0000003f3f3ff290 */ /* 0x000fe2000fffe03f */
[----:B------:R-:W-:Y:S11]  /*4770*/  BSSY B0, `(.L_x_1141) ;  /* 0x0000080000007945 */ /* 0x000ff60003800000 */
[----:B------:R-:W-:-:S05]  /*4780*/  @P2 BRA `(.L_x_1142) ;  /* 0x000007e000002947 */ /* 0x000fca0003800000 */
[----:B------:R-:W-:Y:S01]  /*4790*/  SEL R0, R70, R69, !P1 ;  /* 0x0000004546007207 */ /* 0x000fe20004800000 */
[----:B------:R-:W2:Y:S01]  /*47a0*/  LDS.128 R48, [R127+0x5080] ;  /* 0x005080007f307984 */ /* 0x000ea20000000c00 */
[----:B------:R-:W-:Y:S02]  /*47b0*/  IADD3 R5, P2, R160, R74, RZ ;  /* 0x0000004aa0057210 */ /* 0x000fe40007f5e0ff */
[----:B------:R-:W-:Y:S02]  /*47c0*/  SHF.R.S32.HI R2, RZ, 0x1f, R0 ;  /* 0x0000001fff027819 */ /* 0x000fe40000011400 */
[----:B------:R-:W-:Y:S01]  /*47d0*/  @!P0 SHF.R.U32.HI R13, RZ, 0x10, R59 ;  /* 0x00000010ff0d8819 */ /* 0x000fe2000001163b */
[----:B------:R-:W-:Y:S01]  /*47e0*/  IMAD.X R7, R82, 0x1, R130, P2 ;  /* 0x0000000152077824 */ /* 0x000fe200010e0682 */
[----:B------:R-:W-:Y:S02]  /*47f0*/  LEA.HI R0, R2, R0, RZ, 0x4 ;  /* 0x0000000002007211 */ /* 0x000fe400078f20ff */
[----:B------:R-:W-:Y:S02]  /*4800*/  IADD3 R8, P3, P2, R90, R5, R108 ;  /* 0x000000055a087210 */ /* 0x000fe40007a7e06c */
[----:B------:R-:W-:Y:S02]  /*4810*/  LEA.HI.SX32 R0, R0, R68, 0x1c ;  /* 0x0000004400007211 */ /* 0x000fe400078fe2ff */
[----:B------:R-:W-:Y:S03]  /*4820*/  IADD3.X R10, R92, R7, R115, P3, P2 ;  /* 0x000000075c0a7210 */ /* 0x000fe60001fe4473 */
[----:B------:R-:W-:Y:S05]  /*4830*/  IMAD.SHL.U32 R3, R0, 0x8, RZ ;  /* 0x0000000800037824 */ /* 0x000fea00078e00ff */
[----:B------:R-:W-:Y:S11]  /*4840*/  ISETP.GE.AND P2, PT, R3, c[0x0][0x1d4], PT ;  /* 0x0000750003007a0c */ /* 0x000ff60003f46270 */
[----:B------:R-:W-:Y:S02]  /*4850*/  @!UPT UIADD3 URZ, URZ, URZ, URZ ;  /* 0x0000003f3f3ff290 */ /* 0x000fe4000fffe03f */
[--C-:B------:R-:W-:Y:S02]  /*4860*/  @!P2 IADD3 R2, P4, P3, R90, R5, R3.reuse ;  /* 0x000000055a02a210 */ /* 0x100fe40007b9e003 */
[----:B------:R-:W-:Y:S02]  /*4870*/  @!P2 SHF.R.S32.HI R9, RZ, 0x1f, R3 ;  /* 0x0000001fff09a819 */ /* 0x000fe40000011403 */
[----:B------:R-:W-:Y:S01]  /*4880*/  @!P0 SHF.R.U32.HI R5, RZ, 0x10, R27 ;  /* 0x00000010ff058819 */ /* 0x000fe2000001161b */
[----:B-12---:R-:W-:Y:S01]  /*4890*/  @!P0 IMAD.U32 R22, R49, 0x10000, RZ ;  /* 0x0001000031168824 */ /* 0x006fe200078e00ff */
[----:B------:R-:W-:Y:S01]  /*48a0*/  @!P2 IADD3.X R7, R92, R7, R9, P4, P3 ;  /* 0x000000075c07a210 */ /* 0x000fe200027e6409 */
[C---:B------:R-:W-:Y:S01]  /*48b0*/  @!P0 IMAD.U32 R42, R51.reuse, 0x10000, RZ ;  /* 0x00010000332a8824 */ /* 0x040fe200078e00ff */
[C---:B------:R-:W-:Y:S02]  /*48c0*/  LEA R78, P3, R8.reuse, c[0x0][0x1c8], 0x1 ;  /* 0x00007200084e7a11 */ /* 0x040fe400078608ff */
[----:B-----5:R-:W-:Y:S02]  /*48d0*/  @!P0 LOP3.LUT R44, R51, 0xffff0000, RZ, 0xc0, !PT ;  /* 0xffff0000332c8812 */ /* 0x020fe400078ec0ff */
[----:B------:R-:W-:Y:S02]  /*48e0*/  LEA.HI.X R79, R8, c[0x0][0x1cc], R10, 0x1, P3 ;  /* 0x00007300084f7a11 */ /* 0x000fe400018f0c0a */
[----:B------:R-:W-:Y:S02]  /*48f0*/  @!P2 LEA R76, P3, R2, c[0x0][0x1c8], 0x1 ;  /* 0x00007200024caa11 */ /* 0x000fe400078608ff */
[----:B------:R-:W-:Y:S02]  /*4900*/  @!P0 SHF.R.U64 R10, R58, 0x10, R59 ;  /* 0x000000103a0a8819 */ /* 0x000fe4000000123b */
[----:B------:R-:W-:Y:S02]  /*4910*/  @!P2 LEA.HI.X R77, R2, c[0x0][0x1cc], R7, 0x1, P3 ;  /* 0x00007300024daa11 */ /* 0x000fe400018f0c07 */
[----:B------:R-:W-:Y:S02]  /*4920*/  SHF.R.S32.HI R2, RZ, 0x1f, R0 ;  /* 0x0000001fff027819 */ /* 0x000fe40000011400 */
[----:B------:R-:W-:Y:S02]  /*4930*/  @!P0 SHF.R.U64 R7, R56, 0x10, R57 ;  /* 0x0000001038078819 */ /* 0x000fe40000001239 */
[----:B------:R-:W-:Y:S02]  /*4940*/  LEA.HI R0, R2, R0, RZ, 0x3 ;  /* 0x0000000002007211 */ /* 0x000fe400078f18ff */
[----:B------:R-:W-:Y:S02]  /*4950*/  LOP3.LUT R2, R117, 0x38, R3, 0xf8, !PT ;  /* 0x0000003875027812 */ /* 0x000fe400078ef803 */
[----:B------:R-:W-:Y:S02]  /*4960*/  SHF.R.S32.HI R0, RZ, 0x3, R0 ;  /* 0x00000003ff007819 */ /* 0x000fe40000011400 */
[----:B------:R-:W-:Y:S02]  /*4970*/  LOP3.LUT R2, R2, R168, RZ, 0x3c, !PT ;  /* 0x000000a802027212 */ /* 0x000fe400078e3cff */
[----:B------:R-:W-:Y:S01]  /*4980*/  @!P0 SHF.R.U64 R3, R24, 0x10, R25 ;  /* 0x0000001018038819 */ /* 0x000fe20000001219 */
[----:B------:R-:W-:Y:S01]  /*4990*/  IMAD R0, R0, 0xc00, R11 ;  /* 0x00000c0000007824 */ /* 0x000fe200078e020b */
[----:B------:R-:W-:Y:S02]  /*49a0*/  @!P0 PRMT R20, R64, 0x5410, R7 ;  /* 0x0000541040148816 */ /* 0x000fe40000000007 */
[C---:B------:R-:W-:Y:S01]  /*49b0*/  @!P0 PRMT R9, R15.reuse, 0x5432, R3 ;  /* 0x000054320f098816 */ /* 0x040fe20000000003 */
[----:B------:R-:W-:Y:S01]  /*49c0*/  IMAD.IADD R0, R0, 0x1, R2 ;  /* 0x0000000100007824 */ /* 0x000fe200078e0202 */
[----:B------:R-:W-:Y:S02]  /*49d0*/  @!P0 SHF.R.U32.HI R8, RZ, 0x10, R57 ;  /* 0x00000010ff088819 */ /* 0x000fe40000011639 */
[----:B------:R-:W-:Y:S01]  /*49e0*/  @!P0 SHF.R.U32.HI R2, RZ, 0x10, R25 ;  /* 0x00000010ff028819 */ /* 0x000fe20000011619 */
[----:B------:R-:W-:Y:S01]  /*49f0*/  IMAD.SHL.U32 R0, R0, 0x2, RZ ;  /* 0x0000000200007824 */ /* 0x000fe200078e00ff */
[----:B------:R-:W-:Y:S01]  /*4a00*/  @!P0 PRMT R23, R64, 0x5432, R8 ;  /* 0x0000543240178816 */ /* 0x000fe20000000008 */
[----:B------:R-:W-:Y:S01]  /*4a10*/  @!P0 IMAD.U32 R8, R20, 0x10000, RZ ;  /* 0x0001000014088824 */ /* 0x000fe200078e00ff */
[----:B------:R-:W-:Y:S01]  /*4a20*/  @!P0 PRMT R7, R15, 0x5410, R2 ;  /* 0x000054100f078816 */ /* 0x000fe20000000002 */
[----:B------:R-:W-:Y:S01]  /*4a30*/  @!P0 IMAD.U32 R2, R9, 0x10000, RZ ;  /* 0x0001000009028824 */ /* 0x000fe200078e00ff */
[----:B------:R1:W2:Y:S01]  /*4a40*/  LDS.128 R16, [R0+0x5080] ;  /* 0x0050800000107984 */ /* 0x0002a20000000c00 */
[----:B------:R-:W-:Y:S01]  /*4a50*/  @!P0 IMAD.U32 R21, R23, 0x10000, RZ ;  /* 0x0001000017158824 */ /* 0x000fe200078e00ff */
[----:B------:R-:W-:Y:S02]  /*4a60*/  @!P0 PRMT R25, R65, 0x5410, R13 ;  /* 0x0000541041198816 */ /* 0x000fe4000000000d */
[----:B------:R-:W-:Y:S01]  /*4a70*/  @!P0 PRMT R13, R35, 0x5410, R5 ;  /* 0x00005410230d8816 */ /* 0x000fe20000000005 */
[C---:B------:R-:W-:Y:S01]  /*4a80*/  @!P0 IMAD.U32 R5, R7.reuse, 0x10000, RZ ;  /* 0x0001000007058824 */ /* 0x040fe200078e00ff */
[----:B------:R-:W-:Y:S01]  /*4a90*/  @!P0 LOP3.LUT R7, R7, 0xffff0000, RZ, 0xc0, !PT ;  /* 0xffff000007078812 */ /* 0x000fe200078ec0ff */
[----:B------:R-:W-:Y:S01]  /*4aa0*/  @!P0 IMAD.U32 R41, R25, 0x10000, RZ ;  /* 0x0001000019298824 */ /* 0x000fe200078e00ff */
[----:B------:R-:W-:Y:S02]  /*4ab0*/  @!P0 LOP3.LUT R23, R23, 0xffff0000, RZ, 0xc0, !PT ;  /* 0xffff000017178812 */ /* 0x000fe400078ec0ff */
[----:B------:R-:W-:Y:S02]  /*4ac0*/  @!P0 LOP3.LUT R9, R9, 0xffff0000, RZ, 0xc0, !PT ;  /* 0xffff000009098812 */ /* 0x000fe400078ec0ff */
[----:B------:R-:W-:Y:S02]  /*4ad0*/  @!P0 LOP3.LUT R43, R25, 0xffff0000, RZ, 0xc0, !PT ;  /* 0xffff0000192b8812 */ /* 0x000fe400078ec0ff */
[----:B-1----:R-:W-:Y:S02]  /*4ae0*/  @!P0 SHF.R.U64 R0, R26, 0x10, R27 ;  /* 0x000000101a008819 */ /* 0x002fe4000000121b */
[----:B------:R-:W-:Y:S01]  /*4af0*/  @!P0 PRMT R27, R65, 0x5432, R10 ;  /* 0x00005432411b8816 */ /* 0x000fe2000000000a */
[----:B------:R-:W-:Y:S01]  /*4b00*/  @!P0 IMAD.U32 R10, R48, 0x10000, RZ ;  /* 0x00010000300a8824 */ /* 0x000fe200078e00ff */
[----:B------:R-:W-:Y:S02]  /*4b10*/  @!P0 PRMT R14, R35, 0x5432, R0 ;  /* 0x00005432230e8816 */ /* 0x000fe40000000000 */
[----:B------:R-:W-:Y:S01]  /*4b20*/  @!P0 LOP3.LUT R35, R50, 0xffff0000, RZ, 0xc0, !PT ;  /* 0xffff000032238812 */ /* 0x000fe200078ec0ff */
[----:B--2---:R-:W-:Y:S02]  /*4b30*/  @!P0 IMAD.U32 R0, R16, 0x10000, RZ ;  /* 0x0001000010008824 */ /* 0x004fe400078e00ff */
[----:B------:R-:W-:Y:S02]  /*4b40*/  @!P0 IMAD.U32 R3, R17, 0x10000, RZ ;  /* 0x0001000011038824 */ /* 0x000fe400078e00ff */
[C---:B------:R-:W-:Y:S02]  /*4b50*/  @!P0 FMUL.FTZ R15, R0.reuse, R8 ;  /* 0x00000008000f8220 */ /* 0x040fe40000410000 */
[-C--:B------:R-:W-:Y:S02]  /*4b60*/  @!P0 FMUL.FTZ R0, R0, R2.reuse ;  /* 0x0000000200008220 */ /* 0x080fe40000410000 */
[----:B------:R-:W-:Y:S02]  /*4b70*/  @!P0 FMUL.FTZ R24, R3, R21 ;  /* 0x0000001503188220 */ /* 0x000fe40000410000 */
[----:B------:R-:W-:Y:S01]  /*4b80*/  @!P0 FFMA.FTZ R56, R10, R2, -R15 ;  /* 0x000000020a388223 */ /* 0x000fe2000001080f */
[----:B------:R-:W-:Y:S01]  /*4b90*/  @!P0 LOP3.LUT R2, R17, 0xffff0000, RZ, 0xc0, !PT ;  /* 0xffff000011028812 */ /* 0x000fe200078ec0ff */
[----:B------:R-:W-:Y:S01]  /*4ba0*/  @!P0 FFMA.FTZ R55, R22, R5, -R24 ;  /* 0x0000000516378223 */ /* 0x000fe20000010818 */
[----:B------:R-:W-:Y:S01]  /*4bb0*/  @!P0 LOP3.LUT R24, R49, 0xffff0000, RZ, 0xc0, !PT ;  /* 0xffff000031188812 */ /* 0x000fe200078ec0ff */
[----:B------:R-:W-:Y:S01]  /*4bc0*/  @!P0 FFMA.FTZ R0, R8, R10, R0 ;  /* 0x0000000a08008223 */ /* 0x000fe20000010000 */
[----:B------:R-:W-:Y:S01]  /*4bd0*/  @!P0 LOP3.LUT R8, R16, 0xffff0000, RZ, 0xc0, !PT ;  /* 0xffff000010088812 */ /* 0x000fe200078ec0ff */
[----:B------:R-:W-:Y:S01]  /*4be0*/  @!P0 FMUL.FTZ R10, R2, R23 ;  /* 0x00000017020a8220 */ /* 0x000fe20000410000 */
[----:B------:R-:W-:Y:S01]  /*4bf0*/  @!P0 LOP3.LUT R15, R20, 0xffff0000, RZ, 0xc0, !PT ;  /* 0xffff0000140f8812 */ /* 0x000fe200078ec0ff */
[----:B------:R-:W-:Y:S01]  /*4c00*/  @!P0 FMUL.FTZ R3, R3, R5 ;  /* 0x0000000503038220 */ /* 0x000fe20000410000 */
[----:B------:R-:W-:Y:S01]  /*4c10*/  @!P0 LOP3.LUT R20, R48, 0xffff0000, RZ, 0xc0, !PT ;  /* 0xffff000030148812 */ /* 0x000fe200078ec0ff */
[-C--:B------:R-:W-:Y:S02]  /*4c20*/  @!P0 FMUL.FTZ R5, R2, R7.reuse ;  /* 0x0000000702058220 */ /* 0x080fe40000410000 */
[----:B------:R-:W-:Y:S01]  /*4c30*/  @!P0 FFMA.FTZ R54, R24, R7, -R10 ;  /* 0x0000000718368223 */ /* 0x000fe2000001080a */
[C---:B------:R-:W-:Y:S01]  /*4c40*/  @!P0 SHF.L.U32 R7, R19.reuse, 0x10, RZ ;  /* 0x0000001013078819 */ /* 0x040fe200000006ff */
[C---:B------:R-:W-:Y:S01]  /*4c50*/  @!P0 FMUL.FTZ R26, R8.reuse, R15 ;  /* 0x0000000f081a8220 */ /* 0x040fe20000410000 */
[----:B------:R-:W-:Y:S01]  /*4c60*/  @!P0 LOP3.LUT R10, R19, 0xffff0000, RZ, 0xc0, !PT ;  /* 0xffff0000130a8812 */ /* 0x000fe200078ec0ff */
[-C--:B------:R-:W-:Y:S02]  /*4c70*/  @!P0 FMUL.FTZ R2, R8, R9.reuse ;  /* 0x0000000908028220 */ /* 0x080fe40000410000 */
[C---:B------:R-:W-:Y:S01]  /*4c80*/  @!P0 IMAD.U32 R8, R13.reuse, 0x10000, RZ ;  /* 0x000100000d088824 */ /* 0x040fe200078e00ff */
[----:B------:R-:W-:Y:S01]  /*4c90*/  @!P0 LOP3.LUT R13, R13, 0xffff0000, RZ, 0xc0, !PT ;  /* 0xffff00000d0d8812 */ /* 0x000fe200078ec0ff */
[----:B------:R-:W-:Y:S02]  /*4ca0*/  @!P0 FFMA.FTZ R53, R20, R9, -R26 ;  /* 0x0000000914358223 */ /* 0x000fe4000001081a */
[C---:B------:R-:W-:Y:S02]  /*4cb0*/  @!P0 FMUL.FTZ R25, R7.reuse, R41 ;  /* 0x0000002907198220 */ /* 0x040fe40000410000 */
[----:B------:R-:W-:Y:S02]  /*4cc0*/  @!P0 FMUL.FTZ R26, R10, R43 ;  /* 0x0000002b0a1a8220 */ /* 0x000fe40000410000 */
[-C--:B------:R-:W-:Y:S02]  /*4cd0*/  @!P0 FMUL.FTZ R9, R7, R8.reuse ;  /* 0x0000000807098220 */ /* 0x080fe40000410000 */
[----:B------:R-:W-:Y:S02]  /*4ce0*/  @!P0 FFMA.FTZ R52, R42, R8, -R25 ;  /* 0x000000082a348223 */ /* 0x000fe40000010819 */
[-C--:B------:R-:W-:Y:S02]  /*4cf0*/  @!P0 FMUL.FTZ R10, R10, R13.reuse ;  /* 0x0000000d0a0a8220 */ /* 0x080fe40000410000 */
[----:B------:R-:W-:Y:S01]  /*4d00*/  @!P0 FFMA.FTZ R47, R44, R13, -R26 ;  /* 0x0000000d2c2f8223 */ /* 0x000fe2000001081a */
[C---:B------:R-:W-:Y:S01]  /*4d10*/  @!P0 LOP3.LUT R13, R18.reuse, 0xffff0000, RZ, 0xc0, !PT ;  /* 0xffff0000120d8812 */ /* 0x040fe200078ec0ff */
[C---:B------:R-:W-:Y:S01]  /*4d20*/  @!P0 IMAD.U32 R25, R27.reuse, 0x10000, RZ ;  /* 0x000100001b198824 */ /* 0x040fe200078e00ff */
[----:B------:R-:W-:Y:S01]  /*4d30*/  @!P0 LOP3.LUT R27, R27, 0xffff0000, RZ, 0xc0, !PT ;  /* 0xffff00001b1b8812 */ /* 0x000fe200078ec0ff */
[----:B------:R-:W-:Y:S02]  /*4d40*/  @!P0 IMAD.U32 R7, R18, 0x10000, RZ ;  /* 0x0001000012078824 */ /* 0x000fe400078e00ff */
[C---:B------:R-:W-:Y:S01]  /*4d50*/  @!P0 IMAD.U32 R8, R14.reuse, 0x10000, RZ ;  /* 0x000100000e088824 */ /* 0x040fe200078e00ff */
[----:B------:R-:W-:Y:S01]  /*4d60*/  @!P0 LOP3.LUT R14, R14, 0xffff0000, RZ, 0xc0, !PT ;  /* 0xffff00000e0e8812 */ /* 0x000fe200078ec0ff */
[----:B------:R-:W-:Y:S02]  /*4d70*/  @!P0 IMAD.U32 R26, R50, 0x10000, RZ ;  /* 0x00010000321a8824 */ /* 0x000fe400078e00ff */
[----:B------:R-:W-:Y:S02]  /*4d80*/  @!P0 FMUL.FTZ R45, R7, R25 ;  /* 0x00000019072d8220 */ /* 0x000fe40000410000 */
[----:B------:R-:W-:Y:S01]  /*4d90*/  @!P0 FFMA.FTZ R2, R15, R20, R2 ;  /* 0x000000140f028223 */ /* 0x000fe20000010002 */
[----:B------:R-:W-:Y:S01]  /*4da0*/  @!P0 F2FP.BF16.PACK_AB R20, R47, R52 ;  /* 0x000000342f14823e */ /* 0x000fe200000010ff */
[----:B------:R-:W-:Y:S02]  /*4db0*/  @!P0 FMUL.FTZ R46, R13, R27 ;  /* 0x0000001b0d2e8220 */ /* 0x000fe40000410000 */
[----:B------:R-:W-:Y:S01]  /*4dc0*/  @!P0 FMUL.FTZ R7, R7, R8 ;  /* 0x0000000807078220 */ /* 0x000fe20000410000 */
[----:B------:R-:W-:Y:S01]  /*4dd0*/  @!P0 F2FP.BF16.PACK_AB R0, R2, R0 ;  /* 0x000000000200823e */ /* 0x000fe200000010ff */
[----:B------:R-:W-:Y:S02]  /*4de0*/  @!P0 FFMA.FTZ R3, R21, R22, R3 ;  /* 0x0000001615038223 */ /* 0x000fe40000010003 */
[----:B------:R-:W-:Y:S02]  /*4df0*/  @!P0 FFMA.FTZ R45, R26, R8, -R45 ;  /* 0x000000081a2d8223 */ /* 0x000fe4000001082d */
[----:B------:R-:W-:Y:S01]  /*4e00*/  @!P0 FMUL.FTZ R8, R13, R14 ;  /* 0x0000000e0d088220 */ /* 0x000fe20000410000 */
[----:B------:R-:W-:Y:S01]  /*4e10*/  @!P0 F2FP.BF16.PACK_AB R13, R53, R56 ;  /* 0x00000038350d823e */ /* 0x000fe200000010ff */
[----:B------:R-:W-:Y:S02]  /*4e20*/  @!P0 FFMA.FTZ R5, R23, R24, R5 ;  /* 0x0000001817058223 */ /* 0x000fe40000010005 */
[----:B------:R-:W-:Y:S01]  /*4e30*/  @!P0 FFMA.FTZ R46, R35, R14, -R46 ;  /* 0x0000000e232e8223 */ /* 0x000fe2000001082e */
[----:B------:R-:W-:Y:S01]  /*4e40*/  @!P0 F2FP.BF16.PACK_AB R14, R54, R55 ;  /* 0x00000037360e823e */ /* 0x000fe200000010ff */
[----:B------:R-:W-:Y:S01]  /*4e50*/  @!P0 FFMA.FTZ R7, R25, R26, R7 ;  /* 0x0000001a19078223 */ /* 0x000fe20000010007 */
[----:B------:R-:W-:Y:S01]  /*4e60*/  @!P0 F2FP.BF16.PACK_AB R3, R5, R3 ;  /* 0x000000030503823e */ /* 0x000fe200000010ff */
[----:B------:R-:W-:Y:S01]  /*4e70*/  @!P0 FFMA.FTZ R8, R27, R35, R8 ;  /* 0x000000231b088223 */ /* 0x000fe20000010008 */
[----:B------:R-:W-:Y:S01]  /*4e80*/  @!P0 F2FP.BF16.PACK_AB R15, R46, R45 ;  /* 0x0000002d2e0f823e */ /* 0x000fe200000010ff */
[----:B------:R-:W-:Y:S02]  /*4e90*/  @!P0 FFMA.FTZ R9, R41, R42, R9 ;  /* 0x0000002a29098223 */ /* 0x000fe40000010009 */
[----:B------:R-:W-:Y:S01]  /*4ea0*/  @!P0 FFMA.FTZ R10, R43, R44, R10 ;  /* 0x0000002c2b0a8223 */ /* 0x000fe2000001000a */
[----:B------:R-:W-:Y:S01]  /*4eb0*/  @!P0 MOV R50, R15 ;  /* 0x0000000f00328202 */ /* 0x000fe20000000f00 */
[----:B------:R-:W-:Y:S01]  /*4ec0*/  @!P0 IMAD.MOV.U32 R48, RZ, RZ, R13 ;  /* 0x000000ffff308224 */ /* 0x000fe200078e000d */
[----:B------:R-:W-:Y:S01]  /*4ed0*/  @!P0 F2FP.BF16.PACK_AB R7, R8, R7 ;  /* 0x000000070807823e */ /* 0x000fe200000010ff */
[----:B------:R-:W-:Y:S01]  /*4ee0*/  @!P0 IMAD.MOV.U32 R49, RZ, RZ, R14 ;  /* 0x000000ffff318224 */ /* 0x000fe200078e000e */
[----:B------:R-:W-:Y:S01]  /*4ef0*/  @!P0 F2FP.BF16.PACK_AB R9, R10, R9 ;  /* 0x000000090a09823e */ /* 0x000fe200000010ff */
[----:B------:R-:W-:Y:S02]  /*4f00*/  @!P0 IMAD.MOV.U32 R51, RZ, RZ, R20 ;  /* 0x000000ffff338224 */ /* 0x000fe400078e0014 */
[----:B------:R-:W-:Y:S02]  /*4f10*/  @!P0 IMAD.MOV.U32 R16, RZ, RZ, R0 ;  /* 0x000000ffff108224 */ /* 0x000fe400078e0000 */
[----:B------:R-:W-:Y:S01]  /*4f20*/  @!P0 IMAD.MOV.U32 R17, RZ, RZ, R3 ;  /* 0x000000ffff118224 */ /* 0x000fe200078e0003 */
[----:B------:R1:W-:Y:S01]  /*4f30*/  STG.E.128 [R78.64], R48 ;  /* 0x000000304e007986 */ /* 0x0003e2000c101d06 */
[----:B------:R-:W-:Y:S02]  /*4f40*/  @!P0 IMAD.MOV.U32 R18, RZ, RZ, R7 ;  /* 0x000000ffff128224 */ /* 0x000fe400078e0007 */
[----:B------:R-:W-:Y:S05]  /*4f50*/  @!P0 IMAD.MOV.U32 R19, RZ, RZ, R9 ;  /* 0x000000ffff138224 */ /* 0x000fea00078e0009 */
[----:B------:R1:W-:Y:S02]  /*4f60*/  @!P2 STG.E.128 [R76.64], R16 ;  /* 0x000000104c00a986 */ /* 0x0003e4000c101d06 */
.L_x_1142:
[----:B------:R-:W-:Y:S05]  /*4f70*/  BSYNC B0 ;  /* 0x0000000000007941 */ /* 0x000fea0003800000 */
.L_x_1141:
[----:B------:R-:W-:Y:S05]  /*4f80*/  IADD3 R74, P2, R158, R74, RZ ;  /* 0x0000004a9e4a7210 */ /* 0x000fea0007f5e0ff */
[----:B------:R-:W-:Y:S01]  /*4f90*/  IMAD.X R64, R82, 0x1, R129, P2 ;  /* 0x0000000152407824 */ /* 0x000fe200010e0681 */
[----:B------:R-:W-:Y:S11]  /*4fa0*/  ISETP.GE.OR P2, PT, R139, R73, P5 ;  /* 0x000000498b00720c */ /* 0x000ff60002f46670 */
[----:B------:R-:W-:Y:S02]  /*4fb0*/  @!UPT UIADD3 URZ, URZ, URZ, URZ ;  /* 0x0000003f3f3ff290 */ /* 0x000fe4000fffe03f */
[----:B------:R-:W-:-:S05]  /*4fc0*/  @P2 BRA `(.L_x_1136) ;  /* 0x000009e000002947 */ /* 0x000fca0003800000 */
[----:B------:R-:W-:Y:S01]  /*4fd0*/  SEL R0, R70, R69, !P1 ;  /* 0x0000004546007207 */ /* 0x000fe20004800000 */
[----:B-----5:R-:W2:Y:S01]  /*4fe0*/  LDS.128 R44, [R126+0x5080] ;  /* 0x005080007e2c7984 */ /* 0x020ea20000000c00 */
[----:B------:R-:W-:Y:S02]  /*4ff0*/  @!P0 SHF.R.U32.HI R3, RZ, 0x10, R61 ;  /* 0x00000010ff038819 */ /* 0x000fe4000001163d */
[----:B------:R-:W-:Y:S02]  /*5000*/  SHF.R.S32.HI R2, RZ, 0x1f, R0 ;  /* 0x0000001fff027819 */ /* 0x000fe40000011400 */
[----:B------:R-:W-:Y:S02]  /*5010*/  IADD3 R13, P3, P2, R90, R74, R108 ;  /* 0x0000004a5a0d7210 */ /* 0x000fe40007a7e06c */
[----:B------:R-:W-:Y:S02]  /*5020*/  LEA.HI R0, R2, R0, RZ, 0x4 ;  /* 0x0000000002007211 */ /* 0x000fe400078f20ff */
[----:B------:R-:W-:Y:S02]  /*5030*/  IADD3.X R14, R92, R64, R115, P3, P2 ;  /* 0x000000405c0e7210 */ /* 0x000fe40001fe4473 */
[----:B------:R-:W-:Y:S02]  /*5040*/  LEA.HI.SX32 R0, R0, R68, 0x1c ;  /* 0x0000004400007211 */ /* 0x000fe400078fe2ff */
[C---:B-1----:R-:W-:Y:S02]  /*5050*/  LEA R52, P2, R13.reuse, c[0x0][0x1c8], 0x1 ;  /* 0x000072000d347a11 */ /* 0x042fe400078408ff */
[----:B------:R-:W-:Y:S01]  /*5060*/  SHF.R.S32.HI R2, RZ, 0x1f, R0 ;  /* 0x0000001fff027819 */ /* 0x000fe20000011400 */
[----:B------:R-:W-:Y:S01]  /*5070*/  IMAD.SHL.U32 R54, R0, 0x8, RZ ;  /* 0x0000000800367824 */ /* 0x000fe200078e00ff */
[----:B------:R-:W-:Y:S02]  /*5080*/  LEA.HI.X R53, R13, c[0x0][0x1cc], R14, 0x1, P2 ;  /* 0x000073000d357a11 */ /* 0x000fe400010f0c0e */
[----:B------:R-:W-:Y:S02]  /*5090*/  LEA.HI R2, R2, R0, RZ, 0x3 ;  /* 0x0000000002027211 */ /* 0x000fe400078f18ff */
[--C-:B------:R-:W-:Y:S02]  /*50a0*/  @!P0 SHF.R.U32.HI R7, RZ, 0x10, R31.reuse ;  /* 0x00000010ff078819 */ /* 0x100fe4000001161f */
[----:B------:R-:W-:Y:S02]  /*50b0*/  SHF.R.S32.HI R0, RZ, 0x3, R2 ;  /* 0x00000003ff007819 */ /* 0x000fe40000011402 */
[----:B------:R-:W-:Y:S02]  /*50c0*/  LOP3.LUT R2, R116, 0x38, R54, 0xf8, !PT ;  /* 0x0000003874027812 */ /* 0x000fe400078ef836 */
[----:B------:R-:W-:Y:S01]  /*50d0*/  @!P0 SHF.R.U64 R10, R30, 0x10, R31 ;  /* 0x000000101e0a8819 */ /* 0x000fe2000000121f */
[----:B------:R-:W-:Y:S01]  /*50e0*/  IMAD R0, R0, 0xc00, R12 ;  /* 0x00000c0000007824 */ /* 0x000fe200078e020c */
[----:B------:R-:W-:Y:S02]  /*50f0*/  LOP3.LUT R2, R2, R167, RZ, 0x3c, !PT ;  /* 0x000000a702027212 */ /* 0x000fe400078e3cff */
[----:B------:R-:W-:Y:S02]  /*5100*/  @!P0 SHF.R.U64 R24, R60, 0x10, R61 ;  /* 0x000000103c188819 */ /* 0x000fe4000000123d */
[----:B------:R-:W-:Y:S01]  /*5110*/  @!P0 PRMT R8, R39, 0x5410, R7 ;  /* 0x0000541027088816 */ /* 0x000fe20000000007 */
[----:B------:R-:W-:Y:S01]  /*5120*/  IMAD.IADD R0, R0, 0x1, R2 ;  /* 0x0000000100007824 */ /* 0x000fe200078e0202 */
[--C-:B------:R-:W-:Y:S02]  /*5130*/  @!P0 SHF.R.U32.HI R2, RZ, 0x10, R29.reuse ;  /* 0x00000010ff028819 */ /* 0x100fe4000001161d */
[----:B------:R-:W-:Y:S01]  /*5140*/  @!P0 LOP3.LUT R20, R8, 0xffff0000, RZ, 0xc0, !PT ;  /* 0xffff000008148812 */ /* 0x000fe200078ec0ff */
[----:B------:R-:W-:Y:S01]  /*5150*/  IMAD.SHL.U32 R16, R0, 0x2, RZ ;  /* 0x0000000200107824 */ /* 0x000fe200078e00ff */
[----:B------:R-:W-:Y:S01]  /*5160*/  @!P0 SHF.R.U64 R0, R28, 0x10, R29 ;  /* 0x000000101c008819 */ /* 0x000fe2000000121d */
[----:B--2---:R-:W-:Y:S01]  /*5170*/  @!P0 IMAD.U32 R23, R44, 0x10000, RZ ;  /* 0x000100002c178824 */ /* 0x004fe200078e00ff */
[----:B------:R-:W-:Y:S01]  /*5180*/  @!P0 SHF.L.U32 R27, R45, 0x10, RZ ;  /* 0x000000102d1b8819 */ /* 0x000fe200000006ff */
[----:B------:R-:W-:Y:S01]  /*5190*/  @!P0 IMAD.U32 R21, R8, 0x10000, RZ ;  /* 0x0001000008158824 */ /* 0x000fe200078e00ff */
[----:B------:R-:W-:Y:S01]  /*51a0*/  @!P0 LOP3.LUT R25, R44, 0xffff0000, RZ, 0xc0, !PT ;  /* 0xffff00002c198812 */ /* 0x000fe200078ec0ff */
[----:B------:R-:W-:Y:S01]  /*51b0*/  @!P0 IMAD.U32 R41, R47, 0x10000, RZ ;  /* 0x000100002f298824 */ /* 0x000fe200078e00ff */
[----:B------:R-:W1:Y:S01]  /*51c0*/  LDS.128 R16, [R16+0x5080] ;  /* 0x0050800010107984 */ /* 0x000e620000000c00 */
[----:B------:R-:W-:Y:S02]  /*51d0*/  @!P0 LOP3.LUT R29, R45, 0xffff0000, RZ, 0xc0, !PT ;  /* 0xffff00002d1d8812 */ /* 0x000fe400078ec0ff */
[----:B------:R-:W-:Y:S02]  /*51e0*/  @!P0 LOP3.LUT R43, R47, 0xffff0000, RZ, 0xc0, !PT ;  /* 0xffff00002f2b8812 */ /* 0x000fe400078ec0ff */
[----:B------:R-:W-:Y:S02]  /*51f0*/  @!P0 SHF.L.U32 R31, R46, 0x10, RZ ;  /* 0x000000102e1f8819 */ /* 0x000fe400000006ff */
[C---:B------:R-:W-:Y:S02]  /*5200*/  @!P0 PRMT R9, R38.reuse, 0x5410, R2 ;  /* 0x0000541026098816 */ /* 0x040fe40000000002 */
[----:B------:R-:W-:Y:S02]  /*5210*/  @!P0 PRMT R5, R38, 0x5432, R0 ;  /* 0x0000543226058816 */ /* 0x000fe40000000000 */
[----:B------:R-:W-:Y:S01]  /*5220*/  @!P0 LOP3.LUT R38, R46, 0xffff0000, RZ, 0xc0, !PT ;  /* 0xffff00002e268812 */ /* 0x000fe200078ec0ff */
[----:B------:R-:W-:Y:S01]  /*5230*/  @!P0 IMAD.U32 R0, R9, 0x10000, RZ ;  /* 0x0001000009008824 */ /* 0x000fe200078e00ff */
[----:B------:R-:W-:Y:S02]  /*5240*/  @!P0 PRMT R10, R39, 0x5432, R10 ;  /* 0x00005432270a8816 */ /* 0x000fe4000000000a */
[C---:B------:R-:W-:Y:S02]  /*5250*/  @!P0 PRMT R28, R66.reuse, 0x5410, R3 ;  /* 0x00005410421c8816 */ /* 0x040fe40000000003 */
[----:B------:R-:W-:Y:S01]  /*5260*/  @!P0 PRMT R24, R66, 0x5432, R24 ;  /* 0x0000543242188816 */ /* 0x000fe20000000018 */
[C---:B------:R-:W-:Y:S01]  /*5270*/  @!P0 IMAD.U32 R8, R10.reuse, 0x10000, RZ ;  /* 0x000100000a088824 */ /* 0x040fe200078e00ff */
[----:B------:R-:W-:Y:S01]  /*5280*/  @!P0 LOP3.LUT R10, R10, 0xffff0000, RZ, 0xc0, !PT ;  /* 0xffff00000a0a8812 */ /* 0x000fe200078ec0ff */
[C---:B------:R-:W-:Y:S01]  /*5290*/  @!P0 IMAD.U32 R26, R28.reuse, 0x10000, RZ ;  /* 0x000100001c1a8824 */ /* 0x040fe200078e00ff */
[----:B------:R-:W-:Y:S01]  /*52a0*/  @!P0 LOP3.LUT R28, R28, 0xffff0000, RZ, 0xc0, !PT ;  /* 0xffff00001c1c8812 */ /* 0x000fe200078ec0ff */
[C---:B------:R-:W-:Y:S01]  /*52b0*/  @!P0 IMAD.U32 R22, R24.reuse, 0x10000, RZ ;  /* 0x0001000018168824 */ /* 0x040fe200078e00ff */
[----:B------:R-:W-:Y:S02]  /*52c0*/  @!P0 LOP3.LUT R24, R24, 0xffff0000, RZ, 0xc0, !PT ;  /* 0xffff000018188812 */ /* 0x000fe400078ec0ff */
[--C-:B------:R-:W-:Y:S02]  /*52d0*/  @!P0 SHF.R.U64 R35, R62, 0x10, R63.reuse ;  /* 0x000000103e238819 */ /* 0x100fe4000000123f */
[----:B------:R-:W-:Y:S02]  /*52e0*/  @!P0 SHF.R.U32.HI R42, RZ, 0x10, R63 ;  /* 0x00000010ff2a8819 */ /* 0x000fe4000001163f */
[C---:B------:R-:W-:Y:S02]  /*52f0*/  @!P0 PRMT R35, R67.reuse, 0x5432, R35 ;  /* 0x0000543243238816 */ /* 0x040fe40000000023 */
[----:B------:R-:W-:Y:S02]  /*5300*/  @!P0 PRMT R42, R67, 0x5410, R42 ;  /* 0x00005410432a8816 */ /* 0x000fe4000000002a */
[----:B------:R-:W-:Y:S01]  /*5310*/  ISETP.GE.AND P2, PT, R54, c[0x0][0x1d4], PT ;  /* 0x0000750036007a0c */ /* 0x000fe20003f46270 */
[C---:B------:R-:W-:Y:S01]  /*5320*/  @!P0 IMAD.U32 R30, R35.reuse, 0x10000, RZ ;  /* 0x00010000231e8824 */ /* 0x040fe200078e00ff */
[----:B------:R-:W-:Y:S01]  /*5330*/  @!P0 LOP3.LUT R35, R35, 0xffff0000, RZ, 0xc0, !PT ;  /* 0xffff000023238812 */ /* 0x000fe200078ec0ff */
[C---:B------:R-:W-:Y:S01]  /*5340*/  @!P0 IMAD.U32 R39, R42.reuse, 0x10000, RZ ;  /* 0x000100002a278824 */ /* 0x040fe200078e00ff */
[----:B------:R-:W-:Y:S01]  /*5350*/  @!P0 LOP3.LUT R42, R42, 0xffff0000, RZ, 0xc0, !PT ;  /* 0xffff00002a2a8812 */ /* 0x000fe200078ec0ff */
[----:B-1----:R-:W-:Y:S01]  /*5360*/  @!P0 IMAD.U32 R3, R17, 0x10000, RZ ;  /* 0x0001000011038824 */ /* 0x002fe200078e00ff */
[C---:B------:R-:W-:Y:S02]  /*5370*/  @!P0 LOP3.LUT R7, R16.reuse, 0xffff0000, RZ, 0xc0, !PT ;  /* 0xffff000010078812 */ /* 0x040fe400078ec0ff */
[----:B------:R-:W-:Y:S01]  /*5380*/  @!P0 LOP3.LUT R15, R19, 0xffff0000, RZ, 0xc0, !PT ;  /* 0xffff0000130f8812 */ /* 0x000fe200078ec0ff */
[C---:B------:R-:W-:Y:S02]  /*5390*/  @!P0 FMUL.FTZ R2, R3.reuse, R26 ;  /* 0x0000001a03028220 */ /* 0x040fe40000410000 */
[-C--:B------:R-:W-:Y:S02]  /*53a0*/  @!P0 FMUL.FTZ R3, R3, R0.reuse ;  /* 0x0000000003038220 */ /* 0x080fe40000410000 */
[----:B------:R-:W-:Y:S02]  /*53b0*/  @!P0 FFMA.FTZ R60, R27, R0, -R2 ;  /* 0x000000001b3c8223 */ /* 0x000fe40000010802 */
[----:B------:R-:W-:Y:S02]  /*53c0*/  @!P0 IMAD.U32 R0, R16, 0x10000, RZ ;  /* 0x0001000010008824 */ /* 0x000fe400078e00ff */
[C---:B------:R-:W-:Y:S01]  /*53d0*/  @!P0 IMAD.U32 R2, R5.reuse, 0x10000, RZ ;  /* 0x0001000005028824 */ /* 0x040fe200078e00ff */
[----:B------:R-:W-:Y:S01]  /*53e0*/  @!P0 LOP3.LUT R5, R5, 0xffff0000, RZ, 0xc0, !PT ;  /* 0xffff000005058812 */ /* 0x000fe200078ec0ff */
[C---:B------:R-:W-:Y:S02]  /*53f0*/  @!P0 FMUL.FTZ R13, R0.reuse, R22 ;  /* 0x00000016000d8220 */ /* 0x040fe40000410000 */
[----:B------:R-:W-:Y:S02]  /*5400*/  @!P0 FMUL.FTZ R14, R7, R24 ;  /* 0x00000018070e8220 */ /* 0x000fe40000410000 */
[-C--:B------:R-:W-:Y:S02]  /*5410*/  @!P0 FMUL.FTZ R0, R0, R2.reuse ;  /* 0x0000000200008220 */ /* 0x080fe40000410000 */
[----:B------:R-:W-:Y:S01]  /*5420*/  @!P0 FFMA.FTZ R59, R23, R2, -R13 ;  /* 0x00000002173b8223 */ /* 0x000fe2000001080d */
[C---:B------:R-:W-:Y:S01]  /*5430*/  @!P0 LOP3.LUT R13, R18.reuse, 0xffff0000, RZ, 0xc0, !PT ;  /* 0xffff0000120d8812 */ /* 0x040fe200078ec0ff */
[-C--:B------:R-:W-:Y:S01]  /*5440*/  @!P0 FMUL.FTZ R2, R7, R5.reuse ;  /* 0x0000000507028220 */ /* 0x080fe20000410000 */
[----:B------:R-:W-:Y:S01]  /*5450*/  @!P0 LOP3.LUT R7, R17, 0xffff0000, RZ, 0xc0, !PT ;  /* 0xffff000011078812 */ /* 0x000fe200078ec0ff */
[----:B------:R-:W-:Y:S01]  /*5460*/  @!P0 FFMA.FTZ R58, R25, R5, -R14 ;  /* 0x00000005193a8223 */ /* 0x000fe2000001080e */
[----:B------:R-:W-:Y:S01]  /*5470*/  @!P0 LOP3.LUT R5, R9, 0xffff0000, RZ, 0xc0, !PT ;  /* 0xffff000009058812 */ /* 0x000fe200078ec0ff */
[----:B------:R-:W-:Y:S01]  /*5480*/  @!P0 IMAD.U32 R14, R19, 0x10000, RZ ;  /* 0x00010000130e8824 */ /* 0x000fe200078e00ff */
[----:B------:R-:W-:Y:S01]  /*5490*/  @!P0 SHF.L.U32 R9, R18, 0x10, RZ ;  /* 0x0000001012098819 */ /* 0x000fe200000006ff */
[----:B------:R-:W-:Y:S02]  /*54a0*/  @!P0 FMUL.FTZ R55, R7, R28 ;  /* 0x0000001c07378220 */ /* 0x000fe40000410000 */
[----:B------:R-:W-:Y:S02]  /*54b0*/  @!P0 FMUL.FTZ R49, R14, R39 ;  /* 0x000000270e318220 */ /* 0x000fe40000410000 */
[----:B------:R-:W-:Y:S02]  /*54c0*/  @!P0 FMUL.FTZ R48, R15, R42 ;  /* 0x0000002a0f308220 */ /* 0x000fe40000410000 */
[----:B------:R-:W-:Y:S02]  /*54d0*/  @!P0 FMUL.FTZ R51, R9, R30 ;  /* 0x0000001e09338220 */ /* 0x000fe40000410000 */
[----:B------:R-:W-:Y:S02]  /*54e0*/  @!P0 FMUL.FTZ R50, R13, R35 ;  /* 0x000000230d328220 */ /* 0x000fe40000410000 */
[----:B------:R-:W-:Y:S02]  /*54f0*/  @!P0 FFMA.FTZ R57, R29, R5, -R55 ;  /* 0x000000051d398223 */ /* 0x000fe40000010837 */
        /* <DEDUP_REMOVED lines=10> */
[----:B------:R-:W-:Y:S02]  /*55a0*/  @!P0 IMAD.MOV.U32 R44, RZ, RZ, R50 ;  /* 0x000000ffff2c8224 */ /* 0x000fe400078e0032 */
[----:B------:R-:W-:Y:S02]  /*55b0*/  @!P0 IMAD.MOV.U32 R47, RZ, RZ, R49 ;  /* 0x000000ffff2f8224 */ /* 0x000fe400078e0031 */
[----:B------:R-:W-:Y:S02]  /*55c0*/  @!P0 IMAD.MOV.U32 R46, RZ, RZ, R48 ;  /* 0x000000ffff2e8224 */ /* 0x000fe400078e0030 */
[----:B------:R-:W-:Y:S02]  /*55d0*/  @!P0 FMUL.FTZ R5, R7, R5 ;  /* 0x0000000507058220 */ /* 0x000fe40000410000 */
[----:B------:R-:W-:Y:S01]  /*55e0*/  @!P0 FFMA.FTZ R2, R24, R25, R2 ;  /* 0x0000001918028223 */ /* 0x000fe20000010002 */
[----:B------:R1:W-:Y:S01]  /*55f0*/  STG.E.128 [R52.64], R44 ;  /* 0x0000002c34007986 */ /* 0x0003e2000c101d06 */
[----:B------:R-:W-:Y:S02]  /*5600*/  @!P0 FMUL.FTZ R7, R9, R8 ;  /* 0x0000000809078220 */ /* 0x000fe40000410000 */
[----:B------:R-:W-:Y:S01]  /*5610*/  @!P0 FFMA.FTZ R3, R26, R27, R3 ;  /* 0x0000001b1a038223 */ /* 0x000fe20000010003 */
[----:B------:R-:W-:Y:S01]  /*5620*/  @!P0 F2FP.BF16.PACK_AB R0, R2, R0 ;  /* 0x000000000200823e */ /* 0x000fe200000010ff */
[----:B------:R-:W-:Y:S02]  /*5630*/  @!P0 FMUL.FTZ R8, R13, R10 ;  /* 0x0000000a0d088220 */ /* 0x000fe40000410000 */
[----:B------:R-:W-:Y:S01]  /*5640*/  @!P0 FFMA.FTZ R5, R28, R29, R5 ;  /* 0x0000001d1c058223 */ /* 0x000fe20000010005 */
[----:B------:R-:W-:Y:S01]  /*5650*/  @!P0 MOV R16, R0 ;  /* 0x0000000000108202 */ /* 0x000fe20000000f00 */
        /* <DEDUP_REMOVED lines=8> */
[----:B------:R-:W-:Y:S03]  /*56e0*/  @!P0 IMAD.MOV.U32 R17, RZ, RZ, R3 ;  /* 0x000000ffff118224 */ /* 0x000fe600078e0003 */
[----:B------:R-:W-:Y:S01]  /*56f0*/  @!P0 F2FP.BF16.PACK_AB R9, R10, R9 ;  /* 0x000000090a09823e */ /* 0x000fe200000010ff */
[----:B------:R-:W-:Y:S04]  /*5700*/  @!P0 IMAD.MOV.U32 R18, RZ, RZ, R7 ;  /* 0x000000ffff128224 */ /* 0x000fe800078e0007 */
[----:B------:R-:W-:Y:S01]  /*5710*/  @!P0 IMAD.MOV.U32 R19, RZ, RZ, R9 ;  /* 0x000000ffff138224 */ /* 0x000fe200078e0009 */
[----:B------:R-:W-:-:S05]  /*5720*/  @P2 BRA `(.L_x_1136) ;  /* 0x0000028000002947 */ /* 0x000fca0003800000 */
[--C-:B------:R-:W-:Y:S02]  /*5730*/  IADD3 R0, P2, P0, R90, R74, R54.reuse ;  /* 0x0000004a5a007210 */ /* 0x100fe4000785e036 */
[----:B------:R-:W-:Y:S04]  /*5740*/  SHF.R.S32.HI R2, RZ, 0x1f, R54 ;  /* 0x0000001fff027819 */ /* 0x000fe80000011436 */
[----:B------:R-:W-:Y:S02]  /*5750*/  IADD3.X R3, R92, R64, R2, P2, P0 ;  /* 0x000000405c037210 */ /* 0x000fe400017e0402 */
[C---:B------:R-:W-:Y:S04]  /*5760*/  LEA R2, P0, R0.reuse, c[0x0][0x1c8], 0x1 ;  /* 0x0000720000027a11 */ /* 0x040fe800078008ff */
[----:B------:R-:W-:Y:S05]  /*5770*/  LEA.HI.X R3, R0, c[0x0][0x1cc], R3, 0x1, P0 ;  /* 0x0000730000037a11 */ /* 0x000fea00000f0c03 */
[----:B------:R2:W-:Y:S01]  /*5780*/  STG.E.128 [R2.64], R16 ;  /* 0x0000001002007986 */ /* 0x0005e2000c101d06 */
[----:B------:R-:W-:-:S05]  /*5790*/  BRA `(.L_x_1136) ;  /* 0x0000021000007947 */ /* 0x000fca0003800000 */
.L_x_1120:
        /* <DEDUP_REMOVED lines=12> */
.L_x_1144:
[----:B------:R-:W-:Y:S05]  /*5860*/  BSYNC B0 ;  /* 0x0000000000007941 */ /* 0x000fea0003800000 */
.L_x_1143:
        /* <DEDUP_REMOVED lines=10> */
.L_x_1146:
[----:B------:R-:W-:Y:S05]  /*5910*/  BSYNC B0 ;  /* 0x0000000000007941 */ /* 0x000fea0003800000 */
.L_x_1145:
        /* <DEDUP_REMOVED lines=9> */
.L_x_1136:
[----:B------:R-:W-:Y:S05]  /*59b0*/  BSYNC B2 ;  /* 0x0000000000027941 */ /* 0x000fea0003800000 */
.L_x_1119:
[----:B------:R-:W-:Y:S01]  /*59c0*/  IMAD R10, R40, -0x30, RZ ;  /* 0xffffffd0280a7824 */ /* 0x000fe200078e02ff */
[----:B------:R-:W-:Y:S01]  /*59d0*/  ISETP.NE.AND P6, PT, R138, RZ, PT ;  /* 0x000000ff8a00720c */ /* 0x000fe20003fc5270 */
[----:B------:R-:W-:Y:S01]  /*59e0*/  IMAD R0, R93, 0x30, RZ ;  /* 0x000000305d007824 */ /* 0x000fe200078e02ff */
[----:B------:R-:W-:Y:S01]  /*59f0*/  BSSY B0, `(.L_x_1147) ;  /* 0x0000047000007945 */ /* 0x000fe20003800000 */
[----:B--2---:R-:W-:Y:S02]  /*5a00*/  IMAD.IADD R3, R133, 0x1, R10 ;  /* 0x0000000185037824 */ /* 0x004fe400078e020a */
[----:B-1---5:R-:W-:Y:S03]  /*5a10*/  IMAD.WIDE.U32 R18, R40, 0x30, RZ ;  /* 0x0000003028127825 */ /* 0x022fe600078e00ff */
[----:B------:R-:W-:Y:S01]  /*5a20*/  ISETP.GE.AND P2, PT, R3, 0x11, PT ;  /* 0x000000110300780c */ /* 0x000fe20003f46270 */
[----:B------:R-:W-:Y:S01]  /*5a30*/  IMAD.IADD R19, R19, 0x1, R0 ;  /* 0x0000000113137824 */ /* 0x000fe200078e0200 */
[----:B------:R-:W-:Y:S04]  /*5a40*/  IADD3 R0, P0, R125, R18, RZ ;  /* 0x000000127d007210 */ /* 0x000fe80007f1e0ff */
[----:B------:R-:W-:Y:S07]  /*5a50*/  IADD3.X R2, R19, R136, RZ, P0, !PT ;  /* 0x0000008813027210 */ /* 0x000fee00007fe4ff */
[C---:B------:R-:W-:Y:S05]  /*5a60*/  @P2 IADD3 R7, P0, R0.reuse, 0x10, RZ ;  /* 0x0000001000072810 */ /* 0x040fea0007f1e0ff */
[--C-:B------:R-:W-:Y:S01]  /*5a70*/  @P2 IMAD.X R9, RZ, RZ, R2.reuse, P0 ;  /* 0x000000ffff092224 */ /* 0x100fe200000e0602 */
[C---:B------:R-:W-:Y:S11]  /*5a80*/  ISETP.GE.AND P0, PT, R3.reuse, 0x21, PT ;  /* 0x000000210300780c */ /* 0x040ff60003f06270 */
[----:B------:R-:W-:Y:S02]  /*5a90*/  @!UPT UIADD3 URZ, URZ, URZ, URZ ;  /* 0x0000003f3f3ff290 */ /* 0x000fe4000fffe03f */
[----:B------:R-:W-:Y:S05]  /*5aa0*/  @P0 IADD3 R8, P3, R0, 0x20, RZ ;  /* 0x0000002000080810 */ /* 0x000fea0007f7e0ff */
[----:B------:R-:W-:Y:S01]  /*5ab0*/  @P0 IMAD.X R13, RZ, RZ, R2, P3 ;  /* 0x000000ffff0d0224 */ /* 0x000fe200018e0602 */
[----:B------:R-:W-:Y:S11]  /*5ac0*/  ISETP.GE.AND P3, PT, R3, 0x1, PT ;  /* 0x000000010300780c */ /* 0x000ff60003f66270 */
[----:B------:R-:W-:Y:S02]  /*5ad0*/  @!UPT UIADD3 URZ, URZ, URZ, URZ ;  /* 0x0000003f3f3ff290 */ /* 0x000fe4000fffe03f */
[----:B------:R-:W-:Y:S01]  /*5ae0*/  @P3 IMAD R5, R2, c[0x0][0x258], RZ ;  /* 0x0000960002053a24 */ /* 0x000fe200078e02ff */
[----:B------:R-:W-:Y:S01]  /*5af0*/  @P3 MOV R2, R96 ;  /* 0x0000006000023202 */ /* 0x000fe20000000f00 */
[----:B------:R-:W-:Y:S04]  /*5b00*/  @P3 IMAD.MOV.U32 R3, RZ, RZ, R107 ;  /* 0x000000ffff033224 */ /* 0x000fe800078e006b */
[C---:B------:R-:W-:Y:S04]  /*5b10*/  @P3 IMAD.WIDE.U32 R2, R0.reuse, c[0x0][0x258], R2 ;  /* 0x0000960000023a25 */ /* 0x040fe800078e0002 */
[----:B------:R-:W-:Y:S01]  /*5b20*/  @P3 IMAD R0, R0, c[0x0][0x25c], R5 ;  /* 0x0000970000003a24 */ /* 0x000fe200078e0205 */
[C---:B------:R-:W-:Y:S04]  /*5b30*/  @P3 LEA R16, P4, R2.reuse, c[0x0][0x250], 0x1 ;  /* 0x0000940002103a11 */ /* 0x040fe800078808ff */
[----:B------:R-:W-:Y:S02]  /*5b40*/  @P3 IADD3 R0, R3, R0, RZ ;  /* 0x0000000003003210 */ /* 0x000fe40007ffe0ff */
[----:B------:R-:W-:Y:S02]  /*5b50*/  @P2 MOV R3, R107 ;  /* 0x0000006b00032202 */ /* 0x000fe40000000f00 */
        /* <DEDUP_REMOVED lines=8> */
[----:B------:R-:W-:Y:S01]  /*5be0*/  @P2 LEA.HI.X R15, R2, c[0x0][0x254], R0, 0x1, P4 ;  /* 0x00009500020f2a11 */ /* 0x000fe200020f0c00 */
[----:B------:R-:W-:Y:S01]  /*5bf0*/  @P0 IMAD R0, R13, c[0x0][0x258], RZ ;  /* 0x000096000d000a24 */ /* 0x000fe200078e02ff */
[----:B------:R-:W-:Y:S03]  /*5c00*/  @P0 MOV R2, R96 ;  /* 0x0000006000020202 */ /* 0x000fe60000000f00 */
[C---:B------:R-:W-:Y:S02]  /*5c10*/  @P0 IMAD R0, R8.reuse, c[0x0][0x25c], R0 ;  /* 0x0000970008000a24 */ /* 0x040fe400078e0200 */
[----:B------:R-:W-:Y:S05]  /*5c20*/  @P0 IMAD.WIDE.U32 R2, R8, c[0x0][0x258], R2 ;  /* 0x0000960008020a25 */ /* 0x000fea00078e0002 */
[C---:B------:R-:W-:Y:S02]  /*5c30*/  @P0 LEA R8, P4, R2.reuse, c[0x0][0x250], 0x1 ;  /* 0x0000940002080a11 */ /* 0x040fe400078808ff */
[----:B------:R-:W-:Y:S04]  /*5c40*/  @P0 IADD3 R0, R3, R0, RZ ;  /* 0x0000000003000210 */ /* 0x000fe80007ffe0ff */
[----:B------:R-:W-:Y:S01]  /*5c50*/  @P0 LEA.HI.X R9, R2, c[0x0][0x254], R0, 0x1, P4 ;  /* 0x0000950002090a11 */ /* 0x000fe200020f0c00 */
[----:B------:R-:W-:Y:S01]  /*5c60*/  IMAD.IADD R0, R10, 0x1, R4 ;  /* 0x000000010a007824 */ /* 0x000fe200078e0204 */
[----:B------:R-:W-:Y:S04]  /*5c70*/  ISETP.NE.AND P4, PT, R124, RZ, PT ;  /* 0x000000ff7c00720c */ /* 0x000fe80003f85270 */
[----:B------:R-:W-:Y:S09]  /*5c80*/  IMNMX R7, R0, 0x30, PT ;  /* 0x0000003000077817 */ /* 0x000ff20003800200 */
[----:B------:R-:W-:Y:S01]  /*5c90*/  @!PT LDS RZ, [RZ] ;  /* 0x00000000fffff984 */ /* 0x000fe20000000800 */
[----:B------:R-:W-:Y:S01]  /*5ca0*/  @!PT LDS RZ, [RZ] ;  /* 0x00000000fffff984 */ /* 0x000fe20000000800 */
[----:B------:R-:W-:Y:S01]  /*5cb0*/  @!PT LDS RZ, [RZ] ;  /* 0x00000000fffff984 */ /* 0x000fe20000000800 */
[----:B------:R1:W-:Y:S05]  /*5cc0*/  @P3 LDGSTS.E.BYPASS.LTC128B.128 [R72+0x2080], [R16.64], !P4 ;  /* 0x0208000010483fae */ /* 0x0003ea000e101d46 */
[----:B------:R1:W-:Y:S05]  /*5cd0*/  @P3 LDGSTS.E.BYPASS.LTC128B.128 [R72+0x3880], [R16.64+0x80], !P6 ;  /* 0x0388008010483fae */ /* 0x0003ea000f101d46 */
[----:B------:R1:W-:Y:S05]  /*5ce0*/  @P2 LDGSTS.E.BYPASS.LTC128B.128 [R72+0x2880], [R14.64], !P4 ;  /* 0x028800000e482fae */ /* 0x0003ea000e101d46 */
[----:B------:R1:W-:Y:S01]  /*5cf0*/  @P2 LDGSTS.E.BYPASS.LTC128B.128 [R72+0x4080], [R14.64+0x80], !P6 ;  /* 0x040800800e482fae */ /* 0x0003e2000f101d46 */
[----:B------:R-:W-:Y:S04]  /*5d00*/  ISETP.GE.AND P2, PT, R89, R7, PT ;  /* 0x000000075900720c */ /* 0x000fe80003f46270 */
[----:B------:R1:W-:Y:S05]  /*5d10*/  @P0 LDGSTS.E.BYPASS.LTC128B.128 [R72+0x3080], [R8.64], !P4 ;  /* 0x0308000008480fae */ /* 0x0003ea000e101d46 */
[----:B------:R1:W-:Y:S01]  /*5d20*/  @P0 LDGSTS.E.BYPASS.LTC128B.128 [R72+0x4880], [R8.64+0x80], !P6 ;  /* 0x0488008008480fae */ /* 0x0003e2000f101d46 */
[----:B------:R-:W-:Y:S04]  /*5d30*/  IADD3 R5, P0, R135, R18, RZ ;  /* 0x0000001287057210 */ /* 0x000fe80007f1e0ff */
[----:B------:R-:W0:Y:S01]  /*5d40*/  LDGDEPBAR ;  /* 0x00000000000079af */ /* 0x000e220000000000 */
[----:B------:R-:W-:Y:S01]  /*5d50*/  IADD3.X R10, R19, R132, RZ, P0, !PT ;  /* 0x00000084130a7210 */ /* 0x000fe200007fe4ff */
        /* <DEDUP_REMOVED lines=16> */
.L_x_1148:
[----:B-1----:R-:W-:Y:S05]  /*5e60*/  BSYNC B0 ;  /* 0x0000000000007941 */ /* 0x002fea0003800000 */
.L_x_1147:
        /* <DEDUP_REMOVED lines=19> */
.L_x_1150:
[----:B------:R-:W-:Y:S05]  /*5fa0*/  BSYNC B0 ;  /* 0x0000000000007941 */ /* 0x000fea0003800000 */
.L_x_1149:
        /* <DEDUP_REMOVED lines=19> */
.L_x_1152:
[----:B------:R-:W-:Y:S05]  /*60e0*/  BSYNC B0 ;  /* 0x0000000000007941 */ /* 0x000fea0003800000 */
.L_x_1151:
        /* <DEDUP_REMOVED lines=26> */
[----:B------:R1:W-:Y:S04]  /*6290*/  @P0 LDGSTS.E.BYPASS.LTC128B.128 [R72+0x6080], [R16.64], !P4 ;  /* 0x0608000010480fae */ /* 0x0003e8000e101d46 */
[----:B------:R1:W-:Y:S04]  /*62a0*/  @P0 LDGSTS.E.BYPASS.LTC128B.128 [R72+0x7880], [R14.64], !P6 ;  /* 0x078800000e480fae */ /* 0x0003e8000f101d46 */
[----:B------:R-:W0:Y:S01]  /*62b0*/  LDGDEPBAR ;  /* 0x00000000000079af */ /* 0x000e220000000000 */
[----:B------:R-:W-:-:S05]  /*62c0*/  @P0 BRA `(.L_x_1153) ;  /* 0xffffb89000000947 */ /* 0x000fca000383ffff */
[----:B------:R-:W2:Y:S04]  /*62d0*/  LDL R5, [R1+0x64] ;  /* 0x0000640001057983 */ /* 0x000ea80000100800 */
[----:B-1----:R1:W5:Y:S04]  /*62e0*/  LDL R18, [R1+0x58] ;  /* 0x0000580001127983 */ /* 0x0023680000100800 */
[----:B------:R-:W-:Y:S01]  /*62f0*/  BAR.SYNC.DEFER_BLOCKING 0x0 ;  /* 0x0000000000007b1d */ /* 0x000fe20000010000 */
[----:B--2---:R-:W-:-:S05]  /*6300*/  IADD3 R0, R5, 0x2f, RZ ;  /* 0x0000002f05007810 */ /* 0x004fca0007ffe0ff */
[----:B------:R-:W-:-:S05]  /*6310*/  IMAD.HI R0, R0, 0x2aaaaaab, RZ ;  /* 0x2aaaaaab00007827 */ /* 0x000fca00078e02ff */
[----:B------:R-:W-:-:S04]  /*6320*/  SHF.R.U32.HI R2, RZ, 0x1f, R0 ;  /* 0x0000001fff027819 */ /* 0x000fc80000011600 */
[----:B------:R-:W-:Y:S02]  /*6330*/  LEA.HI.SX32 R7, R0, R2, 0x1d ;  /* 0x0000000200077211 */ /* 0x000fe400078feaff */
.L_x_1118:
[----:B-1----:R-:W-:Y:S01]  /*6340*/  IMAD.MOV.U32 R0, RZ, RZ, c[0x0][0x2c4] ;  /* 0x0000b100ff007624 */ /* 0x002fe200078e00ff */
[----:B------:R1:W-:Y:S01]  /*6350*/  STL.64 [R1], R178 ;  /* 0x000000b201007387 */ /* 0x0003e20000100a00 */
[----:B------:R-:W-:-:S03]  /*6360*/  IMAD.MOV.U32 R4, RZ, RZ, c[0x0][0x32c] ;  /* 0x0000cb00ff047624 */ /* 0x000fc600078e00ff */
[----:B------:R-:W-:Y:S02]  /*6370*/  ISETP.NE.AND P2, PT, R0, 0x1, PT ;  /* 0x000000010000780c */ /* 0x000fe40003f45270 */
[----:B------:R-:W-:Y:S02]  /*6380*/  IADD3 R0, R141, 0x7f, RZ ;  /* 0x0000007f8d007810 */ /* 0x000fe40007ffe0ff */
[----:B------:R-:W-:-:S09]  /*6390*/  ISETP.GE.AND P1, PT, R4, 0x1, PT ;  /* 0x000000010400780c */ /* 0x000fd20003f26270 */
[----:B------:R-:W-:-:S05]  /*63a0*/  @P2 IMAD.HI.U32 R2, R0, c[0x0][0x2c8], RZ ;  /* 0x0000b20000022a27 */ /* 0x000fca00078e00ff */
[----:B------:R-:W-:-:S04]  /*63b0*/  @P2 SHF.R.U32.HI R0, RZ, c[0x0][0x2cc], R2 ;  /* 0x0000b300ff002a19 */ /* 0x000fc80000011602 */
[----:B------:R-:W-:-:S05]  /*63c0*/  IADD3 R0, R0, 0x1, R5 ;  /* 0x0000000100007810 */ /* 0x000fca0007ffe005 */
[----:B-----5:R-:W-:-:S05]  /*63d0*/  IMAD.IADD R2, R0, 0x1, -R18 ;  /* 0x0000000100027824 */ /* 0x020fca00078e0a12 */
[----:B------:R-:W-:Y:S01]  /*63e0*/  IADD3 R3, R2, c[0x0][0x328], RZ ;  /* 0x0000ca0002037a10 */ /* 0x000fe20007ffe0ff */
[----:B------:R-:W-:Y:S05]  /*63f0*/  @!P1 BRA `(.L_x_1154) ;  /* 0x0000010000009947 */ /* 0x000fea0003800000 */
[C---:B-1----:R-:W-:Y:S01]  /*6400*/  ISETP.GT.AND P0, PT, R2.reuse, RZ, PT ;  /* 0x000000ff0200720c */ /* 0x042fe20003f04270 */
[----:B------:R-:W-:Y:S01]  /*6410*/  BSSY B0, `(.L_x_1155) ;  /* 0x000000c000007945 */ /* 0x000fe20003800000 */
        /* <DEDUP_REMOVED lines=8> */
.L_x_1156:
[----:B------:R-:W-:-:S13]  /*64a0*/  ISETP.NE.AND P0, PT, R4, 0x1, PT ;  /* 0x000000010400780c */ /* 0x000fda0003f05270 */
[----:B------:R-:W-:-:S05]  /*64b0*/  @P0 IMAD.HI.U32 R2, R0, c[0x0][0x330], RZ ;  /* 0x0000cc0000020a27 */ /* 0x000fca00078e00ff */
[----:B------:R-:W-:Y:S02]  /*64c0*/  @P0 SHF.R.U32.HI R0, RZ, c[0x0][0x334], R2 ;  /* 0x0000cd00ff000a19 */ /* 0x000fe40000011602 */
.L_x_1157:
[----:B------:R-:W-:Y:S05]  /*64d0*/  BSYNC B0 ;  /* 0x0000000000007941 */ /* 0x000fea0003800000 */
.L_x_1155:
[----:B------:R-:W-:-:S05]  /*64e0*/  IMAD R0, R0, R4, c[0x0][0x32c] ;  /* 0x0000cb0000007624 */ /* 0x000fca00078e0204 */
[----:B------:R-:W-:-:S04]  /*64f0*/  IMNMX R3, R3, R0, PT ;  /* 0x0000000003037217 */ /* 0x000fc80003800200 */
.L_x_1154:
[----:B-1----:R-:W-:Y:S01]  /*6500*/  IADD3 R3, R3, 0x2f, RZ ;  /* 0x0000002f03037810 */ /* 0x002fe20007ffe0ff */
[----:B------:R-:W-:-:S04]  /*6510*/  @P2 IMAD.HI.U32 R2, R141, c[0x0][0x2c8], RZ ;  /* 0x0000b2008d022a27 */ /* 0x000fc800078e00ff */
[----:B------:R-:W-:-:S04]  /*6520*/  IMAD.HI R3, R3, 0x2aaaaaab, RZ ;  /* 0x2aaaaaab03037827 */ /* 0x000fc800078e02ff */
[----:B------:R-:W-:Y:S01]  /*6530*/  IMAD.MOV.U32 R0, RZ, RZ, R141 ;  /* 0x000000ffff007224 */ /* 0x000fe200078e008d */
[----:B------:R-:W-:Y:S02]  /*6540*/  @P2 SHF.R.U32.HI R0, RZ, c[0x0][0x2cc], R2 ;  /* 0x0000b300ff002a19 */ /* 0x000fe40000011602 */
[----:B------:R-:W-:Y:S02]  /*6550*/  SHF.R.U32.HI R2, RZ, 0x1f, R3 ;  /* 0x0000001fff027819 */ /* 0x000fe40000011603 */
[----:B------:R-:W-:Y:S02]  /*6560*/  IADD3 R0, R0, R5, -R18 ;  /* 0x0000000500007210 */ /* 0x000fe40007ffe812 */
[----:B------:R-:W-:Y:S02]  /*6570*/  LEA.HI.SX32 R2, R3, R2, 0x1d ;  /* 0x0000000203027211 */ /* 0x000fe400078feaff */
[----:B------:R-:W-:Y:S02]  /*6580*/  IADD3 R3, R0, -c[0x0][0x324], RZ ;  /* 0x8000c90000037a10 */ /* 0x000fe40007ffe0ff */
[----:B------:R-:W-:-:S05]  /*6590*/  IMNMX R57, R2, R7, PT ;  /* 0x0000000702397217 */ /* 0x000fca0003800200 */
[----:B------:R1:W-:Y:S01]  /*65a0*/  STL [R1+0xe4], R57 ;  /* 0x0000e43901007387 */ /* 0x0003e20000100800 */
[----:B------:R-:W-:Y:S05]  /*65b0*/  @!P1 BRA `(.L_x_1158) ;  /* 0x000000f000009947 */ /* 0x000fea0003800000 */
[----:B------:R-:W-:Y:S01]  /*65c0*/  ISETP.GT.AND P0, PT, R0, -0x1, PT ;  /* 0xffffffff0000780c */ /* 0x000fe20003f04270 */
[----:B------:R-:W-:-:S12]  /*65d0*/  BSSY B0, `(.L_x_1159) ;  /* 0x000000b000007945 */ /* 0x000fd80003800000 */
[----:B------:R-:W-:Y:S05]  /*65e0*/  @P0 BRA `(.L_x_1160) ;  /* 0x0000006000000947 */ /* 0x000fea0003800000 */
[----:B------:R-:W-:Y:S02]  /*65f0*/  ISETP.NE.AND P0, PT, R4, 0x1, PT ;  /* 0x000000010400780c */ /* 0x000fe40003f05270 */
[----:B------:R-:W-:-:S11]  /*6600*/  LOP3.LUT R0, RZ, R0, RZ, 0x33, !PT ;  /* 0x00000000ff007212 */ /* 0x000fd600078e33ff */
[----:B------:R-:W-:-:S05]  /*6610*/  @P0 IMAD.HI.U32 R2, R0, c[0x0][0x330], RZ ;  /* 0x0000cc0000020a27 */ /* 0x000fca00078e00ff */
[----:B------:R-:W-:-:S04]  /*6620*/  @P0 SHF.R.U32.HI R0, RZ, c[0x0][0x334], R2 ;  /* 0x0000cd00ff000a19 */ /* 0x000fc80000011602 */
[----:B------:R-:W-:Y:S01]  /*6630*/  LOP3.LUT R0, RZ, R0, RZ, 0x33, !PT ;  /* 0x00000000ff007212 */ /* 0x000fe200078e33ff */
[----:B------:R-:W-:Y:S05]  /*6640*/  BRA `(.L_x_1161) ;  /* 0x0000003000007947 */ /* 0x000fea0003800000 */
.L_x_1160:
[----:B------:R-:W-:-:S13]  /*6650*/  ISETP.NE.AND P0, PT, R4, 0x1, PT ;  /* 0x000000010400780c */ /* 0x000fda0003f05270 */
[----:B------:R-:W-:-:S05]  /*6660*/  @P0 IMAD.HI.U32 R2, R0, c[0x0][0x330], RZ ;  /* 0x0000cc0000020a27 */ /* 0x000fca00078e00ff */
[----:B------:R-:W-:Y:S02]  /*6670*/  @P0 SHF.R.U32.HI R0, RZ, c[0x0][0x334], R2 ;  /* 0x0000cd00ff000a19 */ /* 0x000fe40000011602 */
.L_x_1161:
[----:B------:R-:W-:Y:S05]  /*6680*/  BSYNC B0 ;  /* 0x0000000000007941 */ /* 0x000fea0003800000 */
.L_x_1159:
[----:B------:R-:W-:-:S05]  /*6690*/  IMAD R0, R0, c[0x0][0x32c], RZ ;  /* 0x0000cb0000007a24 */ /* 0x000fca00078e02ff */
[----:B------:R-:W-:-:S05]  /*66a0*/  IMNMX R3, R3, R0, !PT ;  /* 0x0000000003037217 */ /* 0x000fca0007800200 */
.L_x_1158:
        /* <DEDUP_REMOVED lines=11> */
[----:B------:R-:W-:Y:S01]  /*6760*/  MOV R126, RZ ;  /* 0x000000ff007e7202 */ /* 0x000fe20000000f00 */
[----:B------:R-:W-:Y:S01]  /*6770*/  CS2R R12, SRZ ;  /* 0x00000000000c7805 */ /* 0x000fe2000001ff00 */
[----:B------:R-:W-:Y:S01]  /*6780*/  IMNMX R4, RZ, R0, !PT ;  /* 0x00000000ff047217 */ /* 0x000fe20007800200 */
[----:B------:R-:W-:Y:S01]  /*6790*/  IMAD.MOV.U32 R124, RZ, RZ, RZ ;  /* 0x000000ffff7c7224 */ /* 0x000fe200078e00ff */
[----:B------:R-:W-:Y:S01]  /*67a0*/  MOV R120, RZ ;  /* 0x000000ff00787202 */ /* 0x000fe20000000f00 */
[----:B------:R-:W-:Y:S01]  /*67b0*/  IMAD.MOV.U32 R122, RZ, RZ, RZ ;  /* 0x000000ffff7a7224 */ /* 0x000fe200078e00ff */
[----:B------:R-:W-:Y:S01]  /*67c0*/  ISETP.GT.AND P1, PT, R57, R4, PT ;  /* 0x000000043900720c */ /* 0x000fe20003f24270 */
[----:B------:R2:W-:Y:S01]  /*67d0*/  STL [R1+0x9c], R4 ;  /* 0x00009c0401007387 */ /* 0x0005e20000100800 */
        /* <DEDUP_REMOVED lines=69> */
[----:B------:R-:W-:Y:S01]  /*6c30*/  CS2R R186, SRZ ;  /* 0x0000000000ba7805 */ /* 0x000fe2000001ff00 */
[----:B------:R-:W-:Y:S01]  /*6c40*/  IMAD.MOV.U32 R185, RZ, RZ, RZ ;  /* 0x000000ffffb97224 */ /* 0x000fe200078e00ff */
[----:B------:R-:W-:Y:S01]  /*6c50*/  MOV R56, RZ ;  /* 0x000000ff00387202 */ /* 0x000fe20000000f00 */
[----:B------:R-:W-:Y:S01]  /*6c60*/  CS2R R54, SRZ ;  /* 0x0000000000367805 */ /* 0x000fe2000001ff00 */
[----:B------:R-:W-:Y:S01]  /*6c70*/  IMAD.MOV.U32 R182, RZ, RZ, RZ ;  /* 0x000000ffffb67224 */ /* 0x000fe200078e00ff */
[----:B------:R-:W-:Y:S01]  /*6c80*/  MOV R180, RZ ;  /* 0x000000ff00b47202 */ /* 0x000fe20000000f00 */
[----:B------:R-:W-:Y:S05]  /*6c90*/  @!P1 BRA `(.L_x_1162) ;  /* 0x00012bb000009947 */ /* 0x000fea0003800000 */
[----:B--2---:R-:W2:Y:S04]  /*6ca0*/  LDL R61, [R1+0xe0] ;  /* 0x0000e000013d7983 */ /* 0x004ea80000100800 */
[----:B------:R-:W3:Y:S01]  /*6cb0*/  LDL R0, [R1+0x4c] ;  /* 0x00004c0001007983 */ /* 0x000ee20000100800 */
[----:B------:R-:W-:Y:S01]  /*6cc0*/  ISETP.NE.U32.AND P1, PT, RZ, c[0x0][0x340], PT ;  /* 0x0000d000ff007a0c */ /* 0x000fe20003f25070 */
[----:B------:R-:W-:-:S02]  /*6cd0*/  ULDC.64 UR4, c[0x0][0x18] ;  /* 0x0000060000047ab9 */ /* 0x000fc40000000a00 */
[----:B------:R-:W4:Y:S01]  /*6ce0*/  LDL R21, [R1+0x50] ;  /* 0x0000500001157983 */ /* 0x000f220000100800 */
[----:B------:R-:W-:-:S03]  /*6cf0*/  ISETP.NE.AND.EX P1, PT, RZ, c[0x0][0x344], PT, P1 ;  /* 0x0000d100ff007a0c */ /* 0x000fc60003f25310 */
[----:B------:R-:W5:Y:S10]  /*6d00*/  S2R R4, SR_CTAID.Y ;  /* 0x0000000000047919 */ /* 0x000f740000002600 */
[----:B------:R-:W-:Y:S01]  /*6d10*/  @P1 IMAD.MOV.U32 R2, RZ, RZ, 0x4 ;  /* 0x00000004ff021424 */ /* 0x000fe200078e00ff */
[----:B------:R-:W1:Y:S01]  /*6d20*/  S2R R9, SR_CTAID.Y ;  /* 0x0000000000097919 */ /* 0x000e620000002600 */
[----:B------:R-:W-:-:S02]  /*6d30*/  SHF.R.S32.HI R142, RZ, 0x1f, R178 ;  /* 0x0000001fff8e7819 */ /* 0x000fc400000114b2 */
[----:B-----5:R-:W-:-:S05]  /*6d40*/  SHF.R.S32.HI R7, RZ, 0x1f, R4 ;  /* 0x0000001fff077819 */ /* 0x020fca0000011404 */
[----:B------:R-:W-:Y:S02]  /*6d50*/  IMAD R6, R7, c[0x0][0x1e8], RZ ;  /* 0x00007a0007067a24 */ /* 0x000fe400078e02ff */
[----:B--2---:R-:W-:-:S05]  /*6d60*/  @P1 IMAD.WIDE R2, R61, R2, c[0x0][0x340] ;  /* 0x0000d0003d021625 */ /* 0x004fca00078e0202 */
[----:B------:R3:W2:Y:S01]  /*6d70*/  @P1 LDG.E R19, [R2.64] ;  /* 0x0000000602131981 */ /* 0x0006a2000c1e1900 */
[----:B-1----:R-:W-:-:S04]  /*6d80*/  IMAD.WIDE.U32 R14, R9, c[0x0][0x1e8], RZ ;  /* 0x00007a00090e7a25 */ /* 0x002fc800078e00ff */
[----:B------:R-:W-:Y:S01]  /*6d90*/  IMAD R6, R9, c[0x0][0x1ec], R6 ;  /* 0x00007b0009067a24 */ /* 0x000fe200078e0206 */
[----:B---3--:R-:W-:-:S05]  /*6da0*/  SHF.R.S32.HI R2, RZ, 0x1f, R0 ;  /* 0x0000001fff027819 */ /* 0x008fca0000011400 */
[----:B------:R-:W-:-:S04]  /*6db0*/  IMAD R2, R2, c[0x0][0x178], RZ ;  /* 0x00005e0002027a24 */ /* 0x000fc800078e02ff */
[C---:B------:R-:W-:Y:S02]  /*6dc0*/  IMAD R4, R0.reuse, c[0x0][0x17c], R2 ;  /* 0x00005f0000047a24 */ /* 0x040fe400078e0202 */
[----:B------:R-:W-:Y:S01]  /*6dd0*/  IMAD.WIDE.U32 R2, R0, c[0x0][0x178], RZ ;  /* 0x00005e0000027a25 */ /* 0x000fe200078e00ff */
[----:B------:R-:W-:-:S04]  /*6de0*/  LEA.HI R0, R142, R178, RZ, 0x3 ;  /* 0x000000b28e007211 */ /* 0x000fc800078f18ff */
[----:B------:R-:W-:Y:S02]  /*6df0*/  SHF.R.S32.HI R117, RZ, 0x3, R0 ;  /* 0x00000003ff757819 */ /* 0x000fe40000011400 */
[----:B------:R-:W-:Y:S01]  /*6e00*/  LOP3.LUT R0, R0, 0xfffffff8, RZ, 0xc0, !PT ;  /* 0xfffffff800007812 */ /* 0x000fe200078ec0ff */
[----:B------:R-:W-:Y:S02]  /*6e10*/  IMAD.IADD R15, R15, 0x1, R6 ;  /* 0x000000010f0f7824 */ /* 0x000fe400078e0206 */
[----:B------:R-:W-:Y:S01]  /*6e20*/  IMAD.IADD R3, R3, 0x1, R4 ;  /* 0x0000000103037824 */ /* 0x000fe200078e0204 */
[----:B------:R-:W-:Y:S01]  /*6e30*/  IADD3 R108, -R0, R178, RZ ;  /* 0x000000b2006c7210 */ /* 0x000fe20007ffe1ff */
[----:B------:R-:W-:Y:S02]  /*6e40*/  IMAD R4, R7, c[0x0][0x210], RZ ;  /* 0x0000840007047a24 */ /* 0x000fe400078e02ff */
[----:B------:R-:W-:Y:S01]  /*6e50*/  IMAD.SHL.U32 R6, R117, 0x40, RZ ;  /* 0x0000004075067824 */ /* 0x000fe200078e00ff */
[----:B------:R-:W-:Y:S01]  /*6e60*/  ISETP.NE.U32.AND P0, PT, RZ, c[0x0][0x348], PT ;  /* 0x0000d200ff007a0c */ /* 0x000fe20003f05070 */
[----:B------:R-:W-:Y:S01]  /*6e70*/  IMAD.WIDE.U32 R12, R9, c[0x0][0x210], RZ ;  /* 0x00008400090c7a25 */ /* 0x000fe200078e00ff */
[----:B------:R-:W-:-:S02]  /*6e80*/  SHF.R.S32.HI R17, RZ, 0x1f, R61 ;  /* 0x0000001fff117819 */ /* 0x000fc4000001143d */
[----:B------:R-:W-:Y:S01]  /*6e90*/  LOP3.LUT R0, R6, 0x1c0, RZ, 0xc0, !PT ;  /* 0x000001c006007812 */ /* 0x000fe200078ec0ff */
[----:B------:R-:W-:Y:S02]  /*6ea0*/  IMAD R4, R9, c[0x0][0x214], R4 ;  /* 0x0000850009047a24 */ /* 0x000fe400078e0204 */
[----:B------:R-:W-:Y:S01]  /*6eb0*/  IMAD.SHL.U32 R25, R108, 0x8, RZ ;  /* 0x000000086c197824 */ /* 0x000fe200078e00ff */
[----:B------:R-:W-:Y:S01]  /*6ec0*/  ISETP.NE.AND.EX P0, PT, RZ, c[0x0][0x34c], PT, P0 ;  /* 0x0000d300ff007a0c */ /* 0x000fe20003f05300 */
[----:B------:R-:W-:Y:S02]  /*6ed0*/  IMAD R8, R7, c[0x0][0x1b8], RZ ;  /* 0x00006e0007087a24 */ /* 0x000fe400078e02ff */
[----:B------:R-:W-:Y:S01]  /*6ee0*/  IMAD.IADD R13, R4, 0x1, R13 ;  /* 0x00000001040d7824 */ /* 0x000fe200078e020d */
[----:B------:R-:W-:Y:S01]  /*6ef0*/  LOP3.LUT R4, R0, 0x38, R25, 0xf8, !PT ;  /* 0x0000003800047812 */ /* 0x000fe200078ef819 */
[----:B------:R-:W-:Y:S01]  /*6f00*/  IMAD R7, R108, 0x10, R117 ;  /* 0x000000106c077824 */ /* 0x000fe200078e0275 */
[----:B------:R-:W-:Y:S01]  /*6f10*/  SHF.R.U32.HI R0, RZ, 0x3, R0 ;  /* 0x00000003ff007819 */ /* 0x000fe20000011600 */
[----:B------:R-:W-:Y:S01]  /*6f20*/  IMAD R8, R9, c[0x0][0x1bc], R8 ;  /* 0x00006f0009087a24 */ /* 0x000fe200078e0208 */
[----:B------:R-:W-:Y:S01]  /*6f30*/  SEL R6, R17, RZ, !P0 ;  /* 0x000000ff11067207 */ /* 0x000fe20004000000 */
[----:B------:R-:W-:Y:S01]  /*6f40*/  IMAD.WIDE.U32 R2, R9, c[0x0][0x1b8], R2 ;  /* 0x00006e0009027a25 */ /* 0x000fe200078e0002 */
[----:B------:R-:W-:-:S03]  /*6f50*/  LOP3.LUT R16, R4, R0, RZ, 0x3c, !PT ;  /* 0x0000000004107212 */ /* 0x000fc600078e3cff */
[----:B------:R-:W-:Y:S01]  /*6f60*/  IMAD.IADD R10, R141, 0x1, R7 ;  /* 0x000000018d0a7824 */ /* 0x000fe200078e0207 */
[----:B------:R-:W-:Y:S01]  /*6f70*/  IADD3 R3, R3, R8, RZ ;  /* 0x0000000803037210 */ /* 0x000fe20007ffe0ff */
[----:B------:R-:W-:Y:S01]  /*6f80*/  IMAD R6, R6, c[0x0][0x1c0], RZ ;  /* 0x0000700006067a24 */ /* 0x000fe200078e02ff */
[----:B------:R-:W-:Y:S01]  /*6f90*/  SEL R0, R61, RZ, !P0 ;  /* 0x000000ff3d007207 */ /* 0x000fe20004000000 */
[----:B------:R-:W-:Y:S01]  /*6fa0*/  @P2 IMAD.HI.U32 R7, R10, c[0x0][0x2c8], RZ ;  /* 0x0000b2000a072a27 */ /* 0x000fe200078e00ff */
[----:B------:R-:W-:-:S03]  /*6fb0*/  LEA.HI R23, R142, R178, RZ, 0x4 ;  /* 0x000000b28e177211 */ /* 0x000fc600078f20ff */
[----:B------:R-:W-:Y:S01]  /*6fc0*/  IMAD.MOV.U32 R4, RZ, RZ, R10 ;  /* 0x000000ffff047224 */ /* 0x000fe200078e000a */
[----:B------:R-:W-:Y:S01]  /*6fd0*/  @P2 SHF.R.U32.HI R4, RZ, c[0x0][0x2cc], R7 ;  /* 0x0000b300ff042a19 */ /* 0x000fe20000011607 */
[C---:B------:R-:W-:Y:S02]  /*6fe0*/  IMAD R6, R0.reuse, c[0x0][0x1c4], R6 ;  /* 0x0000710000067a24 */ /* 0x040fe400078e0206 */
[----:B------:R-:W-:Y:S01]  /*6ff0*/  IMAD.WIDE.U32 R2, R0, c[0x0][0x1c0], R2 ;  /* 0x0000700000027a25 */ /* 0x000fe200078e0002 */
[----:B------:R-:W-:Y:S01]  /*7000*/  UIADD3 UR4, UP0, UR4, 0x8080, URZ ;  /* 0x0000808004047890 */ /* 0x000fe2000ff1e03f */
[----:B------:R-:W-:Y:S02]  /*7010*/  LOP3.LUT R0, R23, 0xfffffff0, RZ, 0xc0, !PT ;  /* 0xfffffff017007812 */ /* 0x000fe400078ec0ff */
[----:B------:R-:W-:Y:S01]  /*7020*/  IMAD.IADD R3, R3, 0x1, R6 ;  /* 0x0000000103037824 */ /* 0x000fe200078e0206 */
[----:B------:R-:W-:Y:S01]  /*7030*/  SHF.R.S32.HI R6, RZ, 0x1f, R4 ;  /* 0x0000001fff067819 */ /* 0x000fe20000011404 */
[----:B------:R-:W-:Y:S01]  /*7040*/  UIADD3.X UR5, URZ, UR5, URZ, UP0, !UPT ;  /* 0x000000053f057290 */ /* 0x000fe200087fe43f */
[----:B------:R-:W-:-:S03]  /*7050*/  IADD3 R8, -R0, R178, RZ ;  /* 0x000000b200087210 */ /* 0x000fc60007ffe1ff */
[----:B------:R-:W-:Y:S01]  /*7060*/  IMAD R0, R6, c[0x0][0x1b0], RZ ;  /* 0x00006c0006007a24 */ /* 0x000fe200078e02ff */
[----:B------:R-:W-:Y:S01]  /*7070*/  SHF.R.S32.HI R20, RZ, 0x1f, R8 ;  /* 0x0000001fff147819 */ /* 0x000fe20000011408 */
[----:B------:R-:W-:Y:S02]  /*7080*/  IMAD.U32 R6, RZ, RZ, UR4 ;  /* 0x00000004ff067e24 */ /* 0x000fe4000f8e00ff */
[----:B------:R-:W-:Y:S02]  /*7090*/  IMAD.U32 R7, RZ, RZ, UR5 ;  /* 0x00000005ff077e24 */ /* 0x000fe4000f8e00ff */
[----:B------:R-:W-:Y:S01]  /*70a0*/  IMAD R9, R4, c[0x0][0x1b4], R0 ;  /* 0x00006d0004097a24 */ /* 0x000fe200078e0200 */
[----:B------:R-:W-:Y:S01]  /*70b0*/  LEA.HI R22, R20, R8, RZ, 0x3 ;  /* 0x0000000814167211 */ /* 0x000fe200078f18ff */
[----:B------:R-:W-:Y:S01]  /*70c0*/  IMAD.MOV R0, RZ, RZ, -R4 ;  /* 0x000000ffff007224 */ /* 0x000fe200078e0a04 */
[----:B------:R1:W-:Y:S01]  /*70d0*/  STL.64 [R1+0x8], R6 ;  /* 0x0000080601007387 */ /* 0x0003e20000100a00 */
[----:B------:R-:W-:-:S04]  /*70e0*/  IMAD.WIDE.U32 R2, R4, c[0x0][0x1b0], R2 ;  /* 0x00006c0004027a25 */ /* 0x000fc800078e0002 */
[----:B------:R-:W-:Y:S01]  /*70f0*/  IMAD R0, R0, c[0x0][0x2c4], R10 ;  /* 0x0000b10000007a24 */ /* 0x000fe200078e020a */
[----:B------:R-:W-:-:S04]  /*7100*/  ISETP.NE.U32.AND P0, PT, RZ, c[0x0][0x350], PT ;  /* 0x0000d400ff007a0c */ /* 0x000fc80003f05070 */
[----:B------:R-:W-:Y:S02]  /*7110*/  SHF.R.S32.HI R4, RZ, 0x1f, R0 ;  /* 0x0000001fff047819 */ /* 0x000fe40000011400 */
[----:B------:R-:W-:Y:S02]  /*7120*/  LEA.HI R11, R142, R178, RZ, 0x6 ;  /* 0x000000b28e0b7211 */ /* 0x000fe400078f30ff */
[----:B------:R-:W-:Y:S02]  /*7130*/  ISETP.NE.AND.EX P0, PT, RZ, c[0x0][0x354], PT, P0 ;  /* 0x0000d500ff007a0c */ /* 0x000fe40003f05300 */
[----:B-1----:R-:W-:Y:S02]  /*7140*/  LOP3.LUT R6, R22, 0xfffffff8, RZ, 0xc0, !PT ;  /* 0xfffffff816067812 */ /* 0x002fe400078ec0ff */
[----:B------:R-:W-:-:S03]  /*7150*/  IADD3 R7, R3, R9, RZ ;  /* 0x0000000903077210 */ /* 0x000fc60007ffe0ff */
[----:B------:R-:W-:Y:S02]  /*7160*/  IMAD.IADD R20, R8, 0x1, -R6 ;  /* 0x0000000108147824 */ /* 0x000fe400078e0a06 */
[----:B------:R-:W-:Y:S02]  /*7170*/  IMAD.MOV.U32 R6, RZ, RZ, R2 ;  /* 0x000000ffff067224 */ /* 0x000fe400078e0002 */
[----:B------:R-:W-:Y:S02]  /*7180*/  IMAD R8, R4, c[0x0][0x1a8], RZ ;  /* 0x00006a0004087a24 */ /* 0x000fe400078e02ff */
[----:B------:R-:W-:Y:S02]  /*7190*/  IMAD.SHL.U32 R11, R11, 0x8, RZ ;  /* 0x000000080b0b7824 */ /* 0x000fe400078e00ff */
[----:B------:R-:W-:-:S03]  /*71a0*/  IMAD R8, R0, c[0x0][0x1ac], R8 ;  /* 0x00006b0000087a24 */ /* 0x000fc600078e0208 */
[----:B------:R-:W-:Y:S02]  /*71b0*/  LOP3.LUT R234, R16, 0xfffffe00, R11, 0xf8, !PT ;  /* 0xfffffe0010ea7812 */ /* 0x000fe400078ef80b */
[----:B------:R-:W-:Y:S02]  /*71c0*/  LOP3.LUT R236, R236, 0xffffff7f, RZ, 0xc0, !PT ;  /* 0xffffff7fecec7812 */ /* 0x000fe400078ec0ff */
[C---:B------:R-:W-:Y:S02]  /*71d0*/  IADD3 R24, R25.reuse, 0x40, RZ ;  /* 0x0000004019187810 */ /* 0x040fe40007ffe0ff */
[----:B------:R-:W-:Y:S02]  /*71e0*/  ISETP.GE.AND P4, PT, R25, c[0x0][0x198], PT ;  /* 0x0000660019007a0c */ /* 0x000fe40003f86270 */
[----:B------:R-:W-:Y:S01]  /*71f0*/  ISETP.GE.AND P3, PT, R24, c[0x0][0x198], PT ;  /* 0x0000660018007a0c */ /* 0x000fe20003f66270 */
[----:B------:R-:W-:Y:S01]  /*7200*/  IMAD.MOV.U32 R11, RZ, RZ, 0x10 ;  /* 0x00000010ff0b7424 */ /* 0x000fe200078e00ff */
[----:B------:R1:W-:Y:S04]  /*7210*/  STL [R1+0xa8], R25 ;  /* 0x0000a81901007387 */ /* 0x0003e80000100800 */
[----:B------:R1:W-:Y:S04]  /*7220*/  STL [R1+0x10], R18 ;  /* 0x0000101201007387 */ /* 0x0003e80000100800 */
[----:B------:R1:W-:Y:S01]  /*7230*/  STL [R1+0xe8], R24 ;  /* 0x0000e81801007387 */ /* 0x0003e20000100800 */
[----:B------:R-:W-:-:S02]  /*7240*/  IADD3 R127, R57, -0x1, RZ ;  /* 0xffffffff397f7810 */ /* 0x000fc40007ffe0ff */
[--C-:B--2---:R-:W-:Y:S01]  /*7250*/  @P1 SHF.R.S32.HI R3, RZ, 0x1f, R19.reuse ;  /* 0x0000001fff031819 */ /* 0x104fe20000011413 */
[----:B------:R-:W-:Y:S01]  /*7260*/  @P1 IMAD.MOV.U32 R2, RZ, RZ, R19 ;  /* 0x000000ffff021224 */ /* 0x000fe200078e0013 */
[----:B------:R-:W-:Y:S01]  /*7270*/  @!P1 MOV R2, R61 ;  /* 0x0000003d00029202 */ /* 0x000fe20000000f00 */
[----:B------:R-:W-:-:S03]  /*7280*/  @!P1 IMAD.MOV.U32 R3, RZ, RZ, R17 ;  /* 0x000000ffff039224 */ /* 0x000fc600078e0011 */
[----:B------:R-:W-:Y:S02]  /*7290*/  SEL R10, R2, RZ, !P0 ;  /* 0x000000ff020a7207 */ /* 0x000fe40004000000 */
[----:B------:R-:W-:Y:S01]  /*72a0*/  SEL R4, R3, RZ, !P0 ;  /* 0x000000ff03047207 */ /* 0x000fe20004000000 */
[----:B------:R-:W-:-:S04]  /*72b0*/  IMAD.WIDE.U32 R2, R0, c[0x0][0x1a8], R6 ;  /* 0x00006a0000027a25 */ /* 0x000fc800078e0006 */
[----:B------:R-:W-:Y:S01]  /*72c0*/  IMAD.IADD R3, R3, 0x1, R8 ;  /* 0x0000000103037824 */ /* 0x000fe200078e0208 */
[----:B------:R-:W-:Y:S01]  /*72d0*/  LEA R16, P0, R2, c[0x0][0x160], 0x1 ;  /* 0x0000580002107a11 */ /* 0x000fe200078008ff */
[C---:B------:R-:W-:Y:S02]  /*72e0*/  IMAD R0, R4.reuse, c[0x0][0x1f0], RZ ;  /* 0x00007c0004007a24 */ /* 0x040fe400078e02ff */
[----:B------:R-:W-:Y:S02]  /*72f0*/  IMAD R4, R4, c[0x0][0x218], RZ ;  /* 0x0000860004047a24 */ /* 0x000fe400078e02ff */
[----:B------:R-:W-:Y:S01]  /*7300*/  IMAD.WIDE.U32 R8, R10, c[0x0][0x218], R12 ;  /* 0x000086000a087a25 */ /* 0x000fe200078e000c */
[----:B------:R-:W-:Y:S02]  /*7310*/  LEA.HI.X R17, R2, c[0x0][0x164], R3, 0x1, P0 ;  /* 0x0000590002117a11 */ /* 0x000fe400000f0c03 */
[----:B------:R-:W-:Y:S01]  /*7320*/  SHF.R.S32.HI R19, RZ, 0x1f, R25 ;  /* 0x0000001fff137819 */ /* 0x000fe20000011419 */
[C---:B------:R-:W-:Y:S01]  /*7330*/  IMAD R3, R10.reuse, c[0x0][0x21c], R4 ;  /* 0x000087000a037a24 */ /* 0x040fe200078e0204 */
[----:B------:R-:W-:Y:S01]  /*7340*/  IADD3 R2, P0, R25, R8, RZ ;  /* 0x0000000819027210 */ /* 0x000fe20007f1e0ff */
[----:B------:R-:W-:-:S03]  /*7350*/  IMAD.WIDE.U32 R6, R10, c[0x0][0x1f0], R14 ;  /* 0x00007c000a067a25 */ /* 0x000fc600078e000e */
[----:B------:R-:W-:Y:S01]  /*7360*/  IADD3.X R3, R19, R9, R3, P0, !PT ;  /* 0x0000000913037210 */ /* 0x000fe200007fe403 */
[----:B------:R-:W-:Y:S01]  /*7370*/  IMAD R0, R10, c[0x0][0x1f4], R0 ;  /* 0x00007d000a007a24 */ /* 0x000fe200078e0200 */
[C---:B------:R-:W-:Y:S02]  /*7380*/  ISETP.GE.AND P0, PT, R25.reuse, c[0x0][0x1d4], PT ;  /* 0x0000750019007a0c */ /* 0x040fe40003f06270 */
[----:B------:R-:W-:Y:S02]  /*7390*/  IADD3 R6, P1, R25, R6, RZ ;  /* 0x0000000619067210 */ /* 0x000fe40007f3e0ff */
[----:B----4-:R-:W-:Y:S02]  /*73a0*/  SHF.R.S32.HI R4, RZ, 0x1f, R21 ;  /* 0x0000001fff047819 */ /* 0x010fe40000011415 */
[----:B------:R-:W-:Y:S02]  /*73b0*/  IADD3.X R7, R19, R7, R0, P1, !PT ;  /* 0x0000000713077210 */ /* 0x000fe40000ffe400 */
[----:B------:R-:W-:-:S04]  /*73c0*/  IADD3 R0, P1, R117, R21, RZ ;  /* 0x0000001575007210 */ /* 0x000fc80007f3e0ff */
[----:B------:R-:W-:Y:S02]  /*73d0*/  LEA.HI.X.SX32 R4, R117, R4, 0x1, P1 ;  /* 0x0000000475047211 */ /* 0x000fe400008f0eff */
[----:B------:R-:W-:Y:S02]  /*73e0*/  @P0 LOP3.LUT R236, R236, 0x80, RZ, 0xfc, !PT ;  /* 0x00000080ecec0812 */ /* 0x000fe400078efcff */
[----:B------:R-:W-:Y:S01]  /*73f0*/  ISETP.GE.AND P0, PT, R24, c[0x0][0x1d4], PT ;  /* 0x0000750018007a0c */ /* 0x000fe20003f06270 */
[C---:B------:R-:W-:Y:S02]  /*7400*/  IMAD R8, R4.reuse, c[0x0][0x1e0], RZ ;  /* 0x0000780004087a24 */ /* 0x040fe400078e02ff */
[----:B------:R-:W-:Y:S01]  /*7410*/  IMAD R4, R4, c[0x0][0x208], RZ ;  /* 0x0000820004047a24 */ /* 0x000fe200078e02ff */
[----:B------:R-:W-:Y:S01]  /*7420*/  R2P PR, R20, 0x6 ;  /* 0x0000000614007804 */ /* 0x000fe20000000000 */
[C---:B------:R-:W-:Y:S02]  /*7430*/  IMAD R9, R0.reuse, c[0x0][0x1e4], R8 ;  /* 0x0000790000097a24 */ /* 0x040fe400078e0208 */
[----:B------:R-:W-:-:S02]  /*7440*/  IMAD R8, R0, c[0x0][0x20c], R4 ;  /* 0x0000830000087a24 */ /* 0x000fc400078e0204 */
[----:B------:R-:W-:Y:S01]  /*7450*/  IMAD.WIDE.U32 R14, R0, c[0x0][0x1e0], R6 ;  /* 0x00007800000e7a25 */ /* 0x000fe200078e0006 */
[----:B------:R-:W-:-:S03]  /*7460*/  SEL R6, R11, 0xfffffff0, !P1 ;  /* 0xfffffff00b067807 */ /* 0x000fc60004800000 */
[----:B------:R-:W-:-:S04]  /*7470*/  IMAD.WIDE.U32 R12, R0, c[0x0][0x208], R2 ;  /* 0x00008200000c7a25 */ /* 0x000fc800078e0002 */
[----:B------:R-:W-:Y:S02]  /*7480*/  IMAD.IADD R11, R15, 0x1, R9 ;  /* 0x000000010f0b7824 */ /* 0x000fe400078e0209 */
[----:B------:R-:W-:Y:S01]  /*7490*/  IMAD.IADD R3, R13, 0x1, R8 ;  /* 0x000000010d037824 */ /* 0x000fe200078e0208 */
[----:B------:R1:W-:Y:S04]  /*74a0*/  STL.64 [R1+0xc0], R14 ;  /* 0x0000c00e01007387 */ /* 0x0003e80000100a00 */
[----:B------:R1:W-:Y:S04]  /*74b0*/  STL.64 [R1+0xc8], R12 ;  /* 0x0000c80c01007387 */ /* 0x0003e80000100a00 */
[----:B------:R1:W-:Y:S04]  /*74c0*/  STL [R1+0xbc], R3 ;  /* 0x0000bc0301007387 */ /* 0x0003e80000100800 */
[----:B------:R1:W-:Y:S01]  /*74d0*/  STL [R1+0xb4], R11 ;  /* 0x0000b40b01007387 */ /* 0x0003e20000100800 */
[----:B------:R-:W-:-:S02]  /*74e0*/  MOV R10, 0x20 ;  /* 0x00000020000a7802 */ /* 0x000fc40000000f00 */
[----:B------:R-:W-:Y:S02]  /*74f0*/  LOP3.LUT R236, R236, 0xffffffbf, RZ, 0xc0, !PT ;  /* 0xffffffbfecec7812 */ /* 0x000fe400078ec0ff */
[----:B------:R-:W-:Y:S02]  /*7500*/  SEL R4, R10, 0xffffffe0, !P2 ;  /* 0xffffffe00a047807 */ /* 0x000fe40005000000 */
[----:B------:R-:W-:Y:S01]  /*7510*/  @P0 LOP3.LUT R236, R236, 0x40, RZ, 0xfc, !PT ;  /* 0x00000040ecec0812 */ /* 0x000fe200078efcff */
[----:B------:R-:W-:Y:S05]  /*7520*/  BRA.DIV ~URZ, `(.L_x_1163) ;  /* 0x00014f627f007947 */ /* 0x000fea000b800000 */
[----:B------:R2:W3:Y:S02]  /*7530*/  SHFL.IDX PT, R7, R17, RZ, 0x181f ;  /* 0x00181fff11077589 */ /* 0x0004e400000e0000 */
.L_x_1301:
[----:B------:R-:W-:Y:S05]  /*7540*/  BRA.DIV ~URZ, `(.L_x_1164) ;  /* 0x00014fc27f007947 */ /* 0x000fea000b800000 */
[----:B------:R4:W1:Y:S02]  /*7550*/  SHFL.IDX PT, R0, R16, RZ, 0x181f ;  /* 0x00181fff10007589 */ /* 0x00086400000e0000 */
.L_x_1302:
[----:B-1----:R-:W-:Y:S01]  /*7560*/  IMAD R12, R18, c[0x0][0x2c4], RZ ;  /* 0x0000b100120c7a24 */ /* 0x002fe200078e02ff */
[----:B------:R-:W-:Y:S01]  /*7570*/  IADD3 R11, R141, R117, RZ ;  /* 0x000000758d0b7210 */ /* 0x000fe20007ffe0ff */
[----:B------:R-:W-:Y:S03]  /*7580*/  BSSY B0, `(.L_x_1165) ;  /* 0x0000014000007945 */ /* 0x000fe60003800000 */
[----:B------:R-:W-:-:S13]  /*7590*/  ISETP.GE.AND P0, PT, R11, R12, PT ;  /* 0x0000000c0b00720c */ /* 0x000fda0003f06270 */
[----:B------:R-:W-:Y:S05]  /*75a0*/  @P0 BRA `(.L_x_1166) ;  /* 0x0000011000000947 */ /* 0x000fea0003800000 */
[C---:B------:R-:W-:Y:S02]  /*75b0*/  IMAD.SHL.U32 R2, R108.reuse, 0x8, RZ ;  /* 0x000000086c027824 */ /* 0x040fe400078e00ff */
[----:B------:R-:W-:Y:S02]  /*75c0*/  IMAD.SHL.U32 R13, R108, 0x8, RZ ;  /* 0x000000086c0d7824 */ /* 0x000fe400078e00ff */
[----:B------:R-:W-:Y:S01]  /*75d0*/  IMAD.MOV.U32 R8, RZ, RZ, R0 ;  /* 0x000000ffff087224 */ /* 0x000fe200078e0000 */
[----:B------:R-:W-:Y:S01]  /*75e0*/  IADD3 R2, R2, 0x40, RZ ;  /* 0x0000004002027810 */ /* 0x000fe20007ffe0ff */
[----:B---3--:R-:W-:-:S03]  /*75f0*/  IMAD.MOV.U32 R9, RZ, RZ, R7 ;  /* 0x000000ffff097224 */ /* 0x008fc600078e0007 */
[----:B------:R-:W-:-:S04]  /*7600*/  SHF.R.S32.HI R3, RZ, 0x1f, R2 ;  /* 0x0000001fff037819 */ /* 0x000fc80000011402 */
[----:B------:R-:W-:Y:S02]  /*7610*/  LEA.HI R3, R3, R2, RZ, 0x3 ;  /* 0x0000000203037211 */ /* 0x000fe400078f18ff */
[----:B------:R-:W-:Y:S01]  /*7620*/  LEA R2, P0, R13, R0, 0x1 ;  /* 0x000000000d027211 */ /* 0x000fe200078008ff */
[----:B------:R-:W-:Y:S01]  /*7630*/  IMAD.SHL.U32 R0, R234, 0x2, RZ ;  /* 0x00000002ea007824 */ /* 0x000fe200078e00ff */
[----:B------:R-:W-:Y:S02]  /*7640*/  LOP3.LUT R10, R3, 0xfffffff8, RZ, 0xc0, !PT ;  /* 0xfffffff8030a7812 */ /* 0x000fe400078ec0ff */
[----:B------:R-:W-:-:S03]  /*7650*/  LEA.HI.X R3, R13, R7, R19, 0x1, P0 ;  /* 0x000000070d037211 */ /* 0x000fc600000f0c13 */
[----:B------:R-:W-:Y:S02]  /*7660*/  IMAD.WIDE R8, R10, 0x2, R8 ;  /* 0x000000020a087825 */ /* 0x000fe400078e0208 */
[----:B------:R-:W-:Y:S01]  /*7670*/  @!PT LDS RZ, [RZ] ;  /* 0x00000000fffff984 */ /* 0x000fe20000000800 */
[----:B------:R-:W-:Y:S01]  /*7680*/  @!PT LDS RZ, [RZ] ;  /* 0x00000000fffff984 */ /* 0x000fe20000000800 */
[----:B------:R-:W-:Y:S01]  /*7690*/  @!PT LDS RZ, [RZ] ;  /* 0x00000000fffff984 */ /* 0x000fe20000000800 */
[----:B------:R1:W-:Y:S04]  /*76a0*/  LDGSTS.E.BYPASS.LTC128B.128 [R0+0x8080], [R2.64], !P4 ;  /* 0x0808000002007fae */ /* 0x0003e8000e101d46 */
[----:B------:R1:W-:Y:S02]  /*76b0*/  LDGSTS.E.BYPASS.LTC128B.128 [R0+0xc080], [R8.64], !P3 ;  /* 0x0c08000008007fae */ /* 0x0003e4000d901d46 */
.L_x_1166:
[----:B------:R-:W-:Y:S05]  /*76c0*/  BSYNC B0 ;  /* 0x0000000000007941 */ /* 0x000fea0003800000 */
.L_x_1165:
[----:B------:R-:W-:Y:S05]  /*76d0*/  BRA.DIV ~URZ, `(.L_x_1167) ;  /* 0x00014eb27f007947 */ /* 0x000fea000b800000 */
[----:B---3--:R3:W1:Y:S04]  /*76e0*/  SHFL.IDX PT, R7, R17, 0x1, 0x181f ;  /* 0x00381f0011077f89 */ /* 0x00866800000e0000 */
[----:B-1----:R3:W1:Y:S02]  /*76f0*/  SHFL.IDX PT, R0, R16, 0x1, 0x181f ;  /* 0x00381f0010007f89 */ /* 0x00266400000e0000 */
.L_x_1303:
[----:B------:R-:W-:Y:S01]  /*7700*/  IADD3 R2, R11, 0x10, RZ ;  /* 0x000000100b027810 */ /* 0x000fe20007ffe0ff */
[----:B------:R-:W-:Y:S03]  /*7710*/  BSSY B0, `(.L_x_1168) ;  /* 0x0000014000007945 */ /* 0x000fe60003800000 */
[----:B------:R-:W-:-:S13]  /*7720*/  ISETP.GE.AND P0, PT, R2, R12, PT ;  /* 0x0000000c0200720c */ /* 0x000fda0003f06270 */
[----:B------:R-:W-:Y:S05]  /*7730*/  @P0 BRA `(.L_x_1169) ;  /* 0x0000011000000947 */ /* 0x000fea0003800000 */
[C---:B------:R-:W-:Y:S02]  /*7740*/  IMAD.SHL.U32 R8, R108.reuse, 0x8, RZ ;  /* 0x000000086c087824 */ /* 0x040fe400078e00ff */
[----:B------:R-:W-:Y:S02]  /*7750*/  IMAD.SHL.U32 R13, R108, 0x8, RZ ;  /* 0x000000086c0d7824 */ /* 0x000fe400078e00ff */
[----:B------:R-:W-:Y:S01]  /*7760*/  IMAD.MOV.U32 R9, RZ, RZ, R7 ;  /* 0x000000ffff097224 */ /* 0x000fe200078e0007 */
[----:B------:R-:W-:Y:S02]  /*7770*/  IADD3 R8, R8, 0x40, RZ ;  /* 0x0000004008087810 */ /* 0x000fe40007ffe0ff */
[----:B-1----:R-:W-:Y:S02]  /*7780*/  LEA R2, P0, R13, R0, 0x1 ;  /* 0x000000000d027211 */ /* 0x002fe400078008ff */
[----:B------:R-:W-:-:S04]  /*7790*/  SHF.R.S32.HI R3, RZ, 0x1f, R8 ;  /* 0x0000001fff037819 */ /* 0x000fc80000011408 */
[----:B------:R-:W-:Y:S01]  /*77a0*/  LEA.HI R3, R3, R8, RZ, 0x3 ;  /* 0x0000000803037211 */ /* 0x000fe200078f18ff */
[----:B------:R-:W-:Y:S02]  /*77b0*/  IMAD.MOV.U32 R8, RZ, RZ, R0 ;  /* 0x000000ffff087224 */ /* 0x000fe400078e0000 */
        /* <DEDUP_REMOVED lines=9> */
.L_x_1169:
[----:B------:R-:W-:Y:S05]  /*7850*/  BSYNC B0 ;  /* 0x0000000000007941 */ /* 0x000fea0003800000 */
.L_x_1168:
[----:B------:R-:W-:Y:S05]  /*7860*/  BRA.DIV ~URZ, `(.L_x_1170) ;  /* 0x00014e127f007947 */ /* 0x000fea000b800000 */
[----:B------:R2:W3:Y:S02]  /*7870*/  SHFL.IDX PT, R7, R17, 0x2, 0x181f ;  /* 0x00581f0011077f89 */ /* 0x0004e400000e0000 */
.L_x_1304:
[----:B------:R-:W-:Y:S05]  /*7880*/  BRA.DIV ~URZ, `(.L_x_1171) ;  /* 0x00014e727f007947 */ /* 0x000fea000b800000 */
[----:B-1----:R1:W2:Y:S02]  /*7890*/  SHFL.IDX PT, R0, R16, 0x2, 0x181f ;  /* 0x00581f0010007f89 */ /* 0x0022a400000e0000 */
.L_x_1305:
[----:B------:R-:W-:Y:S01]  /*78a0*/  IADD3 R2, R11, 0x20, RZ ;  /* 0x000000200b027810 */ /* 0x000fe20007ffe0ff */
[----:B------:R-:W-:Y:S03]  /*78b0*/  BSSY B0, `(.L_x_1172) ;  /* 0x0000014000007945 */ /* 0x000fe60003800000 */
[----:B------:R-:W-:-:S13]  /*78c0*/  ISETP.GE.AND P0, PT, R2, R12, PT ;  /* 0x0000000c0200720c */ /* 0x000fda0003f06270 */
[----:B------:R-:W-:Y:S05]  /*78d0*/  @P0 BRA `(.L_x_1173) ;  /* 0x0000011000000947 */ /* 0x000fea0003800000 */
[C---:B------:R-:W-:Y:S02]  /*78e0*/  IMAD.SHL.U32 R8, R108.reuse, 0x8, RZ ;  /* 0x000000086c087824 */ /* 0x040fe400078e00ff */
[----:B------:R-:W-:Y:S02]  /*78f0*/  IMAD.SHL.U32 R13, R108, 0x8, RZ ;  /* 0x000000086c0d7824 */ /* 0x000fe400078e00ff */
[----:B---3--:R-:W-:Y:S01]  /*7900*/  IMAD.MOV.U32 R9, RZ, RZ, R7 ;  /* 0x000000ffff097224 */ /* 0x008fe200078e0007 */
[----:B------:R-:W-:Y:S02]  /*7910*/  IADD3 R8, R8, 0x40, RZ ;  /* 0x0000004008087810 */ /* 0x000fe40007ffe0ff */
[----:B--2---:R-:W-:Y:S02]  /*7920*/  LEA R2, P0, R13, R0, 0x1 ;  /* 0x000000000d027211 */ /* 0x004fe400078008ff */
        /* <DEDUP_REMOVED lines=12> */
.L_x_1173:
[----:B------:R-:W-:Y:S05]  /*79f0*/  BSYNC B0 ;  /* 0x0000000000007941 */ /* 0x000fea0003800000 */
.L_x_1172:
[----:B------:R-:W-:Y:S05]  /*7a00*/  BRA.DIV ~URZ, `(.L_x_1174) ;  /* 0x00014d727f007947 */ /* 0x000fea000b800000 */
[----:B---3--:R3:W1:Y:S04]  /*7a10*/  SHFL.IDX PT, R7, R17, 0x3, 0x181f ;  /* 0x00781f0011077f89 */ /* 0x00866800000e0000 */
[----:B--2---:R3:W2:Y:S02]  /*7a20*/  SHFL.IDX PT, R0, R16, 0x3, 0x181f ;  /* 0x00781f0010007f89 */ /* 0x0046a400000e0000 */
.L_x_1306:
[----:B------:R-:W-:Y:S01]  /*7a30*/  IADD3 R2, R11, 0x30, RZ ;  /* 0x000000300b027810 */ /* 0x000fe20007ffe0ff */
[----:B------:R-:W-:Y:S03]  /*7a40*/  BSSY B0, `(.L_x_1175) ;  /* 0x0000014000007945 */ /* 0x000fe60003800000 */
[----:B------:R-:W-:-:S13]  /*7a50*/  ISETP.GE.AND P0, PT, R2, R12, PT ;  /* 0x0000000c0200720c */ /* 0x000fda0003f06270 */
[----:B------:R-:W-:Y:S05]  /*7a60*/  @P0 BRA `(.L_x_1176) ;  /* 0x0000011000000947 */ /* 0x000fea0003800000 */
[C---:B------:R-:W-:Y:S02]  /*7a70*/  IMAD.SHL.U32 R8, R108.reuse, 0x8, RZ ;  /* 0x000000086c087824 */ /* 0x040fe400078e00ff */
[----:B------:R-:W-:Y:S02]  /*7a80*/  IMAD.SHL.U32 R13, R108, 0x8, RZ ;  /* 0x000000086c0d7824 */ /* 0x000fe400078e00ff */
[----:B-1----:R-:W-:Y:S01]  /*7a90*/  IMAD.MOV.U32 R9, RZ, RZ, R7 ;  /* 0x000000ffff097224 */ /* 0x002fe200078e0007 */
        /* <DEDUP_REMOVED lines=14> */
.L_x_1176:
[----:B------:R-:W-:Y:S05]  /*7b80*/  BSYNC B0 ;  /* 0x0000000000007941 */ /* 0x000fea0003800000 */
.L_x_1175:
[----:B------:R-:W-:Y:S05]  /*7b90*/  BRA.DIV ~URZ, `(.L_x_1177) ;  /* 0x00014cd27f007947 */ /* 0x000fea000b800000 */
[----:B-1----:R1:W3:Y:S02]  /*7ba0*/  SHFL.IDX PT, R7, R17, 0x4, 0x181f ;  /* 0x00981f0011077f89 */ /* 0x0022e400000e0000 */
.L_x_1307:
[----:B------:R-:W-:Y:S05]  /*7bb0*/  BRA.DIV ~URZ, `(.L_x_1178) ;  /* 0x00014d327f007947 */ /* 0x000fea000b800000 */
[----:B--2---:R2:W1:Y:S02]  /*7bc0*/  SHFL.IDX PT, R0, R16, 0x4, 0x181f ;  /* 0x00981f0010007f89 */ /* 0x00446400000e0000 */
.L_x_1308:
        /* <DEDUP_REMOVED lines=21> */
.L_x_1180:
[----:B------:R-:W-:Y:S05]  /*7d20*/  BSYNC B0 ;  /* 0x0000000000007941 */ /* 0x000fea0003800000 */
.L_x_1179:
[----:B------:R-:W-:Y:S05]  /*7d30*/  BRA.DIV ~URZ, `(.L_x_1181) ;  /* 0x00014c327f007947 */ /* 0x000fea000b800000 */
[----:B---3--:R3:W2:Y:S04]  /*7d40*/  SHFL.IDX PT, R7, R17, 0x5, 0x181f ;  /* 0x00b81f0011077f89 */ /* 0x0086a800000e0000 */
[----:B-1----:R3:W1:Y:S02]  /*7d50*/  SHFL.IDX PT, R0, R16, 0x5, 0x181f ;  /* 0x00b81f0010007f89 */ /* 0x00266400000e0000 */
.L_x_1309:
[----:B------:R-:W-:Y:S01]  /*7d60*/  IADD3 R2, R11, 0x50, RZ ;  /* 0x000000500b027810 */ /* 0x000fe20007ffe0ff */
[----:B------:R-:W-:Y:S03]  /*7d70*/  BSSY B0, `(.L_x_1182) ;  /* 0x0000014000007945 */ /* 0x000fe60003800000 */
[----:B------:R-:W-:-:S13]  /*7d80*/  ISETP.GE.AND P0, PT, R2, R12, PT ;  /* 0x0000000c0200720c */ /* 0x000fda0003f06270 */
[----:B------:R-:W-:Y:S05]  /*7d90*/  @P0 BRA `(.L_x_1183) ;  /* 0x0000011000000947 */ /* 0x000fea0003800000 */
[C---:B------:R-:W-:Y:S02]  /*7da0*/  IMAD.SHL.U32 R8, R108.reuse, 0x8, RZ ;  /* 0x000000086c087824 */ /* 0x040fe400078e00ff */
[----:B------:R-:W-:Y:S02]  /*7db0*/  IMAD.SHL.U32 R13, R108, 0x8, RZ ;  /* 0x000000086c0d7824 */ /* 0x000fe400078e00ff */
[----:B--2---:R-:W-:Y:S01]  /*7dc0*/  IMAD.MOV.U32 R9, RZ, RZ, R7 ;  /* 0x000000ffff097224 */ /* 0x004fe200078e0007 */
        /* <DEDUP_REMOVED lines=14> */
.L_x_1183:
[----:B------:R-:W-:Y:S05]  /*7eb0*/  BSYNC B0 ;  /* 0x0000000000007941 */ /* 0x000fea0003800000 */
.L_x_1182:
[----:B------:R-:W-:Y:S05]  /*7ec0*/  BRA.DIV ~URZ, `(.L_x_1184) ;  /* 0x00014b927f007947 */ /* 0x000fea000b800000 */
[----:B--2---:R2:W3:Y:S02]  /*7ed0*/  SHFL.IDX PT, R7, R17, 0x6, 0x181f ;  /* 0x00d81f0011077f89 */ /* 0x0044e400000e0000 */
.L_x_1310:
[----:B------:R-:W-:Y:S05]  /*7ee0*/  BRA.DIV ~URZ, `(.L_x_1185) ;  /* 0x00014bf27f007947 */ /* 0x000fea000b800000 */
[----:B-1----:R1:W2:Y:S02]  /*7ef0*/  SHFL.IDX PT, R0, R16, 0x6, 0x181f ;  /* 0x00d81f0010007f89 */ /* 0x0022a400000e0000 */
.L_x_1311:
        /* <DEDUP_REMOVED lines=21> */
.L_x_1187:
[----:B------:R-:W-:Y:S05]  /*8050*/  BSYNC B0 ;  /* 0x0000000000007941 */ /* 0x000fea0003800000 */
.L_x_1186:
[----:B------:R-:W-:Y:S05]  /*8060*/  BRA.DIV ~URZ, `(.L_x_1188) ;  /* 0x00014af27f007947 */ /* 0x000fea000b800000 */
[----:B--23--:R-:W2:Y:S04]  /*8070*/  SHFL.IDX PT, R17, R17, 0x7, 0x181f ;  /* 0x00f81f0011117f89 */ /* 0x00cea800000e0000 */
[----:B-1--4-:R-:W1:Y:S02]  /*8080*/  SHFL.IDX PT, R16, R16, 0x7, 0x181f ;  /* 0x00f81f0010107f89 */ /* 0x012e6400000e0000 */
.L_x_1312:
[----:B------:R-:W-:Y:S01]  /*8090*/  IADD3 R0, R11, 0x70, RZ ;  /* 0x000000700b007810 */ /* 0x000fe20007ffe0ff */
[----:B------:R-:W-:Y:S01]  /*80a0*/  IMAD.SHL.U32 R21, R108, 0x8, RZ ;  /* 0x000000086c157824 */ /* 0x000fe200078e00ff */
[----:B------:R-:W-:Y:S01]  /*80b0*/  IADD3 R2, P1, R1, c[0x0][0x20], RZ ;  /* 0x0000080001027a10 */ /* 0x000fe20007f3e0ff */
[----:B------:R-:W-:Y:S01]  /*80c0*/  ULDC.64 UR4, c[0x0][0x40] ;  /* 0x0000100000047ab9 */ /* 0x000fe20000000a00 */
[----:B------:R-:W-:Y:S01]  /*80d0*/  ISETP.GE.AND P0, PT, R0, R12, PT ;  /* 0x0000000c0000720c */ /* 0x000fe20003f06270 */
[----:B------:R-:W-:Y:S01]  /*80e0*/  UIADD3 UR4, UP0, UR4, 0x160, URZ ;  /* 0x0000016004047890 */ /* 0x000fe2000ff1e03f */
[----:B------:R-:W-:Y:S01]  /*80f0*/  IADD3 R8, P2, R2, 0x4, RZ ;  /* 0x0000000402087810 */ /* 0x000fe20007f5e0ff */
[----:B------:R-:W-:Y:S01]  /*8100*/  IMAD.X R3, RZ, RZ, c[0x0][0x24], P1 ;  /* 0x00000900ff037624 */ /* 0x000fe200008e06ff */
[----:B------:R-:W-:Y:S01]  /*8110*/  MOV R121, 0x30 ;  /* 0x0000003000797802 */ /* 0x000fe20000000f00 */
[----:B------:R-:W-:Y:S01]  /*8120*/  IMAD.SHL.U32 R18, R108, 0x8, RZ ;  /* 0x000000086c127824 */ /* 0x000fe200078e00ff */
[----:B------:R-:W-:Y:S01]  /*8130*/  UIADD3.X UR5, URZ, UR5, URZ, UP0, !UPT ;  /* 0x000000053f057290 */ /* 0x000fe200087fe43f */
[----:B------:R-:W-:Y:S01]  /*8140*/  IMAD.X R9, RZ, RZ, R3, P2 ;  /* 0x000000ffff097224 */ /* 0x000fe200010e0603 */
[----:B------:R-:W-:Y:S01]  /*8150*/  STL.64 [R1+0x20], R2 ;  /* 0x0000200201007387 */ /* 0x000fe20000100a00 */
[----:B------:R-:W-:Y:S01]  /*8160*/  IMAD.WIDE.U32 R144, R121, c[0x0][0x1e0], RZ ;  /* 0x0000780079907a25 */ /* 0x000fe200078e00ff */
[----:B------:R-:W-:-:S02]  /*8170*/  IADD3 R18, R18, 0x40, RZ ;  /* 0x0000004012127810 */ /* 0x000fc40007ffe0ff */
[----:B------:R3:W-:Y:S01]  /*8180*/  STL.64 [R1+0x38], R8 ;  /* 0x0000380801007387 */ /* 0x0007e20000100a00 */
[C---:B-1----:R-:W-:Y:S02]  /*8190*/  @!P0 LEA R14, P1, R21.reuse, R16, 0x1 ;  /* 0x00000010150e8211 */ /* 0x042fe400078208ff */
[----:B------:R-:W-:Y:S02]  /*81a0*/  @!P0 SHF.R.S32.HI R0, RZ, 0x1f, R18 ;  /* 0x0000001fff008819 */ /* 0x000fe40000011412 */
[----:B--2---:R-:W-:Y:S02]  /*81b0*/  @!P0 LEA.HI.X R15, R21, R17, R19, 0x1, P1 ;  /* 0x00000011150f8211 */ /* 0x004fe400008f0c13 */
[----:B------:R-:W-:Y:S02]  /*81c0*/  IADD3 R12, P1, R2, 0x48, RZ ;  /* 0x00000048020c7810 */ /* 0x000fe40007f3e0ff */
[----:B------:R-:W-:Y:S02]  /*81d0*/  @!P0 LEA.HI R0, R0, R18, RZ, 0x3 ;  /* 0x0000001200008211 */ /* 0x000fe400078f18ff */
[----:B------:R-:W-:-:S02]  /*81e0*/  IADD3.X R13, RZ, R3, RZ, P1, !PT ;  /* 0x00000003ff0d7210 */ /* 0x000fc40000ffe4ff */
[----:B------:R-:W-:Y:S02]  /*81f0*/  IADD3 R10, P1, R2, 0x10, RZ ;  /* 0x00000010020a7810 */ /* 0x000fe40007f3e0ff */
[----:B------:R-:W-:Y:S01]  /*8200*/  @!P0 LOP3.LUT R7, R0, 0xfffffff8, RZ, 0xc0, !PT ;  /* 0xfffffff800078812 */ /* 0x000fe200078ec0ff */
[----:B------:R-:W-:Y:S01]  /*8210*/  STL.64 [R1+0x30], R12 ;  /* 0x0000300c01007387 */ /* 0x000fe20000100a00 */
[----:B------:R-:W-:Y:S02]  /*8220*/  @!P0 IMAD.SHL.U32 R0, R234, 0x2, RZ ;  /* 0x00000002ea008824 */ /* 0x000fe400078e00ff */
[----:B------:R-:W-:-:S03]  /*8230*/  IMAD.X R11, RZ, RZ, R3, P1 ;  /* 0x000000ffff0b7224 */ /* 0x000fc600008e0603 */
[----:B------:R-:W-:Y:S01]  /*8240*/  @!PT LDS RZ, [RZ] ;  /* 0x00000000fffff984 */ /* 0x000fe20000000800 */
[----:B------:R-:W-:Y:S01]  /*8250*/  @!PT LDS RZ, [RZ] ;  /* 0x00000000fffff984 */ /* 0x000fe20000000800 */
[----:B------:R-:W-:Y:S01]  /*8260*/  @!PT LDS RZ, [RZ] ;  /* 0x00000000fffff984 */ /* 0x000fe20000000800 */
[----:B------:R1:W-:Y:S04]  /*8270*/  @!P0 LDGSTS.E.BYPASS.LTC128B.128 [R0+0xb880], [R14.64], !P4 ;  /* 0x0b8800000e008fae */ /* 0x0003e8000e101d46 */
[----:B------:R2:W-:Y:S01]  /*8280*/  STL.64 [R1+0x28], R10 ;  /* 0x0000280a01007387 */ /* 0x0005e20000100a00 */
[----:B---3--:R-:W-:-:S05]  /*8290*/  IADD3 R8, P2, R2, 0x8, RZ ;  /* 0x0000000802087810 */ /* 0x008fca0007f5e0ff */
[----:B------:R-:W-:-:S05]  /*82a0*/  IMAD.X R9, RZ, RZ, R3, P2 ;  /* 0x000000ffff097224 */ /* 0x000fca00010e0603 */
[----:B------:R3:W-:Y:S01]  /*82b0*/  STL.64 [R1+0x40], R8 ;  /* 0x0000400801007387 */ /* 0x0007e20000100a00 */
[----:B--2---:R-:W-:Y:S02]  /*82c0*/  IMAD.MOV.U32 R10, RZ, RZ, R16 ;  /* 0x000000ffff0a7224 */ /* 0x004fe400078e0010 */
[----:B------:R-:W-:-:S04]  /*82d0*/  IMAD.MOV.U32 R11, RZ, RZ, R17 ;  /* 0x000000ffff0b7224 */ /* 0x000fc800078e0011 */
[----:B------:R-:W-:Y:S01]  /*82e0*/  @!P0 IMAD.WIDE R10, R7, 0x2, R10 ;  /* 0x00000002070a8825 */ /* 0x000fe200078e020a */
[----:B---3--:R-:W-:-:S03]  /*82f0*/  MOV R8, UR4 ;  /* 0x0000000400087c02 */ /* 0x008fc60008000f00 */
[----:B------:R-:W-:Y:S01]  /*8300*/  IMAD.U32 R9, RZ, RZ, UR5 ;  /* 0x00000005ff097e24 */ /* 0x000fe2000f8e00ff */
[----:B------:R1:W-:Y:S04]  /*8310*/  @!P0 LDGSTS.E.BYPASS.LTC128B.128 [R0+0xf880], [R10.64], !P3 ;  /* 0x0f8800000a008fae */ /* 0x0003e8000d901d46 */
[----:B------:R2:W-:Y:S04]  /*8320*/  STL.64 [R1+0x18], R8 ;  /* 0x0000180801007387 */ /* 0x0005e80000100a00 */
[----:B------:R-:W0:Y:S01]  /*8330*/  LDGDEPBAR ;  /* 0x00000000000079af */ /* 0x000e220000000000 */
[----:B------:R-:W-:Y:S01]  /*8340*/  WARPSYNC 0xffffffff ;  /* 0xffffffff00007948 */ /* 0x000fe20003800000 */
[----:B-1----:R-:W-:-:S04]  /*8350*/  IMAD R0, R121, c[0x0][0x1e4], RZ ;  /* 0x0000790079007a24 */ /* 0x002fc800078e02ff */
[----:B------:R-:W-:Y:S02]  /*8360*/  IMAD.IADD R141, R0, 0x1, R145 ;  /* 0x00000001008d7824 */ /* 0x000fe400078e0291 */
[----:B--2---:R-:W2:Y:S04]  /*8370*/  LDL R28, [R1+0xe4] ;  /* 0x0000e400011c7983 */ /* 0x004ea80000100800 */
[----:B------:R-:W3:Y:S04]  /*8380*/  LDL R0, [R1+0x64] ;  /* 0x0000640001007983 */ /* 0x000ee80000100800 */
[----:B------:R-:W4:Y:S04]  /*8390*/  LDL.64 R26, [R1+0xc0] ;  /* 0x0000c000011a7983 */ /* 0x000f280000100a00 */
[----:B------:R-:W4:Y:S01]  /*83a0*/  LDL.LU.64 R24, [R1+0xb0] ;  /* 0x0000b00001187983 */ /* 0x000f220000300a00 */
[----:B------:R-:W-:Y:S01]  /*83b0*/  SHF.R.S32.HI R137, RZ, 0x1f, R127 ;  /* 0x0000001fff897819 */ /* 0x000fe2000001147f */
[----:B------:R-:W-:Y:S01]  /*83c0*/  ULDC.64 UR4, c[0x0][0x1e0] ;  /* 0x0000780000047ab9 */ /* 0x000fe20000000a00 */
[----:B------:R-:W-:Y:S01]  /*83d0*/  IMAD.MOV.U32 R7, RZ, RZ, c[0x0][0x1e0] ;  /* 0x00007800ff077624 */ /* 0x000fe200078e00ff */
[----:B------:R-:W-:-:S02]  /*83e0*/  UIMAD.WIDE.U32 UR12, UR4, 0x20, URZ ;  /* 0x00000020040c78a5 */ /* 0x000fc4000f8e003f */
[----:B------:R-:W-:Y:S01]  /*83f0*/  USHF.L.U32 UR5, UR5, 0x5, URZ ;  /* 0x0000000505057899 */ /* 0x000fe2000800063f */
[----:B------:R-:W-:-:S03]  /*8400*/  IMAD.MOV.U32 R10, RZ, RZ, c[0x0][0x1e4] ;  /* 0x00007900ff0a7624 */ /* 0x000fc600078e00ff */
[----:B------:R-:W-:Y:S01]  /*8410*/  UIADD3 UR9, UR13, UR5, URZ ;  /* 0x000000050d097290 */ /* 0x000fe2000fffe03f */
[----:B------:R-:W-:Y:S01]  /*8420*/  ISETP.GE.AND P6, PT, R21, c[0x0][0x1d4], PT ;  /* 0x0000750015007a0c */ /* 0x000fe20003fc6270 */
[----:B------:R-:W-:Y:S01]  /*8430*/  BAR.SYNC.DEFER_BLOCKING 0x0 ;  /* 0x0000000000007b1d */ /* 0x000fe20000010000 */
[----:B------:R-:W-:Y:S02]  /*8440*/  ISETP.GE.AND P5, PT, R18, c[0x0][0x1d4], PT ;  /* 0x0000750012007a0c */ /* 0x000fe40003fa6270 */
[----:B------:R-:W-:-:S03]  /*8450*/  SHF.R.S32.HI R14, RZ, 0x4, R23 ;  /* 0x00000004ff0e7819 */ /* 0x000fc60000011417 */
[----:B------:R-:W-:Y:S01]  /*8460*/  BSSY B2, `(.L_x_1189) ;  /* 0x0000035000027945 */ /* 0x000fe20003800000 */
[----:B------:R-:W-:Y:S02]  /*8470*/  IADD3 R94, R2, 0x18, RZ ;  /* 0x00000018025e7810 */ /* 0x000fe40007ffe0ff */
[----:B------:R-:W-:Y:S01]  /*8480*/  MOV R143, 0x87b0 ;  /* 0x000087b0008f7802 */ /* 0x000fe20000000f00 */
[----:B--2---:R-:W-:-:S04]  /*8490*/  IMAD R121, R28, -0x30, R121 ;  /* 0xffffffd01c797824 */ /* 0x004fc800078e0279 */
[----:B------:R-:W-:-:S04]  /*84a0*/  IMAD.IADD R138, R121, 0x1, -R117 ;  /* 0x00000001798a7824 */ /* 0x000fc800078e0a75 */
[----:B---3--:R-:W-:-:S05]  /*84b0*/  IMAD.IADD R0, R138, 0x1, R0 ;  /* 0x000000018a007824 */ /* 0x008fca00078e0200 */
[C---:B------:R-:W-:Y:S01]  /*84c0*/  ISETP.GE.AND P2, PT, R0.reuse, 0x1, PT ;  /* 0x000000010000780c */ /* 0x040fe20003f46270 */
[----:B----4-:R-:W-:Y:S01]  /*84d0*/  IMAD.MOV.U32 R24, RZ, RZ, R26 ;  /* 0x000000ffff187224 */ /* 0x010fe200078e001a */
[C---:B------:R-:W-:Y:S02]  /*84e0*/  ISETP.GE.AND P1, PT, R0.reuse, 0x11, PT ;  /* 0x000000110000780c */ /* 0x040fe40003f26270 */
[----:B------:R-:W-:Y:S01]  /*84f0*/  ISETP.GE.AND P0, PT, R0, 0x21, PT ;  /* 0x000000210000780c */ /* 0x000fe20003f06270 */
[----:B------:R-:W-:Y:S02]  /*8500*/  IMAD R0, R141, R127, RZ ;  /* 0x0000007f8d007224 */ /* 0x000fe400078e02ff */
[----:B------:R-:W-:-:S04]  /*8510*/  IMAD.WIDE.U32 R8, R127, R144, R24 ;  /* 0x000000907f087225 */ /* 0x000fc800078e0018 */
[----:B------:R-:W-:Y:S02]  /*8520*/  IMAD R0, R137, R144, R0 ;  /* 0x0000009089007224 */ /* 0x000fe400078e0200 */
[----:B------:R-:W-:Y:S02]  /*8530*/  @P2 LEA R12, P3, R8, c[0x0][0x1c8], 0x1 ;  /* 0x00007200080c2a11 */ /* 0x000fe400078608ff */
[----:B------:R-:W-:Y:S01]  /*8540*/  IMAD.IADD R0, R9, 0x1, R0 ;  /* 0x0000000109007824 */ /* 0x000fe200078e0200 */
[----:B------:R-:W-:-:S04]  /*8550*/  @P1 LEA R3, P4, R7, R8, 0x4 ;  /* 0x0000000807031211 */ /* 0x000fc800078820ff */
[C---:B------:R-:W-:Y:S02]  /*8560*/  @P2 LEA.HI.X R13, R8.reuse, c[0x0][0x1cc], R0, 0x1, P3 ;  /* 0x00007300080d2a11 */ /* 0x040fe400018f0c00 */
[----:B------:R-:W-:Y:S02]  /*8570*/  @P0 IADD3 R9, P3, R8, UR12, RZ ;  /* 0x0000000c08090c10 */ /* 0x000fe4000ff7e0ff */
[----:B------:R-:W-:Y:S02]  /*8580*/  @P1 LEA.HI.X R7, R7, R0, R10, 0x4, P4 ;  /* 0x0000000007071211 */ /* 0x000fe400020f240a */
[----:B------:R-:W-:Y:S02]  /*8590*/  @P0 IADD3.X R0, R0, UR9, RZ, P3, !PT ;  /* 0x0000000900000c10 */ /* 0x000fe40009ffe4ff */
[----:B------:R-:W-:Y:S02]  /*85a0*/  @P0 LEA R8, P3, R9, c[0x0][0x1c8], 0x1 ;  /* 0x0000720009080a11 */ /* 0x000fe400078608ff */
[----:B------:R-:W-:-:S02]  /*85b0*/  @P1 LEA R10, P4, R3, c[0x0][0x1c8], 0x1 ;  /* 0x00007200030a1a11 */ /* 0x000fc400078808ff */
[----:B------:R-:W-:Y:S01]  /*85c0*/  @P0 LEA.HI.X R9, R9, c[0x0][0x1cc], R0, 0x1, P3 ;  /* 0x0000730009090a11 */ /* 0x000fe200018f0c00 */
[C---:B------:R-:W-:Y:S01]  /*85d0*/  @P2 IMAD.SHL.U32 R0, R234.reuse, 0x2, RZ ;  /* 0x00000002ea002824 */ /* 0x040fe200078e00ff */
[----:B------:R-:W-:Y:S01]  /*85e0*/  @P1 LEA.HI.X R11, R3, c[0x0][0x1cc], R7, 0x1, P4 ;  /* 0x00007300030b1a11 */ /* 0x000fe200020f0c07 */
[----:B------:R-:W-:-:S03]  /*85f0*/  @P1 IMAD.SHL.U32 R3, R234, 0x2, RZ ;  /* 0x00000002ea031824 */ /* 0x000fc600078e00ff */
[----:B------:R-:W-:Y:S01]  /*8600*/  @!PT LDS RZ, [RZ] ;  /* 0x00000000fffff984 */ /* 0x000fe20000000800 */
[----:B------:R-:W-:Y:S01]  /*8610*/  @!PT LDS RZ, [RZ] ;  /* 0x00000000fffff984 */ /* 0x000fe20000000800 */
[----:B------:R-:W-:Y:S01]  /*8620*/  @!PT LDS RZ, [RZ] ;  /* 0x00000000fffff984 */ /* 0x000fe20000000800 */
[----:B------:R1:W-:Y:S04]  /*8630*/  @P2 LDGSTS.E.BYPASS.LTC128B.128 [R0+0x5080], [R12.64], !P6 ;  /* 0x050800000c002fae */ /* 0x0003e8000f101d46 */
[----:B------:R1:W-:Y:S01]  /*8640*/  @P2 LDGSTS.E.BYPASS.LTC128B.128 [R0+0x6880], [R12.64+0x80], !P5 ;  /* 0x068800800c002fae */ /* 0x0003e2000e901d46 */
[----:B------:R-:W-:-:S03]  /*8650*/  LEA.HI R7, R23, R14, RZ, 0x1 ;  /* 0x0000000e17077211 */ /* 0x000fc600078f08ff */
[----:B------:R2:W-:Y:S04]  /*8660*/  @P1 LDGSTS.E.BYPASS.LTC128B.128 [R3+0x5880], [R10.64], !P6 ;  /* 0x058800000a031fae */ /* 0x0005e8000f101d46 */
[----:B------:R2:W-:Y:S04]  /*8670*/  @P1 LDGSTS.E.BYPASS.LTC128B.128 [R3+0x7080], [R10.64+0x80], !P5 ;  /* 0x070800800a031fae */ /* 0x0005e8000e901d46 */
[----:B------:R3:W-:Y:S01]  /*8680*/  STL.64 [R1+0xb0], R24 ;  /* 0x0000b01801007387 */ /* 0x0007e20000100a00 */
[----:B-1----:R-:W-:-:S05]  /*8690*/  @P0 IMAD.SHL.U32 R0, R234, 0x2, RZ ;  /* 0x00000002ea000824 */ /* 0x002fca00078e00ff */
[----:B------:R1:W-:Y:S01]  /*86a0*/  @P0 LDGSTS.E.BYPASS.LTC128B.128 [R0+0x6080], [R8.64], !P6 ;  /* 0x0608000008000fae */ /* 0x0003e2000f101d46 */
[----:B--2---:R-:W-:-:S03]  /*86b0*/  LOP3.LUT R3, R7, 0xfffffffe, RZ, 0xc0, !PT ;  /* 0xfffffffe07037812 */ /* 0x004fc600078ec0ff */
[----:B------:R1:W-:Y:S04]  /*86c0*/  @P0 LDGSTS.E.BYPASS.LTC128B.128 [R0+0x7880], [R8.64+0x80], !P5 ;  /* 0x0788008008000fae */ /* 0x0003e8000e901d46 */
[----:B------:R-:W0:Y:S01]  /*86d0*/  LDGDEPBAR ;  /* 0x00000000000079af */ /* 0x000e220000000000 */
[----:B------:R-:W-:-:S04]  /*86e0*/  IMAD.IADD R136, R14, 0x1, -R3 ;  /* 0x000000010e887824 */ /* 0x000fc800078e0a03 */
[----:B------:R-:W-:Y:S01]  /*86f0*/  IMAD.SHL.U32 R3, R136, 0x8, RZ ;  /* 0x0000000888037824 */ /* 0x000fe200078e00ff */
[----:B------:R-:W-:Y:S01]  /*8700*/  LOP3.LUT P5, RZ, R108, 0x4, RZ, 0xc0, !PT ;  /* 0x000000046cff7812 */ /* 0x000fe200078ac0ff */
[----:B-1----:R-:W-:-:S05]  /*8710*/  IMAD.SHL.U32 R0, R20, 0x40, RZ ;  /* 0x0000004014007824 */ /* 0x002fca00078e00ff */
[----:B------:R-:W-:Y:S01]  /*8720*/  LOP3.LUT R0, R0, 0x1c0, RZ, 0xc0, !PT ;  /* 0x000001c000007812 */ /* 0x000fe200078ec0ff */
[----:B------:R-:W-:-:S03]  /*8730*/  IMAD.SHL.U32 R8, R108, 0x40, RZ ;  /* 0x000000406c087824 */ /* 0x000fc600078e00ff */
[----:B------:R-:W-:Y:S02]  /*8740*/  SHF.R.U32.HI R7, RZ, 0x3, R0 ;  /* 0x00000003ff077819 */ /* 0x000fe40000011600 */
[----:B------:R-:W-:Y:S01]  /*8750*/  LOP3.LUT R0, R0, 0x8, R3, 0xf8, !PT ;  /* 0x0000000800007812 */ /* 0x000fe200078ef803 */
[----:B------:R-:W-:Y:S01]  /*8760*/  IMAD.SHL.U32 R3, R22, 0x40, RZ ;  /* 0x0000004016037824 */ /* 0x000fe200078e00ff */
[----:B------:R-:W-:Y:S02]  /*8770*/  LOP3.LUT R135, R8, 0x1c0, RZ, 0xc0, !PT ;  /* 0x000001c008877812 */ /* 0x000fe400078ec0ff */
[----:B------:R-:W-:Y:S02]  /*8780*/  LOP3.LUT R140, R0, R7, RZ, 0x3c, !PT ;  /* 0x00000007008c7212 */ /* 0x000fe400078e3cff */
[----:B------:R-:W-:Y:S02]  /*8790*/  LOP3.LUT R139, R3, 0xfffffe00, RZ, 0xc0, !PT ;  /* 0xfffffe00038b7812 */ /* 0x000fe400078ec0ff */
[----:B---3--:R-:W-:Y:S05]  /*87a0*/  CALL.REL.NOINC `($_ZN7cutlass13device_kernelIN5flash19enable_sm80_to_sm89INS1_16FlashAttnFwdSm80INS1_25CollectiveMainloopFwdSm80ILi4ELi1ELb0EN4cute5tupleIJNS5_1CILi128EEENS7_ILi48EEES8_EEELi128ENS_10bfloat16_tEfNS_4arch4Sm80ELb0ELb1ELb0ELb1ELb0ELb1ELb1ELb0EEENS1_21CollectiveEpilogueFwdINS6_IJS8_S8_S9_EEENS6_IJNS7_ILi1EEESH_SH_EEESB_SD_Li128ELb1ELb1ELb0ELb0EEENS1_19SingleTileSchedulerILb1ELb0ELb1ELi128EEEEEEEEEvNT_6ParamsE$_ZZN5flash25CollectiveMainloopFwdSm80ILi4ELi1ELb0EN4cute5tupleIJNS1_1CILi128EEENS3_ILi48EEES4_EEELi128EN7cutlass10bfloat16_tEfNS7_4arch4Sm80ELb0ELb1ELb0ELb1ELb0ELb1ELb1ELb0EE3mmaINS_16FlashAttnFwdSm80ISB_NS_21CollectiveEpilogueFwdINS2_IJS4_S4_S5_EEENS2_IJNS3_ILi1EEESG_SG_EEES8_SA_Li128ELb1ELb1ELb0ELb0EEENS_19SingleTileSchedulerILb1ELb0ELb1ELi128EEEE13SharedStorageENS1_6TensorINS1_11ArrayEngineIfLm128EEENS1_6LayoutINS2_IJNS2_IJNS3_ILi2EEESR_EEESR_NS3_ILi16EEEEEENS2_IJNS2_IJSG_SR_EEENS3_ILi4EEENS3_ILi8EEEEEEEEEENS_7SoftmaxILi4ELi0EEEEEbRKNSB_6ParamsERT0_RT1_iRKNS_16SeqlenInfoQKNewKILb1ELb1EEENS2_IJiiiiEEERT_ENKUlvE_clEv) ;  /* 0x00014f2000007944 */ /* 0x008fea0003c00000 */
[----:B------:R-:W-:Y:S05]  /*87b0*/  BSYNC B2 ;  /* 0x0000000000027941 */ /* 0x000fea0003800000 */
.L_x_1189:
[----:B------:R-:W2:Y:S01]  /*87c0*/  LDL R122, [R1+0x10] ;  /* 0x00001000017a7983 */ /* 0x000ea20000100800 */
[----:B------:R-:W-:-:S04]  /*87d0*/  DEPBAR.LE SB0, 0x0 ;  /* 0x000080000000791a */ /* 0x000fc80000000000 */
[----:B------:R3:W5:Y:S01]  /*87e0*/  LDL R120, [R1] ;  /* 0x0000000001787983 */ /* 0x0007620000100800 */
[----:B------:R-:W-:Y:S03]  /*87f0*/  WARPSYNC 0xffffffff ;  /* 0xffffffff00007948 */ /* 0x000fe60003800000 */
[----:B--2---:R3:W-:Y:S02]  /*8800*/  STL [R1+0x74], R122 ;  /* 0x0000747a01007387 */ /* 0x0047e40000100800 */
[----:B------:R-:W2:Y:S04]  /*8810*/  LDL.64 R64, [R1+0xc8] ;  /* 0x0000c80001407983 */ /* 0x000ea80000100a00 */
[----:B------:R-:W2:Y:S04]  /*8820*/  LDL.LU.64 R82, [R1+0xb8] ;  /* 0x0000b80001527983 */ /* 0x000ea80000300a00 */
[----:B------:R-:W4:Y:S04]  /*8830*/  LDL R7, [R1+0x64] ;  /* 0x0000640001077983 */ /* 0x000f280000100800 */
[----:B---3--:R-:W3:Y:S04]  /*8840*/  LDL R123, [R1+0xa8] ;  /* 0x0000a800017b7983 */ /* 0x008ee80000100800 */
[----:B------:R-:W3:Y:S01]  /*8850*/  LDL R80, [R1+0xe8] ;  /* 0x0000e80001507983 */ /* 0x000ee20000100800 */
[----:B------:R-:W-:Y:S01]  /*8860*/  LEA.HI R2, R142, R178, RZ, 0x5 ;  /* 0x000000b28e027211 */ /* 0x000fe200078f28ff */
[----:B------:R-:W-:Y:S01]  /*8870*/  IMAD.SHL.U32 R0, R117, 0x8, RZ ;  /* 0x0000000875007824 */ /* 0x000fe200078e00ff */
[----:B------:R-:W-:Y:S01]  /*8880*/  SHF.R.U32.HI R3, RZ, 0x3, R135 ;  /* 0x00000003ff037819 */ /* 0x000fe20000011687 */
[----:B------:R-:W3:Y:S01]  /*8890*/  LDL R124, [R1+0x9c] ;  /* 0x00009c00017c7983 */ /* 0x000ee20000100800 */
[----:B------:R-:W-:Y:S01]  /*88a0*/  LOP3.LUT P0, RZ, R108, 0x2, RZ, 0xc0, !PT ;  /* 0x000000026cff7812 */ /* 0x000fe2000780c0ff */
[----:B------:R-:W-:Y:S01]  /*88b0*/  IMAD.SHL.U32 R2, R2, 0x20, RZ ;  /* 0x0000002002027824 */ /* 0x000fe200078e00ff */
[----:B------:R-:W-:Y:S01]  /*88c0*/  LOP3.LUT R0, R135, 0x8, R0, 0xf8, !PT ;  /* 0x0000000887007812 */ /* 0x000fe200078ef800 */
[----:B------:R-:W-:-:S03]  /*88d0*/  ULDC.64 UR4, c[0x0][0x208] ;  /* 0x0000820000047ab9 */ /* 0x000fc60000000a00 */
[----:B------:R-:W-:Y:S02]  /*88e0*/  LOP3.LUT R2, R2, 0x7ffffc00, RZ, 0xc0, !PT ;  /* 0x7ffffc0002027812 */ /* 0x000fe400078ec0ff */
[----:B------:R-:W-:Y:S02]  /*88f0*/  LOP3.LUT R0, R0, R3, RZ, 0x3c, !PT ;  /* 0x0000000300007212 */ /* 0x000fe400078e3cff */
[----:B------:R-:W-:-:S03]  /*8900*/  IADD3 R2, R140, R139, R2 ;  /* 0x0000008b8c027210 */ /* 0x000fc60007ffe002 */
[----:B------:R-:W-:Y:S02]  /*8910*/  IMAD R0, R136, 0x200, R0 ;  /* 0x0000020088007824 */ /* 0x000fe400078e0200 */
[----:B------:R-:W-:Y:S01]  /*8920*/  IMAD.SHL.U32 R223, R2, 0x2, RZ ;  /* 0x0000000202df7824 */ /* 0x000fe200078e00ff */
[----:B------:R-:W-:Y:S01]  /*8930*/  BAR.SYNC.DEFER_BLOCKING 0x0 ;  /* 0x0000000000007b1d */ /* 0x000fe20000010000 */
[----:B------:R-:W-:-:S05]  /*8940*/  IMAD.SHL.U32 R216, R0, 0x2, RZ ;  /* 0x0000000200d87824 */ /* 0x000fca00078e00ff */
[----:B-1----:R-:W-:Y:S04]  /*8950*/  LDSM.16.M88.4 R8, [R223+0xa080] ;  /* 0x00a08000df08783b */ /* 0x002fe80000000200 */
[----:B------:R-:W1:Y:S04]  /*8960*/  LDSM.16.M88.4 R16, [R216+0x5080] ;  /* 0x00508000d810783b */ /* 0x000e680000000200 */
[----:B------:R-:W1:Y:S04]  /*8970*/  LDSM.16.M88.4 R12, [R223+0x8080] ;  /* 0x00808000df0c783b */ /* 0x000e680000000200 */
[----:B------:R-:W1:Y:S04]  /*8980*/  LDSM.16.M88.4 R20, [R216+0x5880] ;  /* 0x00588000d814783b */ /* 0x000e680000000200 */
[----:B------:R-:W1:Y:S01]  /*8990*/  LDSM.16.M88.4 R24, [R216+0x6080] ;  /* 0x00608000d818783b */ /* 0x000e620000000200 */
[----:B------:R-:W-:-:S02]  /*89a0*/  IADD3 R0, R216, 0x5080, RZ ;  /* 0x00005080d8007810 */ /* 0x000fc40007ffe0ff */
[----:B------:R-:W-:Y:S02]  /*89b0*/  IADD3 R227, R216, 0x50a0, RZ ;  /* 0x000050a0d8e37810 */ /* 0x000fe40007ffe0ff */
[----:B------:R-:W-:Y:S01]  /*89c0*/  @P0 IADD3 R227, R0, -0x20, RZ ;  /* 0xffffffe000e30810 */ /* 0x000fe20007ffe0ff */
[----:B------:R-:W-:Y:S02]  /*89d0*/  IMAD R0, R137, c[0x0][0x208], RZ ;  /* 0x0000820089007a24 */ /* 0x000fe400078e02ff */
[C---:B------:R-:W-:Y:S02]  /*89e0*/  IMAD.WIDE.U32 R2, R127.reuse, c[0x0][0x208], RZ ;  /* 0x000082007f027a25 */ /* 0x040fe400078e00ff */
[----:B------:R-:W-:Y:S02]  /*89f0*/  LDSM.16.M88.4 R40, [R227+0x800] ;  /* 0x00080000e328783b */ /* 0x000fe40000000200 */
[----:B------:R-:W-:Y:S02]  /*8a00*/  IMAD R0, R127, c[0x0][0x20c], R0 ;  /* 0x000083007f007a24 */ /* 0x000fe400078e0200 */
[----:B------:R-:W-:Y:S01]  /*8a10*/  IMAD R225, R6, 0x2, R223 ;  /* 0x0000000206e17824 */ /* 0x000fe200078e02df */
[----:B------:R-:W-:Y:S01]  /*8a20*/  LDSM.16.M88.4 R44, [R227] ;  /* 0x00000000e32c783b */ /* 0x000fe20000000200 */
[----:B------:R-:W-:-:S03]  /*8a30*/  IMAD.IADD R0, R3, 0x1, R0 ;  /* 0x0000000103007824 */ /* 0x000fc600078e0200 */
[----:B------:R-:W-:Y:S01]  /*8a40*/  LDSM.16.M88.4 R48, [R227+0x1000] ;  /* 0x00100000e330783b */ /* 0x000fe20000000200 */
[----:B------:R-:W-:Y:S01]  /*8a50*/  IMAD R3, R0, 0x30, RZ ;  /* 0x0000003000037824 */ /* 0x000fe200078e02ff */
[C---:B-1----:R-:W-:Y:S08]  /*8a60*/  HMMA.16816.F32.BF16 R28, R8.reuse, R16, RZ ;  /* 0x00000010081c723c */ /* 0x042ff000000418ff */
[----:B------:R-:W-:Y:S08]  /*8a70*/  HMMA.16816.F32.BF16 R52, R8, R18, RZ ;  /* 0x000000120834723c */ /* 0x000ff000000418ff */
[C---:B------:R-:W-:Y:S08]  /*8a80*/  HMMA.16816.F32.BF16 R72, R12.reuse, R16, RZ ;  /* 0x000000100c48723c */ /* 0x040ff000000418ff */
[----:B------:R-:W-:Y:S01]  /*8a90*/  HMMA.16816.F32.BF16 R68, R12, R18, RZ ;  /* 0x000000120c44723c */ /* 0x000fe200000418ff */
[----:B------:R-:W1:Y:S01]  /*8aa0*/  LDSM.16.M88.4 R16, [R225+0xa080] ;  /* 0x00a08000e110783b */ /* 0x000e620000000200 */
[----:B------:R-:W-:-:S06]  /*8ab0*/  USHF.L.U32 UR10, UR4, 0x5, URZ ;  /* 0x00000005040a7899 */ /* 0x000fcc000800063f */
[----:B------:R-:W-:Y:S01]  /*8ac0*/  HMMA.16816.F32.BF16 R36, R8, R20, RZ ;  /* 0x000000140824723c */ /* 0x000fe200000418ff */
[----:B------:R-:W-:-:S07]  /*8ad0*/  UMOV UR8, 0x5 ;  /* 0x0000000500087882 */ /* 0x000fce0000000000 */
[C---:B------:R-:W-:Y:S08]  /*8ae0*/  HMMA.16816.F32.BF16 R32, R8.reuse, R24, RZ ;  /* 0x000000180820723c */ /* 0x040ff000000418ff */
[C---:B------:R-:W-:Y:S08]  /*8af0*/  HMMA.16816.F32.BF16 R56, R8.reuse, R22, RZ ;  /* 0x000000160838723c */ /* 0x040ff000000418ff */
[----:B------:R-:W-:Y:S01]  /*8b00*/  HMMA.16816.F32.BF16 R76, R8, R26, RZ ;  /* 0x0000001a084c723c */ /* 0x000fe200000418ff */
[----:B------:R-:W-:Y:S01]  /*8b10*/  USHF.L.U64.HI UR5, UR4, UR8, UR5 ;  /* 0x0000000804057299 */ /* 0x000fe20008010205 */
[----:B------:R-:W-:-:S06]  /*8b20*/  IMAD.SHL.U32 R234, R234, 0x2, RZ ;  /* 0x00000002eaea7824 */ /* 0x000fcc00078e00ff */
[C---:B------:R-:W-:Y:S08]  /*8b30*/  HMMA.16816.F32.BF16 R60, R12.reuse, R20, RZ ;  /* 0x000000140c3c723c */ /* 0x040ff000000418ff */
[----:B------:R-:W-:Y:S01]  /*8b40*/  HMMA.16816.F32.BF16 R84, R12, R22, RZ ;  /* 0x000000160c54723c */ /* 0x000fe200000418ff */
[----:B------:R-:W1:Y:S01]  /*8b50*/  LDSM.16.M88.4 R20, [R225+0x8080] ;  /* 0x00808000e114783b */ /* 0x000e620000000200 */
[----:B------:R-:W-:-:S06]  /*8b60*/  IMAD R224, R4, 0x2, R223 ;  /* 0x0000000204e07824 */ /* 0x000fcc00078e02df */
[C---:B-1----:R-:W-:Y:S08]  /*8b70*/  HMMA.16816.F32.BF16 R96, R16.reuse, R40, R36 ;  /* 0x000000281060723c */ /* 0x042ff00000041824 */
[C---:B------:R-:W-:Y:S08]  /*8b80*/  HMMA.16816.F32.BF16 R100, R16.reuse, R44, R28 ;  /* 0x0000002c1064723c */ /* 0x040ff0000004181c */
[C---:B------:R-:W-:Y:S08]  /*8b90*/  HMMA.16816.F32.BF16 R92, R16.reuse, R48, R32 ;  /* 0x00000030105c723c */ /* 0x040ff00000041820 */
[C---:B------:R-:W-:Y:S08]  /*8ba0*/  HMMA.16816.F32.BF16 R88, R16.reuse, R46, R52 ;  /* 0x0000002e1058723c */ /* 0x040ff00000041834 */
[----:B------:R-:W-:Y:S01]  /*8bb0*/  HMMA.16816.F32.BF16 R76, R16, R50, R76 ;  /* 0x00000032104c723c */ /* 0x000fe2000004184c */
[----:B------:R-:W-:-:S07]  /*8bc0*/  IMAD R226, R4, 0x2, R225 ;  /* 0x0000000204e27824 */ /* 0x000fce00078e02e1 */
[C---:B------:R-:W-:Y:S08]  /*8bd0*/  HMMA.16816.F32.BF16 R72, R20.reuse, R44, R72 ;  /* 0x0000002c1448723c */ /* 0x040ff00000041848 */
[----:B------:R-:W-:Y:S01]  /*8be0*/  HMMA.16816.F32.BF16 R52, R20, R46, R68 ;  /* 0x0000002e1434723c */ /* 0x000fe20000041844 */
[----:B--2---:R-:W-:Y:S02]  /*8bf0*/  IMAD.MOV.U32 R82, RZ, RZ, R64 ;  /* 0x000000ffff527224 */ /* 0x004fe400078e0040 */
[----:B----4-:R-:W-:Y:S01]  /*8c00*/  IMAD.IADD R0, R138, 0x1, R7 ;  /* 0x000000018a007824 */ /* 0x010fe200078e0207 */
[----:B---3--:R-:W-:Y:S01]  /*8c10*/  ISETP.GE.AND P3, PT, R123, c[0x0][0x1d4], PT ;  /* 0x000075007b007a0c */ /* 0x008fe20003f66270 */
[----:B------:R-:W-:Y:S01]  /*8c20*/  IMAD.WIDE.U32 R8, R2, 0x30, R82 ;  /* 0x0000003002087825 */ /* 0x000fe200078e0052 */
[----:B------:R-:W-:-:S02]  /*8c30*/  ISETP.GE.AND P6, PT, R80, c[0x0][0x1d4], PT ;  /* 0x0000750050007a0c */ /* 0x000fc40003fc6270 */
[C---:B------:R-:W-:Y:S02]  /*8c40*/  ISETP.LT.OR P1, PT, R0.reuse, 0x1, P3 ;  /* 0x000000010000780c */ /* 0x040fe40001f21670 */
[----:B------:R-:W-:Y:S01]  /*8c50*/  ISETP.LT.OR P2, PT, R0, 0x1, P6 ;  /* 0x000000010000780c */ /* 0x000fe20003741670 */
[----:B------:R-:W-:Y:S01]  /*8c60*/  IMAD.IADD R3, R9, 0x1, R3 ;  /* 0x0000000109037824 */ /* 0x000fe200078e0203 */
[----:B------:R-:W-:Y:S01]  /*8c70*/  LEA R2, P0, R8, c[0x0][0x1f8], 0x1 ;  /* 0x00007e0008027a11 */ /* 0x000fe200078008ff */
[----:B------:R-:W-:-:S03]  /*8c80*/  IMAD.U32 R7, RZ, RZ, UR10 ;  /* 0x0000000aff077e24 */ /* 0x000fc6000f8e00ff */
[----:B------:R-:W-:Y:S02]  /*8c90*/  LEA.HI.X R3, R8, c[0x0][0x1fc], R3, 0x1, P0 ;  /* 0x00007f0008037a11 */ /* 0x000fe400000f0c03 */
[----:B------:R-:W-:-:S03]  /*8ca0*/  IADD3 R8, P0, R2, UR10, RZ ;  /* 0x0000000a02087c10 */ /* 0x000fc6000ff1e0ff */
[----:B------:R-:W-:Y:S01]  /*8cb0*/  @!PT LDS RZ, [RZ] ;  /* 0x00000000fffff984 */ /* 0x000fe20000000800 */
[----:B------:R-:W-:Y:S01]  /*8cc0*/  @!PT LDS RZ, [RZ] ;  /* 0x00000000fffff984 */ /* 0x000fe20000000800 */
[----:B------:R-:W-:Y:S01]  /*8cd0*/  @!PT LDS RZ, [RZ] ;  /* 0x00000000fffff984 */ /* 0x000fe20000000800 */
[----:B------:R1:W-:Y:S01]  /*8ce0*/  LDGSTS.E.BYPASS.LTC128B.128 [R234+0x2080], [R2.64], !P1 ;  /* 0x0208000002ea7fae */ /* 0x0003e2000c901d46 */
[----:B------:R-:W-:Y:S02]  /*8cf0*/  IADD3.X R9, R3, UR5, RZ, P0, !PT ;  /* 0x0000000503097c10 */ /* 0x000fe400087fe4ff */
[----:B------:R-:W-:Y:S01]  /*8d00*/  IADD3 R10, P1, P0, R7, 0x80, R2 ;  /* 0x00000080070a7810 */ /* 0x000fe2000783e002 */
[----:B------:R1:W-:Y:S01]  /*8d10*/  LDGSTS.E.BYPASS.LTC128B.128 [R234+0x3880], [R2.64+0x80], !P2 ;  /* 0x0388008002ea7fae */ /* 0x0003e2000d101d46 */
[----:B------:R-:W-:Y:S02]  /*8d20*/  ISETP.GE.AND P2, PT, R123, c[0x0][0x1d4], PT ;  /* 0x000075007b007a0c */ /* 0x000fe40003f46270 */
[C---:B------:R-:W-:Y:S02]  /*8d30*/  ISETP.LT.OR P4, PT, R0.reuse, 0x11, P3 ;  /* 0x000000110000780c */ /* 0x040fe40001f81670 */
[----:B------:R-:W-:Y:S02]  /*8d40*/  IADD3.X R11, RZ, UR5, R3, P1, P0 ;  /* 0x00000005ff0b7c10 */ /* 0x000fe40008fe0403 */
[----:B------:R-:W-:-:S02]  /*8d50*/  ISETP.LT.OR P3, PT, R0, 0x11, P6 ;  /* 0x000000110000780c */ /* 0x000fc40003761670 */
[C---:B------:R-:W-:Y:S02]  /*8d60*/  ISETP.LT.OR P2, PT, R0.reuse, 0x21, P2 ;  /* 0x000000210000780c */ /* 0x040fe40001741670 */
[----:B------:R-:W-:Y:S01]  /*8d70*/  ISETP.LT.OR P1, PT, R0, 0x21, P6 ;  /* 0x000000210000780c */ /* 0x000fe20003721670 */
[----:B------:R-:W-:Y:S01]  /*8d80*/  IMAD.MOV.U32 R0, RZ, RZ, 0x40 ;  /* 0x00000040ff007424 */ /* 0x000fe200078e00ff */
[----:B------:R-:W-:Y:S03]  /*8d90*/  HMMA.16816.F32.BF16 R64, R12, R24, RZ ;  /* 0x000000180c40723c */ /* 0x000fe600000418ff */
[----:B------:R2:W-:Y:S01]  /*8da0*/  LDGSTS.E.BYPASS.LTC128B.128 [R234+0x2880], [R8.64], !P4 ;  /* 0x0288000008ea7fae */ /* 0x0005e2000e101d46 */
[----:B------:R-:W-:-:S03]  /*8db0*/  SEL R0, R0, 0xffffffc0, !P5 ;  /* 0xffffffc000007807 */ /* 0x000fc60006800000 */
[----:B------:R2:W-:Y:S01]  /*8dc0*/  LDGSTS.E.BYPASS.LTC128B.128 [R234+0x4080], [R10.64], !P3 ;  /* 0x040800000aea7fae */ /* 0x0005e2000d901d46 */
[----:B-1----:R-:W-:Y:S01]  /*8dd0*/  IADD3 R2, P0, R8, UR10, RZ ;  /* 0x0000000a08027c10 */ /* 0x002fe2000ff1e0ff */
[----:B------:R-:W-:-:S03]  /*8de0*/  IMAD.IADD R222, R216, 0x1, R0 ;  /* 0x00000001d8de7824 */ /* 0x000fc600078e0200 */
[----:B------:R-:W-:Y:S01]  /*8df0*/  IADD3.X R3, R9, UR5, RZ, P0, !PT ;  /* 0x0000000509037c10 */ /* 0x000fe200087fe4ff */
[----:B------:R-:W-:Y:S01]  /*8e00*/  HMMA.16816.F32.BF16 R24, R12, R26, RZ ;  /* 0x0000001a0c18723c */ /* 0x000fe200000418ff */
[----:B------:R1:W-:Y:S04]  /*8e10*/  STL.64 [R1+0xb8], R82 ;  /* 0x0000b85201007387 */ /* 0x0003e80000100a00 */
[----:B------:R3:W-:Y:S04]  /*8e20*/  LDGSTS.E.BYPASS.LTC128B.128 [R234+0x3080], [R2.64], !P2 ;  /* 0x0308000002ea7fae */ /* 0x0007e8000d101d46 */
[----:B------:R3:W-:Y:S04]  /*8e30*/  LDGSTS.E.BYPASS.LTC128B.128 [R234+0x4880], [R2.64+0x80], !P1 ;  /* 0x0488008002ea7fae */ /* 0x0007e8000c901d46 */
[----:B------:R-:W-:Y:S04]  /*8e40*/  LDSM.16.M88.4 R12, [R224+0xa080] ;  /* 0x00a08000e00c783b */ /* 0x000fe80000000200 */
[----:B------:R-:W4:Y:S04]  /*8e50*/  LDSM.16.M88.4 R36, [R222+0x6080] ;  /* 0x00608000de24783b */ /* 0x000f280000000200 */
[----:B------:R-:W3:Y:S04]  /*8e60*/  LDSM.16.M88.4 R28, [R222+0x5880] ;  /* 0x00588000de1c783b */ /* 0x000ee80000000200 */
[----:B------:R-:W3:Y:S01]  /*8e70*/  LDSM.16.M88.4 R32, [R222+0x5080] ;  /* 0x00508000de20783b */ /* 0x000ee20000000200 */
[----:B-1----:R-:W-:Y:S03]  /*8e80*/  HMMA.16816.F32.BF16 R80, R16, R42, R56 ;  /* 0x0000002a1050723c */ /* 0x002fe60000041838 */
[----:B------:R-:W1:Y:S01]  /*8e90*/  LDSM.16.M88.4 R16, [R224+0x8080] ;  /* 0x00808000e010783b */ /* 0x000e620000000200 */
[----:B------:R-:W-:-:S03]  /*8ea0*/  IMAD.IADD R221, R0, 0x1, R227 ;  /* 0x0000000100dd7824 */ /* 0x000fc600078e02e3 */
[----:B--2---:R-:W-:Y:S01]  /*8eb0*/  LDSM.16.M88.4 R8, [R226+0xa080] ;  /* 0x00a08000e208783b */ /* 0x004fe20000000200 */
[----:B------:R-:W-:Y:S03]  /*8ec0*/  HMMA.16816.F32.BF16 R60, R20, R40, R60 ;  /* 0x00000028143c723c */ /* 0x000fe6000004183c */
[----:B------:R-:W-:Y:S01]  /*8ed0*/  LDSM.16.M88.4 R68, [R221+0x1000] ;  /* 0x00100000dd44783b */ /* 0x000fe20000000200 */
[----:B------:R-:W-:-:S03]  /*8ee0*/  IMAD R228, R6, 0x2, R224 ;  /* 0x0000000206e47824 */ /* 0x000fc600078e02e0 */
[----:B------:R-:W0:Y:S01]  /*8ef0*/  LDGDEPBAR ;  /* 0x00000000000079af */ /* 0x000e220000000000 */
[C---:B------:R-:W-:Y:S03]  /*8f00*/  HMMA.16816.F32.BF16 R56, R20.reuse, R48, R64 ;  /* 0x000000301438723c */ /* 0x040fe60000041840 */
[----:B------:R-:W-:Y:S05]  /*8f10*/  LDSM.16.M88.4 R64, [R221+0x800] ;  /* 0x00080000dd40783b */ /* 0x000fea0000000200 */
[C---:B------:R-:W-:Y:S01]  /*8f20*/  HMMA.16816.F32.BF16 R44, R20.reuse, R42, R84 ;  /* 0x0000002a142c723c */ /* 0x040fe20000041854 */
[----:B------:R-:W2:Y:S07]  /*8f30*/  LDSM.16.M88.4 R40, [R221] ;  /* 0x00000000dd28783b */ /* 0x000eae0000000200 */
[----:B------:R-:W-:Y:S01]  /*8f40*/  HMMA.16816.F32.BF16 R48, R20, R50, R24 ;  /* 0x000000321430723c */ /* 0x000fe20000041818 */
[----:B------:R-:W1:Y:S04]  /*8f50*/  LDSM.16.M88.4 R24, [R226+0x8080] ;  /* 0x00808000e218783b */ /* 0x000e680000000200 */
[----:B------:R-:W-:Y:S03]  /*8f60*/  LDSM.16.M88.4 R20, [R223+0xe080] ;  /* 0x00e08000df14783b */ /* 0x000fe60000000200 */
[C---:B----4-:R-:W-:Y:S08]  /*8f70*/  HMMA.16816.F32.BF16 R104, R12.reuse, R36, R92 ;  /* 0x000000240c68723c */ /* 0x050ff0000004185c */
[C---:B---3--:R-:W-:Y:S08]  /*8f80*/  HMMA.16816.F32.BF16 R92, R12.reuse, R30, R80 ;  /* 0x0000001e0c5c723c */ /* 0x048ff00000041850 */
[C---:B------:R-:W-:Y:S08]  /*8f90*/  HMMA.16816.F32.BF16 R84, R12.reuse, R32, R100 ;  /* 0x000000200c54723c */ /* 0x040ff00000041864 */
[C---:B------:R-:W-:Y:S08]  /*8fa0*/  HMMA.16816.F32.BF16 R96, R12.reuse, R28, R96 ;  /* 0x0000001c0c60723c */ /* 0x040ff00000041860 */
[C---:B------:R-:W-:Y:S08]  /*8fb0*/  HMMA.16816.F32.BF16 R88, R12.reuse, R34, R88 ;  /* 0x000000220c58723c */ /* 0x040ff00000041858 */
[----:B------:R-:W-:Y:S08]  /*8fc0*/  HMMA.16816.F32.BF16 R80, R12, R38, R76 ;  /* 0x000000260c50723c */ /* 0x000ff0000004184c */
[C---:B-1----:R-:W-:Y:S08]  /*8fd0*/  HMMA.16816.F32.BF16 R12, R16.reuse, R32, R72 ;  /* 0x00000020100c723c */ /* 0x042ff00000041848 */
[C---:B------:R-:W-:Y:S01]  /*8fe0*/  HMMA.16816.F32.BF16 R52, R16.reuse, R34, R52 ;  /* 0x000000221034723c */ /* 0x040fe20000041834 */
[----:B------:R-:W1:Y:S07]  /*8ff0*/  LDSM.16.M88.4 R32, [R216+0x6880] ;  /* 0x00688000d820783b */ /* 0x000e6e0000000200 */
[C---:B------:R-:W-:Y:S08]  /*9000*/  HMMA.16816.F32.BF16 R60, R16.reuse, R28, R60 ;  /* 0x0000001c103c723c */ /* 0x040ff0000004183c */
[C---:B------:R-:W-:Y:S01]  /*9010*/  HMMA.16816.F32.BF16 R108, R16.reuse, R30, R44 ;  /* 0x0000001e106c723c */ /* 0x040fe2000004182c */
[----:B------:R-:W3:Y:S07]  /*9020*/  LDSM.16.M88.4 R28, [R216+0x7080] ;  /* 0x00708000d81c783b */ /* 0x000eee0000000200 */
[C---:B------:R-:W-:Y:S08]  /*9030*/  HMMA.16816.F32.BF16 R112, R16.reuse, R36, R56 ;  /* 0x000000241070723c */ /* 0x040ff00000041838 */
[----:B------:R-:W-:Y:S01]  /*9040*/  HMMA.16816.F32.BF16 R56, R16, R38, R48 ;  /* 0x000000261038723c */ /* 0x000fe20000041830 */
[----:B------:R-:W4:Y:S04]  /*9050*/  LDSM.16.M88.4 R16, [R216+0x7880] ;  /* 0x00788000d810783b */ /* 0x000f280000000200 */
[----:B------:R-:W-:Y:S03]  /*9060*/  LDSM.16.M88.4 R48, [R227+0x2000] ;  /* 0x00200000e330783b */ /* 0x000fe60000000200 */
[C---:B--2---:R-:W-:Y:S08]  /*9070*/  HMMA.16816.F32.BF16 R44, R8.reuse, R40, R84 ;  /* 0x00000028082c723c */ /* 0x044ff00000041854 */
[C---:B------:R-:W-:Y:S08]  /*9080*/  HMMA.16816.F32.BF16 R72, R8.reuse, R64, R96 ;  /* 0x000000400848723c */ /* 0x040ff00000041860 */
[----:B------:R-:W-:Y:S08]  /*9090*/  HMMA.16816.F32.BF16 R36, R8, R42, R88 ;  /* 0x0000002a0824723c */ /* 0x000ff00000041858 */
[----:B------:R-:W-:Y:S01]  /*90a0*/  HMMA.16816.F32.BF16 R96, R24, R40, R12 ;  /* 0x000000281860723c */ /* 0x000fe2000004180c */
[----:B------:R-:W2:Y:S07]  /*90b0*/  LDSM.16.M88.4 R12, [R223+0xc080] ;  /* 0x00c08000df0c783b */ /* 0x000eae0000000200 */
[C---:B------:R-:W-:Y:S08]  /*90c0*/  HMMA.16816.F32.BF16 R76, R8.reuse, R66, R92 ;  /* 0x00000042084c723c */ /* 0x040ff0000004185c */
[C---:B------:R-:W-:Y:S08]  /*90d0*/  HMMA.16816.F32.BF16 R104, R8.reuse, R68, R104 ;  /* 0x000000440868723c */ /* 0x040ff00000041868 */
[----:B------:R-:W-:Y:S01]  /*90e0*/  HMMA.16816.F32.BF16 R100, R8, R70, R80 ;  /* 0x000000460864723c */ /* 0x000fe20000041850 */
[----:B------:R-:W1:Y:S07]  /*90f0*/  LDSM.16.M88.4 R8, [R225+0xe080] ;  /* 0x00e08000e108783b */ /* 0x000e6e0000000200 */
[C---:B------:R-:W-:Y:S01]  /*9100*/  HMMA.16816.F32.BF16 R92, R24.reuse, R64, R60 ;  /* 0x00000040185c723c */ /* 0x040fe2000004183c */
[----:B------:R-:W2:Y:S07]  /*9110*/  LDSM.16.M88.4 R60, [R227+0x2800] ;  /* 0x00280000e33c783b */ /* 0x000eae0000000200 */
[C---:B------:R-:W-:Y:S01]  /*9120*/  HMMA.16816.F32.BF16 R88, R24.reuse, R42, R52 ;  /* 0x0000002a1858723c */ /* 0x040fe20000041834 */
[----:B------:R-:W2:Y:S07]  /*9130*/  LDSM.16.M88.4 R52, [R227+0x1800] ;  /* 0x00180000e334783b */ /* 0x000eae0000000200 */
[C---:B------:R-:W-:Y:S08]  /*9140*/  HMMA.16816.F32.BF16 R108, R24.reuse, R66, R108 ;  /* 0x00000042186c723c */ /* 0x040ff0000004186c */
[C---:B------:R-:W-:Y:S08]  /*9150*/  HMMA.16816.F32.BF16 R112, R24.reuse, R68, R112 ;  /* 0x000000441870723c */ /* 0x040ff00000041870 */
[----:B------:R-:W-:Y:S01]  /*9160*/  HMMA.16816.F32.BF16 R84, R24, R70, R56 ;  /* 0x000000461854723c */ /* 0x000fe20000041838 */
[----:B------:R-:W2:Y:S07]  /*9170*/  LDSM.16.M88.4 R24, [R225+0xc080] ;  /* 0x00c08000e118783b */ /* 0x000eae0000000200 */
[C---:B-1----:R-:W-:Y:S08]  /*9180*/  HMMA.16816.F32.BF16 R80, R20.reuse, R32, R44 ;  /* 0x000000201450723c */ /* 0x042ff0000004182c */
[C---:B------:R-:W-:Y:S08]  /*9190*/  HMMA.16816.F32.BF16 R56, R20.reuse, R34, R36 ;  /* 0x000000221438723c */ /* 0x040ff00000041824 */
[C---:B---3--:R-:W-:Y:S08]  /*91a0*/  HMMA.16816.F32.BF16 R44, R20.reuse, R28, R72 ;  /* 0x0000001c142c723c */ /* 0x048ff00000041848 */
[C---:B------:R-:W-:Y:S08]  /*91b0*/  HMMA.16816.F32.BF16 R40, R20.reuse, R30, R76 ;  /* 0x0000001e1428723c */ /* 0x040ff0000004184c */
[----:B----4-:R-:W-:Y:S08]  /*91c0*/  HMMA.16816.F32.BF16 R36, R20, R16, R104 ;  /* 0x000000101424723c */ /* 0x010ff00000041868 */
[C---:B--2---:R-:W-:Y:S08]  /*91d0*/  HMMA.16816.F32.BF16 R76, R12.reuse, R32, R96 ;  /* 0x000000200c4c723c */ /* 0x044ff00000041860 */
        /* <DEDUP_REMOVED lines=23> */
[----:B------:R-:W4:Y:S07]  /*9350*/  LDSM.16.M88.4 R32, [R221+0x1800] ;  /* 0x00180000dd20783b */ /* 0x000f2e0000000200 */
[C---:B------:R-:W-:Y:S01]  /*9360*/  HMMA.16816.F32.BF16 R64, R24.reuse, R60, R28 ;  /* 0x0000003c1840723c */ /* 0x040fe2000004181c */
[----:B------:R-:W2:Y:S07]  /*9370*/  LDSM.16.M88.4 R28, [R221+0x2000] ;  /* 0x00200000dd1c783b */ /* 0x000eae0000000200 */
[----:B------:R-:W-:Y:S01]  /*9380*/  HMMA.16816.F32.BF16 R60, R24, R62, R84 ;  /* 0x0000003e183c723c */ /* 0x000fe20000041854 */
[----:B------:R-:W3:Y:S01]  /*9390*/  LDSM.16.M88.4 R24, [R221+0x2800] ;  /* 0x00280000dd18783b */ /* 0x000ee20000000200 */
[----:B------:R-:W-:Y:S01]  /*93a0*/  ISETP.GT.AND P0, PT, R127, R124, PT ;  /* 0x0000007c7f00720c */ /* 0x000fe20003f04270 */
[----:B------:R-:W-:-:S05]  /*93b0*/  DEPBAR.LE SB0, 0x0 ;  /* 0x000080000000791a */ /* 0x000fca0000000000 */
        /* <DEDUP_REMOVED lines=11> */
[----:B------:R-:W-:Y:S01]  /*9470*/  HMMA.16816.F32.BF16 R16, R16, R38, R60 ;  /* 0x000000261010723c */ /* 0x000fe2000004183c */
[----:B------:R-:W-:Y:S01]  /*9480*/  BSSY B0, `(.L_x_1190) ;  /* 0x0000036000007945 */ /* 0x000fe20003800000 */
[----:B------:R-:W-:-:S06]  /*9490*/  IADD3 R233, R227, 0x800, RZ ;  /* 0x00000800e3e97810 */ /* 0x000fcc0007ffe0ff */
[----:B----4-:R-:W-:Y:S01]  /*94a0*/  HMMA.16816.F32.BF16 R84, R8, R32, R84 ;  /* 0x000000200854723c */ /* 0x010fe20000041854 */
[C---:B------:R-:W-:Y:S02]  /*94b0*/  IADD3 R232, R227.reuse, 0x1000, RZ ;  /* 0x00001000e3e87810 */ /* 0x040fe40007ffe0ff */
[----:B------:R-:W-:-:S05]  /*94c0*/  IADD3 R231, R227, 0x1800, RZ ;  /* 0x00001800e3e77810 */ /* 0x000fca0007ffe0ff */
[----:B------:R-:W-:Y:S01]  /*94d0*/  HMMA.16816.F32.BF16 R80, R8, R34, R80 ;  /* 0x000000220850723c */ /* 0x000fe20000041850 */
[C---:B------:R-:W-:Y:S02]  /*94e0*/  IADD3 R230, R227.reuse, 0x2000, RZ ;  /* 0x00002000e3e67810 */ /* 0x040fe40007ffe0ff */
[----:B------:R-:W-:-:S05]  /*94f0*/  IADD3 R229, R227, 0x2800, RZ ;  /* 0x00002800e3e57810 */ /* 0x000fca0007ffe0ff */
        /* <DEDUP_REMOVED lines=9> */
[----:B------:R-:W-:Y:S01]  /*9590*/  HMMA.16816.F32.BF16 R40, R12, R26, R16 ;  /* 0x0000001a0c28723c */ /* 0x000fe20000041810 */
[----:B------:R-:W-:Y:S06]  /*95a0*/  BAR.SYNC.DEFER_BLOCKING 0x0 ;  /* 0x0000000000007b1d */ /* 0x000fec0000010000 */
[----:B------:R-:W-:Y:S01]  /*95b0*/  @!UPT UIADD3 URZ, URZ, URZ, URZ ;  /* 0x0000003f3f3ff290 */ /* 0x000fe2000fffe03f */
[----:B------:R-:W-:Y:S11]  /*95c0*/  @!P0 BRA `(.L_x_1191) ;  /* 0x0000021000008947 */ /* 0x000ff60003800000 */
[----:B------:R-:W2:Y:S04]  /*95d0*/  LDL R126, [R1+0xe4] ;  /* 0x0000e400017e7983 */ /* 0x000ea80000100800 */
[----:B------:R-:W3:Y:S04]  /*95e0*/  LDL.64 R128, [R1+0xb0] ;  /* 0x0000b00001807983 */ /* 0x000ee80000100a00 */
[----:B------:R-:W4:Y:S01]  /*95f0*/  LDL.64 R124, [R1+0xc0] ;  /* 0x0000c000017c7983 */ /* 0x000f220000100a00 */
[----:B------:R-:W-:-:S02]  /*9600*/  ISETP.GE.AND P4, PT, R123, c[0x0][0x1d4], PT ;  /* 0x000075007b007a0c */ /* 0x000fc40003f86270 */
[----:B--2---:R-:W-:-:S04]  /*9610*/  IADD3 R0, R126, -0x2, RZ ;  /* 0xfffffffe7e007810 */ /* 0x004fc80007ffe0ff */
[----:B------:R-:W-:Y:S01]  /*9620*/  SHF.R.S32.HI R8, RZ, 0x1f, R0 ;  /* 0x0000001fff087819 */ /* 0x000fe20000011400 */
[----:B---3--:R-:W-:Y:S02]  /*9630*/  IMAD.MOV.U32 R3, RZ, RZ, R129 ;  /* 0x000000ffff037224 */ /* 0x008fe400078e0081 */
[----:B------:R-:W-:Y:S02]  /*9640*/  IMAD R7, R141, R0, RZ ;  /* 0x000000008d077224 */ /* 0x000fe400078e02ff */
[----:B----4-:R-:W-:-:S04]  /*9650*/  IMAD.MOV.U32 R2, RZ, RZ, R124 ;  /* 0x000000ffff027224 */ /* 0x010fc800078e007c */
[----:B------:R-:W-:-:S04]  /*9660*/  IMAD.WIDE.U32 R10, R0, R144, R2 ;  /* 0x00000090000a7225 */ /* 0x000fc800078e0002 */
[----:B------:R-:W-:Y:S01]  /*9670*/  IMAD.MOV.U32 R3, RZ, RZ, c[0x0][0x1e0] ;  /* 0x00007800ff037624 */ /* 0x000fe200078e00ff */
[----:B------:R-:W-:Y:S01]  /*9680*/  LEA R2, P0, R10, c[0x0][0x1c8], 0x1 ;  /* 0x000072000a027a11 */ /* 0x000fe200078008ff */
[----:B------:R-:W-:Y:S02]  /*9690*/  IMAD R0, R8, R144, R7 ;  /* 0x0000009008007224 */ /* 0x000fe400078e0207 */
[----:B------:R-:W-:Y:S01]  /*96a0*/  IMAD.MOV.U32 R7, RZ, RZ, c[0x0][0x1e4] ;  /* 0x00007900ff077624 */ /* 0x000fe200078e00ff */
[----:B------:R-:W-:Y:S01]  /*96b0*/  SHF.L.U32 R9, R3, 0x5, RZ ;  /* 0x0000000503097819 */ /* 0x000fe200000006ff */
[----:B------:R-:W-:-:S03]  /*96c0*/  IMAD.IADD R0, R11, 0x1, R0 ;  /* 0x000000010b007824 */ /* 0x000fc600078e0200 */
[----:B------:R-:W-:Y:S02]  /*96d0*/  SHF.L.U64.HI R7, R3, 0x5, R7 ;  /* 0x0000000503077819 */ /* 0x000fe40000010207 */
[-C--:B------:R-:W-:Y:S02]  /*96e0*/  IADD3 R8, P3, R2, R9.reuse, RZ ;  /* 0x0000000902087210 */ /* 0x080fe40007f7e0ff */
[----:B------:R-:W-:Y:S02]  /*96f0*/  LEA.HI.X R3, R10, c[0x0][0x1cc], R0, 0x1, P0 ;  /* 0x000073000a037a11 */ /* 0x000fe400000f0c00 */
[----:B------:R-:W-:Y:S02]  /*9700*/  IADD3 R12, P2, P1, R9, 0x80, R2 ;  /* 0x00000080090c7810 */ /* 0x000fe4000795e002 */
[----:B------:R-:W-:Y:S01]  /*9710*/  IADD3 R10, P0, R8, R9, RZ ;  /* 0x00000009080a7210 */ /* 0x000fe20007f1e0ff */
[C-C-:B------:R-:W-:Y:S01]  /*9720*/  IMAD.X R9, R7.reuse, 0x1, R3.reuse, P3 ;  /* 0x0000000107097824 */ /* 0x140fe200018e0603 */
[----:B------:R-:W-:Y:S01]  /*9730*/  IADD3.X R13, R7, RZ, R3, P2, P1 ;  /* 0x000000ff070d7210 */ /* 0x000fe200017e2403 */
[----:B------:R-:W-:Y:S01]  /*9740*/  @!PT LDS RZ, [RZ] ;  /* 0x00000000fffff984 */ /* 0x000fe20000000800 */
[----:B------:R-:W-:Y:S01]  /*9750*/  @!PT LDS RZ, [RZ] ;  /* 0x00000000fffff984 */ /* 0x000fe20000000800 */
[----:B------:R-:W-:Y:S01]  /*9760*/  @!PT LDS RZ, [RZ] ;  /* 0x00000000fffff984 */ /* 0x000fe20000000800 */
[----:B------:R1:W-:Y:S03]  /*9770*/  LDGSTS.E.BYPASS.LTC128B.128 [R234+0x5080], [R2.64], !P4 ;  /* 0x0508000002ea7fae */ /* 0x0003e6000e101d46 */
[----:B------:R-:W-:Y:S01]  /*9780*/  IADD3.X R11, R9, R7, RZ, P0, !PT ;  /* 0x00000007090b7210 */ /* 0x000fe200007fe4ff */
[----:B------:R1:W-:Y:S04]  /*9790*/  LDGSTS.E.BYPASS.LTC128B.128 [R234+0x6880], [R2.64+0x80], !P6 ;  /* 0x0688008002ea7fae */ /* 0x0003e8000f101d46 */
[----:B------:R1:W-:Y:S04]  /*97a0*/  LDGSTS.E.BYPASS.LTC128B.128 [R234+0x5880], [R8.64], !P4 ;  /* 0x0588000008ea7fae */ /* 0x0003e8000e101d46 */
[----:B------:R1:W-:Y:S04]  /*97b0*/  LDGSTS.E.BYPASS.LTC128B.128 [R234+0x7080], [R12.64], !P6 ;  /* 0x070800000cea7fae */ /* 0x0003e8000f101d46 */
[----:B------:R1:W-:Y:S04]  /*97c0*/  LDGSTS.E.BYPASS.LTC128B.128 [R234+0x6080], [R10.64], !P4 ;  /* 0x060800000aea7fae */ /* 0x0003e8000e101d46 */
[----:B------:R1:W-:Y:S02]  /*97d0*/  LDGSTS.E.BYPASS.LTC128B.128 [R234+0x7880], [R10.64+0x80], !P6 ;  /* 0x078800800aea7fae */ /* 0x0003e4000f101d46 */
.L_x_1191:
[----:B------:R-:W-:Y:S05]  /*97e0*/  BSYNC B0 ;  /* 0x0000000000007941 */ /* 0x000fea0003800000 */
.L_x_1190:
[----:B------:R-:W2:Y:S01]  /*97f0*/  LDL R211, [R1+0x4] ;  /* 0x0000040001d37983 */ /* 0x000ea20000100800 */
[----:B-----5:R-:W-:Y:S01]  /*9800*/  SHF.R.S32.HI R0, RZ, 0x1f, R120 ;  /* 0x0000001fff007819 */ /* 0x020fe20000011478 */
[----:B-1----:R-:W-:Y:S01]  /*9810*/  IMAD.MOV.U32 R11, RZ, RZ, c[0x0][0x2c4] ;  /* 0x0000b100ff0b7624 */ /* 0x002fe200078e00ff */
[----:B------:R-:W-:Y:S01]  /*9820*/  ULDC UR4, c[0x0][0x324] ;  /* 0x0000c90000047ab9 */ /* 0x000fe20000000800 */
[----:B------:R-:W-:Y:S01]  /*9830*/  IMAD.MOV.U32 R24, RZ, RZ, c[0x0][0x32c] ;  /* 0x0000cb00ff187624 */ /* 0x000fe200078e00ff */
[CC--:B------:R-:W-:Y:S01]  /*9840*/  LEA.HI R2, R0.reuse, R120.reuse, RZ, 0x2 ;  /* 0x0000007800027211 */ /* 0x0c0fe200078f10ff */
[----:B------:R-:W-:Y:S01]  /*9850*/  ULOP3.LUT UR4, URZ, UR4, URZ, 0x33, !UPT ;  /* 0x000000043f047292 */ /* 0x000fe2000f8e333f */
[----:B------:R-:W-:Y:S01]  /*9860*/  LEA.HI R0, R0, R120, RZ, 0x5 ;  /* 0x0000007800007211 */ /* 0x000fe200078f28ff */
[----:B------:R-:W0:Y:S01]  /*9870*/  LDGDEPBAR ;  /* 0x00000000000079af */ /* 0x000e220000000000 */
[----:B------:R-:W-:-:S02]  /*9880*/  LOP3.LUT R3, R2, 0xfffffffc, RZ, 0xc0, !PT ;  /* 0xfffffffc02037812 */ /* 0x000fc400078ec0ff */
[----:B------:R-:W-:Y:S02]  /*9890*/  LOP3.LUT R2, R0, 0xffffffe0, RZ, 0xc0, !PT ;  /* 0xffffffe000027812 */ /* 0x000fe400078ec0ff */
[--C-:B------:R-:W-:Y:S01]  /*98a0*/  SHF.R.S32.HI R8, RZ, 0x5, R0.reuse ;  /* 0x00000005ff087819 */ /* 0x100fe20000011400 */
[C---:B------:R-:W-:Y:S01]  /*98b0*/  IMAD.IADD R3, R120.reuse, 0x1, -R3 ;  /* 0x0000000178037824 */ /* 0x040fe200078e0a03 */
[----:B------:R-:W-:Y:S01]  /*98c0*/  SHF.R.S32.HI R7, RZ, 0x1f, R0 ;  /* 0x0000001fff077819 */ /* 0x000fe20000011400 */
[----:B------:R-:W-:Y:S01]  /*98d0*/  IMAD.IADD R0, R120, 0x1, -R2 ;  /* 0x0000000178007824 */ /* 0x000fe200078e0a02 */
[----:B------:R-:W-:Y:S02]  /*98e0*/  ISETP.NE.AND P0, PT, R11, 0x1, PT ;  /* 0x000000010b00780c */ /* 0x000fe40003f05270 */
[----:B------:R-:W-:Y:S02]  /*98f0*/  LEA.HI R7, R7, R8, RZ, 0x2 ;  /* 0x0000000807077211 */ /* 0x000fe400078f10ff */
[----:B------:R-:W-:-:S02]  /*9900*/  SHF.R.S32.HI R10, RZ, 0x1f, R0 ;  /* 0x0000001fff0a7819 */ /* 0x000fc40000011400 */
[----:B------:R-:W-:Y:S02]  /*9910*/  LEA.HI R2, R3, R3, RZ, 0x1 ;  /* 0x0000000303027211 */ /* 0x000fe400078f08ff */
[----:B------:R-:W-:Y:S02]  /*9920*/  LOP3.LUT R9, R7, 0xffffffc, RZ, 0xc0, !PT ;  /* 0x0ffffffc07097812 */ /* 0x000fe400078ec0ff */
[----:B------:R-:W-:Y:S02]  /*9930*/  LEA.HI R7, R10, R0, RZ, 0x2 ;  /* 0x000000000a077211 */ /* 0x000fe400078f10ff */
[C---:B------:R-:W-:Y:S01]  /*9940*/  LOP3.LUT R10, R2.reuse, 0x1ffffffe, RZ, 0xc0, !PT ;  /* 0x1ffffffe020a7812 */ /* 0x040fe200078ec0ff */
[----:B------:R-:W-:Y:S01]  /*9950*/  IMAD.SHL.U32 R2, R2, 0x20, RZ ;  /* 0x0000002002027824 */ /* 0x000fe200078e00ff */
[----:B------:R-:W-:Y:S01]  /*9960*/  SHF.R.S32.HI R12, RZ, 0x2, R7 ;  /* 0x00000002ff0c7819 */ /* 0x000fe20000011407 */
[----:B------:R-:W-:Y:S01]  /*9970*/  IMAD.IADD R9, R8, 0x1, -R9 ;  /* 0x0000000108097824 */ /* 0x000fe200078e0a09 */
[----:B------:R-:W-:Y:S01]  /*9980*/  ISETP.GE.AND P1, PT, R24, 0x1, PT ;  /* 0x000000011800780c */ /* 0x000fe20003f26270 */
[----:B------:R-:W-:Y:S01]  /*9990*/  IMAD.IADD R3, R3, 0x1, -R10 ;  /* 0x0000000103037824 */ /* 0x000fe200078e0a0a */
[----:B------:R-:W-:Y:S01]  /*99a0*/  LOP3.LUT R8, R2, 0xffffffc0, RZ, 0xc0, !PT ;  /* 0xffffffc002087812 */ /* 0x000fe200078ec0ff */
[----:B------:R-:W-:Y:S01]  /*99b0*/  IMAD.SHL.U32 R11, R9, 0x10, RZ ;  /* 0x00000010090b7824 */ /* 0x000fe200078e00ff */
[----:B------:R-:W-:Y:S01]  /*99c0*/  LOP3.LUT R236, R236, 0xfffffdff, RZ, 0xc0, !PT ;  /* 0xfffffdffecec7812 */ /* 0x000fe200078ec0ff */
[----:B------:R-:W-:Y:S01]  /*99d0*/  IMAD.SHL.U32 R3, R3, 0x8, RZ ;  /* 0x0000000803037824 */ /* 0x000fe200078e00ff */
[----:B------:R-:W-:Y:S02]  /*99e0*/  STL [R1+0xdc], R12 ;  /* 0x0000dc0c01007387 */ /* 0x000fe40000100800 */
[----:B------:R-:W-:-:S02]  /*99f0*/  @P0 LOP3.LUT R236, R236, 0x200, RZ, 0xfc, !PT ;  /* 0x00000200ecec0812 */ /* 0x000fc400078efcff */
[----:B------:R1:W-:Y:S02]  /*9a00*/  STL [R1+0xd4], R8 ;  /* 0x0000d40801007387 */ /* 0x0003e40000100800 */
[----:B------:R-:W-:Y:S02]  /*9a10*/  LOP3.LUT R236, R236, 0xfffffeff, RZ, 0xc0, !PT ;  /* 0xfffffeffecec7812 */ /* 0x000fe400078ec0ff */
[----:B------:R3:W-:Y:S02]  /*9a20*/  STL [R1+0xd8], R11 ;  /* 0x0000d80b01007387 */ /* 0x0007e40000100800 */
[----:B------:R-:W-:Y:S02]  /*9a30*/  @P1 LOP3.LUT R236, R236, 0x100, RZ, 0xfc, !PT ;  /* 0x00000100ecec1812 */ /* 0x000fe400078efcff */
[----:B------:R-:W-:Y:S01]  /*9a40*/  STL [R1+0xd0], R3 ;  /* 0x0000d00301007387 */ /* 0x000fe20000100800 */
[----:B--2---:R-:W-:-:S05]  /*9a50*/  IMAD R2, R211, 0x80, R12 ;  /* 0x00000080d3027824 */ /* 0x004fca00078e020c */
[----:B------:R-:W-:-:S05]  /*9a60*/  IADD3 R2, R8, R2, R11 ;  /* 0x0000000208027210 */ /* 0x000fca0007ffe00b */
[----:B------:R-:W-:-:S04]  /*9a70*/  IMAD.IADD R10, R3, 0x1, R2 ;  /* 0x00000001030a7824 */ /* 0x000fc800078e0202 */
[----:B------:R-:W-:-:S05]  /*9a80*/  @P0 IMAD.HI.U32 R2, R10, c[0x0][0x2c8], RZ ;  /* 0x0000b2000a020a27 */ /* 0x000fca00078e00ff */
[----:B------:R-:W-:Y:S02]  /*9a90*/  @P0 SHF.R.U32.HI R10, RZ, c[0x0][0x2cc], R2 ;  /* 0x0000b300ff0a0a19 */ /* 0x000fe40000011602 */
[----:B------:R-:W-:-:S03]  /*9aa0*/  LOP3.LUT R2, R7, 0x7ffffffc, RZ, 0xc0, !PT ;  /* 0x7ffffffc07027812 */ /* 0x000fc600078ec0ff */
[----:B------:R-:W2:Y:S02]  /*9ab0*/  SHFL.IDX PT, R7, R10, RZ, 0x1c1f ;  /* 0x001c1fff0a077589 */ /* 0x000ea400000e0000 */
[----:B------:R-:W-:Y:S02]  /*9ac0*/  IMAD.IADD R2, R0, 0x1, -R2 ;  /* 0x0000000100027824 */ /* 0x000fe400078e0a02 */
[----:B------:R-:W-:Y:S02]  /*9ad0*/  IMAD.IADD R0, R121, 0x1, R5 ;  /* 0x0000000179007824 */ /* 0x000fe400078e0205 */
[----:B-1----:R-:W-:-:S04]  /*9ae0*/  IMAD.SHL.U32 R8, R2, 0x2, RZ ;  /* 0x0000000202087824 */ /* 0x002fc800078e00ff */
[----:B------:R-:W-:Y:S01]  /*9af0*/  IMAD.IADD R12, R0, 0x1, -R8 ;  /* 0x00000001000c7824 */ /* 0x000fe200078e0a08 */
[----:B------:R1:W-:Y:S01]  /*9b00*/  STL [R1+0x88], R8 ;  /* 0x0000880801007387 */ /* 0x0003e20000100800 */
[----:B------:R-:W-:Y:S01]  /*9b10*/  IADD3 R2, -R8, 0x1, R0 ;  /* 0x0000000108027810 */ /* 0x000fe20007ffe100 */
[----:B------:R-:W-:Y:S02]  /*9b20*/  IMAD.IADD R0, R139, 0x1, R140 ;  /* 0x000000018b007824 */ /* 0x000fe400078e028c */
[----:B------:R-:W-:Y:S02]  /*9b30*/  IMAD.IADD R14, R121, 0x1, -R8 ;  /* 0x00000001790e7824 */ /* 0x000fe400078e0a08 */
[----:B------:R-:W-:-:S05]  /*9b40*/  IMAD.IADD R2, R2, 0x1, -R122 ;  /* 0x0000000102027824 */ /* 0x000fca00078e0a7a */
[C---:B---3--:R-:W-:Y:S02]  /*9b50*/  IADD3 R11, R2.reuse, c[0x0][0x328], RZ ;  /* 0x0000ca00020b7a10 */ /* 0x048fe40007ffe0ff */
[----:B------:R-:W-:-:S03]  /*9b60*/  IADD3 R13, R2, UR4, RZ ;  /* 0x00000004020d7c10 */ /* 0x000fc6000fffe0ff */
[--C-:B--2---:R-:W-:Y:S02]  /*9b70*/  IMAD.IADD R3, R11, 0x1, R7.reuse ;  /* 0x000000010b037824 */ /* 0x104fe400078e0207 */
        /* <DEDUP_REMOVED lines=9> */
[----:B-1----:R-:W-:-:S05]  /*9c10*/  @P0 IMAD.HI.U32 R8, R7, c[0x0][0x330], RZ ;  /* 0x0000cc0007080a27 */ /* 0x002fca00078e00ff */
[----:B------:R-:W-:-:S04]  /*9c20*/  @P0 SHF.R.U32.HI R7, RZ, c[0x0][0x334], R8 ;  /* 0x0000cd00ff070a19 */ /* 0x000fc80000011608 */
[----:B------:R-:W-:Y:S01]  /*9c30*/  LOP3.LUT R7, RZ, R7, RZ, 0x33, !PT ;  /* 0x00000007ff077212 */ /* 0x000fe200078e33ff */
[----:B------:R-:W-:Y:S05]  /*9c40*/  BRA `(.L_x_1195) ;  /* 0x0000003000007947 */ /* 0x000fea0003800000 */
.L_x_1194:
[----:B------:R-:W-:-:S13]  /*9c50*/  ISETP.NE.AND P0, PT, R24, 0x1, PT ;  /* 0x000000011800780c */ /* 0x000fda0003f05270 */
[----:B-1----:R-:W-:-:S05]  /*9c60*/  @P0 IMAD.HI.U32 R8, R7, c[0x0][0x330], RZ ;  /* 0x0000cc0007080a27 */ /* 0x002fca00078e00ff */
[----:B------:R-:W-:Y:S02]  /*9c70*/  @P0 SHF.R.U32.HI R7, RZ, c[0x0][0x334], R8 ;  /* 0x0000cd00ff070a19 */ /* 0x000fe40000011608 */
.L_x_1195:
[----:B------:R-:W-:Y:S05]  /*9c80*/  BSYNC B0 ;  /* 0x0000000000007941 */ /* 0x000fea0003800000 */
.L_x_1193:
[----:B------:R-:W-:-:S05]  /*9c90*/  IMAD R7, R7, c[0x0][0x32c], R14 ;  /* 0x0000cb0007077a24 */ /* 0x000fca00078e020e */
[----:B------:R-:W-:Y:S02]  /*9ca0*/  IADD3 R8, R7, c[0x0][0x32c], RZ ;  /* 0x0000cb0007087a10 */ /* 0x000fe40007ffe0ff */
[----:B------:R-:W-:Y:S02]  /*9cb0*/  IMNMX R2, R2, R7, !PT ;  /* 0x0000000702027217 */ /* 0x000fe40007800200 */
[----:B------:R-:W-:Y:S02]  /*9cc0*/  IMNMX R3, R3, R8, PT ;  /* 0x0000000803037217 */ /* 0x000fe40003800200 */
.L_x_1192:
[----:B------:R-:W2:Y:S02]  /*9cd0*/  SHFL.IDX PT, R9, R10, 0x1, 0x1c1f ;  /* 0x003c1f000a097f89 */ /* 0x000ea400000e0000 */
[----:B-12---:R-:W-:Y:S01]  /*9ce0*/  IMAD.IADD R8, R11, 0x1, R9 ;  /* 0x000000010b087824 */ /* 0x006fe200078e0209 */
[----:B------:R-:W-:-:S04]  /*9cf0*/  IADD3 R7, R13, R9, RZ ;  /* 0x000000090d077210 */ /* 0x000fc80007ffe0ff */
        /* <DEDUP_REMOVED lines=12> */
.L_x_1198:
[----:B------:R-:W-:-:S13]  /*9dc0*/  ISETP.NE.AND P0, PT, R24, 0x1, PT ;  /* 0x000000011800780c */ /* 0x000fda0003f05270 */
[----:B------:R-:W-:-:S05]  /*9dd0*/  @P0 IMAD.HI.U32 R15, R9, c[0x0][0x330], RZ ;  /* 0x0000cc00090f0a27 */ /* 0x000fca00078e00ff */
[----:B------:R-:W-:Y:S02]  /*9de0*/  @P0 SHF.R.U32.HI R9, RZ, c[0x0][0x334], R15 ;  /* 0x0000cd00ff090a19 */ /* 0x000fe4000001160f */
.L_x_1199:
[----:B------:R-:W-:Y:S05]  /*9df0*/  BSYNC B0 ;  /* 0x0000000000007941 */ /* 0x000fea0003800000 */
.L_x_1197:
[----:B------:R-:W-:-:S05]  /*9e00*/  IMAD R9, R9, c[0x0][0x32c], R14 ;  /* 0x0000cb0009097a24 */ /* 0x000fca00078e020e */
[----:B------:R-:W-:Y:S02]  /*9e10*/  IADD3 R15, R9, c[0x0][0x32c], RZ ;  /* 0x0000cb00090f7a10 */ /* 0x000fe40007ffe0ff */
[----:B------:R-:W-:Y:S02]  /*9e20*/  IMNMX R7, R7, R9, !PT ;  /* 0x0000000907077217 */ /* 0x000fe40007800200 */
[----:B------:R-:W-:Y:S02]  /*9e30*/  IMNMX R8, R8, R15, PT ;  /* 0x0000000f08087217 */ /* 0x000fe40003800200 */
.L_x_1196:
[C---:B------:R-:W-:Y:S01]  /*9e40*/  ISETP.GE.AND P0, PT, R121.reuse, 0x2, PT ;  /* 0x000000027900780c */ /* 0x040fe20003f06270 */
[----:B------:R-:W1:Y:S01]  /*9e50*/  SHFL.IDX PT, R9, R10, 0x2, 0x1c1f ;  /* 0x005c1f000a097f89 */ /* 0x000e6200000e0000 */
[----:B------:R-:W-:Y:S02]  /*9e60*/  ISETP.GE.AND P1, PT, R121, 0x9, PT ;  /* 0x000000097900780c */ /* 0x000fe40003f26270 */
[----:B------:R-:W-:Y:S02]  /*9e70*/  P2R R21, PR, RZ, 0x1 ;  /* 0x00000001ff157803 */ /* 0x000fe40000000000 */
[----:B------:R-:W-:-:S02]  /*9e80*/  ISETP.GT.AND P0, PT, R2, 0x1, !P0 ;  /* 0x000000010200780c */ /* 0x000fc40004704270 */
[----:B------:R-:W-:Y:S02]  /*9e90*/  ISETP.GE.AND P6, PT, R121, 0xa, PT ;  /* 0x0000000a7900780c */ /* 0x000fe40003fc6270 */
[----:B------:R-:W-:Y:S02]  /*9ea0*/  ISETP.LT.OR P0, PT, R3, 0x2, P0 ;  /* 0x000000020300780c */ /* 0x000fe40000701670 */
[----:B------:R-:W-:Y:S02]  /*9eb0*/  ISETP.GE.AND P5, PT, R121, 0x11, PT ;  /* 0x000000117900780c */ /* 0x000fe40003fa6270 */
[----:B------:R-:W-:Y:S02]  /*9ec0*/  FSEL R23, R53, -INF , !P0 ;  /* 0xff80000035177808 */ /* 0x000fe40004000000 */
[----:B------:R-:W-:Y:S02]  /*9ed0*/  ISETP.GT.AND P0, PT, R2, 0x8, !P1 ;  /* 0x000000080200780c */ /* 0x000fe40004f04270 */
[----:B------:R-:W-:-:S02]  /*9ee0*/  ISETP.GE.AND P4, PT, R121, 0x12, PT ;  /* 0x000000127900780c */ /* 0x000fc40003f86270 */
[----:B------:R-:W-:Y:S02]  /*9ef0*/  ISETP.LT.OR P0, PT, R3, 0x9, P0 ;  /* 0x000000090300780c */ /* 0x000fe40000701670 */
[C---:B------:R-:W-:Y:S02]  /*9f00*/  ISETP.GE.AND P3, PT, R121.reuse, 0x19, PT ;  /* 0x000000197900780c */ /* 0x040fe40003f66270 */
        /* <DEDUP_REMOVED lines=37> */
[----:B------:R-:W-:-:S04]  /*a160*/  ISETP.GE.AND P0, PT, R121, 0x2a, PT ;  /* 0x0000002a7900780c */ /* 0x000fc80003f06270 */
[----:B------:R-:W-:Y:S02]  /*a170*/  P2R R15, PR, RZ, 0x1 ;  /* 0x00000001ff0f7803 */ /* 0x000fe40000000000 */
[----:B------:R-:W-:Y:S01]  /*a180*/  ISETP.GT.AND P0, PT, R2, 0x29, !P0 ;  /* 0x000000290200780c */ /* 0x000fe20004704270 */
[----:B-1----:R-:W-:-:S03]  /*a190*/  IMAD.IADD R2, R13, 0x1, R9 ;  /* 0x000000010d027824 */ /* 0x002fc600078e0209 */
[----:B------:R-:W-:Y:S01]  /*a1a0*/  ISETP.LT.OR P0, PT, R3, 0x2a, P0 ;  /* 0x0000002a0300780c */ /* 0x000fe20000701670 */
[----:B------:R-:W-:-:S03]  /*a1b0*/  IMAD.IADD R3, R11, 0x1, R9 ;  /* 0x000000010b037824 */ /* 0x000fc600078e0209 */
[----:B------:R-:W-:Y:S02]  /*a1c0*/  FSEL R153, R41, -INF , !P0 ;  /* 0xff80000029997808 */ /* 0x000fe40004000000 */
[----:B------:R-:W-:Y:S02]  /*a1d0*/  ISETP.GE.AND P0, PT, R24, 0x1, PT ;  /* 0x000000011800780c */ /* 0x000fe40003f06270 */
[----:B------:R-:W-:-:S11]  /*a1e0*/  IMNMX R3, R12, R3, PT ;  /* 0x000000030c037217 */ /* 0x000fd60003800200 */
        /* <DEDUP_REMOVED lines=11> */
.L_x_1202:
[----:B------:R-:W-:-:S13]  /*a2a0*/  ISETP.NE.AND P0, PT, R24, 0x1, PT ;  /* 0x000000011800780c */ /* 0x000fda0003f05270 */
[----:B------:R-:W-:-:S05]  /*a2b0*/  @P0 IMAD.HI.U32 R20, R9, c[0x0][0x330], RZ ;  /* 0x0000cc0009140a27 */ /* 0x000fca00078e00ff */
[----:B------:R-:W-:Y:S02]  /*a2c0*/  @P0 SHF.R.U32.HI R9, RZ, c[0x0][0x334], R20 ;  /* 0x0000cd00ff090a19 */ /* 0x000fe40000011614 */
.L_x_1203:
[----:B------:R-:W-:Y:S05]  /*a2d0*/  BSYNC B0 ;  /* 0x0000000000007941 */ /* 0x000fea0003800000 */
.L_x_1201:
[----:B------:R-:W-:-:S05]  /*a2e0*/  IMAD R9, R9, c[0x0][0x32c], R14 ;  /* 0x0000cb0009097a24 */ /* 0x000fca00078e020e */
[----:B------:R-:W-:Y:S02]  /*a2f0*/  IADD3 R20, R9, c[0x0][0x32c], RZ ;  /* 0x0000cb0009147a10 */ /* 0x000fe40007ffe0ff */
[----:B------:R-:W-:Y:S02]  /*a300*/  IMNMX R2, R2, R9, !PT ;  /* 0x0000000902027217 */ /* 0x000fe40007800200 */
[----:B------:R-:W-:Y:S02]  /*a310*/  IMNMX R3, R3, R20, PT ;  /* 0x0000001403037217 */ /* 0x000fe40003800200 */
.L_x_1200:
[----:B------:R-:W-:Y:S02]  /*a320*/  ISETP.NE.AND P0, PT, R19, RZ, PT ;  /* 0x000000ff1300720c */ /* 0x000fe40003f05270 */
[----:B------:R-:W-:Y:S02]  /*a330*/  P2R R9, PR, RZ, 0x10 ;  /* 0x00000010ff097803 */ /* 0x000fe40000000000 */
        /* <DEDUP_REMOVED lines=27> */
[----:B------:R-:W-:-:S04]  /*a4f0*/  ISETP.GT.AND P0, PT, R7, 0x1, !P4 ;  /* 0x000000010700780c */ /* 0x000fc80006704270 */
[----:B------:R-:W-:-:S04]  /*a500*/  ISETP.LT.OR P0, PT, R8, 0x2, P0 ;  /* 0x000000020800780c */ /* 0x000fc80000701670 */
[----:B------:R-:W-:Y:S02]  /*a510*/  FSEL R27, R55, -INF , !P0 ;  /* 0xff800000371b7808 */ /* 0x000fe40004000000 */
[----:B------:R-:W-:-:S04]  /*a520*/  ISETP.GT.AND P0, PT, R7, RZ, !P1 ;  /* 0x000000ff0700720c */ /* 0x000fc80004f04270 */
[----:B------:R-:W-:-:S04]  /*a530*/  ISETP.LT.OR P0, PT, R8, 0x1, P0 ;  /* 0x000000010800780c */ /* 0x000fc80000701670 */
[----:B------:R-:W-:Y:S02]  /*a540*/  FSEL R20, R54, -INF , !P0 ;  /* 0xff80000036147808 */ /* 0x000fe40004000000 */
[----:B------:R-:W-:-:S04]  /*a550*/  ISETP.NE.AND P0, PT, R16, RZ, PT ;  /* 0x000000ff1000720c */ /* 0x000fc80003f05270 */
[----:B------:R-:W-:-:S04]  /*a560*/  ISETP.GT.AND P0, PT, R7, 0x28, !P0 ;  /* 0x000000280700780c */ /* 0x000fc80004704270 */
[----:B------:R-:W-:-:S04]  /*a570*/  ISETP.LT.OR P0, PT, R8, 0x29, P0 ;  /* 0x000000290800780c */ /* 0x000fc80000701670 */
[----:B------:R-:W-:Y:S02]  /*a580*/  FSEL R150, R42, -INF , !P0 ;  /* 0xff8000002a967808 */ /* 0x000fe40004000000 */
[----:B------:R-:W-:-:S04]  /*a590*/  ISETP.NE.AND P0, PT, R15, RZ, PT ;  /* 0x000000ff0f00720c */ /* 0x000fc80003f05270 */
[----:B------:R-:W-:Y:S02]  /*a5a0*/  ISETP.GT.AND P0, PT, R7, 0x29, !P0 ;  /* 0x000000290700780c */ /* 0x000fe40004704270 */
[----:B------:R-:W1:Y:S02]  /*a5b0*/  SHFL.IDX PT, R7, R10, 0x3, 0x1c1f ;  /* 0x007c1f000a077f89 */ /* 0x000e6400000e0000 */
[----:B------:R-:W-:-:S04]  /*a5c0*/  ISETP.LT.OR P0, PT, R8, 0x2a, P0 ;  /* 0x0000002a0800780c */ /* 0x000fc80000701670 */
[----:B------:R-:W-:Y:S02]  /*a5d0*/  FSEL R149, R43, -INF , !P0 ;  /* 0xff8000002b957808 */ /* 0x000fe40004000000 */
[----:B------:R-:W-:-:S04]  /*a5e0*/  ISETP.GT.AND P0, PT, R2, RZ, !P1 ;  /* 0x000000ff0200720c */ /* 0x000fc80004f04270 */
[----:B------:R-:W-:-:S04]  /*a5f0*/  ISETP.LT.OR P0, PT, R3, 0x1, P0 ;  /* 0x000000010300780c */ /* 0x000fc80000701670 */
[----:B------:R-:W-:Y:S02]  /*a600*/  FSEL R35, R84, -INF , !P0 ;  /* 0xff80000054237808 */ /* 0x000fe40004000000 */
[----:B------:R-:W-:Y:S02]  /*a610*/  ISETP.GT.AND P0, PT, R2, 0x1, !P4 ;  /* 0x000000010200780c */ /* 0x000fe40006704270 */
[----:B------:R-:W-:Y:S02]  /*a620*/  ISETP.NE.AND P4, PT, R9, RZ, PT ;  /* 0x000000ff0900720c */ /* 0x000fe40003f85270 */
        /* <DEDUP_REMOVED lines=52> */
.L_x_1206:
[----:B------:R-:W-:-:S13]  /*a970*/  ISETP.NE.AND P0, PT, R24, 0x1, PT ;  /* 0x000000011800780c */ /* 0x000fda0003f05270 */
[----:B------:R-:W-:-:S05]  /*a980*/  @P0 IMAD.HI.U32 R8, R7, c[0x0][0x330], RZ ;  /* 0x0000cc0007080a27 */ /* 0x000fca00078e00ff */
[----:B------:R-:W-:Y:S02]  /*a990*/  @P0 SHF.R.U32.HI R7, RZ, c[0x0][0x334], R8 ;  /* 0x0000cd00ff070a19 */ /* 0x000fe40000011608 */
.L_x_1207:
[----:B------:R-:W-:Y:S05]  /*a9a0*/  BSYNC B0 ;  /* 0x0000000000007941 */ /* 0x000fea0003800000 */
.L_x_1205:
[----:B------:R-:W-:-:S05]  /*a9b0*/  IMAD R7, R7, c[0x0][0x32c], R14 ;  /* 0x0000cb0007077a24 */ /* 0x000fca00078e020e */
[----:B------:R-:W-:Y:S02]  /*a9c0*/  IADD3 R8, R7, c[0x0][0x32c], RZ ;  /* 0x0000cb0007087a10 */ /* 0x000fe40007ffe0ff */
[----:B------:R-:W-:Y:S02]  /*a9d0*/  IMNMX R2, R2, R7, !PT ;  /* 0x0000000702027217 */ /* 0x000fe40007800200 */
[----:B------:R-:W-:Y:S02]  /*a9e0*/  IMNMX R3, R3, R8, PT ;  /* 0x0000000803037217 */ /* 0x000fe40003800200 */
.L_x_1204:
[----:B------:R-:W-:Y:S01]  /*a9f0*/  FMNMX.FTZ R172, R22, R23, !PT ;  /* 0x0000001716ac7209 */ /* 0x000fe20007810000 */
[----:B------:R-:W-:Y:S01]  /*aa00*/  STL [R1+0xf4], R221 ;  /* 0x0000f4dd01007387 */ /* 0x000fe20000100800 */
[----:B------:R-:W-:Y:S01]  /*aa10*/  ISETP.NE.AND P0, PT, R19, RZ, PT ;  /* 0x000000ff1300720c */ /* 0x000fe20003f05270 */
[----:B------:R-:W-:Y:S01]  /*aa20*/  IMAD.SHL.U32 R217, R0, 0x2, RZ ;  /* 0x0000000200d97824 */ /* 0x000fe200078e00ff */
[----:B------:R-:W-:Y:S01]  /*aa30*/  FMNMX.FTZ R172, R25, R172, !PT ;  /* 0x000000ac19ac7209 */ /* 0x000fe20007810000 */
[----:B------:R-:W-:Y:S01]  /*aa40*/  STL [R1+0xec], R5 ;  /* 0x0000ec0501007387 */ /* 0x000fe20000100800 */
[----:B------:R-:W-:Y:S01]  /*aa50*/  ISETP.GT.AND P0, PT, R2, 0x8, !P0 ;  /* 0x000000080200780c */ /* 0x000fe20004704270 */
[----:B------:R-:W-:Y:S01]  /*aa60*/  IMAD R218, R6, 0x2, R217 ;  /* 0x0000000206da7824 */ /* 0x000fe200078e02d9 */
[----:B------:R-:W-:Y:S01]  /*aa70*/  FMNMX.FTZ R172, R26, R172, !PT ;  /* 0x000000ac1aac7209 */ /* 0x000fe20007810000 */
[----:B------:R-:W-:Y:S01]  /*aa80*/  LDSM.16.MT88.4 R48, [R217+0x2080] ;  /* 0x00208000d930783b */ /* 0x000fe20000004200 */
[----:B------:R-:W-:Y:S01]  /*aa90*/  ISETP.LT.OR P0, PT, R3, 0x9, P0 ;  /* 0x000000090300780c */ /* 0x000fe20000701670 */
[----:B------:R-:W-:Y:S01]  /*aaa0*/  IMAD R219, R4, 0x2, R218 ;  /* 0x0000000204db7824 */ /* 0x000fe200078e02da */
[----:B------:R-:W-:Y:S01]  /*aab0*/  FMNMX.FTZ R172, R28, R172, !PT ;  /* 0x000000ac1cac7209 */ /* 0x000fe20007810000 */
[----:B------:R-:W-:Y:S01]  /*aac0*/  STL [R1+0xf0], R216 ;  /* 0x0000f0d801007387 */ /* 0x000fe20000100800 */
[----:B------:R-:W-:-:S02]  /*aad0*/  FSEL R14, R82, -INF , !P0 ;  /* 0xff800000520e7808 */ /* 0x000fc40004000000 */
[----:B------:R-:W-:Y:S01]  /*aae0*/  FMNMX.FTZ R172, R29, R172, !PT ;  /* 0x000000ac1dac7209 */ /* 0x000fe20007810000 */
[----:B------:R-:W-:Y:S01]  /*aaf0*/  LDSM.16.MT88.4 R60, [R218+0x2080] ;  /* 0x00208000da3c783b */ /* 0x000fe20000004200 */
[----:B------:R-:W-:Y:S02]  /*ab00*/  ISETP.GT.AND P0, PT, R2, 0x9, !P6 ;  /* 0x000000090200780c */ /* 0x000fe40007704270 */
[----:B------:R-:W-:Y:S01]  /*ab10*/  FMNMX.FTZ R172, R30, R172, !PT ;  /* 0x000000ac1eac7209 */ /* 0x000fe20007810000 */
[----:B------:R-:W-:Y:S01]  /*ab20*/  LDSM.16.MT88.4 R52, [R219+0x2880] ;  /* 0x00288000db34783b */ /* 0x000fe20000004200 */
[----:B------:R-:W-:Y:S02]  /*ab30*/  ISETP.LT.OR P0, PT, R3, 0xa, P0 ;  /* 0x0000000a0300780c */ /* 0x000fe40000701670 */
[----:B------:R-:W-:Y:S02]  /*ab40*/  FMNMX.FTZ R172, R31, R172, !PT ;  /* 0x000000ac1fac7209 */ /* 0x000fe40007810000 */
[----:B------:R-:W-:-:S02]  /*ab50*/  FSEL R13, R83, -INF , !P0 ;  /* 0xff800000530d7808 */ /* 0x000fc40004000000 */
[----:B------:R-:W-:Y:S01]  /*ab60*/  FMNMX.FTZ R172, R156, R172, !PT ;  /* 0x000000ac9cac7209 */ /* 0x000fe20007810000 */
[----:B------:R-:W-:Y:S01]  /*ab70*/  LDSM.16.MT88.4 R80, [R219+0x2080] ;  /* 0x00208000db50783b */ /* 0x000fe20000004200 */
[----:B------:R-:W-:Y:S02]  /*ab80*/  ISETP.GT.AND P0, PT, R2, 0x10, !P5 ;  /* 0x000000100200780c */ /* 0x000fe40006f04270 */
[----:B------:R-:W-:Y:S02]  /*ab90*/  FMNMX.FTZ R172, R155, R172, !PT ;  /* 0x000000ac9bac7209 */ /* 0x000fe40007810000 */
[----:B------:R-:W-:Y:S02]  /*aba0*/  ISETP.LT.OR P0, PT, R3, 0x11, P0 ;  /* 0x000000110300780c */ /* 0x000fe40000701670 */
[----:B------:R-:W-:Y:S02]  /*abb0*/  FMNMX.FTZ R172, R154, R172, !PT ;  /* 0x000000ac9aac7209 */ /* 0x000fe40007810000 */
[----:B------:R-:W-:-:S02]  /*abc0*/  ISETP.NE.AND P6, PT, R18, RZ, PT ;  /* 0x000000ff1200720c */ /* 0x000fc40003fc5270 */
[----:B------:R-:W-:Y:S02]  /*abd0*/  FMNMX.FTZ R172, R153, R172, !PT ;  /* 0x000000ac99ac7209 */ /* 0x000fe40007810000 */
[----:B------:R-:W-:Y:S02]  /*abe0*/  FSEL R18, R78, -INF , !P0 ;  /* 0xff8000004e127808 */ /* 0x000fe40004000000 */
[----:B------:R-:W-:Y:S01]  /*abf0*/  ISETP.GT.AND P0, PT, R2, 0x11, !P4 ;  /* 0x000000110200780c */ /* 0x000fe20006704270 */
[----:B------:R-:W1:Y:S01]  /*ac00*/  SHFL.BFLY PT, R7, R172, 0x2, 0x1f ;  /* 0x0c401f00ac077f89 */ /* 0x000e6200000e0000 */
[----:B------:R-:W-:Y:S02]  /*ac10*/  FMNMX.FTZ R174, R20, R27, !PT ;  /* 0x0000001b14ae7209 */ /* 0x000fe40007810000 */
[----:B------:R-:W-:Y:S02]  /*ac20*/  ISETP.LT.OR P0, PT, R3, 0x12, P0 ;  /* 0x000000120300780c */ /* 0x000fe40000701670 */
[----:B------:R-:W-:-:S02]  /*ac30*/  FMNMX.FTZ R174, R32, R174, !PT ;  /* 0x000000ae20ae7209 */ /* 0x000fc40007810000 */
[----:B------:R-:W-:Y:S02]  /*ac40*/  FSEL R19, R79, -INF , !P0 ;  /* 0xff8000004f137808 */ /* 0x000fe40004000000 */
[----:B------:R-:W-:Y:S02]  /*ac50*/  ISETP.GT.AND P0, PT, R2, 0x18, !P3 ;  /* 0x000000180200780c */ /* 0x000fe40005f04270 */
[----:B------:R-:W-:Y:S02]  /*ac60*/  FMNMX.FTZ R174, R33, R174, !PT ;  /* 0x000000ae21ae7209 */ /* 0x000fe40007810000 */
[----:B------:R-:W-:Y:S02]  /*ac70*/  ISETP.LT.OR P0, PT, R3, 0x19, P0 ;  /* 0x000000190300780c */ /* 0x000fe40000701670 */
[----:B------:R-:W-:Y:S02]  /*ac80*/  FMNMX.FTZ R174, R34, R174, !PT ;  /* 0x000000ae22ae7209 */ /* 0x000fe40007810000 */
[----:B------:R-:W-:-:S02]  /*ac90*/  FSEL R45, R74, -INF , !P0 ;  /* 0xff8000004a2d7808 */ /* 0x000fc40004000000 */
[----:B------:R-:W-:Y:S02]  /*aca0*/  ISETP.GT.AND P0, PT, R2, 0x19, !P2 ;  /* 0x000000190200780c */ /* 0x000fe40005704270 */
[----:B------:R-:W-:Y:S02]  /*acb0*/  FMNMX.FTZ R174, R36, R174, !PT ;  /* 0x000000ae24ae7209 */ /* 0x000fe40007810000 */
[----:B------:R-:W-:Y:S02]  /*acc0*/  ISETP.LT.OR P0, PT, R3, 0x1a, P0 ;  /* 0x0000001a0300780c */ /* 0x000fe40000701670 */
[----:B-1----:R-:W-:Y:S02]  /*acd0*/  FMNMX.FTZ R172, R172, R7, !PT ;  /* 0x00000007acac7209 */ /* 0x002fe40007810000 */
[----:B------:R-:W-:Y:S02]  /*ace0*/  ISETP.NE.AND P5, PT, R21, RZ, PT ;  /* 0x000000ff1500720c */ /* 0x000fe40003fa5270 */
[----:B------:R-:W-:Y:S01]  /*acf0*/  FMNMX.FTZ R174, R38, R174, !PT ;  /* 0x000000ae26ae7209 */ /* 0x000fe20007810000 */
[----:B------:R-:W1:Y:S01]  /*ad00*/  SHFL.BFLY PT, R7, R172, 0x1, 0x1f ;  /* 0x0c201f00ac077f89 */ /* 0x000e6200000e0000 */
[----:B------:R-:W-:-:S02]  /*ad10*/  FSEL R56, R75, -INF , !P0 ;  /* 0xff8000004b387808 */ /* 0x000fc40004000000 */
[----:B------:R-:W-:Y:S01]  /*ad20*/  ISETP.GT.AND P0, PT, R2, 0x1, !P5 ;  /* 0x000000010200780c */ /* 0x000fe20006f04270 */
[----:B------:R-:W-:Y:S01]  /*ad30*/  LDSM.16.MT88.4 R72, [R217+0x3880] ;  /* 0x00388000d948783b */ /* 0x000fe20000004200 */
[----:B------:R-:W-:Y:S02]  /*ad40*/  FMNMX.FTZ R174, R39, R174, !PT ;  /* 0x000000ae27ae7209 */ /* 0x000fe40007810000 */
[----:B------:R-:W-:Y:S02]  /*ad50*/  ISETP.LT.OR P0, PT, R3, 0x2, P0 ;  /* 0x000000020300780c */ /* 0x000fe40000701670 */
[----:B------:R-:W-:Y:S02]  /*ad60*/  FMNMX.FTZ R174, R152, R174, !PT ;  /* 0x000000ae98ae7209 */ /* 0x000fe40007810000 */
[----:B------:R-:W-:Y:S02]  /*ad70*/  FSEL R12, R87, -INF , !P0 ;  /* 0xff800000570c7808 */ /* 0x000fe40004000000 */
[----:B------:R-:W-:-:S02]  /*ad80*/  ISETP.GT.AND P0, PT, R2, RZ, !P1 ;  /* 0x000000ff0200720c */ /* 0x000fc40004f04270 */
[----:B------:R-:W-:Y:S02]  /*ad90*/  FMNMX.FTZ R174, R151, R174, !PT ;  /* 0x000000ae97ae7209 */ /* 0x000fe40007810000 */
[----:B------:R-:W-:Y:S02]  /*ada0*/  ISETP.LT.OR P0, PT, R3, 0x1, P0 ;  /* 0x000000010300780c */ /* 0x000fe40000701670 */
[----:B------:R-:W-:Y:S02]  /*adb0*/  FMNMX.FTZ R174, R150, R174, !PT ;  /* 0x000000ae96ae7209 */ /* 0x000fe40007810000 */
[----:B------:R-:W-:Y:S02]  /*adc0*/  FSEL R11, R86, -INF , !P0 ;  /* 0xff800000560b7808 */ /* 0x000fe40004000000 */
[----:B------:R-:W-:Y:S01]  /*add0*/  FMNMX.FTZ R174, R149, R174, !PT ;  /* 0x000000ae95ae7209 */ /* 0x000fe20007810000 */
[----:B------:R-:W-:Y:S01]  /*ade0*/  LDSM.16.MT88.4 R84, [R217+0x2880] ;  /* 0x00288000d954783b */ /* 0x000fe20000004200 */
[----:B------:R-:W-:-:S02]  /*adf0*/  ISETP.GT.AND P0, PT, R2, 0x20, !P6 ;  /* 0x000000200200780c */ /* 0x000fc40007704270 */
[----:B-1----:R-:W-:Y:S02]  /*ae00*/  FMNMX.FTZ R172, R172, R7, !PT ;  /* 0x00000007acac7209 */ /* 0x002fe40007810000 */
[----:B------:R-:W-:Y:S01]  /*ae10*/  FMNMX.FTZ R173, R35, R37, !PT ;  /* 0x0000002523ad7209 */ /* 0x000fe20007810000 */
[----:B------:R-:W1:Y:S01]  /*ae20*/  SHFL.BFLY PT, R7, R174, 0x2, 0x1f ;  /* 0x0c401f00ae077f89 */ /* 0x000e6200000e0000 */
[----:B------:R-:W-:Y:S01]  /*ae30*/  ISETP.LT.OR P0, PT, R3, 0x21, P0 ;  /* 0x000000210300780c */ /* 0x000fe20000701670 */
[----:B------:R-:W-:Y:S01]  /*ae40*/  FMUL.FTZ R24, R172, c[0x0][0x2d0] ;  /* 0x0000b400ac187a20 */ /* 0x000fe20000410000 */
[----:B------:R-:W-:Y:S02]  /*ae50*/  FMNMX.FTZ R173, R40, R173, !PT ;  /* 0x000000ad28ad7209 */ /* 0x000fe40007810000 */
[----:B------:R-:W-:Y:S02]  /*ae60*/  FSEL R144, R70, -INF , !P0 ;  /* 0xff80000046907808 */ /* 0x000fe40004000000 */
[----:B------:R-:W-:-:S02]  /*ae70*/  FSETP.NEU.FTZ.AND P0, PT, R172, -INF , PT ;  /* 0xff800000ac00780b */ /* 0x000fc40003f1d000 */
[----:B------:R-:W-:Y:S02]  /*ae80*/  FMNMX.FTZ R173, R41, R173, !PT ;  /* 0x000000ad29ad7209 */ /* 0x000fe40007810000 */
[----:B------:R-:W-:Y:S02]  /*ae90*/  FSEL R24, R24, RZ, P0 ;  /* 0x000000ff18187208 */ /* 0x000fe40000000000 */
[----:B------:R-:W-:Y:S02]  /*aea0*/  FMNMX.FTZ R173, R42, R173, !PT ;  /* 0x000000ad2aad7209 */ /* 0x000fe40007810000 */
[----:B------:R-:W-:Y:S01]  /*aeb0*/  ISETP.NE.AND P4, PT, R17, RZ, PT ;  /* 0x000000ff1100720c */ /* 0x000fe20003f85270 */
[--C-:B------:R-:W-:Y:S01]  /*aec0*/  FFMA.FTZ R8, R22, c[0x0][0x2d0], -R24.reuse ;  /* 0x0000b40016087a23 */ /* 0x100fe20000010818 */
[----:B------:R-:W-:Y:S01]  /*aed0*/  FMNMX.FTZ R173, R43, R173, !PT ;  /* 0x000000ad2bad7209 */ /* 0x000fe20007810000 */
[----:B------:R-:W-:Y:S01]  /*aee0*/  FFMA.FTZ R9, R31, c[0x0][0x2d0], -R24 ;  /* 0x0000b4001f097a23 */ /* 0x000fe20000010818 */
[----:B------:R-:W-:Y:S01]  /*aef0*/  ISETP.NE.AND P5, PT, R16, RZ, PT ;  /* 0x000000ff1000720c */ /* 0x000fe20003fa5270 */
[----:B------:R2:W-:Y:S01]  /*af00*/  MUFU.EX2 R176, R8 ;  /* 0x0000000800b07308 */ /* 0x0005e20000000800 */
[----:B------:R-:W-:-:S02]  /*af10*/  FMNMX.FTZ R173, R44, R173, !PT ;  /* 0x000000ad2cad7209 */ /* 0x000fc40007810000 */
[----:B------:R-:W-:Y:S02]  /*af20*/  ISETP.NE.AND P6, PT, R15, RZ, PT ;  /* 0x000000ff0f00720c */ /* 0x000fe40003fc5270 */
[----:B------:R-:W-:Y:S02]  /*af30*/  FMNMX.FTZ R173, R46, R173, !PT ;  /* 0x000000ad2ead7209 */ /* 0x000fe40007810000 */
[----:B-1----:R-:W-:Y:S01]  /*af40*/  FMNMX.FTZ R174, R174, R7, !PT ;  /* 0x00000007aeae7209 */ /* 0x002fe20007810000 */
[----:B------:R-:W-:Y:S01]  /*af50*/  MUFU.EX2 R235, R9 ;  /* 0x0000000900eb7308 */ /* 0x000fe20000000800 */
[----:B------:R-:W-:Y:S02]  /*af60*/  FMNMX.FTZ R173, R147, R173, !PT ;  /* 0x000000ad93ad7209 */ /* 0x000fe40007810000 */
[----:B------:R-:W-:Y:S01]  /*af70*/  ISETP.GT.AND P1, PT, R2, 0x28, !P5 ;  /* 0x000000280200780c */ /* 0x000fe20006f24270 */
[----:B------:R-:W1:Y:S01]  /*af80*/  SHFL.BFLY PT, R7, R174, 0x1, 0x1f ;  /* 0x0c201f00ae077f89 */ /* 0x000e6200000e0000 */
[----:B------:R-:W-:-:S02]  /*af90*/  FMNMX.FTZ R173, R146, R173, !PT ;  /* 0x000000ad92ad7209 */ /* 0x000fc40007810000 */
[----:B------:R-:W-:Y:S01]  /*afa0*/  ISETP.GT.AND P2, PT, R2, 0x29, !P6 ;  /* 0x000000290200780c */ /* 0x000fe20007744270 */
[----:B--2---:R-:W-:Y:S01]  /*afb0*/  FFMA.FTZ R8, R23, c[0x0][0x2d0], -R24 ;  /* 0x0000b40017087a23 */ /* 0x004fe20000010818 */
[----:B------:R-:W-:Y:S02]  /*afc0*/  FMNMX.FTZ R173, R145, R173, !PT ;  /* 0x000000ad91ad7209 */ /* 0x000fe40007810000 */
[----:B------:R-:W-:Y:S01]  /*afd0*/  ISETP.LT.OR P1, PT, R3, 0x29, P1 ;  /* 0x000000290300780c */ /* 0x000fe20000f21670 */
[----:B------:R2:W3:Y:S01]  /*afe0*/  MUFU.EX2 R252, R8 ;  /* 0x0000000800fc7308 */ /* 0x0004e20000000800 */
[----:B------:R-:W-:Y:S02]  /*aff0*/  FMNMX.FTZ R173, R148, R173, !PT ;  /* 0x000000ad94ad7209 */ /* 0x000fe40007810000 */
[----:B------:R-:W-:-:S03]  /*b000*/  LEA R220, R4, R217, 0x1 ;  /* 0x000000d904dc7211 */ /* 0x000fc600078e08ff */
[----:B------:R-:W4:Y:S04]  /*b010*/  SHFL.BFLY PT, R10, R173, 0x2, 0x1f ;  /* 0x0c401f00ad0a7f89 */ /* 0x000f2800000e0000 */
[----:B------:R-:W-:Y:S01]  /*b020*/  LDSM.16.MT88.4 R76, [R220+0x4080] ;  /* 0x00408000dc4c783b */ /* 0x000fe20000004200 */
[----:B--2---:R-:W-:Y:S01]  /*b030*/  FFMA.FTZ R8, R25, c[0x0][0x2d0], -R24 ;  /* 0x0000b40019087a23 */ /* 0x004fe20000010818 */
[----:B-1----:R-:W-:-:S03]  /*b040*/  FMNMX.FTZ R174, R174, R7, !PT ;  /* 0x00000007aeae7209 */ /* 0x002fc60007810000 */
[----:B------:R1:W-:Y:S01]  /*b050*/  MUFU.EX2 R239, R8 ;  /* 0x0000000800ef7308 */ /* 0x0003e20000000800 */
[C---:B------:R-:W-:Y:S01]  /*b060*/  FSETP.NEU.FTZ.AND P0, PT, R174.reuse, -INF , PT ;  /* 0xff800000ae00780b */ /* 0x040fe20003f1d000 */
[----:B------:R-:W-:-:S05]  /*b070*/  FMUL.FTZ R7, R174, c[0x0][0x2d0] ;  /* 0x0000b400ae077a20 */ /* 0x000fca0000410000 */
[----:B------:R-:W-:Y:S02]  /*b080*/  FSEL R7, R7, RZ, P0 ;  /* 0x000000ff07077208 */ /* 0x000fe40000000000 */
[----:B------:R-:W-:Y:S02]  /*b090*/  ISETP.GT.AND P0, PT, R2, 0x21, !P4 ;  /* 0x000000210200780c */ /* 0x000fe40006704270 */
[----:B----4-:R-:W-:Y:S01]  /*b0a0*/  FMNMX.FTZ R173, R173, R10, !PT ;  /* 0x0000000aadad7209 */ /* 0x010fe20007810000 */
[--C-:B------:R-:W-:Y:S01]  /*b0b0*/  FFMA.FTZ R2, R27, c[0x0][0x2d0], -R7.reuse ;  /* 0x0000b4001b027a23 */ /* 0x100fe20000010807 */
[----:B------:R-:W-:Y:S01]  /*b0c0*/  ISETP.LT.OR P0, PT, R3, 0x22, P0 ;  /* 0x000000220300780c */ /* 0x000fe20000701670 */
[----:B------:R-:W-:Y:S01]  /*b0d0*/  FFMA.FTZ R9, R20, c[0x0][0x2d0], -R7 ;  /* 0x0000b40014097a23 */ /* 0x000fe20000010807 */
[----:B------:R-:W-:Y:S01]  /*b0e0*/  FSEL R27, R58, -INF , !P1 ;  /* 0xff8000003a1b7808 */ /* 0x000fe20004800000 */
[----:B-1----:R-:W-:Y:S01]  /*b0f0*/  FFMA.FTZ R8, R26, c[0x0][0x2d0], -R24 ;  /* 0x0000b4001a087a23 */ /* 0x002fe20000010818 */
[----:B------:R-:W-:Y:S01]  /*b100*/  MUFU.EX2 R238, R2 ;  /* 0x0000000200ee7308 */ /* 0x000fe20000000800 */
[----:B------:R-:W1:Y:S01]  /*b110*/  SHFL.BFLY PT, R10, R173, 0x1, 0x1f ;  /* 0x0c201f00ad0a7f89 */ /* 0x000e6200000e0000 */
[----:B------:R-:W-:-:S02]  /*b120*/  FSEL R25, R71, -INF , !P0 ;  /* 0xff80000047197808 */ /* 0x000fc40004000000 */
[----:B------:R-:W-:Y:S01]  /*b130*/  ISETP.LT.OR P0, PT, R3, 0x2a, P2 ;  /* 0x0000002a0300780c */ /* 0x000fe20001701670 */
[----:B------:R-:W-:Y:S01]  /*b140*/  LDSM.16.MT88.4 R68, [R220+0x2080] ;  /* 0x00208000dc44783b */ /* 0x000fe20000004200 */
[----:B---3--:R-:W-:Y:S02]  /*b150*/  F2FP.BF16.PACK_AB R20, R252, R176 ;  /* 0x000000b0fc14723e */ /* 0x008fe400000010ff */
[----:B------:R2:W3:Y:S01]  /*b160*/  MUFU.EX2 R188, R8 ;  /* 0x0000000800bc7308 */ /* 0x0004e20000000800 */
[----:B------:R-:W-:-:S07]  /*b170*/  FSEL R26, R59, -INF , !P0 ;  /* 0xff8000003b1a7808 */ /* 0x000fce0004000000 */
[----:B------:R-:W4:Y:S01]  /*b180*/  MUFU.EX2 R197, R9 ;  /* 0x0000000900c57308 */ /* 0x000f220000000800 */
[----:B--2---:R-:W-:Y:S01]  /*b190*/  FFMA.FTZ R8, R28, c[0x0][0x2d0], -R24 ;  /* 0x0000b4001c087a23 */ /* 0x004fe20000010818 */
[----:B-1----:R-:W-:Y:S02]  /*b1a0*/  FMNMX.FTZ R173, R173, R10, !PT ;  /* 0x0000000aadad7209 */ /* 0x002fe40007810000 */
[----:B---3--:R-:W-:-:S04]  /*b1b0*/  F2FP.BF16.PACK_AB R22, R188, R239 ;  /* 0x000000efbc16723e */ /* 0x008fc800000010ff */
[----:B------:R1:W-:Y:S01]  /*b1c0*/  MUFU.EX2 R177, R8 ;  /* 0x0000000800b17308 */ /* 0x0003e20000000800 */
[----:B------:R-:W-:Y:S02]  /*b1d0*/  FSETP.NEU.FTZ.AND P0, PT, R173, -INF , PT ;  /* 0xff800000ad00780b */ /* 0x000fe40003f1d000 */
[----:B----4-:R-:W-:Y:S01]  /*b1e0*/  F2FP.BF16.PACK_AB R21, R238, R197 ;  /* 0x000000c5ee15723e */ /* 0x010fe200000010ff */
[----:B-1----:R-:W-:-:S04]  /*b1f0*/  FFMA.FTZ R8, R29, c[0x0][0x2d0], -R24 ;  /* 0x0000b4001d087a23 */ /* 0x002fc80000010818 */
[----:B------:R1:W-:Y:S02]  /*b200*/  MUFU.EX2 R159, R8 ;  /* 0x00000008009f7308 */ /* 0x0003e40000000800 */
[----:B-1----:R-:W-:Y:S02]  /*b210*/  FFMA.FTZ R8, R30, c[0x0][0x2d0], -R24 ;  /* 0x0000b4001e087a23 */ /* 0x002fe40000010818 */
[----:B------:R-:W-:Y:S04]  /*b220*/  LDSM.16.MT88.4 R28, [R219+0x3880] ;  /* 0x00388000db1c783b */ /* 0x000fe80000004200 */
[----:B------:R1:W-:Y:S02]  /*b230*/  MUFU.EX2 R191, R8 ;  /* 0x0000000800bf7308 */ /* 0x0003e40000000800 */
[----:B-1----:R-:W-:-:S04]  /*b240*/  FMNMX.FTZ R8, R11, R12, !PT ;  /* 0x0000000c0b087209 */ /* 0x002fc80007810000 */
[----:B------:R-:W-:-:S04]  /*b250*/  FMNMX.FTZ R8, R14, R8, !PT ;  /* 0x000000080e087209 */ /* 0x000fc80007810000 */
[----:B------:R-:W-:-:S04]  /*b260*/  FMNMX.FTZ R8, R13, R8, !PT ;  /* 0x000000080d087209 */ /* 0x000fc80007810000 */
[----:B------:R-:W-:-:S04]  /*b270*/  FMNMX.FTZ R8, R18, R8, !PT ;  /* 0x0000000812087209 */ /* 0x000fc80007810000 */
[----:B------:R-:W-:-:S04]  /*b280*/  FMNMX.FTZ R8, R19, R8, !PT ;  /* 0x0000000813087209 */ /* 0x000fc80007810000 */
[----:B------:R-:W-:-:S04]  /*b290*/  FMNMX.FTZ R8, R45, R8, !PT ;  /* 0x000000082d087209 */ /* 0x000fc80007810000 */
[----:B------:R-:W-:Y:S01]  /*b2a0*/  FMNMX.FTZ R2, R56, R8, !PT ;  /* 0x0000000838027209 */ /* 0x000fe20007810000 */
[----:B------:R-:W-:-:S03]  /*b2b0*/  FFMA.FTZ R8, R32, c[0x0][0x2d0], -R7 ;  /* 0x0000b40020087a23 */ /* 0x000fc60000010807 */
[----:B------:R-:W-:Y:S01]  /*b2c0*/  FMNMX.FTZ R2, R144, R2, !PT ;  /* 0x0000000290027209 */ /* 0x000fe20007810000 */
[----:B------:R1:W-:Y:S03]  /*b2d0*/  MUFU.EX2 R237, R8 ;  /* 0x0000000800ed7308 */ /* 0x0003e60000000800 */
[----:B------:R-:W-:Y:S01]  /*b2e0*/  FMNMX.FTZ R3, R25, R2, !PT ;  /* 0x0000000219037209 */ /* 0x000fe20007810000 */
[----:B------:R-:W-:-:S03]  /*b2f0*/  FFMA.FTZ R2, R33, c[0x0][0x2d0], -R7 ;  /* 0x0000b40021027a23 */ /* 0x000fc60000010807 */
[----:B------:R-:W-:Y:S01]  /*b300*/  FMNMX.FTZ R3, R27, R3, !PT ;  /* 0x000000031b037209 */ /* 0x000fe20007810000 */
[----:B------:R2:W3:Y:S03]  /*b310*/  MUFU.EX2 R221, R2 ;  /* 0x0000000200dd7308 */ /* 0x0004e60000000800 */
[----:B------:R-:W-:-:S05]  /*b320*/  FMNMX.FTZ R3, R26, R3, !PT ;  /* 0x000000031a037209 */ /* 0x000fca0007810000 */
[----:B------:R-:W4:Y:S01]  /*b330*/  SHFL.BFLY PT, R9, R3, 0x2, 0x1f ;  /* 0x0c401f0003097f89 */ /* 0x000f2200000e0000 */
[----:B-1----:R-:W-:-:S04]  /*b340*/  FFMA.FTZ R8, R38, c[0x0][0x2d0], -R7 ;  /* 0x0000b40026087a23 */ /* 0x002fc80000010807 */
[----:B------:R1:W-:Y:S01]  /*b350*/  MUFU.EX2 R190, R8 ;  /* 0x0000000800be7308 */ /* 0x0003e20000000800 */
[----:B--2---:R-:W-:Y:S01]  /*b360*/  FFMA.FTZ R2, R34, c[0x0][0x2d0], -R7 ;  /* 0x0000b40022027a23 */ /* 0x004fe20000010807 */
[----:B---3--:R-:W-:-:S06]  /*b370*/  F2FP.BF16.PACK_AB R23, R221, R237 ;  /* 0x000000eddd17723e */ /* 0x008fcc00000010ff */
[----:B------:R2:W-:Y:S01]  /*b380*/  MUFU.EX2 R121, R2 ;  /* 0x0000000200797308 */ /* 0x0005e20000000800 */
[----:B------:R-:W-:Y:S01]  /*b390*/  HMMA.16816.F32.BF16 R116, R20, R60, RZ ;  /* 0x0000003c1474723c */ /* 0x000fe200000418ff */
[----:B-1----:R-:W-:Y:S01]  /*b3a0*/  FFMA.FTZ R8, R39, c[0x0][0x2d0], -R7 ;  /* 0x0000b40027087a23 */ /* 0x002fe20000010807 */
[----:B----4-:R-:W-:-:S05]  /*b3b0*/  FMNMX.FTZ R3, R3, R9, !PT ;  /* 0x0000000903037209 */ /* 0x010fca0007810000 */
[----:B------:R-:W1:Y:S01]  /*b3c0*/  MUFU.EX2 R47, R8 ;  /* 0x00000008002f7308 */ /* 0x000e620000000800 */
[----:B------:R-:W-:Y:S01]  /*b3d0*/  HMMA.16816.F32.BF16 R108, R20, R80, RZ ;  /* 0x00000050146c723c */ /* 0x000fe200000418ff */
[----:B--2---:R-:W-:-:S06]  /*b3e0*/  FFMA.FTZ R2, R36, c[0x0][0x2d0], -R7 ;  /* 0x0000b40024027a23 */ /* 0x004fcc0000010807 */
[----:B------:R2:W-:Y:S01]  /*b3f0*/  MUFU.EX2 R5, R2 ;  /* 0x0000000200057308 */ /* 0x0005e20000000800 */
[----:B------:R-:W-:Y:S01]  /*b400*/  HMMA.16816.F32.BF16 R104, R20, R72, RZ ;  /* 0x000000481468723c */ /* 0x000fe200000418ff */
[----:B-1----:R-:W-:-:S07]  /*b410*/  IMAD.MOV.U32 R4, RZ, RZ, R47 ;  /* 0x000000ffff047224 */ /* 0x002fce00078e002f */
[----:B------:R-:W-:Y:S01]  /*b420*/  HMMA.16816.F32.BF16 R112, R20, R68, RZ ;  /* 0x000000441470723c */ /* 0x000fe200000418ff */
[----:B------:R-:W-:Y:S01]  /*b430*/  F2FP.BF16.PACK_AB R15, R4, R190 ;  /* 0x000000be040f723e */ /* 0x000fe200000010ff */
[----:B--2---:R-:W-:-:S05]  /*b440*/  FMUL.FTZ R2, R173, c[0x0][0x2d0] ;  /* 0x0000b400ad027a20 */ /* 0x004fca0000410000 */
[----:B------:R-:W-:-:S05]  /*b450*/  FSEL R2, R2, RZ, P0 ;  /* 0x000000ff02027208 */ /* 0x000fca0000000000 */
[--C-:B------:R-:W-:Y:S02]  /*b460*/  FFMA.FTZ R8, R35, c[0x0][0x2d0], -R2.reuse ;  /* 0x0000b40023087a23 */ /* 0x100fe40000010802 */
[--C-:B------:R-:W-:Y:S01]  /*b470*/  FFMA.FTZ R0, R40, c[0x0][0x2d0], -R2.reuse ;  /* 0x0000b40028007a23 */ /* 0x100fe20000010802 */
[----:B------:R-:W-:Y:S01]  /*b480*/  LDSM.16.MT88.4 R32, [R220+0x3880] ;  /* 0x00388000dc20783b */ /* 0x000fe20000004200 */
[----:B------:R1:W-:Y:S08]  /*b490*/  MUFU.EX2 R178, R8 ;  /* 0x0000000800b27308 */ /* 0x0003f00000000800 */
[----:B------:R2:W-:Y:S01]  /*b4a0*/  MUFU.EX2 R195, R0 ;  /* 0x0000000000c37308 */ /* 0x0005e20000000800 */
[----:B-1----:R-:W-:-:S02]  /*b4b0*/  FFMA.FTZ R8, R37, c[0x0][0x2d0], -R2 ;  /* 0x0000b40025087a23 */ /* 0x002fc40000010802 */
[----:B------:R-:W-:Y:S05]  /*b4c0*/  LDSM.16.MT88.4 R36, [R218+0x3880] ;  /* 0x00388000da24783b */ /* 0x000fea0000004200 */
[----:B------:R1:W3:Y:S01]  /*b4d0*/  MUFU.EX2 R179, R8 ;  /* 0x0000000800b37308 */ /* 0x0002e20000000800 */
[----:B--2---:R-:W-:-:S07]  /*b4e0*/  FFMA.FTZ R0, R41, c[0x0][0x2d0], -R2 ;  /* 0x0000b40029007a23 */ /* 0x004fce0000010802 */
[----:B------:R2:W-:Y:S01]  /*b4f0*/  MUFU.EX2 R196, R0 ;  /* 0x0000000000c47308 */ /* 0x0005e20000000800 */
[----:B-1----:R-:W1:Y:S01]  /*b500*/  SHFL.BFLY PT, R8, R3, 0x1, 0x1f ;  /* 0x0c201f0003087f89 */ /* 0x002e6200000e0000 */
[----:B---3--:R-:W-:Y:S01]  /*b510*/  F2FP.BF16.PACK_AB R16, R179, R178 ;  /* 0x000000b2b310723e */ /* 0x008fe200000010ff */
[----:B--2---:R-:W-:-:S05]  /*b520*/  FFMA.FTZ R0, R42, c[0x0][0x2d0], -R2 ;  /* 0x0000b4002a007a23 */ /* 0x004fca0000010802 */
[----:B------:R2:W-:Y:S01]  /*b530*/  MUFU.EX2 R157, R0 ;  /* 0x00000000009d7308 */ /* 0x0005e20000000800 */
[----:B-1----:R-:W-:Y:S01]  /*b540*/  FMNMX.FTZ R168, R3, R8, !PT ;  /* 0x0000000803a87209 */ /* 0x002fe20007810000 */
[--C-:B------:R-:W-:Y:S02]  /*b550*/  FFMA.FTZ R3, R44, c[0x0][0x2d0], -R2.reuse ;  /* 0x0000b4002c037a23 */ /* 0x100fe40000010802 */
[----:B--2---:R-:W-:Y:S01]  /*b560*/  FFMA.FTZ R0, R43, c[0x0][0x2d0], -R2 ;  /* 0x0000b4002b007a23 */ /* 0x004fe20000010802 */
[----:B------:R-:W-:-:S03]  /*b570*/  FSETP.NEU.FTZ.AND P0, PT, R168, -INF , PT ;  /* 0xff800000a800780b */ /* 0x000fc60003f1d000 */
[----:B------:R-:W-:Y:S01]  /*b580*/  MUFU.EX2 R216, R3 ;  /* 0x0000000300d87308 */ /* 0x000fe20000000800 */
[----:B------:R-:W1:Y:S07]  /*b590*/  LDSM.16.MT88.4 R40, [R220+0x2880] ;  /* 0x00288000dc28783b */ /* 0x000e6e0000004200 */
[----:B------:R2:W-:Y:S02]  /*b5a0*/  MUFU.EX2 R120, R0 ;  /* 0x0000000000787308 */ /* 0x0005e40000000800 */
[----:B--2---:R-:W-:-:S05]  /*b5b0*/  FMUL.FTZ R0, R168, c[0x0][0x2d0] ;  /* 0x0000b400a8007a20 */ /* 0x004fca0000410000 */
[----:B------:R-:W-:-:S05]  /*b5c0*/  FSEL R0, R0, RZ, P0 ;  /* 0x000000ff00007208 */ /* 0x000fca0000000000 */
[--C-:B------:R-:W-:Y:S02]  /*b5d0*/  FFMA.FTZ R3, R11, c[0x0][0x2d0], -R0.reuse ;  /* 0x0000b4000b037a23 */ /* 0x100fe40000010800 */
[----:B------:R-:W-:Y:S02]  /*b5e0*/  HMMA.16816.F32.BF16 R8, R20, R48, RZ ;  /* 0x000000301408723c */ /* 0x000fe400000418ff */
[----:B------:R2:W-:Y:S02]  /*b5f0*/  MUFU.EX2 R169, R3 ;  /* 0x0000000300a97308 */ /* 0x0005e40000000800 */
[----:B--2---:R-:W-:Y:S01]  /*b600*/  FFMA.FTZ R3, R12, c[0x0][0x2d0], -R0 ;  /* 0x0000b4000c037a23 */ /* 0x004fe20000010800 */
[----:B------:R-:W-:-:S05]  /*b610*/  F2FP.BF16.PACK_AB R12, R159, R177 ;  /* 0x000000b19f0c723e */ /* 0x000fca00000010ff */
[----:B------:R2:W3:Y:S02]  /*b620*/  MUFU.EX2 R189, R3 ;  /* 0x0000000300bd7308 */ /* 0x0004e40000000800 */
[----:B--2---:R-:W-:Y:S01]  /*b630*/  FFMA.FTZ R3, R14, c[0x0][0x2d0], -R0 ;  /* 0x0000b4000e037a23 */ /* 0x004fe20000010800 */
[----:B---3--:R-:W-:Y:S02]  /*b640*/  F2FP.BF16.PACK_AB R17, R189, R169 ;  /* 0x000000a9bd11723e */ /* 0x008fe400000010ff */
[----:B------:R-:W-:-:S03]  /*b650*/  F2FP.BF16.PACK_AB R14, R235, R191 ;  /* 0x000000bfeb0e723e */ /* 0x000fc600000010ff */
[----:B------:R2:W-:Y:S02]  /*b660*/  MUFU.EX2 R170, R3 ;  /* 0x0000000300aa7308 */ /* 0x0005e40000000800 */
[----:B--2---:R-:W-:Y:S01]  /*b670*/  FFMA.FTZ R3, R13, c[0x0][0x2d0], -R0 ;  /* 0x0000b4000d037a23 */ /* 0x004fe20000010800 */
[----:B------:R-:W-:-:S05]  /*b680*/  F2FP.BF16.PACK_AB R13, R5, R121 ;  /* 0x00000079050d723e */ /* 0x000fca00000010ff */
[----:B------:R2:W-:Y:S02]  /*b690*/  MUFU.EX2 R171, R3 ;  /* 0x0000000300ab7308 */ /* 0x0005e40000000800 */
[C---:B------:R-:W-:Y:S07]  /*b6a0*/  HMMA.16816.F32.BF16 R180, R12.reuse, R84, R8 ;  /* 0x000000540cb4723c */ /* 0x040fee0000041808 */
[----:B------:R-:W-:Y:S01]  /*b6b0*/  F2FP.BF16.PACK_AB R8, R120, R157 ;  /* 0x0000009d7808723e */ /* 0x000fe200000010ff */
[----:B------:R-:W-:Y:S01]  /*b6c0*/  HMMA.16816.F32.BF16 R124, R12, R52, R108 ;  /* 0x000000340c7c723c */ /* 0x000fe2000004186c */
[----:B--2---:R-:W-:-:S04]  /*b6d0*/  FFMA.FTZ R3, R46, c[0x0][0x2d0], -R2 ;  /* 0x0000b4002e037a23 */ /* 0x004fc80000010802 */
[----:B------:R2:W3:Y:S03]  /*b6e0*/  MUFU.EX2 R198, R3 ;  /* 0x0000000300c67308 */ /* 0x0004e60000000800 */
[----:B-1----:R-:W-:Y:S01]  /*b6f0*/  HMMA.16816.F32.BF16 R248, R12, R40, R112 ;  /* 0x000000280cf8723c */ /* 0x002fe20000041870 */
[----:B--2---:R-:W-:Y:S01]  /*b700*/  FFMA.FTZ R3, R18, c[0x0][0x2d0], -R0 ;  /* 0x0000b40012037a23 */ /* 0x004fe20000010800 */
[----:B------:R-:W-:Y:S11]  /*b710*/  F2FP.BF16.PACK_AB R18, R196, R195 ;  /* 0x000000c3c412723e */ /* 0x000ff600000010ff */
[----:B------:R-:W-:Y:S03]  /*b720*/  @!UPT UIADD3 URZ, URZ, URZ, URZ ;  /* 0x0000003f3f3ff290 */ /* 0x000fe6000fffe03f */
[----:B------:R-:W-:Y:S01]  /*b730*/  IMAD.MOV.U32 R193, RZ, RZ, R125 ;  /* 0x000000ffffc17224 */ /* 0x000fe200078e007d */
[----:B---3--:R-:W-:Y:S01]  /*b740*/  F2FP.BF16.PACK_AB R10, R198, R216 ;  /* 0x000000d8c60a723e */ /* 0x008fe200000010ff */
[----:B------:R1:W-:Y:S01]  /*b750*/  MUFU.EX2 R208, R3 ;  /* 0x0000000300d07308 */ /* 0x0003e20000000800 */
[----:B------:R-:W-:Y:S01]  /*b760*/  MOV R194, R124 ;  /* 0x0000007c00c27202 */ /* 0x000fe20000000f00 */
[----:B------:R-:W-:Y:S01]  /*b770*/  IMAD.MOV.U32 R192, RZ, RZ, R126 ;  /* 0x000000ffffc07224 */ /* 0x000fe200078e007e */
[----:B------:R-:W-:Y:S01]  /*b780*/  MOV R6, R127 ;  /* 0x0000007f00067202 */ /* 0x000fe20000000f00 */
[----:B-1----:R-:W-:Y:S01]  /*b790*/  FFMA.FTZ R3, R19, c[0x0][0x2d0], -R0 ;  /* 0x0000b40013037a23 */ /* 0x002fe20000010800 */
[----:B------:R-:W-:-:S03]  /*b7a0*/  F2FP.BF16.PACK_AB R19, R171, R170 ;  /* 0x000000aaab13723e */ /* 0x000fc600000010ff */
[----:B------:R1:W2:Y:S04]  /*b7b0*/  MUFU.EX2 R175, R3 ;  /* 0x0000000300af7308 */ /* 0x0002a80000000800 */
[C---:B------:R-:W-:Y:S08]  /*b7c0*/  HMMA.16816.F32.BF16 R92, R16.reuse, R80, RZ ;  /* 0x00000050105c723c */ /* 0x040ff000000418ff */
[C---:B------:R-:W-:Y:S01]  /*b7d0*/  HMMA.16816.F32.BF16 R64, R16.reuse, R48, RZ ;  /* 0x000000301040723c */ /* 0x040fe200000418ff */
[--C-:B-1----:R-:W-:Y:S01]  /*b7e0*/  FFMA.FTZ R3, R45, c[0x0][0x2d0], -R0.reuse ;  /* 0x0000b4002d037a23 */ /* 0x102fe20000010800 */
[----:B--2---:R-:W-:Y:S01]  /*b7f0*/  F2FP.BF16.PACK_AB R9, R175, R208 ;  /* 0x000000d0af09723e */ /* 0x004fe200000010ff */
[----:B------:R-:W1:Y:S02]  /*b800*/  LDSM.16.MT88.4 R44, [R218+0x2880] ;  /* 0x00288000da2c783b */ /* 0x000e640000004200 */
[----:B------:R2:W-:Y:S03]  /*b810*/  MUFU.EX2 R210, R3 ;  /* 0x0000000300d27308 */ /* 0x0005e60000000800 */
[C---:B------:R-:W-:Y:S08]  /*b820*/  HMMA.16816.F32.BF16 R100, R16.reuse, R60, RZ ;  /* 0x0000003c1064723c */ /* 0x040ff000000418ff */
[----:B------:R-:W-:Y:S01]  /*b830*/  HMMA.16816.F32.BF16 R88, R16, R72, RZ ;  /* 0x000000481058723c */ /* 0x000fe200000418ff */
[----:B--2---:R-:W-:-:S07]  /*b840*/  FFMA.FTZ R3, R56, c[0x0][0x2d0], -R0 ;  /* 0x0000b40038037a23 */ /* 0x004fce0000010800 */
[C---:B------:R-:W-:Y:S01]  /*b850*/  HMMA.16816.F32.BF16 R96, R16.reuse, R68, RZ ;  /* 0x000000441060723c */ /* 0x040fe200000418ff */
[----:B------:R-:W2:Y:S01]  /*b860*/  LDSM.16.MT88.4 R56, [R217+0x4080] ;  /* 0x00408000d938783b */ /* 0x000ea20000004200 */
[----:B------:R-:W3:Y:S06]  /*b870*/  MUFU.EX2 R209, R3 ;  /* 0x0000000300d17308 */ /* 0x000eec0000000800 */
[C---:B------:R-:W-:Y:S08]  /*b880*/  HMMA.16816.F32.BF16 R112, R16.reuse, R36, RZ ;  /* 0x000000241070723c */ /* 0x040ff000000418ff */
[----:B------:R-:W-:Y:S01]  /*b890*/  HMMA.16816.F32.BF16 R108, R16, R50, RZ ;  /* 0x00000032106c723c */ /* 0x000fe200000418ff */
[----:B---3--:R-:W-:-:S07]  /*b8a0*/  F2FP.BF16.PACK_AB R11, R209, R210 ;  /* 0x000000d2d10b723e */ /* 0x008fce00000010ff */
[----:B-1----:R-:W-:Y:S08]  /*b8b0*/  HMMA.16816.F32.BF16 R240, R12, R44, R116 ;  /* 0x0000002c0cf0723c */ /* 0x002ff00000041874 */
[C---:B------:R-:W-:Y:S01]  /*b8c0*/  HMMA.16816.F32.BF16 R92, R8.reuse, R52, R92 ;  /* 0x00000034085c723c */ /* 0x040fe2000004185c */
[----:B------:R-:W3:Y:S04]  /*b8d0*/  LDL R53, [R1+0x64] ;  /* 0x0000640001357983 */ /* 0x000ee80000100800 */
[----:B------:R-:W3:Y:S03]  /*b8e0*/  LDL R52, [R1+0x58] ;  /* 0x0000580001347983 */ /* 0x000ee60000100800 */
[C---:B------:R-:W-:Y:S01]  /*b8f0*/  HMMA.16816.F32.BF16 R184, R8.reuse, R84, R64 ;  /* 0x0000005408b8723c */ /* 0x040fe20000041840 */
[----:B------:R-:W1:Y:S07]  /*b900*/  LDSM.16.MT88.4 R64, [R218+0x4080] ;  /* 0x00408000da40783b */ /* 0x000e6e0000004200 */
[C---:B------:R-:W-:Y:S08]  /*b910*/  HMMA.16816.F32.BF16 R164, R8.reuse, R44, R100 ;  /* 0x0000002c08a4723c */ /* 0x040ff00000041864 */
[----:B------:R-:W-:Y:S01]  /*b920*/  IMAD.MOV.U32 R85, RZ, RZ, R95 ;  /* 0x000000ffff557224 */ /* 0x000fe200078e005f */
[----:B------:R-:W-:Y:S01]  /*b930*/  MOV R45, R94 ;  /* 0x0000005e002d7202 */ /* 0x000fe20000000f00 */
[----:B------:R-:W-:Y:S01]  /*b940*/  IMAD.MOV.U32 R84, RZ, RZ, R93 ;  /* 0x000000ffff547224 */ /* 0x000fe200078e005d */
[----:B--2---:R-:W-:Y:S01]  /*b950*/  HMMA.16816.F32.BF16 R88, R8, R56, R88 ;  /* 0x000000380858723c */ /* 0x004fe20000041858 */
[----:B------:R-:W-:-:S07]  /*b960*/  IMAD.MOV.U32 R158, RZ, RZ, R92 ;  /* 0x000000ffff9e7224 */ /* 0x000fce00078e005c */
[----:B------:R-:W-:Y:S07]  /*b970*/  HMMA.16816.F32.BF16 R92, R12, R56, R104 ;  /* 0x000000380c5c723c */ /* 0x000fee0000041868 */
[----:B------:R-:W-:Y:S01]  /*b980*/  IMAD.MOV.U32 R57, RZ, RZ, R121 ;  /* 0x000000ffff397224 */ /* 0x000fe200078e0079 */
[----:B------:R-:W-:Y:S01]  /*b990*/  HMMA.16816.F32.BF16 R244, R8, R40, R96 ;  /* 0x0000002808f4723c */ /* 0x000fe20000041860 */
[----:B------:R-:W-:-:S07]  /*b9a0*/  IMAD.MOV.U32 R56, RZ, RZ, R120 ;  /* 0x000000ffff387224 */ /* 0x000fce00078e0078 */
[----:B------:R-:W-:Y:S01]  /*b9b0*/  HMMA.16816.F32.BF16 R96, R16, R32, RZ ;  /* 0x000000201060723c */ /* 0x000fe200000418ff */
[----:B------:R-:W-:Y:S01]  /*b9c0*/  MOV R44, R90 ;  /* 0x0000005a002c7202 */ /* 0x000fe20000000f00 */
[----:B------:R-:W-:Y:S01]  /*b9d0*/  IMAD.MOV.U32 R41, RZ, RZ, R91 ;  /* 0x000000ffff297224 */ /* 0x000fe200078e005b */
[----:B------:R-:W-:Y:S01]  /*b9e0*/  MOV R3, R89 ;  /* 0x0000005900037202 */ /* 0x000fe20000000f00 */
[----:B------:R-:W-:-:S04]  /*b9f0*/  IMAD.MOV.U32 R40, RZ, RZ, R88 ;  /* 0x000000ffff287224 */ /* 0x000fc800078e0058 */
[----:B------:R-:W-:Y:S01]  /*ba00*/  IMAD.MOV.U32 R163, RZ, RZ, R93 ;  /* 0x000000ffffa37224 */ /* 0x000fe200078e005d */
[----:B------:R-:W-:Y:S01]  /*ba10*/  MOV R162, R94 ;  /* 0x0000005e00a27202 */ /* 0x000fe20000000f00 */
[----:B------:R-:W-:Y:S01]  /*ba20*/  IMAD.MOV.U32 R161, RZ, RZ, R95 ;  /* 0x000000ffffa17224 */ /* 0x000fe200078e005f */
[----:B------:R-:W-:Y:S01]  /*ba30*/  HMMA.16816.F32.BF16 R116, R16, R62, RZ ;  /* 0x0000003e1074723c */ /* 0x000fe200000418ff */
[----:B------:R-:W-:-:S07]  /*ba40*/  IMAD.MOV.U32 R160, RZ, RZ, R92 ;  /* 0x000000ffffa07224 */ /* 0x000fce00078e005c */
[C---:B------:R-:W-:Y:S08]  /*ba50*/  HMMA.16816.F32.BF16 R92, R16.reuse, R28, RZ ;  /* 0x0000001c105c723c */ /* 0x040ff000000418ff */
[C---:B------:R-:W-:Y:S08]  /*ba60*/  HMMA.16816.F32.BF16 R120, R16.reuse, R70, RZ ;  /* 0x000000461078723c */ /* 0x040ff000000418ff */
[C---:B------:R-:W-:Y:S08]  /*ba70*/  HMMA.16816.F32.BF16 R124, R16.reuse, R82, RZ ;  /* 0x00000052107c723c */ /* 0x040ff000000418ff */
[C---:B------:R-:W-:Y:S08]  /*ba80*/  HMMA.16816.F32.BF16 R128, R16.reuse, R74, RZ ;  /* 0x0000004a1080723c */ /* 0x040ff000000418ff */
[C---:B------:R-:W-:Y:S08]  /*ba90*/  HMMA.16816.F32.BF16 R132, R16.reuse, R38, RZ ;  /* 0x000000261084723c */ /* 0x040ff000000418ff */
[C---:B------:R-:W-:Y:S08]  /*baa0*/  HMMA.16816.F32.BF16 R140, R16.reuse, R34, RZ ;  /* 0x00000022108c723c */ /* 0x040ff000000418ff */
[----:B------:R-:W-:Y:S01]  /*bab0*/  HMMA.16816.F32.BF16 R136, R16, R30, RZ ;  /* 0x0000001e1088723c */ /* 0x000fe200000418ff */
[----:B------:R-:W2:Y:S07]  /*bac0*/  LDSM.16.MT88.4 R16, [R219+0x4080] ;  /* 0x00408000db10783b */ /* 0x000eae0000004200 */
[C---:B------:R-:W-:Y:S08]  /*bad0*/  HMMA.16816.F32.BF16 R104, R20.reuse, R36, RZ ;  /* 0x000000241468723c */ /* 0x040ff000000418ff */
[C---:B------:R-:W-:Y:S08]  /*bae0*/  HMMA.16816.F32.BF16 R100, R20.reuse, R32, RZ ;  /* 0x000000201464723c */ /* 0x040ff000000418ff */
[C---:B------:R-:W-:Y:S08]  /*baf0*/  HMMA.16816.F32.BF16 R72, R20.reuse, R74, RZ ;  /* 0x0000004a1448723c */ /* 0x040ff000000418ff */
[C---:B------:R-:W-:Y:S08]  /*bb00*/  HMMA.16816.F32.BF16 R80, R20.reuse, R82, RZ ;  /* 0x000000521450723c */ /* 0x040ff000000418ff */
[C---:B------:R-:W-:Y:S08]  /*bb10*/  HMMA.16816.F32.BF16 R88, R20.reuse, R50, RZ ;  /* 0x000000321458723c */ /* 0x040ff000000418ff */
[----:B------:R-:W-:Y:S08]  /*bb20*/  HMMA.16816.F32.BF16 R60, R20, R62, RZ ;  /* 0x0000003e143c723c */ /* 0x000ff000000418ff */
[C---:B-1----:R-:W-:Y:S08]  /*bb30*/  HMMA.16816.F32.BF16 R204, R12.reuse, R64, R104 ;  /* 0x000000400ccc723c */ /* 0x042ff00000041868 */
[C---:B------:R-:W-:Y:S08]  /*bb40*/  HMMA.16816.F32.BF16 R104, R12.reuse, R76, R100 ;  /* 0x0000004c0c68723c */ /* 0x040ff00000041864 */
[----:B------:R-:W-:Y:S08]  /*bb50*/  HMMA.16816.F32.BF16 R100, R12, R58, R72 ;  /* 0x0000003a0c64723c */ /* 0x000ff00000041848 */
[----:B--2---:R-:W-:Y:S08]  /*bb60*/  HMMA.16816.F32.BF16 R72, R8, R16, R92 ;  /* 0x000000100848723c */ /* 0x004ff0000004185c */
[C---:B------:R-:W-:Y:S08]  /*bb70*/  HMMA.16816.F32.BF16 R68, R20.reuse, R70, RZ ;  /* 0x000000461444723c */ /* 0x040ff000000418ff */
[C---:B------:R-:W-:Y:S08]  /*bb80*/  HMMA.16816.F32.BF16 R48, R20.reuse, R38, RZ ;  /* 0x000000261430723c */ /* 0x040ff000000418ff */
[C---:B------:R-:W-:Y:S08]  /*bb90*/  HMMA.16816.F32.BF16 R36, R20.reuse, R34, RZ ;  /* 0x000000221424723c */ /* 0x040ff000000418ff */
[C---:B------:R-:W-:Y:S07]  /*bba0*/  HMMA.16816.F32.BF16 R32, R20.reuse, R28, RZ ;  /* 0x0000001c1420723c */ /* 0x040fee00000418ff */
[----:B------:R-:W-:Y:S01]  /*bbb0*/  MOV R28, R179 ;  /* 0x000000b3001c7202 */ /* 0x000fe20000000f00 */
[----:B------:R-:W-:Y:S01]  /*bbc0*/  HMMA.16816.F32.BF16 R20, R20, R30, RZ ;  /* 0x0000001e1414723c */ /* 0x000fe200000418ff */
[----:B------:R-:W-:-:S06]  /*bbd0*/  IMAD.MOV.U32 R29, RZ, RZ, R178 ;  /* 0x000000ffff1d7224 */ /* 0x000fcc00078e00b2 */
[----:B------:R-:W-:Y:S01]  /*bbe0*/  IMAD.MOV.U32 R30, RZ, RZ, R177 ;  /* 0x000000ffff1e7224 */ /* 0x000fe200078e00b1 */
[----:B------:R-:W-:Y:S01]  /*bbf0*/  MOV R31, R176 ;  /* 0x000000b0001f7202 */ /* 0x000fe20000000f00 */
[C---:B------:R-:W-:Y:S08]  /*bc00*/  HMMA.16816.F32.BF16 R88, R12.reuse, R86, R88 ;  /* 0x000000560c58723c */ /* 0x040ff00000041858 */
[C---:B------:R-:W-:Y:S07]  /*bc10*/  HMMA.16816.F32.BF16 R176, R12.reuse, R54, R80 ;  /* 0x000000360cb0723c */ /* 0x040fee0000041850 */
[----:B------:R-:W-:Y:S01]  /*bc20*/  IMAD.MOV.U32 R81, RZ, RZ, R198 ;  /* 0x000000ffff517224 */ /* 0x000fe200078e00c6 */
[----:B------:R-:W-:Y:S01]  /*bc30*/  MOV R83, R196 ;  /* 0x000000c400537202 */ /* 0x000fe20000000f00 */
[----:B------:R-:W-:Y:S01]  /*bc40*/  IMAD.MOV.U32 R82, RZ, RZ, R197 ;  /* 0x000000ffff527224 */ /* 0x000fe200078e00c5 */
[----:B------:R-:W-:Y:S08]  /*bc50*/  HMMA.16816.F32.BF16 R60, R12, R46, R60 ;  /* 0x0000002e0c3c723c */ /* 0x000ff0000004183c */
[----:B------:R-:W-:Y:S07]  /*bc60*/  HMMA.16816.F32.BF16 R196, R8, R64, R112 ;  /* 0x0000004008c4723c */ /* 0x000fee0000041870 */
[----:B------:R-:W-:Y:S01]  /*bc70*/  IMAD.MOV.U32 R115, RZ, RZ, R3 ;  /* 0x000000ffff737224 */ /* 0x000fe200078e0003 */
[----:B------:R-:W-:Y:S01]  /*bc80*/  HMMA.16816.F32.BF16 R68, R12, R42, R68 ;  /* 0x0000002a0c44723c */ /* 0x000fe20000041844 */
[----:B------:R-:W-:-:S02]  /*bc90*/  FFMA.FTZ R3, R156, c[0x0][0x2d0], -R24 ;  /* 0x0000b4009c037a23 */ /* 0x000fc40000010818 */
[----:B------:R-:W-:Y:S02]  /*bca0*/  IMAD.MOV.U32 R113, RZ, RZ, R85 ;  /* 0x000000ffff717224 */ /* 0x000fe400078e0055 */
[----:B------:R-:W-:-:S03]  /*bcb0*/  IMAD.MOV.U32 R65, RZ, RZ, R84 ;  /* 0x000000ffff417224 */ /* 0x000fc600078e0054 */
[----:B------:R-:W-:Y:S01]  /*bcc0*/  HMMA.16816.F32.BF16 R84, R8, R86, R108 ;  /* 0x000000560854723c */ /* 0x000fe2000004186c */
[----:B------:R1:W-:Y:S01]  /*bcd0*/  MUFU.EX2 R109, R3 ;  /* 0x00000003006d7308 */ /* 0x0003e20000000800 */
[----:B------:R-:W-:Y:S01]  /*bce0*/  MOV R112, R45 ;  /* 0x0000002d00707202 */ /* 0x000fe20000000f00 */
[----:B------:R-:W-:Y:S02]  /*bcf0*/  IMAD.MOV.U32 R80, RZ, RZ, R44 ;  /* 0x000000ffff507224 */ /* 0x000fe400078e002c */
[----:B------:R-:W-:-:S03]  /*bd00*/  IMAD.MOV.U32 R92, RZ, RZ, R75 ;  /* 0x000000ffff5c7224 */ /* 0x000fc600078e004b */
[----:B------:R-:W-:Y:S01]  /*bd10*/  HMMA.16816.F32.BF16 R44, R8, R46, R116 ;  /* 0x0000002e082c723c */ /* 0x000fe20000041874 */
[----:B------:R-:W-:Y:S01]  /*bd20*/  IMAD.MOV.U32 R75, RZ, RZ, R81 ;  /* 0x000000ffff4b7224 */ /* 0x000fe200078e0051 */
[----:B------:R-:W-:-:S06]  /*bd30*/  MOV R114, R40 ;  /* 0x0000002800727202 */ /* 0x000fcc0000000f00 */
[----:B------:R-:W-:Y:S01]  /*bd40*/  HMMA.16816.F32.BF16 R212, R8, R76, R96 ;  /* 0x0000004c08d4723c */ /* 0x000fe20000041860 */
[----:B-1----:R-:W-:-:S04]  /*bd50*/  FFMA.FTZ R3, R155, c[0x0][0x2d0], -R24 ;  /* 0x0000b4009b037a23 */ /* 0x002fc80000010818 */
[----:B------:R1:W-:Y:S01]  /*bd60*/  MUFU.EX2 R116, R3 ;  /* 0x0000000300747308 */ /* 0x0003e20000000800 */
[----:B------:R-:W-:Y:S02]  /*bd70*/  IMAD.MOV.U32 R81, RZ, RZ, R41 ;  /* 0x000000ffff517224 */ /* 0x000fe400078e0029 */
[C---:B------:R-:W-:Y:S08]  /*bd80*/  HMMA.16816.F32.BF16 R40, R8.reuse, R42, R120 ;  /* 0x0000002a0828723c */ /* 0x040ff00000041878 */
[----:B------:R-:W-:Y:S01]  /*bd90*/  HMMA.16816.F32.BF16 R124, R8, R54, R124 ;  /* 0x00000036087c723c */ /* 0x000fe2000004187c */
[----:B-1----:R-:W-:Y:S01]  /*bda0*/  FFMA.FTZ R3, R154, c[0x0][0x2d0], -R24 ;  /* 0x0000b4009a037a23 */ /* 0x002fe20000010818 */
[----:B------:R-:W-:Y:S01]  /*bdb0*/  MOV R93, R74 ;  /* 0x0000004a005d7202 */ /* 0x000fe20000000f00 */
[----:B------:R-:W-:-:S05]  /*bdc0*/  IMAD.MOV.U32 R95, RZ, RZ, R72 ;  /* 0x000000ffff5f7224 */ /* 0x000fca00078e0048 */
[C---:B------:R-:W-:Y:S01]  /*bdd0*/  HMMA.16816.F32.BF16 R200, R12.reuse, R16, R32 ;  /* 0x000000100cc8723c */ /* 0x040fe20000041820 */
[----:B------:R1:W-:Y:S01]  /*bde0*/  MUFU.EX2 R122, R3 ;  /* 0x00000003007a7308 */ /* 0x0003e20000000800 */
        /* <DEDUP_REMOVED lines=13> */
[----:B-1----:R-:W-:-:S04]  /*bec0*/  FFMA.FTZ R3, R153, c[0x0][0x2d0], -R24 ;  /* 0x0000b40099037a23 */ /* 0x002fc80000010818 */
[----:B------:R1:W2:Y:S01]  /*bed0*/  MUFU.EX2 R119, R3 ;  /* 0x0000000300777308 */ /* 0x0002a20000000800 */
[----:B------:R-:W-:Y:S02]  /*bee0*/  IMAD.MOV.U32 R99, RZ, RZ, R190 ;  /* 0x000000ffff637224 */ /* 0x000fe400078e00be */
[C---:B------:R-:W-:Y:S08]  /*bef0*/  HMMA.16816.F32.BF16 R36, R12.reuse, R78, R36 ;  /* 0x0000004e0c24723c */ /* 0x040ff00000041824 */
[----:B------:R-:W-:Y:S01]  /*bf00*/  HMMA.16816.F32.BF16 R32, R12, R18, R20 ;  /* 0x000000120c20723c */ /* 0x000fe20000041814 */
[----:B-1----:R-:W-:-:S04]  /*bf10*/  FFMA.FTZ R3, R152, c[0x0][0x2d0], -R7 ;  /* 0x0000b40098037a23 */ /* 0x002fc80000010807 */
[----:B------:R1:W-:Y:S02]  /*bf20*/  MUFU.EX2 R238, R3 ;  /* 0x0000000300ee7308 */ /* 0x0003e40000000800 */
[----:B-1----:R-:W-:-:S06]  /*bf30*/  FFMA.FTZ R3, R151, c[0x0][0x2d0], -R7 ;  /* 0x0000b40097037a23 */ /* 0x002fcc0000010807 */
[----:B------:R1:W4:Y:S02]  /*bf40*/  MUFU.EX2 R239, R3 ;  /* 0x0000000300ef7308 */ /* 0x0003240000000800 */
[----:B-1----:R-:W-:-:S06]  /*bf50*/  FFMA.FTZ R3, R150, c[0x0][0x2d0], -R7 ;  /* 0x0000b40096037a23 */ /* 0x002fcc0000010807 */
[----:B------:R1:W-:Y:S02]  /*bf60*/  MUFU.EX2 R252, R3 ;  /* 0x0000000300fc7308 */ /* 0x0003e40000000800 */
[----:B-1----:R-:W-:-:S06]  /*bf70*/  FFMA.FTZ R3, R149, c[0x0][0x2d0], -R7 ;  /* 0x0000b40095037a23 */ /* 0x002fcc0000010807 */
[----:B------:R1:W1:Y:S02]  /*bf80*/  MUFU.EX2 R237, R3 ;  /* 0x0000000300ed7308 */ /* 0x0002640000000800 */
[----:B-1----:R-:W-:-:S06]  /*bf90*/  FFMA.FTZ R3, R147, c[0x0][0x2d0], -R2 ;  /* 0x0000b40093037a23 */ /* 0x002fcc0000010802 */
[----:B------:R1:W-:Y:S01]  /*bfa0*/  MUFU.EX2 R55, R3 ;  /* 0x0000000300377308 */ /* 0x0003e20000000800 */
[----:B------:R-:W-:Y:S02]  /*bfb0*/  IMAD.MOV.U32 R73, RZ, RZ, R31 ;  /* 0x000000ffff497224 */ /* 0x000fe400078e001f */
[----:B-1----:R-:W-:-:S05]  /*bfc0*/  FFMA.FTZ R3, R146, c[0x0][0x2d0], -R2 ;  /* 0x0000b40092037a23 */ /* 0x002fca0000010802 */
[----:B------:R1:W1:Y:S01]  /*bfd0*/  MUFU.EX2 R235, R3 ;  /* 0x0000000300eb7308 */ /* 0x0002620000000800 */
[----:B------:R-:W-:Y:S01]  /*bfe0*/  MOV R56, R189 ;  /* 0x000000bd00387202 */ /* 0x000fe20000000f00 */
[----:B------:R-:W-:Y:S01]  /*bff0*/  IMAD.MOV.U32 R57, RZ, RZ, R188 ;  /* 0x000000ffff397224 */ /* 0x000fe200078e00bc */
[----:B------:R-:W-:Y:S01]  /*c000*/  MOV R123, R108 ;  /* 0x0000006c007b7202 */ /* 0x000fe20000000f00 */
[----:B------:R-:W2:Y:S01]  /*c010*/  LDSM.16.MT88.4 R188, [R217+0x3080] ;  /* 0x00308000d9bc783b */ /* 0x000ea20000004200 */
[--C-:B-1----:R-:W-:Y:S02]  /*c020*/  FFMA.FTZ R3, R145, c[0x0][0x2d0], -R2.reuse ;  /* 0x0000b40091037a23 */ /* 0x102fe40000010802 */
[----:B------:R-:W-:-:S04]  /*c030*/  FFMA.FTZ R2, R148, c[0x0][0x2d0], -R2 ;  /* 0x0000b40094027a23 */ /* 0x000fc80000010802 */
[----:B------:R1:W-:Y:S01]  /*c040*/  MUFU.EX2 R24, R2 ;  /* 0x0000000200187308 */ /* 0x0003e20000000800 */
[----:B------:R-:W-:Y:S02]  /*c050*/  IMAD.MOV.U32 R117, RZ, RZ, R110 ;  /* 0x000000ffff757224 */ /* 0x000fe400078e006e */
[----:B------:R-:W-:Y:S01]  /*c060*/  IMAD.MOV.U32 R118, RZ, RZ, R111 ;  /* 0x000000ffff767224 */ /* 0x000fe200078e006f */
[----:B------:R-:W-:Y:S01]  /*c070*/  MOV R111, R72 ;  /* 0x00000048006f7202 */ /* 0x000fe20000000f00 */
[----:B------:R-:W-:Y:S02]  /*c080*/  IMAD.MOV.U32 R108, RZ, RZ, R77 ;  /* 0x000000ffff6c7224 */ /* 0x000fe400078e004d */
[----:B------:R-:W-:Y:S01]  /*c090*/  IMAD.MOV.U32 R110, RZ, RZ, R96 ;  /* 0x000000ffff6e7224 */ /* 0x000fe200078e0060 */
[----:B------:R-:W-:Y:S01]  /*c0a0*/  MOV R96, R75 ;  /* 0x0000004b00607202 */ /* 0x000fe20000000f00 */
[----:B-1----:R-:W-:Y:S01]  /*c0b0*/  FFMA.FTZ R2, R144, c[0x0][0x2d0], -R0 ;  /* 0x0000b40090027a23 */ /* 0x002fe20000010800 */
[----:B------:R-:W-:Y:S01]  /*c0c0*/  MOV R75, R161 ;  /* 0x000000a1004b7202 */ /* 0x000fe20000000f00 */
[----:B------:R-:W-:Y:S01]  /*c0d0*/  IMAD.MOV.U32 R77, RZ, RZ, R74 ;  /* 0x000000ffff4d7224 */ /* 0x000fe200078e004a */
[----:B------:R-:W1:Y:S01]  /*c0e0*/  LDSM.16.MT88.4 R144, [R218+0x3080] ;  /* 0x00308000da90783b */ /* 0x000e620000004200 */
[----:B------:R2:W-:Y:S01]  /*c0f0*/  MUFU.EX2 R7, R2 ;  /* 0x0000000200077308 */ /* 0x0005e20000000800 */
[----:B------:R-:W-:-:S02]  /*c100*/  IMAD.MOV.U32 R74, RZ, RZ, R162 ;  /* 0x000000ffff4a7224 */ /* 0x000fc400078e00a2 */
[----:B------:R-:W-:Y:S02]  /*c110*/  IMAD.MOV.U32 R72, RZ, RZ, R160 ;  /* 0x000000ffff487224 */ /* 0x000fe400078e00a0 */
[----:B--2---:R-:W-:Y:S02]  /*c120*/  FFMA.FTZ R2, R25, c[0x0][0x2d0], -R0 ;  /* 0x0000b40019027a23 */ /* 0x004fe40000010800 */
[----:B------:R-:W-:Y:S01]  /*c130*/  IMAD.MOV.U32 R25, RZ, RZ, R119 ;  /* 0x000000ffff197224 */ /* 0x000fe200078e0077 */
[----:B------:R-:W-:Y:S01]  /*c140*/  MOV R119, R76 ;  /* 0x0000004c00777202 */ /* 0x000fe20000000f00 */
[----:B------:R-:W-:Y:S02]  /*c150*/  IMAD.MOV.U32 R76, RZ, RZ, R73 ;  /* 0x000000ffff4c7224 */ /* 0x000fe400078e0049 */
[----:B------:R-:W-:Y:S02]  /*c160*/  IMAD.MOV.U32 R73, RZ, RZ, R163 ;  /* 0x000000ffff497224 */ /* 0x000fe400078e00a3 */
[----:B------:R-:W2:Y:S01]  /*c170*/  LDSM.16.MT88.4 R160, [R220+0x3080] ;  /* 0x00308000dca0783b */ /* 0x000ea20000004200 */
[----:B------:R-:W1:Y:S01]  /*c180*/  MUFU.EX2 R54, R3 ;  /* 0x0000000300367308 */ /* 0x000e620000000800 */
[----:B------:R-:W-:Y:S01]  /*c190*/  MOV R155, R76 ;  /* 0x0000004c009b7202 */ /* 0x000fe20000000f00 */
[----:B------:R-:W-:-:S06]  /*c1a0*/  IMAD.MOV.U32 R76, RZ, RZ, R99 ;  /* 0x000000ffff4c7224 */ /* 0x000fcc00078e0063 */
[----:B------:R1:W1:Y:S01]  /*c1b0*/  MUFU.EX2 R3, R2 ;  /* 0x0000000200037308 */ /* 0x0002620000000800 */
[----:B------:R-:W-:Y:S01]  /*c1c0*/  MOV R99, R6 ;  /* 0x0000000600637202 */ /* 0x000fe20000000f00 */
[--C-:B-1----:R-:W-:Y:S02]  /*c1d0*/  FFMA.FTZ R2, R27, c[0x0][0x2d0], -R0.reuse ;  /* 0x0000b4001b027a23 */ /* 0x102fe40000010800 */
[----:B------:R-:W-:-:S04]  /*c1e0*/  FFMA.FTZ R0, R26, c[0x0][0x2d0], -R0 ;  /* 0x0000b4001a007a23 */ /* 0x000fc80000010800 */
[----:B------:R-:W-:Y:S08]  /*c1f0*/  MUFU.EX2 R2, R2 ;  /* 0x0000000200027308 */ /* 0x000ff00000000800 */
[----:B------:R-:W1:Y:S01]  /*c200*/  MUFU.EX2 R6, R0 ;  /* 0x0000000000067308 */ /* 0x000e620000000800 */
[----:B------:R-:W-:Y:S01]  /*c210*/  IMAD.MOV.U32 R26, RZ, RZ, R122 ;  /* 0x000000ffff1a7224 */ /* 0x000fe200078e007a */
[----:B------:R-:W-:Y:S01]  /*c220*/  HMMA.16816.F32.BF16 R12, R8, R66, R132 ;  /* 0x00000042080c723c */ /* 0x000fe20000041884 */
[----:B------:R-:W-:Y:S01]  /*c230*/  IMAD.MOV.U32 R121, RZ, RZ, R118 ;  /* 0x000000ffff797224 */ /* 0x000fe200078e0076 */
[----:B------:R-:W-:Y:S01]  /*c240*/  MOV R118, R108 ;  /* 0x0000006c00767202 */ /* 0x000fe20000000f00 */
[----:B------:R-:W-:Y:S01]  /*c250*/  IMAD.MOV.U32 R108, RZ, RZ, R111 ;  /* 0x000000ffff6c7224 */ /* 0x000fe200078e006f */
[----:B------:R-:W-:-:S03]  /*c260*/  MOV R122, R117 ;  /* 0x00000075007a7202 */ /* 0x000fc60000000f00 */
[----:B------:R-:W-:Y:S02]  /*c270*/  F2FP.BF16.PACK_AB R132, R116, R109 ;  /* 0x0000006d7484723e */ /* 0x000fe400000010ff */
[----:B----4-:R-:W-:Y:S02]  /*c280*/  F2FP.BF16.PACK_AB R133, R239, R238 ;  /* 0x000000eeef85723e */ /* 0x010fe400000010ff */
[----:B------:R-:W-:Y:S02]  /*c290*/  F2FP.BF16.PACK_AB R134, R25, R26 ;  /* 0x0000001a1986723e */ /* 0x000fe400000010ff */
[----:B------:R-:W-:Y:S01]  /*c2a0*/  F2FP.BF16.PACK_AB R135, R237, R252 ;  /* 0x000000fced87723e */ /* 0x000fe200000010ff */
[----:B------:R-:W-:Y:S01]  /*c2b0*/  HMMA.16816.F32.BF16 R20, R8, R58, R128 ;  /* 0x0000003a0814723c */ /* 0x000fe20000041880 */
[----:B------:R-:W-:Y:S02]  /*c2c0*/  IMAD.MOV.U32 R120, RZ, RZ, R119 ;  /* 0x000000ffff787224 */ /* 0x000fe400078e0077 */
[----:B------:R-:W-:Y:S01]  /*c2d0*/  IMAD.MOV.U32 R117, RZ, RZ, R110 ;  /* 0x000000ffff757224 */ /* 0x000fe200078e006e */
[----:B------:R-:W-:Y:S01]  /*c2e0*/  MOV R110, R97 ;  /* 0x00000061006e7202 */ /* 0x000fe20000000f00 */
[----:B------:R-:W-:-:S02]  /*c2f0*/  IMAD.MOV.U32 R156, RZ, RZ, R77 ;  /* 0x000000ffff9c7224 */ /* 0x000fc400078e004d */
[----:B------:R-:W-:Y:S01]  /*c300*/  F2FP.BF16.PACK_AB R128, R235, R55 ;  /* 0x00000037eb80723e */ /* 0x000fe200000010ff */
[----:B------:R-:W-:Y:S01]  /*c310*/  IMAD.MOV.U32 R111, RZ, RZ, R96 ;  /* 0x000000ffff6f7224 */ /* 0x000fe200078e0060 */
[----:B------:R-:W-:Y:S02]  /*c320*/  F2FP.BF16.PACK_AB R130, R24, R54 ;  /* 0x000000361882723e */ /* 0x000fe400000010ff */
[----:B------:R-:W-:Y:S02]  /*c330*/  F2FP.BF16.PACK_AB R129, R3, R7 ;  /* 0x000000070381723e */ /* 0x000fe400000010ff */
[----:B-1----:R-:W-:Y:S01]  /*c340*/  F2FP.BF16.PACK_AB R131, R6, R2 ;  /* 0x000000020683723e */ /* 0x002fe200000010ff */
[----:B------:R-:W-:Y:S01]  /*c350*/  IMAD.MOV.U32 R119, RZ, RZ, R98 ;  /* 0x000000ffff777224 */ /* 0x000fe200078e0062 */
[----:B------:R-:W-:Y:S01]  /*c360*/  MOV R77, R56 ;  /* 0x00000038004d7202 */ /* 0x000fe20000000f00 */
[----:B------:R-:W-:Y:S01]  /*c370*/  IMAD.MOV.U32 R96, RZ, RZ, R57 ;  /* 0x000000ffff607224 */ /* 0x000fe200078e0039 */
[----:B------:R-:W-:Y:S01]  /*c380*/  MOV R56, R194 ;  /* 0x000000c200387202 */ /* 0x000fe20000000f00 */
[----:B------:R-:W-:-:S02]  /*c390*/  IMAD.MOV.U32 R97, RZ, RZ, R195 ;  /* 0x000000ffff617224 */ /* 0x000fc400078e00c3 */
[----:B------:R-:W-:Y:S02]  /*c3a0*/  IMAD.MOV.U32 R57, RZ, RZ, R193 ;  /* 0x000000ffff397224 */ /* 0x000fe400078e00c1 */
[----:B------:R-:W-:Y:S01]  /*c3b0*/  IMAD.MOV.U32 R98, RZ, RZ, R192 ;  /* 0x000000ffff627224 */ /* 0x000fe200078e00c0 */
[----:B------:R-:W-:Y:S01]  /*c3c0*/  HMMA.16816.F32.BF16 R16, R8, R18, R136 ;  /* 0x000000120810723c */ /* 0x000fe20000041888 */
[----:B------:R-:W-:-:S07]  /*c3d0*/  IMAD.MOV.U32 R82, RZ, RZ, R30 ;  /* 0x000000ffff527224 */ /* 0x000fce00078e001e */
[----:B------:R-:W-:Y:S07]  /*c3e0*/  HMMA.16816.F32.BF16 R192, R132, R190, R88 ;  /* 0x000000be84c0723c */ /* 0x000fee0000041858 */
[----:B------:R-:W-:Y:S01]  /*c3f0*/  IMAD.MOV.U32 R91, RZ, RZ, R155 ;  /* 0x000000ffff5b7224 */ /* 0x000fe200078e009b */
[----:B------:R-:W-:Y:S01]  /*c400*/  HMMA.16816.F32.BF16 R28, R8, R78, R140 ;  /* 0x0000004e081c723c */ /* 0x000fe2000004188c */
[----:B------:R-:W-:Y:S02]  /*c410*/  IMAD.MOV.U32 R90, RZ, RZ, R156 ;  /* 0x000000ffff5a7224 */ /* 0x000fe400078e009c */
[----:B------:R-:W-:Y:S01]  /*c420*/  IMAD.MOV.U32 R88, RZ, RZ, R118 ;  /* 0x000000ffff587224 */ /* 0x000fe200078e0076 */
[----:B------:R-:W-:-:S04]  /*c430*/  MOV R118, R96 ;  /* 0x0000006000767202 */ /* 0x000fc80000000f00 */
[C---:B------:R-:W-:Y:S08]  /*c440*/  HMMA.16816.F32.BF16 R148, R132.reuse, R146, R60 ;  /* 0x000000928494723c */ /* 0x040ff0000004183c */
[-C--:B------:R-:W-:Y:S01]  /*c450*/  HMMA.16816.F32.BF16 R136, R132, R144.reuse, R240 ;  /* 0x000000908488723c */ /* 0x080fe200000418f0 */
[----:B------:R-:W-:Y:S01]  /*c460*/  MOV R63, R157 ;  /* 0x0000009d003f7202 */ /* 0x000fe20000000f00 */
[----:B------:R-:W-:Y:S01]  /*c470*/  IMAD.MOV.U32 R59, RZ, RZ, R99 ;  /* 0x000000ffff3b7224 */ /* 0x000fe200078e0063 */
[----:B------:R-:W-:Y:S01]  /*c480*/  MOV R89, R117 ;  /* 0x0000007500597202 */ /* 0x000fe20000000f00 */
[----:B------:R-:W-:Y:S03]  /*c490*/  LDSM.16.MT88.4 R8, [R219+0x4880] ;  /* 0x00488000db08783b */ /* 0x000fe60000004200 */
[----:B------:R-:W-:Y:S01]  /*c4a0*/  MOV R242, R159 ;  /* 0x0000009f00f27202 */ /* 0x000fe20000000f00 */
[----:B------:R-:W-:Y:S01]  /*c4b0*/  IMAD.MOV.U32 R243, RZ, RZ, R158 ;  /* 0x000000fffff37224 */ /* 0x000fe200078e009e */
[----:B------:R-:W-:Y:S01]  /*c4c0*/  HMMA.16816.F32.BF16 R140, R128, R144, R164 ;  /* 0x00000090808c723c */ /* 0x000fe200000418a4 */
[----:B------:R-:W-:-:S07]  /*c4d0*/  MOV R241, R82 ;  /* 0x0000005200f17202 */ /* 0x000fce0000000f00 */
[-C--:B--2---:R-:W-:Y:S08]  /*c4e0*/  HMMA.16816.F32.BF16 R152, R132, R160.reuse, R248 ;  /* 0x000000a08498723c */ /* 0x084ff000000418f8 */
[----:B------:R-:W-:Y:S01]  /*c4f0*/  HMMA.16816.F32.BF16 R156, R128, R160, R244 ;  /* 0x000000a0809c723c */ /* 0x000fe200000418f4 */
[----:B------:R-:W-:-:S07]  /*c500*/  IMAD.MOV.U32 R249, RZ, RZ, R118 ;  /* 0x000000fffff97224 */ /* 0x000fce00078e0076 */
[----:B------:R-:W-:Y:S01]  /*c510*/  HMMA.16816.F32.BF16 R164, R132, R162, R68 ;  /* 0x000000a284a4723c */ /* 0x000fe20000041844 */
[----:B------:R-:W-:-:S07]  /*c520*/  IMAD.MOV.U32 R246, RZ, RZ, R122 ;  /* 0x000000fffff67224 */ /* 0x000fce00078e007a */
[C---:B------:R-:W-:Y:S07]  /*c530*/  HMMA.16816.F32.BF16 R160, R128.reuse, R162, R40 ;  /* 0x000000a280a0723c */ /* 0x040fee0000041828 */
[----:B------:R-:W-:Y:S01]  /*c540*/  MOV R43, R91 ;  /* 0x0000005b002b7202 */ /* 0x000fe20000000f00 */
[----:B------:R-:W-:Y:S04]  /*c550*/  HMMA.16816.F32.BF16 R144, R128, R146, R44 ;  /* 0x000000928090723c */ /* 0x000fe8000004182c */
[----:B------:R-:W-:-:S03]  /*c560*/  IMAD.MOV.U32 R40, RZ, RZ, R43 ;  /* 0x000000ffff287224 */ /* 0x000fc600078e002b */
[----:B------:R-:W-:Y:S01]  /*c570*/  IMAD.MOV.U32 R44, RZ, RZ, R242 ;  /* 0x000000ffff2c7224 */ /* 0x000fe200078e00f2 */
[----:B------:R-:W-:Y:S01]  /*c580*/  MOV R43, R246 ;  /* 0x000000f6002b7202 */ /* 0x000fe20000000f00 */
[----:B------:R-:W-:-:S03]  /*c590*/  IMAD.MOV.U32 R246, RZ, RZ, R249 ;  /* 0x000000fffff67224 */ /* 0x000fc600078e00f9 */
[----:B------:R-:W-:Y:S01]  /*c5a0*/  MOV R249, R44 ;  /* 0x0000002c00f97202 */ /* 0x000fe20000000f00 */
[----:B------:R-:W-:Y:S01]  /*c5b0*/  IMAD.MOV.U32 R44, RZ, RZ, R241 ;  /* 0x000000ffff2c7224 */ /* 0x000fe200078e00f1 */
[----:B------:R-:W-:Y:S02]  /*c5c0*/  MOV R241, R94 ;  /* 0x0000005e00f17202 */ /* 0x000fe40000000f00 */
[----:B------:R-:W2:Y:S01]  /*c5d0*/  LDL.LU R94, [R1+0xe4] ;  /* 0x0000e400015e7983 */ /* 0x000ea20000300800 */
[----:B------:R-:W-:Y:S01]  /*c5e0*/  IMAD.MOV.U32 R117, RZ, RZ, R97 ;  /* 0x000000ffff757224 */ /* 0x000fe200078e0061 */
[----:B------:R-:W-:Y:S02]  /*c5f0*/  MOV R58, R98 ;  /* 0x00000062003a7202 */ /* 0x000fe40000000f00 */
[----:B------:R-:W1:Y:S01]  /*c600*/  LDSM.16.MT88.4 R96, [R218+0x4880] ;  /* 0x00488000da60783b */ /* 0x000e620000004200 */
[----:B------:R-:W-:Y:S01]  /*c610*/  HMMA.16816.F32.BF16 R180, R132, R188, R180 ;  /* 0x000000bc84b4723c */ /* 0x000fe200000418b4 */
[----:B------:R-:W-:Y:S01]  /*c620*/  IMAD.MOV.U32 R240, RZ, RZ, R83 ;  /* 0x000000fffff07224 */ /* 0x000fe200078e0053 */
[----:B------:R-:W-:Y:S01]  /*c630*/  MOV R245, R121 ;  /* 0x0000007900f57202 */ /* 0x000fe20000000f00 */
[----:B------:R-:W-:-:S05]  /*c640*/  IMAD.MOV.U32 R42, RZ, RZ, R90 ;  /* 0x000000ffff2a7224 */ /* 0x000fca00078e005a */
[----:B------:R-:W-:Y:S01]  /*c650*/  HMMA.16816.F32.BF16 R184, R128, R188, R184 ;  /* 0x000000bc80b8723c */ /* 0x000fe200000418b8 */
[----:B------:R-:W-:Y:S01]  /*c660*/  IMAD.MOV.U32 R244, RZ, RZ, R120 ;  /* 0x000000fffff47224 */ /* 0x000fe200078e0078 */
[----:B------:R-:W-:-:S06]  /*c670*/  MOV R247, R123 ;  /* 0x0000007b00f77202 */ /* 0x000fcc0000000f00 */
[----:B------:R-:W-:Y:S01]  /*c680*/  HMMA.16816.F32.BF16 R188, R128, R190, R84 ;  /* 0x000000be80bc723c */ /* 0x000fe20000041854 */
[----:B------:R-:W-:-:S06]  /*c690*/  MOV R45, R240 ;  /* 0x000000f0002d7202 */ /* 0x000fcc0000000f00 */
        /* <DEDUP_REMOVED lines=9> */
[----:B------:R4:W5:Y:S01]  /*c730*/  LDL.LU R221, [R1+0xf4] ;  /* 0x0000f40001dd7983 */ /* 0x0009620000300800 */
[----:B------:R-:W-:Y:S01]  /*c740*/  MOV R41, R244 ;  /* 0x000000f400297202 */ /* 0x000fe20000000f00 */
[----:B------:R-:W-:Y:S01]  /*c750*/  IMAD.MOV.U32 R244, RZ, RZ, R247 ;  /* 0x000000fffff47224 */ /* 0x000fe200078e00f7 */
[----:B------:R-:W-:Y:S01]  /*c760*/  MOV R247, R250 ;  /* 0x000000fa00f77202 */ /* 0x000fe20000000f00 */
[----:B-1----:R-:W-:Y:S01]  /*c770*/  HMMA.16816.F32.BF16 R88, R132, R96, R204 ;  /* 0x000000608458723c */ /* 0x002fe200000418cc */
[----:B------:R-:W-:Y:S01]  /*c780*/  IMAD.MOV.U32 R250, RZ, RZ, R45 ;  /* 0x000000fffffa7224 */ /* 0x000fe200078e002d */
[----:B------:R-:W-:-:S05]  /*c790*/  MOV R45, R27 ;  /* 0x0000001b002d7202 */ /* 0x000fca0000000f00 */
        /* <DEDUP_REMOVED lines=8> */
[----:B------:R4:W5:Y:S01]  /*c820*/  LDL.LU R216, [R1+0xf0] ;  /* 0x0000f00001d87983 */ /* 0x0009620000300800 */
[----:B------:R-:W-:-:S03]  /*c830*/  IMAD.MOV.U32 R93, RZ, RZ, R5 ;  /* 0x000000ffff5d7224 */ /* 0x000fc600078e0005 */
[----:B------:R4:W5:Y:S01]  /*c840*/  LDL.LU R5, [R1+0xec] ;  /* 0x0000ec0001057983 */ /* 0x0009620000300800 */
[----:B------:R-:W-:Y:S01]  /*c850*/  MOV R78, R80 ;  /* 0x00000050004e7202 */ /* 0x000fe20000000f00 */
[----:B------:R-:W-:Y:S02]  /*c860*/  IMAD.MOV.U32 R79, RZ, RZ, R81 ;  /* 0x000000ffff4f7224 */ /* 0x000fe400078e0051 */
[----:B------:R-:W1:Y:S01]  /*c870*/  LDSM.16.MT88.4 R80, [R217+0x4880] ;  /* 0x00488000d950783b */ /* 0x000e620000004200 */
[----:B------:R-:W-:-:S03]  /*c880*/  IMAD.MOV.U32 R84, RZ, RZ, R65 ;  /* 0x000000ffff547224 */ /* 0x000fc600078e0041 */
[----:B------:R-:W3:Y:S01]  /*c890*/  LDSM.16.MT88.4 R64, [R219+0x3080] ;  /* 0x00308000db40783b */ /* 0x000ee20000004200 */
[----:B------:R-:W-:Y:S01]  /*c8a0*/  MOV R206, R207 ;  /* 0x000000cf00ce7202 */ /* 0x000fe20000000f00 */
[----:B------:R-:W-:Y:S01]  /*c8b0*/  IMAD.MOV.U32 R207, RZ, RZ, R244 ;  /* 0x000000ffffcf7224 */ /* 0x000fe200078e00f4 */
[----:B------:R-:W-:Y:S01]  /*c8c0*/  MOV R244, R250 ;  /* 0x000000fa00f47202 */ /* 0x000fe20000000f00 */
[----:B------:R-:W-:Y:S01]  /*c8d0*/  IMAD.MOV.U32 R250, RZ, RZ, R241 ;  /* 0x000000fffffa7224 */ /* 0x000fe200078e00f1 */
[----:B------:R-:W-:Y:S01]  /*c8e0*/  MOV R0, R76 ;  /* 0x0000004c00007202 */ /* 0x000fe20000000f00 */
[----:B------:R-:W-:Y:S01]  /*c8f0*/  IMAD.MOV.U32 R241, RZ, RZ, c[0x0][0x2c4] ;  /* 0x0000b100fff17624 */ /* 0x000fe200078e00ff */
[----:B------:R-:W-:Y:S01]  /*c900*/  MOV R85, R112 ;  /* 0x0000007000557202 */ /* 0x000fe20000000f00 */
[----:B------:R-:W-:Y:S01]  /*c910*/  IMAD.MOV.U32 R86, RZ, RZ, R113 ;  /* 0x000000ffff567224 */ /* 0x000fe200078e0071 */
[----:B------:R-:W-:Y:S01]  /*c920*/  MOV R76, R114 ;  /* 0x00000072004c7202 */ /* 0x000fe20000000f00 */
[----:B------:R-:W-:-:S02]  /*c930*/  IMAD.MOV.U32 R77, RZ, RZ, R115 ;  /* 0x000000ffff4d7224 */ /* 0x000fc400078e0073 */
[----:B------:R-:W3:Y:S01]  /*c940*/  LDSM.16.MT88.4 R112, [R220+0x4880] ;  /* 0x00488000dc70783b */ /* 0x000ee20000004200 */
[----:B------:R-:W-:Y:S01]  /*c950*/  ISETP.NE.AND P6, PT, R241, 0x1, PT ;  /* 0x00000001f100780c */ /* 0x000fe20003fc5270 */
[----:B------:R-:W-:Y:S01]  /*c960*/  HMMA.16816.F32.BF16 R120, R132, R8, R200 ;  /* 0x000000088478723c */ /* 0x000fe200000418c8 */
        /* <DEDUP_REMOVED lines=19> */
[----:B------:R-:W-:Y:S01]  /*caa0*/  MOV R46, R95 ;  /* 0x0000005f002e7202 */ /* 0x000fe20000000f00 */
[----:B-1----:R-:W-:Y:S01]  /*cab0*/  HMMA.16816.F32.BF16 R84, R132, R82, R100 ;  /* 0x000000528454723c */ /* 0x002fe20000041864 */
[----:B------:R-:W-:Y:S01]  /*cac0*/  MOV R241, R108 ;  /* 0x0000006c00f17202 */ /* 0x000fe20000000f00 */
[----:B------:R-:W-:Y:S01]  /*cad0*/  IMAD.MOV.U32 R108, RZ, RZ, R110 ;  /* 0x000000ffff6c7224 */ /* 0x000fe200078e006e */
[----:B------:R-:W-:Y:S01]  /*cae0*/  MOV R110, R4 ;  /* 0x00000004006e7202 */ /* 0x000fe20000000f00 */
[----:B------:R-:W-:-:S04]  /*caf0*/  IMAD.SHL.U32 R4, R211, 0x80, RZ ;  /* 0x00000080d3047824 */ /* 0x000fc800078e00ff */
[----:B------:R-:W-:Y:S01]  /*cb00*/  HMMA.16816.F32.BF16 R100, R132, R98, R48 ;  /* 0x000000628464723c */ /* 0x000fe20000041830 */
[----:B------:R-:W-:-:S07]  /*cb10*/  MOV R60, R243 ;  /* 0x000000f3003c7202 */ /* 0x000fce0000000f00 */
[C---:B---3--:R-:W-:Y:S08]  /*cb20*/  HMMA.16816.F32.BF16 R56, R132.reuse, R64, R56 ;  /* 0x000000408438723c */ /* 0x048ff00000041838 */
[----:B------:R-:W-:Y:S08]  /*cb30*/  HMMA.16816.F32.BF16 R68, R132, R66, R176 ;  /* 0x000000428444723c */ /* 0x000ff000000418b0 */
[C---:B------:R-:W-:Y:S08]  /*cb40*/  HMMA.16816.F32.BF16 R60, R128.reuse, R64, R60 ;  /* 0x00000040803c723c */ /* 0x040ff0000004183c */
[----:B------:R-:W-:Y:S01]  /*cb50*/  HMMA.16816.F32.BF16 R64, R128, R66, R124 ;  /* 0x000000428040723c */ /* 0x000fe2000004187c */
[----:B------:R-:W-:-:S07]  /*cb60*/  IMAD.MOV.U32 R243, RZ, RZ, R116 ;  /* 0x000000fffff37224 */ /* 0x000fce00078e0074 */
[C---:B------:R-:W-:Y:S08]  /*cb70*/  HMMA.16816.F32.BF16 R72, R132.reuse, R80, R72 ;  /* 0x000000508448723c */ /* 0x040ff00000041848 */
[C---:B------:R-:W-:Y:S08]  /*cb80*/  HMMA.16816.F32.BF16 R104, R132.reuse, R112, R104 ;  /* 0x000000708468723c */ /* 0x040ff00000041868 */
[----:B------:R-:W-:Y:S08]  /*cb90*/  HMMA.16816.F32.BF16 R116, R132, R114, R36 ;  /* 0x000000728474723c */ /* 0x000ff00000041824 */
[C---:B------:R-:W-:Y:S08]  /*cba0*/  HMMA.16816.F32.BF16 R76, R128.reuse, R80, R76 ;  /* 0x00000050804c723c */ /* 0x040ff0000004184c */
[----:B------:R-:W-:Y:S08]  /*cbb0*/  HMMA.16816.F32.BF16 R80, R128, R82, R20 ;  /* 0x000000528050723c */ /* 0x000ff00000041814 */
[----:B------:R-:W-:Y:S01]  /*cbc0*/  HMMA.16816.F32.BF16 R132, R132, R10, R32 ;  /* 0x0000000a8484723c */ /* 0x000fe20000041820 */
[----:B--2---:R-:W-:-:S07]  /*cbd0*/  IMAD.MOV.U32 R27, RZ, RZ, R94 ;  /* 0x000000ffff1b7224 */ /* 0x004fce00078e005e */
[C---:B------:R-:W-:Y:S08]  /*cbe0*/  HMMA.16816.F32.BF16 R92, R128.reuse, R96, R196 ;  /* 0x00000060805c723c */ /* 0x040ff000000418c4 */
[----:B------:R-:W-:Y:S07]  /*cbf0*/  HMMA.16816.F32.BF16 R96, R128, R98, R12 ;  /* 0x000000628060723c */ /* 0x000fee000004180c */
[----:B------:R-:W-:Y:S01]  /*cc00*/  FADD.FTZ R13, R203, R202 ;  /* 0x000000cacb0d7221 */ /* 0x000fe20000010000 */
[----:B------:R-:W-:Y:S01]  /*cc10*/  MOV R203, R204 ;  /* 0x000000cc00cb7202 */ /* 0x000fe20000000f00 */
[----:B------:R-:W-:Y:S01]  /*cc20*/  IMAD.MOV.U32 R204, RZ, RZ, R207 ;  /* 0x000000ffffcc7224 */ /* 0x000fe200078e00cf */
[----:B------:R-:W-:Y:S01]  /*cc30*/  MOV R207, R42 ;  /* 0x0000002a00cf7202 */ /* 0x000fe20000000f00 */
[----:B------:R-:W-:Y:S01]  /*cc40*/  IMAD.MOV.U32 R42, RZ, RZ, R245 ;  /* 0x000000ffff2a7224 */ /* 0x000fe200078e00f5 */
[----:B------:R-:W-:Y:S01]  /*cc50*/  MOV R245, R250 ;  /* 0x000000fa00f57202 */ /* 0x000fe20000000f00 */
[----:B------:R-:W-:-:S04]  /*cc60*/  @P6 IMAD.HI.U32 R12, R4, c[0x0][0x2c8], RZ ;  /* 0x0000b200040c6a27 */ /* 0x000fc800078e00ff */
[----:B------:R-:W-:Y:S01]  /*cc70*/  FADD.FTZ R14, R206, R205 ;  /* 0x000000cdce0e7221 */ /* 0x000fe20000010000 */
[----:B------:R-:W-:Y:S01]  /*cc80*/  MOV R205, R40 ;  /* 0x0000002800cd7202 */ /* 0x000fe20000000f00 */
[----:B------:R-:W-:Y:S01]  /*cc90*/  IMAD.MOV.U32 R250, RZ, RZ, R45 ;  /* 0x000000fffffa7224 */ /* 0x000fe200078e002d */
[----:B------:R-:W-:Y:S01]  /*cca0*/  MOV R45, R0 ;  /* 0x00000000002d7202 */ /* 0x000fe20000000f00 */
[----:B------:R-:W-:Y:S01]  /*ccb0*/  IMAD.MOV.U32 R0, RZ, RZ, R4 ;  /* 0x000000ffff007224 */ /* 0x000fe200078e0004 */
[----:B------:R-:W-:Y:S01]  /*ccc0*/  @P6 SHF.R.U32.HI R0, RZ, c[0x0][0x2cc], R12 ;  /* 0x0000b300ff006a19 */ /* 0x000fe2000001160c */
[----:B------:R-:W-:Y:S02]  /*ccd0*/  FADD.FTZ R15, R242, R241 ;  /* 0x000000f1f20f7221 */ /* 0x000fe40000010000 */
[----:B------:R-:W-:Y:S02]  /*cce0*/  IMAD.MOV.U32 R206, RZ, RZ, R41 ;  /* 0x000000ffffce7224 */ /* 0x000fe400078e0029 */
[----:B------:R-:W-:-:S02]  /*ccf0*/  IMAD.MOV.U32 R40, RZ, RZ, R43 ;  /* 0x000000ffff287224 */ /* 0x000fc400078e002b */
[----:B------:R-:W-:Y:S02]  /*cd00*/  FADD.FTZ R13, R203, R13 ;  /* 0x0000000dcb0d7221 */ /* 0x000fe40000010000 */
[----:B------:R-:W-:Y:S01]  /*cd10*/  FADD.FTZ R14, R204, R14 ;  /* 0x0000000ecc0e7221 */ /* 0x000fe20000010000 */
[----:B------:R-:W-:Y:S01]  /*cd20*/  MOV R41, R244 ;  /* 0x000000f400297202 */ /* 0x000fe20000000f00 */
[----:B------:R-:W-:Y:S01]  /*cd30*/  FADD.FTZ R12, R169, R207 ;  /* 0x000000cfa90c7221 */ /* 0x000fe20000010000 */
[----:B------:R-:W-:Y:S01]  /*cd40*/  MOV R43, R246 ;  /* 0x000000f6002b7202 */ /* 0x000fe20000000f00 */
[----:B------:R-:W-:Y:S01]  /*cd50*/  IMAD.MOV.U32 R244, RZ, RZ, R247 ;  /* 0x000000fffff47224 */ /* 0x000fe200078e00f7 */
[----:B------:R-:W-:Y:S01]  /*cd60*/  MOV R247, R44 ;  /* 0x0000002c00f77202 */ /* 0x000fe20000000f00 */
[----:B------:R-:W-:Y:S02]  /*cd70*/  FADD.FTZ R15, R205, R15 ;  /* 0x0000000fcd0f7221 */ /* 0x000fe40000010000 */
[----:B------:R-:W-:-:S02]  /*cd80*/  IMAD.MOV.U32 R246, RZ, RZ, R251 ;  /* 0x000000fffff67224 */ /* 0x000fc400078e00fb */
[----:B------:R-:W-:Y:S02]  /*cd90*/  FADD.FTZ R13, R206, R13 ;  /* 0x0000000dce0d7221 */ /* 0x000fe40000010000 */
[----:B------:R-:W-:Y:S02]  /*cda0*/  FADD.FTZ R14, R40, R14 ;  /* 0x0000000e280e7221 */ /* 0x000fe40000010000 */
[----:B------:R-:W-:Y:S02]  /*cdb0*/  FADD.FTZ R12, R170, R12 ;  /* 0x0000000caa0c7221 */ /* 0x000fe40000010000 */
[----:B------:R-:W-:Y:S02]  /*cdc0*/  FADD.FTZ R15, R41, R15 ;  /* 0x0000000f290f7221 */ /* 0x000fe40000010000 */
[----:B------:R-:W-:Y:S02]  /*cdd0*/  FADD.FTZ R13, R42, R13 ;  /* 0x0000000d2a0d7221 */ /* 0x000fe40000010000 */
[----:B------:R-:W-:Y:S01]  /*cde0*/  FADD.FTZ R14, R43, R14 ;  /* 0x0000000e2b0e7221 */ /* 0x000fe20000010000 */
[----:B------:R-:W-:Y:S01]  /*cdf0*/  MOV R251, R47 ;  /* 0x0000002f00fb7202 */ /* 0x000fe20000000f00 */
[----:B------:R-:W-:Y:S01]  /*ce00*/  FADD.FTZ R12, R171, R12 ;  /* 0x0000000cab0c7221 */ /* 0x000fe20000010000 */
[----:B------:R-:W-:Y:S01]  /*ce10*/  HMMA.16816.F32.BF16 R124, R128, R8, R244 ;  /* 0x00000008807c723c */ /* 0x000fe200000418f4 */
[----:B------:R-:W-:-:S02]  /*ce20*/  FADD.FTZ R15, R248, R15 ;  /* 0x0000000ff80f7221 */ /* 0x000fc40000010000 */
[----:B------:R-:W-:Y:S02]  /*ce30*/  IMAD.MOV.U32 R44, RZ, RZ, R240 ;  /* 0x000000ffff2c7224 */ /* 0x000fe400078e00f0 */
[----:B------:R-:W-:Y:S02]  /*ce40*/  FADD.FTZ R13, R249, R13 ;  /* 0x0000000df90d7221 */ /* 0x000fe40000010000 */
[----:B------:R-:W-:Y:S02]  /*ce50*/  FADD.FTZ R9, R250, R14 ;  /* 0x0000000efa097221 */ /* 0x000fe40000010000 */
[----:B------:R-:W-:Y:S01]  /*ce60*/  FADD.FTZ R12, R208, R12 ;  /* 0x0000000cd00c7221 */ /* 0x000fe20000010000 */
[----:B------:R-:W-:Y:S01]  /*ce70*/  MOV R47, R108 ;  /* 0x0000006c002f7202 */ /* 0x000fe20000000f00 */
[----:B------:R-:W-:Y:S01]  /*ce80*/  FADD.FTZ R8, R251, R15 ;  /* 0x0000000ffb087221 */ /* 0x000fe20000010000 */
[----:B------:R-:W-:Y:S01]  /*ce90*/  MOV R240, R110 ;  /* 0x0000006e00f07202 */ /* 0x000fe20000000f00 */
[----:B------:R-:W-:-:S02]  /*cea0*/  FADD.FTZ R13, R44, R13 ;  /* 0x0000000d2c0d7221 */ /* 0x000fc40000010000 */
[----:B------:R-:W-:Y:S02]  /*ceb0*/  FADD.FTZ R14, R45, R9 ;  /* 0x000000092d0e7221 */ /* 0x000fe40000010000 */
[----:B------:R-:W-:Y:S02]  /*cec0*/  FADD.FTZ R9, R175, R12 ;  /* 0x0000000caf097221 */ /* 0x000fe40000010000 */
[----:B------:R-:W-:Y:S02]  /*ced0*/  IMAD.MOV.U32 R242, RZ, RZ, R109 ;  /* 0x000000fffff27224 */ /* 0x000fe400078e006d */
[----:B------:R-:W-:Y:S02]  /*cee0*/  IMAD.MOV.U32 R241, RZ, RZ, R111 ;  /* 0x000000fffff17224 */ /* 0x000fe400078e006f */
[----:B------:R-:W-:Y:S01]  /*cef0*/  HMMA.16816.F32.BF16 R108, R128, R112, R212 ;  /* 0x00000070806c723c */ /* 0x000fe200000418d4 */
[----:B------:R-:W-:Y:S02]  /*cf00*/  FADD.FTZ R12, R46, R8 ;  /* 0x000000082e0c7221 */ /* 0x000fe40000010000 */
[----:B------:R-:W-:-:S02]  /*cf10*/  FADD.FTZ R8, R47, R13 ;  /* 0x0000000d2f087221 */ /* 0x000fc40000010000 */
[----:B------:R-:W-:-:S03]  /*cf20*/  FADD.FTZ R9, R210, R9 ;  /* 0x00000009d2097221 */ /* 0x000fc60000010000 */
[C---:B------:R-:W-:Y:S08]  /*cf30*/  HMMA.16816.F32.BF16 R112, R128.reuse, R114, R28 ;  /* 0x000000728070723c */ /* 0x040ff0000004181c */
[----:B------:R-:W-:Y:S07]  /*cf40*/  HMMA.16816.F32.BF16 R128, R128, R10, R16 ;  /* 0x0000000a8080723c */ /* 0x000fee0000041810 */
        /* <DEDUP_REMOVED lines=11> */
[----:B------:R-:W-:-:S03]  /*d000*/  FADD.FTZ R10, R26, R10 ;  /* 0x0000000a1a0a7221 */ /* 0x000fc60000010000 */
[----:B------:R1:W-:Y:S01]  /*d010*/  STL [R1+0x90], R2 ;  /* 0x0000900201007387 */ /* 0x0003e20000100800 */
[----:B------:R-:W-:Y:S02]  /*d020*/  FADD.FTZ R8, R25, R10 ;  /* 0x0000000a19087221 */ /* 0x000fe40000010000 */
[----:B------:R-:W-:Y:S01]  /*d030*/  FADD.FTZ R12, R241, R12 ;  /* 0x0000000cf10c7221 */ /* 0x000fe20000010000 */
[----:B------:R-:W-:Y:S02]  /*d040*/  MOV R25, c[0x0][0x32c] ;  /* 0x0000cb0000197a02 */ /* 0x000fe40000000f00 */
[----:B------:R-:W-:Y:S01]  /*d050*/  STL [R1+0x8c], R8 ;  /* 0x00008c0801007387 */ /* 0x000fe20000100800 */
[----:B------:R-:W-:Y:S01]  /*d060*/  FADD.FTZ R11, R55, R12 ;  /* 0x0000000c370b7221 */ /* 0x000fe20000010000 */
[----:B------:R-:W-:-:S03]  /*d070*/  ISETP.GE.AND P6, PT, R25, 0x1, PT ;  /* 0x000000011900780c */ /* 0x000fc60003fc6270 */
[----:B------:R-:W-:Y:S02]  /*d080*/  FADD.FTZ R9, R235, R11 ;  /* 0x0000000beb097221 */ /* 0x000fe40000010000 */
[----:B-1----:R-:W-:-:S05]  /*d090*/  FADD.FTZ R2, R6, R7 ;  /* 0x0000000706027221 */ /* 0x002fca0000010000 */
[----:B------:R-:W-:Y:S01]  /*d0a0*/  STL [R1+0x98], R2 ;  /* 0x0000980201007387 */ /* 0x000fe20000100800 */
[----:B------:R-:W-:Y:S01]  /*d0b0*/  FADD.FTZ R9, R54, R9 ;  /* 0x0000000936097221 */ /* 0x000fe20000010000 */
[----:B------:R-:W-:-:S03]  /*d0c0*/  IADD3 R0, -R52, R53, R0 ;  /* 0x0000003534007210 */ /* 0x000fc60007ffe100 */
[----:B------:R-:W-:Y:S01]  /*d0d0*/  FADD.FTZ R3, R24, R9 ;  /* 0x0000000918037221 */ /* 0x000fe20000010000 */
[----:B------:R-:W-:-:S04]  /*d0e0*/  IADD3 R235, R27, -0x2, RZ ;  /* 0xfffffffe1beb7810 */ /* 0x000fc80007ffe0ff */
[----:B------:R1:W-:Y:S02]  /*d0f0*/  STL [R1+0x94], R3 ;  /* 0x0000940301007387 */ /* 0x0003e40000100800 */
[----:B-1----:R-:W-:Y:S01]  /*d100*/  IADD3 R3, R0, c[0x0][0x328], RZ ;  /* 0x0000ca0000037a10 */ /* 0x002fe20007ffe0ff */
[----:B------:R-:W-:Y:S05]  /*d110*/  @!P6 BRA `(.L_x_1208) ;  /* 0x000001000000e947 */ /* 0x000fea0003800000 */
[C---:B----4-:R-:W-:Y:S01]  /*d120*/  ISETP.GT.AND P0, PT, R0.reuse, RZ, PT ;  /* 0x000000ff0000720c */ /* 0x050fe20003f04270 */
        /* <DEDUP_REMOVED lines=9> */
.L_x_1210:
[----:B------:R-:W-:-:S13]  /*d1c0*/  ISETP.NE.AND P0, PT, R25, 0x1, PT ;  /* 0x000000011900780c */ /* 0x000fda0003f05270 */
[----:B------:R-:W-:-:S05]  /*d1d0*/  @P0 IMAD.HI.U32 R0, R2, c[0x0][0x330], RZ ;  /* 0x0000cc0002000a27 */ /* 0x000fca00078e00ff */
[----:B------:R-:W-:Y:S02]  /*d1e0*/  @P0 SHF.R.U32.HI R2, RZ, c[0x0][0x334], R0 ;  /* 0x0000cd00ff020a19 */ /* 0x000fe40000011600 */
.L_x_1211:
[----:B------:R-:W-:Y:S05]  /*d1f0*/  BSYNC B0 ;  /* 0x0000000000007941 */ /* 0x000fea0003800000 */
.L_x_1209:
[----:B------:R-:W-:-:S05]  /*d200*/  IMAD R2, R2, R25, c[0x0][0x32c] ;  /* 0x0000cb0002027624 */ /* 0x000fca00078e0219 */
[----:B------:R-:W-:-:S04]  /*d210*/  IMNMX R3, R3, R2, PT ;  /* 0x0000000203037217 */ /* 0x000fc80003800200 */
.L_x_1208:
[----:B----4-:R-:W2:Y:S01]  /*d220*/  LDL R2, [R1+0x9c] ;  /* 0x00009c0001027983 */ /* 0x010ea20000100800 */
[----:B------:R-:W-:-:S05]  /*d230*/  IMAD.HI R3, R3, 0x2aaaaaab, RZ ;  /* 0x2aaaaaab03037827 */ /* 0x000fca00078e02ff */
[----:B------:R-:W-:-:S04]  /*d240*/  SHF.R.U32.HI R0, RZ, 0x1f, R3 ;  /* 0x0000001fff007819 */ /* 0x000fc80000011603 */
[----:B------:R-:W-:-:S04]  /*d250*/  LEA.HI.SX32 R3, R3, R0, 0x1d ;  /* 0x0000000003037211 */ /* 0x000fc800078feaff */
[----:B--2---:R-:W-:-:S04]  /*d260*/  IMNMX R2, R2, R3, !PT ;  /* 0x0000000302027217 */ /* 0x004fc80007800200 */
[----:B------:R-:W-:Y:S01]  /*d270*/  ISETP.GE.AND P0, PT, R235, R2, PT ;  /* 0x00000002eb00720c */ /* 0x000fe20003f06270 */
[----:B------:R1:W-:-:S12]  /*d280*/  STL [R1+0xa4], R2 ;  /* 0x0000a40201007387 */ /* 0x0003d80000100800 */
[----:B------:R-:W-:Y:S05]  /*d290*/  @!P0 BRA `(.L_x_1212) ;  /* 0x000044d000008947 */ /* 0x000fea0003800000 */
.L_x_1229:
[----:B--2---:R-:W2:Y:S01]  /*d2a0*/  LDL R4, [R1+0x9c] ;  /* 0x00009c0001047983 */ /* 0x004ea20000100800 */
[----:B------:R-:W-:Y:S04]  /*d2b0*/  DEPBAR.LE SB0, 0x0 ;  /* 0x000080000000791a */ /* 0x000fe80000000000 */
[----:B------:R-:W3:Y:S01]  /*d2c0*/  LDL.64 R212, [R1+0xb8] ;  /* 0x0000b80001d47983 */ /* 0x000ee20000100a00 */
[----:B------:R-:W-:Y:S04]  /*d2d0*/  WARPSYNC 0xffffffff ;  /* 0xffffffff00007948 */ /* 0x000fe80003800000 */
[----:B------:R-:W3:Y:S05]  /*d2e0*/  LDL.64 R170, [R1+0xc8] ;  /* 0x0000c80001aa7983 */ /* 0x000eea0000100a00 */
[----:B------:R-:W4:Y:S05]  /*d2f0*/  LDL R175, [R1+0xa8] ;  /* 0x0000a80001af7983 */ /* 0x000f2a0000100800 */
[----:B------:R-:W3:Y:S05]  /*d300*/  LDL R169, [R1+0xe8] ;  /* 0x0000e80001a97983 */ /* 0x000eea0000100800 */
[----:B------:R-:W-:Y:S06]  /*d310*/  BAR.SYNC.DEFER_BLOCKING 0x0 ;  /* 0x0000000000007b1d */ /* 0x000fec0000010000 */
[----:B------:R-:W-:Y:S05]  /*d320*/  LDSM.16.M88.4 R52, [R223+0x8080] ;  /* 0x00808000df34783b */ /* 0x000fea0000000200 */
[----:B-----5:R-:W1:Y:S05]  /*d330*/  LDSM.16.M88.4 R20, [R216+0x5080] ;  /* 0x00508000d814783b */ /* 0x020e6a0000000200 */
[----:B------:R-:W1:Y:S05]  /*d340*/  LDSM.16.M88.4 R48, [R223+0xa080] ;  /* 0x00a08000df30783b */ /* 0x000e6a0000000200 */
[----:B------:R-:W1:Y:S05]  /*d350*/  LDSM.16.M88.4 R36, [R216+0x5880] ;  /* 0x00588000d824783b */ /* 0x000e6a0000000200 */
[----:B------:R-:W3:Y:S05]  /*d360*/  LDL R243, [R1+0xdc] ;  /* 0x0000dc0001f37983 */ /* 0x000eea0000100800 */
[----:B------:R-:W1:Y:S05]  /*d370*/  LDSM.16.M88.4 R176, [R216+0x6080] ;  /* 0x00608000d8b0783b */ /* 0x000e6a0000000200 */
[----:B------:R-:W3:Y:S05]  /*d380*/  LDL R242, [R1+0x4] ;  /* 0x0000040001f27983 */ /* 0x000eea0000100800 */
[----:B------:R-:W-:Y:S05]  /*d390*/  LDSM.16.M88.4 R196, [R225+0x8080] ;  /* 0x00808000e1c4783b */ /* 0x000fea0000000200 */
[----:B------:R-:W3:Y:S01]  /*d3a0*/  LDL.64 R240, [R1+0xb0] ;  /* 0x0000b00001f07983 */ /* 0x000ee20000100a00 */
[-C--:B-1----:R-:W-:Y:S04]  /*d3b0*/  HMMA.16816.F32.BF16 R8, R52, R20.reuse, RZ ;  /* 0x000000143408723c */ /* 0x082fe800000418ff */
[----:B------:R-:W1:Y:S05]  /*d3c0*/  LDSM.16.M88.4 R200, [R227] ;  /* 0x00000000e3c8783b */ /* 0x000e6a0000000200 */
[----:B------:R-:W3:Y:S01]  /*d3d0*/  LDL.64 R238, [R1+0xc0] ;  /* 0x0000c00001ee7983 */ /* 0x000ee20000100a00 */
[C---:B------:R-:W-:Y:S04]  /*d3e0*/  HMMA.16816.F32.BF16 R12, R48.reuse, R20, RZ ;  /* 0x00000014300c723c */ /* 0x040fe800000418ff */
[----:B------:R-:W1:Y:S04]  /*d3f0*/  LDSM.16.M88.4 R204, [R225+0xa080] ;  /* 0x00a08000e1cc783b */ /* 0x000e680000000200 */
[-C--:B------:R-:W-:Y:S01]  /*d400*/  HMMA.16816.F32.BF16 R16, R48, R22.reuse, RZ ;  /* 0x000000163010723c */ /* 0x080fe200000418ff */
[----:B------:R-:W3:Y:S05]  /*d410*/  LDL R237, [R1+0xd8] ;  /* 0x0000d80001ed7983 */ /* 0x000eea0000100800 */
[----:B------:R-:W1:Y:S02]  /*d420*/  LDSM.16.M88.4 R208, [R233] ;  /* 0x00000000e9d0783b */ /* 0x000e640000000200 */
[C---:B------:R-:W-:Y:S08]  /*d430*/  HMMA.16816.F32.BF16 R20, R52.reuse, R22, RZ ;  /* 0x000000163414723c */ /* 0x040ff000000418ff */
[-C--:B------:R-:W-:Y:S08]  /*d440*/  HMMA.16816.F32.BF16 R24, R52, R36.reuse, RZ ;  /* 0x000000243418723c */ /* 0x080ff000000418ff */
[C---:B------:R-:W-:Y:S08]  /*d450*/  HMMA.16816.F32.BF16 R28, R48.reuse, R36, RZ ;  /* 0x00000024301c723c */ /* 0x040ff000000418ff */
[-C--:B------:R-:W-:Y:S08]  /*d460*/  HMMA.16816.F32.BF16 R32, R48, R38.reuse, RZ ;  /* 0x000000263020723c */ /* 0x080ff000000418ff */
[C---:B------:R-:W-:Y:S08]  /*d470*/  HMMA.16816.F32.BF16 R36, R52.reuse, R38, RZ ;  /* 0x000000263424723c */ /* 0x040ff000000418ff */
[-C--:B------:R-:W-:Y:S08]  /*d480*/  HMMA.16816.F32.BF16 R40, R52, R176.reuse, RZ ;  /* 0x000000b03428723c */ /* 0x080ff000000418ff */
[C---:B------:R-:W-:Y:S08]  /*d490*/  HMMA.16816.F32.BF16 R44, R48.reuse, R176, RZ ;  /* 0x000000b0302c723c */ /* 0x040ff000000418ff */
[-C--:B------:R-:W-:Y:S08]  /*d4a0*/  HMMA.16816.F32.BF16 R48, R48, R178.reuse, RZ ;  /* 0x000000b23030723c */ /* 0x080ff000000418ff */
[----:B------:R-:W-:Y:S01]  /*d4b0*/  HMMA.16816.F32.BF16 R52, R52, R178, RZ ;  /* 0x000000b23434723c */ /* 0x000fe200000418ff */
[----:B------:R-:W1:Y:S07]  /*d4c0*/  LDSM.16.M88.4 R176, [R232] ;  /* 0x00000000e8b0783b */ /* 0x000e6e0000000200 */
        /* <DEDUP_REMOVED lines=11> */
[----:B------:R-:W-:Y:S04]  /*d580*/  HMMA.16816.F32.BF16 R52, R196, R178, R52 ;  /* 0x000000b2c434723c */ /* 0x000fe80000041834 */
[----:B--2---:R-:W-:Y:S11]  /*d590*/  ISETP.GT.AND P0, PT, R4, R235, PT ;  /* 0x000000eb0400720c */ /* 0x004ff60003f04270 */
[----:B------:R-:W-:Y:S02]  /*d5a0*/  @!UPT UIADD3 URZ, URZ, URZ, URZ ;  /* 0x0000003f3f3ff290 */ /* 0x000fe4000fffe03f */
[----:B------:R-:W-:Y:S01]  /*d5b0*/  @!P0 SHF.R.S32.HI R0, RZ, 0x1f, R235 ;  /* 0x0000001fff008819 */ /* 0x000fe200000114eb */
[----:B------:R-:W-:Y:S01]  /*d5c0*/  @!P0 IMAD.WIDE.U32 R2, R235, c[0x0][0x208], RZ ;  /* 0x00008200eb028a25 */ /* 0x000fe200078e00ff */
[----:B----4-:R-:W-:Y:S02]  /*d5d0*/  ISETP.GE.AND P4, PT, R175, c[0x0][0x1d4], PT ;  /* 0x00007500af007a0c */ /* 0x010fe40003f86270 */
[----:B------:R-:W2:Y:S01]  /*d5e0*/  LDL R175, [R1+0xd4] ;  /* 0x0000d40001af7983 */ /* 0x000ea20000100800 */
[----:B------:R-:W-:Y:S02]  /*d5f0*/  @!P0 IMAD R0, R0, c[0x0][0x208], RZ ;  /* 0x0000820000008a24 */ /* 0x000fe400078e02ff */
[----:B---3--:R-:W-:Y:S01]  /*d600*/  @!P0 IMAD.MOV.U32 R171, RZ, RZ, R213 ;  /* 0x000000ffffab8224 */ /* 0x008fe200078e00d5 */
[----:B------:R-:W-:Y:S01]  /*d610*/  ISETP.GE.AND P3, PT, R169, c[0x0][0x1d4], PT ;  /* 0x00007500a9007a0c */ /* 0x000fe20003f66270 */
[----:B------:R-:W-:Y:S01]  /*d620*/  @!P0 IMAD R0, R235, c[0x0][0x20c], R0 ;  /* 0x00008300eb008a24 */ /* 0x000fe200078e0200 */
[----:B------:R-:W3:Y:S01]  /*d630*/  LDL R169, [R1+0xd0] ;  /* 0x0000d00001a97983 */ /* 0x000ee20000100800 */
[----:B------:R-:W-:Y:S04]  /*d640*/  @!P0 IMAD.WIDE.U32 R170, R2, 0x30, R170 ;  /* 0x0000003002aa8825 */ /* 0x000fe800078e00aa */
[----:B------:R-:W-:Y:S01]  /*d650*/  @!P0 IMAD.IADD R0, R3, 0x1, R0 ;  /* 0x0000000103008824 */ /* 0x000fe200078e0200 */
[----:B------:R-:W-:Y:S03]  /*d660*/  @!P0 LEA R6, P1, R170, c[0x0][0x1f8], 0x1 ;  /* 0x00007e00aa068a11 */ /* 0x000fe600078208ff */
[----:B------:R-:W-:Y:S01]  /*d670*/  @!P0 IMAD R0, R0, 0x30, RZ ;  /* 0x0000003000008824 */ /* 0x000fe200078e02ff */
[----:B------:R-:W-:Y:S03]  /*d680*/  @!P0 IADD3 R2, P2, R6, UR10, RZ ;  /* 0x0000000a06028c10 */ /* 0x000fe6000ff5e0ff */
[----:B------:R-:W-:Y:S05]  /*d690*/  @!P0 IMAD.IADD R0, R171, 0x1, R0 ;  /* 0x00000001ab008824 */ /* 0x000fea00078e0200 */
[----:B------:R-:W-:Y:S02]  /*d6a0*/  @!P0 LEA.HI.X R7, R170, c[0x0][0x1fc], R0, 0x1, P1 ;  /* 0x00007f00aa078a11 */ /* 0x000fe400008f0c00 */
[----:B------:R-:W-:Y:S02]  /*d6b0*/  @!P0 IADD3 R170, P1, R2, UR10, RZ ;  /* 0x0000000a02aa8c10 */ /* 0x000fe4000ff3e0ff */
[----:B------:R-:W-:Y:S01]  /*d6c0*/  @!P0 IADD3.X R3, R7, UR5, RZ, P2, !PT ;  /* 0x0000000507038c10 */ /* 0x000fe200097fe4ff */
[----:B------:R-:W-:Y:S01]  /*d6d0*/  @!PT LDS RZ, [RZ] ;  /* 0x00000000fffff984 */ /* 0x000fe20000000800 */
[----:B------:R-:W-:Y:S01]  /*d6e0*/  @!PT LDS RZ, [RZ] ;  /* 0x00000000fffff984 */ /* 0x000fe20000000800 */
[----:B------:R-:W-:Y:S01]  /*d6f0*/  @!PT LDS RZ, [RZ] ;  /* 0x00000000fffff984 */ /* 0x000fe20000000800 */
[----:B------:R1:W-:Y:S03]  /*d700*/  @!P0 LDGSTS.E.BYPASS.LTC128B.128 [R234+0x2080], [R6.64], !P4 ;  /* 0x0208000006ea8fae */ /* 0x0003e6000e101d46 */
[----:B------:R-:W-:Y:S02]  /*d710*/  @!P0 IADD3.X R171, R3, UR5, RZ, P1, !PT ;  /* 0x0000000503ab8c10 */ /* 0x000fe40008ffe4ff */
[----:B------:R1:W-:Y:S05]  /*d720*/  @!P0 LDGSTS.E.BYPASS.LTC128B.128 [R234+0x3880], [R6.64+0x80], !P3 ;  /* 0x0388008006ea8fae */ /* 0x0003ea000d901d46 */
[----:B------:R4:W-:Y:S05]  /*d730*/  @!P0 LDGSTS.E.BYPASS.LTC128B.128 [R234+0x2880], [R2.64], !P4 ;  /* 0x0288000002ea8fae */ /* 0x0009ea000e101d46 */
[----:B------:R4:W-:Y:S05]  /*d740*/  @!P0 LDGSTS.E.BYPASS.LTC128B.128 [R234+0x4080], [R2.64+0x80], !P3 ;  /* 0x0408008002ea8fae */ /* 0x0009ea000d901d46 */
[----:B------:R4:W-:Y:S05]  /*d750*/  @!P0 LDGSTS.E.BYPASS.LTC128B.128 [R234+0x3080], [R170.64], !P4 ;  /* 0x03080000aaea8fae */ /* 0x0009ea000e101d46 */
[----:B------:R4:W-:Y:S01]  /*d760*/  @!P0 LDGSTS.E.BYPASS.LTC128B.128 [R234+0x4880], [R170.64+0x80], !P3 ;  /* 0x04880080aaea8fae */ /* 0x0009e2000d901d46 */
[C---:B------:R-:W-:Y:S04]  /*d770*/  ISETP.GT.AND P0, PT, R235.reuse, R4, PT ;  /* 0x00000004eb00720c */ /* 0x040fe80003f04270 */
[----:B------:R-:W-:Y:S05]  /*d780*/  LDSM.16.M88.4 R200, [R224+0x8080] ;  /* 0x00808000e0c8783b */ /* 0x000fea0000000200 */
[----:B------:R-:W4:Y:S04]  /*d790*/  LDSM.16.M88.4 R204, [R222+0x5080] ;  /* 0x00508000decc783b */ /* 0x000f280000000200 */
[----:B------:R-:W-:Y:S01]  /*d7a0*/  @P0 IADD3 R0, R235, -0x1, RZ ;  /* 0xffffffffeb000810 */ /* 0x000fe20007ffe0ff */
[----:B------:R-:W4:Y:S01]  /*d7b0*/  LDSM.16.M88.4 R208, [R224+0xa080] ;  /* 0x00a08000e0d0783b */ /* 0x000f220000000200 */
[----:B-1----:R-:W-:Y:S04]  /*d7c0*/  @P0 MOV R7, R241 ;  /* 0x000000f100070202 */ /* 0x002fe80000000f00 */
[----:B------:R-:W1:Y:S01]  /*d7d0*/  LDSM.16.M88.4 R212, [R222+0x5880] ;  /* 0x00588000ded4783b */ /* 0x000e620000000200 */
[----:B----4-:R-:W-:Y:S04]  /*d7e0*/  @P0 SHF.R.S32.HI R2, RZ, 0x1f, R0 ;  /* 0x0000001fff020819 */ /* 0x010fe80000011400 */
[----:B------:R-:W0:Y:S01]  /*d7f0*/  LDGDEPBAR ;  /* 0x00000000000079af */ /* 0x000e220000000000 */
[----:B------:R-:W-:Y:S02]  /*d800*/  @P0 IMAD R2, R2, c[0x0][0x1e0], RZ ;  /* 0x0000780002020a24 */ /* 0x000fe400078e02ff */
[----:B------:R-:W-:Y:S02]  /*d810*/  IMAD.MOV.U32 R170, RZ, RZ, c[0x0][0x1e4] ;  /* 0x00007900ffaa7624 */ /* 0x000fe400078e00ff */
[----:B------:R-:W4:Y:S01]  /*d820*/  LDSM.16.M88.4 R176, [R222+0x6080] ;  /* 0x00608000deb0783b */ /* 0x000f220000000200 */
[C---:B------:R-:W-:Y:S02]  /*d830*/  @P0 IMAD R4, R0.reuse, c[0x0][0x1e4], R2 ;  /* 0x0000790000040a24 */ /* 0x040fe400078e0202 */
[----:B------:R-:W-:Y:S02]  /*d840*/  @P0 IMAD.WIDE.U32 R2, R0, c[0x0][0x1e0], RZ ;  /* 0x0000780000020a25 */ /* 0x000fe400078e00ff */
[----:B------:R-:W-:Y:S02]  /*d850*/  LDSM.16.M88.4 R196, [R226+0x8080] ;  /* 0x00808000e2c4783b */ /* 0x000fe40000000200 */
[----:B------:R-:W-:Y:S02]  /*d860*/  @P0 IMAD.IADD R3, R3, 0x1, R4 ;  /* 0x0000000103030824 */ /* 0x000fe400078e0204 */
[----:B------:R-:W-:Y:S01]  /*d870*/  @P0 IMAD.MOV.U32 R6, RZ, RZ, R238 ;  /* 0x000000ffff060224 */ /* 0x000fe200078e00ee */
[----:B------:R-:W-:Y:S01]  /*d880*/  STL [R1+0xa0], R242 ;  /* 0x0000a0f201007387 */ /* 0x000fe20000100800 */
[----:B------:R-:W-:Y:S01]  /*d890*/  @P0 IMAD R3, R3, 0x30, RZ ;  /* 0x0000003003030824 */ /* 0x000fe200078e02ff */
[----:B------:R-:W-:Y:S01]  /*d8a0*/  MOV R238, c[0x0][0x32c] ;  /* 0x0000cb0000ee7a02 */ /* 0x000fe20000000f00 */
[----:B------:R-:W-:Y:S04]  /*d8b0*/  @P0 IMAD.WIDE.U32 R6, R2, 0x30, R6 ;  /* 0x0000003002060825 */ /* 0x000fe800078e0006 */
[----:B------:R-:W-:Y:S01]  /*d8c0*/  IMAD R0, R242, 0x80, R243 ;  /* 0x00000080f2007824 */ /* 0x000fe200078e02f3 */
[C---:B------:R-:W-:Y:S01]  /*d8d0*/  @P0 LEA R2, P1, R6.reuse, c[0x0][0x1c8], 0x1 ;  /* 0x0000720006020a11 */ /* 0x040fe200078208ff */
[-C--:B------:R-:W-:Y:S08]  /*d8e0*/  HMMA.16816.F32.BF16 R8, R200, R204.reuse, R8 ;  /* 0x000000ccc808723c */ /* 0x080ff00000041808 */
        /* <DEDUP_REMOVED lines=14> */
[----:B------:R-:W4:Y:S05]  /*d9d0*/  LDSM.16.M88.4 R176, [R221+0x1000] ;  /* 0x00100000ddb0783b */ /* 0x000f2a0000000200 */
[----:B------:R-:W-:Y:S02]  /*d9e0*/  LDSM.16.M88.4 R200, [R223+0xc080] ;  /* 0x00c08000dfc8783b */ /* 0x000fe40000000200 */
[-C--:B------:R-:W-:Y:S08]  /*d9f0*/  HMMA.16816.F32.BF16 R8, R196, R204.reuse, R8 ;  /* 0x000000ccc408723c */ /* 0x080ff00000041808 */
[C---:B-1----:R-:W-:Y:S08]  /*da00*/  HMMA.16816.F32.BF16 R12, R208.reuse, R204, R12 ;  /* 0x000000ccd00c723c */ /* 0x042ff0000004180c */
        /* <DEDUP_REMOVED lines=11> */
[----:B------:R-:W4:Y:S03]  /*dac0*/  LDSM.16.M88.4 R208, [R223+0xe080] ;  /* 0x00e08000dfd0783b */ /* 0x000f260000000200 */
[----:B--2---:R-:W-:Y:S01]  /*dad0*/  IADD3 R0, R175, R0, R237 ;  /* 0x00000000af007210 */ /* 0x004fe20007ffe0ed */
[----:B------:R-:W-:Y:S03]  /*dae0*/  IMAD.MOV.U32 R175, RZ, RZ, c[0x0][0x2c4] ;  /* 0x0000b100ffaf7624 */ /* 0x000fe600078e00ff */
[----:B------:R-:W-:Y:S01]  /*daf0*/  HMMA.16816.F32.BF16 R52, R196, R178, R52 ;  /* 0x000000b2c434723c */ /* 0x000fe20000041834 */
[----:B------:R-:W2:Y:S03]  /*db00*/  LDSM.16.M88.4 R176, [R216+0x7880] ;  /* 0x00788000d8b0783b */ /* 0x000ea60000000200 */
[----:B---3--:R-:W-:Y:S01]  /*db10*/  IMAD.IADD R171, R169, 0x1, R0 ;  /* 0x00000001a9ab7824 */ /* 0x008fe200078e0200 */
[----:B------:R-:W-:Y:S01]  /*db20*/  ISETP.NE.AND P5, PT, R175, 0x1, PT ;  /* 0x00000001af00780c */ /* 0x000fe20003fa5270 */
[----:B------:R-:W-:Y:S01]  /*db30*/  LDSM.16.M88.4 R196, [R225+0xc080] ;  /* 0x00c08000e1c4783b */ /* 0x000fe20000000200 */
[----:B------:R-:W-:Y:S01]  /*db40*/  @P0 IMAD.IADD R0, R7, 0x1, R3 ;  /* 0x0000000107000824 */ /* 0x000fe200078e0203 */
[-C--:B-1----:R-:W-:Y:S01]  /*db50*/  HMMA.16816.F32.BF16 R8, R200, R204.reuse, R8 ;  /* 0x000000ccc808723c */ /* 0x082fe20000041808 */
[----:B------:R-:W-:Y:S04]  /*db60*/  IMAD.MOV.U32 R169, RZ, RZ, c[0x0][0x1e0] ;  /* 0x00007800ffa97624 */ /* 0x000fe800078e00ff */
[----:B------:R-:W-:Y:S02]  /*db70*/  @P0 LEA.HI.X R3, R6, c[0x0][0x1cc], R0, 0x1, P1 ;  /* 0x0000730006030a11 */ /* 0x000fe400008f0c00 */
[C---:B------:R-:W-:Y:S02]  /*db80*/  @P0 SHF.L.U32 R7, R169.reuse, 0x5, RZ ;  /* 0x00000005a9070819 */ /* 0x040fe400000006ff */
[----:B------:R-:W-:Y:S03]  /*db90*/  @P0 SHF.L.U64.HI R0, R169, 0x5, R170 ;  /* 0x00000005a9000819 */ /* 0x000fe600000102aa */
[-C--:B------:R-:W-:Y:S01]  /*dba0*/  @P0 IADD3 R6, P2, R2, R7.reuse, RZ ;  /* 0x0000000702060210 */ /* 0x080fe20007f5e0ff */
[----:B------:R-:W-:Y:S05]  /*dbb0*/  @P5 IMAD.HI.U32 R4, R171, c[0x0][0x2c8], RZ ;  /* 0x0000b200ab045a27 */ /* 0x000fea00078e00ff */
[----:B------:R-:W-:Y:S01]  /*dbc0*/  @P5 SHF.R.U32.HI R171, RZ, c[0x0][0x2cc], R4 ;  /* 0x0000b300ffab5a19 */ /* 0x000fe20000011604 */
[C---:B----4-:R-:W-:Y:S08]  /*dbd0*/  HMMA.16816.F32.BF16 R12, R208.reuse, R204, R12 ;  /* 0x000000ccd00c723c */ /* 0x050ff0000004180c */
[-C--:B------:R-:W-:Y:S08]  /*dbe0*/  HMMA.16816.F32.BF16 R16, R208, R206.reuse, R16 ;  /* 0x000000ced010723c */ /* 0x080ff00000041810 */
[C---:B------:R-:W-:Y:S01]  /*dbf0*/  HMMA.16816.F32.BF16 R20, R200.reuse, R206, R20 ;  /* 0x000000cec814723c */ /* 0x040fe20000041814 */
[----:B------:R-:W1:Y:S07]  /*dc00*/  LDSM.16.M88.4 R204, [R231] ;  /* 0x00000000e7cc783b */ /* 0x000e6e0000000200 */
[-C--:B------:R-:W-:Y:S08]  /*dc10*/  HMMA.16816.F32.BF16 R24, R200, R212.reuse, R24 ;  /* 0x000000d4c818723c */ /* 0x080ff00000041818 */
[C---:B------:R-:W-:Y:S08]  /*dc20*/  HMMA.16816.F32.BF16 R28, R208.reuse, R212, R28 ;  /* 0x000000d4d01c723c */ /* 0x040ff0000004181c */
[-C--:B------:R-:W-:Y:S08]  /*dc30*/  HMMA.16816.F32.BF16 R32, R208, R214.reuse, R32 ;  /* 0x000000d6d020723c */ /* 0x080ff00000041820 */
[C---:B------:R-:W-:Y:S01]  /*dc40*/  HMMA.16816.F32.BF16 R36, R200.reuse, R214, R36 ;  /* 0x000000d6c824723c */ /* 0x040fe20000041824 */
[----:B------:R-:W-:Y:S07]  /*dc50*/  LDSM.16.M88.4 R212, [R230] ;  /* 0x00000000e6d4783b */ /* 0x000fee0000000200 */
[-C--:B--2---:R-:W-:Y:S08]  /*dc60*/  HMMA.16816.F32.BF16 R40, R200, R176.reuse, R40 ;  /* 0x000000b0c828723c */ /* 0x084ff00000041828 */
[C---:B------:R-:W-:Y:S08]  /*dc70*/  HMMA.16816.F32.BF16 R44, R208.reuse, R176, R44 ;  /* 0x000000b0d02c723c */ /* 0x040ff0000004182c */
[-C--:B------:R-:W-:Y:S01]  /*dc80*/  HMMA.16816.F32.BF16 R48, R208, R178.reuse, R48 ;  /* 0x000000b2d030723c */ /* 0x080fe20000041830 */
[----:B------:R-:W2:Y:S07]  /*dc90*/  LDSM.16.M88.4 R208, [R225+0xe080] ;  /* 0x00e08000e1d0783b */ /* 0x000eae0000000200 */
[----:B------:R-:W-:Y:S01]  /*dca0*/  HMMA.16816.F32.BF16 R52, R200, R178, R52 ;  /* 0x000000b2c834723c */ /* 0x000fe20000041834 */
[----:B------:R-:W3:Y:S05]  /*dcb0*/  LDSM.16.M88.4 R176, [R229] ;  /* 0x00000000e5b0783b */ /* 0x000eea0000000200 */
[----:B------:R-:W-:Y:S02]  /*dcc0*/  LDSM.16.M88.4 R200, [R224+0xc080] ;  /* 0x00c08000e0c8783b */ /* 0x000fe40000000200 */
[-C--:B-1----:R-:W-:Y:S08]  /*dcd0*/  HMMA.16816.F32.BF16 R8, R196, R204.reuse, R8 ;  /* 0x000000ccc408723c */ /* 0x082ff00000041808 */
[C---:B--2---:R-:W-:Y:S08]  /*dce0*/  HMMA.16816.F32.BF16 R12, R208.reuse, R204, R12 ;  /* 0x000000ccd00c723c */ /* 0x044ff0000004180c */
        /* <DEDUP_REMOVED lines=11> */
[----:B------:R-:W2:Y:S07]  /*dda0*/  LDSM.16.M88.4 R208, [R224+0xe080] ;  /* 0x00e08000e0d0783b */ /* 0x000eae0000000200 */
[----:B------:R-:W-:Y:S01]  /*ddb0*/  HMMA.16816.F32.BF16 R52, R196, R178, R52 ;  /* 0x000000b2c434723c */ /* 0x000fe20000041834 */
[----:B------:R-:W3:Y:S05]  /*ddc0*/  LDSM.16.M88.4 R176, [R222+0x7880] ;  /* 0x00788000deb0783b */ /* 0x000eea0000000200 */
        /* <DEDUP_REMOVED lines=11> */
[-C--:B---3--:R-:W-:Y:S08]  /*de80*/  HMMA.16816.F32.BF16 R40, R200, R176.reuse, R40 ;  /* 0x000000b0c828723c */ /* 0x088ff00000041828 */
[C---:B------:R-:W-:Y:S08]  /*de90*/  HMMA.16816.F32.BF16 R44, R208.reuse, R176, R44 ;  /* 0x000000b0d02c723c */ /* 0x040ff0000004182c */
[-C--:B------:R-:W-:Y:S01]  /*dea0*/  HMMA.16816.F32.BF16 R48, R208, R178.reuse, R48 ;  /* 0x000000b2d030723c */ /* 0x080fe20000041830 */
[----:B------:R-:W3:Y:S07]  /*deb0*/  LDSM.16.M88.4 R208, [R221+0x2000] ;  /* 0x00200000ddd0783b */ /* 0x000eee0000000200 */
[----:B------:R-:W-:Y:S01]  /*dec0*/  HMMA.16816.F32.BF16 R52, R200, R178, R52 ;  /* 0x000000b2c834723c */ /* 0x000fe20000041834 */
[----:B------:R-:W4:Y:S05]  /*ded0*/  LDL R200, [R1+0x88] ;  /* 0x0000880001c87983 */ /* 0x000f2a0000100800 */
[----:B------:R-:W4:Y:S02]  /*dee0*/  LDL R201, [R1+0x74] ;  /* 0x0000740001c97983 */ /* 0x000f240000100800 */
[-C--:B-1----:R-:W-:Y:S03]  /*def0*/  HMMA.16816.F32.BF16 R8, R196, R204.reuse, R8 ;  /* 0x000000ccc408723c */ /* 0x082fe60000041808 */
[----:B------:R-:W1:Y:S01]  /*df00*/  LDSM.16.M88.4 R176, [R221+0x2800] ;  /* 0x00280000ddb0783b */ /* 0x000e620000000200 */
[----:B------:R-:W-:Y:S04]  /*df10*/  DEPBAR.LE SB0, 0x0 ;  /* 0x000080000000791a */ /* 0x000fe80000000000 */
[C---:B--2---:R-:W-:Y:S01]  /*df20*/  HMMA.16816.F32.BF16 R12, R212.reuse, R204, R12 ;  /* 0x000000ccd40c723c */ /* 0x044fe2000004180c */
[----:B------:R-:W-:Y:S07]  /*df30*/  BAR.SYNC.DEFER_BLOCKING 0x0 ;  /* 0x0000000000007b1d */ /* 0x000fee0000010000 */
[-C--:B------:R-:W-:Y:S08]  /*df40*/  HMMA.16816.F32.BF16 R16, R212, R206.reuse, R16 ;  /* 0x000000ced410723c */ /* 0x080ff00000041810 */
[C---:B------:R-:W-:Y:S08]  /*df50*/  HMMA.16816.F32.BF16 R20, R196.reuse, R206, R20 ;  /* 0x000000cec414723c */ /* 0x040ff00000041814 */
[-C--:B---3--:R-:W-:Y:S01]  /*df60*/  HMMA.16816.F32.BF16 R24, R196, R208.reuse, R24 ;  /* 0x000000d0c418723c */ /* 0x088fe20000041818 */
[----:B------:R-:W-:Y:S01]  /*df70*/  @!PT LDS RZ, [RZ] ;  /* 0x00000000fffff984 */ /* 0x000fe20000000800 */
[----:B------:R-:W-:Y:S01]  /*df80*/  @!PT LDS RZ, [RZ] ;  /* 0x00000000fffff984 */ /* 0x000fe20000000800 */
[----:B------:R-:W-:Y:S01]  /*df90*/  @!PT LDS RZ, [RZ] ;  /* 0x00000000fffff984 */ /* 0x000fe20000000800 */
[----:B------:R2:W-:Y:S05]  /*dfa0*/  @P0 LDGSTS.E.BYPASS.LTC128B.128 [R234+0x5080], [R2.64], !P4 ;  /* 0x0508000002ea0fae */ /* 0x0005ea000e101d46 */
[----:B------:R2:W-:Y:S02]  /*dfb0*/  @P0 LDGSTS.E.BYPASS.LTC128B.128 [R234+0x6880], [R2.64+0x80], !P3 ;  /* 0x0688008002ea0fae */ /* 0x0005e4000d901d46 */
[C---:B------:R-:W-:Y:S08]  /*dfc0*/  HMMA.16816.F32.BF16 R28, R212.reuse, R208, R28 ;  /* 0x000000d0d41c723c */ /* 0x040ff0000004181c */
[-C--:B------:R-:W-:Y:S08]  /*dfd0*/  HMMA.16816.F32.BF16 R32, R212, R210.reuse, R32 ;  /* 0x000000d2d420723c */ /* 0x080ff00000041820 */
[C---:B------:R-:W-:Y:S08]  /*dfe0*/  HMMA.16816.F32.BF16 R36, R196.reuse, R210, R36 ;  /* 0x000000d2c424723c */ /* 0x040ff00000041824 */
[-C--:B-1----:R-:W-:Y:S08]  /*dff0*/  HMMA.16816.F32.BF16 R40, R196, R176.reuse, R40 ;  /* 0x000000b0c428723c */ /* 0x082ff00000041828 */
[C---:B------:R-:W-:Y:S07]  /*e000*/  HMMA.16816.F32.BF16 R44, R212.reuse, R176, R44 ;  /* 0x000000b0d42c723c */ /* 0x040fee000004182c */
[----:B------:R-:W-:Y:S01]  /*e010*/  @P0 IADD3 R176, P1, R6, R7, RZ ;  /* 0x0000000706b00210 */ /* 0x000fe20007f3e0ff */
[--C-:B------:R-:W-:Y:S01]  /*e020*/  @P0 IMAD.X R7, R3, 0x1, R0.reuse, P2 ;  /* 0x0000000103070824 */ /* 0x100fe200010e0600 */
[-C--:B------:R-:W-:Y:S01]  /*e030*/  HMMA.16816.F32.BF16 R48, R212, R178.reuse, R48 ;  /* 0x000000b2d430723c */ /* 0x080fe20000041830 */
[----:B--2---:R-:W1:Y:S02]  /*e040*/  SHFL.IDX PT, R3, R171, RZ, 0x1c1f ;  /* 0x001c1fffab037589 */ /* 0x004e6400000e0000 */
[----:B------:R-:W-:Y:S02]  /*e050*/  @P0 IMAD.X R177, R7, 0x1, R0, P1 ;  /* 0x0000000107b10824 */ /* 0x000fe400008e0600 */
[----:B------:R-:W-:Y:S01]  /*e060*/  IMAD R0, R235, -0x30, RZ ;  /* 0xffffffd0eb007824 */ /* 0x000fe200078e02ff */
[----:B------:R1:W-:Y:S02]  /*e070*/  @P0 LDGSTS.E.BYPASS.LTC128B.128 [R234+0x5880], [R6.64], !P4 ;  /* 0x0588000006ea0fae */ /* 0x0003e4000e101d46 */
[----:B------:R-:W-:Y:S03]  /*e080*/  HMMA.16816.F32.BF16 R52, R196, R178, R52 ;  /* 0x000000b2c434723c */ /* 0x000fe60000041834 */
[----:B------:R1:W-:Y:S05]  /*e090*/  @P0 LDGSTS.E.BYPASS.LTC128B.128 [R234+0x7080], [R6.64+0x80], !P3 ;  /* 0x0708008006ea0fae */ /* 0x0003ea000d901d46 */
[----:B------:R2:W-:Y:S05]  /*e0a0*/  @P0 LDGSTS.E.BYPASS.LTC128B.128 [R234+0x6080], [R176.64], !P4 ;  /* 0x06080000b0ea0fae */ /* 0x0005ea000e101d46 */
[----:B------:R2:W-:Y:S01]  /*e0b0*/  @P0 LDGSTS.E.BYPASS.LTC128B.128 [R234+0x7880], [R176.64+0x80], !P3 ;  /* 0x07880080b0ea0fae */ /* 0x0005e2000d901d46 */
[----:B------:R-:W-:Y:S04]  /*e0c0*/  ISETP.GE.AND P3, PT, R238, 0x1, PT ;  /* 0x00000001ee00780c */ /* 0x000fe80003f66270 */
[----:B------:R-:W0:Y:S01]  /*e0d0*/  LDGDEPBAR ;  /* 0x00000000000079af */ /* 0x000e220000000000 */
[----:B----4-:R-:W-:Y:S04]  /*e0e0*/  IADD3 R179, -R200, 0x1, R0 ;  /* 0x00000001c8b37810 */ /* 0x010fe80007ffe100 */
[----:B------:R-:W-:Y:S04]  /*e0f0*/  IADD3 R179, -R201, R179, R5 ;  /* 0x000000b3c9b37210 */ /* 0x000fe80007ffe105 */
[C---:B------:R-:W-:Y:S02]  /*e100*/  IADD3 R178, R179.reuse, c[0x0][0x328], RZ ;  /* 0x0000ca00b3b27a10 */ /* 0x040fe40007ffe0ff */
[----:B------:R-:W-:Y:S03]  /*e110*/  IADD3 R179, R179, UR4, RZ ;  /* 0x00000004b3b37c10 */ /* 0x000fe6000fffe0ff */
[C---:B-1----:R-:W-:Y:S02]  /*e120*/  IMAD.IADD R6, R3.reuse, 0x1, R178 ;  /* 0x0000000103067824 */ /* 0x042fe400078e02b2 */
[----:B------:R-:W-:Y:S01]  /*e130*/  IMAD.IADD R2, R3, 0x1, R179 ;  /* 0x0000000103027824 */ /* 0x000fe200078e02b3 */
[----:B------:R-:W-:-:S05]  /*e140*/  @!P3 BRA `(.L_x_1213) ;  /* 0x000001800000b947 */ /* 0x000fca0003800000 */
[----:B--2---:R-:W-:Y:S01]  /*e150*/  IADD3 R3, -R201, R5, R3 ;  /* 0x00000005c9037210 */ /* 0x004fe20007ffe103 */
        /* <DEDUP_REMOVED lines=12> */
.L_x_1215:
[----:B------:R-:W-:Y:S04]  /*e220*/  MOV R4, c[0x0][0x32c] ;  /* 0x0000cb0000047a02 */ /* 0x000fe80000000f00 */
[----:B------:R-:W-:Y:S11]  /*e230*/  ISETP.NE.AND P0, PT, R4, 0x1, PT ;  /* 0x000000010400780c */ /* 0x000ff60003f05270 */
[----:B------:R-:W-:Y:S02]  /*e240*/  @!UPT UIADD3 URZ, URZ, URZ, URZ ;  /* 0x0000003f3f3ff290 */ /* 0x000fe4000fffe03f */
[----:B------:R-:W-:Y:S05]  /*e250*/  @P0 IMAD.HI.U32 R4, R3, c[0x0][0x330], RZ ;  /* 0x0000cc0003040a27 */ /* 0x000fea00078e00ff */
[----:B------:R-:W-:Y:S02]  /*e260*/  @P0 SHF.R.U32.HI R3, RZ, c[0x0][0x334], R4 ;  /* 0x0000cd00ff030a19 */ /* 0x000fe40000011604 */
.L_x_1216:
[----:B------:R-:W-:Y:S05]  /*e270*/  BSYNC B0 ;  /* 0x0000000000007941 */ /* 0x000fea0003800000 */
.L_x_1214:
[----:B------:R-:W-:Y:S04]  /*e280*/  IMAD.IADD R4, R0, 0x1, -R200 ;  /* 0x0000000100047824 */ /* 0x000fe800078e0ac8 */
[----:B------:R-:W-:Y:S05]  /*e290*/  IMAD R3, R3, c[0x0][0x32c], R4 ;  /* 0x0000cb0003037a24 */ /* 0x000fea00078e0204 */
[----:B------:R-:W-:Y:S02]  /*e2a0*/  IADD3 R4, R3, c[0x0][0x32c], RZ ;  /* 0x0000cb0003047a10 */ /* 0x000fe40007ffe0ff */
[----:B------:R-:W-:Y:S02]  /*e2b0*/  IMNMX R2, R2, R3, !PT ;  /* 0x0000000302027217 */ /* 0x000fe40007800200 */
[----:B------:R-:W-:Y:S02]  /*e2c0*/  IMNMX R6, R6, R4, PT ;  /* 0x0000000406067217 */ /* 0x000fe40003800200 */
.L_x_1213:
[----:B--2---:R-:W1:Y:S02]  /*e2d0*/  SHFL.IDX PT, R4, R171, 0x1, 0x1c1f ;  /* 0x003c1f00ab047f89 */ /* 0x004e6400000e0000 */
[-C--:B-1----:R-:W-:Y:S02]  /*e2e0*/  IADD3 R7, R178, R4.reuse, RZ ;  /* 0x00000004b2077210 */ /* 0x082fe40007ffe0ff */
[----:B------:R-:W-:Y:S01]  /*e2f0*/  IADD3 R3, R179, R4, RZ ;  /* 0x00000004b3037210 */ /* 0x000fe20007ffe0ff */
        /* <DEDUP_REMOVED lines=14> */
.L_x_1219:
[----:B------:R-:W-:Y:S04]  /*e3e0*/  MOV R169, c[0x0][0x32c] ;  /* 0x0000cb0000a97a02 */ /* 0x000fe80000000f00 */
[----:B------:R-:W-:Y:S11]  /*e3f0*/  ISETP.NE.AND P0, PT, R169, 0x1, PT ;  /* 0x00000001a900780c */ /* 0x000ff60003f05270 */
[----:B------:R-:W-:Y:S02]  /*e400*/  @!UPT UIADD3 URZ, URZ, URZ, URZ ;  /* 0x0000003f3f3ff290 */ /* 0x000fe4000fffe03f */
[----:B------:R-:W-:Y:S05]  /*e410*/  @P0 IMAD.HI.U32 R169, R4, c[0x0][0x330], RZ ;  /* 0x0000cc0004a90a27 */ /* 0x000fea00078e00ff */
[----:B------:R-:W-:Y:S02]  /*e420*/  @P0 SHF.R.U32.HI R4, RZ, c[0x0][0x334], R169 ;  /* 0x0000cd00ff040a19 */ /* 0x000fe400000116a9 */
.L_x_1220:
[----:B------:R-:W-:Y:S05]  /*e430*/  BSYNC B0 ;  /* 0x0000000000007941 */ /* 0x000fea0003800000 */
.L_x_1218:
[----:B------:R-:W-:Y:S04]  /*e440*/  IMAD.IADD R169, R0, 0x1, -R200 ;  /* 0x0000000100a97824 */ /* 0x000fe800078e0ac8 */
[----:B------:R-:W-:Y:S05]  /*e450*/  IMAD R4, R4, c[0x0][0x32c], R169 ;  /* 0x0000cb0004047a24 */ /* 0x000fea00078e02a9 */
[----:B------:R-:W-:Y:S02]  /*e460*/  IADD3 R169, R4, c[0x0][0x32c], RZ ;  /* 0x0000cb0004a97a10 */ /* 0x000fe40007ffe0ff */
[----:B------:R-:W-:Y:S02]  /*e470*/  IMNMX R3, R3, R4, !PT ;  /* 0x0000000403037217 */ /* 0x000fe40007800200 */
[----:B------:R-:W-:Y:S02]  /*e480*/  IMNMX R7, R7, R169, PT ;  /* 0x000000a907077217 */ /* 0x000fe40003800200 */
.L_x_1217:
[----:B------:R-:W1:Y:S02]  /*e490*/  SHFL.IDX PT, R170, R171, 0x2, 0x1c1f ;  /* 0x005c1f00abaa7f89 */ /* 0x000e6400000e0000 */
        /* <DEDUP_REMOVED lines=16> */
.L_x_1223:
[----:B------:R-:W-:Y:S04]  /*e5a0*/  MOV R175, c[0x0][0x32c] ;  /* 0x0000cb0000af7a02 */ /* 0x000fe80000000f00 */
[----:B------:R-:W-:Y:S11]  /*e5b0*/  ISETP.NE.AND P0, PT, R175, 0x1, PT ;  /* 0x00000001af00780c */ /* 0x000ff60003f05270 */
[----:B------:R-:W-:Y:S02]  /*e5c0*/  @!UPT UIADD3 URZ, URZ, URZ, URZ ;  /* 0x0000003f3f3ff290 */ /* 0x000fe4000fffe03f */
[----:B------:R-:W-:Y:S05]  /*e5d0*/  @P0 IMAD.HI.U32 R175, R170, c[0x0][0x330], RZ ;  /* 0x0000cc00aaaf0a27 */ /* 0x000fea00078e00ff */
[----:B------:R-:W-:Y:S02]  /*e5e0*/  @P0 SHF.R.U32.HI R170, RZ, c[0x0][0x334], R175 ;  /* 0x0000cd00ffaa0a19 */ /* 0x000fe400000116af */
.L_x_1224:
[----:B------:R-:W-:Y:S05]  /*e5f0*/  BSYNC B0 ;  /* 0x0000000000007941 */ /* 0x000fea0003800000 */
.L_x_1222:
[----:B------:R-:W-:Y:S04]  /*e600*/  IMAD.IADD R175, R0, 0x1, -R200 ;  /* 0x0000000100af7824 */ /* 0x000fe800078e0ac8 */
[----:B------:R-:W-:Y:S05]  /*e610*/  IMAD R170, R170, c[0x0][0x32c], R175 ;  /* 0x0000cb00aaaa7a24 */ /* 0x000fea00078e02af */
[----:B------:R-:W-:Y:S02]  /*e620*/  IADD3 R175, R170, c[0x0][0x32c], RZ ;  /* 0x0000cb00aaaf7a10 */ /* 0x000fe40007ffe0ff */
[----:B------:R-:W-:Y:S02]  /*e630*/  IMNMX R4, R4, R170, !PT ;  /* 0x000000aa04047217 */ /* 0x000fe40007800200 */
[----:B------:R-:W-:Y:S02]  /*e640*/  IMNMX R169, R169, R175, PT ;  /* 0x000000afa9a97217 */ /* 0x000fe40003800200 */
.L_x_1221:
[C---:B------:R-:W-:Y:S02]  /*e650*/  ISETP.GE.AND P2, PT, R0.reuse, 0x9, PT ;  /* 0x000000090000780c */ /* 0x040fe40003f46270 */
[----:B------:R-:W-:Y:S02]  /*e660*/  ISETP.GE.AND P1, PT, R0, 0xa, PT ;  /* 0x0000000a0000780c */ /* 0x000fe40003f26270 */
[----:B------:R-:W-:Y:S02]  /*e670*/  ISETP.GT.AND P0, PT, R2, 0x8, !P2 ;  /* 0x000000080200780c */ /* 0x000fe40005704270 */
[----:B------:R-:W-:Y:S02]  /*e680*/  P2R R196, PR, RZ, 0x4 ;  /* 0x00000004ffc47803 */ /* 0x000fe40000000000 */
[----:B------:R-:W-:Y:S02]  /*e690*/  ISETP.LT.OR P0, PT, R6, 0x9, P0 ;  /* 0x000000090600780c */ /* 0x000fe40000701670 */
[----:B------:R-:W-:Y:S02]  /*e6a0*/  P2R R170, PR, RZ, 0x2 ;  /* 0x00000002ffaa7803 */ /* 0x000fe40000000000 */
[----:B------:R-:W-:Y:S02]  /*e6b0*/  FSEL R197, R20, -INF , !P0 ;  /* 0xff80000014c57808 */ /* 0x000fe40004000000 */
[----:B------:R-:W-:Y:S02]  /*e6c0*/  ISETP.GT.AND P0, PT, R2, 0x9, !P1 ;  /* 0x000000090200780c */ /* 0x000fe40004f04270 */
[----:B------:R-:W-:Y:S02]  /*e6d0*/  ISETP.GE.AND P5, PT, R0, 0x21, PT ;  /* 0x000000210000780c */ /* 0x000fe40003fa6270 */
[----:B------:R-:W-:Y:S02]  /*e6e0*/  ISETP.LT.OR P0, PT, R6, 0xa, P0 ;  /* 0x0000000a0600780c */ /* 0x000fe40000701670 */
[C---:B------:R-:W-:Y:S02]  /*e6f0*/  ISETP.GE.AND P4, PT, R0.reuse, 0x22, PT ;  /* 0x000000220000780c */ /* 0x040fe40003f86270 */
[----:B------:R-:W-:Y:S02]  /*e700*/  FSEL R198, R21, -INF , !P0 ;  /* 0xff80000015c67808 */ /* 0x000fe40004000000 */
[----:B------:R-:W-:Y:S02]  /*e710*/  ISETP.GT.AND P0, PT, R3, 0x8, !P2 ;  /* 0x000000080300780c */ /* 0x000fe40005704270 */
[C---:B------:R-:W-:Y:S02]  /*e720*/  ISETP.GE.AND P2, PT, R0.reuse, 0x11, PT ;  /* 0x000000110000780c */ /* 0x040fe40003f46270 */
[----:B------:R-:W-:Y:S02]  /*e730*/  ISETP.LT.OR P0, PT, R7, 0x9, P0 ;  /* 0x000000090700780c */ /* 0x000fe40000701670 */
[----:B------:R-:W-:Y:S02]  /*e740*/  ISETP.GE.AND P3, PT, R0, 0x29, PT ;  /* 0x000000290000780c */ /* 0x000fe40003f66270 */
[----:B------:R-:W-:Y:S02]  /*e750*/  FSEL R199, R22, -INF , !P0 ;  /* 0xff80000016c77808 */ /* 0x000fe40004000000 */
[----:B------:R-:W-:Y:S02]  /*e760*/  ISETP.GT.AND P0, PT, R3, 0x9, !P1 ;  /* 0x000000090300780c */ /* 0x000fe40004f04270 */
[----:B------:R-:W-:Y:S02]  /*e770*/  ISETP.GE.AND P1, PT, R0, 0x12, PT ;  /* 0x000000120000780c */ /* 0x000fe40003f26270 */
        /* <DEDUP_REMOVED lines=8> */
[----:B------:R-:W-:Y:S04]  /*e800*/  ISETP.GT.AND P0, PT, R2, 0x11, !P1 ;  /* 0x000000110200780c */ /* 0x000fe80004f04270 */
[----:B------:R-:W-:Y:S04]  /*e810*/  ISETP.LT.OR P0, PT, R6, 0x12, P0 ;  /* 0x000000120600780c */ /* 0x000fe80000701670 */
        /* <DEDUP_REMOVED lines=17> */
[----:B------:R-:W-:Y:S02]  /*e930*/  ISETP.GT.AND P0, PT, R3, 0x18, !P2 ;  /* 0x000000180300780c */ /* 0x000fe40005704270 */
[----:B------:R-:W-:Y:S02]  /*e940*/  ISETP.GE.AND P2, PT, R0, 0x1, PT ;  /* 0x000000010000780c */ /* 0x000fe40003f46270 */
[----:B------:R-:W-:Y:S04]  /*e950*/  ISETP.LT.OR P0, PT, R7, 0x19, P0 ;  /* 0x000000190700780c */ /* 0x000fe80000701670 */
[----:B------:R-:W-:Y:S02]  /*e960*/  FSEL R210, R38, -INF , !P0 ;  /* 0xff80000026d27808 */ /* 0x000fe40004000000 */
[----:B------:R-:W-:Y:S02]  /*e970*/  ISETP.GT.AND P0, PT, R3, 0x19, !P1 ;  /* 0x000000190300780c */ /* 0x000fe40004f04270 */
[----:B------:R-:W-:Y:S02]  /*e980*/  ISETP.GE.AND P1, PT, R0, 0x2, PT ;  /* 0x000000020000780c */ /* 0x000fe40003f26270 */
        /* <DEDUP_REMOVED lines=33> */
[----:B------:R-:W-:Y:S04]  /*eba0*/  ISETP.GT.AND P0, PT, R3, 0x28, !P3 ;  /* 0x000000280300780c */ /* 0x000fe80005f04270 */
[----:B------:R-:W-:Y:S04]  /*ebb0*/  ISETP.LT.OR P0, PT, R7, 0x29, P0 ;  /* 0x000000290700780c */ /* 0x000fe80000701670 */
[----:B------:R-:W-:Y:S02]  /*ebc0*/  FSEL R251, R54, -INF , !P0 ;  /* 0xff80000036fb7808 */ /* 0x000fe40004000000 */
[----:B------:R-:W-:Y:S04]  /*ebd0*/  ISETP.GT.AND P0, PT, R3, 0x29, !P6 ;  /* 0x000000290300780c */ /* 0x000fe80007704270 */
[----:B------:R-:W-:Y:S01]  /*ebe0*/  ISETP.LT.OR P0, PT, R7, 0x2a, P0 ;  /* 0x0000002a0700780c */ /* 0x000fe20000701670 */
[--C-:B-1----:R-:W-:Y:S03]  /*ebf0*/  IMAD.IADD R7, R178, 0x1, R2.reuse ;  /* 0x00000001b2077824 */ /* 0x102fe600078e0202 */
[----:B------:R-:W-:Y:S01]  /*ec00*/  FSEL R176, R55, -INF , !P0 ;  /* 0xff80000037b07808 */ /* 0x000fe20004000000 */
[----:B------:R-:W-:Y:S01]  /*ec10*/  IMAD.IADD R6, R179, 0x1, R2 ;  /* 0x00000001b3067824 */ /* 0x000fe200078e0202 */
[----:B------:R-:W-:Y:S04]  /*ec20*/  ISETP.GT.AND P0, PT, R4, 0x1, !P1 ;  /* 0x000000010400780c */ /* 0x000fe80004f04270 */
[----:B------:R-:W-:Y:S04]  /*ec30*/  ISETP.LT.OR P0, PT, R169, 0x2, P0 ;  /* 0x00000002a900780c */ /* 0x000fe80000701670 */
[----:B------:R-:W-:Y:S02]  /*ec40*/  FSEL R13, R13, -INF , !P0 ;  /* 0xff8000000d0d7808 */ /* 0x000fe40004000000 */
[----:B------:R-:W-:Y:S04]  /*ec50*/  ISETP.NE.AND P0, PT, R196, RZ, PT ;  /* 0x000000ffc400720c */ /* 0x000fe80003f05270 */
[----:B------:R-:W-:Y:S04]  /*ec60*/  ISETP.GT.AND P0, PT, R4, 0x8, !P0 ;  /* 0x000000080400780c */ /* 0x000fe80004704270 */
[C---:B------:R-:W-:Y:S04]  /*ec70*/  ISETP.LT.OR P0, PT, R169.reuse, 0x9, P0 ;  /* 0x00000009a900780c */ /* 0x040fe80000701670 */
[----:B------:R-:W-:Y:S02]  /*ec80*/  FSEL R16, R16, -INF , !P0 ;  /* 0xff80000010107808 */ /* 0x000fe40004000000 */
[----:B------:R-:W-:Y:S04]  /*ec90*/  ISETP.NE.AND P0, PT, R170, RZ, PT ;  /* 0x000000ffaa00720c */ /* 0x000fe80003f05270 */
[C---:B------:R-:W-:Y:S04]  /*eca0*/  ISETP.GT.AND P0, PT, R4.reuse, 0x9, !P0 ;  /* 0x000000090400780c */ /* 0x040fe80004704270 */
        /* <DEDUP_REMOVED lines=28> */
[C---:B------:R-:W-:Y:S04]  /*ee70*/  ISETP.LT.OR P0, PT, R169.reuse, 0x1, P0 ;  /* 0x00000001a900780c */ /* 0x040fe80000701670 */
[----:B------:R-:W-:Y:S02]  /*ee80*/  FSEL R12, R12, -INF , !P0 ;  /* 0xff8000000c0c7808 */ /* 0x000fe40004000000 */
        /* <DEDUP_REMOVED lines=19> */
.L_x_1227:
[----:B------:R-:W-:Y:S04]  /*efc0*/  MOV R3, c[0x0][0x32c] ;  /* 0x0000cb0000037a02 */ /* 0x000fe80000000f00 */
[----:B------:R-:W-:Y:S11]  /*efd0*/  ISETP.NE.AND P0, PT, R3, 0x1, PT ;  /* 0x000000010300780c */ /* 0x000ff60003f05270 */
[----:B------:R-:W-:Y:S02]  /*efe0*/  @!UPT UIADD3 URZ, URZ, URZ, URZ ;  /* 0x0000003f3f3ff290 */ /* 0x000fe4000fffe03f */
[----:B------:R-:W-:Y:S05]  /*eff0*/  @P0 IMAD.HI.U32 R3, R2, c[0x0][0x330], RZ ;  /* 0x0000cc0002030a27 */ /* 0x000fea00078e00ff */
[----:B------:R-:W-:Y:S02]  /*f000*/  @P0 SHF.R.U32.HI R2, RZ, c[0x0][0x334], R3 ;  /* 0x0000cd00ff020a19 */ /* 0x000fe40000011603 */
.L_x_1228:
[----:B------:R-:W-:Y:S05]  /*f010*/  BSYNC B0 ;  /* 0x0000000000007941 */ /* 0x000fea0003800000 */
.L_x_1226:
[----:B------:R-:W-:Y:S04]  /*f020*/  IMAD.IADD R0, R0, 0x1, -R200 ;  /* 0x0000000100007824 */ /* 0x000fe800078e0ac8 */
[----:B------:R-:W-:Y:S05]  /*f030*/  IMAD R2, R2, c[0x0][0x32c], R0 ;  /* 0x0000cb0002027a24 */ /* 0x000fea00078e0200 */
[----:B------:R-:W-:Y:S02]  /*f040*/  IADD3 R0, R2, c[0x0][0x32c], RZ ;  /* 0x0000cb0002007a10 */ /* 0x000fe40007ffe0ff */
[----:B------:R-:W-:Y:S02]  /*f050*/  IMNMX R6, R6, R2, !PT ;  /* 0x0000000206067217 */ /* 0x000fe40007800200 */
[----:B------:R-:W-:Y:S02]  /*f060*/  IMNMX R7, R7, R0, PT ;  /* 0x0000000007077217 */ /* 0x000fe40003800200 */
.L_x_1225:
        /* <DEDUP_REMOVED lines=14> */
[----:B------:R-:W-:Y:S02]  /*f150*/  ISETP.GT.AND P0, PT, R6, RZ, !P2 ;  /* 0x000000ff0600720c */ /* 0x000fe40005704270 */
[----:B------:R-:W-:Y:S02]  /*f160*/  FMNMX.FTZ R0, R208, R0, !PT ;  /* 0x00000000d0007209 */ /* 0x000fe40007810000 */
[----:B------:R-:W-:Y:S02]  /*f170*/  FMNMX.FTZ R2, R210, R2, !PT ;  /* 0x00000002d2027209 */ /* 0x000fe40007810000 */
[----:B------:R-:W-:Y:S02]  /*f180*/  FMNMX.FTZ R0, R244, R0, !PT ;  /* 0x00000000f4007209 */ /* 0x000fe40007810000 */
[----:B------:R-:W-:Y:S02]  /*f190*/  ISETP.LT.OR P0, PT, R7, 0x1, P0 ;  /* 0x000000010700780c */ /* 0x000fe40000701670 */
[----:B------:R-:W-:Y:S02]  /*f1a0*/  FMNMX.FTZ R0, R245, R0, !PT ;  /* 0x00000000f5007209 */ /* 0x000fe40007810000 */
[----:B------:R-:W-:Y:S02]  /*f1b0*/  FMNMX.FTZ R2, R212, R2, !PT ;  /* 0x00000002d4027209 */ /* 0x000fe40007810000 */
[----:B------:R-:W-:Y:S02]  /*f1c0*/  FMNMX.FTZ R0, R249, R0, !PT ;  /* 0x00000000f9007209 */ /* 0x000fe40007810000 */
[----:B------:R-:W-:Y:S02]  /*f1d0*/  FSEL R14, R14, -INF , !P0 ;  /* 0xff8000000e0e7808 */ /* 0x000fe40004000000 */
[----:B------:R-:W-:Y:S02]  /*f1e0*/  FMNMX.FTZ R0, R175, R0, !PT ;  /* 0x00000000af007209 */ /* 0x000fe40007810000 */
        /* <DEDUP_REMOVED lines=10> */
[----:B------:R-:W-:Y:S02]  /*f290*/  FMNMX.FTZ R2, R176, R2, !PT ;  /* 0x00000002b0027209 */ /* 0x000fe40007810000 */
[----:B------:R-:W-:Y:S02]  /*f2a0*/  ISETP.LT.OR P0, PT, R7, 0x9, P0 ;  /* 0x000000090700780c */ /* 0x000fe40000701670 */
[----:B------:R-:W-:Y:S02]  /*f2b0*/  FMNMX.FTZ R4, R13, R4, !PT ;  /* 0x000000040d047209 */ /* 0x000fe40007810000 */
[----:B------:R-:W-:Y:S02]  /*f2c0*/  FSEL R18, R18, -INF , !P0 ;  /* 0xff80000012127808 */ /* 0x000fe40004000000 */
[----:B------:R-:W-:Y:S02]  /*f2d0*/  ISETP.NE.AND P0, PT, R170, RZ, PT ;  /* 0x000000ffaa00720c */ /* 0x000fe40003f05270 */
[----:B-1----:R-:W-:Y:S02]  /*f2e0*/  FMNMX.FTZ R0, R0, R3, !PT ;  /* 0x0000000300007209 */ /* 0x002fe40007810000 */
[----:B------:R-:W1:Y:S01]  /*f2f0*/  SHFL.BFLY PT, R3, R2, 0x2, 0x1f ;  /* 0x0c401f0002037f89 */ /* 0x000e6200000e0000 */
[----:B------:R-:W-:Y:S02]  /*f300*/  FMNMX.FTZ R9, R16, R4, !PT ;  /* 0x0000000410097209 */ /* 0x000fe40007810000 */
[----:B------:R-:W-:Y:S02]  /*f310*/  ISETP.GT.AND P0, PT, R6, 0x9, !P0 ;  /* 0x000000090600780c */ /* 0x000fe40004704270 */
[----:B------:R-:W-:Y:S02]  /*f320*/  ISETP.NE.AND P1, PT, R21, RZ, PT ;  /* 0x000000ff1500720c */ /* 0x000fe40003f25270 */
[----:B------:R-:W-:Y:S01]  /*f330*/  ISETP.LT.OR P0, PT, R7, 0xa, P0 ;  /* 0x0000000a0700780c */ /* 0x000fe20000701670 */
[----:B------:R-:W2:Y:S01]  /*f340*/  SHFL.BFLY PT, R4, R0, 0x1, 0x1f ;  /* 0x0c201f0000047f89 */ /* 0x000ea200000e0000 */
[----:B------:R-:W-:Y:S02]  /*f350*/  ISETP.NE.AND P2, PT, R20, RZ, PT ;  /* 0x000000ff1400720c */ /* 0x000fe40003f45270 */
        /* <DEDUP_REMOVED lines=11> */
[----:B--2---:R-:W-:Y:S02]  /*f410*/  FMNMX.FTZ R171, R0, R4, !PT ;  /* 0x0000000400ab7209 */ /* 0x004fe40007810000 */
[----:B------:R-:W1:Y:S01]  /*f420*/  SHFL.BFLY PT, R4, R3, 0x1, 0x1f ;  /* 0x0c201f0003047f89 */ /* 0x000e6200000e0000 */
[----:B------:R-:W-:Y:S02]  /*f430*/  ISETP.LT.OR P0, PT, R7, 0x12, P0 ;  /* 0x000000120700780c */ /* 0x000fe40000701670 */
[----:B------:R-:W-:Y:S01]  /*f440*/  FMUL.FTZ R179, R171, c[0x0][0x2d0] ;  /* 0x0000b400abb37a20 */ /* 0x000fe20000410000 */
[----:B------:R-:W-:Y:S02]  /*f450*/  FMNMX.FTZ R9, R215, R9, !PT ;  /* 0x00000009d7097209 */ /* 0x000fe40007810000 */
[----:B------:R-:W-:Y:S02]  /*f460*/  FSEL R214, R31, -INF , !P0 ;  /* 0xff8000001fd67808 */ /* 0x000fe40004000000 */
[----:B------:R-:W-:Y:S02]  /*f470*/  ISETP.GT.AND P0, PT, R6, 0x18, !P1 ;  /* 0x000000180600780c */ /* 0x000fe40004f04270 */
[----:B------:R-:W-:Y:S02]  /*f480*/  FMNMX.FTZ R9, R237, R9, !PT ;  /* 0x00000009ed097209 */ /* 0x000fe40007810000 */
[----:B------:R-:W-:Y:S02]  /*f490*/  ISETP.LT.OR P0, PT, R7, 0x19, P0 ;  /* 0x000000190700780c */ /* 0x000fe40000701670 */
[----:B------:R-:W-:Y:S02]  /*f4a0*/  FMNMX.FTZ R2, R250, R9, !PT ;  /* 0x00000009fa027209 */ /* 0x000fe40007810000 */
[----:B------:R-:W-:Y:S02]  /*f4b0*/  FSEL R238, R34, -INF , !P0 ;  /* 0xff80000022ee7808 */ /* 0x000fe40004000000 */
[----:B------:R-:W-:Y:S02]  /*f4c0*/  ISETP.GT.AND P0, PT, R6, 0x19, !P2 ;  /* 0x000000190600780c */ /* 0x000fe40005704270 */
[----:B------:R-:W-:Y:S02]  /*f4d0*/  FSETP.NEU.FTZ.AND P2, PT, R171, -INF , PT ;  /* 0xff800000ab00780b */ /* 0x000fe40003f5d000 */
[----:B------:R-:W-:Y:S02]  /*f4e0*/  FMNMX.FTZ R0, R252, R2, !PT ;  /* 0x00000002fc007209 */ /* 0x000fe40007810000 */
[----:B------:R-:W-:Y:S02]  /*f4f0*/  FSEL R179, R179, RZ, P2 ;  /* 0x000000ffb3b37208 */ /* 0x000fe40001000000 */
[----:B-1----:R-:W-:Y:S02]  /*f500*/  FMNMX.FTZ R170, R3, R4, !PT ;  /* 0x0000000403aa7209 */ /* 0x002fe40007810000 */
[----:B------:R-:W-:Y:S01]  /*f510*/  FMNMX.FTZ R0, R36, R0, !PT ;  /* 0x0000000024007209 */ /* 0x000fe20007810000 */
[--C-:B------:R-:W-:Y:S01]  /*f520*/  FFMA.FTZ R3, R197, c[0x0][0x2d0], -R179.reuse ;  /* 0x0000b400c5037a23 */ /* 0x100fe200000108b3 */
[----:B------:R-:W-:Y:S01]  /*f530*/  ISETP.LT.OR P0, PT, R7, 0x1a, P0 ;  /* 0x0000001a0700780c */ /* 0x000fe20000701670 */
[--C-:B------:R-:W-:Y:S01]  /*f540*/  FFMA.FTZ R8, R8, c[0x0][0x2d0], -R179.reuse ;  /* 0x0000b40008087a23 */ /* 0x100fe200000108b3 */
[----:B------:R-:W-:Y:S01]  /*f550*/  FMNMX.FTZ R0, R177, R0, !PT ;  /* 0x00000000b1007209 */ /* 0x000fe20007810000 */
[----:B------:R1:W-:Y:S01]  /*f560*/  MUFU.EX2 R45, R3 ;  /* 0x00000003002d7308 */ /* 0x0003e20000000800 */
[C---:B------:R-:W-:Y:S01]  /*f570*/  FMUL.FTZ R200, R170.reuse, c[0x0][0x2d0] ;  /* 0x0000b400aac87a20 */ /* 0x040fe20000410000 */
[----:B------:R-:W-:Y:S01]  /*f580*/  FSETP.NEU.FTZ.AND P1, PT, R170, -INF , PT ;  /* 0xff800000aa00780b */ /* 0x000fe20003f3d000 */
[--C-:B------:R-:W-:Y:S01]  /*f590*/  FFMA.FTZ R9, R24, c[0x0][0x2d0], -R179.reuse ;  /* 0x0000b40018097a23 */ /* 0x100fe200000108b3 */
[----:B------:R-:W2:Y:S01]  /*f5a0*/  SHFL.BFLY PT, R2, R0, 0x2, 0x1f ;  /* 0x0c401f0000027f89 */ /* 0x000ea200000e0000 */
[----:B------:R-:W-:Y:S02]  /*f5b0*/  FSEL R239, R35, -INF , !P0 ;  /* 0xff80000023ef7808 */ /* 0x000fe40004000000 */
[----:B------:R-:W-:Y:S02]  /*f5c0*/  ISETP.GT.AND P0, PT, R6, 0x20, !P5 ;  /* 0x000000200600780c */ /* 0x000fe40006f04270 */
[----:B------:R-:W-:Y:S01]  /*f5d0*/  FSEL R200, R200, RZ, P1 ;  /* 0x000000ffc8c87208 */ /* 0x000fe20000800000 */
[----:B------:R3:W-:Y:S01]  /*f5e0*/  MUFU.EX2 R49, R8 ;  /* 0x0000000800317308 */ /* 0x0007e20000000800 */
[C---:B------:R-:W-:Y:S04]  /*f5f0*/  ISETP.LT.OR P0, PT, R7.reuse, 0x21, P0 ;  /* 0x000000210700780c */ /* 0x040fe80000701670 */
[----:B------:R-:W-:Y:S02]  /*f600*/  FSEL R247, R46, -INF , !P0 ;  /* 0xff8000002ef77808 */ /* 0x000fe40004000000 */
[----:B------:R-:W-:Y:S03]  /*f610*/  ISETP.GT.AND P0, PT, R6, 0x21, !P4 ;  /* 0x000000210600780c */ /* 0x000fe60006704270 */
[----:B------:R-:W-:Y:S01]  /*f620*/  MUFU.EX2 R29, R9 ;  /* 0x00000009001d7308 */ /* 0x000fe20000000800 */
[----:B------:R-:W-:Y:S01]  /*f630*/  ISETP.LT.OR P0, PT, R7, 0x22, P0 ;  /* 0x000000220700780c */ /* 0x000fe20000701670 */
[----:B-1----:R-:W-:Y:S03]  /*f640*/  FFMA.FTZ R3, R198, c[0x0][0x2d0], -R179 ;  /* 0x0000b400c6037a23 */ /* 0x002fe600000108b3 */
[----:B------:R-:W-:Y:S02]  /*f650*/  FSEL R241, R47, -INF , !P0 ;  /* 0xff8000002ff17808 */ /* 0x000fe40004000000 */
[----:B------:R-:W-:Y:S02]  /*f660*/  ISETP.GT.AND P0, PT, R6, 0x28, !P3 ;  /* 0x000000280600780c */ /* 0x000fe40005f04270 */
[----:B--2---:R-:W-:Y:S01]  /*f670*/  FMNMX.FTZ R0, R0, R2, !PT ;  /* 0x0000000200007209 */ /* 0x004fe20007810000 */
[----:B------:R1:W-:Y:S01]  /*f680*/  MUFU.EX2 R26, R3 ;  /* 0x00000003001a7308 */ /* 0x0003e20000000800 */
[--C-:B------:R-:W-:Y:S01]  /*f690*/  FFMA.FTZ R2, R10, c[0x0][0x2d0], -R200.reuse ;  /* 0x0000b4000a027a23 */ /* 0x100fe200000108c8 */
[----:B------:R-:W-:Y:S02]  /*f6a0*/  ISETP.LT.OR P0, PT, R7, 0x29, P0 ;  /* 0x000000290700780c */ /* 0x000fe40000701670 */
[----:B---3--:R-:W-:Y:S02]  /*f6b0*/  FMNMX.FTZ R8, R14, R168, !PT ;  /* 0x000000a80e087209 */ /* 0x008fe40007810000 */
[----:B------:R-:W-:Y:S02]  /*f6c0*/  FSEL R240, R50, -INF , !P0 ;  /* 0xff80000032f07808 */ /* 0x000fe40004000000 */
[----:B------:R-:W-:Y:S02]  /*f6d0*/  ISETP.GT.AND P0, PT, R6, 0x29, !P6 ;  /* 0x000000290600780c */ /* 0x000fe40007704270 */
[----:B------:R2:W-:Y:S01]  /*f6e0*/  MUFU.EX2 R38, R2 ;  /* 0x0000000200267308 */ /* 0x0005e20000000800 */
[----:B------:R-:W-:Y:S02]  /*f6f0*/  FMNMX.FTZ R8, R15, R8, !PT ;  /* 0x000000080f087209 */ /* 0x000fe40007810000 */
[----:B------:R-:W-:Y:S02]  /*f700*/  ISETP.LT.OR P0, PT, R7, 0x2a, P0 ;  /* 0x0000002a0700780c */ /* 0x000fe40000701670 */
[----:B------:R-:W-:Y:S02]  /*f710*/  FMNMX.FTZ R8, R18, R8, !PT ;  /* 0x0000000812087209 */ /* 0x000fe40007810000 */
[----:B------:R-:W-:Y:S02]  /*f720*/  FSEL R178, R51, -INF , !P0 ;  /* 0xff80000033b27808 */ /* 0x000fe40004000000 */
[----:B------:R-:W-:Y:S04]  /*f730*/  FMNMX.FTZ R4, R19, R8, !PT ;  /* 0x0000000813047209 */ /* 0x000fe80007810000 */
[----:B------:R-:W-:Y:S01]  /*f740*/  FMNMX.FTZ R4, R213, R4, !PT ;  /* 0x00000004d5047209 */ /* 0x000fe20007810000 */
[----:B-1----:R-:W1:Y:S03]  /*f750*/  SHFL.BFLY PT, R3, R0, 0x1, 0x1f ;  /* 0x0c201f0000037f89 */ /* 0x002e6600000e0000 */
[----:B------:R-:W-:Y:S04]  /*f760*/  FMNMX.FTZ R4, R214, R4, !PT ;  /* 0x00000004d6047209 */ /* 0x000fe80007810000 */
[----:B------:R-:W-:Y:S01]  /*f770*/  FMNMX.FTZ R4, R238, R4, !PT ;  /* 0x00000004ee047209 */ /* 0x000fe20007810000 */
[--C-:B--2---:R-:W-:Y:S03]  /*f780*/  FFMA.FTZ R2, R11, c[0x0][0x2d0], -R200.reuse ;  /* 0x0000b4000b027a23 */ /* 0x104fe600000108c8 */
[----:B------:R-:W-:Y:S01]  /*f790*/  FMNMX.FTZ R4, R239, R4, !PT ;  /* 0x00000004ef047209 */ /* 0x000fe20007810000 */
[----:B------:R2:W3:Y:S03]  /*f7a0*/  MUFU.EX2 R39, R2 ;  /* 0x0000000200277308 */ /* 0x0004e60000000800 */
[----:B------:R-:W-:Y:S04]  /*f7b0*/  FMNMX.FTZ R4, R247, R4, !PT ;  /* 0x00000004f7047209 */ /* 0x000fe80007810000 */
[----:B------:R-:W-:Y:S02]  /*f7c0*/  FMNMX.FTZ R4, R241, R4, !PT ;  /* 0x00000004f1047209 */ /* 0x000fe40007810000 */
[----:B-1----:R-:W-:Y:S01]  /*f7d0*/  FMNMX.FTZ R169, R0, R3, !PT ;  /* 0x0000000300a97209 */ /* 0x002fe20007810000 */
[--C-:B------:R-:W-:Y:S01]  /*f7e0*/  FFMA.FTZ R3, R202, c[0x0][0x2d0], -R200.reuse ;  /* 0x0000b400ca037a23 */ /* 0x100fe200000108c8 */
[----:B------:R-:W-:Y:S02]  /*f7f0*/  MOV R202, R36 ;  /* 0x0000002400ca7202 */ /* 0x000fe40000000f00 */
[C---:B------:R-:W-:Y:S01]  /*f800*/  FSETP.NEU.FTZ.AND P0, PT, R169.reuse, -INF , PT ;  /* 0xff800000a900780b */ /* 0x040fe20003f1d000 */
[----:B------:R1:W4:Y:S01]  /*f810*/  MUFU.EX2 R27, R3 ;  /* 0x00000003001b7308 */ /* 0x0003220000000800 */
[----:B------:R-:W-:Y:S05]  /*f820*/  FMUL.FTZ R201, R169, c[0x0][0x2d0] ;  /* 0x0000b400a9c97a20 */ /* 0x000fea0000410000 */
[----:B------:R-:W-:Y:S02]  /*f830*/  FSEL R201, R201, RZ, P0 ;  /* 0x000000ffc9c97208 */ /* 0x000fe40000000000 */
[----:B--2---:R-:W-:Y:S01]  /*f840*/  FMNMX.FTZ R2, R240, R4, !PT ;  /* 0x00000004f0027209 */ /* 0x004fe20007810000 */
[----:B------:R-:W-:Y:S01]  /*f850*/  FFMA.FTZ R4, R199, c[0x0][0x2d0], -R200 ;  /* 0x0000b400c7047a23 */ /* 0x000fe200000108c8 */
[----:B---3--:R-:W-:Y:S02]  /*f860*/  F2FP.BF16.PACK_AB R197, R39, R38 ;  /* 0x0000002627c5723e */ /* 0x008fe400000010ff */
[----:B------:R-:W-:Y:S01]  /*f870*/  FMNMX.FTZ R2, R178, R2, !PT ;  /* 0x00000002b2027209 */ /* 0x000fe20007810000 */
[----:B------:R2:W-:Y:S04]  /*f880*/  MUFU.EX2 R25, R4 ;  /* 0x0000000400197308 */ /* 0x0005e80000000800 */
[----:B------:R-:W3:Y:S01]  /*f890*/  SHFL.BFLY PT, R0, R2, 0x2, 0x1f ;  /* 0x0c401f0002007f89 */ /* 0x000ee200000e0000 */
[--C-:B-1----:R-:W-:Y:S05]  /*f8a0*/  FFMA.FTZ R3, R12, c[0x0][0x2d0], -R201.reuse ;  /* 0x0000b4000c037a23 */ /* 0x102fea00000108c9 */
[----:B------:R1:W-:Y:S01]  /*f8b0*/  MUFU.EX2 R37, R3 ;  /* 0x0000000300257308 */ /* 0x0003e20000000800 */
[--C-:B--2---:R-:W-:Y:S09]  /*f8c0*/  FFMA.FTZ R4, R16, c[0x0][0x2d0], -R201.reuse ;  /* 0x0000b40010047a23 */ /* 0x104ff200000108c9 */
[----:B------:R-:W-:Y:S01]  /*f8d0*/  MUFU.EX2 R48, R4 ;  /* 0x0000000400307308 */ /* 0x000fe20000000800 */
[--C-:B-1----:R-:W-:Y:S09]  /*f8e0*/  FFMA.FTZ R3, R13, c[0x0][0x2d0], -R201.reuse ;  /* 0x0000b4000d037a23 */ /* 0x102ff200000108c9 */
[----:B------:R3:W-:Y:S02]  /*f8f0*/  MUFU.EX2 R44, R3 ;  /* 0x00000003002c7308 */ /* 0x0007e40000000800 */
[----:B---3--:R-:W-:Y:S01]  /*f900*/  FMNMX.FTZ R3, R2, R0, !PT ;  /* 0x0000000002037209 */ /* 0x008fe20007810000 */
[----:B------:R-:W-:Y:S01]  /*f910*/  FFMA.FTZ R2, R17, c[0x0][0x2d0], -R201 ;  /* 0x0000b40011027a23 */ /* 0x000fe200000108c9 */
[----:B------:R-:W-:Y:S06]  /*f920*/  FSEL R0, R171, RZ, P2 ;  /* 0x000000ffab007208 */ /* 0x000fec0001000000 */
[----:B------:R1:W-:Y:S01]  /*f930*/  MUFU.EX2 R28, R2 ;  /* 0x00000002001c7308 */ /* 0x0003e20000000800 */
[----:B------:R-:W2:Y:S01]  /*f940*/  SHFL.BFLY PT, R4, R3, 0x1, 0x1f ;  /* 0x0c201f0003047f89 */ /* 0x000ea200000e0000 */
[----:B------:R-:W-:Y:S01]  /*f950*/  FADD.FTZ R0, -R0, R172 ;  /* 0x000000ac00007221 */ /* 0x000fe20000010100 */
[----:B----4-:R-:W-:Y:S03]  /*f960*/  MOV R172, R27 ;  /* 0x0000001b00ac7202 */ /* 0x010fe60000000f00 */
[----:B------:R-:W-:Y:S04]  /*f970*/  FMUL.FTZ R0, R0, c[0x0][0x2d0] ;  /* 0x0000b40000007a20 */ /* 0x000fe80000410000 */
[----:B------:R3:W4:Y:S01]  /*f980*/  MUFU.EX2 R7, R0 ;  /* 0x0000000000077308 */ /* 0x0007220000000800 */
[----:B-1----:R-:W-:Y:S02]  /*f990*/  FSEL R2, R170, RZ, P1 ;  /* 0x000000ffaa027208 */ /* 0x002fe40000800000 */
[----:B--2---:R-:W-:Y:S03]  /*f9a0*/  FMNMX.FTZ R3, R3, R4, !PT ;  /* 0x0000000403037209 */ /* 0x004fe60007810000 */
[----:B------:R-:W-:Y:S01]  /*f9b0*/  FADD.FTZ R2, -R2, R174 ;  /* 0x000000ae02027221 */ /* 0x000fe20000010100 */
[----:B------:R-:W-:Y:S01]  /*f9c0*/  MOV R174, R26 ;  /* 0x0000001a00ae7202 */ /* 0x000fe20000000f00 */
[----:B------:R-:W-:Y:S02]  /*f9d0*/  FMUL.FTZ R4, R3, c[0x0][0x2d0] ;  /* 0x0000b40003047a20 */ /* 0x000fe40000410000 */
[----:B------:R-:W-:Y:S01]  /*f9e0*/  FMUL.FTZ R2, R2, c[0x0][0x2d0] ;  /* 0x0000b40002027a20 */ /* 0x000fe20000410000 */
[----:B---3--:R-:W-:Y:S01]  /*f9f0*/  FSEL R0, R169, RZ, P0 ;  /* 0x000000ffa9007208 */ /* 0x008fe20000000000 */
[----:B----4-:R-:W-:Y:S01]  /*fa00*/  FMUL.FTZ R9, R7, R181 ;  /* 0x000000b507097220 */ /* 0x010fe20000410000 */
[----:B------:R-:W-:Y:S01]  /*fa10*/  FSETP.NEU.FTZ.AND P0, PT, R3, -INF , PT ;  /* 0xff8000000300780b */ /* 0x000fe20003f1d000 */
[----:B------:R-:W1:Y:S01]  /*fa20*/  MUFU.EX2 R6, R2 ;  /* 0x0000000200067308 */ /* 0x000e620000000800 */
[----:B------:R-:W-:Y:S01]  /*fa30*/  F2FP.BF16.PACK_AB R198, R174, R45 ;  /* 0x0000002daec6723e */ /* 0x000fe200000010ff */
[----:B------:R-:W-:Y:S01]  /*fa40*/  FADD.FTZ R0, -R0, R173 ;  /* 0x000000ad00007221 */ /* 0x000fe20000010100 */
[----:B------:R-:W-:Y:S01]  /*fa50*/  FSEL R4, R4, RZ, P0 ;  /* 0x000000ff04047208 */ /* 0x000fe20000000000 */
[C---:B------:R-:W-:Y:S01]  /*fa60*/  FMUL.FTZ R20, R7.reuse, R192 ;  /* 0x000000c007147220 */ /* 0x040fe20000410000 */
[----:B------:R-:W-:Y:S01]  /*fa70*/  MOV R173, R25 ;  /* 0x0000001900ad7202 */ /* 0x000fe20000000f00 */
[----:B------:R-:W-:Y:S01]  /*fa80*/  FMUL.FTZ R0, R0, c[0x0][0x2d0] ;  /* 0x0000b40000007a20 */ /* 0x000fe20000410000 */
[----:B------:R-:W2:Y:S01]  /*fa90*/  LDSM.16.MT88.4 R24, [R217+0x2080] ;  /* 0x00208000d918783b */ /* 0x000ea20000004200 */
[--C-:B------:R-:W-:Y:S01]  /*faa0*/  FFMA.FTZ R8, R18, c[0x0][0x2d0], -R4.reuse ;  /* 0x0000b40012087a23 */ /* 0x100fe20000010804 */
[----:B------:R-:W-:Y:S01]  /*fab0*/  F2FP.BF16.PACK_AB R199, R172, R173 ;  /* 0x000000adacc7723e */ /* 0x000fe200000010ff */
[----:B------:R3:W4:Y:S01]  /*fac0*/  MUFU.EX2 R2, R0 ;  /* 0x0000000000027308 */ /* 0x0007220000000800 */
[C---:B------:R-:W-:Y:S01]  /*fad0*/  FMUL.FTZ R21, R7.reuse, R193 ;  /* 0x000000c107157220 */ /* 0x040fe20000410000 */
[----:B------:R-:W-:Y:S01]  /*fae0*/  MOV R192, R39 ;  /* 0x0000002700c07202 */ /* 0x000fe20000000f00 */
[C---:B------:R-:W-:Y:S01]  /*faf0*/  FMUL.FTZ R36, R7.reuse, R148 ;  /* 0x0000009407247220 */ /* 0x040fe20000410000 */
[----:B------:R-:W-:Y:S01]  /*fb00*/  MOV R148, R37 ;  /* 0x0000002500947202 */ /* 0x000fe20000000f00 */
[C---:B------:R-:W-:Y:S01]  /*fb10*/  FMUL.FTZ R52, R7.reuse, R164 ;  /* 0x000000a407347220 */ /* 0x040fe20000410000 */
[----:B------:R-:W-:Y:S01]  /*fb20*/  MOV R193, R44 ;  /* 0x0000002c00c17202 */ /* 0x000fe20000000f00 */
[C---:B------:R-:W-:Y:S01]  /*fb30*/  FMUL.FTZ R53, R7.reuse, R165 ;  /* 0x000000a507357220 */ /* 0x040fe20000410000 */
[----:B------:R-:W-:Y:S01]  /*fb40*/  MOV R165, R192 ;  /* 0x000000c000a57202 */ /* 0x000fe20000000f00 */
[C---:B------:R-:W-:Y:S01]  /*fb50*/  FMUL.FTZ R56, R7.reuse, R56 ;  /* 0x0000003807387220 */ /* 0x040fe20000410000 */
[----:B------:R5:W-:Y:S01]  /*fb60*/  MUFU.EX2 R47, R8 ;  /* 0x00000008002f7308 */ /* 0x000be20000000800 */
[C---:B------:R-:W-:Y:S02]  /*fb70*/  FMUL.FTZ R57, R7.reuse, R57 ;  /* 0x0000003907397220 */ /* 0x040fe40000410000 */
[----:B------:R-:W-:Y:S02]  /*fb80*/  FMUL.FTZ R68, R7, R68 ;  /* 0x0000004407447220 */ /* 0x000fe40000410000 */
[----:B-1----:R-:W-:Y:S01]  /*fb90*/  FMUL.FTZ R10, R6, R182 ;  /* 0x000000b6060a7220 */ /* 0x002fe20000410000 */
[----:B------:R-:W-:Y:S01]  /*fba0*/  F2FP.BF16.PACK_AB R182, R28, R48 ;  /* 0x000000301cb6723e */ /* 0x000fe200000010ff */
[C---:B------:R-:W-:Y:S02]  /*fbb0*/  FMUL.FTZ R11, R6.reuse, R183 ;  /* 0x000000b7060b7220 */ /* 0x040fe40000410000 */
[C---:B------:R-:W-:Y:S01]  /*fbc0*/  FMUL.FTZ R22, R6.reuse, R194 ;  /* 0x000000c206167220 */ /* 0x040fe20000410000 */
[----:B------:R-:W-:Y:S01]  /*fbd0*/  MOV R194, R45 ;  /* 0x0000002d00c27202 */ /* 0x000fe20000000f00 */
[C---:B------:R-:W-:Y:S01]  /*fbe0*/  FMUL.FTZ R23, R6.reuse, R195 ;  /* 0x000000c306177220 */ /* 0x040fe20000410000 */
[----:B------:R-:W-:Y:S01]  /*fbf0*/  MOV R195, R48 ;  /* 0x0000003000c37202 */ /* 0x000fe20000000f00 */
[----:B------:R-:W-:Y:S02]  /*fc00*/  FMUL.FTZ R39, R6, R151 ;  /* 0x0000009706277220 */ /* 0x000fe40000410000 */
[--C-:B---3--:R-:W-:Y:S02]  /*fc10*/  FFMA.FTZ R0, R14, c[0x0][0x2d0], -R4.reuse ;  /* 0x0000b4000e007a23 */ /* 0x108fe40000010804 */
[C---:B----4-:R-:W-:Y:S02]  /*fc20*/  FMUL.FTZ R13, R2.reuse, R185 ;  /* 0x000000b9020d7220 */ /* 0x050fe40000410000 */
[----:B------:R1:W-:Y:S01]  /*fc30*/  MUFU.EX2 R242, R0 ;  /* 0x0000000000f27308 */ /* 0x0003e20000000800 */
[C---:B------:R-:W-:Y:S01]  /*fc40*/  FMUL.FTZ R12, R2.reuse, R184 ;  /* 0x000000b8020c7220 */ /* 0x040fe20000410000 */
[----:B------:R-:W-:Y:S01]  /*fc50*/  MOV R184, R28 ;  /* 0x0000001c00b87202 */ /* 0x000fe20000000f00 */
[C---:B------:R-:W-:Y:S02]  /*fc60*/  FMUL.FTZ R16, R2.reuse, R188 ;  /* 0x000000bc02107220 */ /* 0x040fe40000410000 */
[--C-:B-----5:R-:W-:Y:S02]  /*fc70*/  FFMA.FTZ R8, R19, c[0x0][0x2d0], -R4.reuse ;  /* 0x0000b40013087a23 */ /* 0x120fe40000010804 */
[C---:B------:R-:W-:Y:S02]  /*fc80*/  FMUL.FTZ R17, R2.reuse, R189 ;  /* 0x000000bd02117220 */ /* 0x040fe40000410000 */
[C---:B------:R-:W-:Y:S01]  /*fc90*/  FMUL.FTZ R28, R2.reuse, R140 ;  /* 0x0000008c021c7220 */ /* 0x040fe20000410000 */
[----:B------:R3:W4:Y:S01]  /*fca0*/  MUFU.EX2 R46, R8 ;  /* 0x00000008002e7308 */ /* 0x0007220000000800 */
        /* <DEDUP_REMOVED lines=9> */
[----:B------:R1:W5:Y:S01]  /*fd40*/  MUFU.EX2 R243, R0 ;  /* 0x0000000000f37308 */ /* 0x0003620000000800 */
[C---:B------:R-:W-:Y:S02]  /*fd50*/  FMUL.FTZ R60, R2.reuse, R60 ;  /* 0x0000003c023c7220 */ /* 0x040fe40000410000 */
[----:B------:R-:W-:Y:S02]  /*fd60*/  FMUL.FTZ R61, R2, R61 ;  /* 0x0000003d023d7220 */ /* 0x000fe40000410000 */
[C---:B---3--:R-:W-:Y:S01]  /*fd70*/  FMUL.FTZ R8, R7.reuse, R180 ;  /* 0x000000b407087220 */ /* 0x048fe20000410000 */
[----:B------:R-:W-:Y:S01]  /*fd80*/  F2FP.BF16.PACK_AB R180, R44, R37 ;  /* 0x000000252cb4723e */ /* 0x000fe200000010ff */
[C---:B------:R-:W-:Y:S01]  /*fd90*/  FMUL.FTZ R37, R7.reuse, R149 ;  /* 0x0000009507257220 */ /* 0x040fe20000410000 */
[----:B----4-:R-:W-:Y:S01]  /*fda0*/  F2FP.BF16.PACK_AB R183, R46, R47 ;  /* 0x0000002f2eb7723e */ /* 0x010fe200000010ff */
[----:B------:R-:W-:Y:S01]  /*fdb0*/  FMUL.FTZ R44, R2, R156 ;  /* 0x0000009c022c7220 */ /* 0x000fe20000410000 */
[----:B------:R-:W-:Y:S01]  /*fdc0*/  MOV R149, R38 ;  /* 0x0000002600957202 */ /* 0x000fe20000000f00 */
[----:B------:R-:W-:Y:S01]  /*fdd0*/  FMUL.FTZ R38, R6, R150 ;  /* 0x0000009606267220 */ /* 0x000fe20000410000 */
[----:B------:R-:W-:Y:S01]  /*fde0*/  MOV R150, R49 ;  /* 0x0000003100967202 */ /* 0x000fe20000000f00 */
[C---:B------:R-:W-:Y:S01]  /*fdf0*/  FMUL.FTZ R64, R2.reuse, R64 ;  /* 0x0000004002407220 */ /* 0x040fe20000410000 */
[----:B------:R-:W-:Y:S01]  /*fe00*/  MOV R157, R149 ;  /* 0x00000095009d7202 */ /* 0x000fe20000000f00 */
[----:B------:R-:W-:Y:S01]  /*fe10*/  FMUL.FTZ R65, R2, R65 ;  /* 0x0000004102417220 */ /* 0x000fe20000410000 */
[----:B------:R-:W-:Y:S01]  /*fe20*/  MOV R156, R150 ;  /* 0x00000096009c7202 */ /* 0x000fe20000000f00 */
[C---:B------:R-:W-:Y:S01]  /*fe30*/  FMUL.FTZ R69, R7.reuse, R69 ;  /* 0x0000004507457220 */ /* 0x040fe20000410000 */
[----:B------:R-:W-:Y:S01]  /*fe40*/  MOV R167, R157 ;  /* 0x0000009d00a77202 */ /* 0x000fe20000000f00 */
[C---:B------:R-:W-:Y:S01]  /*fe50*/  FMUL.FTZ R70, R6.reuse, R70 ;  /* 0x0000004606467220 */ /* 0x040fe20000410000 */
[----:B------:R-:W-:Y:S01]  /*fe60*/  MOV R157, R193 ;  /* 0x000000c1009d7202 */ /* 0x000fe20000000f00 */
[C---:B------:R-:W-:Y:S02]  /*fe70*/  FMUL.FTZ R71, R6.reuse, R71 ;  /* 0x0000004706477220 */ /* 0x040fe40000410000 */
[----:B------:R-:W-:Y:S01]  /*fe80*/  FMUL.FTZ R72, R7, R72 ;  /* 0x0000004807487220 */ /* 0x000fe20000410000 */
[----:B-1----:R-:W-:Y:S01]  /*fe90*/  FSEL R0, R3, RZ, P0 ;  /* 0x000000ff03007208 */ /* 0x002fe20000000000 */
[----:B------:R-:W-:Y:S01]  /*fea0*/  FMUL.FTZ R73, R7, R73 ;  /* 0x0000004907497220 */ /* 0x000fe20000410000 */
[----:B-----5:R-:W-:Y:S01]  /*feb0*/  F2FP.BF16.PACK_AB R181, R243, R242 ;  /* 0x000000f2f3b5723e */ /* 0x020fe200000010ff */
[----:B------:R-:W-:Y:S02]  /*fec0*/  FMUL.FTZ R74, R6, R74 ;  /* 0x0000004a064a7220 */ /* 0x000fe40000410000 */
[----:B------:R-:W-:Y:S01]  /*fed0*/  FADD.FTZ R0, -R0, R168 ;  /* 0x000000a800007221 */ /* 0x000fe20000010100 */
[----:B------:R-:W-:Y:S01]  /*fee0*/  MOV R168, R29 ;  /* 0x0000001d00a87202 */ /* 0x000fe20000000f00 */
[----:B------:R-:W-:Y:S02]  /*fef0*/  FMUL.FTZ R29, R2, R141 ;  /* 0x0000008d021d7220 */ /* 0x000fe40000410000 */
[----:B------:R-:W-:Y:S01]  /*ff00*/  FMUL.FTZ R0, R0, c[0x0][0x2d0] ;  /* 0x0000b40000007a20 */ /* 0x000fe20000410000 */
[----:B------:R-:W-:Y:S01]  /*ff10*/  F2FP.BF16.PACK_AB R196, R168, R49 ;  /* 0x00000031a8c4723e */ /* 0x000fe200000010ff */
[----:B------:R-:W-:Y:S01]  /*ff20*/  FMUL.FTZ R49, R2, R161 ;  /* 0x000000a102317220 */ /* 0x000fe20000410000 */
[----:B------:R-:W-:Y:S01]  /*ff30*/  MOV R166, R168 ;  /* 0x000000a800a67202 */ /* 0x000fe20000000f00 */
[----:B------:R-:W3:Y:S01]  /*ff40*/  LDL.LU R161, [R1+0x90] ;  /* 0x0000900001a17983 */ /* 0x000ee20000300800 */
[----:B------:R-:W-:Y:S01]  /*ff50*/  FMUL.FTZ R75, R6, R75 ;  /* 0x0000004b064b7220 */ /* 0x000fe20000410000 */
[----:B------:R-:W1:Y:S01]  /*ff60*/  MUFU.EX2 R0, R0 ;  /* 0x0000000000007308 */ /* 0x000e620000000800 */
[C---:B------:R-:W-:Y:S01]  /*ff70*/  FMUL.FTZ R76, R2.reuse, R76 ;  /* 0x0000004c024c7220 */ /* 0x040fe20000410000 */
[-C--:B--2---:R-:W-:Y:S05]  /*ff80*/  HMMA.16816.F32.BF16 R8, R196, R24.reuse, R8 ;  /* 0x00000018c408723c */ /* 0x084fea0000041808 */
[----:B------:R-:W-:Y:S02]  /*ff90*/  FMUL.FTZ R77, R2, R77 ;  /* 0x0000004d024d7220 */ /* 0x000fe40000410000 */
[--C-:B------:R-:W-:Y:S02]  /*ffa0*/  FFMA.FTZ R144, R204, c[0x0][0x2d0], -R179.reuse ;  /* 0x0000b400cc907a23 */ /* 0x100fe400000108b3 */
[C---:B------:R-:W-:Y:S02]  /*ffb0*/  FMUL.FTZ R80, R2.reuse, R80 ;  /* 0x0000005002507220 */ /* 0x040fe40000410000 */
[----:B------:R2:W-:Y:S01]  /*ffc0*/  MUFU.EX2 R189, R144 ;  /* 0x0000009000bd7308 */ /* 0x0005e20000000800 */
[----:B------:R-:W-:Y:S02]  /*ffd0*/  FMUL.FTZ R81, R2, R81 ;  /* 0x0000005102517220 */ /* 0x000fe40000410000 */
[C---:B------:R-:W-:Y:S02]  /*ffe0*/  FMUL.FTZ R84, R7.reuse, R84 ;  /* 0x0000005407547220 */ /* 0x040fe40000410000 */
[C---:B------:R-:W-:Y:S02]  /*fff0*/  FMUL.FTZ R85, R7.reuse, R85 ;  /* 0x0000005507557220 */ /* 0x040fe40000410000 */
[C---:B------:R-:W-:Y:S02]  /*10000*/  FMUL.FTZ R86, R6.reuse, R86 ;  /* 0x0000005606567220 */ /* 0x040fe40000410000 */
[----:B------:R-:W-:Y:S02]  /*10010*/  FMUL.FTZ R87, R6, R87 ;  /* 0x0000005706577220 */ /* 0x000fe40000410000 */
[C---:B-1----:R-:W-:Y:S02]  /*10020*/  FMUL.FTZ R14, R0.reuse, R186 ;  /* 0x000000ba000e7220 */ /* 0x042fe40000410000 */
        /* <DEDUP_REMOVED lines=8> */
[C---:B------:R-:W-:Y:S02]  /*100b0*/  FMUL.FTZ R19, R0.reuse, R191 ;  /* 0x000000bf00137220 */ /* 0x040fe40000410000 */
[C---:B------:R-:W-:Y:S04]  /*100c0*/  FMUL.FTZ R24, R7.reuse, R136 ;  /* 0x0000008807187220 */ /* 0x040fe80000410000 */
[C---:B------:R-:W-:Y:S01]  /*100d0*/  FMUL.FTZ R25, R7.reuse, R137 ;  /* 0x0000008907197220 */ /* 0x040fe20000410000 */
[-C--:B------:R-:W-:Y:S03]  /*100e0*/  HMMA.16816.F32.BF16 R16, R180, R26.reuse, R16 ;  /* 0x0000001ab410723c */ /* 0x080fe60000041810 */
[C---:B------:R-:W-:Y:S02]  /*100f0*/  FMUL.FTZ R34, R0.reuse, R146 ;  /* 0x0000009200227220 */ /* 0x040fe40000410000 */
[C---:B------:R-:W-:Y:S02]  /*10100*/  FMUL.FTZ R35, R0.reuse, R147 ;  /* 0x0000009300237220 */ /* 0x040fe40000410000 */
[C---:B------:R-:W-:Y:S01]  /*10110*/  FMUL.FTZ R46, R0.reuse, R158 ;  /* 0x0000009e002e7220 */ /* 0x040fe20000410000 */
[C---:B------:R-:W-:Y:S04]  /*10120*/  HMMA.16816.F32.BF16 R20, R196.reuse, R26, R20 ;  /* 0x0000001ac414723c */ /* 0x040fe80000041814 */
[C---:B------:R-:W-:Y:S01]  /*10130*/  FMUL.FTZ R47, R0.reuse, R159 ;  /* 0x0000009f002f7220 */ /* 0x040fe20000410000 */
[----:B------:R-:W-:Y:S01]  /*10140*/  MOV R159, R202 ;  /* 0x000000ca009f7202 */ /* 0x000fe20000000f00 */
[----:B------:R-:W-:Y:S01]  /*10150*/  FMUL.FTZ R50, R0, R162 ;  /* 0x000000a200327220 */ /* 0x000fe20000410000 */
[----:B------:R-:W-:Y:S01]  /*10160*/  MOV R158, R148 ;  /* 0x00000094009e7202 */ /* 0x000fe20000000f00 */
[C---:B------:R-:W-:Y:S04]  /*10170*/  FMUL.FTZ R26, R6.reuse, R138 ;  /* 0x0000008a061a7220 */ /* 0x040fe80000410000 */
[----:B------:R-:W-:Y:S01]  /*10180*/  FMUL.FTZ R27, R6, R139 ;  /* 0x0000008b061b7220 */ /* 0x000fe20000410000 */
[----:B------:R-:W-:Y:S01]  /*10190*/  MOV R160, R158 ;  /* 0x0000009e00a07202 */ /* 0x000fe20000000f00 */
[----:B------:R-:W1:Y:S01]  /*101a0*/  LDSM.16.MT88.4 R136, [R220+0x2080] ;  /* 0x00208000dc88783b */ /* 0x000e620000004200 */
[----:B------:R-:W-:Y:S01]  /*101b0*/  MOV R158, R195 ;  /* 0x000000c3009e7202 */ /* 0x000fe20000000f00 */
[C---:B------:R-:W-:Y:S02]  /*101c0*/  FMUL.FTZ R51, R0.reuse, R163 ;  /* 0x000000a300337220 */ /* 0x040fe40000410000 */
[C---:B------:R-:W-:Y:S01]  /*101d0*/  FMUL.FTZ R62, R0.reuse, R62 ;  /* 0x0000003e003e7220 */ /* 0x040fe20000410000 */
        /* <DEDUP_REMOVED lines=9> */
[----:B------:R-:W-:Y:S02]  /*10270*/  FMUL.FTZ R40, R7, R152 ;  /* 0x0000009807287220 */ /* 0x000fe40000410000 */
[C---:B------:R-:W-:Y:S04]  /*10280*/  HMMA.16816.F32.BF16 R36, R196.reuse, R42, R36 ;  /* 0x0000002ac424723c */ /* 0x040fe80000041824 */
[--C-:B--2---:R-:W-:Y:S02]  /*10290*/  FFMA.FTZ R144, R205, c[0x0][0x2d0], -R200.reuse ;  /* 0x0000b400cd907a23 */ /* 0x104fe400000108c8 */
[----:B------:R-:W-:Y:S02]  /*102a0*/  FMUL.FTZ R82, R0, R82 ;  /* 0x0000005200527220 */ /* 0x000fe40000410000 */
[C---:B------:R-:W-:Y:S01]  /*102b0*/  FMUL.FTZ R42, R6.reuse, R154 ;  /* 0x0000009a062a7220 */ /* 0x040fe20000410000 */
[----:B------:R2:W-:Y:S03]  /*102c0*/  MUFU.EX2 R186, R144 ;  /* 0x0000009000ba7308 */ /* 0x0005e60000000800 */
[----:B------:R-:W-:Y:S02]  /*102d0*/  FMUL.FTZ R43, R6, R155 ;  /* 0x0000009b062b7220 */ /* 0x000fe40000410000 */
[----:B------:R-:W-:Y:S02]  /*102e0*/  FMUL.FTZ R83, R0, R83 ;  /* 0x0000005300537220 */ /* 0x000fe40000410000 */
[C---:B------:R-:W-:Y:S02]  /*102f0*/  FMUL.FTZ R88, R7.reuse, R88 ;  /* 0x0000005807587220 */ /* 0x040fe40000410000 */
[C---:B------:R-:W-:Y:S01]  /*10300*/  FMUL.FTZ R89, R7.reuse, R89 ;  /* 0x0000005907597220 */ /* 0x040fe20000410000 */
[-C--:B-1----:R-:W-:Y:S03]  /*10310*/  HMMA.16816.F32.BF16 R40, R196, R136.reuse, R40 ;  /* 0x00000088c428723c */ /* 0x082fe60000041828 */
        /* <DEDUP_REMOVED lines=8> */
[C---:B------:R-:W-:Y:S02]  /*103a0*/  FMUL.FTZ R94, R0.reuse, R94 ;  /* 0x0000005e005e7220 */ /* 0x040fe40000410000 */
[----:B------:R-:W-:Y:S02]  /*103b0*/  FMUL.FTZ R95, R0, R95 ;  /* 0x0000005f005f7220 */ /* 0x000fe40000410000 */
        /* <DEDUP_REMOVED lines=16> */
[--C-:B-1----:R-:W-:Y:S02]  /*104c0*/  FFMA.FTZ R144, R210, c[0x0][0x2d0], -R200.reuse ;  /* 0x0000b400d2907a23 */ /* 0x102fe400000108c8 */
[C---:B------:R-:W-:Y:S01]  /*104d0*/  FMUL.FTZ R106, R6.reuse, R106 ;  /* 0x0000006a066a7220 */ /* 0x040fe20000410000 */
[-C--:B--2---:R-:W-:Y:S02]  /*104e0*/  HMMA.16816.F32.BF16 R72, R196, R136.reuse, R72 ;  /* 0x00000088c448723c */ /* 0x084fe40000041848 */
[----:B------:R1:W-:Y:S01]  /*104f0*/  MUFU.EX2 R164, R144 ;  /* 0x0000009000a47308 */ /* 0x0003e20000000800 */
[C---:B------:R-:W-:Y:S02]  /*10500*/  FMUL.FTZ R107, R6.reuse, R107 ;  /* 0x0000006b066b7220 */ /* 0x040fe40000410000 */
[C---:B------:R-:W-:Y:S02]  /*10510*/  FMUL.FTZ R118, R6.reuse, R118 ;  /* 0x0000007606767220 */ /* 0x040fe40000410000 */
[C---:B------:R-:W-:Y:S01]  /*10520*/  FMUL.FTZ R119, R6.reuse, R119 ;  /* 0x0000007706777220 */ /* 0x040fe20000410000 */
[C---:B------:R-:W-:Y:S04]  /*10530*/  HMMA.16816.F32.BF16 R76, R180.reuse, R136, R76 ;  /* 0x00000088b44c723c */ /* 0x040fe8000004184c */
[C---:B------:R-:W-:Y:S02]  /*10540*/  FMUL.FTZ R122, R6.reuse, R122 ;  /* 0x0000007a067a7220 */ /* 0x040fe40000410000 */
[----:B------:R-:W-:Y:S02]  /*10550*/  FMUL.FTZ R123, R6, R123 ;  /* 0x0000007b067b7220 */ /* 0x000fe40000410000 */
[-C--:B------:R-:W-:Y:S01]  /*10560*/  HMMA.16816.F32.BF16 R80, R180, R138.reuse, R80 ;  /* 0x0000008ab450723c */ /* 0x080fe20000041850 */
[----:B----4-:R-:W2:Y:S03]  /*10570*/  LDSM.16.MT88.4 R140, [R218+0x3880] ;  /* 0x00388000da8c783b */ /* 0x010ea60000004200 */
[--C-:B------:R-:W-:Y:S02]  /*10580*/  FFMA.FTZ R136, R206, c[0x0][0x2d0], -R200.reuse ;  /* 0x0000b400ce887a23 */ /* 0x100fe400000108c8 */
[C---:B------:R-:W-:Y:S02]  /*10590*/  FMUL.FTZ R134, R6.reuse, R134 ;  /* 0x0000008606867220 */ /* 0x040fe40000410000 */
[C---:B------:R-:W-:Y:S01]  /*105a0*/  HMMA.16816.F32.BF16 R84, R196.reuse, R138, R84 ;  /* 0x0000008ac454723c */ /* 0x040fe20000041854 */
[----:B------:R4:W5:Y:S03]  /*105b0*/  MUFU.EX2 R191, R136 ;  /* 0x0000008800bf7308 */ /* 0x0009660000000800 */
[----:B-1----:R-:W-:Y:S02]  /*105c0*/  FFMA.FTZ R144, R211, c[0x0][0x2d0], -R201 ;  /* 0x0000b400d3907a23 */ /* 0x002fe400000108c9 */
[----:B------:R-:W-:Y:S02]  /*105d0*/  FMUL.FTZ R135, R6, R135 ;  /* 0x0000008706877220 */ /* 0x000fe40000410000 */
[C---:B------:R-:W-:Y:S03]  /*105e0*/  FMUL.FTZ R104, R7.reuse, R104 ;  /* 0x0000006807687220 */ /* 0x040fe60000410000 */
[----:B------:R1:W-:Y:S01]  /*105f0*/  MUFU.EX2 R162, R144 ;  /* 0x0000009000a27308 */ /* 0x0003e20000000800 */
[----:B------:R-:W-:Y:S02]  /*10600*/  FMUL.FTZ R105, R7, R105 ;  /* 0x0000006907697220 */ /* 0x000fe40000410000 */
[C---:B------:R-:W-:Y:S02]  /*10610*/  FMUL.FTZ R108, R2.reuse, R108 ;  /* 0x0000006c026c7220 */ /* 0x040fe40000410000 */
[----:B------:R-:W-:Y:S02]  /*10620*/  FMUL.FTZ R109, R2, R109 ;  /* 0x0000006d026d7220 */ /* 0x000fe40000410000 */
[C---:B------:R-:W-:Y:S02]  /*10630*/  FMUL.FTZ R110, R0.reuse, R110 ;  /* 0x0000006e006e7220 */ /* 0x040fe40000410000 */
[----:B------:R-:W-:Y:S02]  /*10640*/  FMUL.FTZ R111, R0, R111 ;  /* 0x0000006f006f7220 */ /* 0x000fe40000410000 */
[C---:B------:R-:W-:Y:S02]  /*10650*/  FMUL.FTZ R112, R2.reuse, R112 ;  /* 0x0000007002707220 */ /* 0x040fe40000410000 */
[----:B------:R-:W-:Y:S02]  /*10660*/  FMUL.FTZ R113, R2, R113 ;  /* 0x0000007102717220 */ /* 0x000fe40000410000 */
[----:B----4-:R-:W-:Y:S02]  /*10670*/  FFMA.FTZ R136, R207, c[0x0][0x2d0], -R179 ;  /* 0x0000b400cf887a23 */ /* 0x010fe400000108b3 */
[C---:B------:R-:W-:Y:S02]  /*10680*/  FMUL.FTZ R114, R0.reuse, R114 ;  /* 0x0000007200727220 */ /* 0x040fe40000410000 */
[----:B------:R4:W-:Y:S01]  /*10690*/  MUFU.EX2 R163, R136 ;  /* 0x0000008800a37308 */ /* 0x0009e20000000800 */
[----:B------:R-:W-:Y:S01]  /*106a0*/  FMUL.FTZ R115, R0, R115 ;  /* 0x0000007300737220 */ /* 0x000fe20000410000 */
[-C--:B--2---:R-:W-:Y:S03]  /*106b0*/  HMMA.16816.F32.BF16 R88, R196, R140.reuse, R88 ;  /* 0x0000008cc458723c */ /* 0x084fe60000041858 */
[--C-:B-1----:R-:W-:Y:S02]  /*106c0*/  FFMA.FTZ R144, R215, c[0x0][0x2d0], -R201.reuse ;  /* 0x0000b400d7907a23 */ /* 0x102fe400000108c9 */
[C---:B------:R-:W-:Y:S03]  /*106d0*/  FMUL.FTZ R116, R7.reuse, R116 ;  /* 0x0000007407747220 */ /* 0x040fe60000410000 */
[----:B------:R-:W-:Y:S01]  /*106e0*/  MUFU.EX2 R151, R144 ;  /* 0x0000009000977308 */ /* 0x000fe20000000800 */
[C---:B------:R-:W-:Y:S04]  /*106f0*/  HMMA.16816.F32.BF16 R92, R180.reuse, R140, R92 ;  /* 0x0000008cb45c723c */ /* 0x040fe8000004185c */
[C---:B------:R-:W-:Y:S02]  /*10700*/  FMUL.FTZ R117, R7.reuse, R117 ;  /* 0x0000007507757220 */ /* 0x040fe40000410000 */
[C---:B------:R-:W-:Y:S02]  /*10710*/  FMUL.FTZ R120, R7.reuse, R120 ;  /* 0x0000007807787220 */ /* 0x040fe40000410000 */
[-C--:B------:R-:W-:Y:S04]  /*10720*/  HMMA.16816.F32.BF16 R96, R180, R142.reuse, R96 ;  /* 0x0000008eb460723c */ /* 0x080fe80000041860 */
[----:B------:R-:W-:Y:S01]  /*10730*/  FFMA.FTZ R140, R212, c[0x0][0x2d0], -R200 ;  /* 0x0000b400d48c7a23 */ /* 0x000fe200000108c8 */
[----:B----4-:R-:W1:Y:S01]  /*10740*/  LDSM.16.MT88.4 R136, [R220+0x3880] ;  /* 0x00388000dc88783b */ /* 0x010e620000004200 */
[C---:B------:R-:W-:Y:S02]  /*10750*/  FMUL.FTZ R121, R7.reuse, R121 ;  /* 0x0000007907797220 */ /* 0x040fe40000410000 */
[C---:B------:R-:W-:Y:S01]  /*10760*/  HMMA.16816.F32.BF16 R100, R196.reuse, R142, R100 ;  /* 0x0000008ec464723c */ /* 0x040fe20000041864 */
[----:B------:R2:W4:Y:S03]  /*10770*/  MUFU.EX2 R145, R140 ;  /* 0x0000008c00917308 */ /* 0x0005260000000800 */
        /* <DEDUP_REMOVED lines=10> */
[----:B--2---:R-:W-:Y:S04]  /*10820*/  FFMA.FTZ R140, R209, c[0x0][0x2d0], -R201 ;  /* 0x0000b400d18c7a23 */ /* 0x004fe800000108c9 */
[----:B------:R2:W2:Y:S01]  /*10830*/  MUFU.EX2 R188, R140 ;  /* 0x0000008c00bc7308 */ /* 0x0004a20000000800 */
[----:B---3--:R-:W-:Y:S01]  /*10840*/  FFMA.FTZ R6, R6, R161, R167 ;  /* 0x000000a106067223 */ /* 0x008fe200000100a7 */
[-C--:B-1----:R-:W-:Y:S03]  /*10850*/  HMMA.16816.F32.BF16 R104, R196, R136.reuse, R104 ;  /* 0x00000088c468723c */ /* 0x082fe60000041868 */
[----:B------:R-:W-:Y:S01]  /*10860*/  FADD.FTZ R6, R165, R6 ;  /* 0x00000006a5067221 */ /* 0x000fe20000010000 */
[----:B------:R-:W-:Y:S04]  /*10870*/  MOV R161, R172 ;  /* 0x000000ac00a17202 */ /* 0x000fe80000000f00 */
[C---:B------:R-:W-:Y:S07]  /*10880*/  HMMA.16816.F32.BF16 R108, R180.reuse, R136, R108 ;  /* 0x00000088b46c723c */ /* 0x040fee000004186c */
[--C-:B------:R-:W-:Y:S01]  /*10890*/  FFMA.FTZ R136, R237, c[0x0][0x2d0], -R201.reuse ;  /* 0x0000b400ed887a23 */ /* 0x100fe200000108c9 */
[-C--:B------:R-:W-:Y:S01]  /*108a0*/  HMMA.16816.F32.BF16 R112, R180, R138.reuse, R112 ;  /* 0x0000008ab470723c */ /* 0x080fe20000041870 */
[----:B--2---:R-:W1:Y:S02]  /*108b0*/  LDSM.16.MT88.4 R140, [R219+0x3880] ;  /* 0x00388000db8c783b */ /* 0x004e640000004200 */
[----:B------:R2:W-:Y:S01]  /*108c0*/  MUFU.EX2 R237, R136 ;  /* 0x0000008800ed7308 */ /* 0x0005e20000000800 */
[----:B-----5:R-:W-:Y:S04]  /*108d0*/  F2FP.BF16.PACK_AB R137, R191, R186 ;  /* 0x000000babf89723e */ /* 0x020fe800000010ff */
[C---:B------:R-:W-:Y:S04]  /*108e0*/  HMMA.16816.F32.BF16 R116, R196.reuse, R138, R116 ;  /* 0x0000008ac474723c */ /* 0x040fe80000041874 */
[--C-:B--2---:R-:W-:Y:S04]  /*108f0*/  FFMA.FTZ R136, R213, c[0x0][0x2d0], -R4.reuse ;  /* 0x0000b400d5887a23 */ /* 0x104fe80000010804 */
[----:B------:R2:W-:Y:S01]  /*10900*/  MUFU.EX2 R215, R136 ;  /* 0x0000008800d77308 */ /* 0x0005e20000000800 */
[-C--:B-1----:R-:W-:Y:S08]  /*10910*/  HMMA.16816.F32.BF16 R120, R196, R140.reuse, R120 ;  /* 0x0000008cc478723c */ /* 0x082ff00000041878 */
[C---:B------:R-:W-:Y:S04]  /*10920*/  HMMA.16816.F32.BF16 R124, R180.reuse, R140, R124 ;  /* 0x0000008cb47c723c */ /* 0x040fe8000004187c */
[--C-:B--2---:R-:W-:Y:S01]  /*10930*/  FFMA.FTZ R136, R214, c[0x0][0x2d0], -R4.reuse ;  /* 0x0000b400d6887a23 */ /* 0x104fe20000010804 */
[----:B----4-:R-:W-:Y:S03]  /*10940*/  MOV R214, R145 ;  /* 0x0000009100d67202 */ /* 0x010fe60000000f00 */
[-C--:B------:R-:W-:Y:S01]  /*10950*/  HMMA.16816.F32.BF16 R128, R180, R142.reuse, R128 ;  /* 0x0000008eb480723c */ /* 0x080fe20000041880 */
[----:B------:R-:W1:Y:S01]  /*10960*/  LDSM.16.MT88.4 R144, [R217+0x2880] ;  /* 0x00288000d990783b */ /* 0x000e620000004200 */
[----:B------:R2:W3:Y:S02]  /*10970*/  MUFU.EX2 R204, R136 ;  /* 0x0000008800cc7308 */ /* 0x0004e40000000800 */
[----:B------:R-:W-:Y:S02]  /*10980*/  F2FP.BF16.PACK_AB R139, R214, R164 ;  /* 0x000000a4d68b723e */ /* 0x000fe400000010ff */
[----:B------:R-:W-:Y:S02]  /*10990*/  F2FP.BF16.PACK_AB R140, R162, R188 ;  /* 0x000000bca28c723e */ /* 0x000fe400000010ff */
[----:B------:R-:W-:Y:S04]  /*109a0*/  HMMA.16816.F32.BF16 R132, R196, R142, R132 ;  /* 0x0000008ec484723c */ /* 0x000fe80000041884 */
[----:B------:R-:W-:Y:S02]  /*109b0*/  MOV R183, R156 ;  /* 0x0000009c00b77202 */ /* 0x000fe40000000f00 */
[----:B------:R-:W-:Y:S02]  /*109c0*/  MOV R156, R194 ;  /* 0x000000c2009c7202 */ /* 0x000fe40000000f00 */
[----:B------:R-:W-:Y:S01]  /*109d0*/  LDSM.16.MT88.4 R192, [R217+0x3080] ;  /* 0x00308000d9c0783b */ /* 0x000fe20000004200 */
[----:B--2---:R-:W-:Y:S03]  /*109e0*/  FFMA.FTZ R136, R238, c[0x0][0x2d0], -R4 ;  /* 0x0000b400ee887a23 */ /* 0x004fe60000010804 */
[----:B------:R-:W-:Y:S01]  /*109f0*/  MOV R238, R152 ;  /* 0x0000009800ee7202 */ /* 0x000fe20000000f00 */
[----:B------:R-:W-:Y:S01]  /*10a00*/  FFMA.FTZ R152, R246, c[0x0][0x2d0], -R200 ;  /* 0x0000b400f6987a23 */ /* 0x000fe200000108c8 */
[----:B---3--:R-:W-:Y:S01]  /*10a10*/  F2FP.BF16.PACK_AB R141, R204, R215 ;  /* 0x000000d7cc8d723e */ /* 0x008fe200000010ff */
[----:B------:R2:W-:Y:S01]  /*10a20*/  MUFU.EX2 R203, R136 ;  /* 0x0000008800cb7308 */ /* 0x0005e20000000800 */
[----:B------:R-:W-:Y:S02]  /*10a30*/  F2FP.BF16.PACK_AB R138, R238, R163 ;  /* 0x000000a3ee8a723e */ /* 0x000fe400000010ff */
[----:B------:R-:W-:Y:S07]  /*10a40*/  MOV R246, R162 ;  /* 0x000000a200f67202 */ /* 0x000fee0000000f00 */
[----:B------:R3:W-:Y:S01]  /*10a50*/  MUFU.EX2 R211, R152 ;  /* 0x0000009800d37308 */ /* 0x0007e20000000800 */
[----:B--2---:R-:W-:Y:S01]  /*10a60*/  FFMA.FTZ R136, R239, c[0x0][0x2d0], -R4 ;  /* 0x0000b400ef887a23 */ /* 0x004fe20000010804 */
[----:B------:R-:W-:Y:S02]  /*10a70*/  MOV R239, R151 ;  /* 0x0000009700ef7202 */ /* 0x000fe40000000f00 */
[----:B------:R-:W2:Y:S06]  /*10a80*/  LDSM.16.MT88.4 R148, [R218+0x2880] ;  /* 0x00288000da94783b */ /* 0x000eac0000004200 */
[----:B------:R4:W5:Y:S01]  /*10a90*/  MUFU.EX2 R202, R136 ;  /* 0x0000008800ca7308 */ /* 0x0009620000000800 */
[----:B------:R-:W-:Y:S01]  /*10aa0*/  F2FP.BF16.PACK_AB R142, R237, R239 ;  /* 0x000000efed8e723e */ /* 0x000fe200000010ff */
[--C-:B---3--:R-:W-:Y:S01]  /*10ab0*/  FFMA.FTZ R152, R248, c[0x0][0x2d0], -R200.reuse ;  /* 0x0000b400f8987a23 */ /* 0x108fe200000108c8 */
[----:B------:R-:W-:Y:S07]  /*10ac0*/  MOV R248, R191 ;  /* 0x000000bf00f87202 */ /* 0x000fee0000000f00 */
[----:B------:R3:W-:Y:S01]  /*10ad0*/  MUFU.EX2 R210, R152 ;  /* 0x0000009800d27308 */ /* 0x0007e20000000800 */
[----:B----4-:R-:W-:Y:S02]  /*10ae0*/  F2FP.BF16.PACK_AB R136, R189, R185 ;  /* 0x000000b9bd88723e */ /* 0x010fe400000010ff */
[----:B-----5:R-:W-:Y:S05]  /*10af0*/  F2FP.BF16.PACK_AB R143, R202, R203 ;  /* 0x000000cbca8f723e */ /* 0x020fea00000010ff */
[-C--:B-1----:R-:W-:Y:S05]  /*10b00*/  HMMA.16816.F32.BF16 R8, R136, R144.reuse, R8 ;  /* 0x000000908808723c */ /* 0x082fea0000041808 */
[--C-:B---3--:R-:W-:Y:S01]  /*10b10*/  FFMA.FTZ R152, R251, c[0x0][0x2d0], -R200.reuse ;  /* 0x0000b400fb987a23 */ /* 0x108fe200000108c8 */
[----:B------:R-:W-:Y:S01]  /*10b20*/  MOV R251, R189 ;  /* 0x000000bd00fb7202 */ /* 0x000fe20000000f00 */
[----:B------:R-:W-:Y:S01]  /*10b30*/  FFMA.FTZ R200, R176, c[0x0][0x2d0], -R200 ;  /* 0x0000b400b0c87a23 */ /* 0x000fe200000108c8 */
[C---:B------:R-:W-:Y:S01]  /*10b40*/  HMMA.16816.F32.BF16 R12, R140.reuse, R144, R12 ;  /* 0x000000908c0c723c */ /* 0x040fe2000004180c */
[----:B------:R1:W-:Y:S07]  /*10b50*/  MUFU.EX2 R206, R152 ;  /* 0x0000009800ce7308 */ /* 0x0003ee0000000800 */
[-C--:B------:R-:W-:Y:S03]  /*10b60*/  HMMA.16816.F32.BF16 R16, R140, R146.reuse, R16 ;  /* 0x000000928c10723c */ /* 0x080fe60000041810 */
[----:B------:R-:W-:Y:S05]  /*10b70*/  MUFU.EX2 R207, R200 ;  /* 0x000000c800cf7308 */ /* 0x000fea0000000800 */
[C---:B------:R-:W-:Y:S01]  /*10b80*/  HMMA.16816.F32.BF16 R20, R136.reuse, R146, R20 ;  /* 0x000000928814723c */ /* 0x040fe20000041814 */
[----:B------:R-:W3:Y:S07]  /*10b90*/  LDSM.16.MT88.4 R144, [R220+0x2880] ;  /* 0x00288000dc90783b */ /* 0x000eee0000004200 */
[-C--:B--2---:R-:W-:Y:S04]  /*10ba0*/  HMMA.16816.F32.BF16 R24, R136, R148.reuse, R24 ;  /* 0x000000948818723c */ /* 0x084fe80000041818 */
[----:B-1----:R-:W-:Y:S01]  /*10bb0*/  FFMA.FTZ R152, R250, c[0x0][0x2d0], -R201 ;  /* 0x0000b400fa987a23 */ /* 0x002fe200000108c9 */
[----:B------:R-:W-:Y:S03]  /*10bc0*/  MOV R250, R188 ;  /* 0x000000bc00fa7202 */ /* 0x000fe60000000f00 */
[C---:B------:R-:W-:Y:S01]  /*10bd0*/  HMMA.16816.F32.BF16 R28, R140.reuse, R148, R28 ;  /* 0x000000948c1c723c */ /* 0x040fe2000004181c */
[----:B------:R1:W-:Y:S07]  /*10be0*/  MUFU.EX2 R205, R152 ;  /* 0x0000009800cd7308 */ /* 0x0003ee0000000800 */
[-C--:B------:R-:W-:Y:S08]  /*10bf0*/  HMMA.16816.F32.BF16 R32, R140, R150.reuse, R32 ;  /* 0x000000968c20723c */ /* 0x080ff00000041820 */
[C---:B------:R-:W-:Y:S01]  /*10c00*/  HMMA.16816.F32.BF16 R36, R136.reuse, R150, R36 ;  /* 0x000000968824723c */ /* 0x040fe20000041824 */
[----:B------:R-:W2:Y:S07]  /*10c10*/  LDSM.16.MT88.4 R148, [R219+0x2880] ;  /* 0x00288000db94783b */ /* 0x000eae0000004200 */
[-C--:B---3--:R-:W-:Y:S01]  /*10c20*/  HMMA.16816.F32.BF16 R40, R136, R144.reuse, R40 ;  /* 0x000000908828723c */ /* 0x088fe20000041828 */
[----:B-1----:R-:W-:Y:S07]  /*10c30*/  LDSM.16.MT88.4 R152, [R219+0x4080] ;  /* 0x00408000db98783b */ /* 0x002fee0000004200 */
[C---:B------:R-:W-:Y:S08]  /*10c40*/  HMMA.16816.F32.BF16 R44, R140.reuse, R144, R44 ;  /* 0x000000908c2c723c */ /* 0x040ff0000004182c */
[-C--:B------:R-:W-:Y:S08]  /*10c50*/  HMMA.16816.F32.BF16 R48, R140, R146.reuse, R48 ;  /* 0x000000928c30723c */ /* 0x080ff00000041830 */
[C---:B------:R-:W-:Y:S01]  /*10c60*/  HMMA.16816.F32.BF16 R52, R136.reuse, R146, R52 ;  /* 0x000000928834723c */ /* 0x040fe20000041834 */
[----:B------:R-:W1:Y:S07]  /*10c70*/  LDSM.16.MT88.4 R144, [R217+0x4080] ;  /* 0x00408000d990783b */ /* 0x000e6e0000004200 */
[-C--:B--2---:R-:W-:Y:S08]  /*10c80*/  HMMA.16816.F32.BF16 R56, R136, R148.reuse, R56 ;  /* 0x000000948838723c */ /* 0x084ff00000041838 */
[C---:B------:R-:W-:Y:S07]  /*10c90*/  HMMA.16816.F32.BF16 R60, R140.reuse, R148, R60 ;  /* 0x000000948c3c723c */ /* 0x040fee000004183c */
[--C-:B------:R-:W-:Y:S01]  /*10ca0*/  FFMA.FTZ R148, R244, c[0x0][0x2d0], -R179.reuse ;  /* 0x0000b400f4947a23 */ /* 0x100fe200000108b3 */
[-C--:B------:R-:W-:Y:S03]  /*10cb0*/  HMMA.16816.F32.BF16 R64, R140, R150.reuse, R64 ;  /* 0x000000968c40723c */ /* 0x080fe60000041840 */
[----:B------:R2:W-:Y:S01]  /*10cc0*/  MUFU.EX2 R213, R148 ;  /* 0x0000009400d57308 */ /* 0x0005e20000000800 */
[----:B------:R-:W-:Y:S04]  /*10cd0*/  MOV R244, R164 ;  /* 0x000000a400f47202 */ /* 0x000fe80000000f00 */
[C---:B------:R-:W-:Y:S08]  /*10ce0*/  HMMA.16816.F32.BF16 R68, R136.reuse, R150, R68 ;  /* 0x000000968844723c */ /* 0x040ff00000041844 */
[-C--:B-1----:R-:W-:Y:S08]  /*10cf0*/  HMMA.16816.F32.BF16 R72, R136, R144.reuse, R72 ;  /* 0x000000908848723c */ /* 0x082ff00000041848 */
[C---:B------:R-:W-:Y:S04]  /*10d00*/  HMMA.16816.F32.BF16 R76, R140.reuse, R144, R76 ;  /* 0x000000908c4c723c */ /* 0x040fe8000004184c */
[--C-:B--2---:R-:W-:Y:S01]  /*10d10*/  FFMA.FTZ R148, R245, c[0x0][0x2d0], -R179.reuse ;  /* 0x0000b400f5947a23 */ /* 0x104fe200000108b3 */
[----:B------:R-:W-:Y:S02]  /*10d20*/  MOV R245, R163 ;  /* 0x000000a300f57202 */ /* 0x000fe40000000f00 */
[--C-:B------:R-:W-:Y:S01]  /*10d30*/  FFMA.FTZ R144, R249, c[0x0][0x2d0], -R179.reuse ;  /* 0x0000b400f9907a23 */ /* 0x100fe200000108b3 */
[-C--:B------:R-:W-:Y:S01]  /*10d40*/  HMMA.16816.F32.BF16 R80, R140, R146.reuse, R80 ;  /* 0x000000928c50723c */ /* 0x080fe20000041850 */
[----:B------:R1:W2:Y:S03]  /*10d50*/  MUFU.EX2 R212, R148 ;  /* 0x0000009400d47308 */ /* 0x0002a60000000800 */
[----:B------:R-:W-:Y:S01]  /*10d60*/  FFMA.FTZ R179, R175, c[0x0][0x2d0], -R179 ;  /* 0x0000b400afb37a23 */ /* 0x000fe200000108b3 */
[----:B------:R-:W-:Y:S01]  /*10d70*/  MOV R249, R190 ;  /* 0x000000be00f97202 */ /* 0x000fe20000000f00 */
[----:B------:R-:W3:Y:S02]  /*10d80*/  LDL.LU R175, [R1+0x8c] ;  /* 0x00008c0001af7983 */ /* 0x000ee40000300800 */
[C---:B------:R-:W-:Y:S03]  /*10d90*/  HMMA.16816.F32.BF16 R84, R136.reuse, R146, R84 ;  /* 0x000000928854723c */ /* 0x040fe60000041854 */
[----:B------:R4:W-:Y:S10]  /*10da0*/  MUFU.EX2 R209, R144 ;  /* 0x0000009000d17308 */ /* 0x0009f40000000800 */
[----:B------:R-:W-:Y:S01]  /*10db0*/  MUFU.EX2 R208, R179 ;  /* 0x000000b300d07308 */ /* 0x000fe20000000800 */
[----:B-1----:R-:W1:Y:S01]  /*10dc0*/  LDSM.16.MT88.4 R148, [R218+0x4080] ;  /* 0x00408000da94783b */ /* 0x002e620000004200 */
[----:B--2---:R-:W-:Y:S07]  /*10dd0*/  F2FP.BF16.PACK_AB R172, R212, R213 ;  /* 0x000000d5d4ac723e */ /* 0x004fee00000010ff */
[----:B----4-:R-:W2:Y:S01]  /*10de0*/  LDSM.16.MT88.4 R144, [R220+0x4080] ;  /* 0x00408000dc90783b */ /* 0x010ea20000004200 */
[-C--:B-1----:R-:W-:Y:S08]  /*10df0*/  HMMA.16816.F32.BF16 R88, R136, R148.reuse, R88 ;  /* 0x000000948858723c */ /* 0x082ff00000041858 */
[C---:B------:R-:W-:Y:S07]  /*10e00*/  HMMA.16816.F32.BF16 R92, R140.reuse, R148, R92 ;  /* 0x000000948c5c723c */ /* 0x040fee000004185c */
[--C-:B------:R-:W-:Y:S01]  /*10e10*/  FFMA.FTZ R148, R252, c[0x0][0x2d0], -R201.reuse ;  /* 0x0000b400fc947a23 */ /* 0x100fe200000108c9 */
[-C--:B------:R-:W-:Y:S03]  /*10e20*/  HMMA.16816.F32.BF16 R96, R140, R150.reuse, R96 ;  /* 0x000000968c60723c */ /* 0x080fe60000041860 */
[----:B------:R1:W4:Y:S01]  /*10e30*/  MUFU.EX2 R200, R148 ;  /* 0x0000009400c87308 */ /* 0x0003220000000800 */
[----:B------:R-:W-:Y:S04]  /*10e40*/  MOV R252, R187 ;  /* 0x000000bb00fc7202 */ /* 0x000fe80000000f00 */
[C---:B------:R-:W-:Y:S08]  /*10e50*/  HMMA.16816.F32.BF16 R100, R136.reuse, R150, R100 ;  /* 0x000000968864723c */ /* 0x040ff00000041864 */
[-C--:B--2---:R-:W-:Y:S08]  /*10e60*/  HMMA.16816.F32.BF16 R104, R136, R144.reuse, R104 ;  /* 0x000000908868723c */ /* 0x084ff00000041868 */
[C---:B------:R-:W-:Y:S04]  /*10e70*/  HMMA.16816.F32.BF16 R108, R140.reuse, R144, R108 ;  /* 0x000000908c6c723c */ /* 0x040fe8000004186c */
[--C-:B-1----:R-:W-:Y:S01]  /*10e80*/  FFMA.FTZ R148, R159, c[0x0][0x2d0], -R201.reuse ;  /* 0x0000b4009f947a23 */ /* 0x102fe200000108c9 */
[----:B----4-:R-:W-:Y:S01]  /*10e90*/  F2FP.BF16.PACK_AB R176, R200, R205 ;  /* 0x000000cdc8b0723e */ /* 0x010fe200000010ff */
[----:B------:R-:W2:Y:S01]  /*10ea0*/  LDL.LU R159, [R1+0x94] ;  /* 0x00009400019f7983 */ /* 0x000ea20000300800 */
[--C-:B------:R-:W-:Y:S01]  /*10eb0*/  FFMA.FTZ R144, R241, c[0x0][0x2d0], -R4.reuse ;  /* 0x0000b400f1907a23 */ /* 0x100fe20000010804 */
[-C--:B------:R-:W-:Y:S01]  /*10ec0*/  HMMA.16816.F32.BF16 R112, R140, R146.reuse, R112 ;  /* 0x000000928c70723c */ /* 0x080fe20000041870 */
[----:B------:R1:W-:Y:S03]  /*10ed0*/  MUFU.EX2 R199, R148 ;  /* 0x0000009400c77308 */ /* 0x0003e60000000800 */
[----:B------:R-:W-:Y:S01]  /*10ee0*/  MOV R241, R185 ;  /* 0x000000b900f17202 */ /* 0x000fe20000000f00 */
[----:B------:R-:W-:Y:S03]  /*10ef0*/  FFMA.FTZ R201, R177, c[0x0][0x2d0], -R201 ;  /* 0x0000b400b1c97a23 */ /* 0x000fe600000108c9 */
[C---:B------:R-:W-:Y:S03]  /*10f00*/  HMMA.16816.F32.BF16 R116, R136.reuse, R146, R116 ;  /* 0x000000928874723c */ /* 0x040fe60000041874 */
[----:B------:R4:W-:Y:S05]  /*10f10*/  MUFU.EX2 R197, R144 ;  /* 0x0000009000c57308 */ /* 0x0009ea0000000800 */
[-C--:B------:R-:W-:Y:S05]  /*10f20*/  HMMA.16816.F32.BF16 R120, R136, R152.reuse, R120 ;  /* 0x000000988878723c */ /* 0x080fea0000041878 */
[----:B------:R-:W5:Y:S03]  /*10f30*/  MUFU.EX2 R201, R201 ;  /* 0x000000c900c97308 */ /* 0x000f660000000800 */
[C---:B------:R-:W-:Y:S04]  /*10f40*/  HMMA.16816.F32.BF16 R124, R140.reuse, R152, R124 ;  /* 0x000000988c7c723c */ /* 0x040fe8000004187c */
[--C-:B-1----:R-:W-:Y:S01]  /*10f50*/  FFMA.FTZ R148, R247, c[0x0][0x2d0], -R4.reuse ;  /* 0x0000b400f7947a23 */ /* 0x102fe20000010804 */
[----:B------:R-:W-:Y:S03]  /*10f60*/  MOV R247, R186 ;  /* 0x000000ba00f77202 */ /* 0x000fe60000000f00 */
[-C--:B------:R-:W-:Y:S01]  /*10f70*/  HMMA.16816.F32.BF16 R128, R140, R154.reuse, R128 ;  /* 0x0000009a8c80723c */ /* 0x080fe20000041880 */
[----:B------:R1:W1:Y:S03]  /*10f80*/  MUFU.EX2 R198, R148 ;  /* 0x0000009400c67308 */ /* 0x0002660000000800 */
[--C-:B----4-:R-:W-:Y:S01]  /*10f90*/  FFMA.FTZ R144, R240, c[0x0][0x2d0], -R4.reuse ;  /* 0x0000b400f0907a23 */ /* 0x110fe20000010804 */
[----:B------:R-:W-:Y:S01]  /*10fa0*/  MOV R240, R184 ;  /* 0x000000b800f07202 */ /* 0x000fe20000000f00 */
[----:B------:R-:W-:Y:S02]  /*10fb0*/  FFMA.FTZ R4, R178, c[0x0][0x2d0], -R4 ;  /* 0x0000b400b2047a23 */ /* 0x000fe40000010804 */
[----:B------:R-:W-:Y:S03]  /*10fc0*/  HMMA.16816.F32.BF16 R132, R136, R154, R132 ;  /* 0x0000009a8884723c */ /* 0x000fe60000041884 */
[----:B------:R-:W-:Y:S01]  /*10fd0*/  MUFU.EX2 R168, R4 ;  /* 0x0000000400a87308 */ /* 0x000fe20000000800 */
[----:B-----5:R-:W-:Y:S09]  /*10fe0*/  F2FP.BF16.PACK_AB R178, R201, R199 ;  /* 0x000000c7c9b2723e */ /* 0x020ff200000010ff */
[----:B------:R-:W4:Y:S01]  /*10ff0*/  MUFU.EX2 R196, R144 ;  /* 0x0000009000c47308 */ /* 0x000f220000000800 */
[----:B-1----:R-:W1:Y:S01]  /*11000*/  LDSM.16.MT88.4 R148, [R218+0x3080] ;  /* 0x00308000da94783b */ /* 0x002e620000004200 */
[----:B------:R-:W-:Y:S02]  /*11010*/  F2FP.BF16.PACK_AB R177, R197, R198 ;  /* 0x000000c6c5b1723e */ /* 0x000fe400000010ff */
[----:B----4-:R-:W-:Y:S01]  /*11020*/  F2FP.BF16.PACK_AB R179, R168, R196 ;  /* 0x000000c4a8b3723e */ /* 0x010fe200000010ff */
[----:B---3--:R-:W-:Y:S01]  /*11030*/  FFMA.FTZ R7, R7, R175, R183 ;  /* 0x000000af07077223 */ /* 0x008fe200000100b7 */
[----:B------:R-:W-:Y:S03]  /*11040*/  F2FP.BF16.PACK_AB R175, R207, R206 ;  /* 0x000000cecfaf723e */ /* 0x000fe600000010ff */
[----:B------:R-:W-:Y:S02]  /*11050*/  FADD.FTZ R4, R166, R7 ;  /* 0x00000007a6047221 */ /* 0x000fe40000010000 */
[----:B------:R-:W3:Y:S01]  /*11060*/  LDSM.16.MT88.4 R164, [R220+0x3080] ;  /* 0x00308000dca4783b */ /* 0x000ee20000004200 */
[----:B--2---:R-:W-:Y:S01]  /*11070*/  FFMA.FTZ R2, R2, R159, R160 ;  /* 0x0000009f02027223 */ /* 0x004fe200000100a0 */
[----:B------:R-:W-:Y:S02]  /*11080*/  MOV R159, R173 ;  /* 0x000000ad009f7202 */ /* 0x000fe40000000f00 */
[----:B------:R-:W-:Y:S02]  /*11090*/  F2FP.BF16.PACK_AB R173, R210, R211 ;  /* 0x000000d3d2ad723e */ /* 0x000fe400000010ff */
[----:B------:R-:W-:Y:S02]  /*110a0*/  MOV R160, R174 ;  /* 0x000000ae00a07202 */ /* 0x000fe40000000f00 */
[----:B------:R-:W-:Y:S02]  /*110b0*/  F2FP.BF16.PACK_AB R174, R208, R209 ;  /* 0x000000d1d0ae723e */ /* 0x000fe400000010ff */
[----:B------:R-:W-:Y:S05]  /*110c0*/  MOV R7, R159 ;  /* 0x0000009f00077202 */ /* 0x000fea0000000f00 */
[-C--:B------:R-:W-:Y:S01]  /*110d0*/  HMMA.16816.F32.BF16 R180, R172, R192.reuse, R8 ;  /* 0x000000c0acb4723c */ /* 0x080fe20000041808 */
[----:B------:R-:W2:Y:S04]  /*110e0*/  LDSM.16.MT88.4 R8, [R219+0x3080] ;  /* 0x00308000db08783b */ /* 0x000ea80000004200 */
[----:B------:R-:W-:Y:S03]  /*110f0*/  FADD.FTZ R7, R7, R6 ;  /* 0x0000000607077221 */ /* 0x000fe60000010000 */
[C---:B------:R-:W-:Y:S01]  /*11100*/  HMMA.16816.F32.BF16 R184, R176.reuse, R192, R12 ;  /* 0x000000c0b0b8723c */ /* 0x040fe2000004180c */
[----:B------:R-:W4:Y:S07]  /*11110*/  LDSM.16.MT88.4 R12, [R217+0x4880] ;  /* 0x00488000d90c783b */ /* 0x000f2e0000004200 */
[-C--:B------:R-:W-:Y:S01]  /*11120*/  HMMA.16816.F32.BF16 R188, R176, R194.reuse, R16 ;  /* 0x000000c2b0bc723c */ /* 0x080fe20000041810 */
[----:B------:R-:W2:Y:S07]  /*11130*/  LDSM.16.MT88.4 R16, [R218+0x4880] ;  /* 0x00488000da10783b */ /* 0x000eae0000004200 */
[C---:B------:R-:W-:Y:S01]  /*11140*/  HMMA.16816.F32.BF16 R192, R172.reuse, R194, R20 ;  /* 0x000000c2acc0723c */ /* 0x040fe20000041814 */
[----:B------:R-:W2:Y:S07]  /*11150*/  LDSM.16.MT88.4 R20, [R220+0x4880] ;  /* 0x00488000dc14783b */ /* 0x000eae0000004200 */
[-C--:B-1----:R-:W-:Y:S01]  /*11160*/  HMMA.16816.F32.BF16 R136, R172, R148.reuse, R24 ;  /* 0x00000094ac88723c */ /* 0x082fe20000041818 */
[----:B------:R-:W1:Y:S07]  /*11170*/  LDSM.16.MT88.4 R24, [R219+0x4880] ;  /* 0x00488000db18783b */ /* 0x000e6e0000004200 */
[C---:B------:R-:W-:Y:S01]  /*11180*/  HMMA.16816.F32.BF16 R140, R176.reuse, R148, R28 ;  /* 0x00000094b08c723c */ /* 0x040fe2000004181c */
[----:B------:R-:W5:Y:S06]  /*11190*/  LDL.LU R28, [R1+0x98] ;  /* 0x00009800011c7983 */ /* 0x000f6c0000300800 */
[----:B------:R-:W-:Y:S01]  /*111a0*/  MOV R29, R158 ;  /* 0x0000009e001d7202 */ /* 0x000fe20000000f00 */
[-C--:B------:R-:W-:Y:S04]  /*111b0*/  HMMA.16816.F32.BF16 R144, R176, R150.reuse, R32 ;  /* 0x00000096b090723c */ /* 0x080fe80000041820 */
[----:B------:R-:W-:Y:S02]  /*111c0*/  MOV R31, R161 ;  /* 0x000000a1001f7202 */ /* 0x000fe40000000f00 */
[----:B------:R-:W-:Y:S02]  /*111d0*/  MOV R30, R160 ;  /* 0x000000a0001e7202 */ /* 0x000fe40000000f00 */
[C---:B------:R-:W-:Y:S04]  /*111e0*/  HMMA.16816.F32.BF16 R148, R172.reuse, R150, R36 ;  /* 0x00000096ac94723c */ /* 0x040fe80000041824 */
[----:B------:R-:W-:Y:S02]  /*111f0*/  MOV R34, R157 ;  /* 0x0000009d00227202 */ /* 0x000fe40000000f00 */
[----:B------:R-:W-:Y:S02]  /*11200*/  MOV R35, R156 ;  /* 0x0000009c00237202 */ /* 0x000fe40000000f00 */
[-C--:B---3--:R-:W-:Y:S04]  /*11210*/  HMMA.16816.F32.BF16 R152, R172, R164.reuse, R40 ;  /* 0x000000a4ac98723c */ /* 0x088fe80000041828 */
[----:B------:R-:W-:Y:S02]  /*11220*/  FADD.FTZ R2, R34, R2 ;  /* 0x0000000222027221 */ /* 0x000fe40000010000 */
[----:B------:R-:W-:Y:S02]  /*11230*/  FADD.FTZ R4, R35, R4 ;  /* 0x0000000423047221 */ /* 0x000fe40000010000 */
[C---:B------:R-:W-:Y:S08]  /*11240*/  HMMA.16816.F32.BF16 R156, R176.reuse, R164, R44 ;  /* 0x000000a4b09c723c */ /* 0x040ff0000004182c */
[-C--:B------:R-:W-:Y:S08]  /*11250*/  HMMA.16816.F32.BF16 R160, R176, R166.reuse, R48 ;  /* 0x000000a6b0a0723c */ /* 0x080ff00000041830 */
[C---:B------:R-:W-:Y:S08]  /*11260*/  HMMA.16816.F32.BF16 R164, R172.reuse, R166, R52 ;  /* 0x000000a6aca4723c */ /* 0x040ff00000041834 */
[-C--:B--2---:R-:W-:Y:S08]  /*11270*/  HMMA.16816.F32.BF16 R56, R172, R8.reuse, R56 ;  /* 0x00000008ac38723c */ /* 0x084ff00000041838 */
[C---:B------:R-:W-:Y:S01]  /*11280*/  HMMA.16816.F32.BF16 R60, R176.reuse, R8, R60 ;  /* 0x00000008b03c723c */ /* 0x040fe2000004183c */
[----:B------:R-:W2:Y:S06]  /*11290*/  LDL R9, [R1+0xa4] ;  /* 0x0000a40001097983 */ /* 0x000eac0000100800 */
[----:B------:R-:W-:Y:S01]  /*112a0*/  FADD.FTZ R8, R29, R2 ;  /* 0x000000021d087221 */ /* 0x000fe20000010000 */
[-C--:B------:R-:W-:Y:S04]  /*112b0*/  HMMA.16816.F32.BF16 R64, R176, R10.reuse, R64 ;  /* 0x0000000ab040723c */ /* 0x080fe80000041840 */
[----:B------:R-:W-:Y:S04]  /*112c0*/  FADD.FTZ R2, R30, R4 ;  /* 0x000000041e027221 */ /* 0x000fe80000010000 */
        /* <DEDUP_REMOVED lines=13> */
[-C--:B-1----:R-:W-:Y:S08]  /*113a0*/  HMMA.16816.F32.BF16 R120, R172, R24.reuse, R120 ;  /* 0x00000018ac78723c */ /* 0x082ff00000041878 */
[C---:B------:R-:W-:Y:S08]  /*113b0*/  HMMA.16816.F32.BF16 R124, R176.reuse, R24, R124 ;  /* 0x00000018b07c723c */ /* 0x040ff0000004187c */
[-C--:B------:R-:W-:Y:S08]  /*113c0*/  HMMA.16816.F32.BF16 R128, R176, R26.reuse, R128 ;  /* 0x0000001ab080723c */ /* 0x080ff00000041880 */
[----:B------:R-:W-:Y:S07]  /*113d0*/  HMMA.16816.F32.BF16 R132, R172, R26, R132 ;  /* 0x0000001aac84723c */ /* 0x000fee0000041884 */
[----:B------:R-:W-:Y:S02]  /*113e0*/  MOV R174, R170 ;  /* 0x000000aa00ae7202 */ /* 0x000fe40000000f00 */
[----:B------:R-:W-:Y:S03]  /*113f0*/  MOV R172, R171 ;  /* 0x000000ab00ac7202 */ /* 0x000fe60000000f00 */
[----:B------:R-:W-:Y:S01]  /*11400*/  MOV R173, R169 ;  /* 0x000000a900ad7202 */ /* 0x000fe20000000f00 */
[----:B-----5:R-:W-:Y:S02]  /*11410*/  FFMA.FTZ R6, R0, R28, R242 ;  /* 0x0000001c00067223 */ /* 0x020fe400000100f2 */
        /* <DEDUP_REMOVED lines=33> */
[----:B--2---:R-:W-:Y:S01]  /*11630*/  ISETP.GT.AND P0, PT, R235, R9, PT ;  /* 0x00000009eb00720c */ /* 0x004fe20003f04270 */
[----:B------:R-:W-:Y:S02]  /*11640*/  FADD.FTZ R4, R199, R4 ;  /* 0x00000004c7047221 */ /* 0x000fe40000010000 */
[----:B------:R-:W-:Y:S02]  /*11650*/  FADD.FTZ R2, R196, R2 ;  /* 0x00000002c4027221 */ /* 0x000fe40000010000 */
[----:B------:R-:W-:Y:S02]  /*11660*/  FADD.FTZ R6, R207, R6 ;  /* 0x00000006cf067221 */ /* 0x000fe40000010000 */
[----:B------:R-:W-:Y:S02]  /*11670*/  FADD.FTZ R4, R201, R4 ;  /* 0x00000004c9047221 */ /* 0x000fe40000010000 */
[----:B------:R-:W-:Y:S01]  /*11680*/  FADD.FTZ R2, R168, R2 ;  /* 0x00000002a8027221 */ /* 0x000fe20000010000 */
[----:B------:R2:W-:Y:S01]  /*11690*/  STL [R1+0x90], R6 ;  /* 0x0000900601007387 */ /* 0x0005e20000100800 */
[----:B------:R-:W-:Y:S03]  /*116a0*/  MOV R168, R3 ;  /* 0x0000000300a87202 */ /* 0x000fe60000000f00 */
[----:B------:R2:W-:Y:S04]  /*116b0*/  STL [R1+0x94], R4 ;  /* 0x0000940401007387 */ /* 0x0005e80000100800 */
[----:B------:R2:W-:Y:S01]  /*116c0*/  STL [R1+0x98], R2 ;  /* 0x0000980201007387 */ /* 0x0005e20000100800 */
[----:B-1----:R-:W-:Y:S04]  /*116d0*/  IADD3 R0, R235, -0x1, RZ ;  /* 0xffffffffeb007810 */ /* 0x002fe80007ffe0ff */
[----:B------:R-:W-:Y:S01]  /*116e0*/  MOV R235, R0 ;  /* 0x0000000000eb7202 */ /* 0x000fe20000000f00 */
[----:B------:R-:W-:-:S05]  /*116f0*/  @P0 BRA `(.L_x_1229) ;  /* 0xffffbba000000947 */ /* 0x000fca000383ffff */
[----:B------:R-:W3:Y:S01]  /*11700*/  LDL.LU R214, [R1+0xa0] ;  /* 0x0000a00001d67983 */ /* 0x000ee20000300800 */
[----:B------:R-:W-:Y:S01]  /*11710*/  IMAD.MOV.U32 R174, RZ, RZ, R170 ;  /* 0x000000ffffae7224 */ /* 0x000fe200078e00aa */
[----:B------:R-:W-:Y:S01]  /*11720*/  MOV R172, R171 ;  /* 0x000000ab00ac7202 */ /* 0x000fe20000000f00 */
[----:B------:R-:W-:Y:S01]  /*11730*/  IMAD.MOV.U32 R168, RZ, RZ, R3 ;  /* 0x000000ffffa87224 */ /* 0x000fe200078e0003 */
[----:B------:R-:W-:-:S02]  /*11740*/  MOV R173, R169 ;  /* 0x000000a900ad7202 */ /* 0x000fc40000000f00 */
[----:B------:R-:W-:Y:S01]  /*11750*/  MOV R235, R0 ;  /* 0x0000000000eb7202 */ /* 0x000fe20000000f00 */
[----:B--23--:R-:W-:Y:S02]  /*11760*/  IMAD.SHL.U32 R4, R214, 0x80, RZ ;  /* 0x00000080d6047824 */ /* 0x00cfe400078e00ff */
.L_x_1212:
[----:B-1----:R-:W2:Y:S04]  /*11770*/  LDL R2, [R1+0x64] ;  /* 0x0000640001027983 */ /* 0x002ea80000100800 */
[----:B------:R-:W3:Y:S01]  /*11780*/  LDL R3, [R1+0x58] ;  /* 0x0000580001037983 */ /* 0x000ee20000100800 */
[----:B------:R-:W-:Y:S01]  /*11790*/  IMAD.MOV.U32 R0, RZ, RZ, c[0x0][0x2c4] ;  /* 0x0000b100ff007624 */ /* 0x000fe200078e00ff */
[----:B------:R-:W-:Y:S01]  /*117a0*/  IADD3 R4, R4, 0x7f, RZ ;  /* 0x0000007f04047810 */ /* 0x000fe20007ffe0ff */
[----:B------:R-:W-:Y:S01]  /*117b0*/  IMAD.MOV.U32 R6, RZ, RZ, c[0x0][0x32c] ;  /* 0x0000cb00ff067624 */ /* 0x000fe200078e00ff */
[----:B------:R-:W-:Y:S02]  /*117c0*/  LOP3.LUT R236, R236, 0xfffffdff, RZ, 0xc0, !PT ;  /* 0xfffffdffecec7812 */ /* 0x000fe400078ec0ff */
[----:B------:R-:W-:-:S13]  /*117d0*/  ISETP.NE.AND P0, PT, R0, 0x1, PT ;  /* 0x000000010000780c */ /* 0x000fda0003f05270 */
[----:B------:R-:W-:Y:S01]  /*117e0*/  @P0 IMAD.HI.U32 R0, R4, c[0x0][0x2c8], RZ ;  /* 0x0000b20004000a27 */ /* 0x000fe200078e00ff */
[----:B------:R-:W-:-:S04]  /*117f0*/  @P0 LOP3.LUT R236, R236, 0x200, RZ, 0xfc, !PT ;  /* 0x00000200ecec0812 */ /* 0x000fc800078efcff */
[----:B------:R-:W-:Y:S02]  /*11800*/  @P0 SHF.R.U32.HI R4, RZ, c[0x0][0x2cc], R0 ;  /* 0x0000b300ff040a19 */ /* 0x000fe40000011600 */
[----:B------:R-:W-:Y:S02]  /*11810*/  ISETP.GE.AND P0, PT, R6, 0x1, PT ;  /* 0x000000010600780c */ /* 0x000fe40003f06270 */
[----:B------:R-:W-:-:S11]  /*11820*/  LOP3.LUT R236, R236, 0xfffffeff, RZ, 0xc0, !PT ;  /* 0xfffffeffecec7812 */ /* 0x000fd600078ec0ff */
[----:B------:R-:W-:Y:S02]  /*11830*/  @P0 LOP3.LUT R236, R236, 0x100, RZ, 0xfc, !PT ;  /* 0x00000100ecec0812 */ /* 0x000fe400078efcff */
[----:B--2---:R-:W-:-:S05]  /*11840*/  IADD3 R4, R4, 0x1, R2 ;  /* 0x0000000104047810 */ /* 0x004fca0007ffe002 */
[----:B---3--:R-:W-:-:S05]  /*11850*/  IMAD.IADD R3, R4, 0x1, -R3 ;  /* 0x0000000104037824 */ /* 0x008fca00078e0a03 */
[----:B------:R-:W-:Y:S01]  /*11860*/  IADD3 R2, R3, -c[0x0][0x324], RZ ;  /* 0x8000c90003027a10 */ /* 0x000fe20007ffe0ff */
[----:B------:R-:W-:Y:S05]  /*11870*/  @!P0 BRA `(.L_x_1230) ;  /* 0x0000010000008947 */ /* 0x000fea0003800000 */
[----:B------:R-:W-:Y:S01]  /*11880*/  MOV R0, R3 ;  /* 0x0000000300007202 */ /* 0x000fe20000000f00 */
        /* <DEDUP_REMOVED lines=9> */
.L_x_1232:
[----:B------:R-:W-:-:S13]  /*11920*/  ISETP.NE.AND P0, PT, R6, 0x1, PT ;  /* 0x000000010600780c */ /* 0x000fda0003f05270 */
[----:B------:R-:W-:-:S05]  /*11930*/  @P0 IMAD.HI.U32 R3, R0, c[0x0][0x330], RZ ;  /* 0x0000cc0000030a27 */ /* 0x000fca00078e00ff */
[----:B------:R-:W-:Y:S02]  /*11940*/  @P0 SHF.R.U32.HI R0, RZ, c[0x0][0x334], R3 ;  /* 0x0000cd00ff000a19 */ /* 0x000fe40000011603 */
.L_x_1233:
[----:B------:R-:W-:Y:S05]  /*11950*/  BSYNC B0 ;  /* 0x0000000000007941 */ /* 0x000fea0003800000 */
.L_x_1231:
[----:B------:R-:W-:-:S05]  /*11960*/  IMAD R0, R0, c[0x0][0x32c], RZ ;  /* 0x0000cb0000007a24 */ /* 0x000fca00078e02ff */
[----:B------:R-:W-:-:S03]  /*11970*/  IMNMX R2, R2, R0, !PT ;  /* 0x0000000002027217 */ /* 0x000fc60007800200 */
.L_x_1230:
[----:B------:R-:W2:Y:S01]  /*11980*/  LDL R3, [R1+0x9c] ;  /* 0x00009c0001037983 */ /* 0x000ea20000100800 */
[----:B------:R-:W-:-:S05]  /*11990*/  IADD3 R2, R2, 0x2f, RZ ;  /* 0x0000002f02027810 */ /* 0x000fca0007ffe0ff */
[----:B------:R-:W-:-:S05]  /*119a0*/  IMAD.HI R2, R2, 0x2aaaaaab, RZ ;  /* 0x2aaaaaab02027827 */ /* 0x000fca00078e02ff */
[----:B------:R-:W-:-:S04]  /*119b0*/  SHF.R.U32.HI R0, RZ, 0x1f, R2 ;  /* 0x0000001fff007819 */ /* 0x000fc80000011602 */
[----:B------:R-:W-:-:S04]  /*119c0*/  LEA.HI.SX32 R0, R2, R0, 0x1d ;  /* 0x0000000002007211 */ /* 0x000fc800078feaff */
[----:B--2---:R-:W-:-:S04]  /*119d0*/  IMNMX R3, R3, R0, !PT ;  /* 0x0000000003037217 */ /* 0x004fc80007800200 */
[----:B------:R-:W-:Y:S01]  /*119e0*/  ISETP.GE.AND P0, PT, R235, R3, PT ;  /* 0x00000003eb00720c */ /* 0x000fe20003f06270 */
[----:B------:R1:W-:-:S12]  /*119f0*/  STL [R1+0x70], R3 ;  /* 0x0000700301007387 */ /* 0x0003d80000100800 */
[----:B------:R-:W-:Y:S05]  /*11a00*/  @!P0 BRA `(.L_x_1234) ;  /* 0x00002d4000008947 */ /* 0x000fea0003800000 */
[----:B------:R-:W-:Y:S01]  /*11a10*/  MOV R2, R174 ;  /* 0x000000ae00027202 */ /* 0x000fe20000000f00 */
[----:B------:R-:W-:Y:S01]  /*11a20*/  IMAD.MOV.U32 R169, RZ, RZ, R168 ;  /* 0x000000ffffa97224 */ /* 0x000fe200078e00a8 */
[----:B------:R-:W-:Y:S01]  /*11a30*/  MOV R0, R172 ;  /* 0x000000ac00007202 */ /* 0x000fe20000000f00 */
[----:B------:R-:W-:Y:S01]  /*11a40*/  IMAD.MOV.U32 R237, RZ, RZ, R235 ;  /* 0x000000ffffed7224 */ /* 0x000fe200078e00eb */
[----:B-1----:R-:W-:Y:S02]  /*11a50*/  MOV R3, R173 ;  /* 0x000000ad00037202 */ /* 0x002fe40000000f00 */
.L_x_1235:
[----:B------:R-:W2:Y:S01]  /*11a60*/  LDL R235, [R1+0x9c] ;  /* 0x00009c0001eb7983 */ /* 0x000ea20000100800 */
[----:B------:R-:W-:Y:S04]  /*11a70*/  DEPBAR.LE SB0, 0x0 ;  /* 0x000080000000791a */ /* 0x000fe80000000000 */
[----:B----4-:R-:W4:Y:S01]  /*11a80*/  LDL.64 R212, [R1+0xb8] ;  /* 0x0000b80001d47983 */ /* 0x010f220000100a00 */
[----:B------:R-:W-:Y:S05]  /*11a90*/  WARPSYNC 0xffffffff ;  /* 0xffffffff00007948 */ /* 0x000fea0003800000 */
[----:B------:R-:W4:Y:S06]  /*11aa0*/  LDL.64 R210, [R1+0xc8] ;  /* 0x0000c80001d27983 */ /* 0x000f2c0000100a00 */
[----:B------:R-:W4:Y:S04]  /*11ab0*/  LDL R208, [R1+0xa8] ;  /* 0x0000a80001d07983 */ /* 0x000f280000100800 */
[----:B------:R-:W4:Y:S04]  /*11ac0*/  LDL R168, [R1+0xe8] ;  /* 0x0000e80001a87983 */ /* 0x000f280000100800 */
[----:B------:R-:W-:Y:S08]  /*11ad0*/  BAR.SYNC.DEFER_BLOCKING 0x0 ;  /* 0x0000000000007b1d */ /* 0x000ff00000010000 */
[----:B------:R-:W-:Y:S08]  /*11ae0*/  LDSM.16.M88.4 R52, [R223+0x8080] ;  /* 0x00808000df34783b */ /* 0x000ff00000000200 */
[----:B-----5:R-:W1:Y:S08]  /*11af0*/  LDSM.16.M88.4 R20, [R216+0x5080] ;  /* 0x00508000d814783b */ /* 0x020e700000000200 */
[----:B------:R-:W1:Y:S08]  /*11b00*/  LDSM.16.M88.4 R48, [R223+0xa080] ;  /* 0x00a08000df30783b */ /* 0x000e700000000200 */
[----:B------:R-:W1:Y:S08]  /*11b10*/  LDSM.16.M88.4 R36, [R216+0x5880] ;  /* 0x00588000d824783b */ /* 0x000e700000000200 */
[----:B------:R-:W1:Y:S08]  /*11b20*/  LDSM.16.M88.4 R172, [R216+0x6080] ;  /* 0x00608000d8ac783b */ /* 0x000e700000000200 */
[----:B------:R-:W-:Y:S01]  /*11b30*/  LDSM.16.M88.4 R176, [R225+0x8080] ;  /* 0x00808000e1b0783b */ /* 0x000fe20000000200 */
[-C--:B-1----:R-:W-:Y:S07]  /*11b40*/  HMMA.16816.F32.BF16 R8, R52, R20.reuse, RZ ;  /* 0x000000143408723c */ /* 0x082fee00000418ff */
[----:B------:R-:W1:Y:S01]  /*11b50*/  LDSM.16.M88.4 R196, [R227] ;  /* 0x00000000e3c4783b */ /* 0x000e620000000200 */
[C---:B------:R-:W-:Y:S07]  /*11b60*/  HMMA.16816.F32.BF16 R12, R48.reuse, R20, RZ ;  /* 0x00000014300c723c */ /* 0x040fee00000418ff */
[----:B------:R-:W1:Y:S01]  /*11b70*/  LDSM.16.M88.4 R200, [R225+0xa080] ;  /* 0x00a08000e1c8783b */ /* 0x000e620000000200 */
[-C--:B------:R-:W-:Y:S07]  /*11b80*/  HMMA.16816.F32.BF16 R16, R48, R22.reuse, RZ ;  /* 0x000000163010723c */ /* 0x080fee00000418ff */
[----:B------:R-:W1:Y:S01]  /*11b90*/  LDSM.16.M88.4 R204, [R233] ;  /* 0x00000000e9cc783b */ /* 0x000e620000000200 */
[C---:B------:R-:W-:Y:S07]  /*11ba0*/  HMMA.16816.F32.BF16 R20, R52.reuse, R22, RZ ;  /* 0x000000163414723c */ /* 0x040fee00000418ff */
[----:B------:R-:W3:Y:S06]  /*11bb0*/  LDL.64 R240, [R1+0xb0] ;  /* 0x0000b00001f07983 */ /* 0x000eec0000100a00 */
[----:B------:R-:W3:Y:S01]  /*11bc0*/  LDL.64 R238, [R1+0xc0] ;  /* 0x0000c00001ee7983 */ /* 0x000ee20000100a00 */
        /* <DEDUP_REMOVED lines=24> */
[C---:B------:R-:W-:Y:S01]  /*11d50*/  @!P0 IMAD.WIDE.U32 R6, R237.reuse, c[0x0][0x208], RZ ;  /* 0x00008200ed068a25 */ /* 0x040fe200078e00ff */
[----:B----4-:R-:W-:Y:S02]  /*11d60*/  @!P0 MOV R196, R210 ;  /* 0x000000d200c48202 */ /* 0x010fe40000000f00 */
[----:B------:R-:W-:Y:S01]  /*11d70*/  @!P0 MOV R197, R213 ;  /* 0x000000d500c58202 */ /* 0x000fe20000000f00 */
[----:B------:R-:W-:Y:S01]  /*11d80*/  @!P0 IMAD R4, R4, c[0x0][0x208], RZ ;  /* 0x0000820004048a24 */ /* 0x000fe200078e02ff */
[----:B------:R-:W-:Y:S02]  /*11d90*/  ISETP.GE.AND P4, PT, R208, c[0x0][0x1d4], PT ;  /* 0x00007500d0007a0c */ /* 0x000fe40003f86270 */
[----:B------:R-:W-:Y:S01]  /*11da0*/  ISETP.GE.AND P3, PT, R168, c[0x0][0x1d4], PT ;  /* 0x00007500a8007a0c */ /* 0x000fe20003f66270 */
[----:B------:R-:W-:Y:S02]  /*11db0*/  @!P0 IMAD R4, R237, c[0x0][0x20c], R4 ;  /* 0x00008300ed048a24 */ /* 0x000fe400078e0204 */
[----:B------:R-:W-:Y:S03]  /*11dc0*/  @!P0 IMAD.WIDE.U32 R196, R6, 0x30, R196 ;  /* 0x0000003006c48825 */ /* 0x000fe600078e00c4 */
[----:B------:R-:W-:Y:S02]  /*11dd0*/  @!P0 IADD3 R4, R7, R4, RZ ;  /* 0x0000000407048210 */ /* 0x000fe40007ffe0ff */
[----:B------:R-:W-:Y:S03]  /*11de0*/  @!P0 LEA R6, P1, R196, c[0x0][0x1f8], 0x1 ;  /* 0x00007e00c4068a11 */ /* 0x000fe600078208ff */
[----:B------:R-:W-:Y:S01]  /*11df0*/  @!P0 IMAD R4, R4, 0x30, RZ ;  /* 0x0000003004048824 */ /* 0x000fe200078e02ff */
[----:B------:R-:W-:Y:S04]  /*11e00*/  @!P0 IADD3 R170, P2, R6, UR10, RZ ;  /* 0x0000000a06aa8c10 */ /* 0x000fe8000ff5e0ff */
[----:B------:R-:W-:Y:S04]  /*11e10*/  @!P0 IADD3 R4, R197, R4, RZ ;  /* 0x00000004c5048210 */ /* 0x000fe80007ffe0ff */
[----:B------:R-:W-:Y:S02]  /*11e20*/  @!P0 LEA.HI.X R7, R196, c[0x0][0x1fc], R4, 0x1, P1 ;  /* 0x00007f00c4078a11 */ /* 0x000fe400008f0c04 */
[----:B------:R-:W-:Y:S02]  /*11e30*/  @!P0 IADD3 R196, P1, R170, UR10, RZ ;  /* 0x0000000aaac48c10 */ /* 0x000fe4000ff3e0ff */
[----:B------:R-:W-:Y:S01]  /*11e40*/  @!P0 IADD3.X R171, R7, UR5, RZ, P2, !PT ;  /* 0x0000000507ab8c10 */ /* 0x000fe200097fe4ff */
[----:B------:R-:W-:Y:S01]  /*11e50*/  @!PT LDS RZ, [RZ] ;  /* 0x00000000fffff984 */ /* 0x000fe20000000800 */
[----:B------:R-:W-:Y:S01]  /*11e60*/  @!PT LDS RZ, [RZ] ;  /* 0x00000000fffff984 */ /* 0x000fe20000000800 */
[----:B------:R-:W-:Y:S01]  /*11e70*/  @!PT LDS RZ, [RZ] ;  /* 0x00000000fffff984 */ /* 0x000fe20000000800 */
[----:B------:R1:W-:Y:S03]  /*11e80*/  @!P0 LDGSTS.E.BYPASS.LTC128B.128 [R234+0x2080], [R6.64], !P4 ;  /* 0x0208000006ea8fae */ /* 0x0003e6000e101d46 */
[----:B------:R-:W-:Y:S05]  /*11e90*/  @!P0 IADD3.X R197, R171, UR5, RZ, P1, !PT ;  /* 0x00000005abc58c10 */ /* 0x000fea0008ffe4ff */
[----:B------:R1:W-:Y:S08]  /*11ea0*/  @!P0 LDGSTS.E.BYPASS.LTC128B.128 [R234+0x3880], [R6.64+0x80], !P3 ;  /* 0x0388008006ea8fae */ /* 0x0003f0000d901d46 */
[----:B------:R2:W-:Y:S08]  /*11eb0*/  @!P0 LDGSTS.E.BYPASS.LTC128B.128 [R234+0x2880], [R170.64], !P4 ;  /* 0x02880000aaea8fae */ /* 0x0005f0000e101d46 */
[----:B------:R2:W-:Y:S08]  /*11ec0*/  @!P0 LDGSTS.E.BYPASS.LTC128B.128 [R234+0x4080], [R170.64+0x80], !P3 ;  /* 0x04080080aaea8fae */ /* 0x0005f0000d901d46 */
[----:B------:R4:W-:Y:S08]  /*11ed0*/  @!P0 LDGSTS.E.BYPASS.LTC128B.128 [R234+0x3080], [R196.64], !P4 ;  /* 0x03080000c4ea8fae */ /* 0x0009f0000e101d46 */
[----:B------:R4:W-:Y:S01]  /*11ee0*/  @!P0 LDGSTS.E.BYPASS.LTC128B.128 [R234+0x4880], [R196.64+0x80], !P3 ;  /* 0x04880080c4ea8fae */ /* 0x0009e2000d901d46 */
[C---:B------:R-:W-:Y:S02]  /*11ef0*/  ISETP.GT.AND P0, PT, R237.reuse, R235, PT ;  /* 0x000000ebed00720c */ /* 0x040fe40003f04270 */
[----:B------:R-:W-:Y:S05]  /*11f00*/  IADD3 R235, R237, -0x1, RZ ;  /* 0xffffffffedeb7810 */ /* 0x000fea0007ffe0ff */
[----:B------:R-:W-:Y:S08]  /*11f10*/  LDSM.16.M88.4 R204, [R222+0x5080] ;  /* 0x00508000decc783b */ /* 0x000ff00000000200 */
[----:B------:R-:W-:Y:S08]  /*11f20*/  LDSM.16.M88.4 R208, [R224+0xa080] ;  /* 0x00a08000e0d0783b */ /* 0x000ff00000000200 */
[----:B------:R-:W-:Y:S08]  /*11f30*/  LDSM.16.M88.4 R212, [R222+0x5880] ;  /* 0x00588000ded4783b */ /* 0x000ff00000000200 */
[----:B----4-:R-:W4:Y:S08]  /*11f40*/  LDSM.16.M88.4 R196, [R224+0x8080] ;  /* 0x00808000e0c4783b */ /* 0x010f300000000200 */
[----:B------:R-:W0:Y:S08]  /*11f50*/  LDGDEPBAR ;  /* 0x00000000000079af */ /* 0x000e300000000000 */
[----:B------:R-:W1:Y:S08]  /*11f60*/  LDSM.16.M88.4 R200, [R222+0x6080] ;  /* 0x00608000dec8783b */ /* 0x000e700000000200 */
[----:B------:R-:W-:Y:S08]  /*11f70*/  LDSM.16.M88.4 R172, [R226+0x8080] ;  /* 0x00808000e2ac783b */ /* 0x000ff00000000200 */
[----:B------:R-:W1:Y:S01]  /*11f80*/  LDSM.16.M88.4 R176, [R221] ;  /* 0x00000000ddb0783b */ /* 0x000e620000000200 */
[-C--:B----4-:R-:W-:Y:S08]  /*11f90*/  HMMA.16816.F32.BF16 R8, R196, R204.reuse, R8 ;  /* 0x000000ccc408723c */ /* 0x090ff00000041808 */
        /* <DEDUP_REMOVED lines=8> */
[----:B------:R-:W2:Y:S07]  /*12020*/  LDSM.16.M88.4 R212, [R221+0x800] ;  /* 0x00080000ddd4783b */ /* 0x000eae0000000200 */
[-C--:B-1----:R-:W-:Y:S08]  /*12030*/  HMMA.16816.F32.BF16 R40, R196, R200.reuse, R40 ;  /* 0x000000c8c428723c */ /* 0x082ff00000041828 */
[C---:B------:R-:W-:Y:S08]  /*12040*/  HMMA.16816.F32.BF16 R44, R208.reuse, R200, R44 ;  /* 0x000000c8d02c723c */ /* 0x040ff0000004182c */
[-C--:B------:R-:W-:Y:S01]  /*12050*/  HMMA.16816.F32.BF16 R48, R208, R202.reuse, R48 ;  /* 0x000000cad030723c */ /* 0x080fe20000041830 */
[----:B------:R-:W1:Y:S07]  /*12060*/  LDSM.16.M88.4 R208, [R221+0x1000] ;  /* 0x00100000ddd0783b */ /* 0x000e6e0000000200 */
[----:B------:R-:W-:Y:S01]  /*12070*/  HMMA.16816.F32.BF16 R52, R196, R202, R52 ;  /* 0x000000cac434723c */ /* 0x000fe20000041834 */
[----:B------:R-:W-:Y:S07]  /*12080*/  LDSM.16.M88.4 R196, [R216+0x6880] ;  /* 0x00688000d8c4783b */ /* 0x000fee0000000200 */
[-C--:B------:R-:W-:Y:S01]  /*12090*/  HMMA.16816.F32.BF16 R8, R172, R176.reuse, R8 ;  /* 0x000000b0ac08723c */ /* 0x080fe20000041808 */
[----:B------:R-:W-:Y:S07]  /*120a0*/  LDSM.16.M88.4 R200, [R223+0xe080] ;  /* 0x00e08000dfc8783b */ /* 0x000fee0000000200 */
[C---:B----4-:R-:W-:Y:S08]  /*120b0*/  HMMA.16816.F32.BF16 R12, R204.reuse, R176, R12 ;  /* 0x000000b0cc0c723c */ /* 0x050ff0000004180c */
        /* <DEDUP_REMOVED lines=14> */
[-C--:B----4-:R-:W-:Y:S01]  /*121a0*/  HMMA.16816.F32.BF16 R8, R176, R196.reuse, R8 ;  /* 0x000000c4b008723c */ /* 0x090fe20000041808 */
[----:B------:R-:W-:Y:S07]  /*121b0*/  LDSM.16.M88.4 R208, [R225+0xe080] ;  /* 0x00e08000e1d0783b */ /* 0x000fee0000000200 */
[C---:B------:R-:W-:Y:S08]  /*121c0*/  HMMA.16816.F32.BF16 R12, R200.reuse, R196, R12 ;  /* 0x000000c4c80c723c */ /* 0x040ff0000004180c */
[-C--:B------:R-:W-:Y:S08]  /*121d0*/  HMMA.16816.F32.BF16 R16, R200, R198.reuse, R16 ;  /* 0x000000c6c810723c */ /* 0x080ff00000041810 */
[C---:B------:R-:W-:Y:S01]  /*121e0*/  HMMA.16816.F32.BF16 R20, R176.reuse, R198, R20 ;  /* 0x000000c6b014723c */ /* 0x040fe20000041814 */
[----:B------:R-:W4:Y:S07]  /*121f0*/  LDSM.16.M88.4 R196, [R231] ;  /* 0x00000000e7c4783b */ /* 0x000f2e0000000200 */
[-C--:B--2---:R-:W-:Y:S08]  /*12200*/  HMMA.16816.F32.BF16 R24, R176, R212.reuse, R24 ;  /* 0x000000d4b018723c */ /* 0x084ff00000041818 */
[C---:B------:R-:W-:Y:S08]  /*12210*/  HMMA.16816.F32.BF16 R28, R200.reuse, R212, R28 ;  /* 0x000000d4c81c723c */ /* 0x040ff0000004181c */
[-C--:B------:R-:W-:Y:S08]  /*12220*/  HMMA.16816.F32.BF16 R32, R200, R214.reuse, R32 ;  /* 0x000000d6c820723c */ /* 0x080ff00000041820 */
[C---:B------:R-:W-:Y:S01]  /*12230*/  HMMA.16816.F32.BF16 R36, R176.reuse, R214, R36 ;  /* 0x000000d6b024723c */ /* 0x040fe20000041824 */
[----:B------:R-:W2:Y:S07]  /*12240*/  LDSM.16.M88.4 R212, [R230] ;  /* 0x00000000e6d4783b */ /* 0x000eae0000000200 */
[-C--:B-1----:R-:W-:Y:S08]  /*12250*/  HMMA.16816.F32.BF16 R40, R176, R204.reuse, R40 ;  /* 0x000000ccb028723c */ /* 0x082ff00000041828 */
[C---:B------:R-:W-:Y:S08]  /*12260*/  HMMA.16816.F32.BF16 R44, R200.reuse, R204, R44 ;  /* 0x000000ccc82c723c */ /* 0x040ff0000004182c */
[-C--:B------:R-:W-:Y:S01]  /*12270*/  HMMA.16816.F32.BF16 R48, R200, R206.reuse, R48 ;  /* 0x000000cec830723c */ /* 0x080fe20000041830 */
[----:B------:R-:W1:Y:S07]  /*12280*/  LDSM.16.M88.4 R200, [R229] ;  /* 0x00000000e5c8783b */ /* 0x000e6e0000000200 */
[----:B------:R-:W-:Y:S01]  /*12290*/  HMMA.16816.F32.BF16 R52, R176, R206, R52 ;  /* 0x000000ceb034723c */ /* 0x000fe20000041834 */
[----:B------:R-:W-:Y:S07]  /*122a0*/  LDSM.16.M88.4 R176, [R224+0xc080] ;  /* 0x00c08000e0b0783b */ /* 0x000fee0000000200 */
[-C--:B----4-:R-:W-:Y:S01]  /*122b0*/  HMMA.16816.F32.BF16 R8, R172, R196.reuse, R8 ;  /* 0x000000c4ac08723c */ /* 0x090fe20000041808 */
[----:B------:R-:W-:Y:S07]  /*122c0*/  LDSM.16.M88.4 R204, [R224+0xe080] ;  /* 0x00e08000e0cc783b */ /* 0x000fee0000000200 */
        /* <DEDUP_REMOVED lines=29> */
[----:B------:R-:W1:Y:S01]  /*124a0*/  LDSM.16.M88.4 R204, [R221+0x2800] ;  /* 0x00280000ddcc783b */ /* 0x000e620000000200 */
[----:B------:R-:W-:Y:S06]  /*124b0*/  DEPBAR.LE SB0, 0x0 ;  /* 0x000080000000791a */ /* 0x000fec0000000000 */
[----:B------:R-:W-:Y:S01]  /*124c0*/  HMMA.16816.F32.BF16 R52, R176, R210, R52 ;  /* 0x000000d2b034723c */ /* 0x000fe20000041834 */
[----:B------:R-:W-:Y:S07]  /*124d0*/  BAR.SYNC.DEFER_BLOCKING 0x0 ;  /* 0x0000000000007b1d */ /* 0x000fee0000010000 */
[-C--:B----4-:R-:W-:Y:S08]  /*124e0*/  HMMA.16816.F32.BF16 R8, R172, R196.reuse, R8 ;  /* 0x000000c4ac08723c */ /* 0x090ff00000041808 */
        /* <DEDUP_REMOVED lines=44> */
[----:B------:R-:W-:Y:S04]  /*127b0*/  FMNMX.FTZ R6, R44, R6, !PT ;  /* 0x000000062c067209 */ /* 0x000fe80007810000 */
[----:B------:R-:W-:Y:S01]  /*127c0*/  FMNMX.FTZ R6, R45, R6, !PT ;  /* 0x000000062d067209 */ /* 0x000fe20007810000 */
[----:B------:R-:W2:Y:S03]  /*127d0*/  SHFL.BFLY PT, R7, R172, 0x2, 0x1f ;  /* 0x0c401f00ac077f89 */ /* 0x000ea600000e0000 */
[----:B------:R-:W-:Y:S04]  /*127e0*/  FMNMX.FTZ R6, R48, R6, !PT ;  /* 0x0000000630067209 */ /* 0x000fe80007810000 */
[----:B------:R-:W-:Y:S05]  /*127f0*/  FMNMX.FTZ R6, R49, R6, !PT ;  /* 0x0000000631067209 */ /* 0x000fea0007810000 */
[----:B------:R-:W4:Y:S01]  /*12800*/  SHFL.BFLY PT, R170, R6, 0x2, 0x1f ;  /* 0x0c401f0006aa7f89 */ /* 0x000f2200000e0000 */
[----:B-1----:R-:W-:Y:S07]  /*12810*/  FMNMX.FTZ R4, R4, R168, !PT ;  /* 0x000000a804047209 */ /* 0x002fee0007810000 */
[----:B------:R-:W1:Y:S01]  /*12820*/  SHFL.BFLY PT, R174, R4, 0x1, 0x1f ;  /* 0x0c201f0004ae7f89 */ /* 0x000e6200000e0000 */
[----:B--2---:R-:W-:Y:S02]  /*12830*/  FMNMX.FTZ R172, R172, R7, !PT ;  /* 0x00000007acac7209 */ /* 0x004fe40007810000 */
[----:B------:R-:W-:Y:S05]  /*12840*/  FMNMX.FTZ R7, R14, R169, !PT ;  /* 0x000000a90e077209 */ /* 0x000fea0007810000 */
[----:B------:R-:W2:Y:S01]  /*12850*/  SHFL.BFLY PT, R171, R172, 0x1, 0x1f ;  /* 0x0c201f00acab7f89 */ /* 0x000ea200000e0000 */
[----:B------:R-:W-:Y:S04]  /*12860*/  FMNMX.FTZ R7, R15, R7, !PT ;  /* 0x000000070f077209 */ /* 0x000fe80007810000 */
[----:B------:R-:W-:Y:S02]  /*12870*/  FMNMX.FTZ R7, R18, R7, !PT ;  /* 0x0000000712077209 */ /* 0x000fe40007810000 */
[----:B----4-:R-:W-:Y:S02]  /*12880*/  FMNMX.FTZ R6, R6, R170, !PT ;  /* 0x000000aa06067209 */ /* 0x010fe40007810000 */
[----:B------:R-:W-:Y:S03]  /*12890*/  FMNMX.FTZ R7, R19, R7, !PT ;  /* 0x0000000713077209 */ /* 0x000fe60007810000 */
[----:B------:R-:W4:Y:S01]  /*128a0*/  SHFL.BFLY PT, R173, R6, 0x1, 0x1f ;  /* 0x0c201f0006ad7f89 */ /* 0x000f2200000e0000 */
[----:B------:R-:W-:Y:S02]  /*128b0*/  FMNMX.FTZ R7, R30, R7, !PT ;  /* 0x000000071e077209 */ /* 0x000fe40007810000 */
[----:B-1----:R-:W-:Y:S02]  /*128c0*/  FMNMX.FTZ R174, R4, R174, !PT ;  /* 0x000000ae04ae7209 */ /* 0x002fe40007810000 */
[----:B------:R-:W-:Y:S03]  /*128d0*/  FMNMX.FTZ R7, R31, R7, !PT ;  /* 0x000000071f077209 */ /* 0x000fe60007810000 */
[----:B------:R-:W-:Y:S01]  /*128e0*/  FADD.FTZ R2, -R174, R2 ;  /* 0x00000002ae027221 */ /* 0x000fe20000010100 */
[----:B------:R-:W-:Y:S01]  /*128f0*/  FMNMX.FTZ R7, R34, R7, !PT ;  /* 0x0000000722077209 */ /* 0x000fe20007810000 */
[----:B------:R-:W-:Y:S01]  /*12900*/  FMUL.FTZ R208, R174, c[0x0][0x2d0] ;  /* 0x0000b400aed07a20 */ /* 0x000fe20000410000 */
[----:B--2---:R-:W-:Y:S01]  /*12910*/  FMNMX.FTZ R172, R172, R171, !PT ;  /* 0x000000abacac7209 */ /* 0x004fe20007810000 */
[----:B------:R-:W-:Y:S01]  /*12920*/  FMUL.FTZ R2, R2, c[0x0][0x2d0] ;  /* 0x0000b40002027a20 */ /* 0x000fe20000410000 */
[----:B------:R-:W-:Y:S01]  /*12930*/  FMNMX.FTZ R7, R35, R7, !PT ;  /* 0x0000000723077209 */ /* 0x000fe20007810000 */
[----:B------:R-:W-:Y:S02]  /*12940*/  FFMA.FTZ R11, R11, c[0x0][0x2d0], -R208 ;  /* 0x0000b4000b0b7a23 */ /* 0x000fe400000108d0 */
[----:B------:R-:W-:Y:S01]  /*12950*/  FADD.FTZ R0, -R172, R0 ;  /* 0x00000000ac007221 */ /* 0x000fe20000010100 */
[----:B------:R-:W-:Y:S01]  /*12960*/  FMNMX.FTZ R4, R46, R7, !PT ;  /* 0x000000072e047209 */ /* 0x000fe20007810000 */
[----:B------:R-:W-:Y:S01]  /*12970*/  FMUL.FTZ R207, R172, c[0x0][0x2d0] ;  /* 0x0000b400accf7a20 */ /* 0x000fe20000410000 */
[----:B------:R1:W-:Y:S01]  /*12980*/  MUFU.EX2 R247, R11 ;  /* 0x0000000b00f77308 */ /* 0x0003e20000000800 */
[----:B------:R-:W-:Y:S02]  /*12990*/  FMUL.FTZ R0, R0, c[0x0][0x2d0] ;  /* 0x0000b40000007a20 */ /* 0x000fe40000410000 */
[--C-:B------:R-:W-:Y:S01]  /*129a0*/  FFMA.FTZ R8, R8, c[0x0][0x2d0], -R207.reuse ;  /* 0x0000b40008087a23 */ /* 0x100fe200000108cf */
[----:B----4-:R-:W-:Y:S01]  /*129b0*/  FMNMX.FTZ R173, R6, R173, !PT ;  /* 0x000000ad06ad7209 */ /* 0x010fe20007810000 */
[--C-:B------:R-:W-:Y:S02]  /*129c0*/  FFMA.FTZ R9, R9, c[0x0][0x2d0], -R207.reuse ;  /* 0x0000b40009097a23 */ /* 0x100fe400000108cf */
[--C-:B------:R-:W-:Y:S02]  /*129d0*/  FFMA.FTZ R10, R10, c[0x0][0x2d0], -R208.reuse ;  /* 0x0000b4000a0a7a23 */ /* 0x100fe400000108d0 */
[--C-:B------:R-:W-:Y:S01]  /*129e0*/  FFMA.FTZ R20, R20, c[0x0][0x2d0], -R207.reuse ;  /* 0x0000b40014147a23 */ /* 0x100fe200000108cf */
[----:B------:R2:W4:Y:S01]  /*129f0*/  MUFU.EX2 R7, R0 ;  /* 0x0000000000077308 */ /* 0x0005220000000800 */
[--C-:B------:R-:W-:Y:S02]  /*12a00*/  FFMA.FTZ R21, R21, c[0x0][0x2d0], -R207.reuse ;  /* 0x0000b40015157a23 */ /* 0x100fe400000108cf */
[--C-:B------:R-:W-:Y:S02]  /*12a10*/  FFMA.FTZ R22, R22, c[0x0][0x2d0], -R208.reuse ;  /* 0x0000b40016167a23 */ /* 0x100fe400000108d0 */
[--C-:B------:R-:W-:Y:S02]  /*12a20*/  FFMA.FTZ R23, R23, c[0x0][0x2d0], -R208.reuse ;  /* 0x0000b40017177a23 */ /* 0x100fe400000108d0 */
[----:B------:R-:W-:Y:S02]  /*12a30*/  FMUL.FTZ R209, R173, c[0x0][0x2d0] ;  /* 0x0000b400add17a20 */ /* 0x000fe40000410000 */
[----:B------:R-:W-:Y:S01]  /*12a40*/  FFMA.FTZ R24, R24, c[0x0][0x2d0], -R207 ;  /* 0x0000b40018187a23 */ /* 0x000fe200000108cf */
[----:B------:R-:W-:Y:S01]  /*12a50*/  MUFU.EX2 R243, R8 ;  /* 0x0000000800f37308 */ /* 0x000fe20000000800 */
[--C-:B------:R-:W-:Y:S02]  /*12a60*/  FFMA.FTZ R12, R12, c[0x0][0x2d0], -R209.reuse ;  /* 0x0000b4000c0c7a23 */ /* 0x100fe400000108d1 */
[--C-:B------:R-:W-:Y:S01]  /*12a70*/  FFMA.FTZ R13, R13, c[0x0][0x2d0], -R209.reuse ;  /* 0x0000b4000d0d7a23 */ /* 0x100fe200000108d1 */
[----:B-1----:R-:W-:Y:S01]  /*12a80*/  @P0 MOV R11, c[0x0][0x1e0] ;  /* 0x00007800000b0a02 */ /* 0x002fe20000000f00 */
[--C-:B------:R-:W-:Y:S02]  /*12a90*/  FFMA.FTZ R16, R16, c[0x0][0x2d0], -R209.reuse ;  /* 0x0000b40010107a23 */ /* 0x100fe400000108d1 */
[----:B------:R-:W-:Y:S02]  /*12aa0*/  FFMA.FTZ R17, R17, c[0x0][0x2d0], -R209 ;  /* 0x0000b40011117a23 */ /* 0x000fe400000108d1 */
[--C-:B------:R-:W-:Y:S01]  /*12ab0*/  FFMA.FTZ R25, R25, c[0x0][0x2d0], -R207.reuse ;  /* 0x0000b40019197a23 */ /* 0x100fe200000108cf */
[----:B------:R-:W1:Y:S01]  /*12ac0*/  MUFU.EX2 R250, R9 ;  /* 0x0000000900fa7308 */ /* 0x000e620000000800 */
[--C-:B------:R-:W-:Y:S02]  /*12ad0*/  FFMA.FTZ R26, R26, c[0x0][0x2d0], -R208.reuse ;  /* 0x0000b4001a1a7a23 */ /* 0x100fe400000108d0 */
[--C-:B------:R-:W-:Y:S01]  /*12ae0*/  FFMA.FTZ R36, R36, c[0x0][0x2d0], -R207.reuse ;  /* 0x0000b40024247a23 */ /* 0x100fe200000108cf */
[----:B--2---:R-:W-:Y:S01]  /*12af0*/  FMNMX.FTZ R0, R47, R4, !PT ;  /* 0x000000042f007209 */ /* 0x004fe20007810000 */
[C---:B----4-:R-:W-:Y:S02]  /*12b00*/  FMUL.FTZ R136, R7.reuse, R136 ;  /* 0x0000008807887220 */ /* 0x050fe40000410000 */
[----:B------:R-:W-:Y:S01]  /*12b10*/  FMUL.FTZ R137, R7, R137 ;  /* 0x0000008907897220 */ /* 0x000fe20000410000 */
[----:B------:R-:W-:Y:S01]  /*12b20*/  FMNMX.FTZ R0, R50, R0, !PT ;  /* 0x0000000032007209 */ /* 0x000fe20007810000 */
[----:B------:R-:W-:Y:S01]  /*12b30*/  FFMA.FTZ R37, R37, c[0x0][0x2d0], -R207 ;  /* 0x0000b40025257a23 */ /* 0x000fe200000108cf */
[----:B------:R2:W4:Y:S01]  /*12b40*/  MUFU.EX2 R4, R2 ;  /* 0x0000000200047308 */ /* 0x0005220000000800 */
[--C-:B------:R-:W-:Y:S01]  /*12b50*/  FFMA.FTZ R38, R38, c[0x0][0x2d0], -R208.reuse ;  /* 0x0000b40026267a23 */ /* 0x100fe200000108d0 */
[----:B------:R-:W-:Y:S01]  /*12b60*/  FMNMX.FTZ R0, R51, R0, !PT ;  /* 0x0000000033007209 */ /* 0x000fe20007810000 */
[--C-:B------:R-:W-:Y:S02]  /*12b70*/  FFMA.FTZ R39, R39, c[0x0][0x2d0], -R208.reuse ;  /* 0x0000b40027277a23 */ /* 0x100fe400000108d0 */
[--C-:B------:R-:W-:Y:S02]  /*12b80*/  FFMA.FTZ R28, R28, c[0x0][0x2d0], -R209.reuse ;  /* 0x0000b4001c1c7a23 */ /* 0x100fe400000108d1 */
[----:B------:R-:W-:Y:S02]  /*12b90*/  FFMA.FTZ R29, R29, c[0x0][0x2d0], -R209 ;  /* 0x0000b4001d1d7a23 */ /* 0x000fe400000108d1 */
[--C-:B------:R-:W-:Y:S01]  /*12ba0*/  FFMA.FTZ R40, R40, c[0x0][0x2d0], -R207.reuse ;  /* 0x0000b40028287a23 */ /* 0x100fe200000108cf */
[----:B------:R3:W3:Y:S01]  /*12bb0*/  MUFU.EX2 R242, R10 ;  /* 0x0000000a00f27308 */ /* 0x0006e20000000800 */
[----:B------:R-:W-:Y:S02]  /*12bc0*/  FFMA.FTZ R41, R41, c[0x0][0x2d0], -R207 ;  /* 0x0000b40029297a23 */ /* 0x000fe400000108cf */
[--C-:B------:R-:W-:Y:S01]  /*12bd0*/  FFMA.FTZ R42, R42, c[0x0][0x2d0], -R208.reuse ;  /* 0x0000b4002a2a7a23 */ /* 0x100fe200000108d0 */
[----:B-1----:R-:W-:Y:S01]  /*12be0*/  F2FP.BF16.PACK_AB R176, R250, R243 ;  /* 0x000000f3fab0723e */ /* 0x002fe200000010ff */
[----:B------:R-:W-:Y:S04]  /*12bf0*/  @P0 IMAD.WIDE.U32 R8, R235, c[0x0][0x1e0], RZ ;  /* 0x00007800eb080a25 */ /* 0x000fe800078e00ff */
[----:B------:R-:W-:Y:S01]  /*12c00*/  FFMA.FTZ R43, R43, c[0x0][0x2d0], -R208 ;  /* 0x0000b4002b2b7a23 */ /* 0x000fe200000108d0 */
[----:B------:R1:W-:Y:S01]  /*12c10*/  MUFU.EX2 R252, R20 ;  /* 0x0000001400fc7308 */ /* 0x0003e20000000800 */
[C---:B------:R-:W-:Y:S02]  /*12c20*/  FMUL.FTZ R148, R7.reuse, R148 ;  /* 0x0000009407947220 */ /* 0x040fe40000410000 */
[----:B------:R-:W-:Y:S02]  /*12c30*/  FMUL.FTZ R149, R7, R149 ;  /* 0x0000009507957220 */ /* 0x000fe40000410000 */
[----:B--2---:R-:W-:Y:S02]  /*12c40*/  FADD.FTZ R2, -R173, R3 ;  /* 0x00000003ad027221 */ /* 0x004fe40000010100 */
[----:B------:R-:W2:Y:S01]  /*12c50*/  SHFL.BFLY PT, R3, R0, 0x2, 0x1f ;  /* 0x0c401f0000037f89 */ /* 0x000ea200000e0000 */
[----:B----4-:R-:W-:Y:S02]  /*12c60*/  FMUL.FTZ R138, R4, R138 ;  /* 0x0000008a048a7220 */ /* 0x010fe40000410000 */
[----:B------:R-:W-:Y:S01]  /*12c70*/  FMUL.FTZ R2, R2, c[0x0][0x2d0] ;  /* 0x0000b40002027a20 */ /* 0x000fe20000410000 */
[----:B------:R-:W4:Y:S01]  /*12c80*/  MUFU.EX2 R251, R21 ;  /* 0x0000001500fb7308 */ /* 0x000f220000000800 */
[C---:B------:R-:W-:Y:S01]  /*12c90*/  FMUL.FTZ R139, R4.reuse, R139 ;  /* 0x0000008b048b7220 */ /* 0x040fe20000410000 */
[----:B---3--:R-:W-:Y:S01]  /*12ca0*/  @P0 SHF.L.U32 R10, R11, 0x5, RZ ;  /* 0x000000050b0a0819 */ /* 0x008fe200000006ff */
[C---:B------:R-:W-:Y:S01]  /*12cb0*/  FMUL.FTZ R150, R4.reuse, R150 ;  /* 0x0000009604967220 */ /* 0x040fe20000410000 */
[----:B------:R-:W-:Y:S01]  /*12cc0*/  F2FP.BF16.PACK_AB R177, R247, R242 ;  /* 0x000000f2f7b1723e */ /* 0x000fe200000010ff */
[C---:B------:R-:W-:Y:S02]  /*12cd0*/  FMUL.FTZ R151, R4.reuse, R151 ;  /* 0x0000009704977220 */ /* 0x040fe40000410000 */
[C---:B------:R-:W-:Y:S03]  /*12ce0*/  FMUL.FTZ R152, R7.reuse, R152 ;  /* 0x0000009807987220 */ /* 0x040fe60000410000 */
[----:B------:R3:W3:Y:S01]  /*12cf0*/  MUFU.EX2 R6, R2 ;  /* 0x0000000200067308 */ /* 0x0006e20000000800 */
[C---:B------:R-:W-:Y:S02]  /*12d00*/  FMUL.FTZ R153, R7.reuse, R153 ;  /* 0x0000009907997220 */ /* 0x040fe40000410000 */
[C---:B-1----:R-:W-:Y:S02]  /*12d10*/  FMUL.FTZ R20, R7.reuse, R192 ;  /* 0x000000c007147220 */ /* 0x042fe40000410000 */
[C---:B------:R-:W-:Y:S02]  /*12d20*/  FMUL.FTZ R154, R4.reuse, R154 ;  /* 0x0000009a049a7220 */ /* 0x040fe40000410000 */
[----:B------:R-:W-:Y:S02]  /*12d30*/  FMUL.FTZ R155, R4, R155 ;  /* 0x0000009b049b7220 */ /* 0x000fe40000410000 */
[C---:B------:R-:W-:Y:S01]  /*12d40*/  FMUL.FTZ R164, R7.reuse, R164 ;  /* 0x000000a407a47220 */ /* 0x040fe20000410000 */
[----:B--2---:R-:W-:Y:S01]  /*12d50*/  FMNMX.FTZ R0, R0, R3, !PT ;  /* 0x0000000300007209 */ /* 0x004fe20007810000 */
[----:B------:R1:W-:Y:S01]  /*12d60*/  MUFU.EX2 R249, R22 ;  /* 0x0000001600f97308 */ /* 0x0003e20000000800 */
[----:B------:R-:W-:Y:S01]  /*12d70*/  @P0 MOV R3, R241 ;  /* 0x000000f100030202 */ /* 0x000fe20000000f00 */
[----:B------:R-:W-:Y:S01]  /*12d80*/  FMUL.FTZ R165, R7, R165 ;  /* 0x000000a507a57220 */ /* 0x000fe20000410000 */
[----:B----4-:R-:W-:Y:S01]  /*12d90*/  F2FP.BF16.PACK_AB R178, R251, R252 ;  /* 0x000000fcfbb2723e */ /* 0x010fe200000010ff */
[C---:B------:R-:W-:Y:S02]  /*12da0*/  FMUL.FTZ R21, R7.reuse, R193 ;  /* 0x000000c107157220 */ /* 0x040fe40000410000 */
[C---:B------:R-:W-:Y:S02]  /*12db0*/  FMUL.FTZ R166, R4.reuse, R166 ;  /* 0x000000a604a67220 */ /* 0x040fe40000410000 */
[----:B------:R-:W-:Y:S02]  /*12dc0*/  FMUL.FTZ R167, R4, R167 ;  /* 0x000000a704a77220 */ /* 0x000fe40000410000 */
[----:B------:R-:W2:Y:S01]  /*12dd0*/  MUFU.EX2 R248, R23 ;  /* 0x0000001700f87308 */ /* 0x000ea20000000800 */
[----:B------:R-:W-:Y:S01]  /*12de0*/  FMUL.FTZ R56, R7, R56 ;  /* 0x0000003807387220 */ /* 0x000fe20000410000 */
[----:B---3--:R-:W3:Y:S01]  /*12df0*/  SHFL.BFLY PT, R2, R0, 0x1, 0x1f ;  /* 0x0c201f0000027f89 */ /* 0x008ee200000e0000 */
[C---:B------:R-:W-:Y:S02]  /*12e00*/  FMUL.FTZ R140, R6.reuse, R140 ;  /* 0x0000008c068c7220 */ /* 0x040fe40000410000 */
[C---:B------:R-:W-:Y:S02]  /*12e10*/  FMUL.FTZ R141, R6.reuse, R141 ;  /* 0x0000008d068d7220 */ /* 0x040fe40000410000 */
[C---:B------:R-:W-:Y:S03]  /*12e20*/  FMUL.FTZ R144, R6.reuse, R144 ;  /* 0x0000009006907220 */ /* 0x040fe60000410000 */
[----:B------:R4:W-:Y:S01]  /*12e30*/  MUFU.EX2 R241, R12 ;  /* 0x0000000c00f17308 */ /* 0x0009e20000000800 */
[C---:B------:R-:W-:Y:S02]  /*12e40*/  FMUL.FTZ R145, R6.reuse, R145 ;  /* 0x0000009106917220 */ /* 0x040fe40000410000 */
[----:B------:R-:W-:Y:S02]  /*12e50*/  FMUL.FTZ R156, R6, R156 ;  /* 0x0000009c069c7220 */ /* 0x000fe40000410000 */
[----:B-1----:R-:W-:Y:S02]  /*12e60*/  FMUL.FTZ R22, R4, R194 ;  /* 0x000000c204167220 */ /* 0x002fe40000410000 */
[C---:B------:R-:W-:Y:S02]  /*12e70*/  FMUL.FTZ R157, R6.reuse, R157 ;  /* 0x0000009d069d7220 */ /* 0x040fe40000410000 */
[C---:B------:R-:W-:Y:S01]  /*12e80*/  FMUL.FTZ R160, R6.reuse, R160 ;  /* 0x000000a006a07220 */ /* 0x040fe20000410000 */
[----:B------:R1:W-:Y:S01]  /*12e90*/  MUFU.EX2 R246, R13 ;  /* 0x0000000d00f67308 */ /* 0x0003e20000000800 */
[C---:B------:R-:W-:Y:S02]  /*12ea0*/  FMUL.FTZ R161, R6.reuse, R161 ;  /* 0x000000a106a17220 */ /* 0x040fe40000410000 */
[----:B------:R-:W-:Y:S01]  /*12eb0*/  FMUL.FTZ R60, R6, R60 ;  /* 0x0000003c063c7220 */ /* 0x000fe20000410000 */
[----:B--2---:R-:W-:Y:S01]  /*12ec0*/  F2FP.BF16.PACK_AB R179, R248, R249 ;  /* 0x000000f9f8b3723e */ /* 0x004fe200000010ff */
[----:B------:R-:W-:Y:S01]  /*12ed0*/  FMUL.FTZ R23, R4, R195 ;  /* 0x000000c304177220 */ /* 0x000fe20000410000 */
[----:B---3--:R-:W-:Y:S01]  /*12ee0*/  FMNMX.FTZ R168, R0, R2, !PT ;  /* 0x0000000200a87209 */ /* 0x008fe20007810000 */
[C---:B------:R-:W-:Y:S01]  /*12ef0*/  FMUL.FTZ R61, R6.reuse, R61 ;  /* 0x0000003d063d7220 */ /* 0x040fe20000410000 */
[----:B------:R-:W-:Y:S02]  /*12f00*/  @P0 SHF.R.S32.HI R2, RZ, 0x1f, R235 ;  /* 0x0000001fff020819 */ /* 0x000fe400000114eb */
[----:B------:R2:W-:Y:S01]  /*12f10*/  MUFU.EX2 R244, R16 ;  /* 0x0000001000f47308 */ /* 0x0005e20000000800 */
[----:B------:R-:W-:Y:S02]  /*12f20*/  FMUL.FTZ R64, R6, R64 ;  /* 0x0000004006407220 */ /* 0x000fe40000410000 */
[----:B------:R-:W-:Y:S02]  /*12f30*/  FADD.FTZ R0, -R168, R169 ;  /* 0x000000a9a8007221 */ /* 0x000fe40000010100 */
[----:B------:R-:W-:Y:S02]  /*12f40*/  @P0 IMAD R2, R2, c[0x0][0x1e0], RZ ;  /* 0x0000780002020a24 */ /* 0x000fe400078e02ff */
[----:B------:R-:W-:Y:S02]  /*12f50*/  FMUL.FTZ R169, R168, c[0x0][0x2d0] ;  /* 0x0000b400a8a97a20 */ /* 0x000fe40000410000 */
[----:B------:R-:W-:Y:S01]  /*12f60*/  @P0 IMAD R2, R235, c[0x0][0x1e4], R2 ;  /* 0x00007900eb020a24 */ /* 0x000fe200078e0202 */
[----:B------:R3:W-:Y:S01]  /*12f70*/  MUFU.EX2 R245, R17 ;  /* 0x0000001100f57308 */ /* 0x0007e20000000800 */
[----:B------:R-:W-:Y:S02]  /*12f80*/  FMUL.FTZ R0, R0, c[0x0][0x2d0] ;  /* 0x0000b40000007a20 */ /* 0x000fe40000410000 */
[--C-:B------:R-:W-:Y:S01]  /*12f90*/  FFMA.FTZ R14, R14, c[0x0][0x2d0], -R169.reuse ;  /* 0x0000b4000e0e7a23 */ /* 0x100fe200000108a9 */
[----:B------:R-:W-:Y:S01]  /*12fa0*/  @P0 IADD3 R9, R9, R2, RZ ;  /* 0x0000000209090210 */ /* 0x000fe20007ffe0ff */
[--C-:B------:R-:W-:Y:S01]  /*12fb0*/  FFMA.FTZ R15, R15, c[0x0][0x2d0], -R169.reuse ;  /* 0x0000b4000f0f7a23 */ /* 0x100fe200000108a9 */
[----:B------:R-:W-:Y:S01]  /*12fc0*/  @P0 MOV R2, R238 ;  /* 0x000000ee00020202 */ /* 0x000fe20000000f00 */
[----:B------:R-:W-:Y:S02]  /*12fd0*/  FFMA.FTZ R18, R18, c[0x0][0x2d0], -R169 ;  /* 0x0000b40012127a23 */ /* 0x000fe400000108a9 */
[----:B------:R-:W-:Y:S01]  /*12fe0*/  @P0 IMAD R9, R9, 0x30, RZ ;  /* 0x0000003009090824 */ /* 0x000fe200078e02ff */
[----:B------:R-:W3:Y:S01]  /*12ff0*/  MUFU.EX2 R0, R0 ;  /* 0x0000000000007308 */ /* 0x000ee20000000800 */
[----:B------:R-:W-:Y:S04]  /*13000*/  @P0 IMAD.WIDE.U32 R2, R8, 0x30, R2 ;  /* 0x0000003008020825 */ /* 0x000fe800078e0002 */
[----:B------:R-:W-:Y:S01]  /*13010*/  FFMA.FTZ R19, R19, c[0x0][0x2d0], -R169 ;  /* 0x0000b40013137a23 */ /* 0x000fe200000108a9 */
[----:B------:R-:W-:Y:S01]  /*13020*/  @P0 LEA R8, P1, R2, c[0x0][0x1c8], 0x1 ;  /* 0x0000720002080a11 */ /* 0x000fe200078208ff */
[C---:B----4-:R-:W-:Y:S01]  /*13030*/  FMUL.FTZ R12, R6.reuse, R184 ;  /* 0x000000b8060c7220 */ /* 0x050fe20000410000 */
[----:B------:R-:W-:Y:S01]  /*13040*/  @P0 IADD3 R9, R3, R9, RZ ;  /* 0x0000000903090210 */ /* 0x000fe20007ffe0ff */
[----:B-1----:R-:W-:Y:S01]  /*13050*/  FMUL.FTZ R13, R6, R185 ;  /* 0x000000b9060d7220 */ /* 0x002fe20000410000 */
[----:B------:R-:W-:Y:S01]  /*13060*/  @P0 MOV R3, c[0x0][0x1e4] ;  /* 0x0000790000030a02 */ /* 0x000fe20000000f00 */
[----:B------:R1:W-:Y:S01]  /*13070*/  MUFU.EX2 R204, R15 ;  /* 0x0000000f00cc7308 */ /* 0x0003e20000000800 */
[----:B------:R-:W-:Y:S01]  /*13080*/  @P0 LEA.HI.X R9, R2, c[0x0][0x1cc], R9, 0x1, P1 ;  /* 0x0000730002090a11 */ /* 0x000fe200008f0c09 */
[----:B--2---:R-:W-:Y:S01]  /*13090*/  FMUL.FTZ R16, R6, R188 ;  /* 0x000000bc06107220 */ /* 0x004fe20000410000 */
[-C--:B------:R-:W-:Y:S01]  /*130a0*/  @P0 IADD3 R2, P2, R8, R10.reuse, RZ ;  /* 0x0000000a08020210 */ /* 0x080fe20007f5e0ff */
[----:B---3--:R-:W-:Y:S01]  /*130b0*/  FMUL.FTZ R17, R6, R189 ;  /* 0x000000bd06117220 */ /* 0x008fe20000410000 */
[----:B------:R-:W-:Y:S01]  /*130c0*/  @P0 SHF.L.U64.HI R11, R11, 0x5, R3 ;  /* 0x000000050b0b0819 */ /* 0x000fe20000010203 */
[----:B------:R2:W-:Y:S01]  /*130d0*/  @P0 LDGSTS.E.BYPASS.LTC128B.128 [R234+0x5080], [R8.64], !P4 ;  /* 0x0508000008ea0fae */ /* 0x0005e2000e101d46 */
[----:B------:R-:W-:Y:S01]  /*130e0*/  @P0 IADD3 R10, P1, R2, R10, RZ ;  /* 0x0000000a020a0210 */ /* 0x000fe20007f3e0ff */
[C---:B------:R-:W-:Y:S01]  /*130f0*/  FMUL.FTZ R65, R6.reuse, R65 ;  /* 0x0000004106417220 */ /* 0x040fe20000410000 */
[-C--:B------:R-:W-:Y:S01]  /*13100*/  @P0 IADD3.X R3, R9, R11.reuse, RZ, P2, !PT ;  /* 0x0000000b09030210 */ /* 0x080fe200017fe4ff */
[----:B------:R3:W-:Y:S01]  /*13110*/  MUFU.EX2 R205, R18 ;  /* 0x0000001200cd7308 */ /* 0x0007e20000000800 */
[----:B------:R-:W-:Y:S02]  /*13120*/  FMUL.FTZ R76, R6, R76 ;  /* 0x0000004c064c7220 */ /* 0x000fe40000410000 */
[----:B------:R-:W-:Y:S01]  /*13130*/  @P0 IADD3.X R11, R3, R11, RZ, P1, !PT ;  /* 0x0000000b030b0210 */ /* 0x000fe20000ffe4ff */
[----:B------:R2:W-:Y:S01]  /*13140*/  @P0 LDGSTS.E.BYPASS.LTC128B.128 [R234+0x6880], [R8.64+0x80], !P3 ;  /* 0x0688008008ea0fae */ /* 0x0005e2000d901d46 */
[C---:B------:R-:W-:Y:S02]  /*13150*/  FMUL.FTZ R142, R0.reuse, R142 ;  /* 0x0000008e008e7220 */ /* 0x040fe40000410000 */
[----:B------:R-:W-:Y:S02]  /*13160*/  FMUL.FTZ R143, R0, R143 ;  /* 0x0000008f008f7220 */ /* 0x000fe40000410000 */
[C---:B------:R-:W-:Y:S01]  /*13170*/  FMUL.FTZ R77, R6.reuse, R77 ;  /* 0x0000004d064d7220 */ /* 0x040fe20000410000 */
[----:B------:R4:W4:Y:S01]  /*13180*/  MUFU.EX2 R206, R19 ;  /* 0x0000001300ce7308 */ /* 0x0009220000000800 */
[C---:B------:R-:W-:Y:S01]  /*13190*/  FMUL.FTZ R80, R6.reuse, R80 ;  /* 0x0000005006507220 */ /* 0x040fe20000410000 */
[----:B------:R4:W-:Y:S01]  /*131a0*/  @P0 LDGSTS.E.BYPASS.LTC128B.128 [R234+0x5880], [R2.64], !P4 ;  /* 0x0588000002ea0fae */ /* 0x0009e2000e101d46 */
[----:B------:R-:W-:Y:S02]  /*131b0*/  FMUL.FTZ R81, R6, R81 ;  /* 0x0000005106517220 */ /* 0x000fe40000410000 */
[----:B-1----:R-:W-:Y:S02]  /*131c0*/  FMUL.FTZ R15, R0, R187 ;  /* 0x000000bb000f7220 */ /* 0x002fe40000410000 */
[C---:B------:R-:W-:Y:S02]  /*131d0*/  FMUL.FTZ R92, R6.reuse, R92 ;  /* 0x0000005c065c7220 */ /* 0x040fe40000410000 */
[C---:B------:R-:W-:Y:S01]  /*131e0*/  FMUL.FTZ R93, R6.reuse, R93 ;  /* 0x0000005d065d7220 */ /* 0x040fe20000410000 */
[----:B------:R1:W-:Y:S01]  /*131f0*/  @P0 LDGSTS.E.BYPASS.LTC128B.128 [R234+0x7080], [R2.64+0x80], !P3 ;  /* 0x0708008002ea0fae */ /* 0x0003e2000d901d46 */
[----:B------:R-:W-:Y:S01]  /*13200*/  MUFU.EX2 R240, R24 ;  /* 0x0000001800f07308 */ /* 0x000fe20000000800 */
[----:B------:R-:W-:Y:S02]  /*13210*/  FMUL.FTZ R96, R6, R96 ;  /* 0x0000006006607220 */ /* 0x000fe40000410000 */
[----:B---3--:R-:W-:Y:S02]  /*13220*/  FMUL.FTZ R18, R0, R190 ;  /* 0x000000be00127220 */ /* 0x008fe40000410000 */
[----:B------:R-:W-:Y:S02]  /*13230*/  FMUL.FTZ R97, R6, R97 ;  /* 0x0000006106617220 */ /* 0x000fe40000410000 */
[----:B------:R3:W-:Y:S01]  /*13240*/  @P0 LDGSTS.E.BYPASS.LTC128B.128 [R234+0x6080], [R10.64], !P4 ;  /* 0x060800000aea0fae */ /* 0x0007e2000e101d46 */
[--C-:B------:R-:W-:Y:S02]  /*13250*/  FFMA.FTZ R30, R30, c[0x0][0x2d0], -R169.reuse ;  /* 0x0000b4001e1e7a23 */ /* 0x100fe400000108a9 */
[C---:B--2---:R-:W-:Y:S01]  /*13260*/  FMUL.FTZ R8, R7.reuse, R180 ;  /* 0x000000b407087220 */ /* 0x044fe20000410000 */
[----:B------:R-:W-:Y:S01]  /*13270*/  F2FP.BF16.PACK_AB R180, R246, R241 ;  /* 0x000000f1f6b4723e */ /* 0x000fe200000010ff */
[----:B------:R-:W-:Y:S01]  /*13280*/  FMUL.FTZ R9, R7, R181 ;  /* 0x000000b507097220 */ /* 0x000fe20000410000 */
[----:B------:R-:W-:Y:S01]  /*13290*/  MUFU.EX2 R239, R25 ;  /* 0x0000001900ef7308 */ /* 0x000fe20000000800 */
[----:B----4-:R-:W-:Y:S01]  /*132a0*/  FMUL.FTZ R19, R0, R191 ;  /* 0x000000bf00137220 */ /* 0x010fe20000410000 */
[----:B------:R3:W-:Y:S01]  /*132b0*/  @P0 LDGSTS.E.BYPASS.LTC128B.128 [R234+0x7880], [R10.64+0x80], !P3 ;  /* 0x078800800aea0fae */ /* 0x0007e2000d901d46 */
[----:B------:R-:W-:Y:S02]  /*132c0*/  FFMA.FTZ R31, R31, c[0x0][0x2d0], -R169 ;  /* 0x0000b4001f1f7a23 */ /* 0x000fe400000108a9 */
[C---:B------:R-:W-:Y:S02]  /*132d0*/  FMUL.FTZ R108, R6.reuse, R108 ;  /* 0x0000006c066c7220 */ /* 0x040fe40000410000 */
[C---:B------:R-:W-:Y:S02]  /*132e0*/  FMUL.FTZ R109, R6.reuse, R109 ;  /* 0x0000006d066d7220 */ /* 0x040fe40000410000 */
[C---:B------:R-:W-:Y:S01]  /*132f0*/  FMUL.FTZ R112, R6.reuse, R112 ;  /* 0x0000007006707220 */ /* 0x040fe20000410000 */
[----:B------:R-:W2:Y:S01]  /*13300*/  LDSM.16.MT88.4 R196, [R217+0x2080] ;  /* 0x00208000d9c4783b */ /* 0x000ea20000004200 */
[----:B------:R4:W-:Y:S01]  /*13310*/  MUFU.EX2 R214, R26 ;  /* 0x0000001a00d67308 */ /* 0x0009e20000000800 */
[C---:B------:R-:W-:Y:S02]  /*13320*/  FMUL.FTZ R113, R6.reuse, R113 ;  /* 0x0000007106717220 */ /* 0x040fe40000410000 */
[--C-:B-1----:R-:W-:Y:S02]  /*13330*/  FFMA.FTZ R3, R27, c[0x0][0x2d0], -R208.reuse ;  /* 0x0000b4001b037a23 */ /* 0x102fe400000108d0 */
[C---:B------:R-:W-:Y:S02]  /*13340*/  FMUL.FTZ R124, R6.reuse, R124 ;  /* 0x0000007c067c7220 */ /* 0x040fe40000410000 */
[----:B------:R-:W1:Y:S01]  /*13350*/  LDSM.16.MT88.4 R200, [R218+0x2080] ;  /* 0x00208000dac8783b */ /* 0x000e620000004200 */
[C---:B------:R-:W-:Y:S02]  /*13360*/  FMUL.FTZ R125, R6.reuse, R125 ;  /* 0x0000007d067d7220 */ /* 0x040fe40000410000 */
[----:B------:R-:W4:Y:S01]  /*13370*/  MUFU.EX2 R2, R14 ;  /* 0x0000000e00027308 */ /* 0x000f220000000800 */
[C---:B------:R-:W-:Y:S02]  /*13380*/  FMUL.FTZ R128, R6.reuse, R128 ;  /* 0x0000008006807220 */ /* 0x040fe40000410000 */
[----:B------:R-:W-:Y:S02]  /*13390*/  FMUL.FTZ R129, R6, R129 ;  /* 0x0000008106817220 */ /* 0x000fe40000410000 */
[----:B------:R-:W-:Y:S01]  /*133a0*/  LDSM.16.MT88.4 R188, [R219+0x2080] ;  /* 0x00208000dbbc783b */ /* 0x000fe20000004200 */
[----:B------:R-:W-:Y:S02]  /*133b0*/  FMUL.FTZ R146, R0, R146 ;  /* 0x0000009200927220 */ /* 0x000fe40000410000 */
[C---:B---3--:R-:W-:Y:S01]  /*133c0*/  FMUL.FTZ R10, R4.reuse, R182 ;  /* 0x000000b6040a7220 */ /* 0x048fe20000410000 */
[----:B------:R-:W-:Y:S01]  /*133d0*/  F2FP.BF16.PACK_AB R182, R245, R244 ;  /* 0x000000f4f5b6723e */ /* 0x000fe200000010ff */
[----:B------:R-:W-:Y:S01]  /*133e0*/  FMUL.FTZ R11, R4, R183 ;  /* 0x000000b7040b7220 */ /* 0x000fe20000410000 */
[----:B------:R-:W-:Y:S01]  /*133f0*/  F2FP.BF16.PACK_AB R183, R206, R205 ;  /* 0x000000cdceb7723e */ /* 0x000fe200000010ff */
[----:B------:R-:W-:Y:S01]  /*13400*/  MUFU.EX2 R238, R36 ;  /* 0x0000002400ee7308 */ /* 0x000fe20000000800 */
[----:B------:R-:W-:Y:S01]  /*13410*/  LDSM.16.MT88.4 R192, [R217+0x3080] ;  /* 0x00308000d9c0783b */ /* 0x000fe20000004200 */
[C---:B------:R-:W-:Y:S02]  /*13420*/  FMUL.FTZ R147, R0.reuse, R147 ;  /* 0x0000009300937220 */ /* 0x040fe40000410000 */
[C---:B------:R-:W-:Y:S02]  /*13430*/  FMUL.FTZ R158, R0.reuse, R158 ;  /* 0x0000009e009e7220 */ /* 0x040fe40000410000 */
[C---:B------:R-:W-:Y:S02]  /*13440*/  FMUL.FTZ R159, R0.reuse, R159 ;  /* 0x0000009f009f7220 */ /* 0x040fe40000410000 */
[C---:B------:R-:W-:Y:S01]  /*13450*/  FMUL.FTZ R162, R0.reuse, R162 ;  /* 0x000000a200a27220 */ /* 0x040fe20000410000 */
[----:B----4-:R-:W-:Y:S01]  /*13460*/  LDSM.16.MT88.4 R24, [R220+0x3880] ;  /* 0x00388000dc18783b */ /* 0x010fe20000004200 */
[----:B------:R-:W-:Y:S01]  /*13470*/  MUFU.EX2 R215, R37 ;  /* 0x0000002500d77308 */ /* 0x000fe20000000800 */
[----:B------:R-:W-:Y:S01]  /*13480*/  FMUL.FTZ R163, R0, R163 ;  /* 0x000000a300a37220 */ /* 0x000fe20000410000 */
[----:B------:R-:W-:Y:S01]  /*13490*/  F2FP.BF16.PACK_AB R181, R204, R2 ;  /* 0x00000002ccb5723e */ /* 0x000fe200000010ff */
[----:B------:R-:W-:Y:S02]  /*134a0*/  FMUL.FTZ R14, R0, R186 ;  /* 0x000000ba000e7220 */ /* 0x000fe40000410000 */
[C---:B------:R-:W-:Y:S01]  /*134b0*/  FMUL.FTZ R57, R7.reuse, R57 ;  /* 0x0000003907397220 */ /* 0x040fe20000410000 */
[-C--:B--2---:R-:W-:Y:S01]  /*134c0*/  HMMA.16816.F32.BF16 R8, R176, R196.reuse, R8 ;  /* 0x000000c4b008723c */ /* 0x084fe20000041808 */
[----:B------:R-:W2:Y:S03]  /*134d0*/  LDSM.16.MT88.4 R184, [R220+0x2080] ;  /* 0x00208000dcb8783b */ /* 0x000ea60000004200 */
[----:B------:R-:W-:Y:S01]  /*134e0*/  MUFU.EX2 R212, R38 ;  /* 0x0000002600d47308 */ /* 0x000fe20000000800 */
[C---:B------:R-:W-:Y:S02]  /*134f0*/  FMUL.FTZ R58, R4.reuse, R58 ;  /* 0x0000003a043a7220 */ /* 0x040fe40000410000 */
[----:B------:R-:W-:Y:S01]  /*13500*/  FMUL.FTZ R59, R4, R59 ;  /* 0x0000003b043b7220 */ /* 0x000fe20000410000 */
[C---:B------:R-:W-:Y:S01]  /*13510*/  HMMA.16816.F32.BF16 R12, R180.reuse, R196, R12 ;  /* 0x000000c4b40c723c */ /* 0x040fe2000004180c */
[----:B------:R-:W0:Y:S03]  /*13520*/  LDGDEPBAR ;  /* 0x00000000000079af */ /* 0x000e260000000000 */
[C---:B------:R-:W-:Y:S02]  /*13530*/  FMUL.FTZ R62, R0.reuse, R62 ;  /* 0x0000003e003e7220 */ /* 0x040fe40000410000 */
[----:B------:R3:W-:Y:S01]  /*13540*/  MUFU.EX2 R211, R39 ;  /* 0x0000002700d37308 */ /* 0x0007e20000000800 */
[C---:B------:R-:W-:Y:S01]  /*13550*/  FMUL.FTZ R63, R0.reuse, R63 ;  /* 0x0000003f003f7220 */ /* 0x040fe20000410000 */
[-C--:B------:R-:W-:Y:S04]  /*13560*/  HMMA.16816.F32.BF16 R16, R180, R198.reuse, R16 ;  /* 0x000000c6b410723c */ /* 0x080fe80000041810 */
[C---:B------:R-:W-:Y:S02]  /*13570*/  FMUL.FTZ R66, R0.reuse, R66 ;  /* 0x0000004200427220 */ /* 0x040fe40000410000 */
[----:B------:R-:W-:Y:S02]  /*13580*/  FMUL.FTZ R67, R0, R67 ;  /* 0x0000004300437220 */ /* 0x000fe40000410000 */
[----:B------:R-:W-:Y:S01]  /*13590*/  MUFU.EX2 R210, R28 ;  /* 0x0000001c00d27308 */ /* 0x000fe20000000800 */
[C---:B------:R-:W-:Y:S04]  /*135a0*/  HMMA.16816.F32.BF16 R20, R176.reuse, R198, R20 ;  /* 0x000000c6b014723c */ /* 0x040fe80000041814 */
[C---:B------:R-:W-:Y:S02]  /*135b0*/  FMUL.FTZ R68, R7.reuse, R68 ;  /* 0x0000004407447220 */ /* 0x040fe40000410000 */
[C---:B------:R-:W-:Y:S02]  /*135c0*/  FMUL.FTZ R69, R7.reuse, R69 ;  /* 0x0000004507457220 */ /* 0x040fe40000410000 */
[-C--:B-1----:R-:W-:Y:S01]  /*135d0*/  HMMA.16816.F32.BF16 R136, R176, R200.reuse, R136 ;  /* 0x000000c8b088723c */ /* 0x082fe20000041888 */
[----:B------:R-:W-:Y:S03]  /*135e0*/  MUFU.EX2 R196, R30 ;  /* 0x0000001e00c47308 */ /* 0x000fe60000000800 */
[C---:B------:R-:W-:Y:S01]  /*135f0*/  FMUL.FTZ R70, R4.reuse, R70 ;  /* 0x0000004604467220 */ /* 0x040fe20000410000 */
[----:B---3--:R-:W-:Y:S01]  /*13600*/  LDSM.16.MT88.4 R36, [R219+0x3880] ;  /* 0x00388000db24783b */ /* 0x008fe20000004200 */
[C---:B------:R-:W-:Y:S02]  /*13610*/  FMUL.FTZ R71, R4.reuse, R71 ;  /* 0x0000004704477220 */ /* 0x040fe40000410000 */
[C---:B------:R-:W-:Y:S03]  /*13620*/  HMMA.16816.F32.BF16 R140, R180.reuse, R200, R140 ;  /* 0x000000c8b48c723c */ /* 0x040fe6000004188c */
[----:B------:R-:W-:Y:S01]  /*13630*/  MUFU.EX2 R175, R31 ;  /* 0x0000001f00af7308 */ /* 0x000fe20000000800 */
[C---:B------:R-:W-:Y:S02]  /*13640*/  FMUL.FTZ R72, R7.reuse, R72 ;  /* 0x0000004807487220 */ /* 0x040fe40000410000 */
[C---:B------:R-:W-:Y:S02]  /*13650*/  FMUL.FTZ R73, R7.reuse, R73 ;  /* 0x0000004907497220 */ /* 0x040fe40000410000 */
[-C--:B------:R-:W-:Y:S04]  /*13660*/  HMMA.16816.F32.BF16 R144, R180, R202.reuse, R144 ;  /* 0x000000cab490723c */ /* 0x080fe80000041890 */
[C---:B------:R-:W-:Y:S01]  /*13670*/  FMUL.FTZ R74, R4.reuse, R74 ;  /* 0x0000004a044a7220 */ /* 0x040fe20000410000 */
[----:B------:R-:W-:Y:S01]  /*13680*/  MUFU.EX2 R200, R40 ;  /* 0x0000002800c87308 */ /* 0x000fe20000000800 */
[----:B------:R-:W-:Y:S02]  /*13690*/  FMUL.FTZ R75, R4, R75 ;  /* 0x0000004b044b7220 */ /* 0x000fe40000410000 */
[C---:B------:R-:W-:Y:S04]  /*136a0*/  HMMA.16816.F32.BF16 R148, R176.reuse, R202, R148 ;  /* 0x000000cab094723c */ /* 0x040fe80000041894 */
[C---:B------:R-:W-:Y:S02]  /*136b0*/  FMUL.FTZ R78, R0.reuse, R78 ;  /* 0x0000004e004e7220 */ /* 0x040fe40000410000 */
[C---:B------:R-:W-:Y:S01]  /*136c0*/  FMUL.FTZ R79, R0.reuse, R79 ;  /* 0x0000004f004f7220 */ /* 0x040fe20000410000 */
[----:B------:R1:W-:Y:S01]  /*136d0*/  MUFU.EX2 R203, R29 ;  /* 0x0000001d00cb7308 */ /* 0x0003e20000000800 */
[-C--:B--2---:R-:W-:Y:S04]  /*136e0*/  HMMA.16816.F32.BF16 R152, R176, R184.reuse, R152 ;  /* 0x000000b8b098723c */ /* 0x084fe80000041898 */
[C---:B------:R-:W-:Y:S02]  /*136f0*/  FMUL.FTZ R82, R0.reuse, R82 ;  /* 0x0000005200527220 */ /* 0x040fe40000410000 */
[----:B------:R-:W-:Y:S02]  /*13700*/  FMUL.FTZ R83, R0, R83 ;  /* 0x0000005300537220 */ /* 0x000fe40000410000 */
[C---:B------:R-:W-:Y:S01]  /*13710*/  HMMA.16816.F32.BF16 R156, R180.reuse, R184, R156 ;  /* 0x000000b8b49c723c */ /* 0x040fe2000004189c */
[----:B------:R-:W-:Y:S03]  /*13720*/  MUFU.EX2 R199, R41 ;  /* 0x0000002900c77308 */ /* 0x000fe60000000800 */
[C---:B------:R-:W-:Y:S02]  /*13730*/  FMUL.FTZ R84, R7.reuse, R84 ;  /* 0x0000005407547220 */ /* 0x040fe40000410000 */
[C---:B------:R-:W-:Y:S02]  /*13740*/  FMUL.FTZ R85, R7.reuse, R85 ;  /* 0x0000005507557220 */ /* 0x040fe40000410000 */
[-C--:B------:R-:W-:Y:S03]  /*13750*/  HMMA.16816.F32.BF16 R160, R180, R186.reuse, R160 ;  /* 0x000000bab4a0723c */ /* 0x080fe600000418a0 */
[----:B------:R-:W2:Y:S01]  /*13760*/  MUFU.EX2 R213, R3 ;  /* 0x0000000300d57308 */ /* 0x000ea20000000800 */
[C---:B------:R-:W-:Y:S02]  /*13770*/  FMUL.FTZ R86, R4.reuse, R86 ;  /* 0x0000005604567220 */ /* 0x040fe40000410000 */
[C---:B------:R-:W-:Y:S01]  /*13780*/  FMUL.FTZ R87, R4.reuse, R87 ;  /* 0x0000005704577220 */ /* 0x040fe20000410000 */
[----:B-1----:R-:W-:Y:S01]  /*13790*/  LDSM.16.MT88.4 R28, [R217+0x2880] ;  /* 0x00288000d91c783b */ /* 0x002fe20000004200 */
[C---:B------:R-:W-:Y:S04]  /*137a0*/  HMMA.16816.F32.BF16 R164, R176.reuse, R186, R164 ;  /* 0x000000bab0a4723c */ /* 0x040fe800000418a4 */
[C---:B------:R-:W-:Y:S02]  /*137b0*/  FMUL.FTZ R88, R7.reuse, R88 ;  /* 0x0000005807587220 */ /* 0x040fe40000410000 */
[C---:B------:R-:W-:Y:S01]  /*137c0*/  FMUL.FTZ R89, R7.reuse, R89 ;  /* 0x0000005907597220 */ /* 0x040fe20000410000 */
[----:B------:R-:W1:Y:S01]  /*137d0*/  LDSM.16.MT88.4 R184, [R217+0x3880] ;  /* 0x00388000d9b8783b */ /* 0x000e620000004200 */
[-C--:B------:R-:W-:Y:S04]  /*137e0*/  HMMA.16816.F32.BF16 R56, R176, R188.reuse, R56 ;  /* 0x000000bcb038723c */ /* 0x080fe80000041838 */
[C---:B------:R-:W-:Y:S02]  /*137f0*/  FMUL.FTZ R90, R4.reuse, R90 ;  /* 0x0000005a045a7220 */ /* 0x040fe40000410000 */
[----:B------:R-:W-:Y:S02]  /*13800*/  FMUL.FTZ R91, R4, R91 ;  /* 0x0000005b045b7220 */ /* 0x000fe40000410000 */
[C---:B------:R-:W-:Y:S04]  /*13810*/  HMMA.16816.F32.BF16 R60, R180.reuse, R188, R60 ;  /* 0x000000bcb43c723c */ /* 0x040fe8000004183c */
[C---:B------:R-:W-:Y:S02]  /*13820*/  FMUL.FTZ R94, R0.reuse, R94 ;  /* 0x0000005e005e7220 */ /* 0x040fe40000410000 */
[C---:B------:R-:W-:Y:S02]  /*13830*/  FMUL.FTZ R95, R0.reuse, R95 ;  /* 0x0000005f005f7220 */ /* 0x040fe40000410000 */
[-C--:B------:R-:W-:Y:S04]  /*13840*/  HMMA.16816.F32.BF16 R64, R180, R190.reuse, R64 ;  /* 0x000000beb440723c */ /* 0x080fe80000041840 */
[C---:B------:R-:W-:Y:S02]  /*13850*/  FMUL.FTZ R98, R0.reuse, R98 ;  /* 0x0000006200627220 */ /* 0x040fe40000410000 */
[----:B------:R-:W-:Y:S02]  /*13860*/  FMUL.FTZ R99, R0, R99 ;  /* 0x0000006300637220 */ /* 0x000fe40000410000 */
[C---:B------:R-:W-:Y:S01]  /*13870*/  HMMA.16816.F32.BF16 R68, R176.reuse, R190, R68 ;  /* 0x000000beb044723c */ /* 0x040fe20000041844 */
[----:B------:R-:W3:Y:S03]  /*13880*/  LDSM.16.MT88.4 R188, [R218+0x3880] ;  /* 0x00388000dabc783b */ /* 0x000ee60000004200 */
[C---:B------:R-:W-:Y:S02]  /*13890*/  FMUL.FTZ R100, R7.reuse, R100 ;  /* 0x0000006407647220 */ /* 0x040fe40000410000 */
[C---:B------:R-:W-:Y:S02]  /*138a0*/  FMUL.FTZ R101, R7.reuse, R101 ;  /* 0x0000006507657220 */ /* 0x040fe40000410000 */
[C---:B------:R-:W-:Y:S04]  /*138b0*/  FMUL.FTZ R102, R4.reuse, R102 ;  /* 0x0000006604667220 */ /* 0x040fe80000410000 */
[C---:B------:R-:W-:Y:S02]  /*138c0*/  FMUL.FTZ R103, R4.reuse, R103 ;  /* 0x0000006704677220 */ /* 0x040fe40000410000 */
[C---:B------:R-:W-:Y:S01]  /*138d0*/  FMUL.FTZ R104, R7.reuse, R104 ;  /* 0x0000006807687220 */ /* 0x040fe20000410000 */
[-C--:B-1----:R-:W-:Y:S03]  /*138e0*/  HMMA.16816.F32.BF16 R72, R176, R184.reuse, R72 ;  /* 0x000000b8b048723c */ /* 0x082fe60000041848 */
[C---:B------:R-:W-:Y:S02]  /*138f0*/  FMUL.FTZ R105, R7.reuse, R105 ;  /* 0x0000006907697220 */ /* 0x040fe40000410000 */
[C---:B------:R-:W-:Y:S02]  /*13900*/  FMUL.FTZ R106, R4.reuse, R106 ;  /* 0x0000006a046a7220 */ /* 0x040fe40000410000 */
[----:B------:R-:W-:Y:S01]  /*13910*/  FMUL.FTZ R107, R4, R107 ;  /* 0x0000006b046b7220 */ /* 0x000fe20000410000 */
[C---:B------:R-:W-:Y:S01]  /*13920*/  HMMA.16816.F32.BF16 R76, R180.reuse, R184, R76 ;  /* 0x000000b8b44c723c */ /* 0x040fe2000004184c */
[----:B------:R-:W4:Y:S03]  /*13930*/  LDL.LU R184, [R1+0x94] ;  /* 0x0000940001b87983 */ /* 0x000f260000300800 */
[C---:B------:R-:W-:Y:S01]  /*13940*/  FMUL.FTZ R110, R0.reuse, R110 ;  /* 0x0000006e006e7220 */ /* 0x040fe20000410000 */
[----:B------:R-:W4:Y:S01]  /*13950*/  LDL.LU R185, [R1+0x98] ;  /* 0x0000980001b97983 */ /* 0x000f220000300800 */
[C---:B------:R-:W-:Y:S02]  /*13960*/  FMUL.FTZ R111, R0.reuse, R111 ;  /* 0x0000006f006f7220 */ /* 0x040fe40000410000 */
[-C--:B------:R-:W-:Y:S04]  /*13970*/  HMMA.16816.F32.BF16 R80, R180, R186.reuse, R80 ;  /* 0x000000bab450723c */ /* 0x080fe80000041850 */
[C---:B------:R-:W-:Y:S02]  /*13980*/  FMUL.FTZ R114, R0.reuse, R114 ;  /* 0x0000007200727220 */ /* 0x040fe40000410000 */
[----:B------:R-:W-:Y:S02]  /*13990*/  FMUL.FTZ R115, R0, R115 ;  /* 0x0000007300737220 */ /* 0x000fe40000410000 */
[C---:B------:R-:W-:Y:S01]  /*139a0*/  HMMA.16816.F32.BF16 R84, R176.reuse, R186, R84 ;  /* 0x000000bab054723c */ /* 0x040fe20000041854 */
[----:B------:R-:W4:Y:S03]  /*139b0*/  LDL.LU R186, [R1+0x8c] ;  /* 0x00008c0001ba7983 */ /* 0x000f260000300800 */
[C---:B------:R-:W-:Y:S01]  /*139c0*/  FMUL.FTZ R116, R7.reuse, R116 ;  /* 0x0000007407747220 */ /* 0x040fe20000410000 */
[----:B------:R-:W4:Y:S01]  /*139d0*/  LDL.LU R187, [R1+0x90] ;  /* 0x0000900001bb7983 */ /* 0x000f220000300800 */
[C---:B------:R-:W-:Y:S02]  /*139e0*/  FMUL.FTZ R117, R7.reuse, R117 ;  /* 0x0000007507757220 */ /* 0x040fe40000410000 */
[-C--:B---3--:R-:W-:Y:S04]  /*139f0*/  HMMA.16816.F32.BF16 R88, R176, R188.reuse, R88 ;  /* 0x000000bcb058723c */ /* 0x088fe80000041858 */
[C---:B------:R-:W-:Y:S02]  /*13a00*/  FMUL.FTZ R118, R4.reuse, R118 ;  /* 0x0000007604767220 */ /* 0x040fe40000410000 */
[C---:B------:R-:W-:Y:S02]  /*13a10*/  FMUL.FTZ R119, R4.reuse, R119 ;  /* 0x0000007704777220 */ /* 0x040fe40000410000 */
[C---:B------:R-:W-:Y:S04]  /*13a20*/  HMMA.16816.F32.BF16 R92, R180.reuse, R188, R92 ;  /* 0x000000bcb45c723c */ /* 0x040fe8000004185c */
        /* <DEDUP_REMOVED lines=9> */
[--C-:B------:R-:W-:Y:S02]  /*13ac0*/  FFMA.FTZ R32, R32, c[0x0][0x2d0], -R209.reuse ;  /* 0x0000b40020207a23 */ /* 0x100fe400000108d1 */
[----:B------:R-:W-:Y:S02]  /*13ad0*/  FFMA.FTZ R33, R33, c[0x0][0x2d0], -R209 ;  /* 0x0000b40021217a23 */ /* 0x000fe400000108d1 */
[C---:B------:R-:W-:Y:S01]  /*13ae0*/  HMMA.16816.F32.BF16 R108, R180.reuse, R24, R108 ;  /* 0x00000018b46c723c */ /* 0x040fe2000004186c */
[----:B------:R1:W-:Y:S03]  /*13af0*/  MUFU.EX2 R202, R32 ;  /* 0x0000002000ca7308 */ /* 0x0003e60000000800 */
[--C-:B------:R-:W-:Y:S02]  /*13b00*/  FFMA.FTZ R34, R34, c[0x0][0x2d0], -R169.reuse ;  /* 0x0000b40022227a23 */ /* 0x100fe400000108a9 */
[----:B------:R-:W-:Y:S01]  /*13b10*/  FFMA.FTZ R35, R35, c[0x0][0x2d0], -R169 ;  /* 0x0000b40023237a23 */ /* 0x000fe200000108a9 */
[----:B------:R-:W-:Y:S01]  /*13b20*/  F2FP.BF16.PACK_AB R24, R239, R240 ;  /* 0x000000f0ef18723e */ /* 0x000fe200000010ff */
[-C--:B------:R-:W-:Y:S03]  /*13b30*/  HMMA.16816.F32.BF16 R112, R180, R26.reuse, R112 ;  /* 0x0000001ab470723c */ /* 0x080fe60000041870 */
[----:B------:R3:W3:Y:S01]  /*13b40*/  MUFU.EX2 R201, R33 ;  /* 0x0000002100c97308 */ /* 0x0006e20000000800 */
[C---:B------:R-:W-:Y:S01]  /*13b50*/  FMUL.FTZ R130, R0.reuse, R130 ;  /* 0x0000008200827220 */ /* 0x040fe20000410000 */
[----:B--2---:R-:W-:Y:S01]  /*13b60*/  F2FP.BF16.PACK_AB R25, R213, R214 ;  /* 0x000000d6d519723e */ /* 0x004fe200000010ff */
[----:B------:R-:W-:Y:S02]  /*13b70*/  FMUL.FTZ R131, R0, R131 ;  /* 0x0000008300837220 */ /* 0x000fe40000410000 */
[C---:B------:R-:W-:Y:S04]  /*13b80*/  HMMA.16816.F32.BF16 R116, R176.reuse, R26, R116 ;  /* 0x0000001ab074723c */ /* 0x040fe80000041874 */
[C---:B------:R-:W-:Y:S01]  /*13b90*/  FMUL.FTZ R132, R7.reuse, R132 ;  /* 0x0000008407847220 */ /* 0x040fe20000410000 */
[----:B------:R2:W-:Y:S01]  /*13ba0*/  MUFU.EX2 R170, R34 ;  /* 0x0000002200aa7308 */ /* 0x0005e20000000800 */
[----:B------:R-:W-:Y:S01]  /*13bb0*/  FMUL.FTZ R133, R7, R133 ;  /* 0x0000008507857220 */ /* 0x000fe20000410000 */
[----:B------:R-:W-:Y:S01]  /*13bc0*/  F2FP.BF16.PACK_AB R26, R215, R238 ;  /* 0x000000eed71a723e */ /* 0x000fe200000010ff */
[-C--:B------:R-:W-:Y:S04]  /*13bd0*/  HMMA.16816.F32.BF16 R120, R176, R36.reuse, R120 ;  /* 0x00000024b078723c */ /* 0x080fe80000041878 */
[----:B-1----:R-:W-:Y:S01]  /*13be0*/  F2FP.BF16.PACK_AB R32, R203, R210 ;  /* 0x000000d2cb20723e */ /* 0x002fe200000010ff */
[C---:B------:R-:W-:Y:S01]  /*13bf0*/  FMUL.FTZ R134, R4.reuse, R134 ;  /* 0x0000008604867220 */ /* 0x040fe20000410000 */
[----:B------:R-:W-:Y:S01]  /*13c00*/  F2FP.BF16.PACK_AB R27, R211, R212 ;  /* 0x000000d4d31b723e */ /* 0x000fe200000010ff */
[----:B------:R-:W1:Y:S01]  /*13c10*/  MUFU.EX2 R171, R35 ;  /* 0x0000002300ab7308 */ /* 0x000e620000000800 */
[C---:B------:R-:W-:Y:S04]  /*13c20*/  HMMA.16816.F32.BF16 R124, R180.reuse, R36, R124 ;  /* 0x00000024b47c723c */ /* 0x040fe8000004187c */
[----:B---3--:R-:W-:Y:S01]  /*13c30*/  F2FP.BF16.PACK_AB R33, R175, R196 ;  /* 0x000000c4af21723e */ /* 0x008fe200000010ff */
[----:B------:R-:W-:Y:S02]  /*13c40*/  FMUL.FTZ R135, R4, R135 ;  /* 0x0000008704877220 */ /* 0x000fe40000410000 */
[--C-:B------:R-:W-:Y:S01]  /*13c50*/  FFMA.FTZ R52, R52, c[0x0][0x2d0], -R207.reuse ;  /* 0x0000b40034347a23 */ /* 0x100fe200000108cf */
[-C--:B------:R-:W-:Y:S01]  /*13c60*/  HMMA.16816.F32.BF16 R128, R180, R38.reuse, R128 ;  /* 0x00000026b480723c */ /* 0x080fe20000041880 */
[----:B------:R-:W3:Y:S02]  /*13c70*/  LDSM.16.MT88.4 R180, [R218+0x2880] ;  /* 0x00288000dab4783b */ /* 0x000ee40000004200 */
[----:B------:R-:W-:Y:S01]  /*13c80*/  MUFU.EX2 R198, R52 ;  /* 0x0000003400c67308 */ /* 0x000fe20000000800 */
[----:B------:R-:W-:Y:S01]  /*13c90*/  FFMA.FTZ R53, R53, c[0x0][0x2d0], -R207 ;  /* 0x0000b40035357a23 */ /* 0x000fe200000108cf */
[----:B--2---:R-:W-:Y:S01]  /*13ca0*/  F2FP.BF16.PACK_AB R34, R201, R202 ;  /* 0x000000cac922723e */ /* 0x004fe200000010ff */
[--C-:B------:R-:W-:Y:S02]  /*13cb0*/  FFMA.FTZ R55, R55, c[0x0][0x2d0], -R208.reuse ;  /* 0x0000b40037377a23 */ /* 0x100fe400000108d0 */
[----:B------:R-:W-:Y:S01]  /*13cc0*/  HMMA.16816.F32.BF16 R132, R176, R38, R132 ;  /* 0x00000026b084723c */ /* 0x000fe20000041884 */
[----:B------:R-:W2:Y:S03]  /*13cd0*/  LDSM.16.MT88.4 R36, [R220+0x2880] ;  /* 0x00288000dc24783b */ /* 0x000ea60000004200 */
[--C-:B------:R-:W-:Y:S01]  /*13ce0*/  FFMA.FTZ R49, R49, c[0x0][0x2d0], -R209.reuse ;  /* 0x0000b40031317a23 */ /* 0x100fe200000108d1 */
[----:B------:R-:W-:Y:S01]  /*13cf0*/  MUFU.EX2 R52, R43 ;  /* 0x0000002b00347308 */ /* 0x000fe20000000800 */
[----:B------:R-:W-:Y:S01]  /*13d00*/  FFMA.FTZ R54, R54, c[0x0][0x2d0], -R208 ;  /* 0x0000b40036367a23 */ /* 0x000fe200000108d0 */
[----:B-1----:R-:W-:Y:S01]  /*13d10*/  F2FP.BF16.PACK_AB R35, R171, R170 ;  /* 0x000000aaab23723e */ /* 0x002fe200000010ff */
[-C--:B------:R-:W-:Y:S01]  /*13d20*/  HMMA.16816.F32.BF16 R8, R24, R28.reuse, R8 ;  /* 0x0000001c1808723c */ /* 0x080fe20000041808 */
[----:B------:R-:W-:Y:S04]  /*13d30*/  LDSM.16.MT88.4 R176, [R217+0x4080] ;  /* 0x00408000d9b0783b */ /* 0x000fe80000004200 */
[--C-:B------:R-:W-:Y:S02]  /*13d40*/  FFMA.FTZ R44, R44, c[0x0][0x2d0], -R209.reuse ;  /* 0x0000b4002c2c7a23 */ /* 0x100fe400000108d1 */
[----:B------:R-:W-:Y:S01]  /*13d50*/  MUFU.EX2 R197, R53 ;  /* 0x0000003500c57308 */ /* 0x000fe20000000800 */
[C---:B------:R-:W-:Y:S04]  /*13d60*/  HMMA.16816.F32.BF16 R12, R32.reuse, R28, R12 ;  /* 0x0000001c200c723c */ /* 0x040fe8000004180c */
[--C-:B------:R-:W-:Y:S02]  /*13d70*/  FFMA.FTZ R45, R45, c[0x0][0x2d0], -R209.reuse ;  /* 0x0000b4002d2d7a23 */ /* 0x100fe400000108d1 */
[----:B------:R-:W-:Y:S02]  /*13d80*/  FFMA.FTZ R48, R48, c[0x0][0x2d0], -R209 ;  /* 0x0000b40030307a23 */ /* 0x000fe400000108d1 */
[-C--:B------:R-:W-:Y:S01]  /*13d90*/  HMMA.16816.F32.BF16 R16, R32, R30.reuse, R16 ;  /* 0x0000001e2010723c */ /* 0x080fe20000041810 */
[----:B------:R1:W-:Y:S03]  /*13da0*/  MUFU.EX2 R53, R42 ;  /* 0x0000002a00357308 */ /* 0x0003e60000000800 */
[--C-:B------:R-:W-:Y:S02]  /*13db0*/  FFMA.FTZ R46, R46, c[0x0][0x2d0], -R169.reuse ;  /* 0x0000b4002e2e7a23 */ /* 0x100fe400000108a9 */
[--C-:B------:R-:W-:Y:S02]  /*13dc0*/  FFMA.FTZ R47, R47, c[0x0][0x2d0], -R169.reuse ;  /* 0x0000b4002f2f7a23 */ /* 0x100fe400000108a9 */
[C---:B------:R-:W-:Y:S01]  /*13dd0*/  HMMA.16816.F32.BF16 R20, R24.reuse, R30, R20 ;  /* 0x0000001e1814723c */ /* 0x040fe20000041814 */
[----:B------:R-:W2:Y:S02]  /*13de0*/  LDSM.16.MT88.4 R28, [R219+0x2880] ;  /* 0x00288000db1c783b */ /* 0x000ea40000004200 */
[----:B------:R-:W-:Y:S01]  /*13df0*/  MUFU.EX2 R55, R55 ;  /* 0x0000003700377308 */ /* 0x000fe20000000800 */
[--C-:B------:R-:W-:Y:S02]  /*13e00*/  FFMA.FTZ R50, R50, c[0x0][0x2d0], -R169.reuse ;  /* 0x0000b40032327a23 */ /* 0x100fe400000108a9 */
[----:B------:R-:W-:Y:S02]  /*13e10*/  FFMA.FTZ R169, R51, c[0x0][0x2d0], -R169 ;  /* 0x0000b40033a97a23 */ /* 0x000fe400000108a9 */
[-C--:B---3--:R-:W-:Y:S05]  /*13e20*/  HMMA.16816.F32.BF16 R136, R24, R180.reuse, R136 ;  /* 0x000000b41888723c */ /* 0x088fea0000041888 */
[----:B------:R-:W-:Y:S03]  /*13e30*/  MUFU.EX2 R49, R49 ;  /* 0x0000003100317308 */ /* 0x000fe60000000800 */
[C---:B------:R-:W-:Y:S01]  /*13e40*/  HMMA.16816.F32.BF16 R140, R32.reuse, R180, R140 ;  /* 0x000000b4208c723c */ /* 0x040fe2000004188c */
[----:B-1----:R-:W-:Y:S06]  /*13e50*/  LDSM.16.MT88.4 R40, [R219+0x4080] ;  /* 0x00408000db28783b */ /* 0x002fec0000004200 */
[----:B------:R-:W-:Y:S01]  /*13e60*/  MUFU.EX2 R169, R169 ;  /* 0x000000a900a97308 */ /* 0x000fe20000000800 */
[-C--:B------:R-:W-:Y:S08]  /*13e70*/  HMMA.16816.F32.BF16 R144, R32, R182.reuse, R144 ;  /* 0x000000b62090723c */ /* 0x080ff00000041890 */
[C---:B------:R-:W-:Y:S01]  /*13e80*/  HMMA.16816.F32.BF16 R148, R24.reuse, R182, R148 ;  /* 0x000000b61894723c */ /* 0x040fe20000041894 */
[----:B------:R-:W-:Y:S07]  /*13e90*/  MUFU.EX2 R54, R54 ;  /* 0x0000003600367308 */ /* 0x000fee0000000800 */
[-C--:B--2---:R-:W-:Y:S03]  /*13ea0*/  HMMA.16816.F32.BF16 R152, R24, R36.reuse, R152 ;  /* 0x000000241898723c */ /* 0x084fe60000041898 */
[----:B------:R-:W-:Y:S05]  /*13eb0*/  MUFU.EX2 R44, R44 ;  /* 0x0000002c002c7308 */ /* 0x000fea0000000800 */
[C---:B------:R-:W-:Y:S05]  /*13ec0*/  HMMA.16816.F32.BF16 R156, R32.reuse, R36, R156 ;  /* 0x00000024209c723c */ /* 0x040fea000004189c */
[----:B------:R-:W1:Y:S03]  /*13ed0*/  MUFU.EX2 R45, R45 ;  /* 0x0000002d002d7308 */ /* 0x000e660000000800 */
[-C--:B------:R-:W-:Y:S07]  /*13ee0*/  HMMA.16816.F32.BF16 R160, R32, R38.reuse, R160 ;  /* 0x0000002620a0723c */ /* 0x080fee00000418a0 */
[----:B------:R-:W-:Y:S01]  /*13ef0*/  MUFU.EX2 R48, R48 ;  /* 0x0000003000307308 */ /* 0x000fe20000000800 */
[C---:B------:R-:W-:Y:S01]  /*13f00*/  HMMA.16816.F32.BF16 R164, R24.reuse, R38, R164 ;  /* 0x0000002618a4723c */ /* 0x040fe200000418a4 */
[----:B------:R-:W2:Y:S07]  /*13f10*/  LDSM.16.MT88.4 R36, [R218+0x4080] ;  /* 0x00408000da24783b */ /* 0x000eae0000004200 */
[-C--:B------:R-:W-:Y:S01]  /*13f20*/  HMMA.16816.F32.BF16 R56, R24, R28.reuse, R56 ;  /* 0x0000001c1838723c */ /* 0x080fe20000041838 */
[----:B------:R-:W-:Y:S07]  /*13f30*/  MUFU.EX2 R46, R46 ;  /* 0x0000002e002e7308 */ /* 0x000fee0000000800 */
[C---:B------:R-:W-:Y:S03]  /*13f40*/  HMMA.16816.F32.BF16 R60, R32.reuse, R28, R60 ;  /* 0x0000001c203c723c */ /* 0x040fe6000004183c */
[----:B------:R-:W3:Y:S05]  /*13f50*/  MUFU.EX2 R47, R47 ;  /* 0x0000002f002f7308 */ /* 0x000eea0000000800 */
[-C--:B------:R-:W-:Y:S05]  /*13f60*/  HMMA.16816.F32.BF16 R64, R32, R30.reuse, R64 ;  /* 0x0000001e2040723c */ /* 0x080fea0000041840 */
[----:B------:R-:W1:Y:S03]  /*13f70*/  MUFU.EX2 R50, R50 ;  /* 0x0000003200327308 */ /* 0x000e660000000800 */
        /* <DEDUP_REMOVED lines=8> */
[-C--:B------:R-:W-:Y:S04]  /*14000*/  HMMA.16816.F32.BF16 R96, R32, R38.reuse, R96 ;  /* 0x000000262060723c */ /* 0x080fe80000041860 */
[----:B----4-:R-:W-:Y:S02]  /*14010*/  FFMA.FTZ R3, R6, R184, R241 ;  /* 0x000000b806037223 */ /* 0x010fe400000100f1 */
[----:B------:R-:W2:Y:S02]  /*14020*/  LDL R6, [R1+0x70] ;  /* 0x0000700001067983 */ /* 0x000ea40000100800 */
[C---:B------:R-:W-:Y:S02]  /*14030*/  HMMA.16816.F32.BF16 R100, R24.reuse, R38, R100 ;  /* 0x000000261864723c */ /* 0x040fe40000041864 */
[----:B------:R-:W4:Y:S02]  /*14040*/  LDSM.16.MT88.4 R36, [R218+0x3080] ;  /* 0x00308000da24783b */ /* 0x000f240000004200 */
[----:B------:R-:W-:Y:S02]  /*14050*/  FFMA.FTZ R2, R0, R185, R2 ;  /* 0x000000b900027223 */ /* 0x000fe40000010002 */
[----:B------:R-:W-:Y:S02]  /*14060*/  FADD.FTZ R3, R246, R3 ;  /* 0x00000003f6037221 */ /* 0x000fe40000010000 */
[-C--:B-1----:R-:W-:Y:S04]  /*14070*/  HMMA.16816.F32.BF16 R104, R24, R28.reuse, R104 ;  /* 0x0000001c1868723c */ /* 0x082fe80000041868 */
[----:B------:R-:W-:Y:S02]  /*14080*/  FADD.FTZ R3, R244, R3 ;  /* 0x00000003f4037221 */ /* 0x000fe40000010000 */
[----:B------:R-:W-:Y:S02]  /*14090*/  FFMA.FTZ R7, R7, R186, R243 ;  /* 0x000000ba07077223 */ /* 0x000fe400000100f3 */
[C---:B------:R-:W-:Y:S04]  /*140a0*/  HMMA.16816.F32.BF16 R108, R32.reuse, R28, R108 ;  /* 0x0000001c206c723c */ /* 0x040fe8000004186c */
[----:B------:R-:W-:Y:S02]  /*140b0*/  FFMA.FTZ R4, R4, R187, R242 ;  /* 0x000000bb04047223 */ /* 0x000fe400000100f2 */
[----:B------:R-:W-:Y:S01]  /*140c0*/  FADD.FTZ R0, R250, R7 ;  /* 0x00000007fa007221 */ /* 0x000fe20000010000 */
[----:B------:R-:W-:Y:S01]  /*140d0*/  F2FP.BF16.PACK_AB R28, R45, R44 ;  /* 0x0000002c2d1c723e */ /* 0x000fe200000010ff */
[-C--:B------:R-:W-:Y:S04]  /*140e0*/  HMMA.16816.F32.BF16 R112, R32, R30.reuse, R112 ;  /* 0x0000001e2070723c */ /* 0x080fe80000041870 */
[----:B---3--:R-:W-:Y:S01]  /*140f0*/  F2FP.BF16.PACK_AB R29, R47, R46 ;  /* 0x0000002e2f1d723e */ /* 0x008fe200000010ff */
[----:B------:R-:W-:Y:S02]  /*14100*/  FADD.FTZ R7, R245, R3 ;  /* 0x00000003f5077221 */ /* 0x000fe40000010000 */
[----:B------:R-:W-:Y:S01]  /*14110*/  FADD.FTZ R2, R204, R2 ;  /* 0x00000002cc027221 */ /* 0x000fe20000010000 */
[C---:B------:R-:W-:Y:S04]  /*14120*/  HMMA.16816.F32.BF16 R116, R24.reuse, R30, R116 ;  /* 0x0000001e1874723c */ /* 0x040fe80000041874 */
[----:B------:R-:W-:Y:S02]  /*14130*/  FADD.FTZ R2, R205, R2 ;  /* 0x00000002cd027221 */ /* 0x000fe40000010000 */
[----:B------:R-:W-:Y:S01]  /*14140*/  FADD.FTZ R0, R252, R0 ;  /* 0x00000000fc007221 */ /* 0x000fe20000010000 */
[----:B------:R-:W-:Y:S01]  /*14150*/  F2FP.BF16.PACK_AB R30, R49, R48 ;  /* 0x00000030311e723e */ /* 0x000fe200000010ff */
[-C--:B------:R-:W-:Y:S04]  /*14160*/  HMMA.16816.F32.BF16 R120, R24, R40.reuse, R120 ;  /* 0x000000281878723c */ /* 0x080fe80000041878 */
[----:B------:R-:W-:Y:S01]  /*14170*/  F2FP.BF16.PACK_AB R31, R169, R50 ;  /* 0x00000032a91f723e */ /* 0x000fe200000010ff */
[----:B------:R-:W-:Y:S03]  /*14180*/  FADD.FTZ R0, R251, R0 ;  /* 0x00000000fb007221 */ /* 0x000fe60000010000 */
[C---:B------:R-:W-:Y:S08]  /*14190*/  HMMA.16816.F32.BF16 R124, R32.reuse, R40, R124 ;  /* 0x00000028207c723c */ /* 0x040ff0000004187c */
[-C--:B------:R-:W-:Y:S01]  /*141a0*/  HMMA.16816.F32.BF16 R128, R32, R42.reuse, R128 ;  /* 0x0000002a2080723c */ /* 0x080fe20000041880 */
[----:B------:R-:W1:Y:S07]  /*141b0*/  LDSM.16.MT88.4 R32, [R220+0x3080] ;  /* 0x00308000dc20783b */ /* 0x000e6e0000004200 */
[----:B------:R-:W-:Y:S07]  /*141c0*/  HMMA.16816.F32.BF16 R132, R24, R42, R132 ;  /* 0x0000002a1884723c */ /* 0x000fee0000041884 */
[----:B------:R-:W-:Y:S02]  /*141d0*/  F2FP.BF16.PACK_AB R24, R199, R200 ;  /* 0x000000c8c718723e */ /* 0x000fe400000010ff */
[----:B------:R-:W-:Y:S03]  /*141e0*/  F2FP.BF16.PACK_AB R26, R197, R198 ;  /* 0x000000c6c51a723e */ /* 0x000fe600000010ff */
[----:B------:R-:W-:Y:S02]  /*141f0*/  F2FP.BF16.PACK_AB R25, R52, R53 ;  /* 0x000000353419723e */ /* 0x000fe400000010ff */
[----:B------:R-:W-:Y:S07]  /*14200*/  F2FP.BF16.PACK_AB R27, R55, R54 ;  /* 0x00000036371b723e */ /* 0x000fee00000010ff */
[-C--:B------:R-:W-:Y:S01]  /*14210*/  HMMA.16816.F32.BF16 R180, R24, R192.reuse, R8 ;  /* 0x000000c018b4723c */ /* 0x080fe20000041808 */
[----:B------:R-:W3:Y:S07]  /*14220*/  LDSM.16.MT88.4 R8, [R219+0x3080] ;  /* 0x00308000db08783b */ /* 0x000eee0000004200 */
[C---:B------:R-:W-:Y:S01]  /*14230*/  HMMA.16816.F32.BF16 R184, R28.reuse, R192, R12 ;  /* 0x000000c01cb8723c */ /* 0x040fe2000004180c */
[----:B------:R-:W1:Y:S07]  /*14240*/  LDSM.16.MT88.4 R12, [R217+0x4880] ;  /* 0x00488000d90c783b */ /* 0x000e6e0000004200 */
[-C--:B------:R-:W-:Y:S01]  /*14250*/  HMMA.16816.F32.BF16 R188, R28, R194.reuse, R16 ;  /* 0x000000c21cbc723c */ /* 0x080fe20000041810 */
[----:B------:R-:W1:Y:S07]  /*14260*/  LDSM.16.MT88.4 R16, [R218+0x4880] ;  /* 0x00488000da10783b */ /* 0x000e6e0000004200 */
[C---:B------:R-:W-:Y:S01]  /*14270*/  HMMA.16816.F32.BF16 R192, R24.reuse, R194, R20 ;  /* 0x000000c218c0723c */ /* 0x040fe20000041814 */
[----:B------:R-:W3:Y:S07]  /*14280*/  LDSM.16.MT88.4 R20, [R220+0x4880] ;  /* 0x00488000dc14783b */ /* 0x000eee0000004200 */
[-C--:B----4-:R-:W-:Y:S08]  /*14290*/  HMMA.16816.F32.BF16 R136, R24, R36.reuse, R136 ;  /* 0x000000241888723c */ /* 0x090ff00000041888 */
[C---:B------:R-:W-:Y:S08]  /*142a0*/  HMMA.16816.F32.BF16 R140, R28.reuse, R36, R140 ;  /* 0x000000241c8c723c */ /* 0x040ff0000004188c */
[-C--:B------:R-:W-:Y:S08]  /*142b0*/  HMMA.16816.F32.BF16 R144, R28, R38.reuse, R144 ;  /* 0x000000261c90723c */ /* 0x080ff00000041890 */
[C---:B------:R-:W-:Y:S01]  /*142c0*/  HMMA.16816.F32.BF16 R148, R24.reuse, R38, R148 ;  /* 0x000000261894723c */ /* 0x040fe20000041894 */
[----:B------:R-:W4:Y:S07]  /*142d0*/  LDSM.16.MT88.4 R36, [R219+0x4880] ;  /* 0x00488000db24783b */ /* 0x000f2e0000004200 */
[-C--:B-1----:R-:W-:Y:S08]  /*142e0*/  HMMA.16816.F32.BF16 R152, R24, R32.reuse, R152 ;  /* 0x000000201898723c */ /* 0x082ff00000041898 */
[C---:B------:R-:W-:Y:S08]  /*142f0*/  HMMA.16816.F32.BF16 R156, R28.reuse, R32, R156 ;  /* 0x000000201c9c723c */ /* 0x040ff0000004189c */
[-C--:B------:R-:W-:Y:S08]  /*14300*/  HMMA.16816.F32.BF16 R160, R28, R34.reuse, R160 ;  /* 0x000000221ca0723c */ /* 0x080ff000000418a0 */
[C---:B------:R-:W-:Y:S08]  /*14310*/  HMMA.16816.F32.BF16 R164, R24.reuse, R34, R164 ;  /* 0x0000002218a4723c */ /* 0x040ff000000418a4 */
[-C--:B---3--:R-:W-:Y:S08]  /*14320*/  HMMA.16816.F32.BF16 R56, R24, R8.reuse, R56 ;  /* 0x000000081838723c */ /* 0x088ff00000041838 */
[C---:B------:R-:W-:Y:S07]  /*14330*/  HMMA.16816.F32.BF16 R60, R28.reuse, R8, R60 ;  /* 0x000000081c3c723c */ /* 0x040fee000004183c */
[----:B------:R-:W-:Y:S01]  /*14340*/  FADD.FTZ R8, R247, R4 ;  /* 0x00000004f7087221 */ /* 0x000fe20000010000 */
[-C--:B------:R-:W-:Y:S04]  /*14350*/  HMMA.16816.F32.BF16 R64, R28, R10.reuse, R64 ;  /* 0x0000000a1c40723c */ /* 0x080fe80000041840 */
[----:B------:R-:W-:Y:S02]  /*14360*/  FADD.FTZ R4, R240, R0 ;  /* 0x00000000f0047221 */ /* 0x000fe40000010000 */
[----:B------:R-:W-:Y:S02]  /*14370*/  FADD.FTZ R8, R249, R8 ;  /* 0x00000008f9087221 */ /* 0x000fe40000010000 */
[C---:B------:R-:W-:Y:S04]  /*14380*/  HMMA.16816.F32.BF16 R68, R24.reuse, R10, R68 ;  /* 0x0000000a1844723c */ /* 0x040fe80000041844 */
[----:B------:R-:W-:Y:S04]  /*14390*/  FADD.FTZ R8, R248, R8 ;  /* 0x00000008f8087221 */ /* 0x000fe80000010000 */
[-C--:B------:R-:W-:Y:S04]  /*143a0*/  HMMA.16816.F32.BF16 R72, R24, R12.reuse, R72 ;  /* 0x0000000c1848723c */ /* 0x080fe80000041848 */
[----:B------:R-:W-:Y:S02]  /*143b0*/  FADD.FTZ R3, R214, R8 ;  /* 0x00000008d6037221 */ /* 0x000fe40000010000 */
[----:B------:R-:W-:Y:S02]  /*143c0*/  FADD.FTZ R8, R239, R4 ;  /* 0x00000004ef087221 */ /* 0x000fe40000010000 */
        /* <DEDUP_REMOVED lines=9> */
[-C--:B------:R-:W-:Y:S03]  /*14460*/  HMMA.16816.F32.BF16 R112, R28, R22.reuse, R112 ;  /* 0x000000161c70723c */ /* 0x080fe60000041870 */
[----:B--2---:R-:W-:Y:S01]  /*14470*/  ISETP.GT.AND P0, PT, R237, R6, PT ;  /* 0x00000006ed00720c */ /* 0x004fe20003f04270 */
[----:B------:R-:W-:Y:S04]  /*14480*/  FADD.FTZ R6, R206, R2 ;  /* 0x00000002ce067221 */ /* 0x000fe80000010000 */
[C---:B------:R-:W-:Y:S04]  /*14490*/  HMMA.16816.F32.BF16 R116, R24.reuse, R22, R116 ;  /* 0x000000161874723c */ /* 0x040fe80000041874 */
[----:B------:R-:W-:Y:S01]  /*144a0*/  FADD.FTZ R2, R210, R7 ;  /* 0x00000007d2027221 */ /* 0x000fe20000010000 */
[----:B------:R-:W-:Y:S01]  /*144b0*/  MOV R237, R235 ;  /* 0x000000eb00ed7202 */ /* 0x000fe20000000f00 */
[----:B------:R-:W-:Y:S02]  /*144c0*/  FADD.FTZ R0, R196, R6 ;  /* 0x00000006c4007221 */ /* 0x000fe40000010000 */
[----:B------:R-:W-:Y:S01]  /*144d0*/  FADD.FTZ R7, R213, R3 ;  /* 0x00000003d5077221 */ /* 0x000fe20000010000 */
[-C--:B----4-:R-:W-:Y:S03]  /*144e0*/  HMMA.16816.F32.BF16 R120, R24, R36.reuse, R120 ;  /* 0x000000241878723c */ /* 0x090fe60000041878 */
        /* <DEDUP_REMOVED lines=30> */
[----:B------:R-:W-:Y:S02]  /*146d0*/  MOV R169, R168 ;  /* 0x000000a800a97202 */ /* 0x000fe40000000f00 */
[----:B------:R2:W-:Y:S04]  /*146e0*/  STL [R1+0x94], R2 ;  /* 0x0000940201007387 */ /* 0x0005e80000100800 */
[----:B------:R3:W-:Y:S04]  /*146f0*/  STL [R1+0x98], R0 ;  /* 0x0000980001007387 */ /* 0x0007e80000100800 */
[----:B------:R4:W-:Y:S01]  /*14700*/  STL [R1+0x8c], R6 ;  /* 0x00008c0601007387 */ /* 0x0009e20000100800 */
[----:B-1----:R-:W-:Y:S02]  /*14710*/  MOV R3, R173 ;  /* 0x000000ad00037202 */ /* 0x002fe40000000f00 */
[----:B--2---:R-:W-:Y:S02]  /*14720*/  MOV R2, R174 ;  /* 0x000000ae00027202 */ /* 0x004fe40000000f00 */
[----:B---3--:R-:W-:Y:S01]  /*14730*/  MOV R0, R172 ;  /* 0x000000ac00007202 */ /* 0x008fe20000000f00 */
[----:B------:R-:W-:-:S05]  /*14740*/  @P0 BRA `(.L_x_1235) ;  /* 0xffffd31000000947 */ /* 0x000fca000383ffff */
.L_x_1234:
[----:B------:R-:W2:Y:S02]  /*14750*/  LDL R4, [R1+0x9c] ;  /* 0x00009c0001047983 */ /* 0x000ea40000100800 */
[----:B--2---:R-:W-:-:S13]  /*14760*/  ISETP.GE.AND P0, PT, R235, R4, PT ;  /* 0x00000004eb00720c */ /* 0x004fda0003f06270 */
[----:B------:R-:W-:Y:S05]  /*14770*/  @!P0 BRA `(.L_x_1236) ;  /* 0x000044f000008947 */ /* 0x000fea0003800000 */
[----:B------:R-:W2:Y:S04]  /*14780*/  LDL.64 R10, [R1+0xc8] ;  /* 0x0000c800010a7983 */ /* 0x000ea80000100a00 */
[----:B------:R-:W3:Y:S01]  /*14790*/  LDL.64 R14, [R1+0xb8] ;  /* 0x0000b800010e7983 */ /* 0x000ee20000100a00 */
[----:B------:R-:W-:Y:S01]  /*147a0*/  IMAD.U32 R2, RZ, RZ, UR10 ;  /* 0x0000000aff027e24 */ /* 0x000fe2000f8e00ff */
[----:B------:R-:W-:Y:S01]  /*147b0*/  MOV R0, UR12 ;  /* 0x0000000c00007c02 */ /* 0x000fe20008000f00 */
[----:B-1----:R-:W-:Y:S01]  /*147c0*/  IMAD.MOV.U32 R3, RZ, RZ, 0x30 ;  /* 0x00000030ff037424 */ /* 0x002fe200078e00ff */
[----:B------:R-:W-:Y:S01]  /*147d0*/  MOV R8, c[0x0][0x1e4] ;  /* 0x0000790000087a02 */ /* 0x000fe20000000f00 */
[----:B------:R-:W-:Y:S01]  /*147e0*/  IMAD.MOV.U32 R4, RZ, RZ, c[0x0][0x1e0] ;  /* 0x00007800ff047624 */ /* 0x000fe200078e00ff */
[----:B------:R-:W-:Y:S01]  /*147f0*/  IADD3 R2, P0, R2, 0x80, RZ ;  /* 0x0000008002027810 */ /* 0x000fe20007f1e0ff */
[----:B------:R-:W-:Y:S01]  /*14800*/  IMAD.MOV.U32 R7, RZ, RZ, R174 ;  /* 0x000000ffff077224 */ /* 0x000fe200078e00ae */
[----:B------:R-:W-:Y:S01]  /*14810*/  IADD3 R9, P1, R0, 0x80, RZ ;  /* 0x0000008000097810 */ /* 0x000fe20007f3e0ff */
[----:B------:R-:W-:Y:S01]  /*14820*/  IMAD R0, R3, c[0x0][0x20c], RZ ;  /* 0x0000830003007a24 */ /* 0x000fe200078e02ff */
[----:B----4-:R-:W-:Y:S01]  /*14830*/  MOV R6, R172 ;  /* 0x000000ac00067202 */ /* 0x010fe20000000f00 */
[----:B------:R1:W-:Y:S01]  /*14840*/  STL [R1+0x84], R2 ;  /* 0x0000840201007387 */ /* 0x0003e20000100800 */
[----:B------:R-:W-:Y:S01]  /*14850*/  IMAD.MOV.U32 R170, RZ, RZ, R168 ;  /* 0x000000ffffaa7224 */ /* 0x000fe200078e00a8 */
[----:B------:R-:W-:-:S02]  /*14860*/  MOV R169, R173 ;  /* 0x000000ad00a97202 */ /* 0x000fc40000000f00 */
[----:B------:R4:W-:Y:S01]  /*14870*/  STL [R1+0x70], R9 ;  /* 0x0000700901007387 */ /* 0x0009e20000100800 */
[----:B------:R-:W-:Y:S02]  /*14880*/  IADD3.X R252, RZ, UR9, RZ, P1, !PT ;  /* 0x00000009fffc7c10 */ /* 0x000fe40008ffe4ff */
[----:B--2---:R-:W-:Y:S01]  /*14890*/  IADD3 R12, P2, R10, 0x40, RZ ;  /* 0x000000400a0c7810 */ /* 0x004fe20007f5e0ff */
[----:B------:R-:W-:Y:S01]  /*148a0*/  IMAD.WIDE.U32 R10, R3, c[0x0][0x208], RZ ;  /* 0x00008200030a7a25 */ /* 0x000fe200078e00ff */
[----:B------:R-:W-:Y:S02]  /*148b0*/  SHF.L.U64.HI R3, R4, 0x5, R8 ;  /* 0x0000000504037819 */ /* 0x000fe40000010208 */
[----:B---3--:R-:W-:Y:S01]  /*148c0*/  IADD3.X R13, RZ, R15, RZ, P2, !PT ;  /* 0x0000000fff0d7210 */ /* 0x008fe200017fe4ff */
[----:B-1----:R-:W-:Y:S02]  /*148d0*/  IMAD.IADD R2, R11, 0x1, R0 ;  /* 0x000000010b027824 */ /* 0x002fe400078e0200 */
[----:B------:R-:W-:-:S02]  /*148e0*/  IMAD.X R0, RZ, RZ, UR5, P0 ;  /* 0x00000005ff007e24 */ /* 0x000fc400080e06ff */
[----:B------:R4:W-:Y:S04]  /*148f0*/  STL.64 [R1+0x78], R12 ;  /* 0x0000780c01007387 */ /* 0x0009e80000100a00 */
[----:B------:R4:W-:Y:S02]  /*14900*/  STL [R1+0x80], R0 ;  /* 0x0000800001007387 */ /* 0x0009e40000100800 */
.L_x_1253:
[----:B------:R-:W2:Y:S01]  /*14910*/  LDL.64 R18, [R1+0xb8] ;  /* 0x0000b80001127983 */ /* 0x000ea20000100a00 */
[----:B------:R-:W-:Y:S04]  /*14920*/  DEPBAR.LE SB0, 0x0 ;  /* 0x000080000000791a */ /* 0x000fe80000000000 */
[----:B------:R-:W3:Y:S01]  /*14930*/  LDL.64 R16, [R1+0xc8] ;  /* 0x0000c80001107983 */ /* 0x000ee20000100a00 */
[----:B------:R-:W-:Y:S01]  /*14940*/  WARPSYNC 0xffffffff ;  /* 0xffffffff00007948 */ /* 0x000fe20003800000 */
[----:B------:R-:W-:Y:S02]  /*14950*/  IMAD.MOV.U32 R2, RZ, RZ, 0x30 ;  /* 0x00000030ff027424 */ /* 0x000fe400078e00ff */
[----:B----4-:R-:W-:Y:S01]  /*14960*/  IMAD.MOV.U32 R0, RZ, RZ, 0x30 ;  /* 0x00000030ff007424 */ /* 0x010fe200078e00ff */
[----:B------:R-:W4:Y:S01]  /*14970*/  LDL R29, [R1+0xa8] ;  /* 0x0000a800011d7983 */ /* 0x000f220000100800 */
[----:B------:R-:W-:Y:S01]  /*14980*/  IMAD.WIDE.U32 R2, R2, c[0x0][0x208], RZ ;  /* 0x0000820002027a25 */ /* 0x000fe200078e00ff */
[----:B------:R-:W-:Y:S03]  /*14990*/  SHF.R.S32.HI R2, RZ, 0x1f, R235 ;  /* 0x0000001fff027819 */ /* 0x000fe600000114eb */
[----:B------:R-:W4:Y:S01]  /*149a0*/  LDL.64 R30, [R1+0x78] ;  /* 0x00007800011e7983 */ /* 0x000f220000100a00 */
[----:B------:R-:W-:Y:S02]  /*149b0*/  IMAD R0, R0, c[0x0][0x20c], RZ ;  /* 0x0000830000007a24 */ /* 0x000fe400078e02ff */
[----:B------:R-:W-:Y:S02]  /*149c0*/  IMAD.MOV.U32 R26, RZ, RZ, 0x30 ;  /* 0x00000030ff1a7424 */ /* 0x000fe400078e00ff */
[----:B------:R-:W4:Y:S01]  /*149d0*/  LDL R28, [R1+0xe8] ;  /* 0x0000e800011c7983 */ /* 0x000f220000100800 */
[----:B------:R-:W-:Y:S02]  /*149e0*/  IMAD.IADD R0, R3, 0x1, R0 ;  /* 0x0000000103007824 */ /* 0x000fe400078e0200 */
[----:B------:R-:W-:Y:S02]  /*149f0*/  IMAD.WIDE.U32 R26, R26, c[0x0][0x208], RZ ;  /* 0x000082001a1a7a25 */ /* 0x000fe400078e00ff */
[----:B------:R-:W4:Y:S02]  /*14a00*/  LDL R41, [R1+0x84] ;  /* 0x0000840001297983 */ /* 0x000f240000100800 */
[----:B------:R-:W-:Y:S03]  /*14a10*/  IMAD R0, R0, R235, RZ ;  /* 0x000000eb00007224 */ /* 0x000fe600078e02ff */
[----:B------:R-:W4:Y:S01]  /*14a20*/  LDL R40, [R1+0x80] ;  /* 0x0000800001287983 */ /* 0x000f220000100800 */
[----:B------:R-:W-:Y:S04]  /*14a30*/  IMAD R0, R2, R26, R0 ;  /* 0x0000001a02007224 */ /* 0x000fe800078e0200 */
[----:B------:R-:W-:Y:S06]  /*14a40*/  BAR.SYNC.DEFER_BLOCKING 0x0 ;  /* 0x0000000000007b1d */ /* 0x000fec0000010000 */
[----:B------:R-:W-:Y:S05]  /*14a50*/  LDSM.16.M88.4 R52, [R223+0x8080] ;  /* 0x00808000df34783b */ /* 0x000fea0000000200 */
[----:B-----5:R-:W1:Y:S05]  /*14a60*/  LDSM.16.M88.4 R20, [R216+0x5080] ;  /* 0x00508000d814783b */ /* 0x020e6a0000000200 */
[----:B------:R-:W1:Y:S05]  /*14a70*/  LDSM.16.M88.4 R48, [R223+0xa080] ;  /* 0x00a08000df30783b */ /* 0x000e6a0000000200 */
[----:B------:R-:W2:Y:S05]  /*14a80*/  LDSM.16.M88.4 R36, [R216+0x5880] ;  /* 0x00588000d824783b */ /* 0x000eaa0000000200 */
[----:B------:R-:W4:Y:S05]  /*14a90*/  LDL R212, [R1+0x9c] ;  /* 0x00009c0001d47983 */ /* 0x000f2a0000100800 */
[----:B------:R-:W2:Y:S05]  /*14aa0*/  LDSM.16.M88.4 R172, [R216+0x6080] ;  /* 0x00608000d8ac783b */ /* 0x000eaa0000000200 */
[----:B------:R-:W4:Y:S05]  /*14ab0*/  LDL R215, [R1+0xdc] ;  /* 0x0000dc0001d77983 */ /* 0x000f2a0000100800 */
[----:B------:R-:W-:Y:S05]  /*14ac0*/  LDSM.16.M88.4 R176, [R225+0x8080] ;  /* 0x00808000e1b0783b */ /* 0x000fea0000000200 */
[----:B------:R-:W4:Y:S01]  /*14ad0*/  LDL R168, [R1+0x4] ;  /* 0x0000040001a87983 */ /* 0x000f220000100800 */
[-C--:B-1----:R-:W-:Y:S04]  /*14ae0*/  HMMA.16816.F32.BF16 R8, R52, R20.reuse, RZ ;  /* 0x000000143408723c */ /* 0x082fe800000418ff */
[----:B------:R-:W1:Y:S05]  /*14af0*/  LDSM.16.M88.4 R196, [R227] ;  /* 0x00000000e3c4783b */ /* 0x000e6a0000000200 */
[----:B------:R-:W4:Y:S01]  /*14b00*/  LDL R213, [R1+0xd8] ;  /* 0x0000d80001d57983 */ /* 0x000f220000100800 */
[C---:B------:R-:W-:Y:S04]  /*14b10*/  HMMA.16816.F32.BF16 R12, R48.reuse, R20, RZ ;  /* 0x00000014300c723c */ /* 0x040fe800000418ff */
[----:B------:R-:W1:Y:S05]  /*14b20*/  LDSM.16.M88.4 R200, [R225+0xa080] ;  /* 0x00a08000e1c8783b */ /* 0x000e6a0000000200 */
[----:B------:R-:W1:Y:S05]  /*14b30*/  LDSM.16.M88.4 R204, [R233] ;  /* 0x00000000e9cc783b */ /* 0x000e6a0000000200 */
[----:B------:R-:W1:Y:S05]  /*14b40*/  LDSM.16.M88.4 R208, [R232] ;  /* 0x00000000e8d0783b */ /* 0x000e6a0000000200 */
[----:B------:R-:W4:Y:S05]  /*14b50*/  LDL R171, [R1+0xd4] ;  /* 0x0000d40001ab7983 */ /* 0x000f2a0000100800 */
[----:B------:R-:W4:Y:S05]  /*14b60*/  LDL.64 R238, [R1+0xc0] ;  /* 0x0000c00001ee7983 */ /* 0x000f2a0000100a00 */
[----:B------:R-:W4:Y:S05]  /*14b70*/  LDL R214, [R1+0xd0] ;  /* 0x0000d00001d67983 */ /* 0x000f2a0000100800 */
[----:B------:R-:W4:Y:S01]  /*14b80*/  LDL.64 R240, [R1+0xb0] ;  /* 0x0000b00001f07983 */ /* 0x000f220000100a00 */
[----:B--2---:R-:W-:Y:S01]  /*14b90*/  IMAD.MOV.U32 R25, RZ, RZ, R19 ;  /* 0x000000ffff197224 */ /* 0x004fe200078e0013 */
[----:B---3--:R-:W-:Y:S02]  /*14ba0*/  MOV R24, R16 ;  /* 0x0000001000187202 */ /* 0x008fe40000000f00 */
[-C--:B------:R-:W-:Y:S03]  /*14bb0*/  HMMA.16816.F32.BF16 R16, R48, R22.reuse, RZ ;  /* 0x000000163010723c */ /* 0x080fe600000418ff */
[-C--:B------:R-:W-:Y:S01]  /*14bc0*/  IMAD.WIDE.U32 R24, R235, R26.reuse, R24 ;  /* 0x0000001aeb187225 */ /* 0x080fe200078e0018 */
[----:B----4-:R-:W-:Y:S03]  /*14bd0*/  ISETP.GE.AND P4, PT, R29, c[0x0][0x1d4], PT ;  /* 0x000075001d007a0c */ /* 0x010fe60003f86270 */
[----:B------:R-:W-:Y:S01]  /*14be0*/  IMAD.IADD R4, R25, 0x1, R0 ;  /* 0x0000000119047824 */ /* 0x000fe200078e0200 */
[C---:B------:R-:W-:Y:S04]  /*14bf0*/  HMMA.16816.F32.BF16 R20, R52.reuse, R22, RZ ;  /* 0x000000163414723c */ /* 0x040fe800000418ff */
[----:B------:R-:W-:Y:S01]  /*14c00*/  LEA R32, P1, R24, c[0x0][0x1f8], 0x1 ;  /* 0x00007e0018207a11 */ /* 0x000fe200078208ff */
[----:B------:R-:W-:Y:S01]  /*14c10*/  IMAD.WIDE.U32 R2, R235, R26, R30 ;  /* 0x0000001aeb027225 */ /* 0x000fe200078e001e */
[----:B------:R-:W-:Y:S02]  /*14c20*/  ISETP.GE.AND P3, PT, R28, c[0x0][0x1d4], PT ;  /* 0x000075001c007a0c */ /* 0x000fe40003f66270 */
[----:B------:R-:W-:Y:S01]  /*14c30*/  LEA.HI.X R33, R24, c[0x0][0x1fc], R4, 0x1, P1 ;  /* 0x00007f0018217a11 */ /* 0x000fe200008f0c04 */
[----:B------:R-:W-:Y:S01]  /*14c40*/  IMAD.IADD R0, R0, 0x1, R3 ;  /* 0x0000000100007824 */ /* 0x000fe200078e0203 */
[-C--:B------:R-:W-:Y:S02]  /*14c50*/  HMMA.16816.F32.BF16 R24, R52, R36.reuse, RZ ;  /* 0x000000243418723c */ /* 0x080fe400000418ff */
[C---:B------:R-:W-:Y:S01]  /*14c60*/  LEA R34, P0, R2.reuse, c[0x0][0x1f8], 0x1 ;  /* 0x00007e0002227a11 */ /* 0x040fe200078008ff */
[----:B------:R-:W-:Y:S01]  /*14c70*/  @!PT LDS RZ, [RZ] ;  /* 0x00000000fffff984 */ /* 0x000fe20000000800 */
[----:B------:R-:W-:Y:S01]  /*14c80*/  @!PT LDS RZ, [RZ] ;  /* 0x00000000fffff984 */ /* 0x000fe20000000800 */
[----:B------:R-:W-:Y:S01]  /*14c90*/  @!PT LDS RZ, [RZ] ;  /* 0x00000000fffff984 */ /* 0x000fe20000000800 */
[----:B------:R2:W-:Y:S03]  /*14ca0*/  LDGSTS.E.BYPASS.LTC128B.128 [R234+0x2080], [R32.64], !P4 ;  /* 0x0208000020ea7fae */ /* 0x0005e6000e101d46 */
[----:B------:R-:W-:Y:S02]  /*14cb0*/  LEA.HI.X R35, R2, c[0x0][0x1fc], R0, 0x1, P0 ;  /* 0x00007f0002237a11 */ /* 0x000fe400000f0c00 */
[C---:B------:R-:W-:Y:S03]  /*14cc0*/  HMMA.16816.F32.BF16 R28, R48.reuse, R36, RZ ;  /* 0x00000024301c723c */ /* 0x040fe600000418ff */
[----:B------:R2:W-:Y:S01]  /*14cd0*/  LDGSTS.E.BYPASS.LTC128B.128 [R234+0x3880], [R34.64], !P3 ;  /* 0x0388000022ea7fae */ /* 0x0005e2000d901d46 */
[----:B------:R-:W-:Y:S04]  /*14ce0*/  IADD3 R2, P0, R32, UR10, RZ ;  /* 0x0000000a20027c10 */ /* 0x000fe8000ff1e0ff */
[----:B------:R-:W-:Y:S04]  /*14cf0*/  IADD3.X R3, R33, UR5, RZ, P0, !PT ;  /* 0x0000000521037c10 */ /* 0x000fe800087fe4ff */
[C---:B------:R-:W-:Y:S01]  /*14d00*/  IADD3 R36, P0, R2.reuse, UR10, RZ ;  /* 0x0000000a02247c10 */ /* 0x040fe2000ff1e0ff */
[----:B------:R3:W-:Y:S03]  /*14d10*/  LDGSTS.E.BYPASS.LTC128B.128 [R234+0x2880], [R2.64], !P4 ;  /* 0x0288000002ea7fae */ /* 0x0007e6000e101d46 */
[C---:B------:R-:W-:Y:S02]  /*14d20*/  IADD3.X R37, R3.reuse, UR5, RZ, P0, !PT ;  /* 0x0000000503257c10 */ /* 0x040fe400087fe4ff */
[----:B------:R3:W-:Y:S05]  /*14d30*/  LDGSTS.E.BYPASS.LTC128B.128 [R234+0x4080], [R2.64+0x80], !P3 ;  /* 0x0408008002ea7fae */ /* 0x0007ea000d901d46 */
[----:B------:R4:W-:Y:S01]  /*14d40*/  LDGSTS.E.BYPASS.LTC128B.128 [R234+0x3080], [R36.64], !P4 ;  /* 0x0308000024ea7fae */ /* 0x0009e2000e101d46 */
[-C--:B--2---:R-:W-:Y:S01]  /*14d50*/  HMMA.16816.F32.BF16 R32, R48, R38.reuse, RZ ;  /* 0x000000263020723c */ /* 0x084fe200000418ff */
[----:B---3--:R-:W-:Y:S07]  /*14d60*/  IADD3 R2, P0, R2, R41, RZ ;  /* 0x0000002902027210 */ /* 0x008fee0007f1e0ff */
[C---:B----4-:R-:W-:Y:S04]  /*14d70*/  HMMA.16816.F32.BF16 R36, R52.reuse, R38, RZ ;  /* 0x000000263424723c */ /* 0x050fe800000418ff */
[----:B------:R-:W-:Y:S01]  /*14d80*/  IMAD.X R3, R3, 0x1, R40, P0 ;  /* 0x0000000103037824 */ /* 0x000fe200000e0628 */
[C---:B------:R-:W-:Y:S04]  /*14d90*/  ISETP.GT.AND P0, PT, R235.reuse, R212, PT ;  /* 0x000000d4eb00720c */ /* 0x040fe80003f04270 */
[----:B------:R2:W-:Y:S01]  /*14da0*/  LDGSTS.E.BYPASS.LTC128B.128 [R234+0x4880], [R2.64], !P3 ;  /* 0x0488000002ea7fae */ /* 0x0005e2000d901d46 */
[-C--:B------:R-:W-:Y:S04]  /*14db0*/  HMMA.16816.F32.BF16 R40, R52, R172.reuse, RZ ;  /* 0x000000ac3428723c */ /* 0x080fe800000418ff */
[----:B------:R-:W0:Y:S04]  /*14dc0*/  LDGDEPBAR ;  /* 0x00000000000079af */ /* 0x000e280000000000 */
[C---:B------:R-:W-:Y:S04]  /*14dd0*/  HMMA.16816.F32.BF16 R44, R48.reuse, R172, RZ ;  /* 0x000000ac302c723c */ /* 0x040fe800000418ff */
[----:B------:R-:W-:Y:S04]  /*14de0*/  @P0 IADD3 R0, R235, -0x1, RZ ;  /* 0xffffffffeb000810 */ /* 0x000fe80007ffe0ff */
[-C--:B------:R-:W-:Y:S08]  /*14df0*/  HMMA.16816.F32.BF16 R48, R48, R174.reuse, RZ ;  /* 0x000000ae3030723c */ /* 0x080ff000000418ff */
[----:B------:R-:W-:Y:S01]  /*14e00*/  HMMA.16816.F32.BF16 R52, R52, R174, RZ ;  /* 0x000000ae3434723c */ /* 0x000fe200000418ff */
[----:B------:R-:W-:Y:S03]  /*14e10*/  LDSM.16.M88.4 R172, [R224+0x8080] ;  /* 0x00808000e0ac783b */ /* 0x000fe60000000200 */
[----:B--2---:R-:W-:Y:S04]  /*14e20*/  @P0 SHF.R.S32.HI R2, RZ, 0x1f, R0 ;  /* 0x0000001fff020819 */ /* 0x004fe80000011400 */
[-C--:B-1----:R-:W-:Y:S05]  /*14e30*/  HMMA.16816.F32.BF16 R8, R176, R196.reuse, R8 ;  /* 0x000000c4b008723c */ /* 0x082fea0000041808 */
[----:B------:R-:W-:Y:S03]  /*14e40*/  @P0 IMAD R2, R2, c[0x0][0x1e0], RZ ;  /* 0x0000780002020a24 */ /* 0x000fe600078e02ff */
[C---:B------:R-:W-:Y:S08]  /*14e50*/  HMMA.16816.F32.BF16 R12, R200.reuse, R196, R12 ;  /* 0x000000c4c80c723c */ /* 0x040ff0000004180c */
[-C--:B------:R-:W-:Y:S04]  /*14e60*/  HMMA.16816.F32.BF16 R16, R200, R198.reuse, R16 ;  /* 0x000000c6c810723c */ /* 0x080fe80000041810 */
[----:B------:R-:W-:Y:S04]  /*14e70*/  @P0 IMAD.MOV.U32 R3, RZ, RZ, R241 ;  /* 0x000000ffff030224 */ /* 0x000fe800078e00f1 */
        /* <DEDUP_REMOVED lines=8> */
[C---:B------:R-:W-:Y:S01]  /*14f00*/  HMMA.16816.F32.BF16 R44, R200.reuse, R208, R44 ;  /* 0x000000d0c82c723c */ /* 0x040fe2000004182c */
[----:B------:R-:W2:Y:S06]  /*14f10*/  LDL R208, [R1+0x74] ;  /* 0x0000740001d07983 */ /* 0x000eac0000100800 */
[----:B------:R-:W-:Y:S01]  /*14f20*/  IMAD.MOV.U32 R209, RZ, RZ, c[0x0][0x32c] ;  /* 0x0000cb00ffd17624 */ /* 0x000fe200078e00ff */
[-C--:B------:R-:W-:Y:S01]  /*14f30*/  HMMA.16816.F32.BF16 R48, R200, R210.reuse, R48 ;  /* 0x000000d2c830723c */ /* 0x080fe20000041830 */
[----:B------:R-:W3:Y:S07]  /*14f40*/  LDSM.16.M88.4 R200, [R224+0xa080] ;  /* 0x00a08000e0c8783b */ /* 0x000eee0000000200 */
[----:B------:R-:W-:Y:S01]  /*14f50*/  HMMA.16816.F32.BF16 R52, R176, R210, R52 ;  /* 0x000000d2b034723c */ /* 0x000fe20000041834 */
[----:B------:R-:W4:Y:S07]  /*14f60*/  LDSM.16.M88.4 R176, [R222+0x5880] ;  /* 0x00588000deb0783b */ /* 0x000f2e0000000200 */
[-C--:B-1----:R-:W-:Y:S08]  /*14f70*/  HMMA.16816.F32.BF16 R8, R172, R196.reuse, R8 ;  /* 0x000000c4ac08723c */ /* 0x082ff00000041808 */
[C---:B---3--:R-:W-:Y:S08]  /*14f80*/  HMMA.16816.F32.BF16 R12, R200.reuse, R196, R12 ;  /* 0x000000c4c80c723c */ /* 0x048ff0000004180c */
        /* <DEDUP_REMOVED lines=10> */
[-C--:B------:R-:W-:Y:S01]  /*15030*/  HMMA.16816.F32.BF16 R48, R200, R206.reuse, R48 ;  /* 0x000000cec830723c */ /* 0x080fe20000041830 */
[----:B------:R-:W3:Y:S07]  /*15040*/  LDSM.16.M88.4 R200, [R226+0xa080] ;  /* 0x00a08000e2c8783b */ /* 0x000eee0000000200 */
[----:B------:R-:W-:Y:S01]  /*15050*/  HMMA.16816.F32.BF16 R52, R172, R206, R52 ;  /* 0x000000ceac34723c */ /* 0x000fe20000041834 */
[----:B------:R-:W4:Y:S05]  /*15060*/  LDSM.16.M88.4 R172, [R221+0x800] ;  /* 0x00080000ddac783b */ /* 0x000f2a0000000200 */
[----:B------:R-:W4:Y:S02]  /*15070*/  LDSM.16.M88.4 R204, [R221+0x1000] ;  /* 0x00100000ddcc783b */ /* 0x000f240000000200 */
[-C--:B-1----:R-:W-:Y:S08]  /*15080*/  HMMA.16816.F32.BF16 R8, R176, R196.reuse, R8 ;  /* 0x000000c4b008723c */ /* 0x082ff00000041808 */
[C---:B---3--:R-:W-:Y:S08]  /*15090*/  HMMA.16816.F32.BF16 R12, R200.reuse, R196, R12 ;  /* 0x000000c4c80c723c */ /* 0x048ff0000004180c */
[-C--:B------:R-:W-:Y:S08]  /*150a0*/  HMMA.16816.F32.BF16 R16, R200, R198.reuse, R16 ;  /* 0x000000c6c810723c */ /* 0x080ff00000041810 */
[C---:B------:R-:W-:Y:S01]  /*150b0*/  HMMA.16816.F32.BF16 R20, R176.reuse, R198, R20 ;  /* 0x000000c6b014723c */ /* 0x040fe20000041814 */
[----:B------:R-:W-:Y:S07]  /*150c0*/  LDSM.16.M88.4 R196, [R216+0x6880] ;  /* 0x00688000d8c4783b */ /* 0x000fee0000000200 */
        /* <DEDUP_REMOVED lines=11> */
[----:B------:R-:W2:Y:S02]  /*15180*/  LDSM.16.M88.4 R204, [R216+0x7880] ;  /* 0x00788000d8cc783b */ /* 0x000ea40000000200 */
        /* <DEDUP_REMOVED lines=10> */
[-C--:B--2---:R-:W-:Y:S08]  /*15230*/  HMMA.16816.F32.BF16 R40, R172, R204.reuse, R40 ;  /* 0x000000ccac28723c */ /* 0x084ff00000041828 */
[C---:B------:R-:W-:Y:S08]  /*15240*/  HMMA.16816.F32.BF16 R44, R200.reuse, R204, R44 ;  /* 0x000000ccc82c723c */ /* 0x040ff0000004182c */
[-C--:B------:R-:W-:Y:S01]  /*15250*/  HMMA.16816.F32.BF16 R48, R200, R206.reuse, R48 ;  /* 0x000000cec830723c */ /* 0x080fe20000041830 */
[----:B------:R-:W2:Y:S07]  /*15260*/  LDSM.16.M88.4 R200, [R225+0xe080] ;  /* 0x00e08000e1c8783b */ /* 0x000eae0000000200 */
[----:B------:R-:W-:Y:S01]  /*15270*/  HMMA.16816.F32.BF16 R52, R172, R206, R52 ;  /* 0x000000ceac34723c */ /* 0x000fe20000041834 */
[----:B------:R-:W3:Y:S05]  /*15280*/  LDSM.16.M88.4 R172, [R230] ;  /* 0x00000000e6ac783b */ /* 0x000eea0000000200 */
[----:B------:R-:W4:Y:S02]  /*15290*/  LDSM.16.M88.4 R204, [R229] ;  /* 0x00000000e5cc783b */ /* 0x000f240000000200 */
[-C--:B-1----:R-:W-:Y:S08]  /*152a0*/  HMMA.16816.F32.BF16 R8, R176, R196.reuse, R8 ;  /* 0x000000c4b008723c */ /* 0x082ff00000041808 */
[C---:B--2---:R-:W-:Y:S08]  /*152b0*/  HMMA.16816.F32.BF16 R12, R200.reuse, R196, R12 ;  /* 0x000000c4c80c723c */ /* 0x044ff0000004180c */
        /* <DEDUP_REMOVED lines=11> */
[----:B------:R-:W2:Y:S07]  /*15370*/  LDSM.16.M88.4 R200, [R224+0xe080] ;  /* 0x00e08000e0c8783b */ /* 0x000eae0000000200 */
[----:B------:R-:W-:Y:S01]  /*15380*/  HMMA.16816.F32.BF16 R52, R176, R206, R52 ;  /* 0x000000ceb034723c */ /* 0x000fe20000041834 */
[----:B------:R-:W3:Y:S05]  /*15390*/  LDSM.16.M88.4 R176, [R222+0x7080] ;  /* 0x00708000deb0783b */ /* 0x000eea0000000200 */
[----:B------:R-:W4:Y:S02]  /*153a0*/  LDSM.16.M88.4 R204, [R222+0x7880] ;  /* 0x00788000decc783b */ /* 0x000f240000000200 */
        /* <DEDUP_REMOVED lines=11> */
[C---:B------:R-:W-:Y:S07]  /*15460*/  HMMA.16816.F32.BF16 R44, R200.reuse, R204, R44 ;  /* 0x000000ccc82c723c */ /* 0x040fee000004182c */
[----:B------:R-:W-:Y:S01]  /*15470*/  IMAD.MOV.U32 R205, RZ, RZ, c[0x0][0x1e4] ;  /* 0x00007900ffcd7624 */ /* 0x000fe200078e00ff */
[-C--:B------:R-:W-:Y:S01]  /*15480*/  HMMA.16816.F32.BF16 R48, R200, R206.reuse, R48 ;  /* 0x000000cec830723c */ /* 0x080fe20000041830 */
[----:B------:R-:W2:Y:S03]  /*15490*/  LDSM.16.M88.4 R200, [R228+0xe080] ;  /* 0x00e08000e4c8783b */ /* 0x000ea60000000200 */
[----:B------:R-:W-:Y:S04]  /*154a0*/  IMAD.MOV.U32 R204, RZ, RZ, c[0x0][0x1e0] ;  /* 0x00007800ffcc7624 */ /* 0x000fe800078e00ff */
[----:B------:R-:W-:Y:S01]  /*154b0*/  HMMA.16816.F32.BF16 R52, R172, R206, R52 ;  /* 0x000000ceac34723c */ /* 0x000fe20000041834 */
[----:B------:R-:W3:Y:S03]  /*154c0*/  LDL R206, [R1+0x70] ;  /* 0x0000700001ce7983 */ /* 0x000ee60000100800 */
[----:B------:R-:W-:Y:S02]  /*154d0*/  SHF.L.U64.HI R204, R204, 0x5, R205 ;  /* 0x00000005cccc7819 */ /* 0x000fe400000102cd */
[----:B------:R-:W4:Y:S01]  /*154e0*/  LDSM.16.M88.4 R172, [R221+0x2000] ;  /* 0x00200000ddac783b */ /* 0x000f220000000200 */
[----:B------:R-:W-:Y:S01]  /*154f0*/  MOV R207, c[0x0][0x1e0] ;  /* 0x0000780000cf7a02 */ /* 0x000fe20000000f00 */
[-C--:B-1----:R-:W-:Y:S05]  /*15500*/  HMMA.16816.F32.BF16 R8, R176, R196.reuse, R8 ;  /* 0x000000c4b008723c */ /* 0x082fea0000041808 */
[----:B------:R-:W-:Y:S03]  /*15510*/  IMAD.SHL.U32 R207, R207, 0x20, RZ ;  /* 0x00000020cfcf7824 */ /* 0x000fe600078e00ff */
[C---:B--2---:R-:W-:Y:S07]  /*15520*/  HMMA.16816.F32.BF16 R12, R200.reuse, R196, R12 ;  /* 0x000000c4c80c723c */ /* 0x044fee000004180c */
[C---:B------:R-:W-:Y:S01]  /*15530*/  @P0 IMAD.WIDE.U32 R196, R0.reuse, c[0x0][0x1e0], RZ ;  /* 0x0000780000c40a25 */ /* 0x040fe200078e00ff */
[-C--:B------:R-:W-:Y:S04]  /*15540*/  HMMA.16816.F32.BF16 R16, R200, R198.reuse, R16 ;  /* 0x000000c6c810723c */ /* 0x080fe80000041810 */
[----:B------:R-:W-:Y:S01]  /*15550*/  @P0 IMAD R0, R0, c[0x0][0x1e4], R2 ;  /* 0x0000790000000a24 */ /* 0x000fe200078e0202 */
[----:B------:R-:W-:Y:S03]  /*15560*/  @P0 MOV R2, R238 ;  /* 0x000000ee00020202 */ /* 0x000fe60000000f00 */
[C---:B------:R-:W-:Y:S04]  /*15570*/  HMMA.16816.F32.BF16 R20, R176.reuse, R198, R20 ;  /* 0x000000c6b014723c */ /* 0x040fe80000041814 */
[----:B------:R-:W-:Y:S02]  /*15580*/  @P0 IMAD.IADD R0, R197, 0x1, R0 ;  /* 0x00000001c5000824 */ /* 0x000fe400078e0200 */
[----:B------:R-:W-:Y:S02]  /*15590*/  @P0 IMAD.WIDE.U32 R2, R196, 0x30, R2 ;  /* 0x00000030c4020825 */ /* 0x000fe400078e0002 */
[-C--:B----4-:R-:W-:Y:S01]  /*155a0*/  HMMA.16816.F32.BF16 R24, R176, R172.reuse, R24 ;  /* 0x000000acb018723c */ /* 0x090fe20000041818 */
[----:B------:R-:W1:Y:S01]  /*155b0*/  LDSM.16.M88.4 R196, [R221+0x2800] ;  /* 0x00280000ddc4783b */ /* 0x000e620000000200 */
[----:B------:R-:W-:Y:S04]  /*155c0*/  DEPBAR.LE SB0, 0x0 ;  /* 0x000080000000791a */ /* 0x000fe80000000000 */
[----:B------:R-:W-:Y:S01]  /*155d0*/  @P0 IMAD R4, R0, 0x30, RZ ;  /* 0x0000003000040824 */ /* 0x000fe200078e02ff */
[----:B------:R-:W-:Y:S01]  /*155e0*/  BAR.SYNC.DEFER_BLOCKING 0x0 ;  /* 0x0000000000007b1d */ /* 0x000fe20000010000 */
[C---:B------:R-:W-:Y:S05]  /*155f0*/  HMMA.16816.F32.BF16 R28, R200.reuse, R172, R28 ;  /* 0x000000acc81c723c */ /* 0x040fea000004181c */
[----:B------:R-:W-:Y:S01]  /*15600*/  @P0 IMAD.IADD R4, R3, 0x1, R4 ;  /* 0x0000000103040824 */ /* 0x000fe200078e0204 */
[----:B------:R-:W-:Y:S01]  /*15610*/  LEA R3, R168, R215, 0x7 ;  /* 0x000000d7a8037211 */ /* 0x000fe200078e38ff */
[C---:B------:R-:W-:Y:S01]  /*15620*/  @P0 IMAD.SHL.U32 R0, R2.reuse, 0x2, RZ ;  /* 0x0000000202000824 */ /* 0x040fe200078e00ff */
[-C--:B------:R-:W-:Y:S04]  /*15630*/  HMMA.16816.F32.BF16 R32, R200, R174.reuse, R32 ;  /* 0x000000aec820723c */ /* 0x080fe80000041820 */
[----:B------:R-:W-:Y:S01]  /*15640*/  IADD3 R3, R171, R3, R213 ;  /* 0x00000003ab037210 */ /* 0x000fe20007ffe0d5 */
[----:B------:R-:W-:Y:S01]  /*15650*/  IMAD.MOV.U32 R213, RZ, RZ, c[0x0][0x2c4] ;  /* 0x0000b100ffd57624 */ /* 0x000fe200078e00ff */
[----:B------:R-:W2:Y:S01]  /*15660*/  LDL R171, [R1+0x88] ;  /* 0x0000880001ab7983 */ /* 0x000ea20000100800 */
[----:B------:R-:W-:Y:S01]  /*15670*/  @P0 SHF.L.U64.HI R4, R2, 0x1, R4 ;  /* 0x0000000102040819 */ /* 0x000fe20000010204 */
[C---:B------:R-:W-:Y:S04]  /*15680*/  HMMA.16816.F32.BF16 R36, R176.reuse, R174, R36 ;  /* 0x000000aeb024723c */ /* 0x040fe80000041824 */
[----:B------:R-:W-:Y:S01]  /*15690*/  @P0 IADD3 R2, P1, R0, c[0x0][0x1c8], RZ ;  /* 0x0000720000020a10 */ /* 0x000fe20007f3e0ff */
[----:B------:R-:W-:Y:S01]  /*156a0*/  IMAD.IADD R172, R214, 0x1, R3 ;  /* 0x00000001d6ac7824 */ /* 0x000fe200078e0203 */
[----:B------:R-:W-:Y:S01]  /*156b0*/  @P0 IADD3 R0, P2, R0, 0x80, RZ ;  /* 0x0000008000000810 */ /* 0x000fe20007f5e0ff */
[----:B------:R-:W-:Y:S01]  /*156c0*/  IMAD R168, R235, -0x30, RZ ;  /* 0xffffffd0eba87824 */ /* 0x000fe200078e02ff */
[----:B------:R-:W-:Y:S02]  /*156d0*/  @P0 IADD3.X R3, R4, c[0x0][0x1cc], RZ, P1, !PT ;  /* 0x0000730004030a10 */ /* 0x000fe40000ffe4ff */
[----:B------:R-:W-:Y:S02]  /*156e0*/  ISETP.NE.AND P5, PT, R213, 0x1, PT ;  /* 0x00000001d500780c */ /* 0x000fe40003fa5270 */
[----:B------:R-:W-:Y:S01]  /*156f0*/  @P0 IADD3 R174, P1, R0, c[0x0][0x1c8], RZ ;  /* 0x0000720000ae0a10 */ /* 0x000fe20007f3e0ff */
[----:B------:R-:W-:Y:S01]  /*15700*/  @!PT LDS RZ, [RZ] ;  /* 0x00000000fffff984 */ /* 0x000fe20000000800 */
[----:B------:R-:W-:Y:S01]  /*15710*/  @!PT LDS RZ, [RZ] ;  /* 0x00000000fffff984 */ /* 0x000fe20000000800 */
[----:B------:R-:W-:Y:S01]  /*15720*/  @!PT LDS RZ, [RZ] ;  /* 0x00000000fffff984 */ /* 0x000fe20000000800 */
[----:B------:R4:W-:Y:S03]  /*15730*/  @P0 LDGSTS.E.BYPASS.LTC128B.128 [R234+0x5080], [R2.64], !P4 ;  /* 0x0508000002ea0fae */ /* 0x0009e6000e101d46 */
[----:B------:R-:W-:Y:S01]  /*15740*/  @P0 IADD3.X R175, RZ, c[0x0][0x1cc], R4, P1, P2 ;  /* 0x00007300ffaf0a10 */ /* 0x000fe20000fe4404 */
[-C--:B-1----:R-:W-:Y:S04]  /*15750*/  HMMA.16816.F32.BF16 R40, R176, R196.reuse, R40 ;  /* 0x000000c4b028723c */ /* 0x082fe80000041828 */
[----:B------:R3:W-:Y:S02]  /*15760*/  @P0 LDGSTS.E.BYPASS.LTC128B.128 [R234+0x6880], [R174.64], !P3 ;  /* 0x06880000aeea0fae */ /* 0x0007e4000d901d46 */
[----:B------:R-:W-:Y:S02]  /*15770*/  @P5 IMAD.HI.U32 R0, R172, c[0x0][0x2c8], RZ ;  /* 0x0000b200ac005a27 */ /* 0x000fe400078e00ff */
[C---:B------:R-:W-:Y:S04]  /*15780*/  HMMA.16816.F32.BF16 R44, R200.reuse, R196, R44 ;  /* 0x000000c4c82c723c */ /* 0x040fe8000004182c */
[----:B------:R-:W-:Y:S04]  /*15790*/  @P5 SHF.R.U32.HI R172, RZ, c[0x0][0x2cc], R0 ;  /* 0x0000b300ffac5a19 */ /* 0x000fe80000011600 */
[-C--:B------:R-:W-:Y:S01]  /*157a0*/  HMMA.16816.F32.BF16 R48, R200, R198.reuse, R48 ;  /* 0x000000c6c830723c */ /* 0x080fe20000041830 */
[----:B------:R-:W1:Y:S03]  /*157b0*/  SHFL.IDX PT, R4, R172, RZ, 0x1c1f ;  /* 0x001c1fffac047589 */ /* 0x000e6600000e0000 */
[-C--:B----4-:R-:W-:Y:S04]  /*157c0*/  @P0 IADD3 R2, P1, R2, R207.reuse, RZ ;  /* 0x000000cf02020210 */ /* 0x090fe80007f3e0ff */
[----:B------:R-:W-:Y:S04]  /*157d0*/  HMMA.16816.F32.BF16 R52, R176, R198, R52 ;  /* 0x000000c6b034723c */ /* 0x000fe80000041834 */
[----:B------:R-:W-:Y:S02]  /*157e0*/  @P0 IADD3.X R3, R3, R204, RZ, P1, !PT ;  /* 0x000000cc03030210 */ /* 0x000fe40000ffe4ff */
[C---:B------:R-:W-:Y:S03]  /*157f0*/  @P0 IADD3 R196, P2, R2.reuse, R207, RZ ;  /* 0x000000cf02c40210 */ /* 0x040fe60007f5e0ff */
[----:B------:R1:W-:Y:S03]  /*15800*/  @P0 LDGSTS.E.BYPASS.LTC128B.128 [R234+0x5880], [R2.64], !P4 ;  /* 0x0588000002ea0fae */ /* 0x0003e6000e101d46 */
[C---:B------:R-:W-:Y:S02]  /*15810*/  @P0 IMAD.X R197, R3.reuse, 0x1, R204, P2 ;  /* 0x0000000103c50824 */ /* 0x040fe400010e06cc */
[----:B------:R1:W-:Y:S05]  /*15820*/  @P0 LDGSTS.E.BYPASS.LTC128B.128 [R234+0x7080], [R2.64+0x80], !P3 ;  /* 0x0708008002ea0fae */ /* 0x0003ea000d901d46 */
[----:B------:R4:W-:Y:S01]  /*15830*/  @P0 LDGSTS.E.BYPASS.LTC128B.128 [R234+0x6080], [R196.64], !P4 ;  /* 0x06080000c4ea0fae */ /* 0x0009e2000e101d46 */
[----:B---3--:R-:W-:Y:S05]  /*15840*/  @P0 IADD3 R174, P1, R2, R206, RZ ;  /* 0x000000ce02ae0210 */ /* 0x008fea0007f3e0ff */
[----:B------:R-:W-:Y:S05]  /*15850*/  @P0 IMAD.X R175, R3, 0x1, R252, P1 ;  /* 0x0000000103af0824 */ /* 0x000fea00008e06fc */
[----:B------:R2:W-:Y:S01]  /*15860*/  @P0 LDGSTS.E.BYPASS.LTC128B.128 [R234+0x7880], [R174.64], !P3 ;  /* 0x07880000aeea0fae */ /* 0x0005e2000d901d46 */
[----:B------:R-:W-:Y:S04]  /*15870*/  ISETP.GE.AND P3, PT, R209, 0x1, PT ;  /* 0x00000001d100780c */ /* 0x000fe80003f66270 */
[----:B------:R-:W0:Y:S01]  /*15880*/  LDGDEPBAR ;  /* 0x00000000000079af */ /* 0x000e220000000000 */
[C---:B--2---:R-:W-:Y:S02]  /*15890*/  IADD3 R174, -R171.reuse, 0x1, R168 ;  /* 0x00000001abae7810 */ /* 0x044fe40007ffe1a8 */
[----:B------:R-:W-:Y:S02]  /*158a0*/  IADD3 R175, -R171, R168, RZ ;  /* 0x000000a8abaf7210 */ /* 0x000fe40007ffe1ff */
[----:B------:R-:W-:Y:S04]  /*158b0*/  IADD3 R174, -R208, R174, R5 ;  /* 0x000000aed0ae7210 */ /* 0x000fe80007ffe105 */
[C---:B------:R-:W-:Y:S02]  /*158c0*/  IADD3 R173, R174.reuse, c[0x0][0x328], RZ ;  /* 0x0000ca00aead7a10 */ /* 0x040fe40007ffe0ff */
[----:B------:R-:W-:Y:S03]  /*158d0*/  IADD3 R174, R174, UR4, RZ ;  /* 0x00000004aeae7c10 */ /* 0x000fe6000fffe0ff */
[--C-:B-1----:R-:W-:Y:S02]  /*158e0*/  IMAD.IADD R2, R173, 0x1, R4.reuse ;  /* 0x00000001ad027824 */ /* 0x102fe400078e0204 */
[----:B------:R-:W-:Y:S01]  /*158f0*/  IMAD.IADD R0, R174, 0x1, R4 ;  /* 0x00000001ae007824 */ /* 0x000fe200078e0204 */
[----:B------:R-:W-:-:S05]  /*15900*/  @!P3 BRA `(.L_x_1237) ;  /* 0x000001700000b947 */ /* 0x000fca0003800000 */
[----:B----4-:R-:W-:Y:S01]  /*15910*/  IADD3 R3, -R208, R5, R4 ;  /* 0x00000005d0037210 */ /* 0x010fe20007ffe104 */
        /* <DEDUP_REMOVED lines=12> */
.L_x_1239:
[----:B------:R-:W-:Y:S04]  /*159e0*/  MOV R4, c[0x0][0x32c] ;  /* 0x0000cb0000047a02 */ /* 0x000fe80000000f00 */
[----:B------:R-:W-:Y:S11]  /*159f0*/  ISETP.NE.AND P0, PT, R4, 0x1, PT ;  /* 0x000000010400780c */ /* 0x000ff60003f05270 */
[----:B------:R-:W-:Y:S02]  /*15a00*/  @!UPT UIADD3 URZ, URZ, URZ, URZ ;  /* 0x0000003f3f3ff290 */ /* 0x000fe4000fffe03f */
[----:B------:R-:W-:Y:S05]  /*15a10*/  @P0 IMAD.HI.U32 R4, R3, c[0x0][0x330], RZ ;  /* 0x0000cc0003040a27 */ /* 0x000fea00078e00ff */
[----:B------:R-:W-:Y:S02]  /*15a20*/  @P0 SHF.R.U32.HI R3, RZ, c[0x0][0x334], R4 ;  /* 0x0000cd00ff030a19 */ /* 0x000fe40000011604 */
.L_x_1240:
[----:B------:R-:W-:Y:S05]  /*15a30*/  BSYNC B0 ;  /* 0x0000000000007941 */ /* 0x000fea0003800000 */
.L_x_1238:
[----:B------:R-:W-:Y:S05]  /*15a40*/  IMAD R3, R3, c[0x0][0x32c], R175 ;  /* 0x0000cb0003037a24 */ /* 0x000fea00078e02af */
[----:B------:R-:W-:Y:S02]  /*15a50*/  IADD3 R4, R3, c[0x0][0x32c], RZ ;  /* 0x0000cb0003047a10 */ /* 0x000fe40007ffe0ff */
[----:B------:R-:W-:Y:S02]  /*15a60*/  IMNMX R0, R0, R3, !PT ;  /* 0x0000000300007217 */ /* 0x000fe40007800200 */
[----:B------:R-:W-:Y:S02]  /*15a70*/  IMNMX R2, R2, R4, PT ;  /* 0x0000000402027217 */ /* 0x000fe40003800200 */
.L_x_1237:
[----:B----4-:R-:W1:Y:S02]  /*15a80*/  SHFL.IDX PT, R171, R172, 0x1, 0x1c1f ;  /* 0x003c1f00acab7f89 */ /* 0x010e6400000e0000 */
        /* <DEDUP_REMOVED lines=16> */
.L_x_1243:
[----:B------:R-:W-:Y:S04]  /*15b90*/  MOV R176, c[0x0][0x32c] ;  /* 0x0000cb0000b07a02 */ /* 0x000fe80000000f00 */
[----:B------:R-:W-:Y:S11]  /*15ba0*/  ISETP.NE.AND P0, PT, R176, 0x1, PT ;  /* 0x00000001b000780c */ /* 0x000ff60003f05270 */
[----:B------:R-:W-:Y:S02]  /*15bb0*/  @!UPT UIADD3 URZ, URZ, URZ, URZ ;  /* 0x0000003f3f3ff290 */ /* 0x000fe4000fffe03f */
[----:B------:R-:W-:Y:S05]  /*15bc0*/  @P0 IMAD.HI.U32 R176, R171, c[0x0][0x330], RZ ;  /* 0x0000cc00abb00a27 */ /* 0x000fea00078e00ff */
[----:B------:R-:W-:Y:S02]  /*15bd0*/  @P0 SHF.R.U32.HI R171, RZ, c[0x0][0x334], R176 ;  /* 0x0000cd00ffab0a19 */ /* 0x000fe400000116b0 */
.L_x_1244:
[----:B------:R-:W-:Y:S05]  /*15be0*/  BSYNC B0 ;  /* 0x0000000000007941 */ /* 0x000fea0003800000 */
.L_x_1242:
[----:B------:R-:W-:Y:S05]  /*15bf0*/  IMAD R171, R171, c[0x0][0x32c], R175 ;  /* 0x0000cb00abab7a24 */ /* 0x000fea00078e02af */
[----:B------:R-:W-:Y:S02]  /*15c00*/  IADD3 R176, R171, c[0x0][0x32c], RZ ;  /* 0x0000cb00abb07a10 */ /* 0x000fe40007ffe0ff */
[----:B------:R-:W-:Y:S02]  /*15c10*/  IMNMX R3, R3, R171, !PT ;  /* 0x000000ab03037217 */ /* 0x000fe40007800200 */
[----:B------:R-:W-:Y:S02]  /*15c20*/  IMNMX R4, R4, R176, PT ;  /* 0x000000b004047217 */ /* 0x000fe40003800200 */
.L_x_1241:
[C---:B------:R-:W-:Y:S02]  /*15c30*/  ISETP.GE.AND P0, PT, R168.reuse, 0x2, PT ;  /* 0x00000002a800780c */ /* 0x040fe40003f06270 */
[----:B------:R-:W-:Y:S02]  /*15c40*/  ISETP.GE.AND P1, PT, R168, 0x9, PT ;  /* 0x00000009a800780c */ /* 0x000fe40003f26270 */
        /* <DEDUP_REMOVED lines=38> */
[----:B------:R-:W-:Y:S02]  /*15eb0*/  LOP3.LUT R236, R236, 0xffffffdf, RZ, 0xc0, !PT ;  /* 0xffffffdfecec7812 */ /* 0x000fe400078ec0ff */
        /* <DEDUP_REMOVED lines=11> */
[----:B------:R-:W-:Y:S04]  /*15f70*/  ISETP.GT.AND P0, PT, R0, RZ, !P1 ;  /* 0x000000ff0000720c */ /* 0x000fe80004f04270 */
[----:B------:R-:W-:Y:S04]  /*15f80*/  ISETP.LT.OR P0, PT, R2, 0x1, P0 ;  /* 0x000000010200780c */ /* 0x000fe80000701670 */
[----:B------:R-:W-:Y:S02]  /*15f90*/  FSEL R9, R8, -INF , !P0 ;  /* 0xff80000008097808 */ /* 0x000fe40004000000 */
[----:B------:R-:W-:Y:S01]  /*15fa0*/  ISETP.GE.AND P0, PT, R168, 0x2a, PT ;  /* 0x0000002aa800780c */ /* 0x000fe20003f06270 */
[----:B------:R-:W1:Y:S11]  /*15fb0*/  SHFL.IDX PT, R8, R172, 0x2, 0x1c1f ;  /* 0x005c1f00ac087f89 */ /* 0x000e7600000e0000 */
[----:B------:R-:W-:Y:S01]  /*15fc0*/  @!UPT UIADD3 URZ, URZ, URZ, URZ ;  /* 0x0000003f3f3ff290 */ /* 0x000fe2000fffe03f */
[----:B------:R-:W-:Y:S02]  /*15fd0*/  @P0 LOP3.LUT R236, R236, 0x20, RZ, 0xfc, !PT ;  /* 0x00000020ecec0812 */ /* 0x000fe400078efcff */
[----:B------:R-:W-:Y:S04]  /*15fe0*/  ISETP.GT.AND P0, PT, R0, 0x29, !P0 ;  /* 0x000000290000780c */ /* 0x000fe80004704270 */
[----:B------:R-:W-:Y:S04]  /*15ff0*/  ISETP.LT.OR P0, PT, R2, 0x2a, P0 ;  /* 0x0000002a0200780c */ /* 0x000fe80000701670 */
[----:B------:R-:W-:Y:S01]  /*16000*/  FSEL R53, R53, -INF , !P0 ;  /* 0xff80000035357808 */ /* 0x000fe20004000000 */
[--C-:B-1----:R-:W-:Y:S01]  /*16010*/  IMAD.IADD R2, R173, 0x1, R8.reuse ;  /* 0x00000001ad027824 */ /* 0x102fe200078e0208 */
[----:B------:R-:W-:Y:S01]  /*16020*/  ISETP.GE.AND P0, PT, R209, 0x1, PT ;  /* 0x00000001d100780c */ /* 0x000fe20003f06270 */
[----:B------:R-:W-:Y:S11]  /*16030*/  IMAD.IADD R0, R174, 0x1, R8 ;  /* 0x00000001ae007824 */ /* 0x000ff600078e0208 */
[----:B------:R-:W-:Y:S01]  /*16040*/  @!UPT UIADD3 URZ, URZ, URZ, URZ ;  /* 0x0000003f3f3ff290 */ /* 0x000fe2000fffe03f */
        /* <DEDUP_REMOVED lines=14> */
.L_x_1247:
[----:B------:R-:W-:Y:S04]  /*16130*/  MOV R20, c[0x0][0x32c] ;  /* 0x0000cb0000147a02 */ /* 0x000fe80000000f00 */
[----:B------:R-:W-:Y:S11]  /*16140*/  ISETP.NE.AND P0, PT, R20, 0x1, PT ;  /* 0x000000011400780c */ /* 0x000ff60003f05270 */
[----:B------:R-:W-:Y:S02]  /*16150*/  @!UPT UIADD3 URZ, URZ, URZ, URZ ;  /* 0x0000003f3f3ff290 */ /* 0x000fe4000fffe03f */
[----:B------:R-:W-:Y:S05]  /*16160*/  @P0 IMAD.HI.U32 R20, R8, c[0x0][0x330], RZ ;  /* 0x0000cc0008140a27 */ /* 0x000fea00078e00ff */
[----:B------:R-:W-:Y:S02]  /*16170*/  @P0 SHF.R.U32.HI R8, RZ, c[0x0][0x334], R20 ;  /* 0x0000cd00ff080a19 */ /* 0x000fe40000011614 */
.L_x_1248:
[----:B------:R-:W-:Y:S05]  /*16180*/  BSYNC B0 ;  /* 0x0000000000007941 */ /* 0x000fea0003800000 */
.L_x_1246:
[----:B------:R-:W-:Y:S05]  /*16190*/  IMAD R8, R8, c[0x0][0x32c], R175 ;  /* 0x0000cb0008087a24 */ /* 0x000fea00078e02af */
[----:B------:R-:W-:Y:S02]  /*161a0*/  IADD3 R20, R8, c[0x0][0x32c], RZ ;  /* 0x0000cb0008147a10 */ /* 0x000fe40007ffe0ff */
[----:B------:R-:W-:Y:S02]  /*161b0*/  IMNMX R0, R0, R8, !PT ;  /* 0x0000000800007217 */ /* 0x000fe40007800200 */
[----:B------:R-:W-:Y:S02]  /*161c0*/  IMNMX R2, R2, R20, PT ;  /* 0x0000001402027217 */ /* 0x000fe40003800200 */
.L_x_1245:
[----:B------:R-:W-:Y:S04]  /*161d0*/  LOP3.LUT P0, RZ, R236, 0x10, RZ, 0xc0, !PT ;  /* 0x00000010ecff7812 */ /* 0x000fe8000780c0ff */
[C---:B------:R-:W-:Y:S04]  /*161e0*/  ISETP.GT.AND P0, PT, R3.reuse, 0x8, !P0 ;  /* 0x000000080300780c */ /* 0x040fe80004704270 */
[----:B------:R-:W-:Y:S04]  /*161f0*/  ISETP.LT.OR P0, PT, R4, 0x9, P0 ;  /* 0x000000090400780c */ /* 0x000fe80000701670 */
[----:B------:R-:W-:Y:S02]  /*16200*/  FSEL R22, R22, -INF , !P0 ;  /* 0xff80000016167808 */ /* 0x000fe40004000000 */
[----:B------:R-:W-:Y:S04]  /*16210*/  LOP3.LUT P0, RZ, R236, 0x2, RZ, 0xc0, !PT ;  /* 0x00000002ecff7812 */ /* 0x000fe8000780c0ff */
[----:B------:R-:W-:Y:S04]  /*16220*/  ISETP.GT.AND P0, PT, R3, 0x9, !P0 ;  /* 0x000000090300780c */ /* 0x000fe80004704270 */
[----:B------:R-:W-:Y:S04]  /*16230*/  ISETP.LT.OR P0, PT, R4, 0xa, P0 ;  /* 0x0000000a0400780c */ /* 0x000fe80000701670 */
[----:B------:R-:W-:Y:S02]  /*16240*/  FSEL R23, R23, -INF , !P0 ;  /* 0xff80000017177808 */ /* 0x000fe40004000000 */
[----:B------:R-:W-:Y:S04]  /*16250*/  LOP3.LUT P0, RZ, R236, 0x1, RZ, 0xc0, !PT ;  /* 0x00000001ecff7812 */ /* 0x000fe8000780c0ff */
        /* <DEDUP_REMOVED lines=16> */
[----:B------:R-:W-:Y:S04]  /*16360*/  ISETP.LT.OR P0, PT, R4, 0x22, P0 ;  /* 0x000000220400780c */ /* 0x000fe80000701670 */
[----:B------:R-:W-:Y:S02]  /*16370*/  FSEL R206, R43, -INF , !P0 ;  /* 0xff8000002bce7808 */ /* 0x000fe40004000000 */
[----:B------:R-:W-:Y:S04]  /*16380*/  LOP3.LUT P0, RZ, R236, 0x4, RZ, 0xc0, !PT ;  /* 0x00000004ecff7812 */ /* 0x000fe8000780c0ff */
[----:B------:R-:W-:Y:S04]  /*16390*/  ISETP.GT.AND P0, PT, R3, 0x1, !P0 ;  /* 0x000000010300780c */ /* 0x000fe80004704270 */
[C---:B------:R-:W-:Y:S04]  /*163a0*/  ISETP.LT.OR P0, PT, R4.reuse, 0x2, P0 ;  /* 0x000000020400780c */ /* 0x040fe80000701670 */
[----:B------:R-:W-:Y:S02]  /*163b0*/  FSEL R20, R11, -INF , !P0 ;  /* 0xff8000000b147808 */ /* 0x000fe40004000000 */
[C---:B------:R-:W-:Y:S04]  /*163c0*/  ISETP.GT.AND P0, PT, R3.reuse, RZ, !P1 ;  /* 0x000000ff0300720c */ /* 0x040fe80004f04270 */
[----:B------:R-:W-:Y:S04]  /*163d0*/  ISETP.LT.OR P0, PT, R4, 0x1, P0 ;  /* 0x000000010400780c */ /* 0x000fe80000701670 */
[----:B------:R-:W-:Y:S02]  /*163e0*/  FSEL R10, R10, -INF , !P0 ;  /* 0xff8000000a0a7808 */ /* 0x000fe40004000000 */
[----:B------:R-:W-:Y:S04]  /*163f0*/  LOP3.LUT P0, RZ, R236, 0x8, RZ, 0xc0, !PT ;  /* 0x00000008ecff7812 */ /* 0x000fe8000780c0ff */
[C---:B------:R-:W-:Y:S04]  /*16400*/  ISETP.GT.AND P0, PT, R3.reuse, 0x28, !P0 ;  /* 0x000000280300780c */ /* 0x040fe80004704270 */
[----:B------:R-:W-:Y:S04]  /*16410*/  ISETP.LT.OR P0, PT, R4, 0x29, P0 ;  /* 0x000000290400780c */ /* 0x000fe80000701670 */
[----:B------:R-:W-:Y:S02]  /*16420*/  FSEL R205, R54, -INF , !P0 ;  /* 0xff80000036cd7808 */ /* 0x000fe40004000000 */
[----:B------:R-:W-:Y:S04]  /*16430*/  LOP3.LUT P0, RZ, R236, 0x20, RZ, 0xc0, !PT ;  /* 0x00000020ecff7812 */ /* 0x000fe8000780c0ff */
[----:B------:R-:W-:Y:S02]  /*16440*/  ISETP.GT.AND P0, PT, R3, 0x29, !P0 ;  /* 0x000000290300780c */ /* 0x000fe40004704270 */
[----:B------:R-:W1:Y:S02]  /*16450*/  SHFL.IDX PT, R3, R172, 0x3, 0x1c1f ;  /* 0x007c1f00ac037f89 */ /* 0x000e6400000e0000 */
[----:B------:R-:W-:Y:S04]  /*16460*/  ISETP.LT.OR P0, PT, R4, 0x2a, P0 ;  /* 0x0000002a0400780c */ /* 0x000fe80000701670 */
[----:B------:R-:W-:Y:S02]  /*16470*/  FSEL R204, R55, -INF , !P0 ;  /* 0xff80000037cc7808 */ /* 0x000fe40004000000 */
[----:B------:R-:W-:Y:S04]  /*16480*/  ISETP.GT.AND P0, PT, R0, RZ, !P1 ;  /* 0x000000ff0000720c */ /* 0x000fe80004f04270 */
[----:B------:R-:W-:Y:S04]  /*16490*/  ISETP.LT.OR P0, PT, R2, 0x1, P0 ;  /* 0x000000010200780c */ /* 0x000fe80000701670 */
[----:B------:R-:W-:Y:S02]  /*164a0*/  FSEL R11, R12, -INF , !P0 ;  /* 0xff8000000c0b7808 */ /* 0x000fe40004000000 */
[----:B------:R-:W-:Y:S04]  /*164b0*/  LOP3.LUT P0, RZ, R236, 0x4, RZ, 0xc0, !PT ;  /* 0x00000004ecff7812 */ /* 0x000fe8000780c0ff */
[----:B------:R-:W-:Y:S04]  /*164c0*/  ISETP.GT.AND P0, PT, R0, 0x1, !P0 ;  /* 0x000000010000780c */ /* 0x000fe80004704270 */
        /* <DEDUP_REMOVED lines=34> */
[----:B------:R-:W-:Y:S01]  /*166f0*/  ISETP.GT.AND P0, PT, R0, 0x29, !P0 ;  /* 0x000000290000780c */ /* 0x000fe20004704270 */
[--C-:B-1----:R-:W-:Y:S03]  /*16700*/  IMAD.IADD R0, R174, 0x1, R3.reuse ;  /* 0x00000001ae007824 */ /* 0x102fe600078e0203 */
[----:B------:R-:W-:Y:S01]  /*16710*/  ISETP.LT.OR P0, PT, R2, 0x2a, P0 ;  /* 0x0000002a0200780c */ /* 0x000fe20000701670 */
[----:B------:R-:W-:Y:S03]  /*16720*/  IMAD.IADD R2, R173, 0x1, R3 ;  /* 0x00000001ad027824 */ /* 0x000fe600078e0203 */
        /* <DEDUP_REMOVED lines=17> */
.L_x_1251:
[----:B------:R-:W-:Y:S04]  /*16840*/  MOV R4, c[0x0][0x32c] ;  /* 0x0000cb0000047a02 */ /* 0x000fe80000000f00 */
[----:B------:R-:W-:Y:S11]  /*16850*/  ISETP.NE.AND P0, PT, R4, 0x1, PT ;  /* 0x000000010400780c */ /* 0x000ff60003f05270 */
[----:B------:R-:W-:Y:S02]  /*16860*/  @!UPT UIADD3 URZ, URZ, URZ, URZ ;  /* 0x0000003f3f3ff290 */ /* 0x000fe4000fffe03f */
[----:B------:R-:W-:Y:S05]  /*16870*/  @P0 IMAD.HI.U32 R4, R3, c[0x0][0x330], RZ ;  /* 0x0000cc0003040a27 */ /* 0x000fea00078e00ff */
[----:B------:R-:W-:Y:S02]  /*16880*/  @P0 SHF.R.U32.HI R3, RZ, c[0x0][0x334], R4 ;  /* 0x0000cd00ff030a19 */ /* 0x000fe40000011604 */
.L_x_1252:
[----:B------:R-:W-:Y:S05]  /*16890*/  BSYNC B0 ;  /* 0x0000000000007941 */ /* 0x000fea0003800000 */
.L_x_1250:
[----:B------:R-:W-:Y:S05]  /*168a0*/  IMAD R175, R3, c[0x0][0x32c], R175 ;  /* 0x0000cb0003af7a24 */ /* 0x000fea00078e02af */
[----:B------:R-:W-:Y:S02]  /*168b0*/  IADD3 R3, R175, c[0x0][0x32c], RZ ;  /* 0x0000cb00af037a10 */ /* 0x000fe40007ffe0ff */
[----:B------:R-:W-:Y:S02]  /*168c0*/  IMNMX R0, R0, R175, !PT ;  /* 0x000000af00007217 */ /* 0x000fe40007800200 */
[----:B------:R-:W-:Y:S02]  /*168d0*/  IMNMX R2, R2, R3, PT ;  /* 0x0000000302027217 */ /* 0x000fe40003800200 */
.L_x_1249:
[----:B------:R-:W-:Y:S02]  /*168e0*/  FMNMX.FTZ R172, R9, R6, !PT ;  /* 0x0000000609ac7209 */ /* 0x000fe40007810000 */
[----:B------:R-:W-:Y:S02]  /*168f0*/  ISETP.GT.AND P0, PT, R0, RZ, !P1 ;  /* 0x000000ff0000720c */ /* 0x000fe40004f04270 */
[----:B------:R-:W-:Y:S02]  /*16900*/  FMNMX.FTZ R172, R171, R172, !PT ;  /* 0x000000acabac7209 */ /* 0x000fe40007810000 */
[----:B------:R-:W-:Y:S02]  /*16910*/  ISETP.LT.OR P0, PT, R2, 0x1, P0 ;  /* 0x000000010200780c */ /* 0x000fe40000701670 */
[----:B------:R-:W-:Y:S02]  /*16920*/  FMNMX.FTZ R172, R176, R172, !PT ;  /* 0x000000acb0ac7209 */ /* 0x000fe40007810000 */
[----:B------:R-:W-:Y:S02]  /*16930*/  FMNMX.FTZ R3, R10, R7, !PT ;  /* 0x000000070a037209 */ /* 0x000fe40007810000 */
[----:B------:R-:W-:Y:S02]  /*16940*/  FMNMX.FTZ R172, R177, R172, !PT ;  /* 0x000000acb1ac7209 */ /* 0x000fe40007810000 */
[----:B------:R-:W-:Y:S02]  /*16950*/  FSEL R14, R14, -INF , !P0 ;  /* 0xff8000000e0e7808 */ /* 0x000fe40004000000 */
[----:B------:R-:W-:Y:S02]  /*16960*/  FMNMX.FTZ R172, R179, R172, !PT ;  /* 0x000000acb3ac7209 */ /* 0x000fe40007810000 */
[----:B------:R-:W-:Y:S02]  /*16970*/  LOP3.LUT P0, RZ, R236, 0x4, RZ, 0xc0, !PT ;  /* 0x00000004ecff7812 */ /* 0x000fe4000780c0ff */
[----:B------:R-:W-:Y:S02]  /*16980*/  FMNMX.FTZ R172, R178, R172, !PT ;  /* 0x000000acb2ac7209 */ /* 0x000fe40007810000 */
[----:B------:R-:W-:Y:S02]  /*16990*/  FMNMX.FTZ R3, R20, R3, !PT ;  /* 0x0000000314037209 */ /* 0x000fe40007810000 */
[----:B------:R-:W-:Y:S02]  /*169a0*/  FMNMX.FTZ R172, R36, R172, !PT ;  /* 0x000000ac24ac7209 */ /* 0x000fe40007810000 */
[----:B------:R-:W-:Y:S02]  /*169b0*/  ISETP.GT.AND P0, PT, R0, 0x1, !P0 ;  /* 0x000000010000780c */ /* 0x000fe40004704270 */
        /* <DEDUP_REMOVED lines=10> */
[----:B------:R-:W-:Y:S01]  /*16a60*/  FMNMX.FTZ R3, R168, R3, !PT ;  /* 0x00000003a8037209 */ /* 0x000fe20007810000 */
[----:B------:R-:W1:Y:S01]  /*16a70*/  SHFL.BFLY PT, R8, R172, 0x2, 0x1f ;  /* 0x0c401f00ac087f89 */ /* 0x000e6200000e0000 */
        /* <DEDUP_REMOVED lines=10> */
[----:B------:R-:W-:Y:S02]  /*16b20*/  LOP3.LUT P1, RZ, R236, 0x1, RZ, 0xc0, !PT ;  /* 0x00000001ecff7812 */ /* 0x000fe4000782c0ff */
[----:B------:R-:W-:Y:S02]  /*16b30*/  FMNMX.FTZ R3, R206, R3, !PT ;  /* 0x00000003ce037209 */ /* 0x000fe40007810000 */
[----:B------:R-:W-:Y:S02]  /*16b40*/  FSEL R19, R19, -INF , !P0 ;  /* 0xff80000013137808 */ /* 0x000fe40004000000 */
[----:B------:R-:W-:Y:S02]  /*16b50*/  ISETP.GT.AND P0, PT, R0, 0x10, !P1 ;  /* 0x000000100000780c */ /* 0x000fe40004f04270 */
[----:B------:R-:W-:Y:S02]  /*16b60*/  FMNMX.FTZ R3, R205, R3, !PT ;  /* 0x00000003cd037209 */ /* 0x000fe40007810000 */
[----:B------:R-:W-:Y:S02]  /*16b70*/  FMNMX.FTZ R4, R11, R169, !PT ;  /* 0x000000a90b047209 */ /* 0x000fe40007810000 */
[----:B------:R-:W-:Y:S02]  /*16b80*/  ISETP.LT.OR P0, PT, R2, 0x11, P0 ;  /* 0x000000110200780c */ /* 0x000fe40000701670 */
[----:B-1----:R-:W-:Y:S02]  /*16b90*/  FMNMX.FTZ R172, R172, R8, !PT ;  /* 0x00000008acac7209 */ /* 0x002fe40007810000 */
[----:B------:R-:W-:Y:S02]  /*16ba0*/  FMNMX.FTZ R3, R204, R3, !PT ;  /* 0x00000003cc037209 */ /* 0x000fe40007810000 */
[----:B------:R-:W-:Y:S01]  /*16bb0*/  FMNMX.FTZ R4, R21, R4, !PT ;  /* 0x0000000415047209 */ /* 0x000fe20007810000 */
[----:B------:R-:W1:Y:S01]  /*16bc0*/  SHFL.BFLY PT, R8, R172, 0x1, 0x1f ;  /* 0x0c201f00ac087f89 */ /* 0x000e6200000e0000 */
[----:B------:R-:W-:Y:S02]  /*16bd0*/  FSEL R42, R30, -INF , !P0 ;  /* 0xff8000001e2a7808 */ /* 0x000fe40004000000 */
[----:B------:R-:W-:Y:S02]  /*16be0*/  ISETP.GT.AND P0, PT, R0, 0x11, !P6 ;  /* 0x000000110000780c */ /* 0x000fe40007704270 */
[----:B------:R-:W-:Y:S02]  /*16bf0*/  FMNMX.FTZ R4, R16, R4, !PT ;  /* 0x0000000410047209 */ /* 0x000fe40007810000 */
[----:B------:R-:W-:Y:S01]  /*16c00*/  ISETP.LT.OR P0, PT, R2, 0x12, P0 ;  /* 0x000000120200780c */ /* 0x000fe20000701670 */
[----:B------:R-:W2:Y:S01]  /*16c10*/  SHFL.BFLY PT, R174, R3, 0x2, 0x1f ;  /* 0x0c401f0003ae7f89 */ /* 0x000ea200000e0000 */
        /* <DEDUP_REMOVED lines=12> */
[----:B------:R-:W-:Y:S01]  /*16ce0*/  ISETP.GT.AND P0, PT, R0, 0x20, !P3 ;  /* 0x000000200000780c */ /* 0x000fe20005f04270 */
[----:B------:R-:W-:Y:S01]  /*16cf0*/  LDSM.16.MT88.4 R32, [R217+0x2080] ;  /* 0x00208000d920783b */ /* 0x000fe20000004200 */
[----:B-1----:R-:W-:Y:S02]  /*16d00*/  FMNMX.FTZ R172, R172, R8, !PT ;  /* 0x00000008acac7209 */ /* 0x002fe40007810000 */
[----:B------:R-:W-:Y:S02]  /*16d10*/  ISETP.LT.OR P0, PT, R2, 0x21, P0 ;  /* 0x000000210200780c */ /* 0x000fe40000701670 */
[----:B--2---:R-:W-:Y:S01]  /*16d20*/  FMNMX.FTZ R174, R3, R174, !PT ;  /* 0x000000ae03ae7209 */ /* 0x004fe20007810000 */
[----:B------:R-:W-:Y:S01]  /*16d30*/  FMUL.FTZ R12, R172, c[0x0][0x2d0] ;  /* 0x0000b400ac0c7a20 */ /* 0x000fe20000410000 */
[----:B------:R-:W-:Y:S02]  /*16d40*/  FMNMX.FTZ R3, R200, R4, !PT ;  /* 0x00000004c8037209 */ /* 0x000fe40007810000 */
[----:B------:R-:W-:Y:S01]  /*16d50*/  FSEL R208, R46, -INF , !P0 ;  /* 0xff8000002ed07808 */ /* 0x000fe20004000000 */
[----:B------:R-:W1:Y:S01]  /*16d60*/  SHFL.BFLY PT, R13, R174, 0x1, 0x1f ;  /* 0x0c201f00ae0d7f89 */ /* 0x000e6200000e0000 */
[----:B------:R-:W-:Y:S02]  /*16d70*/  ISETP.GT.AND P0, PT, R0, 0x21, !P2 ;  /* 0x000000210000780c */ /* 0x000fe40005704270 */
[----:B------:R-:W-:Y:S02]  /*16d80*/  FSETP.NEU.FTZ.AND P2, PT, R172, -INF , PT ;  /* 0xff800000ac00780b */ /* 0x000fe40003f5d000 */
[----:B------:R-:W-:Y:S02]  /*16d90*/  FMNMX.FTZ R3, R203, R3, !PT ;  /* 0x00000003cb037209 */ /* 0x000fe40007810000 */
[----:B------:R-:W-:Y:S02]  /*16da0*/  FSEL R12, R12, RZ, P2 ;  /* 0x000000ff0c0c7208 */ /* 0x000fe40001000000 */
[----:B------:R-:W-:Y:S02]  /*16db0*/  FMNMX.FTZ R3, R202, R3, !PT ;  /* 0x00000003ca037209 */ /* 0x000fe40007810000 */
[----:B------:R-:W-:Y:S01]  /*16dc0*/  ISETP.LT.OR P0, PT, R2, 0x22, P0 ;  /* 0x000000220200780c */ /* 0x000fe20000701670 */
[--C-:B------:R-:W-:Y:S01]  /*16dd0*/  FFMA.FTZ R4, R9, c[0x0][0x2d0], -R12.reuse ;  /* 0x0000b40009047a23 */ /* 0x100fe2000001080c */
[----:B------:R-:W-:Y:S01]  /*16de0*/  FMNMX.FTZ R3, R201, R3, !PT ;  /* 0x00000003c9037209 */ /* 0x000fe20007810000 */
[--C-:B------:R-:W-:Y:S01]  /*16df0*/  FFMA.FTZ R8, R171, c[0x0][0x2d0], -R12.reuse ;  /* 0x0000b400ab087a23 */ /* 0x100fe2000001080c */
[----:B------:R-:W-:Y:S01]  /*16e00*/  LOP3.LUT P1, RZ, R236, 0x8, RZ, 0xc0, !PT ;  /* 0x00000008ecff7812 */ /* 0x000fe2000782c0ff */
[----:B------:R2:W-:Y:S01]  /*16e10*/  MUFU.EX2 R243, R4 ;  /* 0x0000000400f37308 */ /* 0x0005e20000000800 */
[----:B------:R-:W-:Y:S01]  /*16e20*/  FSEL R175, R47, -INF , !P0 ;  /* 0xff8000002faf7808 */ /* 0x000fe20004000000 */
[----:B------:R-:W3:Y:S01]  /*16e30*/  SHFL.BFLY PT, R9, R3, 0x2, 0x1f ;  /* 0x0c401f0003097f89 */ /* 0x000ee200000e0000 */
[----:B------:R-:W-:Y:S01]  /*16e40*/  ISETP.GT.AND P0, PT, R0, 0x28, !P1 ;  /* 0x000000280000780c */ /* 0x000fe20004f04270 */
[--C-:B------:R-:W-:Y:S01]  /*16e50*/  FFMA.FTZ R179, R179, c[0x0][0x2d0], -R12.reuse ;  /* 0x0000b400b3b37a23 */ /* 0x100fe2000001080c */
[----:B------:R-:W-:Y:S01]  /*16e60*/  LOP3.LUT P6, RZ, R236, 0x20, RZ, 0xc0, !PT ;  /* 0x00000020ecff7812 */ /* 0x000fe200078cc0ff */
[--C-:B------:R-:W-:Y:S01]  /*16e70*/  FFMA.FTZ R178, R178, c[0x0][0x2d0], -R12.reuse ;  /* 0x0000b400b2b27a23 */ /* 0x100fe2000001080c */
[----:B------:R-:W-:Y:S01]  /*16e80*/  ISETP.LT.OR P0, PT, R2, 0x29, P0 ;  /* 0x000000290200780c */ /* 0x000fe20000701670 */
[--C-:B------:R-:W-:Y:S01]  /*16e90*/  FFMA.FTZ R45, R36, c[0x0][0x2d0], -R12.reuse ;  /* 0x0000b400242d7a23 */ /* 0x100fe2000001080c */
[----:B-1----:R-:W-:Y:S01]  /*16ea0*/  FMNMX.FTZ R174, R174, R13, !PT ;  /* 0x0000000daeae7209 */ /* 0x002fe20007810000 */
[----:B------:R1:W4:Y:S01]  /*16eb0*/  MUFU.EX2 R248, R8 ;  /* 0x0000000800f87308 */ /* 0x0003220000000800 */
[----:B------:R-:W-:Y:S01]  /*16ec0*/  FSEL R171, R50, -INF , !P0 ;  /* 0xff80000032ab7808 */ /* 0x000fe20004000000 */
[--C-:B------:R-:W-:Y:S01]  /*16ed0*/  FFMA.FTZ R46, R37, c[0x0][0x2d0], -R12.reuse ;  /* 0x0000b400252e7a23 */ /* 0x100fe2000001080c */
[C---:B------:R-:W-:Y:S01]  /*16ee0*/  FSETP.NEU.FTZ.AND P1, PT, R174.reuse, -INF , PT ;  /* 0xff800000ae00780b */ /* 0x040fe20003f3d000 */
[----:B------:R-:W-:Y:S01]  /*16ef0*/  FMUL.FTZ R25, R174, c[0x0][0x2d0] ;  /* 0x0000b400ae197a20 */ /* 0x000fe20000410000 */
[----:B------:R-:W-:Y:S01]  /*16f00*/  ISETP.GT.AND P0, PT, R0, 0x29, !P6 ;  /* 0x000000290000780c */ /* 0x000fe20007704270 */
[--C-:B------:R-:W-:Y:S03]  /*16f10*/  FFMA.FTZ R53, R53, c[0x0][0x2d0], -R12.reuse ;  /* 0x0000b40035357a23 */ /* 0x100fe6000001080c */
[----:B------:R-:W-:Y:S01]  /*16f20*/  FSEL R25, R25, RZ, P1 ;  /* 0x000000ff19197208 */ /* 0x000fe20000800000 */
[----:B------:R-:W-:Y:S01]  /*16f30*/  MUFU.EX2 R215, R179 ;  /* 0x000000b300d77308 */ /* 0x000fe20000000800 */
[----:B------:R-:W-:Y:S02]  /*16f40*/  ISETP.LT.OR P0, PT, R2, 0x2a, P0 ;  /* 0x0000002a0200780c */ /* 0x000fe40000701670 */
[----:B--2---:R-:W-:Y:S01]  /*16f50*/  FMNMX.FTZ R4, R14, R170, !PT ;  /* 0x000000aa0e047209 */ /* 0x004fe20007810000 */
[--C-:B------:R-:W-:Y:S01]  /*16f60*/  FFMA.FTZ R2, R20, c[0x0][0x2d0], -R25.reuse ;  /* 0x0000b40014027a23 */ /* 0x100fe20000010819 */
[----:B---3--:R-:W-:Y:S01]  /*16f70*/  FMNMX.FTZ R3, R3, R9, !PT ;  /* 0x0000000903037209 */ /* 0x008fe20007810000 */
[--C-:B------:R-:W-:Y:S01]  /*16f80*/  FFMA.FTZ R10, R10, c[0x0][0x2d0], -R25.reuse ;  /* 0x0000b4000a0a7a23 */ /* 0x100fe20000010819 */
[----:B------:R-:W-:Y:S01]  /*16f90*/  FMNMX.FTZ R4, R15, R4, !PT ;  /* 0x000000040f047209 */ /* 0x000fe20007810000 */
[--C-:B------:R-:W-:Y:S02]  /*16fa0*/  FFMA.FTZ R27, R168, c[0x0][0x2d0], -R25.reuse ;  /* 0x0000b400a81b7a23 */ /* 0x100fe40000010819 */
[----:B------:R2:W-:Y:S01]  /*16fb0*/  MUFU.EX2 R242, R2 ;  /* 0x0000000200f27308 */ /* 0x0005e20000000800 */
[----:B------:R-:W3:Y:S01]  /*16fc0*/  SHFL.BFLY PT, R173, R3, 0x1, 0x1f ;  /* 0x0c201f0003ad7f89 */ /* 0x000ee200000e0000 */
[----:B------:R-:W-:Y:S02]  /*16fd0*/  FSEL R24, R51, -INF , !P0 ;  /* 0xff80000033187808 */ /* 0x000fe40004000000 */
[----:B-1----:R-:W-:Y:S01]  /*16fe0*/  FMNMX.FTZ R8, R18, R4, !PT ;  /* 0x0000000412087209 */ /* 0x002fe20007810000 */
[--C-:B------:R-:W-:Y:S01]  /*16ff0*/  FFMA.FTZ R4, R176, c[0x0][0x2d0], -R12.reuse ;  /* 0x0000b400b0047a23 */ /* 0x100fe2000001080c */
[----:B----4-:R-:W-:Y:S01]  /*17000*/  F2FP.BF16.PACK_AB R28, R248, R243 ;  /* 0x000000f3f81c723e */ /* 0x010fe200000010ff */
[--C-:B------:R-:W-:Y:S01]  /*17010*/  FFMA.FTZ R176, R40, c[0x0][0x2d0], -R12.reuse ;  /* 0x0000b40028b07a23 */ /* 0x100fe2000001080c */
[----:B------:R-:W-:Y:S02]  /*17020*/  FMNMX.FTZ R8, R19, R8, !PT ;  /* 0x0000000813087209 */ /* 0x000fe40007810000 */
[----:B------:R1:W-:Y:S02]  /*17030*/  MUFU.EX2 R247, R4 ;  /* 0x0000000400f77308 */ /* 0x0003e40000000800 */
[----:B------:R-:W-:Y:S04]  /*17040*/  FMNMX.FTZ R8, R42, R8, !PT ;  /* 0x000000082a087209 */ /* 0x000fe80007810000 */
[----:B------:R-:W-:Y:S04]  /*17050*/  FMNMX.FTZ R8, R44, R8, !PT ;  /* 0x000000082c087209 */ /* 0x000fe80007810000 */
[----:B------:R-:W4:Y:S01]  /*17060*/  MUFU.EX2 R244, R10 ;  /* 0x0000000a00f47308 */ /* 0x000f220000000800 */
[--C-:B--2---:R-:W-:Y:S01]  /*17070*/  FFMA.FTZ R2, R22, c[0x0][0x2d0], -R25.reuse ;  /* 0x0000b40016027a23 */ /* 0x104fe20000010819 */
[----:B---3--:R-:W-:Y:S01]  /*17080*/  FMNMX.FTZ R173, R3, R173, !PT ;  /* 0x000000ad03ad7209 */ /* 0x008fe20007810000 */
[--C-:B------:R-:W-:Y:S03]  /*17090*/  FFMA.FTZ R3, R23, c[0x0][0x2d0], -R25.reuse ;  /* 0x0000b40017037a23 */ /* 0x100fe60000010819 */
[C---:B------:R-:W-:Y:S04]  /*170a0*/  FSETP.NEU.FTZ.AND P0, PT, R173.reuse, -INF , PT ;  /* 0xff800000ad00780b */ /* 0x040fe80003f1d000 */
[----:B------:R2:W-:Y:S01]  /*170b0*/  MUFU.EX2 R251, R3 ;  /* 0x0000000300fb7308 */ /* 0x0005e20000000800 */
[----:B------:R-:W-:Y:S02]  /*170c0*/  FMUL.FTZ R26, R173, c[0x0][0x2d0] ;  /* 0x0000b400ad1a7a20 */ /* 0x000fe40000410000 */
[----:B-1----:R-:W-:Y:S03]  /*170d0*/  FFMA.FTZ R4, R177, c[0x0][0x2d0], -R12 ;  /* 0x0000b400b1047a23 */ /* 0x002fe6000001080c */
[----:B------:R-:W-:Y:S04]  /*170e0*/  FSEL R26, R26, RZ, P0 ;  /* 0x000000ff1a1a7208 */ /* 0x000fe80000000000 */
[----:B------:R1:W3:Y:S01]  /*170f0*/  MUFU.EX2 R250, R4 ;  /* 0x0000000400fa7308 */ /* 0x0002e20000000800 */
[--C-:B------:R-:W-:Y:S01]  /*17100*/  FFMA.FTZ R40, R203, c[0x0][0x2d0], -R26.reuse ;  /* 0x0000b400cb287a23 */ /* 0x100fe2000001081a */
[----:B----4-:R-:W-:Y:S08]  /*17110*/  F2FP.BF16.PACK_AB R29, R242, R244 ;  /* 0x000000f4f21d723e */ /* 0x010ff000000010ff */
[----:B------:R-:W4:Y:S01]  /*17120*/  MUFU.EX2 R240, R2 ;  /* 0x0000000200f07308 */ /* 0x000f220000000800 */
[--C-:B--2---:R-:W-:Y:S09]  /*17130*/  FFMA.FTZ R3, R11, c[0x0][0x2d0], -R26.reuse ;  /* 0x0000b4000b037a23 */ /* 0x104ff2000001081a */
[----:B------:R2:W-:Y:S01]  /*17140*/  MUFU.EX2 R238, R3 ;  /* 0x0000000300ee7308 */ /* 0x0005e20000000800 */
[----:B-1----:R-:W-:Y:S02]  /*17150*/  FMNMX.FTZ R4, R48, R8, !PT ;  /* 0x0000000830047209 */ /* 0x002fe40007810000 */
[----:B---3--:R-:W-:Y:S02]  /*17160*/  F2FP.BF16.PACK_AB R30, R250, R247 ;  /* 0x000000f7fa1e723e */ /* 0x008fe400000010ff */
[----:B------:R-:W-:Y:S05]  /*17170*/  FMNMX.FTZ R4, R49, R4, !PT ;  /* 0x0000000431047209 */ /* 0x000fea0007810000 */
[----:B------:R1:W-:Y:S01]  /*17180*/  MUFU.EX2 R214, R27 ;  /* 0x0000001b00d67308 */ /* 0x0003e20000000800 */
[----:B------:R-:W-:Y:S01]  /*17190*/  FMNMX.FTZ R0, R208, R4, !PT ;  /* 0x00000004d0007209 */ /* 0x000fe20007810000 */
[--C-:B------:R-:W-:Y:S01]  /*171a0*/  FFMA.FTZ R4, R16, c[0x0][0x2d0], -R26.reuse ;  /* 0x0000b40010047a23 */ /* 0x100fe2000001081a */
[----:B----4-:R-:W-:Y:S02]  /*171b0*/  F2FP.BF16.PACK_AB R31, R251, R240 ;  /* 0x000000f0fb1f723e */ /* 0x010fe400000010ff */
[----:B------:R-:W-:Y:S04]  /*171c0*/  FMNMX.FTZ R0, R175, R0, !PT ;  /* 0x00000000af007209 */ /* 0x000fe80007810000 */
[----:B------:R-:W-:Y:S01]  /*171d0*/  FMNMX.FTZ R0, R171, R0, !PT ;  /* 0x00000000ab007209 */ /* 0x000fe20007810000 */
[----:B------:R-:W-:Y:S03]  /*171e0*/  MUFU.EX2 R241, R4 ;  /* 0x0000000400f17308 */ /* 0x000fe60000000800 */
[----:B------:R-:W-:Y:S01]  /*171f0*/  FMNMX.FTZ R0, R24, R0, !PT ;  /* 0x0000000018007209 */ /* 0x000fe20007810000 */
[--C-:B--2---:R-:W-:Y:S04]  /*17200*/  FFMA.FTZ R3, R21, c[0x0][0x2d0], -R26.reuse ;  /* 0x0000b40015037a23 */ /* 0x104fe8000001081a */
[----:B------:R-:W2:Y:S02]  /*17210*/  SHFL.BFLY PT, R2, R0, 0x2, 0x1f ;  /* 0x0c401f0000027f89 */ /* 0x000ea400000e0000 */
[----:B------:R2:W3:Y:S01]  /*17220*/  MUFU.EX2 R239, R3 ;  /* 0x0000000300ef7308 */ /* 0x0004e20000000800 */
[--C-:B-1----:R-:W-:Y:S09]  /*17230*/  FFMA.FTZ R27, R196, c[0x0][0x2d0], -R25.reuse ;  /* 0x0000b400c41b7a23 */ /* 0x102ff20000010819 */
[----:B------:R1:W-:Y:S10]  /*17240*/  MUFU.EX2 R213, R27 ;  /* 0x0000001b00d57308 */ /* 0x0003f40000000800 */
[----:B------:R-:W-:Y:S01]  /*17250*/  MUFU.EX2 R211, R46 ;  /* 0x0000002e00d37308 */ /* 0x000fe20000000800 */
[----:B--2---:R-:W-:Y:S01]  /*17260*/  FMNMX.FTZ R3, R0, R2, !PT ;  /* 0x0000000200037209 */ /* 0x004fe20007810000 */
[----:B------:R-:W-:Y:S01]  /*17270*/  FFMA.FTZ R2, R17, c[0x0][0x2d0], -R26 ;  /* 0x0000b40011027a23 */ /* 0x000fe2000001081a */
[----:B------:R-:W-:Y:S02]  /*17280*/  FSEL R0, R172, RZ, P2 ;  /* 0x000000ffac007208 */ /* 0x000fe40001000000 */
[----:B---3--:R-:W-:Y:S01]  /*17290*/  F2FP.BF16.PACK_AB R36, R239, R238 ;  /* 0x000000eeef24723e */ /* 0x008fe200000010ff */
[----:B------:R-:W2:Y:S04]  /*172a0*/  SHFL.BFLY PT, R4, R3, 0x1, 0x1f ;  /* 0x0c201f0003047f89 */ /* 0x000ea800000e0000 */
[----:B------:R3:W4:Y:S01]  /*172b0*/  MUFU.EX2 R249, R2 ;  /* 0x0000000200f97308 */ /* 0x0007220000000800 */
[----:B------:R-:W-:Y:S02]  /*172c0*/  FADD.FTZ R0, -R0, R6 ;  /* 0x0000000600007221 */ /* 0x000fe40000010100 */
[----:B-1----:R-:W-:Y:S02]  /*172d0*/  FFMA.FTZ R27, R199, c[0x0][0x2d0], -R25 ;  /* 0x0000b400c71b7a23 */ /* 0x002fe40000010819 */
[----:B------:R-:W-:Y:S05]  /*172e0*/  FMUL.FTZ R0, R0, c[0x0][0x2d0] ;  /* 0x0000b40000007a20 */ /* 0x000fea0000410000 */
[----:B------:R1:W5:Y:S10]  /*172f0*/  MUFU.EX2 R6, R0 ;  /* 0x0000000000067308 */ /* 0x0003740000000800 */
[----:B------:R-:W-:Y:S01]  /*17300*/  MUFU.EX2 R209, R27 ;  /* 0x0000001b00d17308 */ /* 0x000fe20000000800 */
[----:B--2---:R-:W-:Y:S02]  /*17310*/  FMNMX.FTZ R3, R3, R4, !PT ;  /* 0x0000000403037209 */ /* 0x004fe40007810000 */
[----:B---3--:R-:W-:Y:S02]  /*17320*/  FSEL R2, R174, RZ, P1 ;  /* 0x000000ffae027208 */ /* 0x008fe40000800000 */
[----:B----4-:R-:W-:Y:S01]  /*17330*/  F2FP.BF16.PACK_AB R38, R249, R241 ;  /* 0x000000f1f926723e */ /* 0x010fe200000010ff */
[----:B------:R-:W-:Y:S02]  /*17340*/  FMUL.FTZ R4, R3, c[0x0][0x2d0] ;  /* 0x0000b40003047a20 */ /* 0x000fe40000410000 */
[----:B------:R-:W-:Y:S02]  /*17350*/  FADD.FTZ R2, -R2, R7 ;  /* 0x0000000702027221 */ /* 0x000fe40000010100 */
[----:B------:R-:W-:Y:S01]  /*17360*/  MUFU.EX2 R237, R178 ;  /* 0x000000b200ed7308 */ /* 0x000fe20000000800 */
[----:B-1----:R-:W-:Y:S01]  /*17370*/  FSEL R0, R173, RZ, P0 ;  /* 0x000000ffad007208 */ /* 0x002fe20000000000 */
[----:B------:R-:W-:Y:S01]  /*17380*/  FMUL.FTZ R2, R2, c[0x0][0x2d0] ;  /* 0x0000b40002027a20 */ /* 0x000fe20000410000 */
[----:B------:R-:W-:Y:S01]  /*17390*/  FSETP.NEU.FTZ.AND P0, PT, R3, -INF , PT ;  /* 0xff8000000300780b */ /* 0x000fe20003f1d000 */
[----:B-----5:R-:W-:Y:S02]  /*173a0*/  FMUL.FTZ R9, R6, R181 ;  /* 0x000000b506097220 */ /* 0x020fe40000410000 */
[----:B------:R-:W-:Y:S01]  /*173b0*/  FADD.FTZ R0, -R0, R169 ;  /* 0x000000a900007221 */ /* 0x000fe20000010100 */
[----:B------:R-:W-:Y:S03]  /*173c0*/  FSEL R4, R4, RZ, P0 ;  /* 0x000000ff04047208 */ /* 0x000fe60000000000 */
[----:B------:R-:W1:Y:S01]  /*173d0*/  MUFU.EX2 R7, R2 ;  /* 0x0000000200077308 */ /* 0x000e620000000800 */
[----:B------:R-:W-:Y:S01]  /*173e0*/  FFMA.FTZ R169, R52, c[0x0][0x2d0], -R12 ;  /* 0x0000b40034a97a23 */ /* 0x000fe2000001080c */
[----:B------:R-:W2:Y:S01]  /*173f0*/  LDL.LU R181, [R1+0x98] ;  /* 0x0000980001b57983 */ /* 0x000ea20000300800 */
[----:B------:R-:W-:Y:S02]  /*17400*/  FMUL.FTZ R0, R0, c[0x0][0x2d0] ;  /* 0x0000b40000007a20 */ /* 0x000fe40000410000 */
[--C-:B------:R-:W-:Y:S02]  /*17410*/  FFMA.FTZ R8, R18, c[0x0][0x2d0], -R4.reuse ;  /* 0x0000b40012087a23 */ /* 0x100fe40000010804 */
[C---:B------:R-:W-:Y:S02]  /*17420*/  FMUL.FTZ R20, R6.reuse, R192 ;  /* 0x000000c006147220 */ /* 0x040fe40000410000 */
[C---:B------:R-:W-:Y:S01]  /*17430*/  FMUL.FTZ R21, R6.reuse, R193 ;  /* 0x000000c106157220 */ /* 0x040fe20000410000 */
[----:B------:R3:W4:Y:S01]  /*17440*/  MUFU.EX2 R2, R0 ;  /* 0x0000000000027308 */ /* 0x0007220000000800 */
        /* <DEDUP_REMOVED lines=9> */
[C---:B------:R-:W-:Y:S01]  /*174e0*/  FMUL.FTZ R11, R7.reuse, R183 ;  /* 0x000000b7070b7220 */ /* 0x040fe20000410000 */
[----:B------:R-:W2:Y:S01]  /*174f0*/  LDL.LU R182, [R1+0x94] ;  /* 0x0000940001b67983 */ /* 0x000ea20000300800 */
[C---:B------:R-:W-:Y:S01]  /*17500*/  FMUL.FTZ R22, R7.reuse, R194 ;  /* 0x000000c207167220 */ /* 0x040fe20000410000 */
[----:B------:R-:W-:Y:S01]  /*17510*/  MUFU.EX2 R178, R53 ;  /* 0x0000003500b27308 */ /* 0x000fe20000000800 */
[C---:B------:R-:W-:Y:S01]  /*17520*/  FMUL.FTZ R23, R7.reuse, R195 ;  /* 0x000000c307177220 */ /* 0x040fe20000410000 */
[----:B------:R-:W2:Y:S01]  /*17530*/  LDL.LU R183, [R1+0x90] ;  /* 0x0000900001b77983 */ /* 0x000ea20000300800 */
[C---:B------:R-:W-:Y:S02]  /*17540*/  FMUL.FTZ R138, R7.reuse, R138 ;  /* 0x0000008a078a7220 */ /* 0x040fe40000410000 */
[--C-:B---3--:R-:W-:Y:S01]  /*17550*/  FFMA.FTZ R0, R14, c[0x0][0x2d0], -R4.reuse ;  /* 0x0000b4000e007a23 */ /* 0x108fe20000010804 */
[----:B------:R-:W-:Y:S01]  /*17560*/  LDSM.16.MT88.4 R192, [R217+0x3080] ;  /* 0x00308000d9c0783b */ /* 0x000fe20000004200 */
[C---:B----4-:R-:W-:Y:S02]  /*17570*/  FMUL.FTZ R13, R2.reuse, R185 ;  /* 0x000000b9020d7220 */ /* 0x050fe40000410000 */
[C---:B------:R-:W-:Y:S01]  /*17580*/  FMUL.FTZ R16, R2.reuse, R188 ;  /* 0x000000bc02107220 */ /* 0x040fe20000410000 */
[----:B------:R1:W-:Y:S01]  /*17590*/  MUFU.EX2 R50, R0 ;  /* 0x0000000000327308 */ /* 0x0003e20000000800 */
[C---:B------:R-:W-:Y:S02]  /*175a0*/  FMUL.FTZ R17, R2.reuse, R189 ;  /* 0x000000bd02117220 */ /* 0x040fe40000410000 */
[----:B------:R-:W-:Y:S02]  /*175b0*/  FMUL.FTZ R139, R7, R139 ;  /* 0x0000008b078b7220 */ /* 0x000fe40000410000 */
[--C-:B-----5:R-:W-:Y:S02]  /*175c0*/  FFMA.FTZ R8, R19, c[0x0][0x2d0], -R4.reuse ;  /* 0x0000b40013087a23 */ /* 0x120fe40000010804 */
        /* <DEDUP_REMOVED lines=10> */
[C---:B------:R-:W-:Y:S02]  /*17670*/  FMUL.FTZ R156, R2.reuse, R156 ;  /* 0x0000009c029c7220 */ /* 0x040fe40000410000 */
[----:B-1----:R-:W-:Y:S02]  /*17680*/  FFMA.FTZ R0, R15, c[0x0][0x2d0], -R4 ;  /* 0x0000b4000f007a23 */ /* 0x002fe40000010804 */
[C---:B------:R-:W-:Y:S02]  /*17690*/  FMUL.FTZ R157, R2.reuse, R157 ;  /* 0x0000009d029d7220 */ /* 0x040fe40000410000 */
[C---:B------:R-:W-:Y:S01]  /*176a0*/  FMUL.FTZ R160, R2.reuse, R160 ;  /* 0x000000a002a07220 */ /* 0x040fe20000410000 */
[----:B------:R1:W4:Y:S01]  /*176b0*/  MUFU.EX2 R245, R0 ;  /* 0x0000000000f57308 */ /* 0x0003220000000800 */
[----:B------:R-:W-:Y:S02]  /*176c0*/  FMUL.FTZ R161, R2, R161 ;  /* 0x000000a102a17220 */ /* 0x000fe40000410000 */
[C---:B------:R-:W-:Y:S01]  /*176d0*/  FMUL.FTZ R165, R6.reuse, R165 ;  /* 0x000000a506a57220 */ /* 0x040fe20000410000 */
[----:B---3--:R-:W-:Y:S01]  /*176e0*/  F2FP.BF16.PACK_AB R39, R51, R246 ;  /* 0x000000f63327723e */ /* 0x008fe200000010ff */
[C---:B------:R-:W-:Y:S01]  /*176f0*/  FMUL.FTZ R8, R6.reuse, R180 ;  /* 0x000000b406087220 */ /* 0x040fe20000410000 */
[----:B------:R-:W-:Y:S01]  /*17700*/  MOV R180, R212 ;  /* 0x000000d400b47202 */ /* 0x000fe20000000f00 */
[C---:B------:R-:W-:Y:S02]  /*17710*/  FMUL.FTZ R166, R7.reuse, R166 ;  /* 0x000000a607a67220 */ /* 0x040fe40000410000 */
[C---:B------:R-:W-:Y:S01]  /*17720*/  FMUL.FTZ R167, R7.reuse, R167 ;  /* 0x000000a707a77220 */ /* 0x040fe20000410000 */
[----:B------:R-:W-:Y:S01]  /*17730*/  MUFU.EX2 R212, R45 ;  /* 0x0000002d00d47308 */ /* 0x000fe20000000800 */
        /* <DEDUP_REMOVED lines=8> */
[----:B------:R-:W-:Y:S02]  /*177c0*/  FMUL.FTZ R61, R2, R61 ;  /* 0x0000003d023d7220 */ /* 0x000fe40000410000 */
[----:B------:R-:W-:Y:S02]  /*177d0*/  FADD.FTZ R0, -R0, R170 ;  /* 0x000000aa00007221 */ /* 0x000fe40000010100 */
[----:B------:R-:W-:Y:S02]  /*177e0*/  FFMA.FTZ R170, R41, c[0x0][0x2d0], -R12 ;  /* 0x0000b40029aa7a23 */ /* 0x000fe4000001080c */
[----:B------:R-:W-:Y:S02]  /*177f0*/  FMUL.FTZ R0, R0, c[0x0][0x2d0] ;  /* 0x0000b40000007a20 */ /* 0x000fe40000410000 */
[C---:B------:R-:W-:Y:S02]  /*17800*/  FMUL.FTZ R12, R2.reuse, R184 ;  /* 0x000000b8020c7220 */ /* 0x040fe40000410000 */
[C---:B------:R-:W-:Y:S01]  /*17810*/  FMUL.FTZ R64, R2.reuse, R64 ;  /* 0x0000004002407220 */ /* 0x040fe20000410000 */
[----:B------:R-:W3:Y:S01]  /*17820*/  LDL.LU R184, [R1+0x8c] ;  /* 0x00008c0001b87983 */ /* 0x000ee20000300800 */
[----:B------:R-:W1:Y:S01]  /*17830*/  MUFU.EX2 R0, R0 ;  /* 0x0000000000007308 */ /* 0x000e620000000800 */
[----:B------:R-:W-:Y:S02]  /*17840*/  FMUL.FTZ R65, R2, R65 ;  /* 0x0000004102417220 */ /* 0x000fe40000410000 */
        /* <DEDUP_REMOVED lines=8> */
[--C-:B------:R-:W-:Y:S02]  /*178d0*/  FFMA.FTZ R27, R198, c[0x0][0x2d0], -R25.reuse ;  /* 0x0000b400c61b7a23 */ /* 0x100fe40000010819 */
[C---:B------:R-:W-:Y:S02]  /*178e0*/  FMUL.FTZ R76, R2.reuse, R76 ;  /* 0x0000004c024c7220 */ /* 0x040fe40000410000 */
[----:B------:R-:W-:Y:S01]  /*178f0*/  FMUL.FTZ R77, R2, R77 ;  /* 0x0000004d024d7220 */ /* 0x000fe20000410000 */
[----:B------:R4:W-:Y:S01]  /*17900*/  MUFU.EX2 R210, R27 ;  /* 0x0000001b00d27308 */ /* 0x0009e20000000800 */
        /* <DEDUP_REMOVED lines=15> */
[C---:B------:R-:W-:Y:S04]  /*17a00*/  FMUL.FTZ R163, R0.reuse, R163 ;  /* 0x000000a300a37220 */ /* 0x040fe80000410000 */
        /* <DEDUP_REMOVED lines=13> */
[C---:B------:R-:W-:Y:S02]  /*17ae0*/  FMUL.FTZ R87, R7.reuse, R87 ;  /* 0x0000005707577220 */ /* 0x040fe40000410000 */
[C---:B------:R-:W-:Y:S01]  /*17af0*/  FMUL.FTZ R88, R6.reuse, R88 ;  /* 0x0000005806587220 */ /* 0x040fe20000410000 */
[-C--:B-1----:R-:W-:Y:S03]  /*17b00*/  HMMA.16816.F32.BF16 R136, R28, R32.reuse, R136 ;  /* 0x000000201c88723c */ /* 0x082fe60000041888 */
[----:B------:R-:W-:Y:S02]  /*17b10*/  FMUL.FTZ R89, R6, R89 ;  /* 0x0000005906597220 */ /* 0x000fe40000410000 */
[C---:B------:R-:W-:Y:S02]  /*17b20*/  FMUL.FTZ R90, R7.reuse, R90 ;  /* 0x0000005a075a7220 */ /* 0x040fe40000410000 */
[C---:B------:R-:W-:Y:S01]  /*17b30*/  FMUL.FTZ R91, R7.reuse, R91 ;  /* 0x0000005b075b7220 */ /* 0x040fe20000410000 */
[C---:B------:R-:W-:Y:S04]  /*17b40*/  HMMA.16816.F32.BF16 R140, R36.reuse, R32, R140 ;  /* 0x00000020248c723c */ /* 0x040fe8000004188c */
[C---:B------:R-:W-:Y:S02]  /*17b50*/  FMUL.FTZ R92, R2.reuse, R92 ;  /* 0x0000005c025c7220 */ /* 0x040fe40000410000 */
[----:B------:R-:W-:Y:S02]  /*17b60*/  FMUL.FTZ R93, R2, R93 ;  /* 0x0000005d025d7220 */ /* 0x000fe40000410000 */
[-C--:B------:R-:W-:Y:S04]  /*17b70*/  HMMA.16816.F32.BF16 R144, R36, R34.reuse, R144 ;  /* 0x000000222490723c */ /* 0x080fe80000041890 */
[C---:B------:R-:W-:Y:S02]  /*17b80*/  FMUL.FTZ R94, R0.reuse, R94 ;  /* 0x0000005e005e7220 */ /* 0x040fe40000410000 */
[----:B------:R-:W-:Y:S02]  /*17b90*/  FMUL.FTZ R95, R0, R95 ;  /* 0x0000005f005f7220 */ /* 0x000fe40000410000 */
[C---:B------:R-:W-:Y:S01]  /*17ba0*/  HMMA.16816.F32.BF16 R148, R28.reuse, R34, R148 ;  /* 0x000000221c94723c */ /* 0x040fe20000041894 */
[----:B------:R-:W1:Y:S03]  /*17bb0*/  LDSM.16.MT88.4 R32, [R220+0x2080] ;  /* 0x00208000dc20783b */ /* 0x000e660000004200 */
[C---:B------:R-:W-:Y:S02]  /*17bc0*/  FMUL.FTZ R96, R2.reuse, R96 ;  /* 0x0000006002607220 */ /* 0x040fe40000410000 */
[----:B------:R-:W-:Y:S02]  /*17bd0*/  FMUL.FTZ R97, R2, R97 ;  /* 0x0000006102617220 */ /* 0x000fe40000410000 */
[C---:B------:R-:W-:Y:S04]  /*17be0*/  FMUL.FTZ R98, R0.reuse, R98 ;  /* 0x0000006200627220 */ /* 0x040fe80000410000 */
        /* <DEDUP_REMOVED lines=33> */
[C---:B------:R-:W-:Y:S02]  /*17e00*/  FMUL.FTZ R131, R0.reuse, R131 ;  /* 0x0000008300837220 */ /* 0x040fe40000410000 */
[----:B--2---:R-:W-:Y:S02]  /*17e10*/  FFMA.FTZ R0, R0, R181, R50 ;  /* 0x000000b500007223 */ /* 0x004fe40000010032 */
[--C-:B----4-:R-:W-:Y:S02]  /*17e20*/  FFMA.FTZ R27, R55, c[0x0][0x2d0], -R26.reuse ;  /* 0x0000b400371b7a23 */ /* 0x110fe4000001081a */
[C---:B------:R-:W-:Y:S01]  /*17e30*/  FMUL.FTZ R120, R6.reuse, R120 ;  /* 0x0000007806787220 */ /* 0x040fe20000410000 */
[----:B------:R-:W-:Y:S01]  /*17e40*/  MUFU.EX2 R55, R170 ;  /* 0x000000aa00377308 */ /* 0x000fe20000000800 */
[C---:B------:R-:W-:Y:S02]  /*17e50*/  FMUL.FTZ R121, R6.reuse, R121 ;  /* 0x0000007906797220 */ /* 0x040fe40000410000 */
[C---:B------:R-:W-:Y:S02]  /*17e60*/  FMUL.FTZ R122, R7.reuse, R122 ;  /* 0x0000007a077a7220 */ /* 0x040fe40000410000 */
[C---:B------:R-:W-:Y:S02]  /*17e70*/  FMUL.FTZ R123, R7.reuse, R123 ;  /* 0x0000007b077b7220 */ /* 0x040fe40000410000 */
[C---:B------:R-:W-:Y:S02]  /*17e80*/  FMUL.FTZ R132, R6.reuse, R132 ;  /* 0x0000008406847220 */ /* 0x040fe40000410000 */
[----:B------:R-:W-:Y:S01]  /*17e90*/  FMUL.FTZ R133, R6, R133 ;  /* 0x0000008506857220 */ /* 0x000fe20000410000 */
[----:B------:R2:W-:Y:S01]  /*17ea0*/  MUFU.EX2 R196, R27 ;  /* 0x0000001b00c47308 */ /* 0x0005e20000000800 */
[C---:B------:R-:W-:Y:S02]  /*17eb0*/  FMUL.FTZ R134, R7.reuse, R134 ;  /* 0x0000008607867220 */ /* 0x040fe40000410000 */
[C---:B------:R-:W-:Y:S02]  /*17ec0*/  FMUL.FTZ R135, R7.reuse, R135 ;  /* 0x0000008707877220 */ /* 0x040fe40000410000 */
[----:B------:R-:W-:Y:S01]  /*17ed0*/  FFMA.FTZ R41, R200, c[0x0][0x2d0], -R26 ;  /* 0x0000b400c8297a23 */ /* 0x000fe2000001081a */
[-C--:B-1----:R-:W-:Y:S03]  /*17ee0*/  HMMA.16816.F32.BF16 R56, R28, R32.reuse, R56 ;  /* 0x000000201c38723c */ /* 0x082fe60000041838 */
[----:B------:R-:W-:Y:S05]  /*17ef0*/  FFMA.FTZ R7, R7, R183, R244 ;  /* 0x000000b707077223 */ /* 0x000fea00000100f4 */
[C---:B------:R-:W-:Y:S08]  /*17f00*/  HMMA.16816.F32.BF16 R60, R36.reuse, R32, R60 ;  /* 0x00000020243c723c */ /* 0x040ff0000004183c */
[-C--:B------:R-:W-:Y:S04]  /*17f10*/  HMMA.16816.F32.BF16 R64, R36, R34.reuse, R64 ;  /* 0x000000222440723c */ /* 0x080fe80000041840 */
[--C-:B--2---:R-:W-:Y:S04]  /*17f20*/  FFMA.FTZ R27, R54, c[0x0][0x2d0], -R26.reuse ;  /* 0x0000b400361b7a23 */ /* 0x104fe8000001081a */
[C---:B------:R-:W-:Y:S01]  /*17f30*/  HMMA.16816.F32.BF16 R68, R28.reuse, R34, R68 ;  /* 0x000000221c44723c */ /* 0x040fe20000041844 */
[----:B------:R-:W1:Y:S01]  /*17f40*/  LDSM.16.MT88.4 R32, [R217+0x3880] ;  /* 0x00388000d920783b */ /* 0x000e620000004200 */
[----:B------:R2:W-:Y:S02]  /*17f50*/  MUFU.EX2 R198, R27 ;  /* 0x0000001b00c67308 */ /* 0x0005e40000000800 */
[--C-:B--2---:R-:W-:Y:S02]  /*17f60*/  FFMA.FTZ R27, R43, c[0x0][0x2d0], -R26.reuse ;  /* 0x0000b4002b1b7a23 */ /* 0x104fe4000001081a */
[--C-:B------:R-:W-:Y:S06]  /*17f70*/  FFMA.FTZ R43, R206, c[0x0][0x2d0], -R25.reuse ;  /* 0x0000b400ce2b7a23 */ /* 0x100fec0000010819 */
[----:B------:R2:W-:Y:S10]  /*17f80*/  MUFU.EX2 R199, R27 ;  /* 0x0000001b00c77308 */ /* 0x0005f40000000800 */
[----:B------:R-:W-:Y:S01]  /*17f90*/  MUFU.EX2 R54, R43 ;  /* 0x0000002b00367308 */ /* 0x000fe20000000800 */
[-C--:B-1----:R-:W-:Y:S08]  /*17fa0*/  HMMA.16816.F32.BF16 R72, R28, R32.reuse, R72 ;  /* 0x000000201c48723c */ /* 0x082ff00000041848 */
[C---:B------:R-:W-:Y:S04]  /*17fb0*/  HMMA.16816.F32.BF16 R76, R36.reuse, R32, R76 ;  /* 0x00000020244c723c */ /* 0x040fe8000004184c */
[----:B--2---:R-:W-:Y:S01]  /*17fc0*/  FFMA.FTZ R27, R197, c[0x0][0x2d0], -R26 ;  /* 0x0000b400c51b7a23 */ /* 0x004fe2000001081a */
[----:B------:R-:W-:Y:S03]  /*17fd0*/  MOV R197, R180 ;  /* 0x000000b400c57202 */ /* 0x000fe60000000f00 */
[-C--:B------:R-:W-:Y:S01]  /*17fe0*/  HMMA.16816.F32.BF16 R80, R36, R34.reuse, R80 ;  /* 0x000000222450723c */ /* 0x080fe20000041850 */
[----:B------:R1:W-:Y:S02]  /*17ff0*/  MUFU.EX2 R179, R27 ;  /* 0x0000001b00b37308 */ /* 0x0003e40000000800 */
[----:B------:R-:W-:Y:S05]  /*18000*/  ISETP.GT.AND P0, PT, R235, R197, PT ;  /* 0x000000c5eb00720c */ /* 0x000fea0003f04270 */
[C---:B------:R-:W-:Y:S01]  /*18010*/  HMMA.16816.F32.BF16 R84, R28.reuse, R34, R84 ;  /* 0x000000221c54723c */ /* 0x040fe20000041854 */
[----:B------:R-:W2:Y:S03]  /*18020*/  LDSM.16.MT88.4 R32, [R218+0x3880] ;  /* 0x00388000da20783b */ /* 0x000ea60000004200 */
[--C-:B-1----:R-:W-:Y:S02]  /*18030*/  FFMA.FTZ R27, R42, c[0x0][0x2d0], -R4.reuse ;  /* 0x0000b4002a1b7a23 */ /* 0x102fe40000010804 */
[--C-:B------:R-:W-:Y:S02]  /*18040*/  FFMA.FTZ R42, R205, c[0x0][0x2d0], -R25.reuse ;  /* 0x0000b400cd2a7a23 */ /* 0x100fe40000010819 */
[----:B------:R1:W-:Y:S10]  /*18050*/  MUFU.EX2 R46, R27 ;  /* 0x0000001b002e7308 */ /* 0x0003f40000000800 */
[----:B------:R-:W-:Y:S01]  /*18060*/  MUFU.EX2 R170, R42 ;  /* 0x0000002a00aa7308 */ /* 0x000fe20000000800 */
[-C--:B--2---:R-:W-:Y:S03]  /*18070*/  HMMA.16816.F32.BF16 R88, R28, R32.reuse, R88 ;  /* 0x000000201c58723c */ /* 0x084fe60000041858 */
[--C-:B-1----:R-:W-:Y:S02]  /*18080*/  FFMA.FTZ R27, R44, c[0x0][0x2d0], -R4.reuse ;  /* 0x0000b4002c1b7a23 */ /* 0x102fe40000010804 */
[--C-:B------:R-:W-:Y:S03]  /*18090*/  FFMA.FTZ R44, R207, c[0x0][0x2d0], -R25.reuse ;  /* 0x0000b400cf2c7a23 */ /* 0x100fe60000010819 */
[C---:B------:R-:W-:Y:S01]  /*180a0*/  HMMA.16816.F32.BF16 R92, R36.reuse, R32, R92 ;  /* 0x00000020245c723c */ /* 0x040fe2000004185c */
[----:B------:R1:W-:Y:S03]  /*180b0*/  MUFU.EX2 R45, R27 ;  /* 0x0000001b002d7308 */ /* 0x0003e60000000800 */
[----:B------:R-:W-:Y:S04]  /*180c0*/  FFMA.FTZ R25, R204, c[0x0][0x2d0], -R25 ;  /* 0x0000b400cc197a23 */ /* 0x000fe80000010819 */
[-C--:B------:R-:W-:Y:S03]  /*180d0*/  HMMA.16816.F32.BF16 R96, R36, R34.reuse, R96 ;  /* 0x000000222460723c */ /* 0x080fe60000041860 */
[----:B------:R2:W-:Y:S05]  /*180e0*/  MUFU.EX2 R177, R25 ;  /* 0x0000001900b17308 */ /* 0x0005ea0000000800 */
[C---:B------:R-:W-:Y:S01]  /*180f0*/  HMMA.16816.F32.BF16 R100, R28.reuse, R34, R100 ;  /* 0x000000221c64723c */ /* 0x040fe20000041864 */
[----:B------:R-:W4:Y:S04]  /*18100*/  LDSM.16.MT88.4 R32, [R220+0x3880] ;  /* 0x00388000dc20783b */ /* 0x000f280000004200 */
[----:B------:R-:W-:Y:S01]  /*18110*/  MUFU.EX2 R52, R44 ;  /* 0x0000002c00347308 */ /* 0x000fe20000000800 */
[--C-:B-1----:R-:W-:Y:S09]  /*18120*/  FFMA.FTZ R27, R48, c[0x0][0x2d0], -R4.reuse ;  /* 0x0000b400301b7a23 */ /* 0x102ff20000010804 */
[----:B------:R1:W-:Y:S01]  /*18130*/  MUFU.EX2 R47, R27 ;  /* 0x0000001b002f7308 */ /* 0x0003e20000000800 */
[--C-:B--2---:R-:W-:Y:S09]  /*18140*/  FFMA.FTZ R25, R208, c[0x0][0x2d0], -R4.reuse ;  /* 0x0000b400d0197a23 */ /* 0x104ff20000010804 */
[----:B------:R2:W-:Y:S10]  /*18150*/  MUFU.EX2 R43, R25 ;  /* 0x00000019002b7308 */ /* 0x0005f40000000800 */
[----:B------:R-:W-:Y:S01]  /*18160*/  MUFU.EX2 R44, R41 ;  /* 0x00000029002c7308 */ /* 0x000fe20000000800 */
[--C-:B-1----:R-:W-:Y:S01]  /*18170*/  FFMA.FTZ R27, R49, c[0x0][0x2d0], -R4.reuse ;  /* 0x0000b400311b7a23 */ /* 0x102fe20000010804 */
[-C--:B----4-:R-:W-:Y:S08]  /*18180*/  HMMA.16816.F32.BF16 R104, R28, R32.reuse, R104 ;  /* 0x000000201c68723c */ /* 0x090ff00000041868 */
[----:B------:R1:W-:Y:S01]  /*18190*/  MUFU.EX2 R48, R27 ;  /* 0x0000001b00307308 */ /* 0x0003e20000000800 */
[C---:B------:R-:W-:Y:S04]  /*181a0*/  HMMA.16816.F32.BF16 R108, R36.reuse, R32, R108 ;  /* 0x00000020246c723c */ /* 0x040fe8000004186c */
[----:B--2---:R-:W-:Y:S05]  /*181b0*/  FFMA.FTZ R25, R175, c[0x0][0x2d0], -R4 ;  /* 0x0000b400af197a23 */ /* 0x004fea0000010804 */
[----:B------:R-:W2:Y:S01]  /*181c0*/  MUFU.EX2 R49, R176 ;  /* 0x000000b000317308 */ /* 0x000ea20000000800 */
[-C--:B------:R-:W-:Y:S08]  /*181d0*/  HMMA.16816.F32.BF16 R112, R36, R34.reuse, R112 ;  /* 0x000000222470723c */ /* 0x080ff00000041870 */
[C---:B------:R-:W-:Y:S01]  /*181e0*/  HMMA.16816.F32.BF16 R116, R28.reuse, R34, R116 ;  /* 0x000000221c74723c */ /* 0x040fe20000041874 */
[----:B------:R-:W4:Y:S01]  /*181f0*/  LDSM.16.MT88.4 R32, [R219+0x3880] ;  /* 0x00388000db20783b */ /* 0x000f220000004200 */
[----:B------:R-:W5:Y:S02]  /*18200*/  MUFU.EX2 R176, R169 ;  /* 0x000000a900b07308 */ /* 0x000f640000000800 */
[--C-:B-1----:R-:W-:Y:S02]  /*18210*/  FFMA.FTZ R27, R202, c[0x0][0x2d0], -R26.reuse ;  /* 0x0000b400ca1b7a23 */ /* 0x102fe4000001081a */
[----:B------:R-:W-:Y:S06]  /*18220*/  FFMA.FTZ R26, R201, c[0x0][0x2d0], -R26 ;  /* 0x0000b400c91a7a23 */ /* 0x000fec000001081a */
[----:B------:R3:W-:Y:S10]  /*18230*/  MUFU.EX2 R169, R26 ;  /* 0x0000001a00a97308 */ /* 0x0007f40000000800 */
[----:B------:R1:W1:Y:S10]  /*18240*/  MUFU.EX2 R168, R27 ;  /* 0x0000001b00a87308 */ /* 0x0002740000000800 */
[----:B------:R5:W5:Y:S01]  /*18250*/  MUFU.EX2 R41, R25 ;  /* 0x0000001900297308 */ /* 0x000b620000000800 */
[----:B---3--:R-:W-:Y:S02]  /*18260*/  FFMA.FTZ R26, R6, R184, R243 ;  /* 0x000000b8061a7223 */ /* 0x008fe400000100f3 */
[--C-:B------:R-:W-:Y:S02]  /*18270*/  FFMA.FTZ R6, R171, c[0x0][0x2d0], -R4.reuse ;  /* 0x0000b400ab067a23 */ /* 0x100fe40000010804 */
[----:B------:R-:W-:Y:S01]  /*18280*/  FFMA.FTZ R4, R24, c[0x0][0x2d0], -R4 ;  /* 0x0000b40018047a23 */ /* 0x000fe20000010804 */
[-C--:B----4-:R-:W-:Y:S04]  /*18290*/  HMMA.16816.F32.BF16 R120, R28, R32.reuse, R120 ;  /* 0x000000201c78723c */ /* 0x090fe80000041878 */
[----:B------:R3:W-:Y:S01]  /*182a0*/  MUFU.EX2 R42, R6 ;  /* 0x00000006002a7308 */ /* 0x0007e20000000800 */
[----:B--2---:R-:W-:Y:S02]  /*182b0*/  F2FP.BF16.PACK_AB R24, R55, R49 ;  /* 0x000000313718723e */ /* 0x004fe400000010ff */
[----:B-1----:R-:W-:Y:S01]  /*182c0*/  F2FP.BF16.PACK_AB R27, R177, R170 ;  /* 0x000000aab11b723e */ /* 0x002fe200000010ff */
[C---:B------:R-:W-:Y:S06]  /*182d0*/  HMMA.16816.F32.BF16 R124, R36.reuse, R32, R124 ;  /* 0x00000020247c723c */ /* 0x040fec000004187c */
[----:B------:R1:W2:Y:S01]  /*182e0*/  MUFU.EX2 R40, R4 ;  /* 0x0000000400287308 */ /* 0x0002a20000000800 */
[----:B------:R-:W-:Y:S01]  /*182f0*/  F2FP.BF16.PACK_AB R32, R198, R196 ;  /* 0x000000c4c620723e */ /* 0x000fe200000010ff */
[-C--:B------:R-:W-:Y:S01]  /*18300*/  HMMA.16816.F32.BF16 R128, R36, R34.reuse, R128 ;  /* 0x000000222480723c */ /* 0x080fe20000041880 */
[----:B------:R-:W4:Y:S03]  /*18310*/  LDSM.16.MT88.4 R36, [R217+0x2880] ;  /* 0x00288000d924783b */ /* 0x000f260000004200 */
[----:B------:R-:W-:Y:S02]  /*18320*/  F2FP.BF16.PACK_AB R33, R45, R46 ;  /* 0x0000002e2d21723e */ /* 0x000fe400000010ff */
[----:B-----5:R-:W-:Y:S02]  /*18330*/  F2FP.BF16.PACK_AB R25, R54, R52 ;  /* 0x000000343619723e */ /* 0x020fe400000010ff */
[----:B------:R-:W-:Y:S04]  /*18340*/  HMMA.16816.F32.BF16 R132, R28, R34, R132 ;  /* 0x000000221c84723c */ /* 0x000fe80000041884 */
[----:B---3--:R-:W-:Y:S02]  /*18350*/  FFMA.FTZ R6, R2, R182, R238 ;  /* 0x000000b602067223 */ /* 0x008fe400000100ee */
[----:B------:R-:W-:Y:S01]  /*18360*/  FADD.FTZ R2, R242, R7 ;  /* 0x00000007f2027221 */ /* 0x000fe20000010000 */
[----:B------:R-:W-:Y:S01]  /*18370*/  F2FP.BF16.PACK_AB R28, R237, R215 ;  /* 0x000000d7ed1c723e */ /* 0x000fe200000010ff */
[----:B------:R-:W-:Y:S01]  /*18380*/  FADD.FTZ R6, R239, R6 ;  /* 0x00000006ef067221 */ /* 0x000fe20000010000 */
[----:B------:R-:W-:Y:S03]  /*18390*/  F2FP.BF16.PACK_AB R29, R213, R214 ;  /* 0x000000d6d51d723e */ /* 0x000fe600000010ff */
[----:B------:R-:W-:Y:S01]  /*183a0*/  F2FP.BF16.PACK_AB R30, R211, R212 ;  /* 0x000000d4d31e723e */ /* 0x000fe200000010ff */
[----:B-1----:R-:W-:Y:S01]  /*183b0*/  FADD.FTZ R4, R248, R26 ;  /* 0x0000001af8047221 */ /* 0x002fe20000010000 */
[----:B------:R-:W-:Y:S01]  /*183c0*/  F2FP.BF16.PACK_AB R31, R210, R209 ;  /* 0x000000d1d21f723e */ /* 0x000fe200000010ff */
[----:B------:R-:W-:Y:S01]  /*183d0*/  FADD.FTZ R6, R241, R6 ;  /* 0x00000006f1067221 */ /* 0x000fe20000010000 */
[----:B------:R-:W-:Y:S01]  /*183e0*/  F2FP.BF16.PACK_AB R34, R179, R199 ;  /* 0x000000c7b322723e */ /* 0x000fe200000010ff */
[----:B------:R-:W-:Y:S01]  /*183f0*/  FADD.FTZ R4, R247, R4 ;  /* 0x00000004f7047221 */ /* 0x000fe20000010000 */
[----:B------:R-:W-:Y:S01]  /*18400*/  F2FP.BF16.PACK_AB R35, R48, R47 ;  /* 0x0000002f3023723e */ /* 0x000fe200000010ff */
[----:B------:R-:W-:Y:S01]  /*18410*/  FADD.FTZ R2, R240, R2 ;  /* 0x00000002f0027221 */ /* 0x000fe20000010000 */
[----:B------:R-:W-:Y:S01]  /*18420*/  F2FP.BF16.PACK_AB R26, R178, R176 ;  /* 0x000000b0b21a723e */ /* 0x000fe200000010ff */
[----:B------:R-:W-:Y:S02]  /*18430*/  FADD.FTZ R7, R250, R4 ;  /* 0x00000004fa077221 */ /* 0x000fe40000010000 */
[----:B------:R-:W-:Y:S02]  /*18440*/  FADD.FTZ R4, R245, R0 ;  /* 0x00000000f5047221 */ /* 0x000fe40000010000 */
[----:B------:R-:W-:Y:S02]  /*18450*/  FADD.FTZ R0, R249, R6 ;  /* 0x00000006f9007221 */ /* 0x000fe40000010000 */
[----:B------:R-:W-:Y:S02]  /*18460*/  FADD.FTZ R7, R215, R7 ;  /* 0x00000007d7077221 */ /* 0x000fe40000010000 */
[----:B------:R-:W-:Y:S02]  /*18470*/  FADD.FTZ R6, R196, R0 ;  /* 0x00000000c4067221 */ /* 0x000fe40000010000 */
[----:B------:R-:W-:Y:S01]  /*18480*/  FADD.FTZ R2, R251, R2 ;  /* 0x00000002fb027221 */ /* 0x000fe20000010000 */
[-C--:B----4-:R-:W-:Y:S03]  /*18490*/  HMMA.16816.F32.BF16 R8, R28, R36.reuse, R8 ;  /* 0x000000241c08723c */ /* 0x090fe60000041808 */
[----:B------:R-:W-:Y:S02]  /*184a0*/  FADD.FTZ R6, R198, R6 ;  /* 0x00000006c6067221 */ /* 0x000fe40000010000 */
[----:B------:R-:W-:Y:S03]  /*184b0*/  FADD.FTZ R4, R246, R4 ;  /* 0x00000004f6047221 */ /* 0x000fe60000010000 */
[C---:B------:R-:W-:Y:S04]  /*184c0*/  HMMA.16816.F32.BF16 R12, R32.reuse, R36, R12 ;  /* 0x00000024200c723c */ /* 0x040fe8000004180c */
[----:B------:R-:W-:Y:S04]  /*184d0*/  FADD.FTZ R4, R51, R4 ;  /* 0x0000000433047221 */ /* 0x000fe80000010000 */
[-C--:B------:R-:W-:Y:S04]  /*184e0*/  HMMA.16816.F32.BF16 R16, R32, R38.reuse, R16 ;  /* 0x000000262010723c */ /* 0x080fe80000041810 */
[----:B------:R-:W-:Y:S04]  /*184f0*/  FADD.FTZ R4, R46, R4 ;  /* 0x000000042e047221 */ /* 0x000fe80000010000 */
[C---:B------:R-:W-:Y:S01]  /*18500*/  HMMA.16816.F32.BF16 R20, R28.reuse, R38, R20 ;  /* 0x000000261c14723c */ /* 0x040fe20000041814 */
[----:B------:R-:W1:Y:S03]  /*18510*/  LDSM.16.MT88.4 R36, [R218+0x2880] ;  /* 0x00288000da24783b */ /* 0x000e660000004200 */
[----:B------:R-:W-:Y:S04]  /*18520*/  FADD.FTZ R4, R45, R4 ;  /* 0x000000042d047221 */ /* 0x000fe80000010000 */
[----:B------:R-:W-:Y:S04]  /*18530*/  FADD.FTZ R4, R47, R4 ;  /* 0x000000042f047221 */ /* 0x000fe80000010000 */
[----:B------:R-:W-:Y:S01]  /*18540*/  FADD.FTZ R4, R48, R4 ;  /* 0x0000000430047221 */ /* 0x000fe20000010000 */
        /* <DEDUP_REMOVED lines=32> */
[-C--:B------:R-:W-:Y:S01]  /*18750*/  HMMA.16816.F32.BF16 R128, R32, R38.reuse, R128 ;  /* 0x000000262080723c */ /* 0x080fe20000041880 */
[----:B------:R-:W1:Y:S07]  /*18760*/  LDSM.16.MT88.4 R32, [R218+0x3080] ;  /* 0x00308000da20783b */ /* 0x000e6e0000004200 */
[----:B------:R-:W-:Y:S01]  /*18770*/  HMMA.16816.F32.BF16 R132, R28, R38, R132 ;  /* 0x000000261c84723c */ /* 0x000fe20000041884 */
[----:B------:R-:W3:Y:S06]  /*18780*/  LDSM.16.MT88.4 R36, [R220+0x3080] ;  /* 0x00308000dc24783b */ /* 0x000eec0000004200 */
[----:B------:R-:W-:Y:S01]  /*18790*/  F2FP.BF16.PACK_AB R28, R53, R44 ;  /* 0x0000002c351c723e */ /* 0x000fe200000010ff */
[-C--:B------:R-:W-:Y:S01]  /*187a0*/  HMMA.16816.F32.BF16 R180, R24, R192.reuse, R8 ;  /* 0x000000c018b4723c */ /* 0x080fe20000041808 */
[----:B------:R-:W4:Y:S04]  /*187b0*/  LDSM.16.MT88.4 R8, [R219+0x3080] ;  /* 0x00308000db08783b */ /* 0x000f280000004200 */
[----:B------:R-:W-:Y:S02]  /*187c0*/  F2FP.BF16.PACK_AB R30, R169, R168 ;  /* 0x000000a8a91e723e */ /* 0x000fe400000010ff */
[----:B------:R-:W-:Y:S02]  /*187d0*/  F2FP.BF16.PACK_AB R29, R41, R43 ;  /* 0x0000002b291d723e */ /* 0x000fe400000010ff */
[----:B--2---:R-:W-:Y:S07]  /*187e0*/  F2FP.BF16.PACK_AB R31, R40, R42 ;  /* 0x0000002a281f723e */ /* 0x004fee00000010ff */
[C---:B------:R-:W-:Y:S01]  /*187f0*/  HMMA.16816.F32.BF16 R184, R28.reuse, R192, R12 ;  /* 0x000000c01cb8723c */ /* 0x040fe2000004180c */
[----:B------:R-:W2:Y:S07]  /*18800*/  LDSM.16.MT88.4 R12, [R217+0x4880] ;  /* 0x00488000d90c783b */ /* 0x000eae0000004200 */
[-C--:B------:R-:W-:Y:S01]  /*18810*/  HMMA.16816.F32.BF16 R188, R28, R194.reuse, R16 ;  /* 0x000000c21cbc723c */ /* 0x080fe20000041810 */
[----:B------:R-:W5:Y:S07]  /*18820*/  LDSM.16.MT88.4 R16, [R218+0x4880] ;  /* 0x00488000da10783b */ /* 0x000f6e0000004200 */
[C---:B------:R-:W-:Y:S01]  /*18830*/  HMMA.16816.F32.BF16 R192, R24.reuse, R194, R20 ;  /* 0x000000c218c0723c */ /* 0x040fe20000041814 */
[----:B------:R-:W2:Y:S07]  /*18840*/  LDSM.16.MT88.4 R20, [R220+0x4880] ;  /* 0x00488000dc14783b */ /* 0x000eae0000004200 */
        /* <DEDUP_REMOVED lines=40> */
[C---:B------:R-:W-:Y:S01]  /*18ad0*/  HMMA.16816.F32.BF16 R100, R24.reuse, R18, R100 ;  /* 0x000000121864723c */ /* 0x040fe20000041864 */
[----:B------:R2:W-:Y:S03]  /*18ae0*/  STL [R1+0x8c], R0 ;  /* 0x00008c0001007387 */ /* 0x0005e60000100800 */
[----:B------:R-:W-:Y:S01]  /*18af0*/  FADD.FTZ R6, R177, R6 ;  /* 0x00000006b1067221 */ /* 0x000fe20000010000 */
[-C--:B------:R-:W-:Y:S01]  /*18b00*/  MOV R170, R3.reuse ;  /* 0x0000000300aa7202 */ /* 0x080fe20000000f00 */
[----:B------:R-:W-:Y:S01]  /*18b10*/  FADD.FTZ R4, R168, R4 ;  /* 0x00000004a8047221 */ /* 0x000fe20000010000 */
[----:B------:R-:W-:Y:S01]  /*18b20*/  MOV R168, R3 ;  /* 0x0000000300a87202 */ /* 0x000fe20000000f00 */
[-C--:B------:R-:W-:Y:S01]  /*18b30*/  HMMA.16816.F32.BF16 R104, R24, R20.reuse, R104 ;  /* 0x000000141868723c */ /* 0x080fe20000041868 */
[----:B------:R3:W-:Y:S03]  /*18b40*/  STL [R1+0x90], R6 ;  /* 0x0000900601007387 */ /* 0x0007e60000100800 */
[----:B------:R-:W-:Y:S01]  /*18b50*/  FADD.FTZ R4, R169, R4 ;  /* 0x00000004a9047221 */ /* 0x000fe20000010000 */
[----:B------:R-:W-:Y:S01]  /*18b60*/  MOV R169, R173 ;  /* 0x000000ad00a97202 */ /* 0x000fe20000000f00 */
[----:B------:R-:W-:Y:S02]  /*18b70*/  FADD.FTZ R2, R41, R2 ;  /* 0x0000000229027221 */ /* 0x000fe40000010000 */
[C---:B------:R-:W-:Y:S01]  /*18b80*/  HMMA.16816.F32.BF16 R108, R28.reuse, R20, R108 ;  /* 0x000000141c6c723c */ /* 0x040fe2000004186c */
[----:B------:R4:W-:Y:S03]  /*18b90*/  STL [R1+0x94], R4 ;  /* 0x0000940401007387 */ /* 0x0009e60000100800 */
[----:B------:R-:W-:Y:S04]  /*18ba0*/  FADD.FTZ R2, R42, R2 ;  /* 0x000000022a027221 */ /* 0x000fe80000010000 */
[-C--:B------:R-:W-:Y:S04]  /*18bb0*/  HMMA.16816.F32.BF16 R112, R28, R22.reuse, R112 ;  /* 0x000000161c70723c */ /* 0x080fe80000041870 */
[----:B------:R-:W-:Y:S01]  /*18bc0*/  FADD.FTZ R2, R40, R2 ;  /* 0x0000000228027221 */ /* 0x000fe20000010000 */
[----:B--2---:R-:W-:Y:S03]  /*18bd0*/  IADD3 R0, R235, -0x1, RZ ;  /* 0xffffffffeb007810 */ /* 0x004fe60007ffe0ff */
[C---:B------:R-:W-:Y:S01]  /*18be0*/  HMMA.16816.F32.BF16 R116, R24.reuse, R22, R116 ;  /* 0x000000161874723c */ /* 0x040fe20000041874 */
[----:B------:R4:W-:Y:S03]  /*18bf0*/  STL [R1+0x98], R2 ;  /* 0x0000980201007387 */ /* 0x0009e60000100800 */
[----:B------:R-:W-:Y:S02]  /*18c00*/  MOV R235, R0 ;  /* 0x0000000000eb7202 */ /* 0x000fe40000000f00 */
[----:B---3--:R-:W-:Y:S02]  /*18c10*/  MOV R6, R172 ;  /* 0x000000ac00067202 */ /* 0x008fe40000000f00 */
[-C--:B-1----:R-:W-:Y:S08]  /*18c20*/  HMMA.16816.F32.BF16 R120, R24, R32.reuse, R120 ;  /* 0x000000201878723c */ /* 0x082ff00000041878 */
[C---:B------:R-:W-:Y:S08]  /*18c30*/  HMMA.16816.F32.BF16 R124, R28.reuse, R32, R124 ;  /* 0x000000201c7c723c */ /* 0x040ff0000004187c */
[-C--:B------:R-:W-:Y:S08]  /*18c40*/  HMMA.16816.F32.BF16 R128, R28, R34.reuse, R128 ;  /* 0x000000221c80723c */ /* 0x080ff00000041880 */
[----:B------:R-:W-:Y:S01]  /*18c50*/  HMMA.16816.F32.BF16 R132, R24, R34, R132 ;  /* 0x000000221884723c */ /* 0x000fe20000041884 */
[----:B----4-:R-:W-:-:S07]  /*18c60*/  @P0 BRA `(.L_x_1253) ;  /* 0xffffbca000000947 */ /* 0x010fce000383ffff */
.L_x_1236:
[----:B------:R-:W-:Y:S07]  /*18c70*/  @!UPT UIADD3 URZ, URZ, URZ, URZ ;  /* 0x0000003f3f3ff290 */ /* 0x000fee000fffe03f */
[----:B------:R-:W-:Y:S02]  /*18c80*/  MOV R10, 0x1f ;  /* 0x0000001f000a7802 */ /* 0x000fe40000000f00 */
[----:B------:R-:W-:Y:S01]  /*18c90*/  MOV R8, 0xffffffff ;  /* 0xffffffff00087802 */ /* 0x000fe20000000f00 */
[----:B------:R-:W-:Y:S06]  /*18ca0*/  BRA.DIV ~URZ, `(.L_x_1254) ;  /* 0x00003fa27f007947 */ /* 0x000fec000b800000 */
[----:B------:R-:W2:Y:S04]  /*18cb0*/  LDL R0, [R1+0x8c] ;  /* 0x00008c0001007983 */ /* 0x000ea80000100800 */
[----:B--2---:R2:W3:Y:S02]  /*18cc0*/  SHFL.BFLY PT, R4, R0, 0x2, 0x1f ;  /* 0x0c401f0000047f89 */ /* 0x0044e400000e0000 */
.L_x_1313:
[----:B--2---:R-:W2:Y:S02]  /*18cd0*/  LDL.LU R0, [R1+0x8c] ;  /* 0x00008c0001007983 */ /* 0x004ea40000300800 */
[----:B--23--:R-:W-:Y:S01]  /*18ce0*/  FADD.FTZ R4, R4, R0 ;  /* 0x0000000004047221 */ /* 0x00cfe20000010000 */
[----:B------:R-:W-:Y:S05]  /*18cf0*/  BRA.DIV ~URZ, `(.L_x_1255) ;  /* 0x00003fb27f007947 */ /* 0x000fea000b800000 */
[----:B------:R-:W2:Y:S04]  /*18d00*/  LDL.LU R2, [R1+0x90] ;  /* 0x0000900001027983 */ /* 0x000ea80000300800 */
[----:B------:R-:W3:Y:S04]  /*18d10*/  LDL.LU R0, [R1+0x94] ;  /* 0x0000940001007983 */ /* 0x000ee80000300800 */
[----:B----4-:R-:W4:Y:S04]  /*18d20*/  LDL.LU R8, [R1+0x98] ;  /* 0x0000980001087983 */ /* 0x010f280000300800 */
[----:B--2--5:R-:W2:Y:S04]  /*18d30*/  SHFL.BFLY PT, R5, R2, 0x2, 0x1f ;  /* 0x0c401f0002057f89 */ /* 0x024ea800000e0000 */
[----:B---3--:R-:W3:Y:S04]  /*18d40*/  SHFL.BFLY PT, R6, R0, 0x2, 0x1f ;  /* 0x0c401f0000067f89 */ /* 0x008ee800000e0000 */
[----:B----4-:R-:W4:Y:S01]  /*18d50*/  SHFL.BFLY PT, R9, R8, 0x2, 0x1f ;  /* 0x0c401f0008097f89 */ /* 0x010f2200000e0000 */
[----:B--2---:R-:W-:-:S02]  /*18d60*/  FADD.FTZ R5, R5, R2 ;  /* 0x0000000205057221 */ /* 0x004fc40000010000 */
[----:B---3--:R-:W-:-:S03]  /*18d70*/  FADD.FTZ R6, R6, R0 ;  /* 0x0000000006067221 */ /* 0x008fc60000010000 */
[----:B------:R-:W2:Y:S01]  /*18d80*/  SHFL.BFLY PT, R2, R5, 0x1, 0x1f ;  /* 0x0c201f0005027f89 */ /* 0x000ea200000e0000 */
[----:B----4-:R-:W-:-:S03]  /*18d90*/  FADD.FTZ R9, R9, R8 ;  /* 0x0000000809097221 */ /* 0x010fc60000010000 */
[----:B------:R-:W3:Y:S04]  /*18da0*/  SHFL.BFLY PT, R0, R4, 0x1, 0x1f ;  /* 0x0c201f0004007f89 */ /* 0x000ee800000e0000 */
[----:B-1----:R-:W1:Y:S04]  /*18db0*/  SHFL.BFLY PT, R3, R6, 0x1, 0x1f ;  /* 0x0c201f0006037f89 */ /* 0x002e6800000e0000 */
[----:B------:R4:W4:Y:S01]  /*18dc0*/  SHFL.BFLY PT, R7, R9, 0x1, 0x1f ;  /* 0x0c201f0009077f89 */ /* 0x00092200000e0000 */
[----:B--2---:R-:W-:Y:S02]  /*18dd0*/  FADD.FTZ R5, R5, R2 ;  /* 0x0000000205057221 */ /* 0x004fe40000010000 */
[----:B---3--:R-:W-:-:S02]  /*18de0*/  FADD.FTZ R4, R4, R0 ;  /* 0x0000000004047221 */ /* 0x008fc40000010000 */
[----:B-1----:R-:W-:-:S03]  /*18df0*/  FADD.FTZ R6, R6, R3 ;  /* 0x0000000306067221 */ /* 0x002fc60000010000 */
.L_x_1314:
[----:B------:R-:W-:Y:S01]  /*18e00*/  FSETP.NE.FTZ.AND P2, PT, R4, RZ, PT ;  /* 0x000000ff0400720b */ /* 0x000fe20003f55000 */
[----:B------:R-:W-:Y:S01]  /*18e10*/  CS2R R2, SRZ ;  /* 0x0000000000027805 */ /* 0x000fe2000001ff00 */
[----:B------:R-:W-:Y:S01]  /*18e20*/  FSETP.NE.FTZ.AND P0, PT, R6, RZ, PT ;  /* 0x000000ff0600720b */ /* 0x000fe20003f15000 */
[----:B----4-:R-:W-:Y:S01]  /*18e30*/  FADD.FTZ R9, R7, R9 ;  /* 0x0000000907097221 */ /* 0x010fe20000010000 */
[----:B------:R-:W-:Y:S02]  /*18e40*/  FSETP.NE.FTZ.AND P1, PT, R5, RZ, PT ;  /* 0x000000ff0500720b */ /* 0x000fe40003f35000 */
[----:B------:R-:W-:Y:S02]  /*18e50*/  MOV R0, RZ ;  /* 0x000000ff00007202 */ /* 0x000fe40000000f00 */
[----:B------:R-:W-:-:S05]  /*18e60*/  FSETP.NE.FTZ.AND P3, PT, R9, RZ, PT ;  /* 0x000000ff0900720b */ /* 0x000fca0003f75000 */
[----:B------:R-:W1:Y:S08]  /*18e70*/  @P2 MUFU.RCP R0, R4 ;  /* 0x0000000400002308 */ /* 0x000e700000001000 */
[----:B------:R-:W2:Y:S08]  /*18e80*/  @P0 MUFU.RCP R2, R6 ;  /* 0x0000000600020308 */ /* 0x000eb00000001000 */
[----:B------:R-:W3:Y:S01]  /*18e90*/  @P1 MUFU.RCP R3, R5 ;  /* 0x0000000500031308 */ /* 0x000ee20000001000 */
        /* <DEDUP_REMOVED lines=9> */
[----:B------:R4:W5:Y:S01]  /*18f30*/  @P2 MUFU.LG2 R8, R4 ;  /* 0x0000000400082308 */ /* 0x0009620000000c00 */
[C---:B------:R-:W-:Y:S02]  /*18f40*/  FMUL.FTZ R152, R0.reuse, R152 ;  /* 0x0000009800987220 */ /* 0x040fe40000410000 */
[C---:B------:R-:W-:Y:S02]  /*18f50*/  FMUL.FTZ R47, R0.reuse, R153 ;  /* 0x00000099002f7220 */ /* 0x040fe40000410000 */
[C---:B------:R-:W-:Y:S02]  /*18f60*/  FMUL.FTZ R164, R0.reuse, R164 ;  /* 0x000000a400a47220 */ /* 0x040fe40000410000 */
[C---:B------:R-:W-:Y:S01]  /*18f70*/  FMUL.FTZ R43, R0.reuse, R165 ;  /* 0x000000a5002b7220 */ /* 0x040fe20000410000 */
[----:B------:R1:W1:Y:S01]  /*18f80*/  @P1 MUFU.LG2 R7, R5 ;  /* 0x0000000500071308 */ /* 0x0002620000000c00 */
[----:B------:R-:W-:-:S02]  /*18f90*/  FMUL.FTZ R10, R0, R56 ;  /* 0x00000038000a7220 */ /* 0x000fc40000410000 */
[C---:B------:R-:W-:Y:S02]  /*18fa0*/  FMUL.FTZ R42, R0.reuse, R57 ;  /* 0x00000039002a7220 */ /* 0x040fe40000410000 */
[C---:B------:R-:W-:Y:S02]  /*18fb0*/  FMUL.FTZ R68, R0.reuse, R68 ;  /* 0x0000004400447220 */ /* 0x040fe40000410000 */
[C---:B------:R-:W-:Y:S01]  /*18fc0*/  FMUL.FTZ R39, R0.reuse, R69 ;  /* 0x0000004500277220 */ /* 0x040fe20000410000 */
[----:B----4-:R-:W-:Y:S01]  /*18fd0*/  @P1 MOV R4, 0x3f317218 ;  /* 0x3f31721800041802 */ /* 0x010fe20000000f00 */
[C---:B------:R-:W-:Y:S01]  /*18fe0*/  FMUL.FTZ R72, R0.reuse, R72 ;  /* 0x0000004800487220 */ /* 0x040fe20000410000 */
[----:B------:R-:W-:Y:S01]  /*18ff0*/  MOV R69, 0xff800000 ;  /* 0xff80000000457802 */ /* 0x000fe20000000f00 */
[C---:B------:R-:W-:Y:S01]  /*19000*/  FMUL.FTZ R36, R0.reuse, R73 ;  /* 0x0000004900247220 */ /* 0x040fe20000410000 */
[----:B------:R-:W-:Y:S01]  /*19010*/  MOV R73, 0xff800000 ;  /* 0xff80000000497802 */ /* 0x000fe20000000f00 */
[----:B------:R-:W-:-:S02]  /*19020*/  FMUL.FTZ R84, R0, R84 ;  /* 0x0000005400547220 */ /* 0x000fc40000410000 */
[C---:B------:R-:W-:Y:S01]  /*19030*/  FMUL.FTZ R33, R0.reuse, R85 ;  /* 0x0000005500217220 */ /* 0x040fe20000410000 */
[----:B-1----:R-:W-:Y:S01]  /*19040*/  @P2 MOV R5, 0x3f317218 ;  /* 0x3f31721800052802 */ /* 0x002fe20000000f00 */
        /* <DEDUP_REMOVED lines=12> */
[----:B------:R-:W-:Y:S01]  /*19110*/  MOV R0, RZ ;  /* 0x000000ff00007202 */ /* 0x000fe20000000f00 */
[C---:B--2---:R-:W-:Y:S02]  /*19120*/  FMUL.FTZ R56, R2.reuse, R184 ;  /* 0x000000b802387220 */ /* 0x044fe40000410000 */
[C---:B------:R-:W-:Y:S02]  /*19130*/  FMUL.FTZ R185, R2.reuse, R185 ;  /* 0x000000b902b97220 */ /* 0x040fe40000410000 */
[C---:B------:R-:W-:Y:S01]  /*19140*/  FMUL.FTZ R188, R2.reuse, R188 ;  /* 0x000000bc02bc7220 */ /* 0x040fe20000410000 */
[----:B------:R-:W-:Y:S01]  /*19150*/  @P3 MUFU.RCP R0, R9 ;  /* 0x0000000900003308 */ /* 0x000fe20000001000 */
        /* <DEDUP_REMOVED lines=28> */
[----:B------:R-:W-:Y:S02]  /*19320*/  FMUL.FTZ R16, R2, R129 ;  /* 0x0000008102107220 */ /* 0x000fe40000410000 */
[C---:B---3--:R-:W-:Y:S01]  /*19330*/  FMUL.FTZ R182, R3.reuse, R182 ;  /* 0x000000b603b67220 */ /* 0x048fe20000410000 */
[----:B------:R-:W1:Y:S01]  /*19340*/  @P3 MUFU.LG2 R2, R9 ;  /* 0x0000000900023308 */ /* 0x000e620000000c00 */
        /* <DEDUP_REMOVED lines=12> */
[C---:B------:R-:W-:Y:S01]  /*19410*/  FMUL.FTZ R41, R3.reuse, R59 ;  /* 0x0000003b03297220 */ /* 0x040fe20000410000 */
[----:B------:R-:W-:Y:S01]  /*19420*/  MOV R59, 0xff800000 ;  /* 0xff800000003b7802 */ /* 0x000fe20000000f00 */
        /* <DEDUP_REMOVED lines=20> */
[----:B------:R-:W-:-:S02]  /*19570*/  @P0 FMUL.FTZ R6, R6, 0.69314718246459960938 ;  /* 0x3f31721806060820 */ /* 0x000fc40000410000 */
[----:B-----5:R-:W-:Y:S02]  /*19580*/  @P2 FMUL.FTZ R8, R8, 0.69314718246459960938 ;  /* 0x3f31721808082820 */ /* 0x020fe40000410000 */
[----:B------:R-:W-:Y:S02]  /*19590*/  @P0 FMUL.FTZ R3, R3, c[0x0][0x2d0] ;  /* 0x0000b40003030a20 */ /* 0x000fe40000410000 */
[----:B------:R-:W-:Y:S02]  /*195a0*/  @P2 FMUL.FTZ R5, R5, c[0x0][0x2d0] ;  /* 0x0000b40005052a20 */ /* 0x000fe40000410000 */
[----:B------:R-:W-:Y:S01]  /*195b0*/  @P0 FFMA.FTZ R73, R3, R173, R6 ;  /* 0x000000ad03490223 */ /* 0x000fe20000010006 */
[----:B------:R-:W-:Y:S01]  /*195c0*/  @P3 MOV R3, 0x3f317218 ;  /* 0x3f31721800033802 */ /* 0x000fe20000000f00 */
[----:B------:R-:W-:Y:S01]  /*195d0*/  @P1 FMUL.FTZ R7, R7, 0.69314718246459960938 ;  /* 0x3f31721807071820 */ /* 0x000fe20000410000 */
[----:B------:R-:W-:Y:S01]  /*195e0*/  PLOP3.LUT P0, PT, PT, PT, PT, 0x8, 0x0 ;  /* 0x000000000000781c */ /* 0x000fe20003f0e170 */
[----:B------:R-:W-:-:S02]  /*195f0*/  @P1 FMUL.FTZ R4, R4, c[0x0][0x2d0] ;  /* 0x0000b40004041a20 */ /* 0x000fc40000410000 */
[----:B-1----:R-:W-:Y:S02]  /*19600*/  @P3 FMUL.FTZ R2, R2, 0.69314718246459960938 ;  /* 0x3f31721802023820 */ /* 0x002fe40000410000 */
[----:B------:R-:W-:Y:S02]  /*19610*/  @P3 FMUL.FTZ R3, R3, c[0x0][0x2d0] ;  /* 0x0000b40003033a20 */ /* 0x000fe40000410000 */
[----:B------:R-:W-:Y:S02]  /*19620*/  @P2 FFMA.FTZ R69, R5, R172, R8 ;  /* 0x000000ac05452223 */ /* 0x000fe40000010008 */
[----:B------:R-:W-:Y:S02]  /*19630*/  @P1 FFMA.FTZ R71, R4, R174, R7 ;  /* 0x000000ae04471223 */ /* 0x000fe40000010007 */
        /* <DEDUP_REMOVED lines=33> */
.L_x_1162:
[----:B--2---:R-:W-:Y:S05]  /*19850*/  @P0 BRA `(.L_x_1256) ;  /* 0x00001c6000000947 */ /* 0x004fea0003800000 */
[----:B------:R-:W2:Y:S01]  /*19860*/  LDL R65, [R1+0xe0] ;  /* 0x0000e00001417983 */ /* 0x000ea20000100800 */
[----:B------:R-:W-:Y:S01]  /*19870*/  F2FP.BF16.PACK_AB R40, R40, R60 ;  /* 0x0000003c2828723e */ /* 0x000fe200000010ff */
[----:B------:R-:W-:Y:S01]  /*19880*/  WARPSYNC 0xffffffff ;  /* 0xffffffff00007948 */ /* 0x000fe20003800000 */
[----:B------:R-:W-:Y:S01]  /*19890*/  F2FP.BF16.PACK_AB R41, R41, R58 ;  /* 0x0000003a2929723e */ /* 0x000fe200000010ff */
[----:B------:R-:W3:Y:S01]  /*198a0*/  S2R R61, SR_TID.X ;  /* 0x00000000003d7919 */ /* 0x000ee20000002100 */
        /* <DEDUP_REMOVED lines=12> */
[----:B---3--:R-:W-:Y:S02]  /*19970*/  SHF.R.S32.HI R60, RZ, 0x1f, R61 ;  /* 0x0000001fff3c7819 */ /* 0x008fe4000001143d */
[----:B------:R-:W-:Y:S02]  /*19980*/  F2FP.BF16.PACK_AB R52, R52, R140 ;  /* 0x0000008c3434723e */ /* 0x000fe400000010ff */
[CC--:B------:R-:W-:Y:S02]  /*19990*/  LEA.HI R2, R60.reuse, R61.reuse, RZ, 0x2 ;  /* 0x0000003d3c027211 */ /* 0x0c0fe400078f10ff */
[----:B------:R-:W-:-:S02]  /*199a0*/  LEA.HI R58, R60, R61, RZ, 0x5 ;  /* 0x0000003d3c3a7211 */ /* 0x000fc400078f28ff */
[--C-:B------:R-:W-:Y:S02]  /*199b0*/  SHF.R.S32.HI R4, RZ, 0x2, R2.reuse ;  /* 0x00000002ff047819 */ /* 0x100fe40000011402 */
[----:B------:R-:W-:Y:S02]  /*199c0*/  SHF.R.S32.HI R0, RZ, 0x1f, R2 ;  /* 0x0000001fff007819 */ /* 0x000fe40000011402 */
[----:B-1----:R-:W-:Y:S02]  /*199d0*/  SHF.R.S32.HI R57, RZ, 0x5, R58 ;  /* 0x00000005ff397819 */ /* 0x002fe4000001143a */
        /* <DEDUP_REMOVED lines=148> */
[----:B------:R-:W-:Y:S01]  /*1a320*/  ISETP.NE.AND.EX P0, PT, RZ, c[0x0][0x50c], PT, P0 ;  /* 0x00014300ff007a0c */ /* 0x000fe20003f05300 */
[----:B------:R-:W-:-:S12]  /*1a330*/  IMAD.MOV.U32 R20, RZ, RZ, c[0x0][0x388] ;  /* 0x0000e200ff147624 */ /* 0x000fd800078e00ff */
[----:B------:R-:W-:-:S05]  /*1a340*/  @P0 IMAD.WIDE R2, R65, R2, c[0x0][0x508] ;  /* 0x0001420041020625 */ /* 0x000fca00078e0202 */
[----:B------:R3:W5:Y:S02]  /*1a350*/  @P0 LDG.E R20, [R2.64] ;  /* 0x0000000602140981 */ /* 0x000764000c1e1900 */
[----:B---3--:R-:W-:Y:S02]  /*1a360*/  CS2R R2, SRZ ;  /* 0x0000000000027805 */ /* 0x008fe4000001ff00 */
[--C-:B--2---:R-:W-:Y:S01]  /*1a370*/  @P1 SHF.R.S32.HI R3, RZ, 0x1f, R0.reuse ;  /* 0x0000001fff031819 */ /* 0x104fe20000011400 */
[----:B------:R-:W-:Y:S01]  /*1a380*/  @P1 IMAD.MOV.U32 R2, RZ, RZ, R0 ;  /* 0x000000ffff021224 */ /* 0x000fe200078e0000 */
[----:B------:R-:W-:Y:S05]  /*1a390*/  @P0 BRA `(.L_x_1257) ;  /* 0x0000004000000947 */ /* 0x000fea0003800000 */
[----:B-1----:R-:W-:Y:S05]  /*1a3a0*/  @!P1 BRA `(.L_x_1257) ;  /* 0x0000003000009947 */ /* 0x002fea0003800000 */
[----:B------:R1:W2:Y:S04]  /*1a3b0*/  LDG.E R0, [R4.64] ;  /* 0x0000000604007981 */ /* 0x0002a8000c1e1900 */
[----:B-1----:R-:W2:Y:S02]  /*1a3c0*/  LDG.E R4, [R4.64+0x4] ;  /* 0x0000040604047981 */ /* 0x002ea4000c1e1900 */
[----:B--2--5:R-:W-:-:S02]  /*1a3d0*/  IADD3 R20, -R0, R4, RZ ;  /* 0x0000000400147210 */ /* 0x024fc40007ffe1ff */
.L_x_1257:
[----:B-1----:R-:W-:Y:S01]  /*1a3e0*/  LOP3.LUT R0, R58, 0xffffffe0, RZ, 0xc0, !PT ;  /* 0xffffffe03a007812 */ /* 0x002fe200078ec0ff */
[----:B------:R-:W1:Y:S01]  /*1a3f0*/  S2R R11, SR_CTAID.Y ;  /* 0x00000000000b7919 */ /* 0x000e620000002600 */
[----:B------:R-:W-:Y:S01]  /*1a400*/  LEA.HI R4, R21, R21, RZ, 0x1 ;  /* 0x0000001515047211 */ /* 0x000fe200078f08ff */
[----:B-----5:R-:W-:Y:S01]  /*1a410*/  IMAD R20, R20, c[0x0][0x4e8], RZ ;  /* 0x00013a0014147a24 */ /* 0x020fe200078e02ff */
[----:B------:R-:W-:Y:S01]  /*1a420*/  SHF.R.S32.HI R6, RZ, 0x1f, R57 ;  /* 0x0000001fff067819 */ /* 0x000fe20000011439 */
[----:B------:R-:W-:Y:S01]  /*1a430*/  IMAD.IADD R0, R61, 0x1, -R0 ;  /* 0x000000013d007824 */ /* 0x000fe200078e0a00 */
[----:B------:R-:W-:Y:S01]  /*1a440*/  LOP3.LUT R5, R4, 0x1ffffffe, RZ, 0xc0, !PT ;  /* 0x1ffffffe04057812 */ /* 0x000fe200078ec0ff */
[----:B------:R-:W2:Y:S01]  /*1a450*/  S2R R80, SR_CTAID.X ;  /* 0x0000000000507919 */ /* 0x000ea20000002500 */
[----:B------:R-:W-:Y:S01]  /*1a460*/  LEA.HI R6, R6, R57, RZ, 0x2 ;  /* 0x0000003906067211 */ /* 0x000fe200078f10ff */
[----:B------:R-:W-:Y:S01]  /*1a470*/  IMAD.SHL.U32 R4, R4, 0x20, RZ ;  /* 0x0000002004047824 */ /* 0x000fe200078e00ff */
[----:B------:R-:W-:Y:S01]  /*1a480*/  SHF.R.S32.HI R7, RZ, 0x1f, R0 ;  /* 0x0000001fff077819 */ /* 0x000fe20000011400 */
[----:B------:R-:W-:Y:S01]  /*1a490*/  IMAD.IADD R8, R21, 0x1, -R5 ;  /* 0x0000000115087824 */ /* 0x000fe200078e0a05 */
[----:B------:R-:W-:Y:S01]  /*1a4a0*/  LOP3.LUT R5, R6, 0xffffffc, RZ, 0xc0, !PT ;  /* 0x0ffffffc06057812 */ /* 0x000fe200078ec0ff */
[----:B------:R-:W3:Y:S01]  /*1a4b0*/  S2R R10, SR_CTAID.Y ;  /* 0x00000000000a7919 */ /* 0x000ee20000002600 */
[----:B------:R-:W-:Y:S01]  /*1a4c0*/  LEA.HI R7, R7, R0, RZ, 0x2 ;  /* 0x0000000007077211 */ /* 0x000fe200078f10ff */
[----:B------:R-:W-:Y:S01]  /*1a4d0*/  BSSY B0, `(.L_x_1258) ;  /* 0x0000087000007945 */ /* 0x000fe20003800000 */
[----:B------:R-:W-:Y:S01]  /*1a4e0*/  LOP3.LUT R4, R4, 0xffffffc0, RZ, 0xc0, !PT ;  /* 0xffffffc004047812 */ /* 0x000fe200078ec0ff */
[----:B------:R-:W-:Y:S01]  /*1a4f0*/  IMAD.IADD R6, R57, 0x1, -R5 ;  /* 0x0000000139067824 */ /* 0x000fe200078e0a05 */
[----:B------:R-:W-:-:S02]  /*1a500*/  SHF.R.S32.HI R5, RZ, 0x2, R7 ;  /* 0x00000002ff057819 */ /* 0x000fc40000011407 */
[----:B------:R-:W-:Y:S01]  /*1a510*/  MOV R9, c[0x0][0x4e8] ;  /* 0x00013a0000097a02 */ /* 0x000fe20000000f00 */
[----:B------:R-:W-:Y:S01]  /*1a520*/  IMAD R7, R8, 0x8, R4 ;  /* 0x0000000808077824 */ /* 0x000fe200078e0204 */
[----:B------:R-:W-:Y:S01]  /*1a530*/  LOP3.LUT P0, RZ, R0, 0x3, RZ, 0xc0, !PT ;  /* 0x0000000300ff7812 */ /* 0x000fe2000780c0ff */
[----:B------:R-:W-:Y:S01]  /*1a540*/  IMAD R19, R6, 0x10, R5 ;  /* 0x0000001006137824 */ /* 0x000fe200078e0205 */
[----:B------:R-:W-:Y:S01]  /*1a550*/  ISETP.NE.AND P2, PT, R9, 0x1, PT ;  /* 0x000000010900780c */ /* 0x000fe20003f45270 */
[----:B------:R-:W-:Y:S01]  /*1a560*/  IMAD R0, R3, c[0x0][0x3a0], RZ ;  /* 0x0000e80003007a24 */ /* 0x000fe200078e02ff */
[----:B------:R-:W-:Y:S01]  /*1a570*/  SEL R18, R65, RZ, !P1 ;  /* 0x000000ff41127207 */ /* 0x000fe20004800000 */
[----:B-1----:R-:W-:Y:S01]  /*1a580*/  IMAD.WIDE.U32 R4, R11, c[0x0][0x490], R2 ;  /* 0x000124000b047a25 */ /* 0x002fe200078e0002 */
[----:B------:R-:W-:Y:S02]  /*1a590*/  IADD3 R6, R19, R7, RZ ;  /* 0x0000000713067210 */ /* 0x000fe40007ffe0ff */
[----:B------:R-:W-:Y:S01]  /*1a5a0*/  LEA.HI R23, R60, R61, RZ, 0x6 ;  /* 0x0000003d3c177211 */ /* 0x000fe200078f30ff */
[----:B------:R-:W-:-:S02]  /*1a5b0*/  IMAD R7, R2, c[0x0][0x3a4], R0 ;  /* 0x0000e90002077a24 */ /* 0x000fc400078e0200 */
[----:B------:R-:W-:-:S04]  /*1a5c0*/  IMAD.WIDE.U32 R2, R2, c[0x0][0x3a0], RZ ;  /* 0x0000e80002027a25 */ /* 0x000fc800078e00ff */
[----:B--2---:R-:W-:Y:S01]  /*1a5d0*/  IMAD R0, R80, 0x80, R6 ;  /* 0x0000008050007824 */ /* 0x004fe200078e0206 */
[----:B---3--:R-:W-:Y:S02]  /*1a5e0*/  SHF.R.S32.HI R13, RZ, 0x1f, R10 ;  /* 0x0000001fff0d7819 */ /* 0x008fe4000001140a */
[----:B------:R-:W-:Y:S01]  /*1a5f0*/  IADD3 R3, R3, R7, RZ ;  /* 0x0000000703037210 */ /* 0x000fe20007ffe0ff */
[----:B------:R-:W-:Y:S01]  /*1a600*/  @P2 IMAD.HI.U32 R7, R0, c[0x0][0x4ec], RZ ;  /* 0x00013b0000072a27 */ /* 0x000fe200078e00ff */
[----:B------:R-:W-:Y:S02]  /*1a610*/  LEA.HI R10, R60, R61, RZ, 0x3 ;  /* 0x0000003d3c0a7211 */ /* 0x000fe400078f18ff */
[----:B------:R-:W-:Y:S01]  /*1a620*/  SHF.R.S32.HI R6, RZ, 0x1f, R65 ;  /* 0x0000001fff067819 */ /* 0x000fe20000011441 */
[----:B------:R-:W-:Y:S01]  /*1a630*/  IMAD R8, R13, c[0x0][0x490], RZ ;  /* 0x000124000d087a24 */ /* 0x000fe200078e02ff */
[----:B------:R-:W-:Y:S01]  /*1a640*/  SHF.R.S32.HI R21, RZ, 0x3, R10 ;  /* 0x00000003ff157819 */ /* 0x000fe2000001140a */
[----:B------:R-:W-:Y:S01]  /*1a650*/  IMAD.MOV.U32 R9, RZ, RZ, R0 ;  /* 0x000000ffff097224 */ /* 0x000fe200078e0000 */
[----:B------:R-:W-:Y:S01]  /*1a660*/  @P2 SHF.R.U32.HI R9, RZ, c[0x0][0x4f0], R7 ;  /* 0x00013c00ff092a19 */ /* 0x000fe20000011607 */
[----:B------:R-:W-:Y:S01]  /*1a670*/  IMAD R8, R11, c[0x0][0x494], R8 ;  /* 0x000125000b087a24 */ /* 0x000fe200078e0208 */
[----:B------:R-:W-:Y:S01]  /*1a680*/  LOP3.LUT R12, R10, 0xfffffff8, RZ, 0xc0, !PT ;  /* 0xfffffff80a0c7812 */ /* 0x000fe200078ec0ff */
[----:B------:R-:W-:Y:S01]  /*1a690*/  IMAD R14, R13, c[0x0][0x3e8], RZ ;  /* 0x0000fa000d0e7a24 */ /* 0x000fe200078e02ff */
[----:B------:R-:W-:Y:S01]  /*1a6a0*/  SEL R15, R6, RZ, !P1 ;  /* 0x000000ff060f7207 */ /* 0x000fe20004800000 */
[----:B------:R-:W-:-:S02]  /*1a6b0*/  IMAD.MOV R10, RZ, RZ, -R9 ;  /* 0x000000ffff0a7224 */ /* 0x000fc400078e0a09 */
[----:B------:R-:W-:Y:S01]  /*1a6c0*/  IMAD.WIDE.U32 R6, R11, c[0x0][0x3e8], R2 ;  /* 0x0000fa000b067a25 */ /* 0x000fe200078e0002 */
[----:B------:R-:W-:-:S03]  /*1a6d0*/  SHF.L.U32 R2, R21, 0x6, RZ ;  /* 0x0000000615027819 */ /* 0x000fc600000006ff */
[----:B------:R-:W-:Y:S02]  /*1a6e0*/  IMAD.IADD R5, R5, 0x1, R8 ;  /* 0x0000000105057824 */ /* 0x000fe400078e0208 */
[----:B------:R-:W-:Y:S01]  /*1a6f0*/  IMAD R10, R10, c[0x0][0x4e8], R0 ;  /* 0x00013a000a0a7a24 */ /* 0x000fe200078e0200 */
[----:B------:R-:W-:Y:S01]  /*1a700*/  LOP3.LUT R0, R2, 0x1c0, RZ, 0xc0, !PT ;  /* 0x000001c002007812 */ /* 0x000fe200078ec0ff */
[----:B------:R-:W-:Y:S02]  /*1a710*/  IMAD.IADD R12, R61, 0x1, -R12 ;  /* 0x000000013d0c7824 */ /* 0x000fe400078e0a0c */
[----:B------:R-:W-:Y:S01]  /*1a720*/  IMAD R8, R15, c[0x0][0x498], RZ ;  /* 0x000126000f087a24 */ /* 0x000fe200078e02ff */
[----:B------:R-:W-:Y:S01]  /*1a730*/  SHF.R.U32.HI R13, RZ, 0x3, R0 ;  /* 0x00000003ff0d7819 */ /* 0x000fe20000011600 */
[----:B------:R-:W-:Y:S02]  /*1a740*/  IMAD R14, R11, c[0x0][0x3ec], R14 ;  /* 0x0000fb000b0e7a24 */ /* 0x000fe400078e020e */
        /* <DEDUP_REMOVED lines=95> */
.L_x_1259:
[----:B--234-:R-:W-:Y:S05]  /*1ad40*/  BSYNC B0 ;  /* 0x0000000000007941 */ /* 0x01cfea0003800000 */
.L_x_1258:
        /* <DEDUP_REMOVED lines=16> */
.L_x_1261:
[----:B------:R-:W-:Y:S05]  /*1ae50*/  BSYNC B0 ;  /* 0x0000000000007941 */ /* 0x000fea0003800000 */
.L_x_1260:
        /* <DEDUP_REMOVED lines=16> */
.L_x_1263:
[----:B------:R-:W-:Y:S05]  /*1af60*/  BSYNC B0 ;  /* 0x0000000000007941 */ /* 0x000fea0003800000 */
.L_x_1262:
        /* <DEDUP_REMOVED lines=16> */
.L_x_1265:
[----:B------:R-:W-:Y:S05]  /*1b070*/  BSYNC B0 ;  /* 0x0000000000007941 */ /* 0x000fea0003800000 */
.L_x_1264:
        /* <DEDUP_REMOVED lines=16> */
.L_x_1267:
[----:B------:R-:W-:Y:S05]  /*1b180*/  BSYNC B0 ;  /* 0x0000000000007941 */ /* 0x000fea0003800000 */
.L_x_1266:
        /* <DEDUP_REMOVED lines=16> */
.L_x_1269:
[----:B------:R-:W-:Y:S05]  /*1b290*/  BSYNC B0 ;  /* 0x0000000000007941 */ /* 0x000fea0003800000 */
.L_x_1268:
        /* <DEDUP_REMOVED lines=16> */
.L_x_1271:
[----:B------:R-:W-:Y:S05]  /*1b3a0*/  BSYNC B0 ;  /* 0x0000000000007941 */ /* 0x000fea0003800000 */
.L_x_1270:
        /* <DEDUP_REMOVED lines=17> */
.L_x_1256:
        /* <DEDUP_REMOVED lines=15> */
[----:B---3--:R-:W-:Y:S05]  /*1b5b0*/  @!P0 BRA `(.L_x_1272) ;  /* 0x0000003000008947 */ /* 0x008fea0003800000 */
[----:B------:R2:W3:Y:S04]  /*1b5c0*/  LDG.E R0, [R6.64] ;  /* 0x0000000606007981 */ /* 0x0004e8000c1e1900 */
[----:B--2---:R-:W3:Y:S02]  /*1b5d0*/  LDG.E R6, [R6.64+0x4] ;  /* 0x0000040606067981 */ /* 0x004ee4000c1e1900 */
[----:B---3-5:R-:W-:-:S02]  /*1b5e0*/  IADD3 R12, -R0, R6, RZ ;  /* 0x00000006000c7210 */ /* 0x028fc40007ffe1ff */
.L_x_1272:
[----:B---3--:R-:W2:Y:S01]  /*1b5f0*/  S2R R10, SR_TID.X ;  /* 0x00000000000a7919 */ /* 0x008ea20000002100 */
[----:B------:R-:W-:Y:S01]  /*1b600*/  SHF.R.S32.HI R0, RZ, 0x1f, R8 ;  /* 0x0000001fff007819 */ /* 0x000fe20000011408 */
[----:B------:R-:W-:Y:S01]  /*1b610*/  BSSY B0, `(.L_x_1273) ;  /* 0x0000029000007945 */ /* 0x000fe20003800000 */
[----:B------:R-:W-:Y:S01]  /*1b620*/  SEL R9, R8, RZ, !P0 ;  /* 0x000000ff08097207 */ /* 0x000fe20004000000 */
[----:B------:R-:W3:Y:S01]  /*1b630*/  S2R R2, SR_CTAID.Y ;  /* 0x0000000000027919 */ /* 0x000ee20000002600 */
[----:B------:R-:W-:-:S03]  /*1b640*/  SEL R11, R0, RZ, !P0 ;  /* 0x000000ff000b7207 */ /* 0x000fc60004000000 */
[----:B------:R-:W4:Y:S01]  /*1b650*/  S2R R14, SR_CTAID.Y ;  /* 0x00000000000e7919 */ /* 0x000f220000002600 */
[----:B--2---:R-:W-:Y:S02]  /*1b660*/  ISETP.GE.AND P1, PT, R10, 0x80, PT ;  /* 0x000000800a00780c */ /* 0x004fe40003f26270 */
[----:B---3--:R-:W-:-:S11]  /*1b670*/  SHF.R.S32.HI R15, RZ, 0x1f, R2 ;  /* 0x0000001fff0f7819 */ /* 0x008fd60000011402 */
[----:B------:R-:W-:Y:S05]  /*1b680*/  @P1 BRA `(.L_x_1274) ;  /* 0x0000021000001947 */ /* 0x000fea0003800000 */
[----:B----4-:R-:W2:Y:S01]  /*1b690*/  S2R R8, SR_CTAID.X ;  /* 0x0000000000087919 */ /* 0x010ea20000002500 */
[----:B-----5:R-:W-:Y:S01]  /*1b6a0*/  IMAD R0, R12, c[0x0][0x4e8], RZ ;  /* 0x00013a000c007a24 */ /* 0x020fe200078e02ff */
[----:B--2---:R-:W-:-:S04]  /*1b6b0*/  LEA R8, R8, R10, 0x7 ;  /* 0x0000000a08087211 */ /* 0x004fc800078e38ff */
        /* <DEDUP_REMOVED lines=30> */
.L_x_1274:
[----:B----4-:R-:W-:Y:S05]  /*1b8a0*/  BSYNC B0 ;  /* 0x0000000000007941 */ /* 0x010fea0003800000 */
.L_x_1273:
[----:B------:R-:W3:Y:S01]  /*1b8b0*/  S2R R13, SR_CTAID.X ;  /* 0x00000000000d7919 */ /* 0x000ee20000002500 */
[----:B--2---:R-:W-:Y:S01]  /*1b8c0*/  IMAD R0, R5, c[0x0][0x3a0], RZ ;  /* 0x0000e80005007a24 */ /* 0x004fe200078e02ff */
[----:B------:R-:W-:Y:S01]  /*1b8d0*/  SHF.R.S32.HI R5, RZ, 0x1f, R10 ;  /* 0x0000001fff057819 */ /* 0x000fe2000001140a */
[C---:B------:R-:W-:Y:S01]  /*1b8e0*/  IMAD.WIDE.U32 R2, R4.reuse, c[0x0][0x3a0], RZ ;  /* 0x0000e80004027a25 */ /* 0x040fe200078e00ff */
[----:B------:R-:W-:Y:S02]  /*1b8f0*/  MOV R6, c[0x0][0x4e8] ;  /* 0x00013a0000067a02 */ /* 0x000fe40000000f00 */
[----:B------:R-:W-:Y:S01]  /*1b900*/  LEA.HI R5, R5, R10, RZ, 0x3 ;  /* 0x0000000a05057211 */ /* 0x000fe200078f18ff */
[----:B------:R-:W-:Y:S01]  /*1b910*/  IMAD R0, R4, c[0x0][0x3a4], R0 ;  /* 0x0000e90004007a24 */ /* 0x000fe200078e0200 */
[----:B------:R-:W-:Y:S01]  /*1b920*/  ISETP.NE.AND P0, PT, R6, 0x1, PT ;  /* 0x000000010600780c */ /* 0x000fe20003f05270 */
[----:B------:R-:W-:Y:S01]  /*1b930*/  IMAD R6, R11, c[0x0][0x3f0], RZ ;  /* 0x0000fc000b067a24 */ /* 0x000fe200078e02ff */
[----:B------:R-:W-:-:S02]  /*1b940*/  LOP3.LUT R4, R5, 0xfffffff8, RZ, 0xc0, !PT ;  /* 0xfffffff805047812 */ /* 0x000fc400078ec0ff */
[----:B------:R-:W-:Y:S01]  /*1b950*/  IADD3 R3, R3, R0, RZ ;  /* 0x0000000003037210 */ /* 0x000fe20007ffe0ff */
[----:B------:R-:W-:Y:S01]  /*1b960*/  IMAD R0, R15, c[0x0][0x3e8], RZ ;  /* 0x0000fa000f007a24 */ /* 0x000fe200078e02ff */
[----:B------:R-:W-:Y:S01]  /*1b970*/  IADD3 R8, -R4, R10, RZ ;  /* 0x0000000a04087210 */ /* 0x000fe20007ffe1ff */
[----:B------:R-:W-:Y:S01]  /*1b980*/  IMAD R7, R9, c[0x0][0x3f4], R6 ;  /* 0x0000fd0009077a24 */ /* 0x000fe200078e0206 */
[----:B------:R-:W-:Y:S01]  /*1b990*/  SHF.R.S32.HI R10, RZ, 0x3, R5 ;  /* 0x00000003ff0a7819 */ /* 0x000fe20000011405 */
[C---:B------:R-:W-:Y:S02]  /*1b9a0*/  IMAD R0, R14.reuse, c[0x0][0x3ec], R0 ;  /* 0x0000fb000e007a24 */ /* 0x040fe400078e0200 */
[----:B------:R-:W-:-:S04]  /*1b9b0*/  IMAD.WIDE.U32 R2, R14, c[0x0][0x3e8], R2 ;  /* 0x0000fa000e027a25 */ /* 0x000fc800078e0002 */
[----:B------:R-:W-:Y:S01]  /*1b9c0*/  IMAD R4, R8, 0x10, R10 ;  /* 0x0000001008047824 */ /* 0x000fe200078e020a */
[----:B------:R-:W-:-:S04]  /*1b9d0*/  IADD3 R3, R0, R3, RZ ;  /* 0x0000000300037210 */ /* 0x000fc80007ffe0ff */
[----:B---3--:R-:W-:Y:S01]  /*1b9e0*/  LEA R4, R13, R4, 0x7 ;  /* 0x000000040d047211 */ /* 0x008fe200078e38ff */
[----:B------:R-:W-:-:S04]  /*1b9f0*/  IMAD.WIDE.U32 R2, R9, c[0x0][0x3f0], R2 ;  /* 0x0000fc0009027a25 */ /* 0x000fc800078e0002 */
[----:B------:R-:W-:Y:S01]  /*1ba00*/  @P0 IMAD.HI.U32 R5, R4, c[0x0][0x4ec], RZ ;  /* 0x00013b0004050a27 */ /* 0x000fe200078e00ff */
[----:B------:R-:W-:-:S03]  /*1ba10*/  IADD3 R3, R3, R7, RZ ;  /* 0x0000000703037210 */ /* 0x000fc60007ffe0ff */
[----:B------:R-:W-:Y:S01]  /*1ba20*/  IMAD.MOV.U32 R0, RZ, RZ, R4 ;  /* 0x000000ffff007224 */ /* 0x000fe200078e0004 */
[----:B------:R-:W-:-:S04]  /*1ba30*/  @P0 SHF.R.U32.HI R0, RZ, c[0x0][0x4f0], R5 ;  /* 0x00013c00ff000a19 */ /* 0x000fc80000011605 */
[C---:B------:R-:W-:Y:S01]  /*1ba40*/  IADD3 R5, -R0.reuse, RZ, RZ ;  /* 0x000000ff00057210 */ /* 0x040fe20007ffe1ff */
[----:B------:R-:W-:Y:S01]  /*1ba50*/  IMAD.WIDE.U32 R2, R0, c[0x0][0x3e0], R2 ;  /* 0x0000f80000027a25 */ /* 0x000fe200078e0002 */
[----:B------:R-:W-:-:S03]  /*1ba60*/  SHF.R.S32.HI R6, RZ, 0x1f, R0 ;  /* 0x0000001fff067819 */ /* 0x000fc60000011400 */
[----:B------:R-:W-:Y:S02]  /*1ba70*/  IMAD R5, R5, c[0x0][0x4e8], R4 ;  /* 0x00013a0005057a24 */ /* 0x000fe400078e0204 */
[----:B------:R-:W-:-:S03]  /*1ba80*/  IMAD R6, R6, c[0x0][0x3e0], RZ ;  /* 0x0000f80006067a24 */ /* 0x000fc600078e02ff */
[----:B------:R-:W-:Y:S01]  /*1ba90*/  SHF.R.S32.HI R4, RZ, 0x1f, R5 ;  /* 0x0000001fff047819 */ /* 0x000fe20000011405 */
[----:B------:R-:W-:Y:S01]  /*1baa0*/  IMAD R0, R0, c[0x0][0x3e4], R6 ;  /* 0x0000f90000007a24 */ /* 0x000fe200078e0206 */
[----:B------:R-:W-:Y:S02]  /*1bab0*/  SHF.L.U32 R6, R8, 0x3, RZ ;  /* 0x0000000308067819 */ /* 0x000fe400000006ff */
[----:B------:R-:W-:Y:S01]  /*1bac0*/  LEA R8, R13, R10, 0x7 ;  /* 0x0000000a0d087211 */ /* 0x000fe200078e38ff */
[----:B------:R-:W-:Y:S01]  /*1bad0*/  IMAD.IADD R3, R3, 0x1, R0 ;  /* 0x0000000103037824 */ /* 0x000fe200078e0200 */
[----:B------:R-:W-:Y:S01]  /*1bae0*/  IADD3 R7, R6, 0x40, RZ ;  /* 0x0000004006077810 */ /* 0x000fe20007ffe0ff */
[----:B------:R-:W-:Y:S02]  /*1baf0*/  IMAD R0, R4, c[0x0][0x3d8], RZ ;  /* 0x0000f60004007a24 */ /* 0x000fe400078e02ff */
[----:B------:R-:W-:-:S04]  /*1bb00*/  IMAD.WIDE.U32 R2, R5, c[0x0][0x3d8], R2 ;  /* 0x0000f60005027a25 */ /* 0x000fc800078e0002 */
[----:B------:R-:W-:Y:S01]  /*1bb10*/  IMAD R0, R5, c[0x0][0x3dc], R0 ;  /* 0x0000f70005007a24 */ /* 0x000fe200078e0200 */
[----:B------:R-:W-:-:S04]  /*1bb20*/  LEA R11, P0, R2, c[0x0][0x380], 0x1 ;  /* 0x0000e000020b7a11 */ /* 0x000fc800078008ff */
[----:B------:R-:W-:-:S04]  /*1bb30*/  IADD3 R0, R3, R0, RZ ;  /* 0x0000000003007210 */ /* 0x000fc80007ffe0ff */
[----:B------:R-:W-:Y:S01]  /*1bb40*/  LEA.HI.X R9, R2, c[0x0][0x384], R0, 0x1, P0 ;  /* 0x0000e10002097a11 */ /* 0x000fe200000f0c00 */
[----:B------:R-:W-:Y:S05]  /*1bb50*/  BRA.DIV ~URZ, `(.L_x_1275) ;  /* 0x000013b27f007947 */ /* 0x000fea000b800000 */
[----:B------:R2:W3:Y:S02]  /*1bb60*/  SHFL.IDX PT, R0, R9, RZ, 0x181f ;  /* 0x00181fff09007589 */ /* 0x0004e400000e0000 */
.L_x_1315:
[----:B------:R-:W-:Y:S05]  /*1bb70*/  BRA.DIV ~URZ, `(.L_x_1276) ;  /* 0x000014127f007947 */ /* 0x000fea000b800000 */
[----:B------:R4:W1:Y:S02]  /*1bb80*/  SHFL.IDX PT, R2, R11, RZ, 0x181f ;  /* 0x00181fff0b027589 */ /* 0x00086400000e0000 */
.L_x_1316:
[----:B-----5:R-:W-:Y:S01]  /*1bb90*/  IMAD R10, R12, c[0x0][0x4e8], RZ ;  /* 0x00013a000c0a7a24 */ /* 0x020fe200078e02ff */
[----:B------:R-:W-:Y:S01]  /*1bba0*/  BSSY B0, `(.L_x_1277) ;  /* 0x000000d000007945 */ /* 0x000fe20003800000 */
[----:B---3--:R-:W-:-:S03]  /*1bbb0*/  MOV R3, R0 ;  /* 0x0000000000037202 */ /* 0x008fc60000000f00 */
[----:B------:R-:W-:-:S13]  /*1bbc0*/  ISETP.GE.AND P0, PT, R8, R10, PT ;  /* 0x0000000a0800720c */ /* 0x000fda0003f06270 */
[----:B------:R-:W-:Y:S05]  /*1bbd0*/  @P0 BRA `(.L_x_1278) ;  /* 0x0000009000000947 */ /* 0x000fea0003800000 */
[----:B------:R-:W-:Y:S02]  /*1bbe0*/  ISETP.GE.AND P0, PT, R7, c[0x0][0x3c8], PT ;  /* 0x0000f20007007a0c */ /* 0x000fe40003f06270 */
[----:B------:R-:W-:-:S11]  /*1bbf0*/  ISETP.GE.AND P1, PT, R6, c[0x0][0x3c8], PT ;  /* 0x0000f20006007a0c */ /* 0x000fd60003f26270 */
[----:B------:R-:W-:Y:S02]  /*1bc00*/  @!P0 SHF.R.S32.HI R0, RZ, 0x1f, R7 ;  /* 0x0000001fff008819 */ /* 0x000fe40000011407 */
[----:B-1----:R-:W-:Y:S02]  /*1bc10*/  @!P1 IMAD.WIDE R4, R6, 0x2, R2 ;  /* 0x0000000206049825 */ /* 0x002fe400078e0202 */
[----:B------:R-:W-:-:S03]  /*1bc20*/  @!P0 LEA.HI R0, R0, R7, RZ, 0x3 ;  /* 0x0000000700008211 */ /* 0x000fc600078f18ff */
[----:B------:R1:W-:Y:S01]  /*1bc30*/  @!P1 ST.E.128 [R4.64], RZ ;  /* 0x000000ff04009985 */ /* 0x0003e2000c101d06 */
[----:B------:R-:W-:-:S05]  /*1bc40*/  @!P0 LOP3.LUT R0, R0, 0xfffffff8, RZ, 0xc0, !PT ;  /* 0xfffffff800008812 */ /* 0x000fca00078ec0ff */
[----:B------:R-:W-:-:S05]  /*1bc50*/  @!P0 IMAD.WIDE R2, R0, 0x2, R2 ;  /* 0x0000000200028825 */ /* 0x000fca00078e0202 */
[----:B------:R1:W-:Y:S02]  /*1bc60*/  @!P0 ST.E.128 [R2.64], RZ ;  /* 0x000000ff02008985 */ /* 0x0003e4000c101d06 */
.L_x_1278:
[----:B------:R-:W-:Y:S05]  /*1bc70*/  BSYNC B0 ;  /* 0x0000000000007941 */ /* 0x000fea0003800000 */
.L_x_1277:
[----:B------:R-:W-:Y:S05]  /*1bc80*/  BRA.DIV ~URZ, `(.L_x_1279) ;  /* 0x000013827f007947 */ /* 0x000fea000b800000 */
[----:B------:R3:W2:Y:S04]  /*1bc90*/  SHFL.IDX PT, R0, R9, 0x1, 0x181f ;  /* 0x00381f0009007f89 */ /* 0x0006a800000e0000 */
[----:B-1----:R3:W1:Y:S02]  /*1bca0*/  SHFL.IDX PT, R2, R11, 0x1, 0x181f ;  /* 0x00381f000b027f89 */ /* 0x00266400000e0000 */
.L_x_1317:
[----:B------:R-:W-:Y:S01]  /*1bcb0*/  IADD3 R3, R8, 0x10, RZ ;  /* 0x0000001008037810 */ /* 0x000fe20007ffe0ff */
[----:B------:R-:W-:Y:S03]  /*1bcc0*/  BSSY B0, `(.L_x_1280) ;  /* 0x000000d000007945 */ /* 0x000fe60003800000 */
[----:B------:R-:W-:Y:S01]  /*1bcd0*/  ISETP.GE.AND P0, PT, R3, R10, PT ;  /* 0x0000000a0300720c */ /* 0x000fe20003f06270 */
[----:B--2---:R-:W-:-:S12]  /*1bce0*/  IMAD.MOV.U32 R3, RZ, RZ, R0 ;  /* 0x000000ffff037224 */ /* 0x004fd800078e0000 */
        /* <DEDUP_REMOVED lines=10> */
.L_x_1281:
[----:B------:R-:W-:Y:S05]  /*1bd90*/  BSYNC B0 ;  /* 0x0000000000007941 */ /* 0x000fea0003800000 */
.L_x_1280:
[----:B------:R-:W-:Y:S05]  /*1bda0*/  BRA.DIV ~URZ, `(.L_x_1282) ;  /* 0x000013527f007947 */ /* 0x000fea000b800000 */
[----:B------:R2:W3:Y:S02]  /*1bdb0*/  SHFL.IDX PT, R0, R9, 0x2, 0x181f ;  /* 0x00581f0009007f89 */ /* 0x0004e400000e0000 */
.L_x_1318:
[----:B------:R-:W-:Y:S05]  /*1bdc0*/  BRA.DIV ~URZ, `(.L_x_1283) ;  /* 0x000013b27f007947 */ /* 0x000fea000b800000 */
[----:B-1----:R1:W2:Y:S02]  /*1bdd0*/  SHFL.IDX PT, R2, R11, 0x2, 0x181f ;  /* 0x00581f000b027f89 */ /* 0x0022a400000e0000 */
.L_x_1319:
[----:B------:R-:W-:Y:S01]  /*1bde0*/  IADD3 R3, R8, 0x20, RZ ;  /* 0x0000002008037810 */ /* 0x000fe20007ffe0ff */
[----:B------:R-:W-:Y:S03]  /*1bdf0*/  BSSY B0, `(.L_x_1284) ;  /* 0x000000d000007945 */ /* 0x000fe60003800000 */
[----:B------:R-:W-:Y:S01]  /*1be00*/  ISETP.GE.AND P0, PT, R3, R10, PT ;  /* 0x0000000a0300720c */ /* 0x000fe20003f06270 */
[----:B---3--:R-:W-:-:S12]  /*1be10*/  IMAD.MOV.U32 R3, RZ, RZ, R0 ;  /* 0x000000ffff037224 */ /* 0x008fd800078e0000 */
[----:B------:R-:W-:Y:S05]  /*1be20*/  @P0 BRA `(.L_x_1285) ;  /* 0x0000009000000947 */ /* 0x000fea0003800000 */
[----:B------:R-:W-:Y:S02]  /*1be30*/  ISETP.GE.AND P0, PT, R7, c[0x0][0x3c8], PT ;  /* 0x0000f20007007a0c */ /* 0x000fe40003f06270 */
[----:B------:R-:W-:-:S11]  /*1be40*/  ISETP.GE.AND P1, PT, R6, c[0x0][0x3c8], PT ;  /* 0x0000f20006007a0c */ /* 0x000fd60003f26270 */
[----:B------:R-:W-:Y:S02]  /*1be50*/  @!P0 SHF.R.S32.HI R0, RZ, 0x1f, R7 ;  /* 0x0000001fff008819 */ /* 0x000fe40000011407 */
[----:B--2---:R-:W-:Y:S02]  /*1be60*/  @!P1 IMAD.WIDE R4, R6, 0x2, R2 ;  /* 0x0000000206049825 */ /* 0x004fe400078e0202 */
[----:B------:R-:W-:-:S03]  /*1be70*/  @!P0 LEA.HI R0, R0, R7, RZ, 0x3 ;  /* 0x0000000700008211 */ /* 0x000fc600078f18ff */
[----:B------:R2:W-:Y:S01]  /*1be80*/  @!P1 ST.E.128 [R4.64], RZ ;  /* 0x000000ff04009985 */ /* 0x0005e2000c101d06 */
[----:B------:R-:W-:-:S05]  /*1be90*/  @!P0 LOP3.LUT R0, R0, 0xfffffff8, RZ, 0xc0, !PT ;  /* 0xfffffff800008812 */ /* 0x000fca00078ec0ff */
[----:B------:R-:W-:-:S05]  /*1bea0*/  @!P0 IMAD.WIDE R2, R0, 0x2, R2 ;  /* 0x0000000200028825 */ /* 0x000fca00078e0202 */
[----:B------:R2:W-:Y:S02]  /*1beb0*/  @!P0 ST.E.128 [R2.64], RZ ;  /* 0x000000ff02008985 */ /* 0x0005e4000c101d06 */
.L_x_1285:
[----:B------:R-:W-:Y:S05]  /*1bec0*/  BSYNC B0 ;  /* 0x0000000000007941 */ /* 0x000fea0003800000 */
.L_x_1284:
[----:B------:R-:W-:Y:S05]  /*1bed0*/  BRA.DIV ~URZ, `(.L_x_1286) ;  /* 0x000013227f007947 */ /* 0x000fea000b800000 */
[----:B------:R3:W1:Y:S04]  /*1bee0*/  SHFL.IDX PT, R0, R9, 0x3, 0x181f ;  /* 0x00781f0009007f89 */ /* 0x00066800000e0000 */
[----:B--2---:R3:W2:Y:S02]  /*1bef0*/  SHFL.IDX PT, R2, R11, 0x3, 0x181f ;  /* 0x00781f000b027f89 */ /* 0x0046a400000e0000 */
.L_x_1320:
[----:B------:R-:W-:Y:S01]  /*1bf00*/  IADD3 R3, R8, 0x30, RZ ;  /* 0x0000003008037810 */ /* 0x000fe20007ffe0ff */
[----:B------:R-:W-:Y:S03]  /*1bf10*/  BSSY B0, `(.L_x_1287) ;  /* 0x000000d000007945 */ /* 0x000fe60003800000 */
[----:B------:R-:W-:Y:S01]  /*1bf20*/  ISETP.GE.AND P0, PT, R3, R10, PT ;  /* 0x0000000a0300720c */ /* 0x000fe20003f06270 */
[----:B-1----:R-:W-:-:S12]  /*1bf30*/  IMAD.MOV.U32 R3, RZ, RZ, R0 ;  /* 0x000000ffff037224 */ /* 0x002fd800078e0000 */
        /* <DEDUP_REMOVED lines=10> */
.L_x_1288:
[----:B------:R-:W-:Y:S05]  /*1bfe0*/  BSYNC B0 ;  /* 0x0000000000007941 */ /* 0x000fea0003800000 */
.L_x_1287:
[----:B------:R-:W-:Y:S05]  /*1bff0*/  BRA.DIV ~URZ, `(.L_x_1289) ;  /* 0x000012f27f007947 */ /* 0x000fea000b800000 */
[----:B------:R1:W3:Y:S02]  /*1c000*/  SHFL.IDX PT, R0, R9, 0x4, 0x181f ;  /* 0x00981f0009007f89 */ /* 0x0002e400000e0000 */
.L_x_1321:
[----:B------:R-:W-:Y:S05]  /*1c010*/  BRA.DIV ~URZ, `(.L_x_1290) ;  /* 0x000013527f007947 */ /* 0x000fea000b800000 */
[----:B-12---:R1:W2:Y:S02]  /*1c020*/  SHFL.IDX PT, R2, R11, 0x4, 0x181f ;  /* 0x00981f000b027f89 */ /* 0x0062a400000e0000 */
.L_x_1322:
        /* <DEDUP_REMOVED lines=14> */
.L_x_1292:
[----:B------:R-:W-:Y:S05]  /*1c110*/  BSYNC B0 ;  /* 0x0000000000007941 */ /* 0x000fea0003800000 */
.L_x_1291:
[----:B------:R-:W-:Y:S05]  /*1c120*/  BRA.DIV ~URZ, `(.L_x_1293) ;  /* 0x000012c27f007947 */ /* 0x000fea000b800000 */
[----:B------:R3:W1:Y:S04]  /*1c130*/  SHFL.IDX PT, R0, R9, 0x5, 0x181f ;  /* 0x00b81f0009007f89 */ /* 0x00066800000e0000 */
[----:B--2---:R3:W2:Y:S02]  /*1c140*/  SHFL.IDX PT, R2, R11, 0x5, 0x181f ;  /* 0x00b81f000b027f89 */ /* 0x0046a400000e0000 */
.L_x_1323:
        /* <DEDUP_REMOVED lines=14> */
.L_x_1295:
[----:B------:R-:W-:Y:S05]  /*1c230*/  BSYNC B0 ;  /* 0x0000000000007941 */ /* 0x000fea0003800000 */
.L_x_1294:
[----:B------:R-:W-:Y:S05]  /*1c240*/  BRA.DIV ~URZ, `(.L_x_1296) ;  /* 0x000012927f007947 */ /* 0x000fea000b800000 */
[----:B------:R1:W3:Y:S02]  /*1c250*/  SHFL.IDX PT, R0, R9, 0x6, 0x181f ;  /* 0x00d81f0009007f89 */ /* 0x0002e400000e0000 */
.L_x_1324:
[----:B------:R-:W-:Y:S05]  /*1c260*/  BRA.DIV ~URZ, `(.L_x_1297) ;  /* 0x000012f27f007947 */ /* 0x000fea000b800000 */
[----:B-12---:R1:W2:Y:S02]  /*1c270*/  SHFL.IDX PT, R2, R11, 0x6, 0x181f ;  /* 0x00d81f000b027f89 */ /* 0x0062a400000e0000 */
.L_x_1325:
        /* <DEDUP_REMOVED lines=14> */
.L_x_1299:
[----:B------:R-:W-:Y:S05]  /*1c360*/  BSYNC B0 ;  /* 0x0000000000007941 */ /* 0x000fea0003800000 */
.L_x_1298:
[----:B------:R-:W-:Y:S05]  /*1c370*/  BRA.DIV ~URZ, `(.L_x_1300) ;  /* 0x000012627f007947 */ /* 0x000fea000b800000 */
[----:B------:R3:W1:Y:S04]  /*1c380*/  SHFL.IDX PT, R0, R9, 0x7, 0x181f ;  /* 0x00f81f0009007f89 */ /* 0x00066800000e0000 */
[----:B--2---:R3:W2:Y:S02]  /*1c390*/  SHFL.IDX PT, R2, R11, 0x7, 0x181f ;  /* 0x00f81f000b027f89 */ /* 0x0046a400000e0000 */
.L_x_1326:
[----:B------:R-:W-:-:S04]  /*1c3a0*/  IADD3 R3, R8, 0x70, RZ ;  /* 0x0000007008037810 */ /* 0x000fc80007ffe0ff */
[----:B------:R-:W-:Y:S01]  /*1c3b0*/  ISETP.GE.AND P0, PT, R3, R10, PT ;  /* 0x0000000a0300720c */ /* 0x000fe20003f06270 */
[----:B-1----:R-:W-:-:S12]  /*1c3c0*/  IMAD.MOV.U32 R3, RZ, RZ, R0 ;  /* 0x000000ffff037224 */ /* 0x002fd800078e0000 */
[----:B------:R-:W-:Y:S05]  /*1c3d0*/  @P0 EXIT ;  /* 0x000000000000094d */ /* 0x000fea0003800000 */
[----:B------:R-:W-:-:S13]  /*1c3e0*/  ISETP.GE.AND P0, PT, R6, c[0x0][0x3c8], PT ;  /* 0x0000f20006007a0c */ /* 0x000fda0003f06270 */
[----:B--2---:R-:W-:-:S05]  /*1c3f0*/  @!P0 IMAD.WIDE R4, R6, 0x2, R2 ;  /* 0x0000000206048825 */ /* 0x004fca00078e0202 */
        /* <DEDUP_REMOVED lines=9> */
.L_x_1163:
[----:B------:R-:W-:Y:S01]  /*1c490*/  IMAD.MOV.U32 R106, RZ, RZ, R17 ;  /* 0x000000ffff6a7224 */ /* 0x000fe200078e0011 */
[----:B------:R-:W-:Y:S01]  /*1c4a0*/  MOV R133, 0x181f ;  /* 0x0000181f00857802 */ /* 0x000fe20000000f00 */
[----:B-1----:R-:W-:Y:S01]  /*1c4b0*/  IMAD.MOV.U32 R3, RZ, RZ, RZ ;  /* 0x000000ffff037224 */ /* 0x002fe200078e00ff */
[----:B------:R-:W-:Y:S02]  /*1c4c0*/  MOV R132, 0xffffffff ;  /* 0xffffffff00847802 */ /* 0x000fe40000000f00 */
[----:B------:R-:W-:Y:S02]  /*1c4d0*/  MOV R2, 0x1c4f0 ;  /* 0x0001c4f000027802 */ /* 0x000fe40000000f00 */
[----:B------:R-:W-:Y:S05]  /*1c4e0*/  CALL.REL.NOINC `($__internal_3_$__cuda_sm70_shflsync_idx_p) ;  /* 0x0000d27000007944 */ /* 0x000fea0003c00000 */
[----:B------:R-:W-:Y:S01]  /*1c4f0*/  MOV R7, R105 ;  /* 0x0000006900077202 */ /* 0x000fe20000000f00 */
[----:B------:R-:W-:Y:S05]  /*1c500*/  BRA `(.L_x_1301) ;  /* 0xfffeb03000007947 */ /* 0x000fea000383ffff */
.L_x_1164:
[----:B------:R-:W-:Y:S01]  /*1c510*/  IMAD.MOV.U32 R106, RZ, RZ, R16 ;  /* 0x000000ffff6a7224 */ /* 0x000fe200078e0010 */
[----:B------:R-:W-:Y:S01]  /*1c520*/  MOV R133, 0x181f ;  /* 0x0000181f00857802 */ /* 0x000fe20000000f00 */
[----:B-1----:R-:W-:Y:S01]  /*1c530*/  IMAD.MOV.U32 R3, RZ, RZ, RZ ;  /* 0x000000ffff037224 */ /* 0x002fe200078e00ff */
[----:B------:R-:W-:-:S02]  /*1c540*/  MOV R132, 0xffffffff ;  /* 0xffffffff00847802 */ /* 0x000fc40000000f00 */
[----:B------:R-:W-:Y:S02]  /*1c550*/  MOV R2, 0x1c570 ;  /* 0x0001c57000027802 */ /* 0x000fe40000000f00 */
[----:B--23--:R-:W-:Y:S05]  /*1c560*/  CALL.REL.NOINC `($__internal_3_$__cuda_sm70_shflsync_idx_p) ;  /* 0x0000d1f000007944 */ /* 0x00cfea0003c00000 */
[----:B------:R-:W-:Y:S01]  /*1c570*/  MOV R0, R105 ;  /* 0x0000006900007202 */ /* 0x000fe20000000f00 */
[----:B------:R-:W-:Y:S05]  /*1c580*/  BRA `(.L_x_1302) ;  /* 0xfffeafd000007947 */ /* 0x000fea000383ffff */
.L_x_1167:
[----:B------:R-:W-:Y:S01]  /*1c590*/  IMAD.MOV.U32 R106, RZ, RZ, R17 ;  /* 0x000000ffff6a7224 */ /* 0x000fe200078e0011 */
[----:B------:R-:W-:Y:S01]  /*1c5a0*/  MOV R133, 0x181f ;  /* 0x0000181f00857802 */ /* 0x000fe20000000f00 */
[----:B-1----:R-:W-:Y:S01]  /*1c5b0*/  IMAD.MOV.U32 R3, RZ, RZ, 0x1 ;  /* 0x00000001ff037424 */ /* 0x002fe200078e00ff */
[----:B------:R-:W-:Y:S02]  /*1c5c0*/  MOV R132, 0xffffffff ;  /* 0xffffffff00847802 */ /* 0x000fe40000000f00 */
[----:B------:R-:W-:Y:S02]  /*1c5d0*/  MOV R2, 0x1c5f0 ;  /* 0x0001c5f000027802 */ /* 0x000fe40000000f00 */
[----:B--234-:R-:W-:Y:S05]  /*1c5e0*/  CALL.REL.NOINC `($__internal_3_$__cuda_sm70_shflsync_idx_p) ;  /* 0x0000d17000007944 */ /* 0x01cfea0003c00000 */
[----:B------:R-:W-:Y:S01]  /*1c5f0*/  IMAD.MOV.U32 R7, RZ, RZ, R105 ;  /* 0x000000ffff077224 */ /* 0x000fe200078e0069 */
[----:B------:R-:W-:Y:S01]  /*1c600*/  MOV R106, R16 ;  /* 0x00000010006a7202 */ /* 0x000fe20000000f00 */
[----:B------:R-:W-:Y:S01]  /*1c610*/  IMAD.MOV.U32 R3, RZ, RZ, 0x1 ;  /* 0x00000001ff037424 */ /* 0x000fe200078e00ff */
[----:B------:R-:W-:Y:S01]  /*1c620*/  MOV R133, 0x181f ;  /* 0x0000181f00857802 */ /* 0x000fe20000000f00 */
[----:B------:R-:W-:Y:S01]  /*1c630*/  IMAD.MOV.U32 R132, RZ, RZ, -0x1 ;  /* 0xffffffffff847424 */ /* 0x000fe200078e00ff */
[----:B------:R-:W-:-:S02]  /*1c640*/  MOV R2, 0x1c660 ;  /* 0x0001c66000027802 */ /* 0x000fc40000000f00 */
[----:B------:R-:W-:Y:S05]  /*1c650*/  CALL.REL.NOINC `($__internal_3_$__cuda_sm70_shflsync_idx_p) ;  /* 0x0000d10000007944 */ /* 0x000fea0003c00000 */
[----:B------:R-:W-:Y:S01]  /*1c660*/  MOV R0, R105 ;  /* 0x0000006900007202 */ /* 0x000fe20000000f00 */
[----:B------:R-:W-:Y:S05]  /*1c670*/  BRA `(.L_x_1303) ;  /* 0xfffeb08000007947 */ /* 0x000fea000383ffff */
.L_x_1170:
[----:B------:R-:W-:Y:S01]  /*1c680*/  IMAD.MOV.U32 R106, RZ, RZ, R17 ;  /* 0x000000ffff6a7224 */ /* 0x000fe200078e0011 */
[----:B------:R-:W-:Y:S01]  /*1c690*/  MOV R133, 0x181f ;  /* 0x0000181f00857802 */ /* 0x000fe20000000f00 */
[----:B-1----:R-:W-:Y:S01]  /*1c6a0*/  IMAD.MOV.U32 R3, RZ, RZ, 0x2 ;  /* 0x00000002ff037424 */ /* 0x002fe200078e00ff */
[----:B------:R-:W-:-:S02]  /*1c6b0*/  MOV R132, 0xffffffff ;  /* 0xffffffff00847802 */ /* 0x000fc40000000f00 */
[----:B------:R-:W-:Y:S02]  /*1c6c0*/  MOV R2, 0x1c6e0 ;  /* 0x0001c6e000027802 */ /* 0x000fe40000000f00 */
[----:B--234-:R-:W-:Y:S05]  /*1c6d0*/  CALL.REL.NOINC `($__internal_3_$__cuda_sm70_shflsync_idx_p) ;  /* 0x0000d08000007944 */ /* 0x01cfea0003c00000 */
[----:B------:R-:W-:Y:S01]  /*1c6e0*/  MOV R7, R105 ;  /* 0x0000006900077202 */ /* 0x000fe20000000f00 */
[----:B------:R-:W-:Y:S05]  /*1c6f0*/  BRA `(.L_x_1304) ;  /* 0xfffeb18000007947 */ /* 0x000fea000383ffff */
.L_x_1171:
[----:B------:R-:W-:Y:S01]  /*1c700*/  IMAD.MOV.U32 R106, RZ, RZ, R16 ;  /* 0x000000ffff6a7224 */ /* 0x000fe200078e0010 */
[----:B------:R-:W-:Y:S01]  /*1c710*/  MOV R133, 0x181f ;  /* 0x0000181f00857802 */ /* 0x000fe20000000f00 */
[----:B-1----:R-:W-:Y:S01]  /*1c720*/  IMAD.MOV.U32 R3, RZ, RZ, 0x2 ;  /* 0x00000002ff037424 */ /* 0x002fe200078e00ff */
[----:B------:R-:W-:Y:S02]  /*1c730*/  MOV R132, 0xffffffff ;  /* 0xffffffff00847802 */ /* 0x000fe40000000f00 */
[----:B------:R-:W-:Y:S02]  /*1c740*/  MOV R2, 0x1c760 ;  /* 0x0001c76000027802 */ /* 0x000fe40000000f00 */
[----:B--234-:R-:W-:Y:S05]  /*1c750*/  CALL.REL.NOINC `($__internal_3_$__cuda_sm70_shflsync_idx_p) ;  /* 0x0000d00000007944 */ /* 0x01cfea0003c00000 */
[----:B------:R-:W-:Y:S01]  /*1c760*/  MOV R0, R105 ;  /* 0x0000006900007202 */ /* 0x000fe20000000f00 */
[----:B------:R-:W-:Y:S05]  /*1c770*/  BRA `(.L_x_1305) ;  /* 0xfffeb12000007947 */ /* 0x000fea000383ffff */
.L_x_1174:
[----:B------:R-:W-:Y:S01]  /*1c780*/  IMAD.MOV.U32 R106, RZ, RZ, R17 ;  /* 0x000000ffff6a7224 */ /* 0x000fe200078e0011 */
[----:B------:R-:W-:Y:S01]  /*1c790*/  MOV R133, 0x181f ;  /* 0x0000181f00857802 */ /* 0x000fe20000000f00 */
[----:B--2---:R-:W-:Y:S01]  /*1c7a0*/  IMAD.MOV.U32 R3, RZ, RZ, 0x3 ;  /* 0x00000003ff037424 */ /* 0x004fe200078e00ff */
[----:B------:R-:W-:-:S02]  /*1c7b0*/  MOV R132, 0xffffffff ;  /* 0xffffffff00847802 */ /* 0x000fc40000000f00 */
[----:B------:R-:W-:Y:S02]  /*1c7c0*/  MOV R2, 0x1c7e0 ;  /* 0x0001c7e000027802 */ /* 0x000fe40000000f00 */
[----:B-1-34-:R-:W-:Y:S05]  /*1c7d0*/  CALL.REL.NOINC `($__internal_3_$__cuda_sm70_shflsync_idx_p) ;  /* 0x0000cf8000007944 */ /* 0x01afea0003c00000 */
[----:B------:R-:W-:Y:S01]  /*1c7e0*/  IMAD.MOV.U32 R7, RZ, RZ, R105 ;  /* 0x000000ffff077224 */ /* 0x000fe200078e0069 */
[----:B------:R-:W-:Y:S01]  /*1c7f0*/  MOV R106, R16 ;  /* 0x00000010006a7202 */ /* 0x000fe20000000f00 */
[----:B------:R-:W-:Y:S01]  /*1c800*/  IMAD.MOV.U32 R3, RZ, RZ, 0x3 ;  /* 0x00000003ff037424 */ /* 0x000fe200078e00ff */
[----:B------:R-:W-:Y:S01]  /*1c810*/  MOV R133, 0x181f ;  /* 0x0000181f00857802 */ /* 0x000fe20000000f00 */
[----:B------:R-:W-:Y:S01]  /*1c820*/  IMAD.MOV.U32 R132, RZ, RZ, -0x1 ;  /* 0xffffffffff847424 */ /* 0x000fe200078e00ff */
[----:B------:R-:W-:Y:S02]  /*1c830*/  MOV R2, 0x1c850 ;  /* 0x0001c85000027802 */ /* 0x000fe40000000f00 */
[----:B------:R-:W-:Y:S05]  /*1c840*/  CALL.REL.NOINC `($__internal_3_$__cuda_sm70_shflsync_idx_p) ;  /* 0x0000cf1000007944 */ /* 0x000fea0003c00000 */
[----:B------:R-:W-:Y:S01]  /*1c850*/  MOV R0, R105 ;  /* 0x0000006900007202 */ /* 0x000fe20000000f00 */
[----:B------:R-:W-:Y:S05]  /*1c860*/  BRA `(.L_x_1306) ;  /* 0xfffeb1c000007947 */ /* 0x000fea000383ffff */
.L_x_1177:
[----:B------:R-:W-:Y:S01]  /*1c870*/  IMAD.MOV.U32 R106, RZ, RZ, R17 ;  /* 0x000000ffff6a7224 */ /* 0x000fe200078e0011 */
[----:B------:R-:W-:Y:S01]  /*1c880*/  MOV R133, 0x181f ;  /* 0x0000181f00857802 */ /* 0x000fe20000000f00 */
[----:B-1----:R-:W-:Y:S01]  /*1c890*/  IMAD.MOV.U32 R3, RZ, RZ, 0x4 ;  /* 0x00000004ff037424 */ /* 0x002fe200078e00ff */
[----:B------:R-:W-:Y:S02]  /*1c8a0*/  MOV R132, 0xffffffff ;  /* 0xffffffff00847802 */ /* 0x000fe40000000f00 */
[----:B------:R-:W-:-:S02]  /*1c8b0*/  MOV R2, 0x1c8d0 ;  /* 0x0001c8d000027802 */ /* 0x000fc40000000f00 */
[----:B--234-:R-:W-:Y:S05]  /*1c8c0*/  CALL.REL.NOINC `($__internal_3_$__cuda_sm70_shflsync_idx_p) ;  /* 0x0000ce9000007944 */ /* 0x01cfea0003c00000 */
[----:B------:R-:W-:Y:S01]  /*1c8d0*/  MOV R7, R105 ;  /* 0x0000006900077202 */ /* 0x000fe20000000f00 */
[----:B------:R-:W-:Y:S05]  /*1c8e0*/  BRA `(.L_x_1307) ;  /* 0xfffeb2c000007947 */ /* 0x000fea000383ffff */
.L_x_1178:
[----:B------:R-:W-:Y:S01]  /*1c8f0*/  IMAD.MOV.U32 R106, RZ, RZ, R16 ;  /* 0x000000ffff6a7224 */ /* 0x000fe200078e0010 */
[----:B------:R-:W-:Y:S01]  /*1c900*/  MOV R133, 0x181f ;  /* 0x0000181f00857802 */ /* 0x000fe20000000f00 */
[----:B------:R-:W-:Y:S01]  /*1c910*/  IMAD.MOV.U32 R3, RZ, RZ, 0x4 ;  /* 0x00000004ff037424 */ /* 0x000fe200078e00ff */
[----:B------:R-:W-:-:S02]  /*1c920*/  MOV R132, 0xffffffff ;  /* 0xffffffff00847802 */ /* 0x000fc40000000f00 */
[----:B------:R-:W-:Y:S02]  /*1c930*/  MOV R2, 0x1c950 ;  /* 0x0001c95000027802 */ /* 0x000fe40000000f00 */
[----:B-1234-:R-:W-:Y:S05]  /*1c940*/  CALL.REL.NOINC `($__internal_3_$__cuda_sm70_shflsync_idx_p) ;  /* 0x0000ce1000007944 */ /* 0x01efea0003c00000 */
[----:B------:R-:W-:Y:S01]  /*1c950*/  MOV R0, R105 ;  /* 0x0000006900007202 */ /* 0x000fe20000000f00 */
[----:B------:R-:W-:Y:S05]  /*1c960*/  BRA `(.L_x_1308) ;  /* 0xfffeb26000007947 */ /* 0x000fea000383ffff */
.L_x_1181:
        /* <DEDUP_REMOVED lines=15> */
.L_x_1184:
        /* <DEDUP_REMOVED lines=8> */
.L_x_1185:
        /* <DEDUP_REMOVED lines=8> */
.L_x_1188:
        /* <DEDUP_REMOVED lines=15> */
.L_x_1254:
[----:B------:R2:W5:Y:S01]  /*1cc50*/  LDL R0, [R1+0x8c] ;  /* 0x00008c0001007983 */ /* 0x0005620000100800 */
[----:B-1----:R-:W-:Y:S02]  /*1cc60*/  MOV R3, 0x2 ;  /* 0x0000000200037802 */ /* 0x002fe40000000f00 */
[----:B------:R-:W-:Y:S02]  /*1cc70*/  MOV R2, 0x1cc90 ;  /* 0x0001cc9000027802 */ /* 0x000fe40000000f00 */
[----:B--2-45:R-:W-:Y:S05]  /*1cc80*/  CALL.REL.NOINC `($__internal_2_$__cuda_sm70_shflsync_bfly_p) ;  /* 0x0000ca9000007944 */ /* 0x034fea0003c00000 */
[----:B------:R-:W-:Y:S01]  /*1cc90*/  MOV R4, R7 ;  /* 0x0000000700047202 */ /* 0x000fe20000000f00 */
[----:B------:R-:W-:Y:S05]  /*1cca0*/  BRA `(.L_x_1313) ;  /* 0xffffc02000007947 */ /* 0x000fea000383ffff */
.L_x_1255:
[----:B------:R-:W-:Y:S01]  /*1ccb0*/  IMAD.MOV.U32 R0, RZ, RZ, R4 ;  /* 0x000000ffff007224 */ /* 0x000fe200078e0004 */
[----:B-1----:R-:W-:-:S02]  /*1ccc0*/  MOV R3, 0x1 ;  /* 0x0000000100037802 */ /* 0x002fc40000000f00 */
[----:B------:R-:W-:Y:S02]  /*1ccd0*/  MOV R2, 0x1ccf0 ;  /* 0x0001ccf000027802 */ /* 0x000fe40000000f00 */
[----:B----45:R-:W-:Y:S05]  /*1cce0*/  CALL.REL.NOINC `($__internal_2_$__cuda_sm70_shflsync_bfly_p) ;  /* 0x0000ca3000007944 */ /* 0x030fea0003c00000 */
[----:B------:R1:W5:Y:S01]  /*1ccf0*/  LDL R0, [R1+0x90] ;  /* 0x0000900001007983 */ /* 0x0003620000100800 */
[----:B------:R-:W-:Y:S01]  /*1cd00*/  FADD.FTZ R4, R4, R7 ;  /* 0x0000000704047221 */ /* 0x000fe20000010000 */
[----:B------:R-:W-:Y:S02]  /*1cd10*/  MOV R3, 0x2 ;  /* 0x0000000200037802 */ /* 0x000fe40000000f00 */
[----:B------:R-:W-:Y:S02]  /*1cd20*/  MOV R2, 0x1cd40 ;  /* 0x0001cd4000027802 */ /* 0x000fe40000000f00 */
[----:B-1---5:R-:W-:Y:S05]  /*1cd30*/  CALL.REL.NOINC `($__internal_2_$__cuda_sm70_shflsync_bfly_p) ;  /* 0x0000c9e000007944 */ /* 0x022fea0003c00000 */
[----:B------:R-:W2:Y:S01]  /*1cd40*/  LDL.LU R0, [R1+0x90] ;  /* 0x0000900001007983 */ /* 0x000ea20000300800 */
[----:B------:R-:W-:Y:S02]  /*1cd50*/  MOV R3, 0x1 ;  /* 0x0000000100037802 */ /* 0x000fe40000000f00 */
[----:B------:R-:W-:Y:S01]  /*1cd60*/  MOV R2, 0x1cda0 ;  /* 0x0001cda000027802 */ /* 0x000fe20000000f00 */
[----:B--2---:R-:W-:-:S05]  /*1cd70*/  FADD.FTZ R5, R0, R7 ;  /* 0x0000000700057221 */ /* 0x004fca0000010000 */
[----:B------:R-:W-:Y:S02]  /*1cd80*/  MOV R0, R5 ;  /* 0x0000000500007202 */ /* 0x000fe40000000f00 */
[----:B------:R-:W-:Y:S05]  /*1cd90*/  CALL.REL.NOINC `($__internal_2_$__cuda_sm70_shflsync_bfly_p) ;  /* 0x0000c98000007944 */ /* 0x000fea0003c00000 */
        /* <DEDUP_REMOVED lines=22> */
[----:B------:R-:W-:Y:S05]  /*1cf00*/  BRA `(.L_x_1314) ;  /* 0xffffbef000007947 */ /* 0x000fea000383ffff */
.L_x_1275:
[----:B------:R-:W-:Y:S01]  /*1cf10*/  IMAD.MOV.U32 R106, RZ, RZ, R9 ;  /* 0x000000ffff6a7224 */ /* 0x000fe200078e0009 */
[----:B------:R-:W-:Y:S01]  /*1cf20*/  MOV R133, 0x181f ;  /* 0x0000181f00857802 */ /* 0x000fe20000000f00 */
[----:B------:R-:W-:Y:S01]  /*1cf30*/  IMAD.MOV.U32 R3, RZ, RZ, RZ ;  /* 0x000000ffff037224 */ /* 0x000fe200078e00ff */
[----:B------:R-:W-:Y:S02]  /*1cf40*/  MOV R132, 0xffffffff ;  /* 0xffffffff00847802 */ /* 0x000fe40000000f00 */
[----:B------:R-:W-:Y:S02]  /*1cf50*/  MOV R2, 0x1cf70 ;  /* 0x0001cf7000027802 */ /* 0x000fe40000000f00 */
[----:B-1---5:R-:W-:Y:S05]  /*1cf60*/  CALL.REL.NOINC `($__internal_3_$__cuda_sm70_shflsync_idx_p) ;  /* 0x0000c7f000007944 */ /* 0x022fea0003c00000 */
[----:B------:R-:W-:Y:S01]  /*1cf70*/  MOV R0, R105 ;  /* 0x0000006900007202 */ /* 0x000fe20000000f00 */
[----:B------:R-:W-:Y:S05]  /*1cf80*/  BRA `(.L_x_1315) ;  /* 0xffffebe000007947 */ /* 0x000fea000383ffff */
.L_x_1276:
[----:B------:R-:W-:Y:S01]  /*1cf90*/  IMAD.MOV.U32 R106, RZ, RZ, R11 ;  /* 0x000000ffff6a7224 */ /* 0x000fe200078e000b */
[----:B------:R-:W-:Y:S01]  /*1cfa0*/  MOV R133, 0x181f ;  /* 0x0000181f00857802 */ /* 0x000fe20000000f00 */
[----:B------:R-:W-:Y:S01]  /*1cfb0*/  IMAD.MOV.U32 R3, RZ, RZ, RZ ;  /* 0x000000ffff037224 */ /* 0x000fe200078e00ff */
[----:B------:R-:W-:Y:S02]  /*1cfc0*/  MOV R132, 0xffffffff ;  /* 0xffffffff00847802 */ /* 0x000fe40000000f00 */
[----:B------:R-:W-:-:S02]  /*1cfd0*/  MOV R2, 0x1cff0 ;  /* 0x0001cff000027802 */ /* 0x000fc40000000f00 */
[----:B-123-5:R-:W-:Y:S05]  /*1cfe0*/  CALL.REL.NOINC `($__internal_3_$__cuda_sm70_shflsync_idx_p) ;  /* 0x0000c77000007944 */ /* 0x02efea0003c00000 */
[----:B------:R-:W-:Y:S01]  /*1cff0*/  MOV R2, R105 ;  /* 0x0000006900027202 */ /* 0x000fe20000000f00 */
[----:B------:R-:W-:Y:S05]  /*1d000*/  BRA `(.L_x_1316) ;  /* 0xffffeb8000007947 */ /* 0x000fea000383ffff */
.L_x_1279:
[----:B------:R-:W-:Y:S01]  /*1d010*/  IMAD.MOV.U32 R106, RZ, RZ, R9 ;  /* 0x000000ffff6a7224 */ /* 0x000fe200078e0009 */
[----:B------:R-:W-:Y:S01]  /*1d020*/  MOV R133, 0x181f ;  /* 0x0000181f00857802 */ /* 0x000fe20000000f00 */
[----:B-1----:R-:W-:Y:S01]  /*1d030*/  IMAD.MOV.U32 R3, RZ, RZ, 0x1 ;  /* 0x00000001ff037424 */ /* 0x002fe200078e00ff */
[----:B------:R-:W-:-:S02]  /*1d040*/  MOV R132, 0xffffffff ;  /* 0xffffffff00847802 */ /* 0x000fc40000000f00 */
[----:B------:R-:W-:Y:S02]  /*1d050*/  MOV R2, 0x1d070 ;  /* 0x0001d07000027802 */ /* 0x000fe40000000f00 */
[----:B--2-4-:R-:W-:Y:S05]  /*1d060*/  CALL.REL.NOINC `($__internal_3_$__cuda_sm70_shflsync_idx_p) ;  /* 0x0000c6f000007944 */ /* 0x014fea0003c00000 */
        /* <DEDUP_REMOVED lines=9> */
.L_x_1282:
[----:B------:R-:W-:Y:S01]  /*1d100*/  IMAD.MOV.U32 R106, RZ, RZ, R9 ;  /* 0x000000ffff6a7224 */ /* 0x000fe200078e0009 */
[----:B------:R-:W-:Y:S01]  /*1d110*/  MOV R133, 0x181f ;  /* 0x0000181f00857802 */ /* 0x000fe20000000f00 */
[----:B-1----:R-:W-:Y:S01]  /*1d120*/  IMAD.MOV.U32 R3, RZ, RZ, 0x2 ;  /* 0x00000002ff037424 */ /* 0x002fe200078e00ff */
[----:B------:R-:W-:Y:S02]  /*1d130*/  MOV R132, 0xffffffff ;  /* 0xffffffff00847802 */ /* 0x000fe40000000f00 */
[----:B------:R-:W-:-:S02]  /*1d140*/  MOV R2, 0x1d160 ;  /* 0x0001d16000027802 */ /* 0x000fc40000000f00 */
[----:B---34-:R-:W-:Y:S05]  /*1d150*/  CALL.REL.NOINC `($__internal_3_$__cuda_sm70_shflsync_idx_p) ;  /* 0x0000c60000007944 */ /* 0x018fea0003c00000 */
[----:B------:R-:W-:Y:S01]  /*1d160*/  MOV R0, R105 ;  /* 0x0000006900007202 */ /* 0x000fe20000000f00 */
[----:B------:R-:W-:Y:S05]  /*1d170*/  BRA `(.L_x_1318) ;  /* 0xffffec4000007947 */ /* 0x000fea000383ffff */
.L_x_1283:
        /* <DEDUP_REMOVED lines=8> */
.L_x_1286:
[----:B------:R-:W-:Y:S01]  /*1d200*/  IMAD.MOV.U32 R106, RZ, RZ, R9 ;  /* 0x000000ffff6a7224 */ /* 0x000fe200078e0009 */
[----:B------:R-:W-:Y:S01]  /*1d210*/  MOV R133, 0x181f ;  /* 0x0000181f00857802 */ /* 0x000fe20000000f00 */
[----:B--2---:R-:W-:Y:S01]  /*1d220*/  IMAD.MOV.U32 R3, RZ, RZ, 0x3 ;  /* 0x00000003ff037424 */ /* 0x004fe200078e00ff */
[----:B------:R-:W-:Y:S02]  /*1d230*/  MOV R132, 0xffffffff ;  /* 0xffffffff00847802 */ /* 0x000fe40000000f00 */
[----:B------:R-:W-:Y:S02]  /*1d240*/  MOV R2, 0x1d260 ;  /* 0x0001d26000027802 */ /* 0x000fe40000000f00 */
[----:B-1--4-:R-:W-:Y:S05]  /*1d250*/  CALL.REL.NOINC `($__internal_3_$__cuda_sm70_shflsync_idx_p) ;  /* 0x0000c50000007944 */ /* 0x012fea0003c00000 */
        /* <DEDUP_REMOVED lines=9> */
.L_x_1289:
[----:B------:R-:W-:Y:S01]  /*1d2f0*/  IMAD.MOV.U32 R106, RZ, RZ, R9 ;  /* 0x000000ffff6a7224 */ /* 0x000fe200078e0009 */
[----:B------:R-:W-:Y:S01]  /*1d300*/  MOV R133, 0x181f ;  /* 0x0000181f00857802 */ /* 0x000fe20000000f00 */
[----:B-1----:R-:W-:Y:S01]  /*1d310*/  IMAD.MOV.U32 R3, RZ, RZ, 0x4 ;  /* 0x00000004ff037424 */ /* 0x002fe200078e00ff */
[----:B------:R-:W-:-:S02]  /*1d320*/  MOV R132, 0xffffffff ;  /* 0xffffffff00847802 */ /* 0x000fc40000000f00 */
[----:B--2---:R-:W-:Y:S02]  /*1d330*/  MOV R2, 0x1d350 ;  /* 0x0001d35000027802 */ /* 0x004fe40000000f00 */
[----:B---34-:R-:W-:Y:S05]  /*1d340*/  CALL.REL.NOINC `($__internal_3_$__cuda_sm70_shflsync_idx_p) ;  /* 0x0000c41000007944 */ /* 0x018fea0003c00000 */
[----:B------:R-:W-:Y:S01]  /*1d350*/  MOV R0, R105 ;  /* 0x0000006900007202 */ /* 0x000fe20000000f00 */
[----:B------:R-:W-:Y:S05]  /*1d360*/  BRA `(.L_x_1321) ;  /* 0xffffeca000007947 */ /* 0x000fea000383ffff */
.L_x_1290:
[----:B------:R-:W-:Y:S01]  /*1d370*/  IMAD.MOV.U32 R106, RZ, RZ, R11 ;  /* 0x000000ffff6a7224 */ /* 0x000fe200078e000b */
[----:B------:R-:W-:Y:S01]  /*1d380*/  MOV R133, 0x181f ;  /* 0x0000181f00857802 */ /* 0x000fe20000000f00 */
[----:B-1----:R-:W-:Y:S01]  /*1d390*/  IMAD.MOV.U32 R3, RZ, RZ, 0x4 ;  /* 0x00000004ff037424 */ /* 0x002fe200078e00ff */
[----:B------:R-:W-:Y:S02]  /*1d3a0*/  MOV R132, 0xffffffff ;  /* 0xffffffff00847802 */ /* 0x000fe40000000f00 */
[----:B--2---:R-:W-:Y:S02]  /*1d3b0*/  MOV R2, 0x1d3d0 ;  /* 0x0001d3d000027802 */ /* 0x004fe40000000f00 */
[----:B---34-:R-:W-:Y:S05]  /*1d3c0*/  CALL.REL.NOINC `($__internal_3_$__cuda_sm70_shflsync_idx_p) ;  /* 0x0000c39000007944 */ /* 0x018fea0003c00000 */
[----:B------:R-:W-:Y:S01]  /*1d3d0*/  MOV R2, R105 ;  /* 0x0000006900027202 */ /* 0x000fe20000000f00 */
[----:B------:R-:W-:Y:S05]  /*1d3e0*/  BRA `(.L_x_1322) ;  /* 0xffffec4000007947 */ /* 0x000fea000383ffff */
.L_x_1293:
[----:B------:R-:W-:Y:S01]  /*1d3f0*/  IMAD.MOV.U32 R106, RZ, RZ, R9 ;  /* 0x000000ffff6a7224 */ /* 0x000fe200078e0009 */
[----:B------:R-:W-:Y:S01]  /*1d400*/  MOV R133, 0x181f ;  /* 0x0000181f00857802 */ /* 0x000fe20000000f00 */
[----:B--2---:R-:W-:Y:S01]  /*1d410*/  IMAD.MOV.U32 R3, RZ, RZ, 0x5 ;  /* 0x00000005ff037424 */ /* 0x004fe200078e00ff */
[----:B------:R-:W-:-:S02]  /*1d420*/  MOV R132, 0xffffffff ;  /* 0xffffffff00847802 */ /* 0x000fc40000000f00 */
[----:B------:R-:W-:Y:S02]  /*1d430*/  MOV R2, 0x1d450 ;  /* 0x0001d45000027802 */ /* 0x000fe40000000f00 */
[----:B-1--4-:R-:W-:Y:S05]  /*1d440*/  CALL.REL.NOINC `($__internal_3_$__cuda_sm70_shflsync_idx_p) ;  /* 0x0000c31000007944 */ /* 0x012fea0003c00000 */
        /* <DEDUP_REMOVED lines=9> */
.L_x_1296:
[----:B------:R-:W-:Y:S01]  /*1d4e0*/  IMAD.MOV.U32 R106, RZ, RZ, R9 ;  /* 0x000000ffff6a7224 */ /* 0x000fe200078e0009 */
[----:B------:R-:W-:Y:S01]  /*1d4f0*/  MOV R133, 0x181f ;  /* 0x0000181f00857802 */ /* 0x000fe20000000f00 */
[----:B-1----:R-:W-:Y:S01]  /*1d500*/  IMAD.MOV.U32 R3, RZ, RZ, 0x6 ;  /* 0x00000006ff037424 */ /* 0x002fe200078e00ff */
[----:B------:R-:W-:Y:S02]  /*1d510*/  MOV R132, 0xffffffff ;  /* 0xffffffff00847802 */ /* 0x000fe40000000f00 */
[----:B--2---:R-:W-:-:S02]  /*1d520*/  MOV R2, 0x1d540 ;  /* 0x0001d54000027802 */ /* 0x004fc40000000f00 */
[----:B---34-:R-:W-:Y:S05]  /*1d530*/  CALL.REL.NOINC `($__internal_3_$__cuda_sm70_shflsync_idx_p) ;  /* 0x0000c22000007944 */ /* 0x018fea0003c00000 */
[----:B------:R-:W-:Y:S01]  /*1d540*/  MOV R0, R105 ;  /* 0x0000006900007202 */ /* 0x000fe20000000f00 */
[----:B------:R-:W-:Y:S05]  /*1d550*/  BRA `(.L_x_1324) ;  /* 0xffffed0000007947 */ /* 0x000fea000383ffff */
.L_x_1297:
        /* <DEDUP_REMOVED lines=8> */
.L_x_1300:
        /* <DEDUP_REMOVED lines=15> */
        .type           $_ZN7cutlass13device_kernelIN5flash19enable_sm80_to_sm89INS1_16FlashAttnFwdSm80INS1_25CollectiveMainloopFwdSm80ILi4ELi1ELb0EN4cute5tupleIJNS5_1CILi128EEENS7_ILi48EEES8_EEELi128ENS_10bfloat16_tEfNS_4arch4Sm80ELb0ELb1ELb0ELb1ELb0ELb1ELb1ELb0EEENS1_21CollectiveEpilogueFwdINS6_IJS8_S8_S9_EEENS6_IJNS7_ILi1EEESH_SH_EEESB_SD_Li128ELb1ELb1ELb0ELb0EEENS1_19SingleTileSchedulerILb1ELb0ELb1ELi128EEEEEEEEEvNT_6ParamsE$_ZZN5flash25CollectiveMainloopFwdSm80ILi4ELi1ELb0EN4cute5tupleIJNS1_1CILi128EEENS3_ILi48EEES4_EEELi128EN7cutlass10bfloat16_tEfNS7_4arch4Sm80ELb0ELb1ELb0ELb1ELb0ELb1ELb1ELb0EE3mmaINS_16FlashAttnFwdSm80ISB_NS_21CollectiveEpilogueFwdINS2_IJS4_S4_S5_EEENS2_IJNS3_ILi1EEESG_SG_EEES8_SA_Li128ELb1ELb1ELb0ELb0EEENS_19SingleTileSchedulerILb1ELb0ELb1ELi128EEEE13SharedStorageENS1_6TensorINS1_11ArrayEngineIfLm128EEENS1_6LayoutINS2_IJNS2_IJNS3_ILi2EEESR_EEESR_NS3_ILi16EEEEEENS2_IJNS2_IJSG_SR_EEENS3_ILi4EEENS3_ILi8EEEEEEEEEENS_7SoftmaxILi4ELi0EEEEEbRKNSB_6ParamsERT0_RT1_iRKNS_16SeqlenInfoQKNewKILb1ELb1EEENS2_IJiiiiEEERT_ENKUlvE_clEv,@function
        .size           $_ZN7cutlass13device_kernelIN5flash19enable_sm80_to_sm89INS1_16FlashAttnFwdSm80INS1_25CollectiveMainloopFwdSm80ILi4ELi1ELb0EN4cute5tupleIJNS5_1CILi128EEENS7_ILi48EEES8_EEELi128ENS_10bfloat16_tEfNS_4arch4Sm80ELb0ELb1ELb0ELb1ELb0ELb1ELb1ELb0EEENS1_21CollectiveEpilogueFwdINS6_IJS8_S8_S9_EEENS6_IJNS7_ILi1EEESH_SH_EEESB_SD_Li128ELb1ELb1ELb0ELb0EEENS1_19SingleTileSchedulerILb1ELb0ELb1ELi128EEEEEEEEEvNT_6ParamsE$_ZZN5flash25CollectiveMainloopFwdSm80ILi4ELi1ELb0EN4cute5tupleIJNS1_1CILi128EEENS3_ILi48EEES4_EEELi128EN7cutlass10bfloat16_tEfNS7_4arch4Sm80ELb0ELb1ELb0ELb1ELb0ELb1ELb1ELb0EE3mmaINS_16FlashAttnFwdSm80ISB_NS_21CollectiveEpilogueFwdINS2_IJS4_S4_S5_EEENS2_IJNS3_ILi1EEESG_SG_EEES8_SA_Li128ELb1ELb1ELb0ELb0EEENS_19SingleTileSchedulerILb1ELb0ELb1ELi128EEEE13SharedStorageENS1_6TensorINS1_11ArrayEngineIfLm128EEENS1_6LayoutINS2_IJNS2_IJNS3_ILi2EEESR_EEESR_NS3_ILi16EEEEEENS2_IJNS2_IJSG_SR_EEENS3_ILi4EEENS3_ILi8EEEEEEEEEENS_7SoftmaxILi4ELi0EEEEEbRKNSB_6ParamsERT0_RT1_iRKNS_16SeqlenInfoQKNewKILb1ELb1EEENS2_IJiiiiEEERT_ENKUlvE_clEv,($__internal_2_$__cuda_sm70_shflsync_bfly_p - $_ZN7cutlass13device_kernelIN5flash19enable_sm80_to_sm89INS1_16FlashAttnFwdSm80INS1_25CollectiveMainloopFwdSm80ILi4ELi1ELb0EN4cute5tupleIJNS5_1CILi128EEENS7_ILi48EEES8_EEELi128ENS_10bfloat16_tEfNS_4arch4Sm80ELb0ELb1ELb0ELb1ELb0ELb1ELb1ELb0EEENS1_21CollectiveEpilogueFwdINS6_IJS8_S8_S9_EEENS6_IJNS7_ILi1EEESH_SH_EEESB_SD_Li128ELb1ELb1ELb0ELb0EEENS1_19SingleTileSchedulerILb1ELb0ELb1ELi128EEEEEEEEEvNT_6ParamsE$_ZZN5flash25CollectiveMainloopFwdSm80ILi4ELi1ELb0EN4cute5tupleIJNS1_1CILi128EEENS3_ILi48EEES4_EEELi128EN7cutlass10bfloat16_tEfNS7_4arch4Sm80ELb0ELb1ELb0ELb1ELb0ELb1ELb1ELb0EE3mmaINS_16FlashAttnFwdSm80ISB_NS_21CollectiveEpilogueFwdINS2_IJS4_S4_S5_EEENS2_IJNS3_ILi1EEESG_SG_EEES8_SA_Li128ELb1ELb1ELb0ELb0EEENS_19SingleTileSchedulerILb1ELb0ELb1ELi128EEEE13SharedStorageENS1_6TensorINS1_11ArrayEngineIfLm128EEENS1_6LayoutINS2_IJNS2_IJNS3_ILi2EEESR_EEESR_NS3_ILi16EEEEEENS2_IJNS2_IJSG_SR_EEENS3_ILi4EEENS3_ILi8EEEEEEEEEENS_7SoftmaxILi4ELi0EEEEEbRKNSB_6ParamsERT0_RT1_iRKNS_16SeqlenInfoQKNewKILb1ELb1EEENS2_IJiiiiEEERT_ENKUlvE_clEv)
$_ZN7cutlass13device_kernelIN5flash19enable_sm80_to_sm89INS1_16FlashAttnFwdSm80INS1_25CollectiveMainloopFwdSm80ILi4ELi1ELb0EN4cute5tupleIJNS5_1CILi128EEENS7_ILi48EEES8_EEELi128ENS_10bfloat16_tEfNS_4arch4Sm80ELb0ELb1ELb0ELb1ELb0ELb1ELb1ELb0EEENS1_21CollectiveEpilogueFwdINS6_IJS8_S8_S9_EEENS6_IJNS7_ILi1EEESH_SH_EEESB_SD_Li128ELb1ELb1ELb0ELb0EEENS1_19SingleTileSchedulerILb1ELb0ELb1ELi128EEEEEEEEEvNT_6ParamsE$_ZZN5flash25CollectiveMainloopFwdSm80ILi4ELi1ELb0EN4cute5tupleIJNS1_1CILi128EEENS3_ILi48EEES4_EEELi128EN7cutlass10bfloat16_tEfNS7_4arch4Sm80ELb0ELb1ELb0ELb1ELb0ELb1ELb1ELb0EE3mmaINS_16FlashAttnFwdSm80ISB_NS_21CollectiveEpilogueFwdINS2_IJS4_S4_S5_EEENS2_IJNS3_ILi1EEESG_SG_EEES8_SA_Li128ELb1ELb1ELb0ELb0EEENS_19SingleTileSchedulerILb1ELb0ELb1ELi128EEEE13SharedStorageENS1_6TensorINS1_11ArrayEngineIfLm128EEENS1_6LayoutINS2_IJNS2_IJNS3_ILi2EEESR_EEESR_NS3_ILi16EEEEEENS2_IJNS2_IJSG_SR_EEENS3_ILi4EEENS3_ILi8EEEEEEEEEENS_7SoftmaxILi4ELi0EEEEEbRKNSB_6ParamsERT0_RT1_iRKNS_16SeqlenInfoQKNewKILb1ELb1EEENS2_IJiiiiEEERT_ENKUlvE_clEv:
[----:B------:R-:W-:-:S05]  /*1d6d0*/  IADD3 R14, R94, -c[0x0][0x20], RZ ;  /* 0x800008005e0e7a10 */ /* 0x000fca0007ffe0ff */
[----:B------:R-:W2:Y:S01]  /*1d6e0*/  LDL.64 R2, [R14] ;  /* 0x000000000e027983 */ /* 0x000ea20000100a00 */
[----:B------:R-:W-:-:S03]  /*1d6f0*/  ULDC.64 UR4, c[0x0][0x118] ;  /* 0x0000460000047ab9 */ /* 0x000fc60000000a00 */
[----:B--2---:R-:W2:Y:S02]  /*1d700*/  LD.E R39, [R2.64+0x11c] ;  /* 0x00011c0402277980 */ /* 0x004ea4000c101900 */
[----:B--2---:R-:W-:-:S13]  /*1d710*/  ISETP.GT.AND P0, PT, R39, RZ, PT ;  /* 0x000000ff2700720c */ /* 0x004fda0003f04270 */
[----:B------:R-:W-:Y:S05]  /*1d720*/  @P0 BRA `(.L_x_1327) ;  /* 0x0000004000000947 */ /* 0x000fea0003800000 */
[----:B------:R-:W-:Y:S01]  /*1d730*/  MOV R2, R143 ;  /* 0x0000008f00027202 */ /* 0x000fe20000000f00 */
[----:B------:R-:W-:-:S04]  /*1d740*/  DEPBAR.LE SB0, 0x1 ;  /* 0x000080400000791a */ /* 0x000fc80000000000 */
[----:B------:R-:W-:-:S04]  /*1d750*/  MOV R3, 0x0 ;  /* 0x0000000000037802 */ /* 0x000fc80000000f00 */
[----:B------:R-:W-:Y:S05]  /*1d760*/  RET.REL.NODEC R2 `(_ZN7cutlass13device_kernelIN5flash19enable_sm80_to_sm89INS1_16FlashAttnFwdSm80INS1_25CollectiveMainloopFwdSm80ILi4ELi1ELb0EN4cute5tupleIJNS5_1CILi128EEENS7_ILi48EEES8_EEELi128ENS_10bfloat16_tEfNS_4arch4Sm80ELb0ELb1ELb0ELb1ELb0ELb1ELb1ELb0EEENS1_21CollectiveEpilogueFwdINS6_IJS8_S8_S9_EEENS6_IJNS7_ILi1EEESH_SH_EEESB_SD_Li128ELb1ELb1ELb0ELb0EEENS1_19SingleTileSchedulerILb1ELb0ELb1ELi128EEEEEEEEEvNT_6ParamsE) ;  /* 0xfffe289002007950 */ /* 0x000fea0003c3ffff */
.L_x_1327:
[----:B------:R1:W2:Y:S04]  /*1d770*/  LDL.64 R8, [R14+0x8] ;  /* 0x000008000e087983 */ /* 0x0002a80000100a00 */
[----:B------:R1:W3:Y:S04]  /*1d780*/  LDL.64 R10, [R14+0x18] ;  /* 0x000018000e0a7983 */ /* 0x0002e80000100a00 */
[----:B------:R1:W4:Y:S04]  /*1d790*/  LDL.64 R12, [R14+0x20] ;  /* 0x000020000e0c7983 */ /* 0x0003280000100a00 */
[----:B------:R-:W4:Y:S04]  /*1d7a0*/  LD.E.U8 R16, [R2.64+0x138] ;  /* 0x0001380402107980 */ /* 0x000f28000c101100 */
[----:B------:R2:W5:Y:S04]  /*1d7b0*/  LD.E R24, [R2.64+0x164] ;  /* 0x0001640402187980 */ /* 0x000568000c101900 */
[----:B------:R2:W5:Y:S04]  /*1d7c0*/  LD.E.64 R22, [R2.64+0x110] ;  /* 0x0001100402167980 */ /* 0x000568000c101b00 */
[----:B------:R2:W5:Y:S04]  /*1d7d0*/  LD.E.64 R20, [R2.64+0x128] ;  /* 0x0001280402147980 */ /* 0x000568000c101b00 */
[----:B-1----:R-:W4:Y:S04]  /*1d7e0*/  LDL.64 R14, [R14+0x10] ;  /* 0x000010000e0e7983 */ /* 0x002f280000100a00 */
[----:B--2---:R1:W2:Y:S04]  /*1d7f0*/  LD.E R29, [R8.64] ;  /* 0x00000004081d7980 */ /* 0x0042a8000c101900 */
[----:B---3--:R3:W2:Y:S04]  /*1d800*/  LD.E R0, [R10.64+0x20] ;  /* 0x000020040a007980 */ /* 0x0086a8000c101900 */
[----:B----4-:R4:W4:Y:S04]  /*1d810*/  LD.E R44, [R12.64] ;  /* 0x000000040c2c7980 */ /* 0x010928000c101900 */
[----:B-1----:R-:W4:Y:S04]  /*1d820*/  LD.E.64 R8, [R2.64+0x130] ;  /* 0x0001300402087980 */ /* 0x002f28000c101b00 */
[----:B---3--:R-:W3:Y:S01]  /*1d830*/  LD.E.64 R10, [R2.64+0x120] ;  /* 0x00012004020a7980 */ /* 0x008ee2000c101b00 */
[----:B------:R-:W-:-:S03]  /*1d840*/  ISETP.NE.AND P0, PT, R16, RZ, PT ;  /* 0x000000ff1000720c */ /* 0x000fc60003f05270 */
[----:B------:R3:W5:Y:S01]  /*1d850*/  LD.E R28, [R14.64] ;  /* 0x000000040e1c7980 */ /* 0x000762000c101900 */
[----:B--2---:R-:W-:-:S04]  /*1d860*/  SHF.R.S32.HI R7, RZ, 0x1f, R29 ;  /* 0x0000001fff077819 */ /* 0x004fc8000001141d */
[----:B------:R-:W-:-:S04]  /*1d870*/  LEA.HI R7, R7, R29, RZ, 0x3 ;  /* 0x0000001d07077211 */ /* 0x000fc800078f18ff */
[----:B----4-:R-:W-:-:S05]  /*1d880*/  LOP3.LUT R12, R7, 0xfffffff8, RZ, 0xc0, !PT ;  /* 0xfffffff8070c7812 */ /* 0x010fca00078ec0ff */
[----:B------:R-:W-:-:S04]  /*1d890*/  IMAD.IADD R38, R29, 0x1, -R12 ;  /* 0x000000011d267824 */ /* 0x000fc800078e0a0c */
[----:B------:R-:W-:Y:S01]  /*1d8a0*/  IMAD.SHL.U32 R26, R38, 0x4, RZ ;  /* 0x00000004261a7824 */ /* 0x000fe200078e00ff */
[----:B------:R-:W-:-:S04]  /*1d8b0*/  SHF.R.S32.HI R13, RZ, 0x1f, R0 ;  /* 0x0000001fff0d7819 */ /* 0x000fc80000011400 */
[----:B------:R-:W-:Y:S01]  /*1d8c0*/  IADD3 R45, R26, 0x20, RZ ;  /* 0x000000201a2d7810 */ /* 0x000fe20007ffe0ff */
[----:B------:R-:W-:-:S03]  /*1d8d0*/  IMAD R12, R9, R0, RZ ;  /* 0x00000000090c7224 */ /* 0x000fc600078e02ff */
[----:B------:R-:W-:Y:S01]  /*1d8e0*/  ISETP.GE.AND P1, PT, R45, R39, PT ;  /* 0x000000272d00720c */ /* 0x000fe20003f26270 */
[----:B---3--:R-:W-:-:S04]  /*1d8f0*/  IMAD R14, R11, R0, RZ ;  /* 0x000000000b0e7224 */ /* 0x008fc800078e02ff */
[-C--:B------:R-:W-:Y:S02]  /*1d900*/  IMAD R14, R10, R13.reuse, R14 ;  /* 0x0000000d0a0e7224 */ /* 0x080fe400078e020e */
[----:B------:R-:W-:Y:S01]  /*1d910*/  IMAD R13, R8, R13, R12 ;  /* 0x0000000d080d7224 */ /* 0x000fe200078e020c */
[----:B------:R-:W-:Y:S02]  /*1d920*/  SEL R12, RZ, 0xffffffff, P1 ;  /* 0xffffffffff0c7807 */ /* 0x000fe40000800000 */
[----:B------:R-:W-:Y:S02]  /*1d930*/  ISETP.GE.AND P2, PT, R26, R39, PT ;  /* 0x000000271a00720c */ /* 0x000fe40003f46270 */
[----:B------:R-:W-:Y:S01]  /*1d940*/  SHF.R.S32.HI R68, RZ, 0x3, R7 ;  /* 0x00000003ff447819 */ /* 0x000fe20000011407 */
[----:B------:R-:W-:Y:S01]  /*1d950*/  IMAD.SHL.U32 R12, R12, 0x2, RZ ;  /* 0x000000020c0c7824 */ /* 0x000fe200078e00ff */
[----:B------:R-:W-:Y:S01]  /*1d960*/  SEL R7, RZ, 0x1, P2 ;  /* 0x00000001ff077807 */ /* 0x000fe20001000000 */
[----:B------:R-:W-:Y:S01]  /*1d970*/  IMAD.WIDE.U32 R18, R10, R0, RZ ;  /* 0x000000000a127225 */ /* 0x000fe200078e00ff */
[----:B------:R-:W-:-:S03]  /*1d980*/  LEA R27, R44, R68, 0x7 ;  /* 0x000000442c1b7211 */ /* 0x000fc600078e38ff */
[----:B------:R-:W-:Y:S01]  /*1d990*/  IMAD.WIDE.U32 R16, R8, R0, RZ ;  /* 0x0000000008107225 */ /* 0x000fe200078e00ff */
[----:B------:R-:W-:Y:S02]  /*1d9a0*/  LOP3.LUT R25, R12, 0x2, R7, 0xe2, !PT ;  /* 0x000000020c197812 */ /* 0x000fe400078ee207 */
[----:B------:R-:W-:Y:S01]  /*1d9b0*/  LEA R0, R38, R27, 0x4 ;  /* 0x0000001b26007211 */ /* 0x000fe200078e20ff */
[----:B------:R-:W-:Y:S02]  /*1d9c0*/  IMAD.IADD R15, R19, 0x1, R14 ;  /* 0x00000001130f7824 */ /* 0x000fe400078e020e */
[----:B------:R-:W-:Y:S01]  /*1d9d0*/  IMAD.IADD R13, R17, 0x1, R13 ;  /* 0x00000001110d7824 */ /* 0x000fe200078e020d */
[----:B------:R-:W-:Y:S05]  /*1d9e0*/  @!P0 BRA `(.L_x_1328) ;  /* 0x00004f2000008947 */ /* 0x000fea0003800000 */
[----:B-----5:R-:W-:Y:S01]  /*1d9f0*/  ISETP.NE.AND P0, PT, R24, 0x1, PT ;  /* 0x000000011800780c */ /* 0x020fe20003f05270 */
[----:B------:R-:W-:-:S12]  /*1da00*/  BSSY B0, `(.L_x_1329) ;  /* 0x0000006000007945 */ /* 0x000fd80003800000 */
[----:B------:R-:W-:Y:S05]  /*1da10*/  @!P0 BRA `(.L_x_1330) ;  /* 0x0000004000008947 */ /* 0x000fea0003800000 */
[----:B------:R1:W2:Y:S04]  /*1da20*/  LD.E R7, [R2.64+0x168] ;  /* 0x0001680402077980 */ /* 0x0002a8000c101900 */
[----:B-1----:R-:W3:Y:S01]  /*1da30*/  LD.E R2, [R2.64+0x16c] ;  /* 0x00016c0402027980 */ /* 0x002ee2000c101900 */
[----:B--2---:R-:W-:-:S05]  /*1da40*/  IMAD.HI.U32 R0, R0, R7, RZ ;  /* 0x0000000700007227 */ /* 0x004fca00078e00ff */
[----:B---3--:R-:W-:Y:S02]  /*1da50*/  SHF.R.U32.HI R0, RZ, R2, R0 ;  /* 0x00000002ff007219 */ /* 0x008fe40000011600 */
.L_x_1330:
[----:B------:R-:W-:Y:S05]  /*1da60*/  BSYNC B0 ;  /* 0x0000000000007941 */ /* 0x000fea0003800000 */
.L_x_1329:
[----:B------:R-:W-:Y:S01]  /*1da70*/  MOV R14, R18 ;  /* 0x00000012000e7202 */ /* 0x000fe20000000f00 */
[----:B------:R-:W-:Y:S01]  /*1da80*/  IMAD R11, R11, R0, RZ ;  /* 0x000000000b0b7224 */ /* 0x000fe200078e02ff */
[----:B------:R-:W-:Y:S01]  /*1da90*/  MOV R12, R16 ;  /* 0x00000010000c7202 */ /* 0x000fe20000000f00 */
[-C--:B------:R-:W-:Y:S01]  /*1daa0*/  IMAD R9, R9, R0.reuse, RZ ;  /* 0x0000000009097224 */ /* 0x080fe200078e02ff */
[----:B------:R-:W-:Y:S01]  /*1dab0*/  SHF.R.S32.HI R7, RZ, 0x1f, R0 ;  /* 0x0000001fff077819 */ /* 0x000fe20000011400 */
[----:B------:R-:W-:-:S04]  /*1dac0*/  IMAD.WIDE.U32 R14, R10, R0, R14 ;  /* 0x000000000a0e7225 */ /* 0x000fc800078e000e */
[----:B------:R-:W-:Y:S01]  /*1dad0*/  IMAD.WIDE.U32 R2, R8, R0, R12 ;  /* 0x0000000008027225 */ /* 0x000fe200078e000c */
[----:B------:R-:W-:-:S03]  /*1dae0*/  LEA R16, P1, R14, R22, 0x1 ;  /* 0x000000160e107211 */ /* 0x000fc600078208ff */
[-C--:B------:R-:W-:Y:S01]  /*1daf0*/  IMAD R0, R10, R7.reuse, R11 ;  /* 0x000000070a007224 */ /* 0x080fe200078e020b */
[----:B------:R-:W-:Y:S01]  /*1db00*/  LEA R17, P0, R2, R20, 0x1 ;  /* 0x0000001402117211 */ /* 0x000fe200078008ff */
[----:B------:R-:W-:-:S03]  /*1db10*/  IMAD R8, R8, R7, R9 ;  /* 0x0000000708087224 */ /* 0x000fc600078e0209 */
[----:B------:R-:W-:Y:S02]  /*1db20*/  IADD3 R0, R15, R0, RZ ;  /* 0x000000000f007210 */ /* 0x000fe40007ffe0ff */
[----:B------:R-:W-:Y:S02]  /*1db30*/  IADD3 R8, R3, R8, RZ ;  /* 0x0000000803087210 */ /* 0x000fe40007ffe0ff */
[----:B------:R-:W-:Y:S02]  /*1db40*/  LEA.HI.X R14, R14, R23, R0, 0x1, P1 ;  /* 0x000000170e0e7211 */ /* 0x000fe400008f0c00 */
[----:B------:R-:W-:Y:S01]  /*1db50*/  LEA.HI.X R20, R2, R21, R8, 0x1, P0 ;  /* 0x0000001502147211 */ /* 0x000fe200000f0c08 */
[----:B------:R-:W-:Y:S05]  /*1db60*/  BRA.DIV ~URZ, `(.L_x_1331) ;  /* 0x00009d427f007947 */ /* 0x000fea000b800000 */
[----:B------:R1:W2:Y:S02]  /*1db70*/  SHFL.IDX PT, R0, R14, RZ, 0x181f ;  /* 0x00181fff0e007589 */ /* 0x0002a400000e0000 */
.L_x_1429:
[----:B------:R-:W-:Y:S05]  /*1db80*/  BRA.DIV ~URZ, `(.L_x_1332) ;  /* 0x00009da27f007947 */ /* 0x000fea000b800000 */
[----:B------:R3:W4:Y:S01]  /*1db90*/  SHFL.IDX PT, R8, R16, RZ, 0x181f ;  /* 0x00181fff10087589 */ /* 0x00072200000e0000 */
[----:B--2---:R-:W-:-:S03]  /*1dba0*/  MOV R9, R0 ;  /* 0x0000000000097202 */ /* 0x004fc60000000f00 */
[----:B------:R3:W2:Y:S04]  /*1dbb0*/  SHFL.IDX PT, R7, R20, RZ, 0x181f ;  /* 0x00181fff14077589 */ /* 0x0006a800000e0000 */
[----:B------:R3:W1:Y:S02]  /*1dbc0*/  SHFL.IDX PT, R2, R17, RZ, 0x181f ;  /* 0x00181fff11027589 */ /* 0x00066400000e0000 */
.L_x_1430:
[----:B------:R-:W-:Y:S01]  /*1dbd0*/  IMAD R24, R28, R24, RZ ;  /* 0x000000181c187224 */ /* 0x000fe200078e02ff */
[----:B------:R-:W-:Y:S01]  /*1dbe0*/  BSSY B0, `(.L_x_1333) ;  /* 0x000001b000007945 */ /* 0x000fe20003800000 */
[----:B------:R-:W-:Y:S01]  /*1dbf0*/  CS2R R42, SRZ ;  /* 0x00000000002a7805 */ /* 0x000fe2000001ff00 */
[----:B------:R-:W-:Y:S01]  /*1dc00*/  CS2R R30, SRZ ;  /* 0x00000000001e7805 */ /* 0x000fe2000001ff00 */
[----:B------:R-:W-:Y:S01]  /*1dc10*/  CS2R R18, SRZ ;  /* 0x0000000000127805 */ /* 0x000fe2000001ff00 */
[----:B------:R-:W-:Y:S01]  /*1dc20*/  ISETP.GE.AND P0, PT, R27, R24, PT ;  /* 0x000000181b00720c */ /* 0x000fe20003f06270 */
[----:B------:R-:W-:Y:S01]  /*1dc30*/  CS2R R32, SRZ ;  /* 0x0000000000207805 */ /* 0x000fe2000001ff00 */
[----:B------:R-:W-:Y:S01]  /*1dc40*/  CS2R R22, SRZ ;  /* 0x0000000000167805 */ /* 0x000fe2000001ff00 */
[----:B--2---:R-:W-:-:S10]  /*1dc50*/  MOV R3, R7 ;  /* 0x0000000700037202 */ /* 0x004fd40000000f00 */
[----:B------:R-:W-:Y:S05]  /*1dc60*/  @P0 BRA `(.L_x_1334) ;  /* 0x0000012000000947 */ /* 0x000fea0003800000 */
[C---:B------:R-:W-:Y:S01]  /*1dc70*/  LOP3.LUT P0, RZ, R25.reuse, 0x2, RZ, 0xc0, !PT ;  /* 0x0000000219ff7812 */ /* 0x040fe2000780c0ff */
[----:B------:R-:W-:Y:S01]  /*1dc80*/  CS2R R18, SRZ ;  /* 0x0000000000127805 */ /* 0x000fe2000001ff00 */
[----:B------:R-:W-:Y:S01]  /*1dc90*/  LOP3.LUT R0, R25, 0x1, RZ, 0xc0, !PT ;  /* 0x0000000119007812 */ /* 0x000fe200078ec0ff */
[----:B------:R-:W-:Y:S01]  /*1dca0*/  CS2R R22, SRZ ;  /* 0x0000000000167805 */ /* 0x000fe2000001ff00 */
[----:B------:R-:W-:Y:S01]  /*1dcb0*/  CS2R R30, SRZ ;  /* 0x00000000001e7805 */ /* 0x000fe2000001ff00 */
[----:B------:R-:W-:Y:S01]  /*1dcc0*/  CS2R R32, SRZ ;  /* 0x0000000000207805 */ /* 0x000fe2000001ff00 */
[----:B------:R-:W-:-:S07]  /*1dcd0*/  ISETP.NE.U32.AND P1, PT, R0, 0x1, PT ;  /* 0x000000010000780c */ /* 0x000fce0003f25070 */
[----:B------:R-:W-:-:S04]  /*1dce0*/  @P0 SHF.R.S32.HI R0, RZ, 0x1f, R45 ;  /* 0x0000001fff000819 */ /* 0x000fc8000001142d */
[----:B------:R-:W-:Y:S02]  /*1dcf0*/  @P0 LEA.HI R0, R0, R45, RZ, 0x2 ;  /* 0x0000002d00000211 */ /* 0x000fe400078f10ff */
[----:B----4-:R-:W-:Y:S02]  /*1dd00*/  @!P1 IMAD.WIDE R12, R26, 0x2, R8 ;  /* 0x000000021a0c9825 */ /* 0x010fe400078e0208 */
[----:B------:R-:W-:-:S03]  /*1dd10*/  @P0 LOP3.LUT R0, R0, 0xfffffffc, RZ, 0xc0, !PT ;  /* 0xfffffffc00000812 */ /* 0x000fc600078ec0ff */
[----:B------:R2:W5:Y:S02]  /*1dd20*/  @!P1 LD.E.64 R18, [R12.64] ;  /* 0x000000040c129980 */ /* 0x000564000c101b00 */
[----:B------:R-:W-:-:S04]  /*1dd30*/  @P0 IMAD.WIDE R10, R0, 0x2, R8 ;  /* 0x00000002000a0825 */ /* 0x000fc800078e0208 */
[--C-:B-1----:R-:W-:Y:S01]  /*1dd40*/  @P0 IMAD.WIDE R8, R0, 0x2, R2.reuse ;  /* 0x0000000200080825 */ /* 0x102fe200078e0202 */
[----:B------:R2:W5:Y:S03]  /*1dd50*/  @P0 LD.E.64 R30, [R10.64] ;  /* 0x000000040a1e0980 */ /* 0x000566000c101b00 */
[----:B------:R-:W-:Y:S01]  /*1dd60*/  @!P1 IMAD.WIDE R2, R26, 0x2, R2 ;  /* 0x000000021a029825 */ /* 0x000fe200078e0202 */
[----:B------:R2:W5:Y:S04]  /*1dd70*/  @P0 LD.E.64 R32, [R8.64] ;  /* 0x0000000408200980 */ /* 0x000568000c101b00 */
[----:B------:R2:W5:Y:S02]  /*1dd80*/  @!P1 LD.E.64 R22, [R2.64] ;  /* 0x0000000402169980 */ /* 0x000564000c101b00 */
.L_x_1334:
[----:B------:R-:W-:Y:S05]  /*1dd90*/  BSYNC B0 ;  /* 0x0000000000007941 */ /* 0x000fea0003800000 */
.L_x_1333:
[----:B-----5:R-:W-:Y:S01]  /*1dda0*/  IMAD.MOV.U32 R7, RZ, RZ, R30 ;  /* 0x000000ffff077224 */ /* 0x020fe200078e001e */
[----:B-12---:R-:W-:Y:S01]  /*1ddb0*/  MOV R2, R18 ;  /* 0x0000001200027202 */ /* 0x006fe20000000f00 */
[----:B------:R-:W-:-:S02]  /*1ddc0*/  IMAD.MOV.U32 R3, RZ, RZ, R31 ;  /* 0x000000ffff037224 */ /* 0x000fc400078e001f */
[----:B------:R-:W-:-:S03]  /*1ddd0*/  IMAD.MOV.U32 R0, RZ, RZ, R19 ;  /* 0x000000ffff007224 */ /* 0x000fc600078e0013 */
        /* <DEDUP_REMOVED lines=8> */
[----:B------:R-:W-:Y:S05]  /*1de60*/  BRA.DIV ~URZ, `(.L_x_1335) ;  /* 0x00009c327f007947 */ /* 0x000fea000b800000 */
[----:B------:R1:W2:Y:S04]  /*1de70*/  SHFL.IDX PT, R9, R14, 0x1, 0x181f ;  /* 0x00381f000e097f89 */ /* 0x0002a800000e0000 */
[----:B----4-:R1:W4:Y:S04]  /*1de80*/  SHFL.IDX PT, R8, R16, 0x1, 0x181f ;  /* 0x00381f0010087f89 */ /* 0x01032800000e0000 */
[----:B------:R1:W3:Y:S04]  /*1de90*/  SHFL.IDX PT, R0, R20, 0x1, 0x181f ;  /* 0x00381f0014007f89 */ /* 0x0002e800000e0000 */
[----:B------:R1:W1:Y:S02]  /*1dea0*/  SHFL.IDX PT, R2, R17, 0x1, 0x181f ;  /* 0x00381f0011027f89 */ /* 0x00026400000e0000 */
.L_x_1431:
[----:B------:R-:W-:Y:S01]  /*1deb0*/  IADD3 R3, R27, 0x10, RZ ;  /* 0x000000101b037810 */ /* 0x000fe20007ffe0ff */
[----:B------:R-:W-:Y:S01]  /*1dec0*/  BSSY B0, `(.L_x_1336) ;  /* 0x0000019000007945 */ /* 0x000fe20003800000 */
[----:B------:R-:W-:Y:S01]  /*1ded0*/  CS2R R34, SRZ ;  /* 0x0000000000227805 */ /* 0x000fe2000001ff00 */
[----:B------:R-:W-:Y:S01]  /*1dee0*/  CS2R R40, SRZ ;  /* 0x0000000000287805 */ /* 0x000fe2000001ff00 */
[----:B------:R-:W-:Y:S01]  /*1def0*/  ISETP.GE.AND P0, PT, R3, R24, PT ;  /* 0x000000180300720c */ /* 0x000fe20003f06270 */
[----:B------:R-:W-:Y:S01]  /*1df00*/  CS2R R36, SRZ ;  /* 0x0000000000247805 */ /* 0x000fe2000001ff00 */
[----:B---3--:R-:W-:-:S11]  /*1df10*/  IMAD.MOV.U32 R3, RZ, RZ, R0 ;  /* 0x000000ffff037224 */ /* 0x008fd600078e0000 */
        /* <DEDUP_REMOVED lines=10> */
[----:B--2-4-:R-:W-:Y:S02]  /*1dfc0*/  @!P1 IMAD.WIDE R12, R26, 0x2, R8 ;  /* 0x000000021a0c9825 */ /* 0x014fe400078e0208 */
        /* <DEDUP_REMOVED lines=8> */
.L_x_1337:
[----:B------:R-:W-:Y:S05]  /*1e050*/  BSYNC B0 ;  /* 0x0000000000007941 */ /* 0x000fea0003800000 */
.L_x_1336:
        /* <DEDUP_REMOVED lines=13> */
[----:B------:R1:W2:Y:S02]  /*1e130*/  SHFL.IDX PT, R0, R14, 0x2, 0x181f ;  /* 0x00581f000e007f89 */ /* 0x0002a400000e0000 */
.L_x_1432:
[----:B------:R-:W-:Y:S05]  /*1e140*/  BRA.DIV ~URZ, `(.L_x_1339) ;  /* 0x00009bb27f007947 */ /* 0x000fea000b800000 */
[----:B----4-:R3:W4:Y:S01]  /*1e150*/  SHFL.IDX PT, R8, R16, 0x2, 0x181f ;  /* 0x00581f0010087f89 */ /* 0x01072200000e0000 */
[----:B--2---:R-:W-:-:S03]  /*1e160*/  MOV R9, R0 ;  /* 0x0000000000097202 */ /* 0x004fc60000000f00 */
[----:B------:R3:W2:Y:S04]  /*1e170*/  SHFL.IDX PT, R7, R20, 0x2, 0x181f ;  /* 0x00581f0014077f89 */ /* 0x0006a800000e0000 */
[----:B------:R3:W1:Y:S02]  /*1e180*/  SHFL.IDX PT, R2, R17, 0x2, 0x181f ;  /* 0x00581f0011027f89 */ /* 0x00066400000e0000 */
.L_x_1433:
[----:B------:R-:W-:Y:S01]  /*1e190*/  IADD3 R0, R27, 0x20, RZ ;  /* 0x000000201b007810 */ /* 0x000fe20007ffe0ff */
[----:B------:R-:W-:Y:S01]  /*1e1a0*/  BSSY B0, `(.L_x_1340) ;  /* 0x000001b000007945 */ /* 0x000fe20003800000 */
[----:B------:R-:W-:Y:S01]  /*1e1b0*/  CS2R R60, SRZ ;  /* 0x00000000003c7805 */ /* 0x000fe2000001ff00 */
[----:B------:R-:W-:Y:S01]  /*1e1c0*/  CS2R R50, SRZ ;  /* 0x0000000000327805 */ /* 0x000fe2000001ff00 */
[----:B------:R-:W-:Y:S01]  /*1e1d0*/  ISETP.GE.AND P0, PT, R0, R24, PT ;  /* 0x000000180000720c */ /* 0x000fe20003f06270 */
[----:B------:R-:W-:Y:S01]  /*1e1e0*/  CS2R R46, SRZ ;  /* 0x00000000002e7805 */ /* 0x000fe2000001ff00 */
[----:B------:R-:W-:Y:S01]  /*1e1f0*/  CS2R R52, SRZ ;  /* 0x0000000000347805 */ /* 0x000fe2000001ff00 */
[----:B------:R-:W-:Y:S01]  /*1e200*/  CS2R R48, SRZ ;  /* 0x0000000000307805 */ /* 0x000fe2000001ff00 */
[----:B--2---:R-:W-:-:S09]  /*1e210*/  IMAD.MOV.U32 R3, RZ, RZ, R7 ;  /* 0x000000ffff037224 */ /* 0x004fd200078e0007 */
        /* <DEDUP_REMOVED lines=19> */
.L_x_1341:
[----:B------:R-:W-:Y:S05]  /*1e350*/  BSYNC B0 ;  /* 0x0000000000007941 */ /* 0x000fea0003800000 */
.L_x_1340:
        /* <DEDUP_REMOVED lines=17> */
.L_x_1434:
        /* <DEDUP_REMOVED lines=26> */
.L_x_1344:
[----:B------:R-:W-:Y:S05]  /*1e610*/  BSYNC B0 ;  /* 0x0000000000007941 */ /* 0x000fea0003800000 */
.L_x_1343:
        /* <DEDUP_REMOVED lines=14> */
.L_x_1435:
[----:B------:R-:W-:Y:S05]  /*1e700*/  BRA.DIV ~URZ, `(.L_x_1346) ;  /* 0x000099c27f007947 */ /* 0x000fea000b800000 */
[----:B----4-:R3:W4:Y:S01]  /*1e710*/  SHFL.IDX PT, R8, R16, 0x4, 0x181f ;  /* 0x00981f0010087f89 */ /* 0x01072200000e0000 */
[----:B--2---:R-:W-:-:S03]  /*1e720*/  MOV R9, R0 ;  /* 0x0000000000097202 */ /* 0x004fc60000000f00 */
[----:B------:R3:W2:Y:S04]  /*1e730*/  SHFL.IDX PT, R7, R20, 0x4, 0x181f ;  /* 0x00981f0014077f89 */ /* 0x0006a800000e0000 */
[----:B------:R3:W1:Y:S02]  /*1e740*/  SHFL.IDX PT, R2, R17, 0x4, 0x181f ;  /* 0x00981f0011027f89 */ /* 0x00066400000e0000 */
.L_x_1436:
[----:B------:R-:W-:Y:S01]  /*1e750*/  IADD3 R0, R27, 0x40, RZ ;  /* 0x000000401b007810 */ /* 0x000fe20007ffe0ff */
[----:B------:R-:W-:Y:S01]  /*1e760*/  BSSY B0, `(.L_x_1347) ;  /* 0x000001b000007945 */ /* 0x000fe20003800000 */
[----:B------:R-:W-:Y:S01]  /*1e770*/  CS2R R66, SRZ ;  /* 0x0000000000427805 */ /* 0x000fe2000001ff00 */
[----:B------:R-:W-:Y:S01]  /*1e780*/  CS2R R62, SRZ ;  /* 0x00000000003e7805 */ /* 0x000fe2000001ff00 */
[----:B------:R-:W-:Y:S01]  /*1e790*/  ISETP.GE.AND P0, PT, R0, R24, PT ;  /* 0x000000180000720c */ /* 0x000fe20003f06270 */
[----:B------:R-:W-:Y:S01]  /*1e7a0*/  CS2R R70, SRZ ;  /* 0x0000000000467805 */ /* 0x000fe2000001ff00 */
[----:B------:R-:W-:Y:S01]  /*1e7b0*/  CS2R R64, SRZ ;  /* 0x0000000000407805 */ /* 0x000fe2000001ff00 */
[----:B--2---:R-:W-:-:S10]  /*1e7c0*/  IMAD.MOV.U32 R3, RZ, RZ, R7 ;  /* 0x000000ffff037224 */ /* 0x004fd400078e0007 */
        /* <DEDUP_REMOVED lines=8> */
[----:B------:R-:W-:-:S04]  /*1e850*/  @P0 IADD3 R0, R26, 0x20, RZ ;  /* 0x000000201a000810 */ /* 0x000fc80007ffe0ff */
[----:B------:R-:W-:Y:S02]  /*1e860*/  @P0 SHF.R.S32.HI R7, RZ, 0x1f, R0 ;  /* 0x0000001fff070819 */ /* 0x000fe40000011400 */
[----:B----4-:R-:W-:Y:S02]  /*1e870*/  @!P1 IMAD.WIDE R12, R26, 0x2, R8 ;  /* 0x000000021a0c9825 */ /* 0x010fe400078e0208 */
[----:B------:R-:W-:-:S03]  /*1e880*/  @P0 LEA.HI R0, R7, R0, RZ, 0x2 ;  /* 0x0000000007000211 */ /* 0x000fc600078f10ff */
[----:B------:R2:W5:Y:S01]  /*1e890*/  @!P1 LD.E.64 R62, [R12.64] ;  /* 0x000000040c3e9980 */ /* 0x000562000c101b00 */
[----:B------:R-:W-:-:S05]  /*1e8a0*/  @P0 LOP3.LUT R0, R0, 0xfffffffc, RZ, 0xc0, !PT ;  /* 0xfffffffc00000812 */ /* 0x000fca00078ec0ff */
[----:B------:R-:W-:-:S04]  /*1e8b0*/  @P0 IMAD.WIDE R10, R0, 0x2, R8 ;  /* 0x00000002000a0825 */ /* 0x000fc800078e0208 */
[--C-:B-1----:R-:W-:Y:S01]  /*1e8c0*/  @P0 IMAD.WIDE R8, R0, 0x2, R2.reuse ;  /* 0x0000000200080825 */ /* 0x102fe200078e0202 */
[----:B------:R2:W5:Y:S03]  /*1e8d0*/  @P0 LD.E.64 R66, [R10.64] ;  /* 0x000000040a420980 */ /* 0x000566000c101b00 */
[----:B------:R-:W-:Y:S01]  /*1e8e0*/  @!P1 IMAD.WIDE R2, R26, 0x2, R2 ;  /* 0x000000021a029825 */ /* 0x000fe200078e0202 */
[----:B------:R2:W5:Y:S04]  /*1e8f0*/  @P0 LD.E.64 R70, [R8.64] ;  /* 0x0000000408460980 */ /* 0x000568000c101b00 */
[----:B------:R2:W5:Y:S02]  /*1e900*/  @!P1 LD.E.64 R64, [R2.64] ;  /* 0x0000000402409980 */ /* 0x000564000c101b00 */
.L_x_1348:
[----:B------:R-:W-:Y:S05]  /*1e910*/  BSYNC B0 ;  /* 0x0000000000007941 */ /* 0x000fea0003800000 */
.L_x_1347:
[----:B-----5:R-:W-:Y:S01]  /*1e920*/  IMAD.MOV.U32 R7, RZ, RZ, R66 ;  /* 0x000000ffff077224 */ /* 0x020fe200078e0042 */
[----:B-12---:R-:W-:Y:S01]  /*1e930*/  MOV R2, R62 ;  /* 0x0000003e00027202 */ /* 0x006fe20000000f00 */
[----:B------:R-:W-:Y:S01]  /*1e940*/  IMAD.MOV.U32 R3, RZ, RZ, R67 ;  /* 0x000000ffff037224 */ /* 0x000fe200078e0043 */
[----:B------:R-:W-:Y:S01]  /*1e950*/  CS2R R78, SRZ ;  /* 0x00000000004e7805 */ /* 0x000fe2000001ff00 */
        /* <DEDUP_REMOVED lines=11> */
.L_x_1437:
[----:B------:R-:W-:Y:S05]  /*1ea10*/  BRA.DIV ~URZ, `(.L_x_1350) ;  /* 0x000098a27f007947 */ /* 0x000fea000b800000 */
[----:B----4-:R4:W1:Y:S01]  /*1ea20*/  SHFL.IDX PT, R8, R16, 0x5, 0x181f ;  /* 0x00b81f0010087f89 */ /* 0x01086200000e0000 */
[----:B--2---:R-:W-:-:S03]  /*1ea30*/  MOV R9, R0 ;  /* 0x0000000000097202 */ /* 0x004fc60000000f00 */
[----:B------:R4:W2:Y:S04]  /*1ea40*/  SHFL.IDX PT, R7, R20, 0x5, 0x181f ;  /* 0x00b81f0014077f89 */ /* 0x0008a800000e0000 */
[----:B------:R4:W3:Y:S02]  /*1ea50*/  SHFL.IDX PT, R2, R17, 0x5, 0x181f ;  /* 0x00b81f0011027f89 */ /* 0x0008e400000e0000 */
.L_x_1438:
[----:B------:R-:W-:Y:S01]  /*1ea60*/  IADD3 R0, R27, 0x50, RZ ;  /* 0x000000501b007810 */ /* 0x000fe20007ffe0ff */
[----:B------:R-:W-:Y:S01]  /*1ea70*/  BSSY B0, `(.L_x_1351) ;  /* 0x000001a000007945 */ /* 0x000fe20003800000 */
[----:B------:R-:W-:Y:S01]  /*1ea80*/  CS2R R72, SRZ ;  /* 0x0000000000487805 */ /* 0x000fe2000001ff00 */
[----:B------:R-:W-:Y:S01]  /*1ea90*/  CS2R R76, SRZ ;  /* 0x00000000004c7805 */ /* 0x000fe2000001ff00 */
[----:B------:R-:W-:Y:S01]  /*1eaa0*/  ISETP.GE.AND P0, PT, R0, R24, PT ;  /* 0x000000180000720c */ /* 0x000fe20003f06270 */
[----:B------:R-:W-:Y:S01]  /*1eab0*/  CS2R R74, SRZ ;  /* 0x00000000004a7805 */ /* 0x000fe2000001ff00 */
[----:B--2---:R-:W-:-:S11]  /*1eac0*/  IMAD.MOV.U32 R3, RZ, RZ, R7 ;  /* 0x000000ffff037224 */ /* 0x004fd600078e0007 */
        /* <DEDUP_REMOVED lines=10> */
[----:B-1----:R-:W-:Y:S02]  /*1eb70*/  @!P1 IMAD.WIDE R12, R26, 0x2, R8 ;  /* 0x000000021a0c9825 */ /* 0x002fe400078e0208 */
[----:B------:R-:W-:-:S03]  /*1eb80*/  @P0 LEA.HI R0, R7, R0, RZ, 0x2 ;  /* 0x0000000007000211 */ /* 0x000fc600078f10ff */
[----:B------:R1:W5:Y:S01]  /*1eb90*/  @!P1 LD.E.64 R72, [R12.64] ;  /* 0x000000040c489980 */ /* 0x000362000c101b00 */
[----:B------:R-:W-:-:S05]  /*1eba0*/  @P0 LOP3.LUT R0, R0, 0xfffffffc, RZ, 0xc0, !PT ;  /* 0xfffffffc00000812 */ /* 0x000fca00078ec0ff */
[----:B------:R-:W-:-:S04]  /*1ebb0*/  @P0 IMAD.WIDE R10, R0, 0x2, R8 ;  /* 0x00000002000a0825 */ /* 0x000fc800078e0208 */
[--C-:B---3--:R-:W-:Y:S01]  /*1ebc0*/  @P0 IMAD.WIDE R8, R0, 0x2, R2.reuse ;  /* 0x0000000200080825 */ /* 0x108fe200078e0202 */
[----:B------:R1:W5:Y:S03]  /*1ebd0*/  @P0 LD.E.64 R78, [R10.64] ;  /* 0x000000040a4e0980 */ /* 0x000366000c101b00 */
[----:B------:R-:W-:Y:S01]  /*1ebe0*/  @!P1 IMAD.WIDE R2, R26, 0x2, R2 ;  /* 0x000000021a029825 */ /* 0x000fe200078e0202 */
[----:B------:R1:W5:Y:S04]  /*1ebf0*/  @P0 LD.E.64 R76, [R8.64] ;  /* 0x00000004084c0980 */ /* 0x000368000c101b00 */
[----:B------:R1:W5:Y:S02]  /*1ec00*/  @!P1 LD.E.64 R74, [R2.64] ;  /* 0x00000004024a9980 */ /* 0x000364000c101b00 */
.L_x_1352:
[----:B------:R-:W-:Y:S05]  /*1ec10*/  BSYNC B0 ;  /* 0x0000000000007941 */ /* 0x000fea0003800000 */
.L_x_1351:
[----:B-----5:R-:W-:Y:S01]  /*1ec20*/  IMAD.MOV.U32 R7, RZ, RZ, R78 ;  /* 0x000000ffff077224 */ /* 0x020fe200078e004e */
[----:B-1-3--:R-:W-:Y:S01]  /*1ec30*/  MOV R2, R72 ;  /* 0x0000004800027202 */ /* 0x00afe20000000f00 */
        /* <DEDUP_REMOVED lines=12> */
.L_x_1439:
[----:B------:R-:W-:Y:S01]  /*1ed00*/  SHF.R.S32.HI R0, RZ, 0x1f, R29 ;  /* 0x0000001fff007819 */ /* 0x000fe2000001141d */
[----:B------:R-:W-:-:S03]  /*1ed10*/  IMAD.SHL.U32 R2, R44, 0x80, RZ ;  /* 0x000000802c027824 */ /* 0x000fc600078e00ff */
[----:B------:R-:W-:-:S04]  /*1ed20*/  LEA.HI R0, R0, R29, RZ, 0x3 ;  /* 0x0000001d00007211 */ /* 0x000fc800078f18ff */
[----:B------:R-:W-:Y:S01]  /*1ed30*/  LEA.HI.SX32 R0, R0, R2, 0x1d ;  /* 0x0000000200007211 */ /* 0x000fe200078feaff */
[----:B------:R-:W-:Y:S05]  /*1ed40*/  BRA.DIV ~URZ, `(.L_x_1354) ;  /* 0x000097627f007947 */ /* 0x000fea000b800000 */
[----:B------:R3:W1:Y:S04]  /*1ed50*/  SHFL.IDX PT, R8, R16, 0x6, 0x181f ;  /* 0x00d81f0010087f89 */ /* 0x00066800000e0000 */
[----:B------:R3:W4:Y:S04]  /*1ed60*/  SHFL.IDX PT, R7, R20, 0x6, 0x181f ;  /* 0x00d81f0014077f89 */ /* 0x00072800000e0000 */
[----:B------:R3:W2:Y:S02]  /*1ed70*/  SHFL.IDX PT, R2, R17, 0x6, 0x181f ;  /* 0x00d81f0011027f89 */ /* 0x0006a400000e0000 */
.L_x_1440:
[----:B------:R-:W-:Y:S01]  /*1ed80*/  IADD3 R0, R0, 0x60, RZ ;  /* 0x0000006000007810 */ /* 0x000fe20007ffe0ff */
[----:B------:R-:W-:Y:S01]  /*1ed90*/  BSSY B0, `(.L_x_1355) ;  /* 0x000001b000007945 */ /* 0x000fe20003800000 */
[----:B------:R-:W-:Y:S01]  /*1eda0*/  CS2R R84, SRZ ;  /* 0x0000000000547805 */ /* 0x000fe2000001ff00 */
[----:B------:R-:W-:Y:S01]  /*1edb0*/  CS2R R80, SRZ ;  /* 0x0000000000507805 */ /* 0x000fe2000001ff00 */
[----:B------:R-:W-:Y:S01]  /*1edc0*/  ISETP.GE.AND P0, PT, R0, R24, PT ;  /* 0x000000180000720c */ /* 0x000fe20003f06270 */
[----:B------:R-:W-:Y:S01]  /*1edd0*/  CS2R R86, SRZ ;  /* 0x0000000000567805 */ /* 0x000fe2000001ff00 */
[----:B------:R-:W-:Y:S01]  /*1ede0*/  CS2R R82, SRZ ;  /* 0x0000000000527805 */ /* 0x000fe2000001ff00 */
[----:B----4-:R-:W-:-:S10]  /*1edf0*/  IMAD.MOV.U32 R3, RZ, RZ, R7 ;  /* 0x000000ffff037224 */ /* 0x010fd400078e0007 */
        /* <DEDUP_REMOVED lines=10> */
[----:B-12---:R-:W-:Y:S02]  /*1eea0*/  @!P1 IMAD.WIDE R12, R26, 0x2, R8 ;  /* 0x000000021a0c9825 */ /* 0x006fe400078e0208 */
[----:B------:R-:W-:-:S03]  /*1eeb0*/  @P0 LEA.HI R0, R7, R0, RZ, 0x2 ;  /* 0x0000000007000211 */ /* 0x000fc600078f10ff */
[----:B------:R1:W5:Y:S01]  /*1eec0*/  @!P1 LD.E.64 R80, [R12.64] ;  /* 0x000000040c509980 */ /* 0x000362000c101b00 */
[----:B------:R-:W-:-:S05]  /*1eed0*/  @P0 LOP3.LUT R0, R0, 0xfffffffc, RZ, 0xc0, !PT ;  /* 0xfffffffc00000812 */ /* 0x000fca00078ec0ff */
[----:B------:R-:W-:-:S04]  /*1eee0*/  @P0 IMAD.WIDE R10, R0, 0x2, R8 ;  /* 0x00000002000a0825 */ /* 0x000fc800078e0208 */
[--C-:B------:R-:W-:Y:S01]  /*1eef0*/  @P0 IMAD.WIDE R8, R0, 0x2, R2.reuse ;  /* 0x0000000200080825 */ /* 0x100fe200078e0202 */
[----:B------:R1:W5:Y:S03]  /*1ef00*/  @P0 LD.E.64 R84, [R10.64] ;  /* 0x000000040a540980 */ /* 0x000366000c101b00 */
[----:B------:R-:W-:Y:S01]  /*1ef10*/  @!P1 IMAD.WIDE R2, R26, 0x2, R2 ;  /* 0x000000021a029825 */ /* 0x000fe200078e0202 */
[----:B------:R1:W5:Y:S04]  /*1ef20*/  @P0 LD.E.64 R86, [R8.64] ;  /* 0x0000000408560980 */ /* 0x000368000c101b00 */
[----:B------:R1:W5:Y:S02]  /*1ef30*/  @!P1 LD.E.64 R82, [R2.64] ;  /* 0x0000000402529980 */ /* 0x000364000c101b00 */
.L_x_1356:
[----:B------:R-:W-:Y:S05]  /*1ef40*/  BSYNC B0 ;  /* 0x0000000000007941 */ /* 0x000fea0003800000 */
.L_x_1355:
        /* <DEDUP_REMOVED lines=15> */
.L_x_1441:
[----:B------:R-:W-:Y:S01]  /*1f040*/  SHF.R.S32.HI R0, RZ, 0x1f, R29 ;  /* 0x0000001fff007819 */ /* 0x000fe2000001141d */
[----:B------:R-:W-:-:S03]  /*1f050*/  IMAD.SHL.U32 R2, R44, 0x80, RZ ;  /* 0x000000802c027824 */ /* 0x000fc600078e00ff */
[----:B------:R-:W-:-:S04]  /*1f060*/  LEA.HI R0, R0, R29, RZ, 0x3 ;  /* 0x0000001d00007211 */ /* 0x000fc800078f18ff */
[----:B------:R-:W-:Y:S01]  /*1f070*/  LEA.HI.SX32 R0, R0, R2, 0x1d ;  /* 0x0000000200007211 */ /* 0x000fe200078feaff */
[----:B------:R-:W-:Y:S05]  /*1f080*/  BRA.DIV ~URZ, `(.L_x_1358) ;  /* 0x000096027f007947 */ /* 0x000fea000b800000 */
[----:B------:R4:W1:Y:S04]  /*1f090*/  SHFL.IDX PT, R8, R16, 0x7, 0x181f ;  /* 0x00f81f0010087f89 */ /* 0x00086800000e0000 */
[----:B------:R4:W3:Y:S04]  /*1f0a0*/  SHFL.IDX PT, R7, R20, 0x7, 0x181f ;  /* 0x00f81f0014077f89 */ /* 0x0008e800000e0000 */
[----:B------:R4:W2:Y:S02]  /*1f0b0*/  SHFL.IDX PT, R2, R17, 0x7, 0x181f ;  /* 0x00f81f0011027f89 */ /* 0x0008a400000e0000 */
.L_x_1442:
        /* <DEDUP_REMOVED lines=27> */
.L_x_1360:
[----:B------:R-:W-:Y:S05]  /*1f270*/  BSYNC B0 ;  /* 0x0000000000007941 */ /* 0x000fea0003800000 */
.L_x_1359:
[----:B-1----:R-:W-:Y:S01]  /*1f280*/  IADD3 R8, R94, -c[0x0][0x20], RZ ;  /* 0x800008005e087a10 */ /* 0x002fe20007ffe0ff */
[----:B------:R-:W-:-:S04]  /*1f290*/  DEPBAR.LE SB0, 0x1 ;  /* 0x000080400000791a */ /* 0x000fc80000000000 */
[----:B--2---:R1:W2:Y:S04]  /*1f2a0*/  LDL.64 R2, [R8+0x20] ;  /* 0x0000200008027983 */ /* 0x0042a80000100a00 */
[----:B-1----:R-:W3:Y:S01]  /*1f2b0*/  LDL.64 R8, [R8+0x28] ;  /* 0x0000280008087983 */ /* 0x002ee20000100a00 */
[----:B------:R-:W-:Y:S03]  /*1f2c0*/  WARPSYNC 0xffffffff ;  /* 0xffffffff00007948 */ /* 0x000fe60003800000 */
[----:B------:R-:W-:Y:S06]  /*1f2d0*/  BAR.SYNC.DEFER_BLOCKING 0x0 ;  /* 0x0000000000007b1d */ /* 0x000fec0000010000 */
[----:B--2---:R1:W2:Y:S04]  /*1f2e0*/  LD.E R10, [R2.64] ;  /* 0x00000004020a7980 */ /* 0x0042a8000c101900 */
[----:B---34-:R3:W4:Y:S01]  /*1f2f0*/  LD.E.64 R12, [R8.64] ;  /* 0x00000004080c7980 */ /* 0x018722000c101b00 */
[----:B------:R-:W-:Y:S01]  /*1f300*/  BSSY B1, `(.L_x_1361) ;  /* 0x0000083000017945 */ /* 0x000fe20003800000 */
[----:B-1----:R-:W-:Y:S01]  /*1f310*/  IMAD.SHL.U32 R3, R68, 0x40, RZ ;  /* 0x0000004044037824 */ /* 0x002fe200078e00ff */
[----:B---3--:R-:W-:-:S04]  /*1f320*/  SHF.R.S32.HI R8, RZ, 0x1f, R29 ;  /* 0x0000001fff087819 */ /* 0x008fc8000001141d */
[CC--:B------:R-:W-:Y:S02]  /*1f330*/  LEA.HI R0, R8.reuse, R29.reuse, RZ, 0x3 ;  /* 0x0000001d08007211 */ /* 0x0c0fe400078f18ff */
[----:B------:R-:W-:Y:S02]  /*1f340*/  LEA.HI R8, R8, R29, RZ, 0x6 ;  /* 0x0000001d08087211 */ /* 0x000fe400078f30ff */
[----:B------:R-:W-:-:S03]  /*1f350*/  LOP3.LUT R0, R0, 0xfffffff8, RZ, 0xc0, !PT ;  /* 0xfffffff800007812 */ /* 0x000fc600078ec0ff */
[----:B------:R-:W-:Y:S02]  /*1f360*/  IMAD.SHL.U32 R8, R8, 0x8, RZ ;  /* 0x0000000808087824 */ /* 0x000fe400078e00ff */
[----:B------:R-:W-:Y:S01]  /*1f370*/  IMAD.IADD R2, R29, 0x1, -R0 ;  /* 0x000000011d027824 */ /* 0x000fe200078e0a00 */
[----:B------:R-:W-:Y:S01]  /*1f380*/  LOP3.LUT R0, R3, 0x1c0, RZ, 0xc0, !PT ;  /* 0x000001c003007812 */ /* 0x000fe200078ec0ff */
[----:B-----5:R-:W-:Y:S02]  /*1f390*/  IMAD.MOV.U32 R3, RZ, RZ, R92 ;  /* 0x000000ffff037224 */ /* 0x020fe400078e005c */
[----:B------:R-:W-:-:S03]  /*1f3a0*/  IMAD.SHL.U32 R2, R2, 0x8, RZ ;  /* 0x0000000802027824 */ /* 0x000fc600078e00ff */
[----:B------:R-:W-:Y:S01]  /*1f3b0*/  PRMT R105, R105, 0x5410, R3 ;  /* 0x0000541069697816 */ /* 0x000fe20000000003 */
[----:B------:R-:W-:Y:S01]  /*1f3c0*/  IMAD.MOV.U32 R3, RZ, RZ, R93 ;  /* 0x000000ffff037224 */ /* 0x000fe200078e005d */
[----:B------:R-:W-:Y:S02]  /*1f3d0*/  LOP3.LUT R2, R0, 0x38, R2, 0xf8, !PT ;  /* 0x0000003800027812 */ /* 0x000fe400078ef802 */
[----:B------:R-:W-:Y:S02]  /*1f3e0*/  SHF.R.U32.HI R0, RZ, 0x3, R0 ;  /* 0x00000003ff007819 */ /* 0x000fe40000011600 */
[----:B------:R-:W-:Y:S01]  /*1f3f0*/  PRMT R105, R3, 0x7610, R105 ;  /* 0x0000761003697816 */ /* 0x000fe20000000069 */
[----:B------:R-:W-:Y:S01]  /*1f400*/  IMAD.MOV.U32 R3, RZ, RZ, R91 ;  /* 0x000000ffff037224 */ /* 0x000fe200078e005b */
[----:B------:R-:W-:Y:S01]  /*1f410*/  LOP3.LUT R7, R2, R0, RZ, 0x3c, !PT ;  /* 0x0000000002077212 */ /* 0x000fe200078e3cff */
[----:B------:R-:W-:Y:S02]  /*1f420*/  IMAD.MOV.U32 R2, RZ, RZ, R44 ;  /* 0x000000ffff027224 */ /* 0x000fe400078e002c */
[----:B------:R-:W-:Y:S01]  /*1f430*/  IMAD.MOV.U32 R0, RZ, RZ, R45 ;  /* 0x000000ffff007224 */ /* 0x000fe200078e002d */
[----:B------:R-:W-:Y:S01]  /*1f440*/  LOP3.LUT R8, R7, 0xfffffe00, R8, 0xf8, !PT ;  /* 0xfffffe0007087812 */ /* 0x000fe200078ef808 */
[----:B------:R-:W-:-:S03]  /*1f450*/  IMAD.MOV.U32 R7, RZ, RZ, R90 ;  /* 0x000000ffff077224 */ /* 0x000fc600078e005a */
[----:B------:R-:W-:Y:S01]  /*1f460*/  PRMT R29, R0, 0x5410, R2 ;  /* 0x00005410001d7816 */ /* 0x000fe20000000002 */
[----:B------:R-:W-:Y:S01]  /*1f470*/  IMAD.MOV.U32 R2, RZ, RZ, R88 ;  /* 0x000000ffff027224 */ /* 0x000fe200078e0058 */
[----:B------:R-:W-:Y:S01]  /*1f480*/  PRMT R94, R3, 0x5410, R7 ;  /* 0x00005410035e7816 */ /* 0x000fe20000000007 */
[----:B------:R-:W-:-:S05]  /*1f490*/  IMAD.MOV.U32 R0, RZ, RZ, R89 ;  /* 0x000000ffff007224 */ /* 0x000fca00078e0059 */
[----:B------:R-:W-:Y:S01]  /*1f4a0*/  PRMT R25, R0, 0x5410, R2 ;  /* 0x0000541000197816 */ /* 0x000fe20000000002 */
[----:B--2---:R-:W-:-:S05]  /*1f4b0*/  IMAD R9, R10, -0x80, R24 ;  /* 0xffffff800a097824 */ /* 0x004fca00078e0218 */
[----:B------:R-:W-:-:S04]  /*1f4c0*/  IMNMX R24, R9, 0x80, PT ;  /* 0x0000008009187817 */ /* 0x000fc80003800200 */
[----:B------:R-:W-:Y:S01]  /*1f4d0*/  ISETP.GE.AND P0, PT, R68, R24, PT ;  /* 0x000000184400720c */ /* 0x000fe20003f06270 */
[----:B----4-:R-:W-:-:S12]  /*1f4e0*/  IMAD.WIDE.U32 R20, R8, 0x2, R12 ;  /* 0x0000000208147825 */ /* 0x010fd800078e000c */
[----:B------:R-:W-:Y:S05]  /*1f4f0*/  @P0 BRA `(.L_x_1362) ;  /* 0x0000063000000947 */ /* 0x000fea0003800000 */
[----:B------:R-:W-:Y:S01]  /*1f500*/  ISETP.GE.AND P0, PT, R26, R39, PT ;  /* 0x000000271a00720c */ /* 0x000fe20003f06270 */
[----:B------:R-:W-:-:S12]  /*1f510*/  BSSY B0, `(.L_x_1363) ;  /* 0x0000030000007945 */ /* 0x000fd80003800000 */
[----:B------:R-:W-:Y:S05]  /*1f520*/  @P0 BRA `(.L_x_1364) ;  /* 0x000002e000000947 */ /* 0x000fea0003800000 */
[----:B------:R-:W2:Y:S01]  /*1f530*/  LD.E.128 R8, [R20.64] ;  /* 0x0000000414087980 */ /* 0x000ea2000c101d00 */
[----:B------:R-:W-:Y:S02]  /*1f540*/  SHF.R.U32.HI R3, RZ, 0x10, R23 ;  /* 0x00000010ff037819 */ /* 0x000fe40000011617 */
[----:B------:R-:W-:Y:S02]  /*1f550*/  SHF.R.U32.HI R7, RZ, 0x10, R19 ;  /* 0x00000010ff077819 */ /* 0x000fe40000011613 */
[----:B------:R-:W-:Y:S02]  /*1f560*/  SHF.R.U64 R13, R22, 0x10, R23 ;  /* 0x00000010160d7819 */ /* 0x000fe40000001217 */
[C---:B------:R-:W-:Y:S02]  /*1f570*/  PRMT R3, R15.reuse, 0x5410, R3 ;  /* 0x000054100f037816 */ /* 0x040fe40000000003 */
[----:B------:R-:W-:Y:S02]  /*1f580*/  PRMT R7, R28, 0x5410, R7 ;  /* 0x000054101c077816 */ /* 0x000fe40000000007 */
[----:B------:R-:W-:Y:S01]  /*1f590*/  PRMT R13, R15, 0x5432, R13 ;  /* 0x000054320f0d7816 */ /* 0x000fe2000000000d */
[----:B------:R-:W-:Y:S01]  /*1f5a0*/  IMAD.U32 R17, R3, 0x10000, RZ ;  /* 0x0001000003117824 */ /* 0x000fe200078e00ff */
[----:B------:R-:W-:Y:S01]  /*1f5b0*/  SHF.R.U64 R0, R18, 0x10, R19 ;  /* 0x0000001012007819 */ /* 0x000fe20000001213 */
[----:B------:R-:W-:Y:S01]  /*1f5c0*/  IMAD.U32 R19, R7, 0x10000, RZ ;  /* 0x0001000007137824 */ /* 0x000fe200078e00ff */
[----:B------:R-:W-:-:S02]  /*1f5d0*/  LOP3.LUT R22, R3, 0xffff0000, RZ, 0xc0, !PT ;  /* 0xffff000003167812 */ /* 0x000fc400078ec0ff */
[----:B------:R-:W-:Y:S02]  /*1f5e0*/  LOP3.LUT R18, R7, 0xffff0000, RZ, 0xc0, !PT ;  /* 0xffff000007127812 */ /* 0x000fe400078ec0ff */
[----:B------:R-:W-:Y:S02]  /*1f5f0*/  PRMT R16, R28, 0x5432, R0 ;  /* 0x000054321c107816 */ /* 0x000fe40000000000 */
[C---:B--2---:R-:W-:Y:S01]  /*1f600*/  LOP3.LUT R12, R10.reuse, 0xffff0000, RZ, 0xc0, !PT ;  /* 0xffff00000a0c7812 */ /* 0x044fe200078ec0ff */
[----:B------:R-:W-:Y:S01]  /*1f610*/  IMAD.U32 R15, R10, 0x10000, RZ ;  /* 0x000100000a0f7824 */ /* 0x000fe200078e00ff */
[C---:B------:R-:W-:Y:S01]  /*1f620*/  LOP3.LUT R10, R11.reuse, 0xffff0000, RZ, 0xc0, !PT ;  /* 0xffff00000b0a7812 */ /* 0x040fe200078ec0ff */
[----:B------:R-:W-:Y:S01]  /*1f630*/  IMAD.U32 R14, R11, 0x10000, RZ ;  /* 0x000100000b0e7824 */ /* 0x000fe200078e00ff */
[----:B------:R-:W-:Y:S01]  /*1f640*/  LOP3.LUT R0, R8, 0xffff0000, RZ, 0xc0, !PT ;  /* 0xffff000008007812 */ /* 0x000fe200078ec0ff */
[----:B------:R-:W-:Y:S01]  /*1f650*/  FMUL.FTZ R7, R12, R17 ;  /* 0x000000110c077220 */ /* 0x000fe20000410000 */
[----:B------:R-:W-:Y:S01]  /*1f660*/  SHF.L.U32 R2, R8, 0x10, RZ ;  /* 0x0000001008027819 */ /* 0x000fe200000006ff */
[-C--:B------:R-:W-:Y:S01]  /*1f670*/  FMUL.FTZ R12, R12, R19.reuse ;  /* 0x000000130c0c7220 */ /* 0x080fe20000410000 */
[C---:B------:R-:W-:Y:S01]  /*1f680*/  LOP3.LUT R8, R9.reuse, 0xffff0000, RZ, 0xc0, !PT ;  /* 0xffff000009087812 */ /* 0x040fe200078ec0ff */
[----:B------:R-:W-:Y:S01]  /*1f690*/  FMUL.FTZ R3, R10, R22 ;  /* 0x000000160a037220 */ /* 0x000fe20000410000 */
[----:B------:R-:W-:Y:S01]  /*1f6a0*/  SHF.L.U32 R11, R9, 0x10, RZ ;  /* 0x00000010090b7819 */ /* 0x000fe200000006ff */
[----:B------:R-:W-:-:S02]  /*1f6b0*/  FFMA.FTZ R19, R15, R19, -R7 ;  /* 0x000000130f137223 */ /* 0x000fc40000010807 */
[----:B------:R-:W-:Y:S01]  /*1f6c0*/  FFMA.FTZ R15, R15, R17, R12 ;  /* 0x000000110f0f7223 */ /* 0x000fe2000001000c */
[----:B------:R-:W-:Y:S01]  /*1f6d0*/  SHF.L.U32 R17, R16, 0x10, RZ ;  /* 0x0000001010117819 */ /* 0x000fe200000006ff */
[-C--:B------:R-:W-:Y:S01]  /*1f6e0*/  FMUL.FTZ R10, R10, R18.reuse ;  /* 0x000000120a0a7220 */ /* 0x080fe20000410000 */
[----:B------:R-:W-:Y:S01]  /*1f6f0*/  LOP3.LUT R16, R16, 0xffff0000, RZ, 0xc0, !PT ;  /* 0xffff000010107812 */ /* 0x000fe200078ec0ff */
[----:B------:R-:W-:Y:S02]  /*1f700*/  FFMA.FTZ R12, R14, R18, -R3 ;  /* 0x000000120e0c7223 */ /* 0x000fe40000010803 */
[C---:B------:R-:W-:Y:S01]  /*1f710*/  IMAD.U32 R18, R13.reuse, 0x10000, RZ ;  /* 0x000100000d127824 */ /* 0x040fe200078e00ff */
[----:B------:R-:W-:Y:S01]  /*1f720*/  LOP3.LUT R13, R13, 0xffff0000, RZ, 0xc0, !PT ;  /* 0xffff00000d0d7812 */ /* 0x000fe200078ec0ff */
[----:B------:R-:W-:Y:S02]  /*1f730*/  FMUL.FTZ R9, R8, R16 ;  /* 0x0000001008097220 */ /* 0x000fe40000410000 */
[----:B------:R-:W-:-:S02]  /*1f740*/  FMUL.FTZ R3, R0, R18 ;  /* 0x0000001200037220 */ /* 0x000fc40000410000 */
[----:B------:R-:W-:Y:S02]  /*1f750*/  FMUL.FTZ R0, R0, R17 ;  /* 0x0000001100007220 */ /* 0x000fe40000410000 */
[----:B------:R-:W-:Y:S02]  /*1f760*/  FMUL.FTZ R7, R8, R13 ;  /* 0x0000000d08077220 */ /* 0x000fe40000410000 */
[----:B------:R-:W-:Y:S02]  /*1f770*/  FFMA.FTZ R8, R2, R18, R0 ;  /* 0x0000001202087223 */ /* 0x000fe40000010000 */
[----:B------:R-:W-:Y:S01]  /*1f780*/  FFMA.FTZ R14, R14, R22, R10 ;  /* 0x000000160e0e7223 */ /* 0x000fe2000001000a */
[----:B------:R-:W-:Y:S01]  /*1f790*/  F2FP.BF16.PACK_AB R10, R15, R19 ;  /* 0x000000130f0a723e */ /* 0x000fe200000010ff */
[----:B------:R-:W-:Y:S02]  /*1f7a0*/  FFMA.FTZ R3, R2, R17, -R3 ;  /* 0x0000001102037223 */ /* 0x000fe40000010803 */
[----:B------:R-:W-:-:S02]  /*1f7b0*/  FFMA.FTZ R0, R11, R16, -R7 ;  /* 0x000000100b007223 */ /* 0x000fc40000010807 */
[----:B------:R-:W-:Y:S01]  /*1f7c0*/  FFMA.FTZ R9, R11, R13, R9 ;  /* 0x0000000d0b097223 */ /* 0x000fe20000010009 */
[----:B------:R-:W-:Y:S02]  /*1f7d0*/  F2FP.BF16.PACK_AB R11, R14, R12 ;  /* 0x0000000c0e0b723e */ /* 0x000fe400000010ff */
[----:B------:R-:W-:Y:S02]  /*1f7e0*/  F2FP.BF16.PACK_AB R8, R8, R3 ;  /* 0x000000030808723e */ /* 0x000fe400000010ff */
[----:B------:R-:W-:-:S05]  /*1f7f0*/  F2FP.BF16.PACK_AB R9, R9, R0 ;  /* 0x000000000909723e */ /* 0x000fca00000010ff */
[----:B------:R1:W-:Y:S02]  /*1f800*/  ST.E.128 [R20.64], R8 ;  /* 0x0000000814007985 */ /* 0x0003e4000c101d04 */
.L_x_1364:
[----:B------:R-:W-:Y:S05]  /*1f810*/  BSYNC B0 ;  /* 0x0000000000007941 */ /* 0x000fea0003800000 */
.L_x_1363:
[----:B------:R-:W-:-:S04]  /*1f820*/  IADD3 R0, R26, 0x20, RZ ;  /* 0x000000201a007810 */ /* 0x000fc80007ffe0ff */
[----:B------:R-:W-:-:S13]  /*1f830*/  ISETP.GE.AND P0, PT, R0, R39, PT ;  /* 0x000000270000720c */ /* 0x000fda0003f06270 */
[----:B------:R-:W-:Y:S05]  /*1f840*/  @P0 BRA `(.L_x_1362) ;  /* 0x000002e000000947 */ /* 0x000fea0003800000 */
[----:B-1----:R-:W2:Y:S01]  /*1f850*/  LD.E.128 R8, [R20.64+0x4000] ;  /* 0x0040000414087980 */ /* 0x002ea2000c101d00 */
[----:B------:R-:W-:Y:S02]  /*1f860*/  SHF.R.U32.HI R3, RZ, 0x10, R33 ;  /* 0x00000010ff037819 */ /* 0x000fe40000011621 */
[----:B------:R-:W-:Y:S02]  /*1f870*/  SHF.R.U32.HI R7, RZ, 0x10, R31 ;  /* 0x00000010ff077819 */ /* 0x000fe4000001161f */
[----:B------:R-:W-:Y:S02]  /*1f880*/  PRMT R3, R38, 0x5410, R3 ;  /* 0x0000541026037816 */ /* 0x000fe40000000003 */
[----:B------:R-:W-:Y:S02]  /*1f890*/  PRMT R7, R69, 0x5410, R7 ;  /* 0x0000541045077816 */ /* 0x000fe40000000007 */
[C---:B------:R-:W-:Y:S01]  /*1f8a0*/  LOP3.LUT R22, R3.reuse, 0xffff0000, RZ, 0xc0, !PT ;  /* 0xffff000003167812 */ /* 0x040fe200078ec0ff */
[----:B------:R-:W-:Y:S01]  /*1f8b0*/  IMAD.U32 R17, R3, 0x10000, RZ ;  /* 0x0001000003117824 */ /* 0x000fe200078e00ff */
[----:B------:R-:W-:Y:S01]  /*1f8c0*/  SHF.R.U64 R13, R32, 0x10, R33 ;  /* 0x00000010200d7819 */ /* 0x000fe20000001221 */
[----:B------:R-:W-:Y:S01]  /*1f8d0*/  IMAD.U32 R19, R7, 0x10000, RZ ;  /* 0x0001000007137824 */ /* 0x000fe200078e00ff */
[----:B------:R-:W-:-:S02]  /*1f8e0*/  SHF.R.U64 R0, R30, 0x10, R31 ;  /* 0x000000101e007819 */ /* 0x000fc4000000121f */
[----:B------:R-:W-:Y:S02]  /*1f8f0*/  LOP3.LUT R18, R7, 0xffff0000, RZ, 0xc0, !PT ;  /* 0xffff000007127812 */ /* 0x000fe400078ec0ff */
[----:B------:R-:W-:Y:S02]  /*1f900*/  PRMT R13, R38, 0x5432, R13 ;  /* 0x00005432260d7816 */ /* 0x000fe4000000000d */
        /* <DEDUP_REMOVED lines=33> */
[----:B------:R1:W-:Y:S02]  /*1fb20*/  ST.E.128 [R20.64+0x4000], R8 ;  /* 0x0040000814007985 */ /* 0x0003e4000c101d04 */
.L_x_1362:
[----:B------:R-:W-:Y:S05]  /*1fb30*/  BSYNC B1 ;  /* 0x0000000000017941 */ /* 0x000fea0003800000 */
.L_x_1361:
[----:B------:R-:W-:Y:S01]  /*1fb40*/  IADD3 R0, R68, 0x10, RZ ;  /* 0x0000001044007810 */ /* 0x000fe20007ffe0ff */
[----:B------:R-:W-:Y:S03]  /*1fb50*/  BSSY B1, `(.L_x_1365) ;  /* 0x0000066000017945 */ /* 0x000fe60003800000 */
[----:B------:R-:W-:-:S13]  /*1fb60*/  ISETP.GE.AND P0, PT, R0, R24, PT ;  /* 0x000000180000720c */ /* 0x000fda0003f06270 */
[----:B------:R-:W-:Y:S05]  /*1fb70*/  @P0 BRA `(.L_x_1366) ;  /* 0x0000063000000947 */ /* 0x000fea0003800000 */
[----:B------:R-:W-:Y:S01]  /*1fb80*/  ISETP.GE.AND P0, PT, R26, R39, PT ;  /* 0x000000271a00720c */ /* 0x000fe20003f06270 */
[----:B------:R-:W-:-:S12]  /*1fb90*/  BSSY B0, `(.L_x_1367) ;  /* 0x0000030000007945 */ /* 0x000fd80003800000 */
        /* <DEDUP_REMOVED lines=47> */
.L_x_1368:
[----:B------:R-:W-:Y:S05]  /*1fe90*/  BSYNC B0 ;  /* 0x0000000000007941 */ /* 0x000fea0003800000 */
.L_x_1367:
        /* <DEDUP_REMOVED lines=49> */
.L_x_1366:
[----:B------:R-:W-:Y:S05]  /*201b0*/  BSYNC B1 ;  /* 0x0000000000017941 */ /* 0x000fea0003800000 */
.L_x_1365:
        /* <DEDUP_REMOVED lines=53> */
.L_x_1372:
[----:B------:R-:W-:Y:S05]  /*20510*/  BSYNC B0 ;  /* 0x0000000000007941 */ /* 0x000fea0003800000 */
.L_x_1371:
        /* <DEDUP_REMOVED lines=49> */
.L_x_1370:
[----:B------:R-:W-:Y:S05]  /*20830*/  BSYNC B1 ;  /* 0x0000000000017941 */ /* 0x000fea0003800000 */
.L_x_1369:
        /* <DEDUP_REMOVED lines=53> */
.L_x_1376:
[----:B------:R-:W-:Y:S05]  /*20b90*/  BSYNC B0 ;  /* 0x0000000000007941 */ /* 0x000fea0003800000 */
.L_x_1375:
        /* <DEDUP_REMOVED lines=49> */
.L_x_1374:
[----:B------:R-:W-:Y:S05]  /*20eb0*/  BSYNC B1 ;  /* 0x0000000000017941 */ /* 0x000fea0003800000 */
.L_x_1373:
        /* <DEDUP_REMOVED lines=53> */
.L_x_1380:
[----:B------:R-:W-:Y:S05]  /*21210*/  BSYNC B0 ;  /* 0x0000000000007941 */ /* 0x000fea0003800000 */
.L_x_1379:
        /* <DEDUP_REMOVED lines=49> */
.L_x_1378:
[----:B------:R-:W-:Y:S05]  /*21530*/  BSYNC B1 ;  /* 0x0000000000017941 */ /* 0x000fea0003800000 */
.L_x_1377:
        /* <DEDUP_REMOVED lines=53> */
.L_x_1384:
[----:B------:R-:W-:Y:S05]  /*21890*/  BSYNC B0 ;  /* 0x0000000000007941 */ /* 0x000fea0003800000 */
.L_x_1383:
        /* <DEDUP_REMOVED lines=49> */
.L_x_1382:
[----:B------:R-:W-:Y:S05]  /*21bb0*/  BSYNC B1 ;  /* 0x0000000000017941 */ /* 0x000fea0003800000 */
.L_x_1381:
        /* <DEDUP_REMOVED lines=53> */
.L_x_1388:
[----:B------:R-:W-:Y:S05]  /*21f10*/  BSYNC B0 ;  /* 0x0000000000007941 */ /* 0x000fea0003800000 */
.L_x_1387:
        /* <DEDUP_REMOVED lines=49> */
.L_x_1386:
[----:B------:R-:W-:Y:S05]  /*22230*/  BSYNC B1 ;  /* 0x0000000000017941 */ /* 0x000fea0003800000 */
.L_x_1385:
[----:B------:R-:W-:Y:S01]  /*22240*/  IADD3 R0, R68, 0x70, RZ ;  /* 0x0000007044007810 */ /* 0x000fe20007ffe0ff */
[----:B------:R-:W-:Y:S02]  /*22250*/  IMAD.MOV.U32 R2, RZ, RZ, R143 ;  /* 0x000000ffff027224 */ /* 0x000fe400078e008f */
[----:B------:R-:W-:Y:S01]  /*22260*/  IMAD.MOV.U32 R3, RZ, RZ, 0x0 ;  /* 0x00000000ff037424 */ /* 0x000fe200078e00ff */
[----:B------:R-:W-:-:S13]  /*22270*/  ISETP.GE.AND P0, PT, R0, R24, PT ;  /* 0x000000180000720c */ /* 0x000fda0003f06270 */
[----:B------:R-:W-:Y:S05]  /*22280*/  @P0 RET.REL.NODEC R2 `(_ZN7cutlass13device_kernelIN5flash19enable_sm80_to_sm89INS1_16FlashAttnFwdSm80INS1_25CollectiveMainloopFwdSm80ILi4ELi1ELb0EN4cute5tupleIJNS5_1CILi128EEENS7_ILi48EEES8_EEELi128ENS_10bfloat16_tEfNS_4arch4Sm80ELb0ELb1ELb0ELb1ELb0ELb1ELb1ELb0EEENS1_21CollectiveEpilogueFwdINS6_IJS8_S8_S9_EEENS6_IJNS7_ILi1EEESH_SH_EEESB_SD_Li128ELb1ELb1ELb0ELb0EEENS1_19SingleTileSchedulerILb1ELb0ELb1ELi128EEEEEEEEEvNT_6ParamsE) ;  /* 0xfffddd7002000950 */ /* 0x000fea0003c3ffff */
        /* <DEDUP_REMOVED lines=49> */
.L_x_1390:
[----:B------:R-:W-:Y:S05]  /*225a0*/  BSYNC B0 ;  /* 0x0000000000007941 */ /* 0x000fea0003800000 */
.L_x_1389:
[----:B------:R-:W-:Y:S01]  /*225b0*/  IADD3 R0, R26, 0x20, RZ ;  /* 0x000000201a007810 */ /* 0x000fe20007ffe0ff */
[----:B------:R-:W-:Y:S02]  /*225c0*/  IMAD.MOV.U32 R2, RZ, RZ, R143 ;  /* 0x000000ffff027224 */ /* 0x000fe400078e008f */
[----:B------:R-:W-:Y:S01]  /*225d0*/  IMAD.MOV.U32 R3, RZ, RZ, 0x0 ;  /* 0x00000000ff037424 */ /* 0x000fe200078e00ff */
[----:B------:R-:W-:-:S13]  /*225e0*/  ISETP.GE.AND P0, PT, R0, R39, PT ;  /* 0x000000270000720c */ /* 0x000fda0003f06270 */
[----:B------:R-:W-:Y:S05]  /*225f0*/  @P0 RET.REL.NODEC R2 `(_ZN7cutlass13device_kernelIN5flash19enable_sm80_to_sm89INS1_16FlashAttnFwdSm80INS1_25CollectiveMainloopFwdSm80ILi4ELi1ELb0EN4cute5tupleIJNS5_1CILi128EEENS7_ILi48EEES8_EEELi128ENS_10bfloat16_tEfNS_4arch4Sm80ELb0ELb1ELb0ELb1ELb0ELb1ELb1ELb0EEENS1_21CollectiveEpilogueFwdINS6_IJS8_S8_S9_EEENS6_IJNS7_ILi1EEESH_SH_EEESB_SD_Li128ELb1ELb1ELb0ELb0EEENS1_19SingleTileSchedulerILb1ELb0ELb1ELi128EEEEEEEEEvNT_6ParamsE) ;  /* 0xfffdda0002000950 */ /* 0x000fea0003c3ffff */
        /* <DEDUP_REMOVED lines=42> */
[----:B------:R-:W-:Y:S01]  /*228a0*/  F2FP.BF16.PACK_AB R11, R14, R12 ;  /* 0x0000000c0e0b723e */ /* 0x000fe200000010ff */
[----:B------:R-:W-:Y:S01]  /*228b0*/  IMAD.MOV.U32 R2, RZ, RZ, R143 ;  /* 0x000000ffff027224 */ /* 0x000fe200078e008f */
[----:B------:R-:W-:Y:S02]  /*228c0*/  F2FP.BF16.PACK_AB R8, R8, R3 ;  /* 0x000000030808723e */ /* 0x000fe400000010ff */
[----:B------:R-:W-:Y:S02]  /*228d0*/  F2FP.BF16.PACK_AB R9, R9, R0 ;  /* 0x000000000909723e */ /* 0x000fe400000010ff */
[----:B------:R-:W-:-:S03]  /*228e0*/  MOV R3, 0x0 ;  /* 0x0000000000037802 */ /* 0x000fc60000000f00 */
[----:B------:R1:W-:Y:S01]  /*228f0*/  ST.E.128 [R20.64+0x7800], R8 ;  /* 0x0078000814007985 */ /* 0x0003e2000c101d04 */
[----:B------:R-:W-:Y:S05]  /*22900*/  RET.REL.NODEC R2 `(_ZN7cutlass13device_kernelIN5flash19enable_sm80_to_sm89INS1_16FlashAttnFwdSm80INS1_25CollectiveMainloopFwdSm80ILi4ELi1ELb0EN4cute5tupleIJNS5_1CILi128EEENS7_ILi48EEES8_EEELi128ENS_10bfloat16_tEfNS_4arch4Sm80ELb0ELb1ELb0ELb1ELb0ELb1ELb1ELb0EEENS1_21CollectiveEpilogueFwdINS6_IJS8_S8_S9_EEENS6_IJNS7_ILi1EEESH_SH_EEESB_SD_Li128ELb1ELb1ELb0ELb0EEENS1_19SingleTileSchedulerILb1ELb0ELb1ELi128EEEEEEEEEvNT_6ParamsE) ;  /* 0xfffdd6f002007950 */ /* 0x000fea0003c3ffff */
.L_x_1328:
[----:B-----5:R-:W-:Y:S01]  /*22910*/  ISETP.NE.AND P0, PT, R24, 0x1, PT ;  /* 0x000000011800780c */ /* 0x020fe20003f05270 */
[----:B------:R-:W-:Y:S01]  /*22920*/  BSSY B0, `(.L_x_1391) ;  /* 0x0000007000007945 */ /* 0x000fe20003800000 */
[----:B------:R-:W-:-:S11]  /*22930*/  SHF.L.U32 R69, R38, 0x3, RZ ;  /* 0x0000000326457819 */ /* 0x000fd600000006ff */
[----:B------:R-:W-:Y:S05]  /*22940*/  @!P0 BRA `(.L_x_1392) ;  /* 0x0000004000008947 */ /* 0x000fea0003800000 */
[----:B------:R1:W2:Y:S04]  /*22950*/  LD.E R7, [R2.64+0x168] ;  /* 0x0001680402077980 */ /* 0x0002a8000c101900 */
[----:B-1----:R-:W3:Y:S01]  /*22960*/  LD.E R2, [R2.64+0x16c] ;  /* 0x00016c0402027980 */ /* 0x002ee2000c101900 */
[----:B--2---:R-:W-:-:S05]  /*22970*/  IMAD.HI.U32 R0, R0, R7, RZ ;  /* 0x0000000700007227 */ /* 0x004fca00078e00ff */
[----:B---3--:R-:W-:Y:S02]  /*22980*/  SHF.R.U32.HI R0, RZ, R2, R0 ;  /* 0x00000002ff007219 */ /* 0x008fe40000011600 */
.L_x_1392:
[----:B------:R-:W-:Y:S05]  /*22990*/  BSYNC B0 ;  /* 0x0000000000007941 */ /* 0x000fea0003800000 */
.L_x_1391:
[----:B------:R-:W-:Y:S01]  /*229a0*/  MOV R14, R18 ;  /* 0x00000012000e7202 */ /* 0x000fe20000000f00 */
[----:B------:R-:W-:Y:S01]  /*229b0*/  IMAD.MOV.U32 R3, RZ, RZ, R13 ;  /* 0x000000ffff037224 */ /* 0x000fe200078e000d */
[----:B------:R-:W-:Y:S01]  /*229c0*/  MOV R2, R16 ;  /* 0x0000001000027202 */ /* 0x000fe20000000f00 */
[-C--:B------:R-:W-:Y:S01]  /*229d0*/  IMAD R11, R11, R0.reuse, RZ ;  /* 0x000000000b0b7224 */ /* 0x080fe200078e02ff */
[----:B------:R-:W-:Y:S01]  /*229e0*/  SHF.R.S32.HI R7, RZ, 0x1f, R0 ;  /* 0x0000001fff077819 */ /* 0x000fe20000011400 */
[-C--:B------:R-:W-:Y:S02]  /*229f0*/  IMAD R9, R9, R0.reuse, RZ ;  /* 0x0000000009097224 */ /* 0x080fe400078e02ff */
[----:B------:R-:W-:-:S04]  /*22a00*/  IMAD.WIDE.U32 R12, R10, R0, R14 ;  /* 0x000000000a0c7225 */ /* 0x000fc800078e000e */
[----:B------:R-:W-:Y:S01]  /*22a10*/  IMAD.WIDE.U32 R2, R8, R0, R2 ;  /* 0x0000000008027225 */ /* 0x000fe200078e0002 */
[----:B------:R-:W-:-:S03]  /*22a20*/  LEA R14, P1, R12, R22, 0x1 ;  /* 0x000000160c0e7211 */ /* 0x000fc600078208ff */
[-C--:B------:R-:W-:Y:S01]  /*22a30*/  IMAD R10, R10, R7.reuse, R11 ;  /* 0x000000070a0a7224 */ /* 0x080fe200078e020b */
[----:B------:R-:W-:Y:S01]  /*22a40*/  LEA R15, P0, R2, R20, 0x1 ;  /* 0x00000014020f7211 */ /* 0x000fe200078008ff */
[----:B------:R-:W-:-:S03]  /*22a50*/  IMAD R0, R8, R7, R9 ;  /* 0x0000000708007224 */ /* 0x000fc600078e0209 */
[----:B------:R-:W-:Y:S01]  /*22a60*/  IADD3 R7, R13, R10, RZ ;  /* 0x0000000a0d077210 */ /* 0x000fe20007ffe0ff */
[----:B------:R-:W-:-:S03]  /*22a70*/  IMAD.IADD R0, R3, 0x1, R0 ;  /* 0x0000000103007824 */ /* 0x000fc600078e0200 */
[----:B------:R-:W-:Y:S02]  /*22a80*/  LEA.HI.X R11, R12, R23, R7, 0x1, P1 ;  /* 0x000000170c0b7211 */ /* 0x000fe400008f0c07 */
[----:B------:R-:W-:Y:S01]  /*22a90*/  LEA.HI.X R10, R2, R21, R0, 0x1, P0 ;  /* 0x00000015020a7211 */ /* 0x000fe200000f0c00 */
[----:B------:R-:W-:Y:S05]  /*22aa0*/  BRA.DIV ~URZ, `(.L_x_1393) ;  /* 0x00005d427f007947 */ /* 0x000fea000b800000 */
[----:B------:R1:W2:Y:S02]  /*22ab0*/  SHFL.IDX PT, R0, R11, RZ, 0x181f ;  /* 0x00181fff0b007589 */ /* 0x0002a400000e0000 */
.L_x_1443:
[----:B------:R-:W-:Y:S05]  /*22ac0*/  BRA.DIV ~URZ, `(.L_x_1394) ;  /* 0x00005da27f007947 */ /* 0x000fea000b800000 */
[----:B------:R3:W4:Y:S01]  /*22ad0*/  SHFL.IDX PT, R8, R14, RZ, 0x181f ;  /* 0x00181fff0e087589 */ /* 0x00072200000e0000 */
[----:B--2---:R-:W-:-:S03]  /*22ae0*/  MOV R9, R0 ;  /* 0x0000000000097202 */ /* 0x004fc60000000f00 */
[----:B------:R3:W2:Y:S04]  /*22af0*/  SHFL.IDX PT, R7, R10, RZ, 0x181f ;  /* 0x00181fff0a077589 */ /* 0x0006a800000e0000 */
[----:B------:R3:W1:Y:S02]  /*22b00*/  SHFL.IDX PT, R3, R15, RZ, 0x181f ;  /* 0x00181fff0f037589 */ /* 0x00066400000e0000 */
.L_x_1444:
[----:B------:R-:W-:Y:S01]  /*22b10*/  IMAD R12, R28, R24, RZ ;  /* 0x000000181c0c7224 */ /* 0x000fe200078e02ff */
[----:B------:R-:W-:Y:S01]  /*22b20*/  ISETP.GE.AND P0, PT, R69, R39, PT ;  /* 0x000000274500720c */ /* 0x000fe20003f06270 */
[----:B------:R-:W-:Y:S01]  /*22b30*/  CS2R R18, SRZ ;  /* 0x0000000000127805 */ /* 0x000fe2000001ff00 */
[----:B------:R-:W-:Y:S01]  /*22b40*/  SHF.R.S32.HI R13, RZ, 0x1f, R69 ;  /* 0x0000001fff0d7819 */ /* 0x000fe20000011445 */
[----:B------:R-:W-:Y:S01]  /*22b50*/  CS2R R16, SRZ ;  /* 0x0000000000107805 */ /* 0x000fe2000001ff00 */
[----:B------:R-:W-:-:S13]  /*22b60*/  ISETP.GE.OR P0, PT, R27, R12, P0 ;  /* 0x0000000c1b00720c */ /* 0x000fda0000706670 */
[C---:B------:R-:W-:Y:S01]  /*22b70*/  @!P0 IMAD.SHL.U32 R2, R69.reuse, 0x2, RZ ;  /* 0x0000000245028824 */ /* 0x040fe200078e00ff */
[----:B------:R-:W-:-:S04]  /*22b80*/  @!P0 SHF.L.U64.HI R0, R69, 0x1, R13 ;  /* 0x0000000145008819 */ /* 0x000fc8000001020d */
[----:B----4-:R-:W-:-:S05]  /*22b90*/  @!P0 IADD3 R8, P1, R8, R2, RZ ;  /* 0x0000000208088210 */ /* 0x010fca0007f3e0ff */
[--C-:B------:R-:W-:Y:S01]  /*22ba0*/  @!P0 IMAD.X R9, R9, 0x1, R0.reuse, P1 ;  /* 0x0000000109098824 */ /* 0x100fe200008e0600 */
[----:B-1----:R-:W-:Y:S01]  /*22bb0*/  @!P0 IADD3 R2, P1, R3, R2, RZ ;  /* 0x0000000203028210 */ /* 0x002fe20007f3e0ff */
[----:B------:R-:W-:Y:S01]  /*22bc0*/  CS2R R22, SRZ ;  /* 0x0000000000167805 */ /* 0x000fe2000001ff00 */
[----:B------:R-:W-:Y:S02]  /*22bd0*/  CS2R R20, SRZ ;  /* 0x0000000000147805 */ /* 0x000fe4000001ff00 */
[----:B------:R-:W4:Y:S01]  /*22be0*/  @!P0 LD.E.128 R16, [R8.64] ;  /* 0x0000000408108980 */ /* 0x000f22000c101d00 */
[----:B--2---:R-:W-:-:S05]  /*22bf0*/  @!P0 IMAD.X R3, R7, 0x1, R0, P1 ;  /* 0x0000000107038824 */ /* 0x004fca00008e0600 */
[----:B------:R1:W2:Y:S01]  /*22c00*/  @!P0 LD.E.128 R20, [R2.64] ;  /* 0x0000000402148980 */ /* 0x0002a2000c101d00 */
[----:B------:R-:W-:Y:S01]  /*22c10*/  CS2R R46, SRZ ;  /* 0x00000000002e7805 */ /* 0x000fe2000001ff00 */
[----:B----4-:R-:W-:Y:S02]  /*22c20*/  IMAD.MOV.U32 R7, RZ, RZ, R18 ;  /* 0x000000ffff077224 */ /* 0x010fe400078e0012 */
[----:B-1----:R-:W-:Y:S02]  /*22c30*/  IMAD.MOV.U32 R3, RZ, RZ, R19 ;  /* 0x000000ffff037224 */ /* 0x002fe400078e0013 */
[----:B------:R-:W-:Y:S02]  /*22c40*/  IMAD.MOV.U32 R2, RZ, RZ, R16 ;  /* 0x000000ffff027224 */ /* 0x000fe400078e0010 */
[----:B------:R-:W-:Y:S01]  /*22c50*/  IMAD.MOV.U32 R0, RZ, RZ, R17 ;  /* 0x000000ffff007224 */ /* 0x000fe200078e0011 */
[----:B------:R-:W-:Y:S01]  /*22c60*/  PRMT R28, R3, 0x5410, R7 ;  /* 0x00005410031c7816 */ /* 0x000fe20000000007 */
[----:B--2---:R-:W-:Y:S01]  /*22c70*/  IMAD.MOV.U32 R7, RZ, RZ, R22 ;  /* 0x000000ffff077224 */ /* 0x004fe200078e0016 */
[----:B------:R-:W-:Y:S01]  /*22c80*/  PRMT R25, R2, 0x7610, R25 ;  /* 0x0000761002197816 */ /* 0x000fe20000000019 */
[----:B------:R-:W-:Y:S01]  /*22c90*/  IMAD.MOV.U32 R3, RZ, RZ, R23 ;  /* 0x000000ffff037224 */ /* 0x000fe200078e0017 */
[----:B------:R-:W-:Y:S01]  /*22ca0*/  PRMT R26, R0, 0x7610, R26 ;  /* 0x00007610001a7816 */ /* 0x000fe2000000001a */
[----:B------:R-:W-:Y:S01]  /*22cb0*/  IMAD.MOV.U32 R2, RZ, RZ, R20 ;  /* 0x000000ffff027224 */ /* 0x000fe200078e0014 */
[----:B------:R-:W-:Y:S01]  /*22cc0*/  PRMT R25, R25, 0x5410, R7 ;  /* 0x0000541019197816 */ /* 0x000fe20000000007 */
[----:B------:R-:W-:Y:S01]  /*22cd0*/  IMAD.MOV.U32 R0, RZ, RZ, R21 ;  /* 0x000000ffff007224 */ /* 0x000fe200078e0015 */
[----:B------:R-:W-:-:S04]  /*22ce0*/  PRMT R30, R3, 0x7610, R30 ;  /* 0x00007610031e7816 */ /* 0x000fc8000000001e */
[----:B------:R-:W-:Y:S01]  /*22cf0*/  PRMT R24, R0, 0x5410, R2 ;  /* 0x0000541000187816 */ /* 0x000fe20000000002 */
[----:B------:R-:W-:Y:S05]  /*22d00*/  BRA.DIV ~URZ, `(.L_x_1395) ;  /* 0x00005cd27f007947 */ /* 0x000fea000b800000 */
[----:B------:R1:W2:Y:S04]  /*22d10*/  SHFL.IDX PT, R9, R11, 0x1, 0x181f ;  /* 0x00381f000b097f89 */ /* 0x0002a800000e0000 */
[----:B------:R1:W4:Y:S04]  /*22d20*/  SHFL.IDX PT, R8, R14, 0x1, 0x181f ;  /* 0x00381f000e087f89 */ /* 0x00032800000e0000 */
[----:B------:R1:W3:Y:S04]  /*22d30*/  SHFL.IDX PT, R7, R10, 0x1, 0x181f ;  /* 0x00381f000a077f89 */ /* 0x0002e800000e0000 */
[----:B------:R1:W1:Y:S02]  /*22d40*/  SHFL.IDX PT, R2, R15, 0x1, 0x181f ;  /* 0x00381f000f027f89 */ /* 0x00026400000e0000 */
.L_x_1445:
[----:B------:R-:W-:Y:S01]  /*22d50*/  IADD3 R0, R27, 0x10, RZ ;  /* 0x000000101b007810 */ /* 0x000fe20007ffe0ff */
[----:B------:R-:W-:Y:S01]  /*22d60*/  BSSY B0, `(.L_x_1396) ;  /* 0x0000013000007945 */ /* 0x000fe20003800000 */
[----:B------:R-:W-:Y:S01]  /*22d70*/  CS2R R44, SRZ ;  /* 0x00000000002c7805 */ /* 0x000fe2000001ff00 */
[----:B------:R-:W-:Y:S01]  /*22d80*/  CS2R R42, SRZ ;  /* 0x00000000002a7805 */ /* 0x000fe2000001ff00 */
[----:B------:R-:W-:Y:S01]  /*22d90*/  ISETP.GE.AND P0, PT, R0, R12, PT ;  /* 0x0000000c0000720c */ /* 0x000fe20003f06270 */
[----:B------:R-:W-:-:S12]  /*22da0*/  CS2R R40, SRZ ;  /* 0x0000000000287805 */ /* 0x000fd8000001ff00 */
[----:B------:R-:W-:Y:S05]  /*22db0*/  @P0 BRA `(.L_x_1397) ;  /* 0x000000d000000947 */ /* 0x000fea0003800000 */
[----:B------:R-:W-:Y:S01]  /*22dc0*/  ISETP.GE.AND P0, PT, R69, R39, PT ;  /* 0x000000274500720c */ /* 0x000fe20003f06270 */
[----:B------:R-:W-:Y:S01]  /*22dd0*/  CS2R R44, SRZ ;  /* 0x00000000002c7805 */ /* 0x000fe2000001ff00 */
[----:B------:R-:W-:Y:S01]  /*22de0*/  CS2R R42, SRZ ;  /* 0x00000000002a7805 */ /* 0x000fe2000001ff00 */
[----:B------:R-:W-:-:S10]  /*22df0*/  CS2R R40, SRZ ;  /* 0x0000000000287805 */ /* 0x000fd4000001ff00 */
[----:B------:R-:W-:Y:S05]  /*22e00*/  @P0 BRA `(.L_x_1397) ;  /* 0x0000008000000947 */ /* 0x000fea0003800000 */
[C---:B------:R-:W-:Y:S01]  /*22e10*/  IMAD.SHL.U32 R3, R69.reuse, 0x2, RZ ;  /* 0x0000000245037824 */ /* 0x040fe200078e00ff */
[----:B------:R-:W-:-:S04]  /*22e20*/  SHF.L.U64.HI R0, R69, 0x1, R13 ;  /* 0x0000000145007819 */ /* 0x000fc8000001020d */
[-C--:B----4-:R-:W-:Y:S02]  /*22e30*/  IADD3 R8, P1, R8, R3.reuse, RZ ;  /* 0x0000000308087210 */ /* 0x090fe40007f3e0ff */
[----:B-1----:R-:W-:-:S03]  /*22e40*/  IADD3 R2, P0, R2, R3, RZ ;  /* 0x0000000302027210 */ /* 0x002fc60007f1e0ff */
[--C-:B--2---:R-:W-:Y:S02]  /*22e50*/  IMAD.X R9, R9, 0x1, R0.reuse, P1 ;  /* 0x0000000109097824 */ /* 0x104fe400008e0600 */
[----:B---3--:R-:W-:-:S03]  /*22e60*/  IMAD.X R3, R7, 0x1, R0, P0 ;  /* 0x0000000107037824 */ /* 0x008fc600000e0600 */
[----:B------:R1:W5:Y:S04]  /*22e70*/  LD.E.128 R44, [R8.64] ;  /* 0x00000004082c7980 */ /* 0x000368000c101d00 */
[----:B------:R1:W5:Y:S02]  /*22e80*/  LD.E.128 R40, [R2.64] ;  /* 0x0000000402287980 */ /* 0x000364000c101d00 */
.L_x_1397:
[----:B------:R-:W-:Y:S05]  /*22e90*/  BSYNC B0 ;  /* 0x0000000000007941 */ /* 0x000fea0003800000 */
.L_x_1396:
[----:B---3-5:R-:W-:Y:S01]  /*22ea0*/  IMAD.MOV.U32 R7, RZ, RZ, R46 ;  /* 0x000000ffff077224 */ /* 0x028fe200078e002e */
[----:B-1----:R-:W-:Y:S01]  /*22eb0*/  MOV R2, R44 ;  /* 0x0000002c00027202 */ /* 0x002fe20000000f00 */
[----:B------:R-:W-:Y:S02]  /*22ec0*/  IMAD.MOV.U32 R3, RZ, RZ, R47 ;  /* 0x000000ffff037224 */ /* 0x000fe400078e002f */
        /* <DEDUP_REMOVED lines=10> */
[----:B------:R1:W3:Y:S02]  /*22f70*/  SHFL.IDX PT, R0, R11, 0x2, 0x181f ;  /* 0x00581f000b007f89 */ /* 0x0002e400000e0000 */
.L_x_1446:
[----:B------:R-:W-:Y:S05]  /*22f80*/  BRA.DIV ~URZ, `(.L_x_1399) ;  /* 0x00005cb27f007947 */ /* 0x000fea000b800000 */
[----:B----4-:R4:W1:Y:S01]  /*22f90*/  SHFL.IDX PT, R8, R14, 0x2, 0x181f ;  /* 0x00581f000e087f89 */ /* 0x01086200000e0000 */
[----:B--23--:R-:W-:-:S03]  /*22fa0*/  MOV R9, R0 ;  /* 0x0000000000097202 */ /* 0x00cfc60000000f00 */
[----:B------:R4:W2:Y:S04]  /*22fb0*/  SHFL.IDX PT, R7, R10, 0x2, 0x181f ;  /* 0x00581f000a077f89 */ /* 0x0008a800000e0000 */
[----:B------:R4:W3:Y:S02]  /*22fc0*/  SHFL.IDX PT, R3, R15, 0x2, 0x181f ;  /* 0x00581f000f037f89 */ /* 0x0008e400000e0000 */
.L_x_1447:
[----:B------:R-:W-:Y:S01]  /*22fd0*/  ISETP.GE.AND P0, PT, R69, R39, PT ;  /* 0x000000274500720c */ /* 0x000fe20003f06270 */
[----:B------:R-:W-:Y:S01]  /*22fe0*/  CS2R R58, SRZ ;  /* 0x00000000003a7805 */ /* 0x000fe2000001ff00 */
[----:B------:R-:W-:Y:S01]  /*22ff0*/  IADD3 R0, R27, 0x20, RZ ;  /* 0x000000201b007810 */ /* 0x000fe20007ffe0ff */
[----:B------:R-:W-:-:S03]  /*23000*/  CS2R R56, SRZ ;  /* 0x0000000000387805 */ /* 0x000fc6000001ff00 */
[----:B------:R-:W-:-:S13]  /*23010*/  ISETP.GE.OR P0, PT, R0, R12, P0 ;  /* 0x0000000c0000720c */ /* 0x000fda0000706670 */
[C---:B------:R-:W-:Y:S01]  /*23020*/  @!P0 IMAD.SHL.U32 R2, R69.reuse, 0x2, RZ ;  /* 0x0000000245028824 */ /* 0x040fe200078e00ff */
[----:B------:R-:W-:-:S04]  /*23030*/  @!P0 SHF.L.U64.HI R0, R69, 0x1, R13 ;  /* 0x0000000145008819 */ /* 0x000fc8000001020d */
[----:B-1----:R-:W-:-:S05]  /*23040*/  @!P0 IADD3 R8, P1, R8, R2, RZ ;  /* 0x0000000208088210 */ /* 0x002fca0007f3e0ff */
[--C-:B------:R-:W-:Y:S01]  /*23050*/  @!P0 IMAD.X R9, R9, 0x1, R0.reuse, P1 ;  /* 0x0000000109098824 */ /* 0x100fe200008e0600 */
[----:B---3--:R-:W-:Y:S01]  /*23060*/  @!P0 IADD3 R2, P1, R3, R2, RZ ;  /* 0x0000000203028210 */ /* 0x008fe20007f3e0ff */
[----:B------:R-:W-:Y:S01]  /*23070*/  CS2R R54, SRZ ;  /* 0x0000000000367805 */ /* 0x000fe2000001ff00 */
[----:B------:R-:W-:Y:S02]  /*23080*/  CS2R R52, SRZ ;  /* 0x0000000000347805 */ /* 0x000fe4000001ff00 */
[----:B------:R-:W3:Y:S01]  /*23090*/  @!P0 LD.E.128 R56, [R8.64] ;  /* 0x0000000408388980 */ /* 0x000ee2000c101d00 */
[----:B--2---:R-:W-:-:S05]  /*230a0*/  @!P0 IMAD.X R3, R7, 0x1, R0, P1 ;  /* 0x0000000107038824 */ /* 0x004fca00008e0600 */
[----:B------:R1:W2:Y:S01]  /*230b0*/  @!P0 LD.E.128 R52, [R2.64] ;  /* 0x0000000402348980 */ /* 0x0002a2000c101d00 */
[----:B------:R-:W-:Y:S01]  /*230c0*/  CS2R R66, SRZ ;  /* 0x0000000000427805 */ /* 0x000fe2000001ff00 */
[----:B---3--:R-:W-:Y:S01]  /*230d0*/  IMAD.MOV.U32 R7, RZ, RZ, R58 ;  /* 0x000000ffff077224 */ /* 0x008fe200078e003a */
[----:B-1----:R-:W-:Y:S01]  /*230e0*/  MOV R2, R56 ;  /* 0x0000003800027202 */ /* 0x002fe20000000f00 */
[----:B------:R-:W-:Y:S02]  /*230f0*/  IMAD.MOV.U32 R3, RZ, RZ, R59 ;  /* 0x000000ffff037224 */ /* 0x000fe400078e003b */
[----:B------:R-:W-:-:S03]  /*23100*/  IMAD.MOV.U32 R0, RZ, RZ, R57 ;  /* 0x000000ffff007224 */ /* 0x000fc600078e0039 */
[----:B------:R-:W-:Y:S01]  /*23110*/  PRMT R112, R3, 0x5410, R7 ;  /* 0x0000541003707816 */ /* 0x000fe20000000007 */
[----:B--2---:R-:W-:Y:S01]  /*23120*/  IMAD.MOV.U32 R7, RZ, RZ, R54 ;  /* 0x000000ffff077224 */ /* 0x004fe200078e0036 */
[----:B------:R-:W-:Y:S01]  /*23130*/  PRMT R110, R0, 0x5410, R2 ;  /* 0x00005410006e7816 */ /* 0x000fe20000000002 */
[----:B------:R-:W-:Y:S01]  /*23140*/  IMAD.MOV.U32 R3, RZ, RZ, R55 ;  /* 0x000000ffff037224 */ /* 0x000fe200078e0037 */
[----:B------:R-:W-:Y:S01]  /*23150*/  MOV R2, R52 ;  /* 0x0000003400027202 */ /* 0x000fe20000000f00 */
[----:B------:R-:W-:-:S03]  /*23160*/  IMAD.MOV.U32 R0, RZ, RZ, R53 ;  /* 0x000000ffff007224 */ /* 0x000fc600078e0035 */
[----:B------:R-:W-:Y:S02]  /*23170*/  PRMT R111, R3, 0x5410, R7 ;  /* 0x00005410036f7816 */ /* 0x000fe40000000007 */
[----:B------:R-:W-:Y:S01]  /*23180*/  PRMT R109, R0, 0x5410, R2 ;  /* 0x00005410006d7816 */ /* 0x000fe20000000002 */
[----:B------:R-:W-:Y:S05]  /*23190*/  BRA.DIV ~URZ, `(.L_x_1400) ;  /* 0x00005c127f007947 */ /* 0x000fea000b800000 */
[----:B------:R1:W2:Y:S04]  /*231a0*/  SHFL.IDX PT, R9, R11, 0x3, 0x181f ;  /* 0x00781f000b097f89 */ /* 0x0002a800000e0000 */
[----:B------:R1:W3:Y:S04]  /*231b0*/  SHFL.IDX PT, R8, R14, 0x3, 0x181f ;  /* 0x00781f000e087f89 */ /* 0x0002e800000e0000 */
[----:B------:R1:W4:Y:S04]  /*231c0*/  SHFL.IDX PT, R7, R10, 0x3, 0x181f ;  /* 0x00781f000a077f89 */ /* 0x00032800000e0000 */
[----:B------:R1:W1:Y:S02]  /*231d0*/  SHFL.IDX PT, R2, R15, 0x3, 0x181f ;  /* 0x00781f000f027f89 */ /* 0x00026400000e0000 */
.L_x_1448:
        /* <DEDUP_REMOVED lines=14> */
[-C--:B---3--:R-:W-:Y:S02]  /*232c0*/  IADD3 R8, P1, R8, R3.reuse, RZ ;  /* 0x0000000308087210 */ /* 0x088fe40007f3e0ff */
[----:B-1----:R-:W-:-:S03]  /*232d0*/  IADD3 R2, P0, R2, R3, RZ ;  /* 0x0000000302027210 */ /* 0x002fc60007f1e0ff */
[--C-:B--2---:R-:W-:Y:S02]  /*232e0*/  IMAD.X R9, R9, 0x1, R0.reuse, P1 ;  /* 0x0000000109097824 */ /* 0x104fe400008e0600 */
[----:B----4-:R-:W-:-:S03]  /*232f0*/  IMAD.X R3, R7, 0x1, R0, P0 ;  /* 0x0000000107037824 */ /* 0x010fc600000e0600 */
[----:B------:R1:W5:Y:S04]  /*23300*/  LD.E.128 R64, [R8.64] ;  /* 0x0000000408407980 */ /* 0x000368000c101d00 */
[----:B------:R1:W5:Y:S02]  /*23310*/  LD.E.128 R60, [R2.64] ;  /* 0x00000004023c7980 */ /* 0x000364000c101d00 */
.L_x_1402:
[----:B------:R-:W-:Y:S05]  /*23320*/  BSYNC B0 ;  /* 0x0000000000007941 */ /* 0x000fea0003800000 */
.L_x_1401:
[----:B----45:R-:W-:Y:S01]  /*23330*/  IMAD.MOV.U32 R7, RZ, RZ, R66 ;  /* 0x000000ffff077224 */ /* 0x030fe200078e0042 */
        /* <DEDUP_REMOVED lines=12> */
[----:B------:R1:W4:Y:S02]  /*23400*/  SHFL.IDX PT, R0, R11, 0x4, 0x181f ;  /* 0x00981f000b007f89 */ /* 0x00032400000e0000 */
.L_x_1449:
[----:B------:R-:W-:Y:S05]  /*23410*/  BRA.DIV ~URZ, `(.L_x_1404) ;  /* 0x00005bf27f007947 */ /* 0x000fea000b800000 */
[----:B---3--:R3:W1:Y:S01]  /*23420*/  SHFL.IDX PT, R8, R14, 0x4, 0x181f ;  /* 0x00981f000e087f89 */ /* 0x00866200000e0000 */
[----:B--2-4-:R-:W-:-:S03]  /*23430*/  MOV R9, R0 ;  /* 0x0000000000097202 */ /* 0x014fc60000000f00 */
[----:B------:R3:W2:Y:S04]  /*23440*/  SHFL.IDX PT, R7, R10, 0x4, 0x181f ;  /* 0x00981f000a077f89 */ /* 0x0006a800000e0000 */
[----:B------:R3:W4:Y:S02]  /*23450*/  SHFL.IDX PT, R3, R15, 0x4, 0x181f ;  /* 0x00981f000f037f89 */ /* 0x00072400000e0000 */
.L_x_1450:
        /* <DEDUP_REMOVED lines=9> */
[----:B----4-:R-:W-:Y:S01]  /*234f0*/  @!P0 IADD3 R2, P1, R3, R2, RZ ;  /* 0x0000000203028210 */ /* 0x010fe20007f3e0ff */
[----:B------:R-:W-:Y:S01]  /*23500*/  CS2R R74, SRZ ;  /* 0x00000000004a7805 */ /* 0x000fe2000001ff00 */
[----:B------:R-:W-:Y:S02]  /*23510*/  CS2R R72, SRZ ;  /* 0x0000000000487805 */ /* 0x000fe4000001ff00 */
[----:B------:R-:W4:Y:S01]  /*23520*/  @!P0 LD.E.128 R76, [R8.64] ;  /* 0x00000004084c8980 */ /* 0x000f22000c101d00 */
[----:B--2---:R-:W-:-:S05]  /*23530*/  @!P0 IMAD.X R3, R7, 0x1, R0, P1 ;  /* 0x0000000107038824 */ /* 0x004fca00008e0600 */
[----:B------:R1:W2:Y:S01]  /*23540*/  @!P0 LD.E.128 R72, [R2.64] ;  /* 0x0000000402488980 */ /* 0x0002a2000c101d00 */
[----:B------:R-:W-:Y:S01]  /*23550*/  CS2R R86, SRZ ;  /* 0x0000000000567805 */ /* 0x000fe2000001ff00 */
[----:B----4-:R-:W-:Y:S01]  /*23560*/  IMAD.MOV.U32 R7, RZ, RZ, R78 ;  /* 0x000000ffff077224 */ /* 0x010fe200078e004e */
        /* <DEDUP_REMOVED lines=13> */
[----:B------:R1:W4:Y:S04]  /*23640*/  SHFL.IDX PT, R8, R14, 0x5, 0x181f ;  /* 0x00b81f000e087f89 */ /* 0x00032800000e0000 */
[----:B------:R1:W3:Y:S04]  /*23650*/  SHFL.IDX PT, R7, R10, 0x5, 0x181f ;  /* 0x00b81f000a077f89 */ /* 0x0002e800000e0000 */
[----:B------:R1:W1:Y:S02]  /*23660*/  SHFL.IDX PT, R2, R15, 0x5, 0x181f ;  /* 0x00b81f000f027f89 */ /* 0x00026400000e0000 */
.L_x_1451:
        /* <DEDUP_REMOVED lines=20> */
.L_x_1407:
[----:B------:R-:W-:Y:S05]  /*237b0*/  BSYNC B0 ;  /* 0x0000000000007941 */ /* 0x000fea0003800000 */
.L_x_1406:
        /* <DEDUP_REMOVED lines=14> */
.L_x_1452:
[----:B------:R-:W-:Y:S05]  /*238a0*/  BRA.DIV ~URZ, `(.L_x_1409) ;  /* 0x00005b327f007947 */ /* 0x000fea000b800000 */
[----:B----4-:R4:W1:Y:S01]  /*238b0*/  SHFL.IDX PT, R8, R14, 0x6, 0x181f ;  /* 0x00d81f000e087f89 */ /* 0x01086200000e0000 */
[----:B--23--:R-:W-:-:S03]  /*238c0*/  MOV R9, R0 ;  /* 0x0000000000097202 */ /* 0x00cfc60000000f00 */
[----:B------:R4:W2:Y:S04]  /*238d0*/  SHFL.IDX PT, R7, R10, 0x6, 0x181f ;  /* 0x00d81f000a077f89 */ /* 0x0008a800000e0000 */
[----:B------:R4:W3:Y:S02]  /*238e0*/  SHFL.IDX PT, R2, R15, 0x6, 0x181f ;  /* 0x00d81f000f027f89 */ /* 0x0008e400000e0000 */
.L_x_1453:
[----:B------:R-:W-:Y:S01]  /*238f0*/  IADD3 R0, R27, 0x60, RZ ;  /* 0x000000601b007810 */ /* 0x000fe20007ffe0ff */
[----:B------:R-:W-:Y:S01]  /*23900*/  BSSY B0, `(.L_x_1410) ;  /* 0x0000013000007945 */ /* 0x000fe20003800000 */
[----:B------:R-:W-:Y:S01]  /*23910*/  CS2R R90, SRZ ;  /* 0x00000000005a7805 */ /* 0x000fe2000001ff00 */
[----:B------:R-:W-:Y:S01]  /*23920*/  CS2R R88, SRZ ;  /* 0x0000000000587805 */ /* 0x000fe2000001ff00 */
[----:B------:R-:W-:Y:S01]  /*23930*/  ISETP.GE.AND P0, PT, R0, R12, PT ;  /* 0x0000000c0000720c */ /* 0x000fe20003f06270 */
[----:B------:R-:W-:Y:S01]  /*23940*/  CS2R R98, SRZ ;  /* 0x0000000000627805 */ /* 0x000fe2000001ff00 */
[----:B------:R-:W-:-:S11]  /*23950*/  CS2R R96, SRZ ;  /* 0x0000000000607805 */ /* 0x000fd6000001ff00 */
[----:B------:R-:W-:Y:S05]  /*23960*/  @P0 BRA `(.L_x_1411) ;  /* 0x000000c000000947 */ /* 0x000fea0003800000 */
[----:B------:R-:W-:Y:S01]  /*23970*/  ISETP.GE.AND P0, PT, R69, R39, PT ;  /* 0x000000274500720c */ /* 0x000fe20003f06270 */
[----:B------:R-:W-:-:S12]  /*23980*/  CS2R R90, SRZ ;  /* 0x00000000005a7805 */ /* 0x000fd8000001ff00 */
[----:B------:R-:W-:Y:S05]  /*23990*/  @P0 BRA `(.L_x_1411) ;  /* 0x0000009000000947 */ /* 0x000fea0003800000 */
[----:B------:R-:W-:Y:S01]  /*239a0*/  IMAD.SHL.U32 R3, R69, 0x2, RZ ;  /* 0x0000000245037824 */ /* 0x000fe200078e00ff */
[----:B------:R-:W-:-:S04]  /*239b0*/  SHF.R.S32.HI R0, RZ, 0x1f, R69 ;  /* 0x0000001fff007819 */ /* 0x000fc80000011445 */
[----:B------:R-:W-:Y:S02]  /*239c0*/  SHF.L.U64.HI R0, R69, 0x1, R0 ;  /* 0x0000000145007819 */ /* 0x000fe40000010200 */
[-C--:B-1----:R-:W-:Y:S02]  /*239d0*/  IADD3 R8, P1, R8, R3.reuse, RZ ;  /* 0x0000000308087210 */ /* 0x082fe40007f3e0ff */
[----:B---3--:R-:W-:-:S03]  /*239e0*/  IADD3 R2, P0, R2, R3, RZ ;  /* 0x0000000302027210 */ /* 0x008fc60007f1e0ff */
[--C-:B------:R-:W-:Y:S02]  /*239f0*/  IMAD.X R9, R9, 0x1, R0.reuse, P1 ;  /* 0x0000000109097824 */ /* 0x100fe400008e0600 */
[----:B--2---:R-:W-:-:S03]  /*23a00*/  IMAD.X R3, R7, 0x1, R0, P0 ;  /* 0x0000000107037824 */ /* 0x004fc600000e0600 */
[----:B------:R1:W5:Y:S04]  /*23a10*/  LD.E.128 R88, [R8.64] ;  /* 0x0000000408587980 */ /* 0x000368000c101d00 */
[----:B------:R1:W5:Y:S02]  /*23a20*/  LD.E.128 R96, [R2.64] ;  /* 0x0000000402607980 */ /* 0x000364000c101d00 */
.L_x_1411:
[----:B------:R-:W-:Y:S05]  /*23a30*/  BSYNC B0 ;  /* 0x0000000000007941 */ /* 0x000fea0003800000 */
.L_x_1410:
[----:B--2--5:R-:W-:Y:S01]  /*23a40*/  IMAD.MOV.U32 R7, RZ, RZ, R90 ;  /* 0x000000ffff077224 */ /* 0x024fe200078e005a */
[----:B-1-3--:R-:W-:Y:S01]  /*23a50*/  MOV R2, R88 ;  /* 0x0000005800027202 */ /* 0x00afe20000000f00 */
        /* <DEDUP_REMOVED lines=13> */
[----:B------:R1:W3:Y:S04]  /*23b30*/  SHFL.IDX PT, R8, R14, 0x7, 0x181f ;  /* 0x00f81f000e087f89 */ /* 0x0002e800000e0000 */
[----:B------:R1:W4:Y:S04]  /*23b40*/  SHFL.IDX PT, R7, R10, 0x7, 0x181f ;  /* 0x00f81f000a077f89 */ /* 0x00032800000e0000 */
[----:B------:R1:W1:Y:S02]  /*23b50*/  SHFL.IDX PT, R0, R15, 0x7, 0x181f ;  /* 0x00f81f000f007f89 */ /* 0x00026400000e0000 */
.L_x_1454:
[----:B------:R-:W-:Y:S01]  /*23b60*/  IADD3 R2, R27, 0x70, RZ ;  /* 0x000000701b027810 */ /* 0x000fe20007ffe0ff */
[----:B------:R-:W-:Y:S01]  /*23b70*/  BSSY B0, `(.L_x_1413) ;  /* 0x0000012000007945 */ /* 0x000fe20003800000 */
[----:B------:R-:W-:Y:S01]  /*23b80*/  CS2R R100, SRZ ;  /* 0x0000000000647805 */ /* 0x000fe2000001ff00 */
[----:B------:R-:W-:Y:S01]  /*23b90*/  CS2R R106, SRZ ;  /* 0x00000000006a7805 */ /* 0x000fe2000001ff00 */
[----:B------:R-:W-:Y:S01]  /*23ba0*/  ISETP.GE.AND P0, PT, R2, R12, PT ;  /* 0x0000000c0200720c */ /* 0x000fe20003f06270 */
[----:B------:R-:W-:-:S12]  /*23bb0*/  CS2R R104, SRZ ;  /* 0x0000000000687805 */ /* 0x000fd8000001ff00 */
[----:B------:R-:W-:Y:S05]  /*23bc0*/  @P0 BRA `(.L_x_1414) ;  /* 0x000000c000000947 */ /* 0x000fea0003800000 */
[C---:B------:R-:W-:Y:S01]  /*23bd0*/  ISETP.GE.AND P0, PT, R69.reuse, R39, PT ;  /* 0x000000274500720c */ /* 0x040fe20003f06270 */
[----:B------:R-:W-:Y:S01]  /*23be0*/  IMAD.SHL.U32 R2, R69, 0x2, RZ ;  /* 0x0000000245027824 */ /* 0x000fe200078e00ff */
[----:B------:R-:W-:Y:S01]  /*23bf0*/  SHF.R.S32.HI R3, RZ, 0x1f, R69 ;  /* 0x0000001fff037819 */ /* 0x000fe20000011445 */
[----:B------:R-:W-:-:S03]  /*23c00*/  CS2R R102, SRZ ;  /* 0x0000000000667805 */ /* 0x000fc6000001ff00 */
[-C--:B-1--4-:R-:W-:Y:S02]  /*23c10*/  IADD3 R10, P1, R0, R2.reuse, RZ ;  /* 0x00000002000a7210 */ /* 0x092fe40007f3e0ff */
[----:B---3--:R-:W-:Y:S02]  /*23c20*/  IADD3 R2, P2, R8, R2, RZ ;  /* 0x0000000208027210 */ /* 0x008fe40007f5e0ff */
[----:B------:R-:W-:-:S05]  /*23c30*/  SHF.L.U64.HI R0, R69, 0x1, R3 ;  /* 0x0000000145007819 */ /* 0x000fca0000010203 */
[--C-:B--2---:R-:W-:Y:S02]  /*23c40*/  IMAD.X R3, R9, 0x1, R0.reuse, P2 ;  /* 0x0000000109037824 */ /* 0x104fe400010e0600 */
[----:B------:R-:W-:Y:S01]  /*23c50*/  IMAD.X R11, R7, 0x1, R0, P1 ;  /* 0x00000001070b7824 */ /* 0x000fe200008e0600 */
[----:B------:R-:W-:Y:S05]  /*23c60*/  @P0 BRA `(.L_x_1414) ;  /* 0x0000002000000947 */ /* 0x000fea0003800000 */
[----:B------:R1:W5:Y:S04]  /*23c70*/  LD.E.128 R100, [R2.64] ;  /* 0x0000000402647980 */ /* 0x000368000c101d00 */
[----:B------:R1:W5:Y:S02]  /*23c80*/  LD.E.128 R104, [R10.64] ;  /* 0x000000040a687980 */ /* 0x000364000c101d00 */
.L_x_1414:
[----:B------:R-:W-:Y:S05]  /*23c90*/  BSYNC B0 ;  /* 0x0000000000007941 */ /* 0x000fea0003800000 */
.L_x_1413:
[----:B-1----:R-:W-:Y:S01]  /*23ca0*/  IADD3 R0, R94, -c[0x0][0x20], RZ ;  /* 0x800008005e007a10 */ /* 0x002fe20007ffe0ff */
[----:B------:R-:W-:-:S04]  /*23cb0*/  DEPBAR.LE SB0, 0x1 ;  /* 0x000080400000791a */ /* 0x000fc80000000000 */
[----:B----4-:R-:W4:Y:S04]  /*23cc0*/  LDL.64 R2, [R0+0x20] ;  /* 0x0000200000027983 */ /* 0x010f280000100a00 */
[----:B--23--:R-:W2:Y:S01]  /*23cd0*/  LDL.64 R8, [R0+0x28] ;  /* 0x0000280000087983 */ /* 0x00cea20000100a00 */
[----:B------:R-:W-:Y:S03]  /*23ce0*/  WARPSYNC 0xffffffff ;  /* 0xffffffff00007948 */ /* 0x000fe60003800000 */
[----:B------:R-:W-:Y:S06]  /*23cf0*/  BAR.SYNC.DEFER_BLOCKING 0x0 ;  /* 0x0000000000007b1d */ /* 0x000fec0000010000 */
[----:B----4-:R1:W3:Y:S04]  /*23d00*/  LD.E R7, [R2.64] ;  /* 0x0000000402077980 */ /* 0x0102e8000c101900 */
[----:B--2---:R2:W5:Y:S01]  /*23d10*/  LD.E.64 R48, [R8.64] ;  /* 0x0000000408307980 */ /* 0x004562000c101b00 */
[----:B------:R-:W-:Y:S01]  /*23d20*/  ISETP.GE.AND P1, PT, R69, R39, PT ;  /* 0x000000274500720c */ /* 0x000fe20003f26270 */
[----:B-----5:R-:W-:Y:S01]  /*23d30*/  IMAD.MOV.U32 R0, RZ, RZ, R102 ;  /* 0x000000ffff007224 */ /* 0x020fe200078e0066 */
[----:B------:R-:W-:Y:S01]  /*23d40*/  BSSY B0, `(.L_x_1415) ;  /* 0x0000080000007945 */ /* 0x000fe20003800000 */
[----:B-1----:R-:W-:-:S02]  /*23d50*/  IMAD.MOV.U32 R3, RZ, RZ, R103 ;  /* 0x000000ffff037224 */ /* 0x002fc400078e0067 */
[----:B------:R-:W-:-:S03]  /*23d60*/  IMAD.MOV.U32 R2, RZ, RZ, R100 ;  /* 0x000000ffff027224 */ /* 0x000fc600078e0064 */
[----:B------:R-:W-:Y:S01]  /*23d70*/  PRMT R134, R3, 0x5410, R0 ;  /* 0x0000541003867816 */ /* 0x000fe20000000000 */
[----:B------:R-:W-:Y:S02]  /*23d80*/  IMAD.MOV.U32 R0, RZ, RZ, R101 ;  /* 0x000000ffff007224 */ /* 0x000fe400078e0065 */
[----:B------:R-:W-:-:S03]  /*23d90*/  IMAD.MOV.U32 R3, RZ, RZ, R107 ;  /* 0x000000ffff037224 */ /* 0x000fc600078e006b */
[----:B------:R-:W-:Y:S01]  /*23da0*/  PRMT R132, R0, 0x5410, R2 ;  /* 0x0000541000847816 */ /* 0x000fe20000000002 */
[----:B------:R-:W-:Y:S01]  /*23db0*/  IMAD.MOV.U32 R2, RZ, RZ, R104 ;  /* 0x000000ffff027224 */ /* 0x000fe200078e0068 */
[----:B------:R-:W-:-:S04]  /*23dc0*/  MOV R0, R105 ;  /* 0x0000006900007202 */ /* 0x000fc80000000f00 */
[----:B------:R-:W-:Y:S01]  /*23dd0*/  PRMT R94, R0, 0x5410, R2 ;  /* 0x00005410005e7816 */ /* 0x000fe20000000002 */
[----:B---3--:R-:W-:-:S05]  /*23de0*/  IMAD R7, R7, -0x80, R12 ;  /* 0xffffff8007077824 */ /* 0x008fca00078e020c */
[----:B------:R-:W-:Y:S02]  /*23df0*/  IMNMX R70, R7, 0x80, PT ;  /* 0x0000008007467817 */ /* 0x000fe40003800200 */
[----:B------:R-:W-:Y:S02]  /*23e00*/  MOV R7, R106 ;  /* 0x0000006a00077202 */ /* 0x000fe40000000f00 */
[----:B------:R-:W-:Y:S02]  /*23e10*/  ISETP.GE.OR P0, PT, R68, R70, P1 ;  /* 0x000000464400720c */ /* 0x000fe40000f06670 */
[----:B------:R-:W-:-:S11]  /*23e20*/  PRMT R133, R3, 0x5410, R7 ;  /* 0x0000541003857816 */ /* 0x000fd60000000007 */
[----:B------:R-:W-:Y:S05]  /*23e30*/  @P0 BRA `(.L_x_1416) ;  /* 0x0000070000000947 */ /* 0x000fea0003800000 */
[----:B--2---:R-:W-:Y:S01]  /*23e40*/  SHF.R.S32.HI R2, RZ, 0x1f, R29 ;  /* 0x0000001fff027819 */ /* 0x004fe2000001141d */
[----:B------:R-:W-:Y:S01]  /*23e50*/  IMAD.SHL.U32 R0, R68, 0x40, RZ ;  /* 0x0000004044007824 */ /* 0x000fe200078e00ff */
[----:B------:R-:W-:Y:S02]  /*23e60*/  LEA.HI R7, R39, R38, RZ, 0x1d ;  /* 0x0000002627077211 */ /* 0x000fe400078fe8ff */
[----:B------:R-:W-:Y:S02]  /*23e70*/  LEA.HI R2, R2, R29, RZ, 0x6 ;  /* 0x0000001d02027211 */ /* 0x000fe400078f30ff */
[----:B------:R-:W-:Y:S02]  /*23e80*/  SHF.R.S32.HI R8, RZ, 0x1f, R7 ;  /* 0x0000001fff087819 */ /* 0x000fe40000011407 */
[----:B------:R-:W-:Y:S01]  /*23e90*/  LOP3.LUT R0, R0, 0x1c0, RZ, 0xc0, !PT ;  /* 0x000001c000007812 */ /* 0x000fe200078ec0ff */
[----:B------:R-:W-:Y:S01]  /*23ea0*/  IMAD.SHL.U32 R3, R2, 0x8, RZ ;  /* 0x0000000802037824 */ /* 0x000fe200078e00ff */
[----:B------:R-:W-:Y:S01]  /*23eb0*/  LEA.HI R8, R8, R7, RZ, 0x3 ;  /* 0x0000000708087211 */ /* 0x000fe200078f18ff */
[----:B------:R-:W-:Y:S01]  /*23ec0*/  IMAD.SHL.U32 R7, R7, 0x8, RZ ;  /* 0x0000000807077824 */ /* 0x000fe200078e00ff */
[----:B------:R-:W-:-:S02]  /*23ed0*/  LOP3.LUT R9, R0, 0x38, R69, 0xf8, !PT ;  /* 0x0000003800097812 */ /* 0x000fc400078ef845 */
[----:B------:R-:W-:Y:S02]  /*23ee0*/  SHF.R.U32.HI R2, RZ, 0x3, R0 ;  /* 0x00000003ff027819 */ /* 0x000fe40000011600 */
[----:B------:R-:W-:Y:S02]  /*23ef0*/  LOP3.LUT R3, R3, 0xfffffe00, RZ, 0xc0, !PT ;  /* 0xfffffe0003037812 */ /* 0x000fe400078ec0ff */
[----:B------:R-:W-:Y:S01]  /*23f00*/  LOP3.LUT R0, R0, 0x38, R7, 0xf8, !PT ;  /* 0x0000003800007812 */ /* 0x000fe200078ef807 */
[----:B------:R-:W-:Y:S01]  /*23f10*/  IMAD.SHL.U32 R7, R8, 0x400, RZ ;  /* 0x0000040008077824 */ /* 0x000fe200078e00ff */
[----:B------:R-:W-:Y:S02]  /*23f20*/  LOP3.LUT R8, R3, R9, R2, 0xf6, !PT ;  /* 0x0000000903087212 */ /* 0x000fe400078ef602 */
[----:B------:R-:W-:Y:S02]  /*23f30*/  LOP3.LUT R2, R0, R2, RZ, 0x3c, !PT ;  /* 0x0000000200027212 */ /* 0x000fe400078e3cff */
[----:B------:R-:W-:Y:S01]  /*23f40*/  LOP3.LUT R0, R7, 0xffffe000, RZ, 0xc0, !PT ;  /* 0xffffe00007007812 */ /* 0x000fe200078ec0ff */
[----:B------:R-:W-:-:S03]  /*23f50*/  IMAD.WIDE.U32 R36, R8, 0x2, R48 ;  /* 0x0000000208247825 */ /* 0x000fc600078e0030 */
[----:B------:R-:W-:Y:S02]  /*23f60*/  IADD3 R0, R2, R0, R3 ;  /* 0x0000000002007210 */ /* 0x000fe40007ffe003 */
[----:B------:R-:W2:Y:S03]  /*23f70*/  LD.E.128 R12, [R36.64] ;  /* 0x00000004240c7980 */ /* 0x000ea6000c101d00 */
[----:B------:R-:W-:-:S05]  /*23f80*/  IMAD.WIDE.U32 R34, R0, 0x2, R48 ;  /* 0x0000000200227825 */ /* 0x000fca00078e0030 */
[----:B------:R-:W3:Y:S01]  /*23f90*/  LD.E.128 R8, [R34.64] ;  /* 0x0000000422087980 */ /* 0x000ee2000c101d00 */
[----:B------:R-:W-:Y:S02]  /*23fa0*/  SHF.R.U64 R3, R18, 0x10, R19 ;  /* 0x0000001012037819 */ /* 0x000fe40000001213 */
[----:B------:R-:W-:Y:S02]  /*23fb0*/  SHF.R.U64 R18, R20, 0x10, R21 ;  /* 0x0000001014127819 */ /* 0x000fe40000001215 */
[--C-:B------:R-:W-:Y:S02]  /*23fc0*/  SHF.R.U64 R0, R16, 0x10, R17.reuse ;  /* 0x0000001010007819 */ /* 0x100fe40000001211 */
[----:B------:R-:W-:Y:S02]  /*23fd0*/  SHF.R.U32.HI R2, RZ, 0x10, R17 ;  /* 0x00000010ff027819 */ /* 0x000fe40000011611 */
[----:B------:R-:W-:Y:S02]  /*23fe0*/  SHF.R.U32.HI R7, RZ, 0x10, R19 ;  /* 0x00000010ff077819 */ /* 0x000fe40000011613 */
[----:B------:R-:W-:-:S02]  /*23ff0*/  SHF.R.U32.HI R17, RZ, 0x10, R21 ;  /* 0x00000010ff117819 */ /* 0x000fc40000011615 */
[--C-:B------:R-:W-:Y:S02]  /*24000*/  SHF.R.U32.HI R19, RZ, 0x10, R23.reuse ;  /* 0x00000010ff137819 */ /* 0x100fe40000011617 */
[----:B------:R-:W-:Y:S02]  /*24010*/  PRMT R18, R24, 0x5432, R18 ;  /* 0x0000543218127816 */ /* 0x000fe40000000012 */
[----:B------:R-:W-:Y:S02]  /*24020*/  SHF.R.U64 R16, R22, 0x10, R23 ;  /* 0x0000001016107819 */ /* 0x000fe40000001217 */
[----:B------:R-:W-:Y:S01]  /*24030*/  PRMT R17, R24, 0x5410, R17 ;  /* 0x0000541018117816 */ /* 0x000fe20000000011 */
[----:B------:R-:W-:Y:S01]  /*24040*/  IMAD.U32 R32, R18, 0x10000, RZ ;  /* 0x0001000012207824 */ /* 0x000fe200078e00ff */
[----:B------:R-:W-:Y:S02]  /*24050*/  PRMT R24, R30, 0x5410, R19 ;  /* 0x000054101e187816 */ /* 0x000fe40000000013 */
[----:B------:R-:W-:-:S02]  /*24060*/  PRMT R27, R25, 0x5410, R0 ;  /* 0x00005410191b7816 */ /* 0x000fc40000000000 */
[----:B------:R-:W-:Y:S02]  /*24070*/  PRMT R25, R25, 0x5432, R16 ;  /* 0x0000543219197816 */ /* 0x000fe40000000010 */
[----:B------:R-:W-:Y:S01]  /*24080*/  LOP3.LUT R33, R18, 0xffff0000, RZ, 0xc0, !PT ;  /* 0xffff000012217812 */ /* 0x000fe200078ec0ff */
[C---:B------:R-:W-:Y:S01]  /*24090*/  IMAD.U32 R31, R27.reuse, 0x10000, RZ ;  /* 0x000100001b1f7824 */ /* 0x040fe200078e00ff */
[----:B------:R-:W-:Y:S02]  /*240a0*/  PRMT R26, R26, 0x5410, R2 ;  /* 0x000054101a1a7816 */ /* 0x000fe40000000002 */
[C---:B------:R-:W-:Y:S02]  /*240b0*/  PRMT R29, R28.reuse, 0x5432, R3 ;  /* 0x000054321c1d7816 */ /* 0x040fe40000000003 */
[----:B------:R-:W-:Y:S02]  /*240c0*/  PRMT R28, R28, 0x5410, R7 ;  /* 0x000054101c1c7816 */ /* 0x000fe40000000007 */
[----:B------:R-:W-:Y:S01]  /*240d0*/  LOP3.LUT R18, R27, 0xffff0000, RZ, 0xc0, !PT ;  /* 0xffff00001b127812 */ /* 0x000fe200078ec0ff */
[C---:B------:R-:W-:Y:S01]  /*240e0*/  IMAD.U32 R27, R17.reuse, 0x10000, RZ ;  /* 0x00010000111b7824 */ /* 0x040fe200078e00ff */
[----:B------:R-:W-:Y:S01]  /*240f0*/  LOP3.LUT R17, R17, 0xffff0000, RZ, 0xc0, !PT ;  /* 0xffff000011117812 */ /* 0x000fe200078ec0ff */
[C---:B--2---:R-:W-:Y:S01]  /*24100*/  IMAD.U32 R22, R14.reuse, 0x10000, RZ ;  /* 0x000100000e167824 */ /* 0x044fe200078e00ff */
[----:B------:R-:W-:Y:S01]  /*24110*/  LOP3.LUT R30, R14, 0xffff0000, RZ, 0xc0, !PT ;  /* 0xffff00000e1e7812 */ /* 0x000fe200078ec0ff */
[C---:B------:R-:W-:Y:S01]  /*24120*/  IMAD.U32 R19, R13.reuse, 0x10000, RZ ;  /* 0x000100000d137824 */ /* 0x040fe200078e00ff */
[----:B------:R-:W-:Y:S01]  /*24130*/  LOP3.LUT R16, R13, 0xffff0000, RZ, 0xc0, !PT ;  /* 0xffff00000d107812 */ /* 0x000fe200078ec0ff */
[C---:B------:R-:W-:Y:S01]  /*24140*/  IMAD.U32 R21, R12.reuse, 0x10000, RZ ;  /* 0x000100000c157824 */ /* 0x040fe200078e00ff */
[----:B------:R-:W-:Y:S01]  /*24150*/  LOP3.LUT R20, R12, 0xffff0000, RZ, 0xc0, !PT ;  /* 0xffff00000c147812 */ /* 0x000fe200078ec0ff */
[C---:B------:R-:W-:Y:S01]  /*24160*/  IMAD.U32 R23, R15.reuse, 0x10000, RZ ;  /* 0x000100000f177824 */ /* 0x040fe200078e00ff */
[----:B------:R-:W-:Y:S01]  /*24170*/  LOP3.LUT R15, R15, 0xffff0000, RZ, 0xc0, !PT ;  /* 0xffff00000f0f7812 */ /* 0x000fe200078ec0ff */
[C---:B---3--:R-:W-:Y:S01]  /*24180*/  IMAD.U32 R14, R8.reuse, 0x10000, RZ ;  /* 0x00010000080e7824 */ /* 0x048fe200078e00ff */
[----:B------:R-:W-:Y:S01]  /*24190*/  LOP3.LUT R13, R8, 0xffff0000, RZ, 0xc0, !PT ;  /* 0xffff0000080d7812 */ /* 0x000fe200078ec0ff */
[C---:B------:R-:W-:Y:S01]  /*241a0*/  IMAD.U32 R12, R9.reuse, 0x10000, RZ ;  /* 0x00010000090c7824 */ /* 0x040fe200078e00ff */
[----:B------:R-:W-:Y:S01]  /*241b0*/  LOP3.LUT R8, R9, 0xffff0000, RZ, 0xc0, !PT ;  /* 0xffff000009087812 */ /* 0x000fe200078ec0ff */
[----:B------:R-:W-:Y:S01]  /*241c0*/  FMUL.FTZ R9, R14, R32 ;  /* 0x000000200e097220 */ /* 0x000fe20000410000 */
[C---:B------:R-:W-:Y:S01]  /*241d0*/  LOP3.LUT R3, R10.reuse, 0xffff0000, RZ, 0xc0, !PT ;  /* 0xffff00000a037812 */ /* 0x040fe200078ec0ff */
[----:B------:R-:W-:Y:S01]  /*241e0*/  IMAD.U32 R7, R10, 0x10000, RZ ;  /* 0x000100000a077824 */ /* 0x000fe200078e00ff */
[----:B------:R-:W-:Y:S01]  /*241f0*/  LOP3.LUT R0, R11, 0xffff0000, RZ, 0xc0, !PT ;  /* 0xffff00000b007812 */ /* 0x000fe200078ec0ff */
[----:B------:R-:W-:-:S02]  /*24200*/  FMUL.FTZ R10, R14, R31 ;  /* 0x0000001f0e0a7220 */ /* 0x000fc40000410000 */
[----:B------:R-:W-:Y:S02]  /*24210*/  FFMA.FTZ R51, R21, R31, -R9 ;  /* 0x0000001f15337223 */ /* 0x000fe40000010809 */
[----:B------:R-:W-:Y:S02]  /*24220*/  FMUL.FTZ R9, R13, R33 ;  /* 0x000000210d097220 */ /* 0x000fe40000410000 */
[----:B------:R-:W-:Y:S02]  /*24230*/  IMAD.U32 R14, R26, 0x10000, RZ ;  /* 0x000100001a0e7824 */ /* 0x000fe400078e00ff */
[----:B------:R-:W-:Y:S02]  /*24240*/  IMAD.U32 R2, R11, 0x10000, RZ ;  /* 0x000100000b027824 */ /* 0x000fe400078e00ff */
[----:B------:R-:W-:Y:S02]  /*24250*/  FFMA.FTZ R50, R21, R32, R10 ;  /* 0x0000002015327223 */ /* 0x000fe4000001000a */
[----:B------:R-:W-:-:S02]  /*24260*/  FMUL.FTZ R11, R13, R18 ;  /* 0x000000120d0b7220 */ /* 0x000fc40000410000 */
[----:B------:R-:W-:Y:S02]  /*24270*/  FFMA.FTZ R32, R20, R18, -R9 ;  /* 0x0000001214207223 */ /* 0x000fe40000010809 */
[----:B------:R-:W-:Y:S02]  /*24280*/  FMUL.FTZ R9, R12, R14 ;  /* 0x0000000e0c097220 */ /* 0x000fe40000410000 */
[----:B------:R-:W-:Y:S01]  /*24290*/  FFMA.FTZ R33, R20, R33, R11 ;  /* 0x0000002114217223 */ /* 0x000fe2000001000b */
[----:B------:R-:W-:Y:S01]  /*242a0*/  LOP3.LUT R11, R26, 0xffff0000, RZ, 0xc0, !PT ;  /* 0xffff00001a0b7812 */ /* 0x000fe200078ec0ff */
[-C--:B------:R-:W-:Y:S02]  /*242b0*/  FMUL.FTZ R10, R12, R27.reuse ;  /* 0x0000001b0c0a7220 */ /* 0x080fe40000410000 */
[----:B------:R-:W-:Y:S02]  /*242c0*/  FFMA.FTZ R21, R19, R27, R9 ;  /* 0x0000001b13157223 */ /* 0x000fe40000010009 */
[----:B------:R-:W-:-:S02]  /*242d0*/  FMUL.FTZ R9, R8, R17 ;  /* 0x0000001108097220 */ /* 0x000fc40000410000 */
[----:B------:R-:W-:Y:S02]  /*242e0*/  IMAD.U32 R13, R29, 0x10000, RZ ;  /* 0x000100001d0d7824 */ /* 0x000fe400078e00ff */
[----:B------:R-:W-:Y:S02]  /*242f0*/  IMAD.U32 R12, R25, 0x10000, RZ ;  /* 0x00010000190c7824 */ /* 0x000fe400078e00ff */
[----:B------:R-:W-:Y:S02]  /*24300*/  FFMA.FTZ R31, R19, R14, -R10 ;  /* 0x0000000e131f7223 */ /* 0x000fe4000001080a */
[-C--:B------:R-:W-:Y:S02]  /*24310*/  FMUL.FTZ R10, R8, R11.reuse ;  /* 0x0000000b080a7220 */ /* 0x080fe40000410000 */
[----:B------:R-:W-:Y:S02]  /*24320*/  FFMA.FTZ R19, R16, R11, -R9 ;  /* 0x0000000b10137223 */ /* 0x000fe40000010809 */
[----:B------:R-:W-:-:S02]  /*24330*/  IMAD.U32 R20, R24, 0x10000, RZ ;  /* 0x0001000018147824 */ /* 0x000fc400078e00ff */
[C---:B------:R-:W-:Y:S02]  /*24340*/  FMUL.FTZ R8, R7.reuse, R13 ;  /* 0x0000000d07087220 */ /* 0x040fe40000410000 */
[----:B------:R-:W-:Y:S02]  /*24350*/  IMAD.U32 R11, R28, 0x10000, RZ ;  /* 0x000100001c0b7824 */ /* 0x000fe400078e00ff */
[----:B------:R-:W-:Y:S02]  /*24360*/  FMUL.FTZ R9, R7, R12 ;  /* 0x0000000c07097220 */ /* 0x000fe40000410000 */
[----:B------:R-:W-:Y:S01]  /*24370*/  FFMA.FTZ R18, R16, R17, R10 ;  /* 0x0000001110127223 */ /* 0x000fe2000001000a */
[----:B------:R-:W-:Y:S01]  /*24380*/  LOP3.LUT R10, R24, 0xffff0000, RZ, 0xc0, !PT ;  /* 0xffff0000180a7812 */ /* 0x000fe200078ec0ff */
[----:B------:R-:W-:Y:S02]  /*24390*/  FMUL.FTZ R7, R2, R20 ;  /* 0x0000001402077220 */ /* 0x000fe40000410000 */
[C---:B------:R-:W-:Y:S01]  /*243a0*/  FFMA.FTZ R17, R22.reuse, R12, R8 ;  /* 0x0000000c16117223 */ /* 0x040fe20000010008 */
[----:B------:R-:W-:Y:S01]  /*243b0*/  LOP3.LUT R12, R25, 0xffff0000, RZ, 0xc0, !PT ;  /* 0xffff0000190c7812 */ /* 0x000fe200078ec0ff */
[----:B------:R-:W-:Y:S01]  /*243c0*/  FFMA.FTZ R14, R22, R13, -R9 ;  /* 0x0000000d160e7223 */ /* 0x000fe20000010809 */
[----:B------:R-:W-:Y:S01]  /*243d0*/  LOP3.LUT R8, R29, 0xffff0000, RZ, 0xc0, !PT ;  /* 0xffff00001d087812 */ /* 0x000fe200078ec0ff */
[-C--:B------:R-:W-:Y:S01]  /*243e0*/  FMUL.FTZ R2, R2, R11.reuse ;  /* 0x0000000b02027220 */ /* 0x080fe20000410000 */
[----:B------:R-:W-:Y:S01]  /*243f0*/  LOP3.LUT R9, R28, 0xffff0000, RZ, 0xc0, !PT ;  /* 0xffff00001c097812 */ /* 0x000fe200078ec0ff */
[----:B------:R-:W-:Y:S01]  /*24400*/  FFMA.FTZ R16, R23, R11, -R7 ;  /* 0x0000000b17107223 */ /* 0x000fe20000010807 */
[----:B------:R-:W-:Y:S01]  /*24410*/  F2FP.BF16.PACK_AB R13, R19, R31 ;  /* 0x0000001f130d723e */ /* 0x000fe200000010ff */
[----:B------:R-:W-:-:S02]  /*24420*/  FFMA.FTZ R11, R23, R20, R2 ;  /* 0x00000014170b7223 */ /* 0x000fc40000010002 */
[C---:B------:R-:W-:Y:S02]  /*24430*/  FMUL.FTZ R7, R3.reuse, R12 ;  /* 0x0000000c03077220 */ /* 0x040fe40000410000 */
[C---:B------:R-:W-:Y:S02]  /*24440*/  FMUL.FTZ R2, R0.reuse, R10 ;  /* 0x0000000a00027220 */ /* 0x040fe40000410000 */
[-C--:B------:R-:W-:Y:S02]  /*24450*/  FMUL.FTZ R3, R3, R8.reuse ;  /* 0x0000000803037220 */ /* 0x080fe40000410000 */
[-C--:B------:R-:W-:Y:S02]  /*24460*/  FMUL.FTZ R0, R0, R9.reuse ;  /* 0x0000000900007220 */ /* 0x080fe40000410000 */
[----:B------:R-:W-:Y:S01]  /*24470*/  FFMA.FTZ R7, R30, R8, -R7 ;  /* 0x000000081e077223 */ /* 0x000fe20000010807 */
[----:B------:R-:W-:Y:S01]  /*24480*/  F2FP.BF16.PACK_AB R8, R33, R50 ;  /* 0x000000322108723e */ /* 0x000fe200000010ff */
[C---:B------:R-:W-:Y:S01]  /*24490*/  FFMA.FTZ R2, R15.reuse, R9, -R2 ;  /* 0x000000090f027223 */ /* 0x040fe20000010802 */
        /* <DEDUP_REMOVED lines=8> */
[----:B------:R1:W-:Y:S04]  /*24520*/  ST.E.128 [R36.64], R12 ;  /* 0x0000000c24007985 */ /* 0x0003e8000c101d04 */
[----:B------:R1:W-:Y:S02]  /*24530*/  ST.E.128 [R34.64], R8 ;  /* 0x0000000822007985 */ /* 0x0003e4000c101d04 */
.L_x_1416:
[----:B--2---:R-:W-:Y:S05]  /*24540*/  BSYNC B0 ;  /* 0x0000000000007941 */ /* 0x004fea0003800000 */
.L_x_1415:
[----:B------:R-:W-:Y:S01]  /*24550*/  IADD3 R0, R68, 0x10, RZ ;  /* 0x0000001044007810 */ /* 0x000fe20007ffe0ff */
[----:B------:R-:W-:Y:S03]  /*24560*/  BSSY B0, `(.L_x_1417) ;  /* 0x0000073000007945 */ /* 0x000fe60003800000 */
[----:B------:R-:W-:-:S13]  /*24570*/  ISETP.GE.OR P0, PT, R0, R70, P1 ;  /* 0x000000460000720c */ /* 0x000fda0000f06670 */
[----:B------:R-:W-:Y:S05]  /*24580*/  @P0 BRA `(.L_x_1418) ;  /* 0x0000070000000947 */ /* 0x000fea0003800000 */
[----:B------:R-:W-:Y:S01]  /*24590*/  SHF.R.S32.HI R2, RZ, 0x1f, R0 ;  /* 0x0000001fff027819 */ /* 0x000fe20000011400 */
[----:B------:R-:W-:Y:S01]  /*245a0*/  IMAD.SHL.U32 R3, R0, 0x40, RZ ;  /* 0x0000004000037824 */ /* 0x000fe200078e00ff */
[----:B------:R-:W-:Y:S02]  /*245b0*/  LEA.HI R7, R39, R38, RZ, 0x1d ;  /* 0x0000002627077211 */ /* 0x000fe400078fe8ff */
[----:B------:R-:W-:Y:S02]  /*245c0*/  LEA.HI R2, R2, R0, RZ, 0x3 ;  /* 0x0000000002027211 */ /* 0x000fe400078f18ff */
[----:B-1----:R-:W-:Y:S02]  /*245d0*/  SHF.R.S32.HI R8, RZ, 0x1f, R7 ;  /* 0x0000001fff087819 */ /* 0x002fe40000011407 */
        /* <DEDUP_REMOVED lines=19> */
[----:B------:R-:W-:Y:S02]  /*24710*/  PRMT R18, R71, 0x5432, R18 ;  /* 0x0000543247127816 */ /* 0x000fe40000000012 */
[--C-:B------:R-:W-:Y:S02]  /*24720*/  SHF.R.U64 R16, R42, 0x10, R43.reuse ;  /* 0x000000102a107819 */ /* 0x100fe4000000122b */
[----:B------:R-:W-:Y:S01]  /*24730*/  SHF.R.U32.HI R19, RZ, 0x10, R43 ;  /* 0x00000010ff137819 */ /* 0x000fe2000001162b */
[----:B------:R-:W-:Y:S01]  /*24740*/  IMAD.U32 R36, R18, 0x10000, RZ ;  /* 0x0001000012247824 */ /* 0x000fe200078e00ff */
[----:B------:R-:W-:-:S02]  /*24750*/  PRMT R27, R92, 0x5432, R0 ;  /* 0x000054325c1b7816 */ /* 0x000fc40000000000 */
[C---:B------:R-:W-:Y:S02]  /*24760*/  PRMT R25, R93.reuse, 0x5432, R16 ;  /* 0x000054325d197816 */ /* 0x040fe40000000010 */
[----:B------:R-:W-:Y:S01]  /*24770*/  PRMT R24, R93, 0x5410, R19 ;  /* 0x000054105d187816 */ /* 0x000fe20000000013 */
[----:B------:R-:W-:Y:S01]  /*24780*/  IMAD.U32 R31, R27, 0x10000, RZ ;  /* 0x000100001b1f7824 */ /* 0x000fe200078e00ff */
[----:B------:R-:W-:Y:S02]  /*24790*/  SHF.R.U32.HI R2, RZ, 0x10, R45 ;  /* 0x00000010ff027819 */ /* 0x000fe4000001162d */
[--C-:B------:R-:W-:Y:S02]  /*247a0*/  SHF.R.U64 R3, R46, 0x10, R47.reuse ;  /* 0x000000102e037819 */ /* 0x100fe4000000122f */
[----:B------:R-:W-:Y:S02]  /*247b0*/  SHF.R.U32.HI R7, RZ, 0x10, R47 ;  /* 0x00000010ff077819 */ /* 0x000fe4000001162f */
[----:B------:R-:W-:-:S02]  /*247c0*/  SHF.R.U32.HI R17, RZ, 0x10, R41 ;  /* 0x00000010ff117819 */ /* 0x000fc40000011629 */
[----:B------:R-:W-:Y:S02]  /*247d0*/  LOP3.LUT R37, R18, 0xffff0000, RZ, 0xc0, !PT ;  /* 0xffff000012257812 */ /* 0x000fe400078ec0ff */
[----:B------:R-:W-:Y:S02]  /*247e0*/  PRMT R26, R92, 0x5410, R2 ;  /* 0x000054105c1a7816 */ /* 0x000fe40000000002 */
[C---:B------:R-:W-:Y:S02]  /*247f0*/  PRMT R29, R95.reuse, 0x5432, R3 ;  /* 0x000054325f1d7816 */ /* 0x040fe40000000003 */
[----:B------:R-:W-:Y:S02]  /*24800*/  PRMT R28, R95, 0x5410, R7 ;  /* 0x000054105f1c7816 */ /* 0x000fe40000000007 */
[----:B------:R-:W-:Y:S02]  /*24810*/  LOP3.LUT R18, R27, 0xffff0000, RZ, 0xc0, !PT ;  /* 0xffff00001b127812 */ /* 0x000fe400078ec0ff */
[----:B------:R-:W-:-:S05]  /*24820*/  PRMT R17, R71, 0x5410, R17 ;  /* 0x0000541047117816 */ /* 0x000fca0000000011 */
        /* <DEDUP_REMOVED lines=70> */
.L_x_1418:
[----:B------:R-:W-:Y:S05]  /*24c90*/  BSYNC B0 ;  /* 0x0000000000007941 */ /* 0x000fea0003800000 */
.L_x_1417:
        /* <DEDUP_REMOVED lines=116> */
.L_x_1420:
[----:B------:R-:W-:Y:S05]  /*253e0*/  BSYNC B0 ;  /* 0x0000000000007941 */ /* 0x000fea0003800000 */
.L_x_1419:
        /* <DEDUP_REMOVED lines=116> */
.L_x_1422:
[----:B------:R-:W-:Y:S05]  /*25b30*/  BSYNC B0 ;  /* 0x0000000000007941 */ /* 0x000fea0003800000 */
.L_x_1421:
        /* <DEDUP_REMOVED lines=116> */
.L_x_1424:
[----:B------:R-:W-:Y:S05]  /*26280*/  BSYNC B0 ;  /* 0x0000000000007941 */ /* 0x000fea0003800000 */
.L_x_1423:
        /* <DEDUP_REMOVED lines=116> */
.L_x_1426:
[----:B------:R-:W-:Y:S05]  /*269d0*/  BSYNC B0 ;  /* 0x0000000000007941 */ /* 0x000fea0003800000 */
.L_x_1425:
        /* <DEDUP_REMOVED lines=116> */
.L_x_1428:
[----:B------:R-:W-:Y:S05]  /*27120*/  BSYNC B0 ;  /* 0x0000000000007941 */ /* 0x000fea0003800000 */
.L_x_1427:
[----:B------:R-:W-:Y:S01]  /*27130*/  IADD3 R0, R68, 0x70, RZ ;  /* 0x0000007044007810 */ /* 0x000fe20007ffe0ff */
[----:B------:R-:W-:-:S02]  /*27140*/  IMAD.MOV.U32 R2, RZ, RZ, R143 ;  /* 0x000000ffff027224 */ /* 0x000fc400078e008f */
[----:B------:R-:W-:Y:S01]  /*27150*/  IMAD.MOV.U32 R3, RZ, RZ, 0x0 ;  /* 0x00000000ff037424 */ /* 0x000fe200078e00ff */
[----:B------:R-:W-:-:S13]  /*27160*/  ISETP.GE.OR P0, PT, R0, R70, P1 ;  /* 0x000000460000720c */ /* 0x000fda0000f06670 */
[----:B------:R-:W-:Y:S05]  /*27170*/  @P0 RET.REL.NODEC R2 `(_ZN7cutlass13device_kernelIN5flash19enable_sm80_to_sm89INS1_16FlashAttnFwdSm80INS1_25CollectiveMainloopFwdSm80ILi4ELi1ELb0EN4cute5tupleIJNS5_1CILi128EEENS7_ILi48EEES8_EEELi128ENS_10bfloat16_tEfNS_4arch4Sm80ELb0ELb1ELb0ELb1ELb0ELb1ELb1ELb0EEENS1_21CollectiveEpilogueFwdINS6_IJS8_S8_S9_EEENS6_IJNS7_ILi1EEESH_SH_EEESB_SD_Li128ELb1ELb1ELb0ELb0EEENS1_19SingleTileSchedulerILb1ELb0ELb1ELi128EEEEEEEEEvNT_6ParamsE) ;  /* 0xfffd8e8002000950 */ /* 0x000fea0003c3ffff */
        /* <DEDUP_REMOVED lines=23> */
[--C-:B------:R-:W-:Y:S02]  /*272f0*/  SHF.R.U64 R16, R106, 0x10, R107.reuse ;  /* 0x000000106a107819 */ /* 0x100fe4000000126b */
[----:B------:R-:W-:Y:S02]  /*27300*/  SHF.R.U32.HI R19, RZ, 0x10, R107 ;  /* 0x00000010ff137819 */ /* 0x000fe4000001166b */
[----:B------:R-:W-:Y:S02]  /*27310*/  SHF.R.U64 R0, R100, 0x10, R101 ;  /* 0x0000001064007819 */ /* 0x000fe40000001265 */
[----:B------:R-:W-:Y:S02]  /*27320*/  PRMT R18, R94, 0x5432, R18 ;  /* 0x000054325e127816 */ /* 0x000fe40000000012 */
[----:B------:R-:W-:-:S02]  /*27330*/  SHF.R.U32.HI R7, RZ, 0x10, R103 ;  /* 0x00000010ff077819 */ /* 0x000fc40000011667 */
[C---:B------:R-:W-:Y:S01]  /*27340*/  PRMT R25, R133.reuse, 0x5432, R16 ;  /* 0x0000543285197816 */ /* 0x040fe20000000010 */
[----:B------:R-:W-:Y:S01]  /*27350*/  IMAD.U32 R31, R18, 0x10000, RZ ;  /* 0x00010000121f7824 */ /* 0x000fe200078e00ff */
[----:B------:R-:W-:Y:S02]  /*27360*/  PRMT R24, R133, 0x5410, R19 ;  /* 0x0000541085187816 */ /* 0x000fe40000000013 */
[----:B------:R-:W-:Y:S02]  /*27370*/  PRMT R27, R132, 0x5432, R0 ;  /* 0x00005432841b7816 */ /* 0x000fe40000000000 */
[----:B------:R-:W-:Y:S02]  /*27380*/  SHF.R.U32.HI R17, RZ, 0x10, R105 ;  /* 0x00000010ff117819 */ /* 0x000fe40000011669 */
[----:B------:R-:W-:Y:S02]  /*27390*/  SHF.R.U32.HI R2, RZ, 0x10, R101 ;  /* 0x00000010ff027819 */ /* 0x000fe40000011665 */
[----:B------:R-:W-:-:S02]  /*273a0*/  PRMT R28, R134, 0x5410, R7 ;  /* 0x00005410861c7816 */ /* 0x000fc40000000007 */
[----:B------:R-:W-:Y:S02]  /*273b0*/  SHF.R.U64 R3, R102, 0x10, R103 ;  /* 0x0000001066037819 */ /* 0x000fe40000001267 */
[----:B------:R-:W-:Y:S02]  /*273c0*/  LOP3.LUT R36, R18, 0xffff0000, RZ, 0xc0, !PT ;  /* 0xffff000012247812 */ /* 0x000fe400078ec0ff */
[----:B------:R-:W-:Y:S02]  /*273d0*/  PRMT R17, R94, 0x5410, R17 ;  /* 0x000054105e117816 */ /* 0x000fe40000000011 */
[----:B------:R-:W-:Y:S02]  /*273e0*/  PRMT R26, R132, 0x5410, R2 ;  /* 0x00005410841a7816 */ /* 0x000fe40000000002 */
[----:B------:R-:W-:Y:S02]  /*273f0*/  PRMT R29, R134, 0x5432, R3 ;  /* 0x00005432861d7816 */ /* 0x000fe40000000003 */
        /* <DEDUP_REMOVED lines=14> */
[C---:B------:R-:W-:Y:S01]  /*274e0*/  SHF.L.U32 R15, R27.reuse, 0x10, RZ ;  /* 0x000000101b0f7819 */ /* 0x040fe200000006ff */
[C---:B------:R-:W-:Y:S01]  /*274f0*/  IMAD.U32 R3, R10.reuse, 0x10000, RZ ;  /* 0x000100000a037824 */ /* 0x040fe200078e00ff */
[----:B------:R-:W-:Y:S01]  /*27500*/  LOP3.LUT R27, R27, 0xffff0000, RZ, 0xc0, !PT ;  /* 0xffff00001b1b7812 */ /* 0x000fe200078ec0ff */
[----:B------:R-:W-:Y:S01]  /*27510*/  IMAD.U32 R0, R11, 0x10000, RZ ;  /* 0x000100000b007824 */ /* 0x000fe200078e00ff */
[----:B------:R-:W-:Y:S01]  /*27520*/  LOP3.LUT R2, R10, 0xffff0000, RZ, 0xc0, !PT ;  /* 0xffff00000a027812 */ /* 0x000fe200078ec0ff */
[-C--:B------:R-:W-:Y:S01]  /*27530*/  FFMA.FTZ R37, R21, R15.reuse, -R9 ;  /* 0x0000000f15257223 */ /* 0x080fe20000010809 */
[----:B------:R-:W-:Y:S01]  /*27540*/  LOP3.LUT R10, R11, 0xffff0000, RZ, 0xc0, !PT ;  /* 0xffff00000b0a7812 */ /* 0x000fe200078ec0ff */
[----:B------:R-:W-:-:S02]  /*27550*/  FMUL.FTZ R13, R13, R15 ;  /* 0x0000000f0d0d7220 */ /* 0x000fc40000410000 */
[----:B------:R-:W-:Y:S02]  /*27560*/  FMUL.FTZ R9, R12, R36 ;  /* 0x000000240c097220 */ /* 0x000fe40000410000 */
[----:B------:R-:W-:Y:S02]  /*27570*/  IMAD.U32 R15, R17, 0x10000, RZ ;  /* 0x00010000110f7824 */ /* 0x000fe400078e00ff */
[C---:B------:R-:W-:Y:S01]  /*27580*/  IMAD.U32 R11, R26.reuse, 0x10000, RZ ;  /* 0x000100001a0b7824 */ /* 0x040fe200078e00ff */
[----:B------:R-:W-:Y:S01]  /*27590*/  LOP3.LUT R26, R26, 0xffff0000, RZ, 0xc0, !PT ;  /* 0xffff00001a1a7812 */ /* 0x000fe200078ec0ff */
[-C--:B------:R-:W-:Y:S02]  /*275a0*/  FMUL.FTZ R12, R12, R27.reuse ;  /* 0x0000001b0c0c7220 */ /* 0x080fe40000410000 */
[----:B------:R-:W-:Y:S02]  /*275b0*/  FFMA.FTZ R27, R20, R27, -R9 ;  /* 0x0000001b141b7223 */ /* 0x000fe40000010809 */
[----:B------:R-:W-:-:S02]  /*275c0*/  FMUL.FTZ R9, R7, R15 ;  /* 0x0000000f07097220 */ /* 0x000fc40000410000 */
[-C--:B------:R-:W-:Y:S02]  /*275d0*/  FMUL.FTZ R7, R7, R11.reuse ;  /* 0x0000000b07077220 */ /* 0x080fe40000410000 */
[----:B------:R-:W-:Y:S01]  /*275e0*/  FFMA.FTZ R36, R20, R36, R12 ;  /* 0x0000002414247223 */ /* 0x000fe2000001000c */
[----:B------:R-:W-:Y:S01]  /*275f0*/  SHF.L.U32 R12, R25, 0x10, RZ ;  /* 0x00000010190c7819 */ /* 0x000fe200000006ff */
[----:B------:R-:W-:Y:S01]  /*27600*/  FFMA.FTZ R20, R19, R11, -R9 ;  /* 0x0000000b13147223 */ /* 0x000fe20000010809 */
[----:B------:R-:W-:Y:S01]  /*27610*/  LOP3.LUT R25, R25, 0xffff0000, RZ, 0xc0, !PT ;  /* 0xffff000019197812 */ /* 0x000fe200078ec0ff */
[----:B------:R-:W-:Y:S02]  /*27620*/  FFMA.FTZ R19, R19, R15, R7 ;  /* 0x0000000f13137223 */ /* 0x000fe40000010007 */
[----:B------:R-:W-:Y:S02]  /*27630*/  FFMA.FTZ R21, R21, R31, R13 ;  /* 0x0000001f15157223 */ /* 0x000fe4000001000d */
[----:B------:R-:W-:-:S02]  /*27640*/  FMUL.FTZ R7, R8, R18 ;  /* 0x0000001208077220 */ /* 0x000fc40000410000 */
[----:B------:R-:W-:Y:S02]  /*27650*/  IMAD.U32 R13, R29, 0x10000, RZ ;  /* 0x000100001d0d7824 */ /* 0x000fe400078e00ff */
[----:B------:R-:W-:Y:S02]  /*27660*/  IMAD.U32 R17, R24, 0x10000, RZ ;  /* 0x0001000018117824 */ /* 0x000fe400078e00ff */
[-C--:B------:R-:W-:Y:S02]  /*27670*/  FMUL.FTZ R9, R8, R26.reuse ;  /* 0x0000001a08097220 */ /* 0x080fe40000410000 */
[----:B------:R-:W-:Y:S02]  /*27680*/  FFMA.FTZ R26, R16, R26, -R7 ;  /* 0x0000001a101a7223 */ /* 0x000fe40000010807 */
[C---:B------:R-:W-:Y:S02]  /*27690*/  FMUL.FTZ R8, R3.reuse, R12 ;  /* 0x0000000c03087220 */ /* 0x040fe40000410000 */
[----:B------:R-:W-:-:S02]  /*276a0*/  FMUL.FTZ R7, R3, R13 ;  /* 0x0000000d03077220 */ /* 0x000fc40000410000 */
[----:B------:R-:W-:Y:S02]  /*276b0*/  IMAD.U32 R11, R28, 0x10000, RZ ;  /* 0x000100001c0b7824 */ /* 0x000fe400078e00ff */
[----:B------:R-:W-:Y:S02]  /*276c0*/  FMUL.FTZ R3, R0, R17 ;  /* 0x0000001100037220 */ /* 0x000fe40000410000 */
[----:B------:R-:W-:Y:S02]  /*276d0*/  FFMA.FTZ R9, R16, R18, R9 ;  /* 0x0000001210097223 */ /* 0x000fe40000010009 */
[----:B------:R-:W-:Y:S01]  /*276e0*/  FFMA.FTZ R16, R22, R13, -R8 ;  /* 0x0000000d16107223 */ /* 0x000fe20000010808 */
[----:B------:R-:W-:Y:S01]  /*276f0*/  LOP3.LUT R8, R28, 0xffff0000, RZ, 0xc0, !PT ;  /* 0xffff00001c087812 */ /* 0x000fe200078ec0ff */
[-C--:B------:R-:W-:Y:S01]  /*27700*/  FMUL.FTZ R0, R0, R11.reuse ;  /* 0x0000000b00007220 */ /* 0x080fe20000410000 */
[----:B------:R-:W-:Y:S01]  /*27710*/  F2FP.BF16.PACK_AB R13, R26, R20 ;  /* 0x000000141a0d723e */ /* 0x000fe200000010ff */
[----:B------:R-:W-:Y:S01]  /*27720*/  FFMA.FTZ R15, R23, R11, -R3 ;  /* 0x0000000b170f7223 */ /* 0x000fe20000010803 */
[----:B------:R-:W-:Y:S01]  /*27730*/  LOP3.LUT R11, R24, 0xffff0000, RZ, 0xc0, !PT ;  /* 0xffff0000180b7812 */ /* 0x000fe200078ec0ff */
[----:B------:R-:W-:Y:S01]  /*27740*/  FFMA.FTZ R22, R22, R12, R7 ;  /* 0x0000000c16167223 */ /* 0x000fe20000010007 */
        /* <DEDUP_REMOVED lines=8> */
[----:B------:R-:W-:Y:S02]  /*277d0*/  FFMA.FTZ R3, R30, R7, -R3 ;  /* 0x000000071e037223 */ /* 0x000fe40000010803 */
[----:B------:R-:W-:Y:S01]  /*277e0*/  FFMA.FTZ R0, R14, R8, -R0 ;  /* 0x000000080e007223 */ /* 0x000fe20000010800 */
[----:B------:R-:W-:Y:S01]  /*277f0*/  F2FP.BF16.PACK_AB R8, R36, R21 ;  /* 0x000000152408723e */ /* 0x000fe200000010ff */
[----:B------:R-:W-:Y:S02]  /*27800*/  FFMA.FTZ R2, R30, R25, R2 ;  /* 0x000000191e027223 */ /* 0x000fe40000010002 */
[----:B------:R-:W-:Y:S01]  /*27810*/  FFMA.FTZ R11, R14, R11, R10 ;  /* 0x0000000b0e0b7223 */ /* 0x000fe2000001000a */
[----:B------:R-:W-:Y:S01]  /*27820*/  F2FP.BF16.PACK_AB R14, R3, R16 ;  /* 0x00000010030e723e */ /* 0x000fe200000010ff */
[----:B------:R-:W-:Y:S01]  /*27830*/  IMAD.MOV.U32 R3, RZ, RZ, 0x0 ;  /* 0x00000000ff037424 */ /* 0x000fe200078e00ff */
[----:B------:R-:W-:-:S02]  /*27840*/  F2FP.BF16.PACK_AB R15, R0, R15 ;  /* 0x0000000f000f723e */ /* 0x000fc400000010ff */
[----:B------:R-:W-:Y:S01]  /*27850*/  F2FP.BF16.PACK_AB R10, R2, R22 ;  /* 0x00000016020a723e */ /* 0x000fe200000010ff */
[----:B------:R-:W-:Y:S01]  /*27860*/  IMAD.MOV.U32 R2, RZ, RZ, R143 ;  /* 0x000000ffff027224 */ /* 0x000fe200078e008f */
[----:B------:R-:W-:Y:S01]  /*27870*/  F2FP.BF16.PACK_AB R11, R11, R23 ;  /* 0x000000170b0b723e */ /* 0x000fe200000010ff */
[----:B------:R1:W-:Y:S04]  /*27880*/  ST.E.128 [R34.64], R12 ;  /* 0x0000000c22007985 */ /* 0x0003e8000c101d04 */
[----:B------:R1:W-:Y:S01]  /*27890*/  ST.E.128 [R32.64], R8 ;  /* 0x0000000820007985 */ /* 0x0003e2000c101d04 */
[----:B------:R-:W-:Y:S05]  /*278a0*/  RET.REL.NODEC R2 `(_ZN7cutlass13device_kernelIN5flash19enable_sm80_to_sm89INS1_16FlashAttnFwdSm80INS1_25CollectiveMainloopFwdSm80ILi4ELi1ELb0EN4cute5tupleIJNS5_1CILi128EEENS7_ILi48EEES8_EEELi128ENS_10bfloat16_tEfNS_4arch4Sm80ELb0ELb1ELb0ELb1ELb0ELb1ELb1ELb0EEENS1_21CollectiveEpilogueFwdINS6_IJS8_S8_S9_EEENS6_IJNS7_ILi1EEESH_SH_EEESB_SD_Li128ELb1ELb1ELb0ELb0EEENS1_19SingleTileSchedulerILb1ELb0ELb1ELi128EEEEEEEEEvNT_6ParamsE) ;  /* 0xfffd875002007950 */ /* 0x000fea0003c3ffff */
.L_x_1331:
[----:B------:R-:W-:Y:S01]  /*278b0*/  IMAD.MOV.U32 R106, RZ, RZ, R14 ;  /* 0x000000ffff6a7224 */ /* 0x000fe200078e000e */
[----:B------:R-:W-:Y:S01]  /*278c0*/  MOV R133, 0x181f ;  /* 0x0000181f00857802 */ /* 0x000fe20000000f00 */
[----:B------:R-:W-:Y:S01]  /*278d0*/  IMAD.MOV.U32 R3, RZ, RZ, RZ ;  /* 0x000000ffff037224 */ /* 0x000fe200078e00ff */
[----:B------:R-:W-:-:S02]  /*278e0*/  MOV R132, 0xffffffff ;  /* 0xffffffff00847802 */ /* 0x000fc40000000f00 */
[----:B------:R-:W-:Y:S02]  /*278f0*/  MOV R2, 0x27910 ;  /* 0x0002791000027802 */ /* 0x000fe40000000f00 */
[----:B------:R-:W-:Y:S05]  /*27900*/  CALL.REL.NOINC `($__internal_3_$__cuda_sm70_shflsync_idx_p) ;  /* 0x00001e5000007944 */ /* 0x000fea0003c00000 */
[----:B------:R-:W-:Y:S01]  /*27910*/  MOV R0, R105 ;  /* 0x0000006900007202 */ /* 0x000fe20000000f00 */
[----:B------:R-:W-:Y:S05]  /*27920*/  BRA `(.L_x_1429) ;  /* 0xffff625000007947 */ /* 0x000fea000383ffff */
.L_x_1332:
[----:B------:R-:W-:Y:S01]  /*27930*/  IMAD.MOV.U32 R106, RZ, RZ, R16 ;  /* 0x000000ffff6a7224 */ /* 0x000fe200078e0010 */
[----:B------:R-:W-:Y:S01]  /*27940*/  MOV R133, 0x181f ;  /* 0x0000181f00857802 */ /* 0x000fe20000000f00 */
[----:B------:R-:W-:Y:S01]  /*27950*/  IMAD.MOV.U32 R3, RZ, RZ, RZ ;  /* 0x000000ffff037224 */ /* 0x000fe200078e00ff */
[----:B------:R-:W-:Y:S02]  /*27960*/  MOV R132, 0xffffffff ;  /* 0xffffffff00847802 */ /* 0x000fe40000000f00 */
[----:B------:R-:W-:Y:S02]  /*27970*/  MOV R2, 0x27990 ;  /* 0x0002799000027802 */ /* 0x000fe40000000f00 */
[----:B-12---:R-:W-:Y:S05]  /*27980*/  CALL.REL.NOINC `($__internal_3_$__cuda_sm70_shflsync_idx_p) ;  /* 0x00001dd000007944 */ /* 0x006fea0003c00000 */
[----:B------:R-:W-:Y:S01]  /*27990*/  IMAD.MOV.U32 R106, RZ, RZ, R20 ;  /* 0x000000ffff6a7224 */ /* 0x000fe200078e0014 */
[----:B------:R-:W-:Y:S01]  /*279a0*/  MOV R133, 0x181f ;  /* 0x0000181f00857802 */ /* 0x000fe20000000f00 */
[----:B------:R-:W-:Y:S01]  /*279b0*/  IMAD.MOV.U32 R3, RZ, RZ, RZ ;  /* 0x000000ffff037224 */ /* 0x000fe200078e00ff */
[----:B------:R-:W-:Y:S01]  /*279c0*/  MOV R8, R105 ;  /* 0x0000006900087202 */ /* 0x000fe20000000f00 */
[----:B------:R-:W-:Y:S01]  /*279d0*/  IMAD.MOV.U32 R132, RZ, RZ, -0x1 ;  /* 0xffffffffff847424 */ /* 0x000fe200078e00ff */
[----:B------:R-:W-:-:S02]  /*279e0*/  MOV R9, R0 ;  /* 0x0000000000097202 */ /* 0x000fc40000000f00 */
[----:B------:R-:W-:Y:S02]  /*279f0*/  MOV R2, 0x27a10 ;  /* 0x00027a1000027802 */ /* 0x000fe40000000f00 */
[----:B------:R-:W-:Y:S05]  /*27a00*/  CALL.REL.NOINC `($__internal_3_$__cuda_sm70_shflsync_idx_p) ;  /* 0x00001d5000007944 */ /* 0x000fea0003c00000 */
[----:B------:R-:W-:Y:S01]  /*27a10*/  IMAD.MOV.U32 R7, RZ, RZ, R105 ;  /* 0x000000ffff077224 */ /* 0x000fe200078e0069 */
[----:B------:R-:W-:Y:S01]  /*27a20*/  MOV R106, R17 ;  /* 0x00000011006a7202 */ /* 0x000fe20000000f00 */
[----:B------:R-:W-:Y:S01]  /*27a30*/  IMAD.MOV.U32 R3, RZ, RZ, RZ ;  /* 0x000000ffff037224 */ /* 0x000fe200078e00ff */
[----:B------:R-:W-:Y:S01]  /*27a40*/  MOV R133, 0x181f ;  /* 0x0000181f00857802 */ /* 0x000fe20000000f00 */
[----:B------:R-:W-:Y:S01]  /*27a50*/  IMAD.MOV.U32 R132, RZ, RZ, -0x1 ;  /* 0xffffffffff847424 */ /* 0x000fe200078e00ff */
[----:B------:R-:W-:Y:S02]  /*27a60*/  MOV R2, 0x27a80 ;  /* 0x00027a8000027802 */ /* 0x000fe40000000f00 */
[----:B------:R-:W-:Y:S05]  /*27a70*/  CALL.REL.NOINC `($__internal_3_$__cuda_sm70_shflsync_idx_p) ;  /* 0x00001ce000007944 */ /* 0x000fea0003c00000 */
[----:B------:R-:W-:Y:S01]  /*27a80*/  MOV R2, R105 ;  /* 0x0000006900027202 */ /* 0x000fe20000000f00 */
[----:B------:R-:W-:Y:S05]  /*27a90*/  BRA `(.L_x_1430) ;  /* 0xffff613000007947 */ /* 0x000fea000383ffff */
.L_x_1335:
[----:B------:R-:W-:Y:S01]  /*27aa0*/  IMAD.MOV.U32 R106, RZ, RZ, R14 ;  /* 0x000000ffff6a7224 */ /* 0x000fe200078e000e */
[----:B------:R-:W-:Y:S01]  /*27ab0*/  MOV R133, 0x181f ;  /* 0x0000181f00857802 */ /* 0x000fe20000000f00 */
[----:B------:R-:W-:Y:S01]  /*27ac0*/  IMAD.MOV.U32 R3, RZ, RZ, 0x1 ;  /* 0x00000001ff037424 */ /* 0x000fe200078e00ff */
[----:B------:R-:W-:Y:S02]  /*27ad0*/  MOV R132, 0xffffffff ;  /* 0xffffffff00847802 */ /* 0x000fe40000000f00 */
[----:B------:R-:W-:-:S02]  /*27ae0*/  MOV R2, 0x27b00 ;  /* 0x00027b0000027802 */ /* 0x000fc40000000f00 */
[----:B---34-:R-:W-:Y:S05]  /*27af0*/  CALL.REL.NOINC `($__internal_3_$__cuda_sm70_shflsync_idx_p) ;  /* 0x00001c6000007944 */ /* 0x018fea0003c00000 */
[----:B------:R-:W-:Y:S01]  /*27b00*/  IMAD.MOV.U32 R0, RZ, RZ, R105 ;  /* 0x000000ffff007224 */ /* 0x000fe200078e0069 */
[----:B------:R-:W-:Y:S01]  /*27b10*/  MOV R106, R16 ;  /* 0x00000010006a7202 */ /* 0x000fe20000000f00 */
[----:B------:R-:W-:Y:S01]  /*27b20*/  IMAD.MOV.U32 R3, RZ, RZ, 0x1 ;  /* 0x00000001ff037424 */ /* 0x000fe200078e00ff */
[----:B------:R-:W-:Y:S01]  /*27b30*/  MOV R133, 0x181f ;  /* 0x0000181f00857802 */ /* 0x000fe20000000f00 */
[----:B------:R-:W-:Y:S01]  /*27b40*/  IMAD.MOV.U32 R132, RZ, RZ, -0x1 ;  /* 0xffffffffff847424 */ /* 0x000fe200078e00ff */
[----:B------:R-:W-:-:S02]  /*27b50*/  MOV R2, 0x27b70 ;  /* 0x00027b7000027802 */ /* 0x000fc40000000f00 */
[----:B------:R-:W-:Y:S05]  /*27b60*/  CALL.REL.NOINC `($__internal_3_$__cuda_sm70_shflsync_idx_p) ;  /* 0x00001bf000007944 */ /* 0x000fea0003c00000 */
[----:B------:R-:W-:Y:S01]  /*27b70*/  IMAD.MOV.U32 R106, RZ, RZ, R20 ;  /* 0x000000ffff6a7224 */ /* 0x000fe200078e0014 */
[----:B------:R-:W-:Y:S01]  /*27b80*/  MOV R133, 0x181f ;  /* 0x0000181f00857802 */ /* 0x000fe20000000f00 */
[----:B------:R-:W-:Y:S01]  /*27b90*/  IMAD.MOV.U32 R3, RZ, RZ, 0x1 ;  /* 0x00000001ff037424 */ /* 0x000fe200078e00ff */
[----:B------:R-:W-:Y:S01]  /*27ba0*/  MOV R8, R105 ;  /* 0x0000006900087202 */ /* 0x000fe20000000f00 */
[----:B------:R-:W-:Y:S01]  /*27bb0*/  IMAD.MOV.U32 R132, RZ, RZ, -0x1 ;  /* 0xffffffffff847424 */ /* 0x000fe200078e00ff */
[----:B------:R-:W-:-:S02]  /*27bc0*/  MOV R9, R0 ;  /* 0x0000000000097202 */ /* 0x000fc40000000f00 */
[----:B------:R-:W-:Y:S02]  /*27bd0*/  MOV R2, 0x27bf0 ;  /* 0x00027bf000027802 */ /* 0x000fe40000000f00 */
[----:B------:R-:W-:Y:S05]  /*27be0*/  CALL.REL.NOINC `($__internal_3_$__cuda_sm70_shflsync_idx_p) ;  /* 0x00001b7000007944 */ /* 0x000fea0003c00000 */
        /* <DEDUP_REMOVED lines=9> */
.L_x_1338:
[----:B------:R-:W-:Y:S01]  /*27c80*/  IMAD.MOV.U32 R106, RZ, RZ, R14 ;  /* 0x000000ffff6a7224 */ /* 0x000fe200078e000e */
[----:B------:R-:W-:Y:S01]  /*27c90*/  MOV R133, 0x181f ;  /* 0x0000181f00857802 */ /* 0x000fe20000000f00 */
[----:B------:R-:W-:Y:S01]  /*27ca0*/  IMAD.MOV.U32 R3, RZ, RZ, 0x2 ;  /* 0x00000002ff037424 */ /* 0x000fe200078e00ff */
[----:B------:R-:W-:Y:S02]  /*27cb0*/  MOV R132, 0xffffffff ;  /* 0xffffffff00847802 */ /* 0x000fe40000000f00 */
[----:B------:R-:W-:-:S02]  /*27cc0*/  MOV R2, 0x27ce0 ;  /* 0x00027ce000027802 */ /* 0x000fc40000000f00 */
[----:B----4-:R-:W-:Y:S05]  /*27cd0*/  CALL.REL.NOINC `($__internal_3_$__cuda_sm70_shflsync_idx_p) ;  /* 0x00001a8000007944 */ /* 0x010fea0003c00000 */
[----:B------:R-:W-:Y:S01]  /*27ce0*/  MOV R0, R105 ;  /* 0x0000006900007202 */ /* 0x000fe20000000f00 */
[----:B------:R-:W-:Y:S05]  /*27cf0*/  BRA `(.L_x_1432) ;  /* 0xffff644000007947 */ /* 0x000fea000383ffff */
.L_x_1339:
[----:B------:R-:W-:Y:S01]  /*27d00*/  IMAD.MOV.U32 R106, RZ, RZ, R16 ;  /* 0x000000ffff6a7224 */ /* 0x000fe200078e0010 */
[----:B------:R-:W-:Y:S01]  /*27d10*/  MOV R133, 0x181f ;  /* 0x0000181f00857802 */ /* 0x000fe20000000f00 */
[----:B------:R-:W-:Y:S01]  /*27d20*/  IMAD.MOV.U32 R3, RZ, RZ, 0x2 ;  /* 0x00000002ff037424 */ /* 0x000fe200078e00ff */
[----:B------:R-:W-:-:S02]  /*27d30*/  MOV R132, 0xffffffff ;  /* 0xffffffff00847802 */ /* 0x000fc40000000f00 */
[----:B------:R-:W-:Y:S02]  /*27d40*/  MOV R2, 0x27d60 ;  /* 0x00027d6000027802 */ /* 0x000fe40000000f00 */
[----:B-12-4-:R-:W-:Y:S05]  /*27d50*/  CALL.REL.NOINC `($__internal_3_$__cuda_sm70_shflsync_idx_p) ;  /* 0x00001a0000007944 */ /* 0x016fea0003c00000 */
[----:B------:R-:W-:Y:S01]  /*27d60*/  IMAD.MOV.U32 R106, RZ, RZ, R20 ;  /* 0x000000ffff6a7224 */ /* 0x000fe200078e0014 */
[----:B------:R-:W-:Y:S01]  /*27d70*/  MOV R133, 0x181f ;  /* 0x0000181f00857802 */ /* 0x000fe20000000f00 */
[----:B------:R-:W-:Y:S01]  /*27d80*/  IMAD.MOV.U32 R3, RZ, RZ, 0x2 ;  /* 0x00000002ff037424 */ /* 0x000fe200078e00ff */
[----:B------:R-:W-:Y:S01]  /*27d90*/  MOV R8, R105 ;  /* 0x0000006900087202 */ /* 0x000fe20000000f00 */
[----:B------:R-:W-:Y:S01]  /*27da0*/  IMAD.MOV.U32 R132, RZ, RZ, -0x1 ;  /* 0xffffffffff847424 */ /* 0x000fe200078e00ff */
[----:B------:R-:W-:Y:S02]  /*27db0*/  MOV R9, R0 ;  /* 0x0000000000097202 */ /* 0x000fe40000000f00 */
[----:B------:R-:W-:Y:S02]  /*27dc0*/  MOV R2, 0x27de0 ;  /* 0x00027de000027802 */ /* 0x000fe40000000f00 */
[----:B------:R-:W-:Y:S05]  /*27dd0*/  CALL.REL.NOINC `($__internal_3_$__cuda_sm70_shflsync_idx_p) ;  /* 0x0000198000007944 */ /* 0x000fea0003c00000 */
        /* <DEDUP_REMOVED lines=9> */
.L_x_1342:
[----:B------:R-:W-:Y:S01]  /*27e70*/  IMAD.MOV.U32 R106, RZ, RZ, R14 ;  /* 0x000000ffff6a7224 */ /* 0x000fe200078e000e */
[----:B------:R-:W-:Y:S01]  /*27e80*/  MOV R133, 0x181f ;  /* 0x0000181f00857802 */ /* 0x000fe20000000f00 */
[----:B------:R-:W-:Y:S01]  /*27e90*/  IMAD.MOV.U32 R3, RZ, RZ, 0x3 ;  /* 0x00000003ff037424 */ /* 0x000fe200078e00ff */
[----:B------:R-:W-:-:S02]  /*27ea0*/  MOV R132, 0xffffffff ;  /* 0xffffffff00847802 */ /* 0x000fc40000000f00 */
[----:B------:R-:W-:Y:S02]  /*27eb0*/  MOV R2, 0x27ed0 ;  /* 0x00027ed000027802 */ /* 0x000fe40000000f00 */
[----:B---34-:R-:W-:Y:S05]  /*27ec0*/  CALL.REL.NOINC `($__internal_3_$__cuda_sm70_shflsync_idx_p) ;  /* 0x0000189000007944 */ /* 0x018fea0003c00000 */
[----:B------:R-:W-:Y:S01]  /*27ed0*/  IMAD.MOV.U32 R0, RZ, RZ, R105 ;  /* 0x000000ffff007224 */ /* 0x000fe200078e0069 */
[----:B------:R-:W-:Y:S01]  /*27ee0*/  MOV R106, R16 ;  /* 0x00000010006a7202 */ /* 0x000fe20000000f00 */
[----:B------:R-:W-:Y:S01]  /*27ef0*/  IMAD.MOV.U32 R3, RZ, RZ, 0x3 ;  /* 0x00000003ff037424 */ /* 0x000fe200078e00ff */
[----:B------:R-:W-:Y:S01]  /*27f00*/  MOV R133, 0x181f ;  /* 0x0000181f00857802 */ /* 0x000fe20000000f00 */
[----:B------:R-:W-:Y:S01]  /*27f10*/  IMAD.MOV.U32 R132, RZ, RZ, -0x1 ;  /* 0xffffffffff847424 */ /* 0x000fe200078e00ff */
[----:B------:R-:W-:Y:S02]  /*27f20*/  MOV R2, 0x27f40 ;  /* 0x00027f4000027802 */ /* 0x000fe40000000f00 */
        /* <DEDUP_REMOVED lines=18> */
.L_x_1345:
        /* <DEDUP_REMOVED lines=8> */
.L_x_1346:
        /* <DEDUP_REMOVED lines=23> */
.L_x_1349:
[----:B------:R-:W-:Y:S01]  /*28240*/  IMAD.MOV.U32 R106, RZ, RZ, R14 ;  /* 0x000000ffff6a7224 */ /* 0x000fe200078e000e */
[----:B------:R-:W-:Y:S01]  /*28250*/  MOV R133, 0x181f ;  /* 0x0000181f00857802 */ /* 0x000fe20000000f00 */
[----:B------:R-:W-:Y:S01]  /*28260*/  IMAD.MOV.U32 R3, RZ, RZ, 0x5 ;  /* 0x00000005ff037424 */ /* 0x000fe200078e00ff */
[----:B------:R-:W-:-:S02]  /*28270*/  MOV R132, 0xffffffff ;  /* 0xffffffff00847802 */ /* 0x000fc40000000f00 */
[----:B------:R-:W-:Y:S02]  /*28280*/  MOV R2, 0x282a0 ;  /* 0x000282a000027802 */ /* 0x000fe40000000f00 */
[----:B---34-:R-:W-:Y:S05]  /*28290*/  CALL.REL.NOINC `($__internal_3_$__cuda_sm70_shflsync_idx_p) ;  /* 0x000014c000007944 */ /* 0x018fea0003c00000 */
[----:B------:R-:W-:Y:S01]  /*282a0*/  MOV R0, R105 ;  /* 0x0000006900007202 */ /* 0x000fe20000000f00 */
[----:B------:R-:W-:Y:S05]  /*282b0*/  BRA `(.L_x_1437) ;  /* 0xffff675000007947 */ /* 0x000fea000383ffff */
.L_x_1350:
[----:B------:R-:W-:Y:S01]  /*282c0*/  IMAD.MOV.U32 R106, RZ, RZ, R16 ;  /* 0x000000ffff6a7224 */ /* 0x000fe200078e0010 */
[----:B------:R-:W-:Y:S01]  /*282d0*/  MOV R133, 0x181f ;  /* 0x0000181f00857802 */ /* 0x000fe20000000f00 */
[----:B------:R-:W-:Y:S01]  /*282e0*/  IMAD.MOV.U32 R3, RZ, RZ, 0x5 ;  /* 0x00000005ff037424 */ /* 0x000fe200078e00ff */
[----:B------:R-:W-:Y:S02]  /*282f0*/  MOV R132, 0xffffffff ;  /* 0xffffffff00847802 */ /* 0x000fe40000000f00 */
[----:B------:R-:W-:Y:S02]  /*28300*/  MOV R2, 0x28320 ;  /* 0x0002832000027802 */ /* 0x000fe40000000f00 */
[----:B-1234-:R-:W-:Y:S05]  /*28310*/  CALL.REL.NOINC `($__internal_3_$__cuda_sm70_shflsync_idx_p) ;  /* 0x0000144000007944 */ /* 0x01efea0003c00000 */
        /* <DEDUP_REMOVED lines=17> */
.L_x_1353:
        /* <DEDUP_REMOVED lines=8> */
.L_x_1354:
        /* <DEDUP_REMOVED lines=9> */
[----:B------:R-:W-:Y:S01]  /*28540*/  MOV R132, 0xffffffff ;  /* 0xffffffff00847802 */ /* 0x000fe20000000f00 */
[----:B------:R-:W-:Y:S01]  /*28550*/  IMAD.MOV.U32 R8, RZ, RZ, R105 ;  /* 0x000000ffff087224 */ /* 0x000fe200078e0069 */
        /* <DEDUP_REMOVED lines=11> */
.L_x_1357:
[----:B------:R-:W-:Y:S01]  /*28610*/  IMAD.MOV.U32 R106, RZ, RZ, R14 ;  /* 0x000000ffff6a7224 */ /* 0x000fe200078e000e */
[----:B------:R-:W-:Y:S01]  /*28620*/  MOV R133, 0x181f ;  /* 0x0000181f00857802 */ /* 0x000fe20000000f00 */
[----:B------:R-:W-:Y:S01]  /*28630*/  IMAD.MOV.U32 R3, RZ, RZ, 0x7 ;  /* 0x00000007ff037424 */ /* 0x000fe200078e00ff */
[----:B------:R-:W-:-:S02]  /*28640*/  MOV R132, 0xffffffff ;  /* 0xffffffff00847802 */ /* 0x000fc40000000f00 */
[----:B------:R-:W-:Y:S02]  /*28650*/  MOV R2, 0x28670 ;  /* 0x0002867000027802 */ /* 0x000fe40000000f00 */
[----:B---3--:R-:W-:Y:S05]  /*28660*/  CALL.REL.NOINC `($__internal_3_$__cuda_sm70_shflsync_idx_p) ;  /* 0x000010f000007944 */ /* 0x008fea0003c00000 */
[----:B------:R-:W-:Y:S01]  /*28670*/  MOV R9, R105 ;  /* 0x0000006900097202 */ /* 0x000fe20000000f00 */
[----:B------:R-:W-:Y:S05]  /*28680*/  BRA `(.L_x_1441) ;  /* 0xffff69b000007947 */ /* 0x000fea000383ffff */
.L_x_1358:
[----:B------:R-:W-:Y:S01]  /*28690*/  IMAD.MOV.U32 R106, RZ, RZ, R16 ;  /* 0x000000ffff6a7224 */ /* 0x000fe200078e0010 */
[----:B------:R-:W-:Y:S01]  /*286a0*/  MOV R133, 0x181f ;  /* 0x0000181f00857802 */ /* 0x000fe20000000f00 */
[----:B------:R-:W-:Y:S01]  /*286b0*/  IMAD.MOV.U32 R3, RZ, RZ, 0x7 ;  /* 0x00000007ff037424 */ /* 0x000fe200078e00ff */
[----:B------:R-:W-:Y:S02]  /*286c0*/  MOV R132, 0xffffffff ;  /* 0xffffffff00847802 */ /* 0x000fe40000000f00 */
[----:B------:R-:W-:Y:S02]  /*286d0*/  MOV R2, 0x286f0 ;  /* 0x000286f000027802 */ /* 0x000fe40000000f00 */
[----:B-123--:R-:W-:Y:S05]  /*286e0*/  CALL.REL.NOINC `($__internal_3_$__cuda_sm70_shflsync_idx_p) ;  /* 0x0000107000007944 */ /* 0x00efea0003c00000 */
[----:B------:R-:W-:Y:S01]  /*286f0*/  IMAD.MOV.U32 R106, RZ, RZ, R20 ;  /* 0x000000ffff6a7224 */ /* 0x000fe200078e0014 */
[----:B------:R-:W-:Y:S01]  /*28700*/  MOV R3, 0x7 ;  /* 0x0000000700037802 */ /* 0x000fe20000000f00 */
[----:B------:R-:W-:Y:S01]  /*28710*/  IMAD.MOV.U32 R133, RZ, RZ, 0x181f ;  /* 0x0000181fff857424 */ /* 0x000fe200078e00ff */
[----:B------:R-:W-:Y:S01]  /*28720*/  MOV R132, 0xffffffff ;  /* 0xffffffff00847802 */ /* 0x000fe20000000f00 */
[----:B------:R-:W-:Y:S01]  /*28730*/  IMAD.MOV.U32 R8, RZ, RZ, R105 ;  /* 0x000000ffff087224 */ /* 0x000fe200078e0069 */
[----:B------:R-:W-:-:S02]  /*28740*/  MOV R2, 0x28760 ;  /* 0x0002876000027802 */ /* 0x000fc40000000f00 */
        /* <DEDUP_REMOVED lines=10> */
.L_x_1393:
        /* <DEDUP_REMOVED lines=8> */
.L_x_1394:
        /* <DEDUP_REMOVED lines=23> */
.L_x_1395:
[----:B------:R-:W-:Y:S01]  /*289e0*/  IMAD.MOV.U32 R106, RZ, RZ, R11 ;  /* 0x000000ffff6a7224 */ /* 0x000fe200078e000b */
[----:B------:R-:W-:Y:S01]  /*289f0*/  MOV R133, 0x181f ;  /* 0x0000181f00857802 */ /* 0x000fe20000000f00 */
[----:B------:R-:W-:Y:S01]  /*28a00*/  IMAD.MOV.U32 R3, RZ, RZ, 0x1 ;  /* 0x00000001ff037424 */ /* 0x000fe200078e00ff */
[----:B------:R-:W-:Y:S02]  /*28a10*/  MOV R132, 0xffffffff ;  /* 0xffffffff00847802 */ /* 0x000fe40000000f00 */
[----:B------:R-:W-:-:S02]  /*28a20*/  MOV R2, 0x28a40 ;  /* 0x00028a4000027802 */ /* 0x000fc40000000f00 */
[----:B---3--:R-:W-:Y:S05]  /*28a30*/  CALL.REL.NOINC `($__internal_3_$__cuda_sm70_shflsync_idx_p) ;  /* 0x00000d2000007944 */ /* 0x008fea0003c00000 */
        /* <DEDUP_REMOVED lines=24> */
.L_x_1398:
[----:B------:R-:W-:Y:S01]  /*28bc0*/  IMAD.MOV.U32 R106, RZ, RZ, R11 ;  /* 0x000000ffff6a7224 */ /* 0x000fe200078e000b */
[----:B------:R-:W-:Y:S01]  /*28bd0*/  MOV R133, 0x181f ;  /* 0x0000181f00857802 */ /* 0x000fe20000000f00 */
[----:B------:R-:W-:Y:S01]  /*28be0*/  IMAD.MOV.U32 R3, RZ, RZ, 0x2 ;  /* 0x00000002ff037424 */ /* 0x000fe200078e00ff */
[----:B------:R-:W-:Y:S02]  /*28bf0*/  MOV R132, 0xffffffff ;  /* 0xffffffff00847802 */ /* 0x000fe40000000f00 */
[----:B------:R-:W-:-:S02]  /*28c00*/  MOV R2, 0x28c20 ;  /* 0x00028c2000027802 */ /* 0x000fc40000000f00 */
[----:B--2-4-:R-:W-:Y:S05]  /*28c10*/  CALL.REL.NOINC `($__internal_3_$__cuda_sm70_shflsync_idx_p) ;  /* 0x00000b4000007944 */ /* 0x014fea0003c00000 */
[----:B------:R-:W-:Y:S01]  /*28c20*/  MOV R0, R105 ;  /* 0x0000006900007202 */ /* 0x000fe20000000f00 */
[----:B------:R-:W-:Y:S05]  /*28c30*/  BRA `(.L_x_1446) ;  /* 0xffffa34000007947 */ /* 0x000fea000383ffff */
.L_x_1399:
[----:B------:R-:W-:Y:S01]  /*28c40*/  IMAD.MOV.U32 R106, RZ, RZ, R14 ;  /* 0x000000ffff6a7224 */ /* 0x000fe200078e000e */
[----:B------:R-:W-:Y:S01]  /*28c50*/  MOV R133, 0x181f ;  /* 0x0000181f00857802 */ /* 0x000fe20000000f00 */
[----:B------:R-:W-:Y:S01]  /*28c60*/  IMAD.MOV.U32 R3, RZ, RZ, 0x2 ;  /* 0x00000002ff037424 */ /* 0x000fe200078e00ff */
[----:B------:R-:W-:-:S02]  /*28c70*/  MOV R132, 0xffffffff ;  /* 0xffffffff00847802 */ /* 0x000fc40000000f00 */
[----:B------:R-:W-:Y:S02]  /*28c80*/  MOV R2, 0x28ca0 ;  /* 0x00028ca000027802 */ /* 0x000fe40000000f00 */
[----:B-1234-:R-:W-:Y:S05]  /*28c90*/  CALL.REL.NOINC `($__internal_3_$__cuda_sm70_shflsync_idx_p) ;  /* 0x00000ac000007944 */ /* 0x01efea0003c00000 */
        /* <DEDUP_REMOVED lines=17> */
.L_x_1400:
[----:B------:R-:W-:Y:S01]  /*28db0*/  IMAD.MOV.U32 R106, RZ, RZ, R11 ;  /* 0x000000ffff6a7224 */ /* 0x000fe200078e000b */
[----:B------:R-:W-:Y:S01]  /*28dc0*/  MOV R133, 0x181f ;  /* 0x0000181f00857802 */ /* 0x000fe20000000f00 */
[----:B------:R-:W-:Y:S01]  /*28dd0*/  IMAD.MOV.U32 R3, RZ, RZ, 0x3 ;  /* 0x00000003ff037424 */ /* 0x000fe200078e00ff */
[----:B------:R-:W-:-:S02]  /*28de0*/  MOV R132, 0xffffffff ;  /* 0xffffffff00847802 */ /* 0x000fc40000000f00 */
[----:B------:R-:W-:Y:S02]  /*28df0*/  MOV R2, 0x28e10 ;  /* 0x00028e1000027802 */ /* 0x000fe40000000f00 */
[----:B----4-:R-:W-:Y:S05]  /*28e00*/  CALL.REL.NOINC `($__internal_3_$__cuda_sm70_shflsync_idx_p) ;  /* 0x0000095000007944 */ /* 0x010fea0003c00000 */
        /* <DEDUP_REMOVED lines=24> */
.L_x_1403:
[----:B------:R-:W-:Y:S01]  /*28f90*/  IMAD.MOV.U32 R106, RZ, RZ, R11 ;  /* 0x000000ffff6a7224 */ /* 0x000fe200078e000b */
[----:B------:R-:W-:Y:S01]  /*28fa0*/  MOV R133, 0x181f ;  /* 0x0000181f00857802 */ /* 0x000fe20000000f00 */
[----:B------:R-:W-:Y:S01]  /*28fb0*/  IMAD.MOV.U32 R3, RZ, RZ, 0x4 ;  /* 0x00000004ff037424 */ /* 0x000fe200078e00ff */
[----:B------:R-:W-:Y:S02]  /*28fc0*/  MOV R132, 0xffffffff ;  /* 0xffffffff00847802 */ /* 0x000fe40000000f00 */
[----:B------:R-:W-:-:S02]  /*28fd0*/  MOV R2, 0x28ff0 ;  /* 0x00028ff000027802 */ /* 0x000fc40000000f00 */
[----:B--23--:R-:W-:Y:S05]  /*28fe0*/  CALL.REL.NOINC `($__internal_3_$__cuda_sm70_shflsync_idx_p) ;  /* 0x0000077000007944 */ /* 0x00cfea0003c00000 */
[----:B------:R-:W-:Y:S01]  /*28ff0*/  MOV R0, R105 ;  /* 0x0000006900007202 */ /* 0x000fe20000000f00 */
[----:B------:R-:W-:Y:S05]  /*29000*/  BRA `(.L_x_1449) ;  /* 0xffffa40000007947 */ /* 0x000fea000383ffff */
.L_x_1404:
        /* <DEDUP_REMOVED lines=23> */
.L_x_1405:
[----:B------:R-:W-:Y:S01]  /*29180*/  IMAD.MOV.U32 R106, RZ, RZ, R11 ;  /* 0x000000ffff6a7224 */ /* 0x000fe200078e000b */
[----:B------:R-:W-:Y:S01]  /*29190*/  MOV R133, 0x181f ;  /* 0x0000181f00857802 */ /* 0x000fe20000000f00 */
[----:B------:R-:W-:Y:S01]  /*291a0*/  IMAD.MOV.U32 R3, RZ, RZ, 0x5 ;  /* 0x00000005ff037424 */ /* 0x000fe200078e00ff */
[----:B------:R-:W-:-:S02]  /*291b0*/  MOV R132, 0xffffffff ;  /* 0xffffffff00847802 */ /* 0x000fc40000000f00 */
[----:B------:R-:W-:Y:S02]  /*291c0*/  MOV R2, 0x291e0 ;  /* 0x000291e000027802 */ /* 0x000fe40000000f00 */
[----:B---3--:R-:W-:Y:S05]  /*291d0*/  CALL.REL.NOINC `($__internal_3_$__cuda_sm70_shflsync_idx_p) ;  /* 0x0000058000007944 */ /* 0x008fea0003c00000 */
        /* <DEDUP_REMOVED lines=24> */
.L_x_1408:
        /* <DEDUP_REMOVED lines=8> */
.L_x_1409:
        /* <DEDUP_REMOVED lines=23> */
.L_x_1412:
        /* <DEDUP_REMOVED lines=29> */
        .weak           $__internal_2_$__cuda_sm70_shflsync_bfly_p
        .type           $__internal_2_$__cuda_sm70_shflsync_bfly_p,@function
        .size           $__internal_2_$__cuda_sm70_shflsync_bfly_p,($__internal_3_$__cuda_sm70_shflsync_idx_p - $__internal_2_$__cuda_sm70_shflsync_bfly_p)
$__internal_2_$__cuda_sm70_shflsync_bfly_p:
[----:B------:R-:W-:Y:S04]  /*29720*/  WARPSYNC R8 ;  /* 0x0000000800007348 */ /* 0x000fe80003800000 */
[----:B------:R1:W2:Y:S02]  /*29730*/  SHFL.BFLY PT, R7, R0, R3, R10 ;  /* 0x0c00000300077389 */ /* 0x0002a400000e000a */
[----:B-1----:R-:W-:-:S04]  /*29740*/  MOV R3, 0x0 ;  /* 0x0000000000037802 */ /* 0x002fc80000000f00 */
[----:B--2---:R-:W-:Y:S05]  /*29750*/  RET.REL.NODEC R2 `(_ZN7cutlass13device_kernelIN5flash19enable_sm80_to_sm89INS1_16FlashAttnFwdSm80INS1_25CollectiveMainloopFwdSm80ILi4ELi1ELb0EN4cute5tupleIJNS5_1CILi128EEENS7_ILi48EEES8_EEELi128ENS_10bfloat16_tEfNS_4arch4Sm80ELb0ELb1ELb0ELb1ELb0ELb1ELb1ELb0EEENS1_21CollectiveEpilogueFwdINS6_IJS8_S8_S9_EEENS6_IJNS7_ILi1EEESH_SH_EEESB_SD_Li128ELb1ELb1ELb0ELb0EEENS1_19SingleTileSchedulerILb1ELb0ELb1ELi128EEEEEEEEEvNT_6ParamsE) ;  /* 0xfffd68a002007950 */ /* 0x004fea0003c3ffff */
        .weak           $__internal_3_$__cuda_sm70_shflsync_idx_p
        .type           $__internal_3_$__cuda_sm70_shflsync_idx_p,@function
        .size           $__internal_3_$__cuda_sm70_shflsync_idx_p,(.L_x_1840 - $__internal_3_$__cuda_sm70_shflsync_idx_p)
$__internal_3_$__cuda_sm70_shflsync_idx_p:
[----:B------:R-:W-:Y:S04]  /*29760*/  WARPSYNC R132 ;  /* 0x0000008400007348 */ /* 0x000fe80003800000 */
[----:B------:R1:W2:Y:S02]  /*29770*/  SHFL.IDX PT, R105, R106, R3, R133 ;  /* 0x000000036a697389 */ /* 0x0002a400000e0085 */
[----:B-1----:R-:W-:-:S04]  /*29780*/  MOV R3, 0x0 ;  /* 0x0000000000037802 */ /* 0x002fc80000000f00 */
[----:B--2---:R-:W-:Y:S05]  /*29790*/  RET.REL.NODEC R2 `(_ZN7cutlass13device_kernelIN5flash19enable_sm80_to_sm89INS1_16FlashAttnFwdSm80INS1_25CollectiveMainloopFwdSm80ILi4ELi1ELb0EN4cute5tupleIJNS5_1CILi128EEENS7_ILi48EEES8_EEELi128ENS_10bfloat16_tEfNS_4arch4Sm80ELb0ELb1ELb0ELb1ELb0ELb1ELb1ELb0EEENS1_21CollectiveEpilogueFwdINS6_IJS8_S8_S9_EEENS6_IJNS7_ILi1EEESH_SH_EEESB_SD_Li128ELb1ELb1ELb0ELb0EEENS1_19SingleTileSchedulerILb1ELb0ELb1ELi128EEEEEEEEEvNT_6ParamsE) ;  /* 0xfffd686002007950 */ /* 0x004fea0003c3ffff */
.L_x_1455:
        /* <DEDUP_REMOVED lines=14> */
.L_x_1840:


//--------------------- .text._ZN7cutlass13device_kernelIN5flash19enable_sm80_to_sm89INS1_16FlashAttnFwdSm80INS1_25CollectiveMainloopFwdSm80ILi4ELi1ELb0EN4cute5tupleIJNS5_1CILi128EEENS7_ILi64EEES8_EEELi128ENS_10bfloat16_tEfNS_4arch4Sm80ELb1ELb0ELb0ELb0ELb0ELb0ELb1ELb0EEENS1_21CollectiveEpilogueFwdINS6_IJS8_S8_S9_EEENS6_IJNS7_ILi1EEESH_SH_EEESB_SD_Li128ELb0ELb1ELb0ELb0EEENS1_30DynamicPersistentTileSchedulerILi128ELi128ELb0ELb1ELb0EEEEEEEEEvNT_6ParamsE --------------------------
	.section	.text._ZN7cutlass13device_kernelIN5flash19enable_sm80_to_sm89INS1_16FlashAttnFwdSm80INS1_25CollectiveMainloopFwdSm80ILi4ELi1ELb0EN4cute5tupleIJNS5_1CILi128EEENS7_ILi64EEES8_EEELi128ENS_10bfloat16_tEfNS_4arch4Sm80ELb1ELb0ELb0ELb0ELb0ELb0ELb1ELb0EEENS1_21CollectiveEpilogueFwdINS6_IJS8_S8_S9_EEENS6_IJNS7_ILi1EEESH_SH_EEESB_SD_Li128ELb0ELb1ELb0ELb0EEENS1_30DynamicPersistentTileSchedulerILi128ELi128ELb0ELb1ELb0EEEEEEEEEvNT_6ParamsE,"ax",@progbits
	.sectioninfo	@"SHI_REGISTERS=255"
	.align	128
.text._ZN7cutlass13device_kernelIN5flash19enable_sm80_to_sm89INS1_16FlashAttnFwdSm80INS1_25CollectiveMainloopFwdSm80ILi4ELi1ELb0EN4cute5tupleIJNS5_1CILi128EEENS7_ILi64EEES8_EEELi128ENS_10bfloat16_tEfNS_4arch4Sm80ELb1ELb0ELb0ELb0ELb0ELb0ELb1ELb0EEENS1_21CollectiveEpilogueFwdINS6_IJS8_S8_S9_EEENS6_IJNS7_ILi1EEESH_SH_EEESB_SD_Li128ELb0ELb1ELb0ELb0EEENS1_30DynamicPersistentTileSchedulerILi128ELi128ELb0ELb1ELb0EEEEEEEEEvNT_6ParamsE:
        .type           _ZN7cutlass13device_kernelIN5flash19enable_sm80_to_sm89INS1_16FlashAttnFwdSm80INS1_25CollectiveMainloopFwdSm80ILi4ELi1ELb0EN4cute5tupleIJNS5_1CILi128EEENS7_ILi64EEES8_EEELi128ENS_10bfloat16_tEfNS_4arch4Sm80ELb1ELb0ELb0ELb0ELb0ELb0ELb1ELb0EEENS1_21CollectiveEpilogueFwdINS6_IJS8_S8_S9_EEENS6_IJNS7_ILi1EEESH_SH_EEESB_SD_Li128ELb0ELb1ELb0ELb0EEENS1_30DynamicPersistentTileSchedulerILi128ELi128ELb0ELb1ELb0EEEEEEEEEvNT_6ParamsE,@function
        .size           _ZN7cutlass13device_kernelIN5flash19enable_sm80_to_sm89INS1_16FlashAttnFwdSm80INS1_25CollectiveMainloopFwdSm80ILi4ELi1ELb0EN4cute5tupleIJNS5_1CILi128EEENS7_ILi64EEES8_EEELi128ENS_10bfloat16_tEfNS_4arch4Sm80ELb1ELb0ELb0ELb0ELb0ELb0ELb1ELb0EEENS1_21CollectiveEpilogueFwdINS6_IJS8_S8_S9_EEENS6_IJNS7_ILi1EEESH_SH_EEESB_SD_Li128ELb0ELb1ELb0ELb0EEENS1_30DynamicPersistentTileSchedulerILi128ELi128ELb0ELb1ELb0EEEEEEEEEvNT_6ParamsE,(.L_x_1844 - _ZN7cutlass13device_kernelIN5flash19enable_sm80_to_sm89INS1_16FlashAttnFwdSm80INS1_25CollectiveMainloopFwdSm80ILi4ELi1ELb0EN4cute5tupleIJNS5_1CILi128EEENS7_ILi64EEES8_EEELi128ENS_10bfloat16_tEfNS_4arch4Sm80ELb1ELb0ELb0ELb0ELb0ELb0ELb1ELb0EEENS1_21CollectiveEpilogueFwdINS6_IJS8_S8_S9_EEENS6_IJNS7_ILi1EEESH_SH_EEESB_SD_Li128ELb0ELb1ELb0ELb0EEENS1_30DynamicPersistentTileSchedulerILi128ELi128ELb0ELb1ELb0EEEEEEEEEvNT_6ParamsE)
        .other          _ZN7cutlass13device_kernelIN5flash19enable_sm80_to_sm89INS1_16FlashAttnFwdSm80INS1_25CollectiveMainloopFwdSm80ILi4ELi1ELb0EN4cute5tupleIJNS5_1CILi128EEENS7_ILi64EEES8_EEELi128ENS_10bfloat16_tEfNS_4arch4Sm80ELb1ELb0ELb0ELb0ELb0ELb0ELb1ELb0EEENS1_21CollectiveEpilogueFwdINS6_IJS8_S8_S9_EEENS6_IJNS7_ILi1EEESH_SH_EEESB_SD_Li128ELb0ELb1ELb0ELb0EEENS1_30DynamicPersistentTileSchedulerILi128ELi128ELb0ELb1ELb0EEEEEEEEEvNT_6ParamsE,@"STO_CUDA_ENTRY STV_DEFAULT"
_ZN7cutlass13device_kernelIN5flash19enable_sm80_to_sm89INS1_16FlashAttnFwdSm80INS1_25CollectiveMainloopFwdSm80ILi4ELi1ELb0EN4cute5tupleIJNS5_1CILi128EEENS7_ILi64EEES8_EEELi128ENS_10bfloat16_tEfNS_4arch4Sm80ELb1ELb0ELb0ELb0ELb0ELb0ELb1ELb0EEENS1_21CollectiveEpilogueFwdINS6_IJS8_S8_S9_EEENS6_IJNS7_ILi1EEESH_SH_EEESB_SD_Li128ELb0ELb1ELb0ELb0EEENS1_30DynamicPersistentTileSchedulerILi128ELi128ELb0ELb1ELb0EEEEEEEEEvNT_6ParamsE:
        /* <DEDUP_REMOVED lines=12> */
[----:B------:R-:W-:Y:S01]  /*00c0*/  IMAD.MOV.U32 R232, RZ, RZ, 0x40 ;  /* 0x00000040ffe87424 */ /* 0x000fe200078e00ff */
[----:B------:R-:W-:Y:S02]  /*00d0*/  ULDC.64 UR6, c[0x0][0x118] ;  /* 0x0000460000067ab9 */ /* 0x000fe40000000a00 */
[CC--:B------:R-:W-:Y:S02]  /*00e0*/  LEA.HI R2, R14.reuse, R16.reuse, RZ, 0x4 ;  /* 0x000000100e027211 */ /* 0x0c0fe400078f20ff */
[CC--:B------:R-:W-:Y:S02]  /*00f0*/  LEA.HI R10, R14.reuse, R16.reuse, RZ, 0x3 ;  /* 0x000000100e0a7211 */ /* 0x0c0fe400078f18ff */
[----:B------:R-:W-:Y:S02]  /*0100*/  SHF.R.S32.HI R3, RZ, 0x4, R2 ;  /* 0x00000004ff037819 */ /* 0x000fe40000011402 */
[----:B------:R-:W-:-:S02]  /*0110*/  LEA.HI R12, R14, R16, RZ, 0x2 ;  /* 0x000000100e0c7211 */ /* 0x000fc400078f10ff */
[----:B------:R-:W-:Y:S02]  /*0120*/  LEA.HI R0, R2, R3, RZ, 0x1 ;  /* 0x0000000302007211 */ /* 0x000fe400078f08ff */
[----:B------:R-:W-:Y:S02]  /*0130*/  LOP3.LUT R5, R10, 0xfffffff8, RZ, 0xc0, !PT ;  /* 0xfffffff80a057812 */ /* 0x000fe400078ec0ff */
[----:B------:R-:W-:Y:S02]  /*0140*/  LOP3.LUT R0, R0, 0xfffffffe, RZ, 0xc0, !PT ;  /* 0xfffffffe00007812 */ /* 0x000fe400078ec0ff */
[----:B------:R-:W-:Y:S01]  /*0150*/  SHF.R.S32.HI R20, RZ, 0x3, R10 ;  /* 0x00000003ff147819 */ /* 0x000fe2000001140a */
[----:B------:R-:W-:Y:S01]  /*0160*/  IMAD.IADD R8, R16, 0x1, -R5 ;  /* 0x0000000110087824 */ /* 0x000fe200078e0a05 */
[----:B------:R-:W-:Y:S01]  /*0170*/  SHF.R.S32.HI R7, RZ, 0x2, R12 ;  /* 0x00000002ff077819 */ /* 0x000fe2000001140c */
[----:B------:R-:W-:Y:S01]  /*0180*/  IMAD.IADD R13, R3, 0x1, -R0 ;  /* 0x00000001030d7824 */ /* 0x000fe200078e0a00 */
[----:B------:R-:W-:Y:S01]  /*0190*/  LOP3.LUT R0, R2, 0xfffffff0, RZ, 0xc0, !PT ;  /* 0xfffffff002007812 */ /* 0x000fe200078ec0ff */
[----:B------:R-:W-:Y:S01]  /*01a0*/  IMAD.SHL.U32 R4, R20, 0x40, RZ ;  /* 0x0000004014047824 */ /* 0x000fe200078e00ff */
[----:B------:R-:W-:Y:S01]  /*01b0*/  SHF.R.S32.HI R3, RZ, 0x1f, R12 ;  /* 0x0000001fff037819 */ /* 0x000fe2000001140c */
[----:B------:R-:W-:-:S02]  /*01c0*/  IMAD.SHL.U32 R18, R8, 0x8, RZ ;  /* 0x0000000808127824 */ /* 0x000fc400078e00ff */
[----:B------:R-:W-:Y:S01]  /*01d0*/  IMAD.IADD R2, R16, 0x1, -R0 ;  /* 0x0000000110027824 */ /* 0x000fe200078e0a00 */
[----:B------:R-:W-:Y:S01]  /*01e0*/  LEA.HI R3, R3, R7, RZ, 0x3 ;  /* 0x0000000703037211 */ /* 0x000fe200078f18ff */
[----:B------:R-:W-:Y:S01]  /*01f0*/  IMAD.SHL.U32 R9, R8, 0x40, RZ ;  /* 0x0000004008097824 */ /* 0x000fe200078e00ff */
[----:B------:R-:W-:Y:S02]  /*0200*/  LOP3.LUT R0, R4, 0x1c0, RZ, 0xc0, !PT ;  /* 0x000001c004007812 */ /* 0x000fe400078ec0ff */
[----:B------:R-:W-:Y:S02]  /*0210*/  SHF.R.S32.HI R6, RZ, 0x1f, R2 ;  /* 0x0000001fff067819 */ /* 0x000fe40000011402 */
[----:B------:R-:W-:Y:S02]  /*0220*/  LOP3.LUT R3, R3, 0xfffffff8, RZ, 0xc0, !PT ;  /* 0xfffffff803037812 */ /* 0x000fe400078ec0ff */
[----:B------:R-:W-:Y:S02]  /*0230*/  LEA.HI R11, R6, R2, RZ, 0x3 ;  /* 0x00000002060b7211 */ /* 0x000fe400078f18ff */
[----:B------:R-:W-:Y:S01]  /*0240*/  LOP3.LUT R5, R0, 0x38, R18, 0xf8, !PT ;  /* 0x0000003800057812 */ /* 0x000fe200078ef812 */
[----:B------:R-:W-:Y:S01]  /*0250*/  IMAD.IADD R7, R7, 0x1, -R3 ;  /* 0x0000000107077824 */ /* 0x000fe200078e0a03 */
[----:B------:R-:W-:-:S02]  /*0260*/  SHF.R.U32.HI R4, RZ, 0x3, R0 ;  /* 0x00000003ff047819 */ /* 0x000fc40000011600 */
[----:B------:R-:W-:Y:S02]  /*0270*/  LOP3.LUT R0, R9, 0x1c0, RZ, 0xc0, !PT ;  /* 0x000001c009007812 */ /* 0x000fe400078ec0ff */
[----:B------:R-:W-:Y:S02]  /*0280*/  LOP3.LUT R3, R11, 0xfffffff8, RZ, 0xc0, !PT ;  /* 0xfffffff80b037812 */ /* 0x000fe400078ec0ff */
[----:B------:R-:W-:Y:S02]  /*0290*/  LEA.HI R6, R14, R16, RZ, 0x6 ;  /* 0x000000100e067211 */ /* 0x000fe400078f30ff */
[----:B------:R-:W-:Y:S01]  /*02a0*/  LOP3.LUT R5, R5, R4, RZ, 0x3c, !PT ;  /* 0x0000000405057212 */ /* 0x000fe200078e3cff */
[----:B------:R-:W-:Y:S01]  /*02b0*/  IMAD.IADD R9, R2, 0x1, -R3 ;  /* 0x0000000102097824 */ /* 0x000fe200078e0a03 */
[----:B------:R-:W-:Y:S01]  /*02c0*/  LOP3.LUT R4, R0, 0x8, R10, 0xf8, !PT ;  /* 0x0000000800047812 */ /* 0x000fe200078ef80a */
[----:B------:R-:W-:Y:S01]  /*02d0*/  IMAD.SHL.U32 R3, R6, 0x8, RZ ;  /* 0x0000000806037824 */ /* 0x000fe200078e00ff */
[----:B------:R-:W-:-:S02]  /*02e0*/  SHF.R.U32.HI R0, RZ, 0x3, R0 ;  /* 0x00000003ff007819 */ /* 0x000fc40000011600 */
[----:B------:R-:W-:Y:S02]  /*02f0*/  LEA.HI R10, R14, R16, RZ, 0x5 ;  /* 0x000000100e0a7211 */ /* 0x000fe400078f28ff */
[----:B------:R-:W-:Y:S02]  /*0300*/  LOP3.LUT R2, R12, 0xfffffffc, RZ, 0xc0, !PT ;  /* 0xfffffffc0c027812 */ /* 0x000fe400078ec0ff */
[----:B------:R-:W-:Y:S02]  /*0310*/  LOP3.LUT R14, R4, R0, RZ, 0x3c, !PT ;  /* 0x00000000040e7212 */ /* 0x000fe400078e3cff */
[----:B------:R-:W-:Y:S01]  /*0320*/  LOP3.LUT R0, R10, 0xffffffe0, RZ, 0xc0, !PT ;  /* 0xffffffe00a007812 */ /* 0x000fe200078ec0ff */
[C---:B------:R-:W-:Y:S01]  /*0330*/  IMAD.IADD R6, R16.reuse, 0x1, -R2 ;  /* 0x0000000110067824 */ /* 0x040fe200078e0a02 */
[----:B------:R-:W-:Y:S02]  /*0340*/  LOP3.LUT R248, R5, 0x7ffffe00, R3, 0xf8, !PT ;  /* 0x7ffffe0005f87812 */ /* 0x000fe400078ef803 */
[----:B------:R-:W-:Y:S01]  /*0350*/  LOP3.LUT R3, R7, 0x1, RZ, 0xc0, !PT ;  /* 0x0000000107037812 */ /* 0x000fe200078ec0ff */
[----:B------:R-:W-:Y:S01]  /*0360*/  IMAD.IADD R17, R16, 0x1, -R0 ;  /* 0x0000000110117824 */ /* 0x000fe200078e0a00 */
[--C-:B------:R-:W-:Y:S01]  /*0370*/  SHF.R.S32.HI R235, RZ, 0x5, R10.reuse ;  /* 0x00000005ffeb7819 */ /* 0x100fe2000001140a */
[----:B------:R-:W-:Y:S01]  /*0380*/  IMAD.SHL.U32 R248, R248, 0x2, RZ ;  /* 0x00000002f8f87824 */ /* 0x000fe200078e00ff */
[----:B------:R-:W-:-:S02]  /*0390*/  SHF.R.S32.HI R2, RZ, 0x1f, R10 ;  /* 0x0000001fff027819 */ /* 0x000fc4000001140a */
[----:B------:R-:W-:Y:S02]  /*03a0*/  LEA.HI R0, R6, R6, RZ, 0x1 ;  /* 0x0000000606007211 */ /* 0x000fe400078f08ff */
[----:B------:R-:W-:Y:S02]  /*03b0*/  ISETP.NE.U32.AND P0, PT, R3, 0x1, PT ;  /* 0x000000010300780c */ /* 0x000fe40003f05070 */
[----:B------:R-:W-:Y:S02]  /*03c0*/  LEA.HI R3, R2, R235, RZ, 0x2 ;  /* 0x000000eb02037211 */ /* 0x000fe400078f10ff */
[C---:B------:R-:W-:Y:S01]  /*03d0*/  LOP3.LUT R2, R0.reuse, 0x1ffffffe, RZ, 0xc0, !PT ;  /* 0x1ffffffe00027812 */ /* 0x040fe200078ec0ff */
[----:B------:R-:W-:Y:S01]  /*03e0*/  IMAD.SHL.U32 R0, R0, 0x20, RZ ;  /* 0x0000002000007824 */ /* 0x000fe200078e00ff */
[----:B------:R-:W-:Y:S02]  /*03f0*/  LOP3.LUT R3, R3, 0xffffffc, RZ, 0xc0, !PT ;  /* 0x0ffffffc03037812 */ /* 0x000fe400078ec0ff */
[----:B------:R-:W-:Y:S01]  /*0400*/  SHF.R.S32.HI R10, RZ, 0x1f, R17 ;  /* 0x0000001fff0a7819 */ /* 0x000fe20000011411 */
[----:B------:R-:W-:Y:S01]  /*0410*/  IMAD.IADD R2, R6, 0x1, -R2 ;  /* 0x0000000106027824 */ /* 0x000fe200078e0a02 */
[----:B------:R-:W-:Y:S01]  /*0420*/  LOP3.LUT R0, R0, 0xffffffc0, RZ, 0xc0, !PT ;  /* 0xffffffc000007812 */ /* 0x000fe200078ec0ff */
[----:B------:R-:W-:Y:S01]  /*0430*/  IMAD.IADD R5, R235, 0x1, -R3 ;  /* 0x00000001eb057824 */ /* 0x000fe200078e0a03 */
[----:B------:R-:W-:Y:S01]  /*0440*/  LEA.HI R10, R10, R17, RZ, 0x2 ;  /* 0x000000110a0a7211 */ /* 0x000fe200078f10ff */
[----:B------:R-:W-:Y:S01]  /*0450*/  IMAD.SHL.U32 R3, R9, 0x40, RZ ;  /* 0x0000004009037824 */ /* 0x000fe200078e00ff */
[----:B------:R-:W-:Y:S01]  /*0460*/  R2P PR, R7, 0x6 ;  /* 0x0000000607007804 */ /* 0x000fe20000000000 */
[----:B------:R-:W-:Y:S01]  /*0470*/  IMAD R12, R2, 0x8, R0 ;  /* 0x00000008020c7824 */ /* 0x000fe200078e0200 */
[----:B------:R-:W-:Y:S01]  /*0480*/  SHF.R.S32.HI R4, RZ, 0x2, R10 ;  /* 0x00000002ff047819 */ /* 0x000fe2000001140a */
[----:B------:R-:W-:Y:S01]  /*0490*/  IMAD.SHL.U32 R2, R13, 0x8, RZ ;  /* 0x000000080d027824 */ /* 0x000fe200078e00ff */
[----:B------:R-:W-:Y:S01]  /*04a0*/  LOP3.LUT R0, R3, 0x1c0, RZ, 0xc0, !PT ;  /* 0x000001c003007812 */ /* 0x000fe200078ec0ff */
[----:B------:R-:W-:Y:S01]  /*04b0*/  IMAD.SHL.U32 R3, R7, 0x40, RZ ;  /* 0x0000004007037824 */ /* 0x000fe200078e00ff */
[----:B------:R-:W-:Y:S01]  /*04c0*/  SHF.R.S32.HI R19, RZ, 0x1f, R18 ;  /* 0x0000001fff137819 */ /* 0x000fe20000011412 */
[----:B------:R-:W-:Y:S01]  /*04d0*/  IMAD R16, R5, 0x10, R4 ;  /* 0x0000001005107824 */ /* 0x000fe200078e0204 */
[----:B------:R-:W-:Y:S01]  /*04e0*/  LOP3.LUT R2, R0, 0x8, R2, 0xf8, !PT ;  /* 0x0000000800027812 */ /* 0x000fe200078ef802 */
[----:B------:R-:W-:Y:S01]  /*04f0*/  IMAD.SHL.U32 R235, R235, 0x400, RZ ;  /* 0x00000400ebeb7824 */ /* 0x000fe200078e00ff */
[----:B------:R-:W-:Y:S01]  /*0500*/  LOP3.LUT R3, R3, 0x1c0, RZ, 0xc0, !PT ;  /* 0x000001c003037812 */ /* 0x000fe200078ec0ff */
[----:B------:R-:W-:Y:S01]  /*0510*/  IMAD.SHL.U32 R5, R11, 0x40, RZ ;  /* 0x000000400b057824 */ /* 0x000fe200078e00ff */
[----:B------:R-:W-:Y:S01]  /*0520*/  SHF.R.U32.HI R0, RZ, 0x3, R0 ;  /* 0x00000003ff007819 */ /* 0x000fe20000011600 */
[----:B------:R-:W-:Y:S01]  /*0530*/  IMAD R4, R6, 0x2, R235 ;  /* 0x0000000206047824 */ /* 0x000fe200078e02eb */
[----:B------:R-:W-:Y:S01]  /*0540*/  LEA.HI R3, R3, R3, RZ, 0x1d ;  /* 0x0000000303037211 */ /* 0x000fe200078fe8ff */
[----:B------:R-:W-:Y:S01]  /*0550*/  STL [R1+0x88], R16 ;  /* 0x0000881001007387 */ /* 0x000fe20000100800 */
[----:B------:R-:W-:Y:S01]  /*0560*/  LOP3.LUT R229, R2, R0, RZ, 0x3c, !PT ;  /* 0x0000000002e57212 */ /* 0x000fe200078e3cff */
[----:B------:R-:W-:Y:S01]  /*0570*/  IMAD.MOV.U32 R6, RZ, RZ, 0x20 ;  /* 0x00000020ff067424 */ /* 0x000fe200078e00ff */
[----:B------:R-:W-:Y:S01]  /*0580*/  LOP3.LUT R2, R5, 0xfffffe00, RZ, 0xc0, !PT ;  /* 0xfffffe0005027812 */ /* 0x000fe200078ec0ff */
[----:B------:R-:W-:Y:S01]  /*0590*/  IMAD.IADD R5, R4, 0x1, R3 ;  /* 0x0000000104057824 */ /* 0x000fe200078e0203 */
[----:B------:R-:W-:Y:S01]  /*05a0*/  IADD3 R3, R18, 0x40, RZ ;  /* 0x0000004012037810 */ /* 0x000fe20007ffe0ff */
[----:B------:R-:W-:Y:S01]  /*05b0*/  IMAD R4, R8, 0x10, R20 ;  /* 0x0000001008047824 */ /* 0x000fe200078e0214 */
[CC--:B------:R-:W-:Y:S01]  /*05c0*/  IADD3 R235, R229.reuse, R2.reuse, R235 ;  /* 0x00000002e5eb7210 */ /* 0x0c0fe20007ffe0eb */
[----:B------:R-:W-:Y:S01]  /*05d0*/  STL [R1+0x5c], R15 ;  /* 0x00005c0f01007387 */ /* 0x000fe20000100800 */
[----:B------:R-:W-:Y:S01]  /*05e0*/  LOP3.LUT R229, R229, R2, RZ, 0xfc, !PT ;  /* 0x00000002e5e57212 */ /* 0x000fe200078efcff */
[----:B------:R-:W-:Y:S01]  /*05f0*/  IMAD R0, R13, 0x200, R14 ;  /* 0x000002000d007824 */ /* 0x000fe200078e020e */
[----:B------:R-:W-:Y:S01]  /*0600*/  LOP3.LUT R2, R10, 0x7ffffffc, RZ, 0xc0, !PT ;  /* 0x7ffffffc0a027812 */ /* 0x000fe200078ec0ff */
[----:B------:R1:W-:Y:S01]  /*0610*/  STL [R1+0x80], R4 ;  /* 0x0000800401007387 */ /* 0x0003e20000100800 */
[----:B------:R-:W-:-:S02]  /*0620*/  SHF.R.S32.HI R7, RZ, 0x1f, R3 ;  /* 0x0000001fff077819 */ /* 0x000fc40000011403 */
[----:B------:R-:W-:Y:S01]  /*0630*/  LEA R5, R5, 0x80, 0x1 ;  /* 0x0000008005057811 */ /* 0x000fe200078e08ff */
[----:B------:R2:W-:Y:S01]  /*0640*/  STL [R1+0x3c], R3 ;  /* 0x00003c0301007387 */ /* 0x0005e20000100800 */
[C---:B------:R-:W-:Y:S02]  /*0650*/  LOP3.LUT P4, RZ, R8.reuse, 0x2, RZ, 0xc0, !PT ;  /* 0x0000000208ff7812 */ /* 0x040fe4000788c0ff */
[----:B------:R-:W-:Y:S01]  /*0660*/  LOP3.LUT P3, RZ, R8, 0x4, RZ, 0xc0, !PT ;  /* 0x0000000408ff7812 */ /* 0x000fe2000786c0ff */
[----:B------:R-:W-:Y:S01]  /*0670*/  STL.64 [R1+0x10], R18 ;  /* 0x0000101201007387 */ /* 0x000fe20000100a00 */
[C---:B------:R-:W-:Y:S02]  /*0680*/  LOP3.LUT P6, RZ, R9.reuse, 0x2, RZ, 0xc0, !PT ;  /* 0x0000000209ff7812 */ /* 0x040fe400078cc0ff */
[----:B------:R-:W-:Y:S01]  /*0690*/  LOP3.LUT P5, RZ, R9, 0x4, RZ, 0xc0, !PT ;  /* 0x0000000409ff7812 */ /* 0x000fe200078ac0ff */
[----:B------:R3:W-:Y:S01]  /*06a0*/  STL [R1+0x48], R7 ;  /* 0x0000480701007387 */ /* 0x0007e20000100800 */
[----:B------:R-:W-:-:S02]  /*06b0*/  LEA R228, R0, 0x4100, 0x1 ;  /* 0x0000410000e47811 */ /* 0x000fc400078e08ff */
[----:B------:R-:W-:Y:S02]  /*06c0*/  SEL R231, R232, 0xffffffc0, !P3 ;  /* 0xffffffc0e8e77807 */ /* 0x000fe40005800000 */
[----:B------:R-:W-:Y:S02]  /*06d0*/  SEL R0, R6, 0xffffffe0, !P6 ;  /* 0xffffffe006007807 */ /* 0x000fe40007000000 */
[----:B------:R-:W-:Y:S01]  /*06e0*/  LEA R235, R235, 0x8100, 0x1 ;  /* 0x00008100ebeb7811 */ /* 0x000fe200078e08ff */
[C---:B------:R-:W-:Y:S01]  /*06f0*/  IMAD.IADD R234, R228.reuse, 0x1, R231 ;  /* 0x00000001e4ea7824 */ /* 0x040fe200078e02e7 */
[----:B------:R-:W-:Y:S02]  /*0700*/  LEA R229, R229, 0x100, 0x1 ;  /* 0x00000100e5e57811 */ /* 0x000fe400078e08ff */
[----:B------:R-:W-:Y:S01]  /*0710*/  IADD3 R239, R228, 0x20, RZ ;  /* 0x00000020e4ef7810 */ /* 0x000fe20007ffe0ff */
[----:B------:R-:W-:Y:S01]  /*0720*/  IMAD.IADD R237, R235, 0x1, R0 ;  /* 0x00000001ebed7824 */ /* 0x000fe200078e0200 */
[----:B-1----:R-:W-:Y:S01]  /*0730*/  SEL R4, R6, 0xffffffe0, !P1 ;  /* 0xffffffe006047807 */ /* 0x002fe20004800000 */
[----:B------:R-:W-:Y:S01]  /*0740*/  IMAD.IADD R230, R0, 0x1, R229 ;  /* 0x0000000100e67824 */ /* 0x000fe200078e02e5 */
[----:B------:R-:W-:Y:S01]  /*0750*/  @P4 IADD3 R239, R228, -0x20, RZ ;  /* 0xffffffe0e4ef4810 */ /* 0x000fe20007ffe0ff */
[----:B--2---:R-:W-:Y:S01]  /*0760*/  IMAD.IADD R3, R17, 0x1, -R2 ;  /* 0x0000000111037824 */ /* 0x004fe200078e0a02 */
[C---:B------:R-:W-:Y:S01]  /*0770*/  SEL R2, R232.reuse, 0xffffffc0, !P2 ;  /* 0xffffffc0e8027807 */ /* 0x040fe20005000000 */
[----:B------:R-:W-:Y:S01]  /*0780*/  IMAD.IADD R8, R5, 0x1, R4 ;  /* 0x0000000105087824 */ /* 0x000fe200078e0204 */
[----:B------:R-:W-:Y:S01]  /*0790*/  SEL R232, R232, 0xffffffc0, !P5 ;  /* 0xffffffc0e8e87807 */ /* 0x000fe20006800000 */
[----:B------:R-:W-:Y:S01]  /*07a0*/  IMAD.SHL.U32 R3, R3, 0x2, RZ ;  /* 0x0000000203037824 */ /* 0x000fe200078e00ff */
[----:B------:R-:W-:Y:S01]  /*07b0*/  IADD3 R247, R239, 0x800, RZ ;  /* 0x00000800eff77810 */ /* 0x000fe20007ffe0ff */
[----:B------:R-:W-:Y:S01]  /*07c0*/  IMAD.IADD R231, R231, 0x1, R239 ;  /* 0x00000001e7e77824 */ /* 0x000fe200078e02ef */
[C---:B------:R-:W-:Y:S01]  /*07d0*/  IADD3 R246, R239.reuse, 0x1000, RZ ;  /* 0x00001000eff67810 */ /* 0x040fe20007ffe0ff */
[----:B---3--:R-:W-:Y:S01]  /*07e0*/  IMAD.IADD R7, R16, 0x1, R12 ;  /* 0x0000000110077824 */ /* 0x008fe200078e020c */
[----:B------:R-:W-:Y:S01]  /*07f0*/  IADD3 R245, R239, 0x1800, RZ ;  /* 0x00001800eff57810 */ /* 0x000fe20007ffe0ff */
[--C-:B------:R-:W-:Y:S01]  /*0800*/  IMAD.IADD R236, R235, 0x1, R232.reuse ;  /* 0x00000001ebec7824 */ /* 0x100fe200078e02e8 */
[----:B------:R-:W-:Y:S01]  /*0810*/  IADD3 R244, R239, 0x2000, RZ ;  /* 0x00002000eff47810 */ /* 0x000fe20007ffe0ff */
[----:B------:R-:W-:Y:S01]  /*0820*/  IMAD.IADD R233, R232, 0x1, R229 ;  /* 0x00000001e8e97824 */ /* 0x000fe200078e02e5 */
[----:B------:R1:W-:Y:S01]  /*0830*/  STL [R1+0x58], R7 ;  /* 0x0000580701007387 */ /* 0x0003e20000100800 */
[----:B------:R-:W-:Y:S01]  /*0840*/  IMAD.IADD R238, R237, 0x1, R232 ;  /* 0x00000001edee7824 */ /* 0x000fe200078e02e8 */
[C---:B------:R-:W-:Y:S01]  /*0850*/  IADD3 R243, R239.reuse, 0x2800, RZ ;  /* 0x00002800eff37810 */ /* 0x040fe20007ffe0ff */
[----:B------:R-:W-:Y:S01]  /*0860*/  IMAD.IADD R240, R0, 0x1, R236 ;  /* 0x0000000100f07824 */ /* 0x000fe200078e02ec */
[----:B------:R2:W-:Y:S01]  /*0870*/  STL [R1+0x54], R3 ;  /* 0x0000540301007387 */ /* 0x0005e20000100800 */
[C---:B------:R-:W-:Y:S01]  /*0880*/  IADD3 R242, R239.reuse, 0x3000, RZ ;  /* 0x00003000eff27810 */ /* 0x040fe20007ffe0ff */
[----:B------:R-:W-:Y:S01]  /*0890*/  IMAD.IADD R232, R232, 0x1, R230 ;  /* 0x00000001e8e87824 */ /* 0x000fe200078e02e6 */
[----:B------:R-:W-:Y:S01]  /*08a0*/  IADD3 R241, R239, 0x3800, RZ ;  /* 0x00003800eff17810 */ /* 0x000fe20007ffe0ff */
[----:B------:R-:W-:Y:S01]  /*08b0*/  STL [R1+0x60], R5 ;  /* 0x0000600501007387 */ /* 0x000fe20000100800 */
[----:B-1----:R-:W-:-:S02]  /*08c0*/  IADD3 R7, R5, -0x10, RZ ;  /* 0xfffffff005077810 */ /* 0x002fc40007ffe0ff */
[C---:B------:R-:W-:Y:S01]  /*08d0*/  @P0 IADD3 R7, R5.reuse, 0x10, RZ ;  /* 0x0000001005070810 */ /* 0x040fe20007ffe0ff */
[----:B--2---:R-:W-:-:S05]  /*08e0*/  IMAD.IADD R3, R5, 0x1, R2 ;  /* 0x0000000105037824 */ /* 0x004fca00078e0202 */
[----:B------:R1:W-:Y:S04]  /*08f0*/  STL [R1+0x7c], R3 ;  /* 0x00007c0301007387 */ /* 0x0003e80000100800 */
[----:B------:R-:W-:Y:S01]  /*0900*/  STL [R1+0x6c], R8 ;  /* 0x00006c0801007387 */ /* 0x000fe20000100800 */
[----:B-1----:R-:W-:-:S05]  /*0910*/  IMAD.IADD R3, R8, 0x1, R2 ;  /* 0x0000000108037824 */ /* 0x002fca00078e0202 */
[----:B------:R1:W-:Y:S04]  /*0920*/  STL [R1+0x78], R3 ;  /* 0x0000780301007387 */ /* 0x0003e80000100800 */
[----:B------:R2:W-:Y:S01]  /*0930*/  STL [R1+0x64], R7 ;  /* 0x0000640701007387 */ /* 0x0005e20000100800 */
[--C-:B-1----:R-:W-:Y:S02]  /*0940*/  IMAD.IADD R3, R4, 0x1, R7.reuse ;  /* 0x0000000104037824 */ /* 0x102fe400078e0207 */
[----:B------:R-:W-:Y:S02]  /*0950*/  IMAD.IADD R4, R2, 0x1, R7 ;  /* 0x0000000102047824 */ /* 0x000fe400078e0207 */
[----:B------:R-:W-:Y:S01]  /*0960*/  IMAD.IADD R2, R3, 0x1, R2 ;  /* 0x0000000103027824 */ /* 0x000fe200078e0202 */
[----:B------:R2:W-:Y:S04]  /*0970*/  STL [R1+0x68], R3 ;  /* 0x0000680301007387 */ /* 0x0005e80000100800 */
[----:B------:R2:W-:Y:S04]  /*0980*/  STL [R1+0x74], R4 ;  /* 0x0000740401007387 */ /* 0x0005e80000100800 */
[----:B------:R2:W-:Y:S02]  /*0990*/  STL [R1+0x70], R2 ;  /* 0x0000700201007387 */ /* 0x0005e40000100800 */
.L_x_1545:
        /* <DEDUP_REMOVED lines=19> */
.L_x_1457:
[----:B------:R-:W-:-:S04]  /*0ad0*/  MOV R0, c[0x0][0x554] ;  /* 0x0001550000007a02 */ /* 0x000fc80000000f00 */
[----:B------:R-:W-:Y:S02]  /*0ae0*/  ISETP.NE.AND P0, PT, R0, 0x1, PT ;  /* 0x000000010000780c */ /* 0x000fe40003f05270 */
[----:B------:R-:W-:-:S11]  /*0af0*/  MOV R0, R2 ;  /* 0x0000000200007202 */ /* 0x000fd60000000f00 */
[----:B------:R-:W-:-:S05]  /*0b00*/  @P0 IMAD.HI.U32 R4, R2, c[0x0][0x558], RZ ;  /* 0x0001560002040a27 */ /* 0x000fca00078e00ff */
[----:B------:R-:W-:-:S05]  /*0b10*/  @P0 SHF.R.U32.HI R0, RZ, c[0x0][0x55c], R4 ;  /* 0x00015700ff000a19 */ /* 0x000fca0000011604 */
[----:B------:R-:W-:Y:S02]  /*0b20*/  IMAD R4, R0, c[0x0][0x554], RZ ;  /* 0x0001550000047a24 */ /* 0x000fe400078e02ff */
.L_x_1458:
[----:B------:R-:W-:Y:S05]  /*0b30*/  BSYNC B0 ;  /* 0x0000000000007941 */ /* 0x000fea0003800000 */
.L_x_1456:
[----:B------:R-:W-:Y:S01]  /*0b40*/  IMAD.MOV.U32 R5, RZ, RZ, c[0x0][0x2c4] ;  /* 0x0000b100ff057624 */ /* 0x000fe200078e00ff */
[----:B------:R-:W-:Y:S01]  /*0b50*/  LOP3.LUT R0, RZ, R0, RZ, 0x33, !PT ;  /* 0x00000000ff007212 */ /* 0x000fe200078e33ff */
[----:B------:R-:W-:Y:S01]  /*0b60*/  IMAD.MOV.U32 R6, RZ, RZ, c[0x0][0x548] ;  /* 0x00015200ff067624 */ /* 0x000fe200078e00ff */
[----:B------:R-:W-:Y:S01]  /*0b70*/  ULDC UR5, c[0x0][0x1d0] ;  /* 0x0000740000057ab9 */ /* 0x000fe20000000800 */
[----:B------:R-:W-:Y:S01]  /*0b80*/  IMAD.IADD R2, R2, 0x1, -R4 ;  /* 0x0000000102027824 */ /* 0x000fe200078e0a04 */
[----:B------:R-:W-:Y:S01]  /*0b90*/  ISETP.NE.AND P4, PT, R5, 0x1, PT ;  /* 0x000000010500780c */ /* 0x000fe20003f85270 */
[----:B------:R-:W-:Y:S01]  /*0ba0*/  IMAD.MOV.U32 R5, RZ, RZ, 0x40 ;  /* 0x00000040ff057424 */ /* 0x000fe200078e00ff */
[----:B------:R-:W-:Y:S01]  /*0bb0*/  IADD3 R0, R0, c[0x0][0x53c], RZ ;  /* 0x00014f0000007a10 */ /* 0x000fe20007ffe0ff */
[----:B------:R-:W-:Y:S01]  /*0bc0*/  IMAD R2, R3, c[0x0][0x554], R2 ;  /* 0x0001550003027a24 */ /* 0x000fe200078e0202 */
[----:B------:R-:W-:Y:S01]  /*0bd0*/  ISETP.NE.AND P0, PT, R6, 0x1, PT ;  /* 0x000000010600780c */ /* 0x000fe20003f05270 */
[----:B------:R-:W-:Y:S01]  /*0be0*/  UIADD3 UR5, UR5, 0x3f, URZ ;  /* 0x0000003f05057890 */ /* 0x000fe2000fffe03f */
[----:B------:R-:W-:Y:S01]  /*0bf0*/  SHF.L.U32 R62, R0, 0x7, RZ ;  /* 0x00000007003e7819 */ /* 0x000fe200000006ff */
[----:B------:R-:W-:Y:S01]  /*0c00*/  CS2R R126, SRZ ;  /* 0x00000000007e7805 */ /* 0x000fe2000001ff00 */
[----:B------:R-:W-:Y:S01]  /*0c10*/  MOV R63, R2 ;  /* 0x00000002003f7202 */ /* 0x000fe20000000f00 */
[----:B------:R-:W-:Y:S01]  /*0c20*/  USHF.R.S32.HI UR4, URZ, 0x1f, UR5 ;  /* 0x0000001f3f047899 */ /* 0x000fe20008011405 */
[----:B------:R-:W-:Y:S01]  /*0c30*/  IADD3 R0, R62, 0x7f, RZ ;  /* 0x0000007f3e007810 */ /* 0x000fe20007ffe0ff */
[----:B------:R1:W-:Y:S01]  /*0c40*/  STL [R1+0x44], R62 ;  /* 0x0000443e01007387 */ /* 0x0003e20000100800 */
[----:B------:R-:W-:Y:S01]  /*0c50*/  CS2R R124, SRZ ;  /* 0x00000000007c7805 */ /* 0x000fe2000001ff00 */
[----:B------:R-:W-:Y:S01]  /*0c60*/  ULEA.HI UR4, UR4, UR5, URZ, 0x6 ;  /* 0x0000000504047291 */ /* 0x000fe2000f8f303f */
[----:B------:R-:W-:Y:S01]  /*0c70*/  CS2R R130, SRZ ;  /* 0x0000000000827805 */ /* 0x000fe2000001ff00 */
[----:B------:R-:W-:Y:S01]  /*0c80*/  @P4 IMAD.HI.U32 R3, R0, c[0x0][0x2c8], RZ ;  /* 0x0000b20000034a27 */ /* 0x000fe200078e00ff */
[----:B------:R-:W-:Y:S01]  /*0c90*/  CS2R R128, SRZ ;  /* 0x0000000000807805 */ /* 0x000fe2000001ff00 */
[----:B------:R-:W-:Y:S01]  /*0ca0*/  USHF.R.S32.HI UR4, URZ, 0x6, UR4 ;  /* 0x000000063f047899 */ /* 0x000fe20008011404 */
[----:B------:R-:W-:Y:S01]  /*0cb0*/  MOV R122, RZ ;  /* 0x000000ff007a7202 */ /* 0x000fe20000000f00 */
[----:B------:R-:W-:Y:S01]  /*0cc0*/  @P0 IMAD.HI.U32 R4, R2, c[0x0][0x54c], RZ ;  /* 0x0001530002040a27 */ /* 0x000fe200078e00ff */
[----:B------:R-:W-:Y:S01]  /*0cd0*/  @P4 SHF.R.U32.HI R0, RZ, c[0x0][0x2cc], R3 ;  /* 0x0000b300ff004a19 */ /* 0x000fe20000011603 */
[----:B------:R-:W-:Y:S01]  /*0ce0*/  CS2R R120, SRZ ;  /* 0x0000000000787805 */ /* 0x000fe2000001ff00 */
[----:B------:R-:W-:Y:S01]  /*0cf0*/  IADD3 R3, R5, -c[0x0][0x168], RZ ;  /* 0x80005a0005037a10 */ /* 0x000fe20007ffe0ff */
[----:B------:R-:W-:Y:S01]  /*0d00*/  IMAD.MOV.U32 R5, RZ, RZ, RZ ;  /* 0x000000ffff057224 */ /* 0x000fe200078e00ff */
[----:B------:R-:W-:Y:S01]  /*0d10*/  @P0 SHF.R.U32.HI R63, RZ, c[0x0][0x550], R4 ;  /* 0x00015400ff3f0a19 */ /* 0x000fe20000011604 */
[----:B------:R-:W-:Y:S01]  /*0d20*/  CS2R R118, SRZ ;  /* 0x0000000000767805 */ /* 0x000fe2000001ff00 */
[----:B------:R-:W-:Y:S01]  /*0d30*/  IADD3 R0, R0, c[0x0][0x1d0], R3 ;  /* 0x0000740000007a10 */ /* 0x000fe20007ffe003 */
[----:B------:R-:W-:Y:S01]  /*0d40*/  CS2R R116, SRZ ;  /* 0x0000000000747805 */ /* 0x000fe2000001ff00 */
[----:B------:R-:W-:Y:S01]  /*0d50*/  IMAD.MOV.U32 R9, RZ, RZ, RZ ;  /* 0x000000ffff097224 */ /* 0x000fe200078e00ff */
[----:B------:R1:W-:Y:S01]  /*0d60*/  STL [R1+0x50], R63 ;  /* 0x0000503f01007387 */ /* 0x0003e20000100800 */
[----:B------:R-:W-:Y:S01]  /*0d70*/  IMAD.MOV R3, RZ, RZ, -R63 ;  /* 0x000000ffff037224 */ /* 0x000fe200078e0a3f */
[----:B------:R-:W-:Y:S01]  /*0d80*/  SHF.R.S32.HI R4, RZ, 0x1f, R0 ;  /* 0x0000001fff047819 */ /* 0x000fe20000011400 */
        /* <DEDUP_REMOVED lines=10> */
[----:B------:R-:W-:Y:S01]  /*0e30*/  IMAD.MOV.U32 R112, RZ, RZ, RZ ;  /* 0x000000ffff707224 */ /* 0x000fe200078e00ff */
[----:B------:R-:W-:Y:S01]  /*0e40*/  IMNMX R7, R2, UR4, PT ;  /* 0x0000000402077c17 */ /* 0x000fe2000b800200 */
[----:B------:R-:W-:Y:S01]  /*0e50*/  CS2R R14, SRZ ;  /* 0x00000000000e7805 */ /* 0x000fe2000001ff00 */
[----:B------:R-:W-:Y:S01]  /*0e60*/  MOV R106, RZ ;  /* 0x000000ff006a7202 */ /* 0x000fe20000000f00 */
[----:B------:R-:W-:Y:S01]  /*0e70*/  IMAD.MOV.U32 R104, RZ, RZ, RZ ;  /* 0x000000ffff687224 */ /* 0x000fe200078e00ff */
[----:B------:R-:W-:Y:S01]  /*0e80*/  ISETP.GE.AND P0, PT, R7, 0x1, PT ;  /* 0x000000010700780c */ /* 0x000fe20003f06270 */
[----:B------:R1:W-:Y:S01]  /*0e90*/  STL [R1+0x8], R7 ;  /* 0x0000080701007387 */ /* 0x0003e20000100800 */
[----:B------:R-:W-:Y:S01]  /*0ea0*/  IMAD.MOV.U32 R102, RZ, RZ, RZ ;  /* 0x000000ffff667224 */ /* 0x000fe200078e00ff */
[----:B------:R-:W-:Y:S01]  /*0eb0*/  CS2R R16, SRZ ;  /* 0x0000000000107805 */ /* 0x000fe2000001ff00 */
        /* <DEDUP_REMOVED lines=70> */
[----:B------:R-:W-:Y:S01]  /*1320*/  CS2R R58, SRZ ;  /* 0x00000000003a7805 */ /* 0x000fe2000001ff00 */
[----:B------:R-:W-:Y:S05]  /*1330*/  @!P0 BRA `(.L_x_1459) ;  /* 0x0000e65000008947 */ /* 0x000fea0003800000 */
[----:B-1----:R-:W2:Y:S01]  /*1340*/  LDL R8, [R1+0x80] ;  /* 0x0000800001087983 */ /* 0x002ea20000100800 */
[----:B------:R-:W-:-:S03]  /*1350*/  ISETP.NE.U32.AND P0, PT, RZ, c[0x0][0x340], PT ;  /* 0x0000d000ff007a0c */ /* 0x000fc60003f05070 */
[----:B------:R-:W3:Y:S01]  /*1360*/  LDL.64 R64, [R1+0x10] ;  /* 0x0000100001407983 */ /* 0x000ee20000100a00 */
[----:B------:R-:W-:-:S03]  /*1370*/  ISETP.NE.AND.EX P0, PT, RZ, c[0x0][0x344], PT, P0 ;  /* 0x0000d100ff007a0c */ /* 0x000fc60003f05300 */
[----:B------:R-:W4:Y:S10]  /*1380*/  LDL R15, [R1+0x3c] ;  /* 0x00003c00010f7983 */ /* 0x000f340000100800 */
[----:B------:R-:W-:-:S05]  /*1390*/  @P0 MOV R2, 0x4 ;  /* 0x0000000400020802 */ /* 0x000fca0000000f00 */
[----:B------:R-:W-:-:S05]  /*13a0*/  @P0 IMAD.WIDE R2, R63, R2, c[0x0][0x340] ;  /* 0x0000d0003f020625 */ /* 0x000fca00078e0202 */
[----:B------:R1:W5:Y:S01]  /*13b0*/  @P0 LDG.E R14, [R2.64] ;  /* 0x00000006020e0981 */ /* 0x000362000c1e1900 */
[----:B------:R-:W-:-:S03]  /*13c0*/  SHF.R.S32.HI R12, RZ, 0x1f, R66 ;  /* 0x0000001fff0c7819 */ /* 0x000fc60000011442 */
[----:B------:R-:W1:Y:S02]  /*13d0*/  S2R R7, SR_TID.X ;  /* 0x0000000000077919 */ /* 0x000e640000002100 */
[----:B------:R-:W-:Y:S01]  /*13e0*/  IMAD R4, R12, c[0x0][0x1b8], RZ ;  /* 0x00006e000c047a24 */ /* 0x000fe200078e02ff */
[----:B------:R-:W-:-:S03]  /*13f0*/  SHF.R.S32.HI R13, RZ, 0x1f, R63 ;  /* 0x0000001fff0d7819 */ /* 0x000fc6000001143f */
[----:B------:R-:W-:Y:S01]  /*1400*/  IMAD R4, R66, c[0x0][0x1bc], R4 ;  /* 0x00006f0042047a24 */ /* 0x000fe200078e0204 */
[----:B-1----:R-:W-:-:S04]  /*1410*/  SHF.R.S32.HI R61, RZ, 0x1f, R7 ;  /* 0x0000001fff3d7819 */ /* 0x002fc80000011407 */
[----:B------:R-:W-:-:S04]  /*1420*/  LEA.HI R61, R61, R7, RZ, 0x3 ;  /* 0x000000073d3d7211 */ /* 0x000fc800078f18ff */
[----:B------:R-:W-:-:S04]  /*1430*/  SHF.R.S32.HI R61, RZ, 0x3, R61 ;  /* 0x00000003ff3d7819 */ /* 0x000fc8000001143d */
[----:B------:R-:W-:-:S05]  /*1440*/  SHF.R.S32.HI R11, RZ, 0x1f, R61 ;  /* 0x0000001fff0b7819 */ /* 0x000fca000001143d */
[----:B------:R-:W-:Y:S02]  /*1450*/  IMAD R5, R11, c[0x0][0x1e0], RZ ;  /* 0x000078000b057a24 */ /* 0x000fe400078e02ff */
[----:B------:R-:W-:Y:S02]  /*1460*/  IMAD R10, R13, c[0x0][0x1c0], RZ ;  /* 0x000070000d0a7a24 */ /* 0x000fe400078e02ff */
[----:B------:R-:W-:Y:S02]  /*1470*/  IMAD R9, R61, c[0x0][0x1e4], R5 ;  /* 0x000079003d097a24 */ /* 0x000fe400078e0205 */
[----:B------:R-:W-:-:S04]  /*1480*/  IMAD R11, R11, c[0x0][0x208], RZ ;  /* 0x000082000b0b7a24 */ /* 0x000fc800078e02ff */
[----:B------:R-:W-:Y:S01]  /*1490*/  IMAD R11, R61, c[0x0][0x20c], R11 ;  /* 0x000083003d0b7a24 */ /* 0x000fe200078e020b */
[----:B--2---:R-:W-:-:S05]  /*14a0*/  IADD3 R8, R8, R62, RZ ;  /* 0x0000003e08087210 */ /* 0x004fca0007ffe0ff */
[----:B------:R-:W-:Y:S01]  /*14b0*/  @P4 IMAD.HI.U32 R2, R8, c[0x0][0x2c8], RZ ;  /* 0x0000b20008024a27 */ /* 0x000fe200078e00ff */
[----:B------:R-:W-:-:S04]  /*14c0*/  MOV R0, R8 ;  /* 0x0000000800007202 */ /* 0x000fc80000000f00 */
[----:B------:R-:W-:Y:S01]  /*14d0*/  @P4 SHF.R.U32.HI R0, RZ, c[0x0][0x2cc], R2 ;  /* 0x0000b300ff004a19 */ /* 0x000fe20000011602 */
[----:B------:R-:W-:-:S04]  /*14e0*/  IMAD.WIDE.U32 R2, R66, c[0x0][0x1b8], RZ ;  /* 0x00006e0042027a25 */ /* 0x000fc800078e00ff */
[----:B---3--:R-:W-:Y:S01]  /*14f0*/  IMAD.WIDE.U32 R6, R61, c[0x0][0x1e0], R64 ;  /* 0x000078003d067a25 */ /* 0x008fe200078e0040 */
[----:B------:R-:W-:-:S04]  /*1500*/  IADD3 R3, R3, R4, RZ ;  /* 0x0000000403037210 */ /* 0x000fc80007ffe0ff */
[----:B------:R-:W-:Y:S01]  /*1510*/  IADD3 R7, R7, R9, RZ ;  /* 0x0000000907077210 */ /* 0x000fe20007ffe0ff */
[C---:B------:R-:W-:Y:S02]  /*1520*/  IMAD R9, R63.reuse, c[0x0][0x1c4], R10 ;  /* 0x000071003f097a24 */ /* 0x040fe400078e020a */
[----:B------:R-:W-:-:S04]  /*1530*/  IMAD.WIDE.U32 R2, R63, c[0x0][0x1c0], R2 ;  /* 0x000070003f027a25 */ /* 0x000fc800078e0002 */
[----:B------:R-:W-:Y:S01]  /*1540*/  IMAD.WIDE.U32 R4, R61, c[0x0][0x208], R64 ;  /* 0x000082003d047a25 */ /* 0x000fe200078e0040 */
[----:B------:R-:W-:Y:S02]  /*1550*/  IADD3 R3, R3, R9, RZ ;  /* 0x0000000903037210 */ /* 0x000fe40007ffe0ff */
[----:B------:R-:W-:Y:S02]  /*1560*/  SHF.R.S32.HI R9, RZ, 0x1f, R0 ;  /* 0x0000001fff097819 */ /* 0x000fe40000011400 */
[----:B------:R-:W-:Y:S01]  /*1570*/  IADD3 R5, R5, R11, RZ ;  /* 0x0000000b05057210 */ /* 0x000fe20007ffe0ff */
[----:B------:R-:W-:Y:S01]  /*1580*/  IMAD R11, R12, c[0x0][0x1e8], RZ ;  /* 0x00007a000c0b7a24 */ /* 0x000fe200078e02ff */
[----:B------:R-:W-:Y:S01]  /*1590*/  IADD3 R10, -R0, RZ, RZ ;  /* 0x000000ff000a7210 */ /* 0x000fe20007ffe1ff */
[----:B------:R-:W-:Y:S02]  /*15a0*/  IMAD R12, R12, c[0x0][0x210], RZ ;  /* 0x000084000c0c7a24 */ /* 0x000fe400078e02ff */
[----:B------:R-:W-:-:S02]  /*15b0*/  IMAD R9, R9, c[0x0][0x1b0], RZ ;  /* 0x00006c0009097a24 */ /* 0x000fc400078e02ff */
[C---:B------:R-:W-:Y:S02]  /*15c0*/  IMAD R11, R66.reuse, c[0x0][0x1ec], R11 ;  /* 0x00007b00420b7a24 */ /* 0x040fe400078e020b */
[----:B------:R-:W-:-:S04]  /*15d0*/  IMAD.WIDE.U32 R6, R66, c[0x0][0x1e8], R6 ;  /* 0x00007a0042067a25 */ /* 0x000fc800078e0006 */
[----:B------:R-:W-:Y:S02]  /*15e0*/  IMAD R10, R10, c[0x0][0x2c4], R8 ;  /* 0x0000b1000a0a7a24 */ /* 0x000fe400078e0208 */
[C---:B------:R-:W-:Y:S02]  /*15f0*/  IMAD R12, R66.reuse, c[0x0][0x214], R12 ;  /* 0x00008500420c7a24 */ /* 0x040fe400078e020c */
[----:B------:R-:W-:-:S04]  /*1600*/  IMAD.WIDE.U32 R4, R66, c[0x0][0x210], R4 ;  /* 0x0000840042047a25 */ /* 0x000fc800078e0004 */
[C---:B------:R-:W-:Y:S02]  /*1610*/  IMAD R8, R0.reuse, c[0x0][0x1b4], R9 ;  /* 0x00006d0000087a24 */ /* 0x040fe400078e0209 */
[----:B------:R-:W-:Y:S01]  /*1620*/  IMAD.WIDE.U32 R2, R0, c[0x0][0x1b0], R2 ;  /* 0x00006c0000027a25 */ /* 0x000fe200078e0002 */
[----:B------:R-:W-:Y:S02]  /*1630*/  IADD3 R9, R7, R11, RZ ;  /* 0x0000000b07097210 */ /* 0x000fe40007ffe0ff */
[----:B------:R-:W-:Y:S01]  /*1640*/  SHF.R.S32.HI R11, RZ, 0x1f, R10 ;  /* 0x0000001fff0b7819 */ /* 0x000fe2000001140a */
[----:B------:R-:W-:Y:S01]  /*1650*/  IMAD.IADD R7, R5, 0x1, R12 ;  /* 0x0000000105077824 */ /* 0x000fe200078e020c */
[----:B------:R-:W-:Y:S02]  /*1660*/  IADD3 R5, R3, R8, RZ ;  /* 0x0000000803057210 */ /* 0x000fe40007ffe0ff */
[----:B------:R-:W-:Y:S02]  /*1670*/  MOV R8, R6 ;  /* 0x0000000600087202 */ /* 0x000fe40000000f00 */
[----:B------:R-:W-:Y:S01]  /*1680*/  MOV R6, R4 ;  /* 0x0000000400067202 */ /* 0x000fe20000000f00 */
[----:B------:R-:W-:Y:S01]  /*1690*/  IMAD R11, R11, c[0x0][0x1a8], RZ ;  /* 0x00006a000b0b7a24 */ /* 0x000fe200078e02ff */
[----:B------:R-:W-:-:S02]  /*16a0*/  MOV R4, R2 ;  /* 0x0000000200047202 */ /* 0x000fc40000000f00 */
[----:B-----5:R-:W-:Y:S02]  /*16b0*/  @P0 SHF.R.S32.HI R3, RZ, 0x1f, R14 ;  /* 0x0000001fff030819 */ /* 0x020fe4000001140e */
[----:B------:R-:W-:Y:S01]  /*16c0*/  @P0 MOV R2, R14 ;  /* 0x0000000e00020202 */ /* 0x000fe20000000f00 */
[----:B------:R-:W-:Y:S01]  /*16d0*/  @!P0 IMAD.MOV.U32 R2, RZ, RZ, R63 ;  /* 0x000000ffff028224 */ /* 0x000fe200078e003f */
[----:B------:R-:W-:Y:S01]  /*16e0*/  @!P0 MOV R3, R13 ;  /* 0x0000000d00038202 */ /* 0x000fe20000000f00 */
[C---:B------:R-:W-:Y:S02]  /*16f0*/  IMAD R11, R10.reuse, c[0x0][0x1ac], R11 ;  /* 0x00006b000a0b7a24 */ /* 0x040fe400078e020b */
[----:B------:R-:W-:-:S04]  /*1700*/  IMAD.WIDE.U32 R4, R10, c[0x0][0x1a8], R4 ;  /* 0x00006a000a047a25 */ /* 0x000fc800078e0004 */
[----:B------:R-:W-:Y:S01]  /*1710*/  IMAD.WIDE.U32 R12, R2, c[0x0][0x218], R6 ;  /* 0x00008600020c7a25 */ /* 0x000fe200078e0006 */
[----:B------:R-:W-:-:S03]  /*1720*/  IADD3 R7, R5, R11, RZ ;  /* 0x0000000b05077210 */ /* 0x000fc60007ffe0ff */
[C---:B------:R-:W-:Y:S02]  /*1730*/  IMAD R0, R3.reuse, c[0x0][0x218], RZ ;  /* 0x0000860003007a24 */ /* 0x040fe400078e02ff */
[----:B------:R-:W-:Y:S01]  /*1740*/  IMAD R6, R3, c[0x0][0x1f0], RZ ;  /* 0x00007c0003067a24 */ /* 0x000fe200078e02ff */
[----:B------:R-:W-:Y:S01]  /*1750*/  LEA R3, P0, R4, c[0x0][0x160], 0x1 ;  /* 0x0000580004037a11 */ /* 0x000fe200078008ff */
[C---:B------:R-:W-:Y:S02]  /*1760*/  IMAD R5, R2.reuse, c[0x0][0x21c], R0 ;  /* 0x0000870002057a24 */ /* 0x040fe400078e0200 */
[----:B------:R-:W-:-:S04]  /*1770*/  IMAD.WIDE.U32 R8, R2, c[0x0][0x1f0], R8 ;  /* 0x00007c0002087a25 */ /* 0x000fc800078e0008 */
[----:B------:R-:W-:Y:S01]  /*1780*/  IMAD R6, R2, c[0x0][0x1f4], R6 ;  /* 0x00007d0002067a24 */ /* 0x000fe200078e0206 */
[----:B------:R-:W-:Y:S02]  /*1790*/  LEA.HI.X R2, R4, c[0x0][0x164], R7, 0x1, P0 ;  /* 0x0000590004027a11 */ /* 0x000fe400000f0c07 */
[----:B------:R-:W-:Y:S02]  /*17a0*/  IADD3 R4, R13, R5, RZ ;  /* 0x000000050d047210 */ /* 0x000fe40007ffe0ff */
[----:B------:R-:W-:Y:S01]  /*17b0*/  IADD3 R6, R9, R6, RZ ;  /* 0x0000000609067210 */ /* 0x000fe20007ffe0ff */
[----:B------:R1:W-:Y:S04]  /*17c0*/  STL.64 [R1+0x28], R8 ;  /* 0x0000280801007387 */ /* 0x0003e80000100a00 */
[----:B------:R1:W-:Y:S04]  /*17d0*/  STL.64 [R1+0x30], R12 ;  /* 0x0000300c01007387 */ /* 0x0003e80000100a00 */
[----:B------:R1:W-:Y:S04]  /*17e0*/  STL [R1+0x38], R4 ;  /* 0x0000380401007387 */ /* 0x0003e80000100800 */
[----:B------:R1:W-:Y:S01]  /*17f0*/  STL [R1+0x24], R6 ;  /* 0x0000240601007387 */ /* 0x0003e20000100800 */
[----:B------:R-:W-:-:S02]  /*1800*/  ISETP.GE.AND P5, PT, R64, c[0x0][0x198], PT ;  /* 0x0000660040007a0c */ /* 0x000fc40003fa6270 */
[----:B----4-:R-:W-:Y:S02]  /*1810*/  ISETP.GE.AND P3, PT, R15, c[0x0][0x198], PT ;  /* 0x000066000f007a0c */ /* 0x010fe40003f66270 */
[----:B------:R-:W-:Y:S01]  /*1820*/  IADD3 R0, R61, R62, RZ ;  /* 0x0000003e3d007210 */ /* 0x000fe20007ffe0ff */
[----:B------:R-:W-:Y:S08]  /*1830*/  BRA.DIV ~URZ, `(.L_x_1460) ;  /* 0x00010a527f007947 */ /* 0x000ff0000b800000 */
[----:B------:R2:W3:Y:S02]  /*1840*/  SHFL.IDX PT, R5, R2, RZ, 0x181f ;  /* 0x00181fff02057589 */ /* 0x0004e400000e0000 */
.L_x_1546:
[----:B------:R-:W-:Y:S05]  /*1850*/  BRA.DIV ~URZ, `(.L_x_1461) ;  /* 0x00010aa27f007947 */ /* 0x000fea000b800000 */
[----:B-1----:R1:W4:Y:S02]  /*1860*/  SHFL.IDX PT, R4, R3, RZ, 0x181f ;  /* 0x00181fff03047589 */ /* 0x00232400000e0000 */
.L_x_1547:
[----:B------:R-:W-:Y:S01]  /*1870*/  MOV R11, c[0x0][0x2c4] ;  /* 0x0000b100000b7a02 */ /* 0x000fe20000000f00 */
[----:B------:R-:W-:Y:S04]  /*1880*/  BSSY B0, `(.L_x_1462) ;  /* 0x0000010000007945 */ /* 0x000fe80003800000 */
[----:B------:R-:W-:-:S05]  /*1890*/  IMAD R11, R11, c[0x0][0x168], RZ ;  /* 0x00005a000b0b7a24 */ /* 0x000fca00078e02ff */
[----:B------:R-:W-:-:S13]  /*18a0*/  ISETP.GE.AND P0, PT, R0, R11, PT ;  /* 0x0000000b0000720c */ /* 0x000fda0003f06270 */
[----:B------:R-:W-:Y:S05]  /*18b0*/  @P0 BRA `(.L_x_1463) ;  /* 0x000000c000000947 */ /* 0x000fea0003800000 */
[----:B------:R-:W5:Y:S04]  /*18c0*/  LDL.64 R12, [R1+0x10] ;  /* 0x00001000010c7983 */ /* 0x000f680000100a00 */
[----:B--2---:R-:W2:Y:S04]  /*18d0*/  LDL R8, [R1+0x3c] ;  /* 0x00003c0001087983 */ /* 0x004ea80000100800 */
[----:B----4-:R-:W4:Y:S01]  /*18e0*/  LDL R9, [R1+0x48] ;  /* 0x0000480001097983 */ /* 0x010f220000100800 */
[-C--:B-----5:R-:W-:Y:S02]  /*18f0*/  LEA R6, P1, R12, R4.reuse, 0x1 ;  /* 0x000000040c067211 */ /* 0x0a0fe400078208ff */
[----:B--2---:R-:W-:-:S02]  /*1900*/  LEA R4, P0, R8, R4, 0x1 ;  /* 0x0000000408047211 */ /* 0x004fc400078008ff */
[-C--:B---3--:R-:W-:Y:S02]  /*1910*/  LEA.HI.X R7, R12, R5.reuse, R13, 0x1, P1 ;  /* 0x000000050c077211 */ /* 0x088fe400008f0c0d */
[----:B----4-:R-:W-:-:S03]  /*1920*/  LEA.HI.X R5, R8, R5, R9, 0x1, P0 ;  /* 0x0000000508057211 */ /* 0x010fc600000f0c09 */
[----:B------:R-:W-:Y:S01]  /*1930*/  @!PT LDS RZ, [RZ] ;  /* 0x00000000fffff984 */ /* 0x000fe20000000800 */
[----:B------:R-:W-:Y:S01]  /*1940*/  @!PT LDS RZ, [RZ] ;  /* 0x00000000fffff984 */ /* 0x000fe20000000800 */
[----:B------:R-:W-:Y:S01]  /*1950*/  @!PT LDS RZ, [RZ] ;  /* 0x00000000fffff984 */ /* 0x000fe20000000800 */
[----:B------:R2:W-:Y:S04]  /*1960*/  LDGSTS.E.BYPASS.LTC128B.128 [R248+0x8100], [R6.64], !P5 ;  /* 0x0810000006f87fae */ /* 0x0005e8000e901d46 */
[----:B------:R2:W-:Y:S02]  /*1970*/  LDGSTS.E.BYPASS.LTC128B.128 [R248+0xc100], [R4.64], !P3 ;  /* 0x0c10000004f87fae */ /* 0x0005e4000d901d46 */
.L_x_1463:
[----:B------:R-:W-:Y:S05]  /*1980*/  BSYNC B0 ;  /* 0x0000000000007941 */ /* 0x000fea0003800000 */
.L_x_1462:
[----:B------:R-:W-:Y:S05]  /*1990*/  BRA.DIV ~URZ, `(.L_x_1464) ;  /* 0x000109c27f007947 */ /* 0x000fea000b800000 */
[----:B--23--:R2:W3:Y:S04]  /*19a0*/  SHFL.IDX PT, R5, R2, 0x1, 0x181f ;  /* 0x00381f0002057f89 */ /* 0x00c4e800000e0000 */
[----:B----4-:R2:W4:Y:S02]  /*19b0*/  SHFL.IDX PT, R4, R3, 0x1, 0x181f ;  /* 0x00381f0003047f89 */ /* 0x01052400000e0000 */
.L_x_1548:
[----:B------:R-:W-:Y:S01]  /*19c0*/  IADD3 R6, R0, 0x10, RZ ;  /* 0x0000001000067810 */ /* 0x000fe20007ffe0ff */
[----:B------:R-:W-:Y:S03]  /*19d0*/  BSSY B0, `(.L_x_1465) ;  /* 0x000000f000007945 */ /* 0x000fe60003800000 */
        /* <DEDUP_REMOVED lines=14> */
.L_x_1466:
[----:B------:R-:W-:Y:S05]  /*1ac0*/  BSYNC B0 ;  /* 0x0000000000007941 */ /* 0x000fea0003800000 */
.L_x_1465:
[----:B------:R-:W-:Y:S05]  /*1ad0*/  BRA.DIV ~URZ, `(.L_x_1467) ;  /* 0x000109427f007947 */ /* 0x000fea000b800000 */
[----:B--23--:R2:W3:Y:S02]  /*1ae0*/  SHFL.IDX PT, R5, R2, 0x2, 0x181f ;  /* 0x00581f0002057f89 */ /* 0x00c4e400000e0000 */
.L_x_1549:
[----:B------:R-:W-:Y:S05]  /*1af0*/  BRA.DIV ~URZ, `(.L_x_1468) ;  /* 0x000109927f007947 */ /* 0x000fea000b800000 */
[----:B----4-:R4:W1:Y:S02]  /*1b00*/  SHFL.IDX PT, R4, R3, 0x2, 0x181f ;  /* 0x00581f0003047f89 */ /* 0x01086400000e0000 */
.L_x_1550:
[----:B------:R-:W-:Y:S01]  /*1b10*/  IADD3 R6, R0, 0x20, RZ ;  /* 0x0000002000067810 */ /* 0x000fe20007ffe0ff */
[----:B------:R-:W-:Y:S03]  /*1b20*/  BSSY B0, `(.L_x_1469) ;  /* 0x000000f000007945 */ /* 0x000fe60003800000 */
[----:B------:R-:W-:-:S13]  /*1b30*/  ISETP.GE.AND P0, PT, R6, R11, PT ;  /* 0x0000000b0600720c */ /* 0x000fda0003f06270 */
[----:B------:R-:W-:Y:S05]  /*1b40*/  @P0 BRA `(.L_x_1470) ;  /* 0x000000c000000947 */ /* 0x000fea0003800000 */
[----:B------:R-:W5:Y:S04]  /*1b50*/  LDL.64 R12, [R1+0x10] ;  /* 0x00001000010c7983 */ /* 0x000f680000100a00 */
[----:B--2---:R-:W2:Y:S04]  /*1b60*/  LDL R8, [R1+0x3c] ;  /* 0x00003c0001087983 */ /* 0x004ea80000100800 */
[----:B----4-:R-:W4:Y:S01]  /*1b70*/  LDL R9, [R1+0x48] ;  /* 0x0000480001097983 */ /* 0x010f220000100800 */
[-C--:B-1---5:R-:W-:Y:S02]  /*1b80*/  LEA R6, P1, R12, R4.reuse, 0x1 ;  /* 0x000000040c067211 */ /* 0x0a2fe400078208ff */
        /* <DEDUP_REMOVED lines=8> */
.L_x_1470:
[----:B------:R-:W-:Y:S05]  /*1c10*/  BSYNC B0 ;  /* 0x0000000000007941 */ /* 0x000fea0003800000 */
.L_x_1469:
[----:B------:R-:W-:Y:S05]  /*1c20*/  BRA.DIV ~URZ, `(.L_x_1471) ;  /* 0x000108c27f007947 */ /* 0x000fea000b800000 */
[----:B-1-3--:R1:W3:Y:S04]  /*1c30*/  SHFL.IDX PT, R5, R2, 0x3, 0x181f ;  /* 0x00781f0002057f89 */ /* 0x00a2e800000e0000 */
[----:B------:R1:W2:Y:S02]  /*1c40*/  SHFL.IDX PT, R4, R3, 0x3, 0x181f ;  /* 0x00781f0003047f89 */ /* 0x0002a400000e0000 */
.L_x_1551:
[----:B------:R-:W-:Y:S01]  /*1c50*/  IADD3 R6, R0, 0x30, RZ ;  /* 0x0000003000067810 */ /* 0x000fe20007ffe0ff */
[----:B------:R-:W-:Y:S03]  /*1c60*/  BSSY B0, `(.L_x_1472) ;  /* 0x000000f000007945 */ /* 0x000fe60003800000 */
[----:B------:R-:W-:-:S13]  /*1c70*/  ISETP.GE.AND P0, PT, R6, R11, PT ;  /* 0x0000000b0600720c */ /* 0x000fda0003f06270 */
[----:B------:R-:W-:Y:S05]  /*1c80*/  @P0 BRA `(.L_x_1473) ;  /* 0x000000c000000947 */ /* 0x000fea0003800000 */
[----:B------:R-:W5:Y:S04]  /*1c90*/  LDL.64 R12, [R1+0x10] ;  /* 0x00001000010c7983 */ /* 0x000f680000100a00 */
[----:B----4-:R-:W4:Y:S04]  /*1ca0*/  LDL R8, [R1+0x3c] ;  /* 0x00003c0001087983 */ /* 0x010f280000100800 */
[----:B---3--:R-:W3:Y:S01]  /*1cb0*/  LDL R9, [R1+0x48] ;  /* 0x0000480001097983 */ /* 0x008ee20000100800 */
[-C--:B--2--5:R-:W-:Y:S02]  /*1cc0*/  LEA R6, P1, R12, R4.reuse, 0x1 ;  /* 0x000000040c067211 */ /* 0x0a4fe400078208ff */
[----:B----4-:R-:W-:-:S02]  /*1cd0*/  LEA R4, P0, R8, R4, 0x1 ;  /* 0x0000000408047211 */ /* 0x010fc400078008ff */
[-C--:B------:R-:W-:Y:S02]  /*1ce0*/  LEA.HI.X R7, R12, R5.reuse, R13, 0x1, P1 ;  /* 0x000000050c077211 */ /* 0x080fe400008f0c0d */
[----:B---3--:R-:W-:-:S03]  /*1cf0*/  LEA.HI.X R5, R8, R5, R9, 0x1, P0 ;  /* 0x0000000508057211 */ /* 0x008fc600000f0c09 */
[----:B------:R-:W-:Y:S01]  /*1d00*/  @!PT LDS RZ, [RZ] ;  /* 0x00000000fffff984 */ /* 0x000fe20000000800 */
[----:B------:R-:W-:Y:S01]  /*1d10*/  @!PT LDS RZ, [RZ] ;  /* 0x00000000fffff984 */ /* 0x000fe20000000800 */
[----:B------:R-:W-:Y:S01]  /*1d20*/  @!PT LDS RZ, [RZ] ;  /* 0x00000000fffff984 */ /* 0x000fe20000000800 */
[----:B------:R2:W-:Y:S04]  /*1d30*/  LDGSTS.E.BYPASS.LTC128B.128 [R248+0x9900], [R6.64], !P5 ;  /* 0x0990000006f87fae */ /* 0x0005e8000e901d46 */
[----:B------:R2:W-:Y:S02]  /*1d40*/  LDGSTS.E.BYPASS.LTC128B.128 [R248+0xd900], [R4.64], !P3 ;  /* 0x0d90000004f87fae */ /* 0x0005e4000d901d46 */
.L_x_1473:
[----:B------:R-:W-:Y:S05]  /*1d50*/  BSYNC B0 ;  /* 0x0000000000007941 */ /* 0x000fea0003800000 */
.L_x_1472:
[----:B------:R-:W-:Y:S05]  /*1d60*/  BRA.DIV ~URZ, `(.L_x_1474) ;  /* 0x000108427f007947 */ /* 0x000fea000b800000 */
[----:B--23--:R2:W3:Y:S02]  /*1d70*/  SHFL.IDX PT, R5, R2, 0x4, 0x181f ;  /* 0x00981f0002057f89 */ /* 0x00c4e400000e0000 */
.L_x_1552:
[----:B------:R-:W-:Y:S05]  /*1d80*/  BRA.DIV ~URZ, `(.L_x_1475) ;  /* 0x000108927f007947 */ /* 0x000fea000b800000 */
[----:B------:R1:W2:Y:S02]  /*1d90*/  SHFL.IDX PT, R4, R3, 0x4, 0x181f ;  /* 0x00981f0003047f89 */ /* 0x0002a400000e0000 */
.L_x_1553:
        /* <DEDUP_REMOVED lines=16> */
.L_x_1477:
[----:B------:R-:W-:Y:S05]  /*1ea0*/  BSYNC B0 ;  /* 0x0000000000007941 */ /* 0x000fea0003800000 */
.L_x_1476:
[----:B------:R-:W-:Y:S05]  /*1eb0*/  BRA.DIV ~URZ, `(.L_x_1478) ;  /* 0x000107c27f007947 */ /* 0x000fea000b800000 */
[----:B--23--:R2:W3:Y:S04]  /*1ec0*/  SHFL.IDX PT, R5, R2, 0x5, 0x181f ;  /* 0x00b81f0002057f89 */ /* 0x00c4e800000e0000 */
[----:B------:R2:W1:Y:S02]  /*1ed0*/  SHFL.IDX PT, R4, R3, 0x5, 0x181f ;  /* 0x00b81f0003047f89 */ /* 0x00046400000e0000 */
.L_x_1554:
        /* <DEDUP_REMOVED lines=16> */
.L_x_1480:
[----:B------:R-:W-:Y:S05]  /*1fe0*/  BSYNC B0 ;  /* 0x0000000000007941 */ /* 0x000fea0003800000 */
.L_x_1479:
[----:B------:R-:W-:Y:S05]  /*1ff0*/  BRA.DIV ~URZ, `(.L_x_1481) ;  /* 0x000107427f007947 */ /* 0x000fea000b800000 */
[----:B-1-3--:R1:W3:Y:S02]  /*2000*/  SHFL.IDX PT, R5, R2, 0x6, 0x181f ;  /* 0x00d81f0002057f89 */ /* 0x00a2e400000e0000 */
.L_x_1555:
[----:B------:R-:W-:Y:S05]  /*2010*/  BRA.DIV ~URZ, `(.L_x_1482) ;  /* 0x000107927f007947 */ /* 0x000fea000b800000 */
[----:B------:R1:W2:Y:S02]  /*2020*/  SHFL.IDX PT, R4, R3, 0x6, 0x181f ;  /* 0x00d81f0003047f89 */ /* 0x0002a400000e0000 */
.L_x_1556:
        /* <DEDUP_REMOVED lines=16> */
.L_x_1484:
[----:B------:R-:W-:Y:S05]  /*2130*/  BSYNC B0 ;  /* 0x0000000000007941 */ /* 0x000fea0003800000 */
.L_x_1483:
[----:B------:R-:W-:Y:S05]  /*2140*/  BRA.DIV ~URZ, `(.L_x_1485) ;  /* 0x000106c27f007947 */ /* 0x000fea000b800000 */
[----:B--2---:R2:W1:Y:S04]  /*2150*/  SHFL.IDX PT, R6, R2, 0x7, 0x181f ;  /* 0x00f81f0002067f89 */ /* 0x00446800000e0000 */
[----:B-1--4-:R-:W1:Y:S02]  /*2160*/  SHFL.IDX PT, R3, R3, 0x7, 0x181f ;  /* 0x00f81f0003037f89 */ /* 0x012e6400000e0000 */
.L_x_1557:
[----:B------:R-:W4:Y:S04]  /*2170*/  LDL.64 R154, [R1+0x10] ;  /* 0x00001000019a7983 */ /* 0x000f280000100a00 */
[----:B------:R-:W5:Y:S04]  /*2180*/  LDL R7, [R1+0x3c] ;  /* 0x00003c0001077983 */ /* 0x000f680000100800 */
[----:B--2---:R-:W2:Y:S04]  /*2190*/  LDL R8, [R1+0x48] ;  /* 0x0000480001087983 */ /* 0x004ea80000100800 */
[----:B---3--:R-:W3:Y:S01]  /*21a0*/  LDL R187, [R1+0x8] ;  /* 0x0000080001bb7983 */ /* 0x008ee20000100800 */
[----:B------:R-:W-:-:S04]  /*21b0*/  IADD3 R0, R0, 0x70, RZ ;  /* 0x0000007000007810 */ /* 0x000fc80007ffe0ff */
[----:B------:R-:W-:-:S13]  /*21c0*/  ISETP.GE.AND P2, PT, R0, R11, PT ;  /* 0x0000000b0000720c */ /* 0x000fda0003f46270 */
[CC--:B-1--4-:R-:W-:Y:S02]  /*21d0*/  @!P2 LEA R4, P1, R154.reuse, R3.reuse, 0x1 ;  /* 0x000000039a04a211 */ /* 0x0d2fe400078208ff */
[C---:B-----5:R-:W-:Y:S02]  /*21e0*/  @!P2 LEA R2, P0, R7.reuse, R3, 0x1 ;  /* 0x000000030702a211 */ /* 0x060fe400078008ff */
[-C--:B------:R-:W-:Y:S02]  /*21f0*/  @!P2 LEA.HI.X R5, R154, R6.reuse, R155, 0x1, P1 ;  /* 0x000000069a05a211 */ /* 0x080fe400008f0c9b */
[----:B--2---:R-:W-:-:S03]  /*2200*/  @!P2 LEA.HI.X R3, R7, R6, R8, 0x1, P0 ;  /* 0x000000060703a211 */ /* 0x004fc600000f0c08 */
[----:B------:R-:W-:Y:S01]  /*2210*/  @!PT LDS RZ, [RZ] ;  /* 0x00000000fffff984 */ /* 0x000fe20000000800 */
[----:B------:R-:W-:Y:S01]  /*2220*/  @!PT LDS RZ, [RZ] ;  /* 0x00000000fffff984 */ /* 0x000fe20000000800 */
[----:B------:R-:W-:Y:S01]  /*2230*/  @!PT LDS RZ, [RZ] ;  /* 0x00000000fffff984 */ /* 0x000fe20000000800 */
[----:B------:R1:W-:Y:S04]  /*2240*/  @!P2 LDGSTS.E.BYPASS.LTC128B.128 [R248+0xb900], [R4.64], !P5 ;  /* 0x0b90000004f8afae */ /* 0x0003e8000e901d46 */
[----:B------:R1:W-:Y:S01]  /*2250*/  @!P2 LDGSTS.E.BYPASS.LTC128B.128 [R248+0xf900], [R2.64], !P3 ;  /* 0x0f90000002f8afae */ /* 0x0003e2000d901d46 */
[----:B---3--:R-:W-:-:S03]  /*2260*/  IADD3 R52, R187, -0x1, RZ ;  /* 0xffffffffbb347810 */ /* 0x008fc60007ffe0ff */
[----:B------:R-:W0:Y:S01]  /*2270*/  LDGDEPBAR ;  /* 0x00000000000079af */ /* 0x000e220000000000 */
[----:B------:R-:W-:Y:S03]  /*2280*/  WARPSYNC 0xffffffff ;  /* 0xffffffff00007948 */ /* 0x000fe60003800000 */
[----:B------:R-:W2:Y:S04]  /*2290*/  LDL.64 R156, [R1+0x28] ;  /* 0x00002800019c7983 */ /* 0x000ea80000100a00 */
[----:B------:R-:W3:Y:S04]  /*22a0*/  LDL R153, [R1+0x24] ;  /* 0x0000240001997983 */ /* 0x000ee80000100800 */
[----:B------:R-:W4:Y:S04]  /*22b0*/  LDL.64 R32, [R1+0x30] ;  /* 0x0000300001207983 */ /* 0x000f280000100a00 */
[----:B------:R-:W5:Y:S04]  /*22c0*/  LDL R26, [R1+0x38] ;  /* 0x00003800011a7983 */ /* 0x000f680000100800 */
[----:B------:R-:W1:Y:S01]  /*22d0*/  S2R R8, SR_TID.X ;  /* 0x0000000000087919 */ /* 0x000e620000002100 */
[----:B------:R-:W-:-:S02]  /*22e0*/  SHF.R.S32.HI R24, RZ, 0x1f, R52 ;  /* 0x0000001fff187819 */ /* 0x000fc40000011434 */
[----:B-1----:R-:W-:-:S04]  /*22f0*/  SHF.R.S32.HI R25, RZ, 0x1f, R8 ;  /* 0x0000001fff197819 */ /* 0x002fc80000011408 */
[----:B------:R-:W-:-:S04]  /*2300*/  LEA.HI R25, R25, R8, RZ, 0x3 ;  /* 0x0000000819197211 */ /* 0x000fc800078f18ff */
[----:B------:R-:W-:-:S04]  /*2310*/  SHF.R.S32.HI R25, RZ, 0x3, R25 ;  /* 0x00000003ff197819 */ /* 0x000fc80000011419 */
[----:B------:R-:W-:-:S05]  /*2320*/  IADD3 R0, -R25, c[0x0][0x1d0], RZ ;  /* 0x0000740019007a10 */ /* 0x000fca0007ffe1ff */
[----:B------:R-:W-:Y:S02]  /*2330*/  IMAD R0, R52, -0x40, R0 ;  /* 0xffffffc034007824 */ /* 0x000fe400078e0200 */
[----:B------:R-:W-:-:S03]  /*2340*/  IMAD R2, R24, c[0x0][0x1e0], RZ ;  /* 0x0000780018027a24 */ /* 0x000fc600078e02ff */
[----:B------:R-:W-:Y:S01]  /*2350*/  ISETP.GE.AND P1, PT, R0, 0x1, PT ;  /* 0x000000010000780c */ /* 0x000fe20003f26270 */
[----:B------:R-:W-:Y:S01]  /*2360*/  IMAD.WIDE.U32 R4, R52, c[0x0][0x1e0], RZ ;  /* 0x0000780034047a25 */ /* 0x000fe200078e00ff */
[----:B------:R-:W-:-:S03]  /*2370*/  ISETP.GE.AND P2, PT, R0, 0x11, PT ;  /* 0x000000110000780c */ /* 0x000fc60003f46270 */
[----:B------:R-:W-:-:S04]  /*2380*/  IMAD R3, R52, c[0x0][0x1e4], R2 ;  /* 0x0000790034037a24 */ /* 0x000fc800078e0202 */
[----:B------:R-:W-:-:S04]  /*2390*/  IMAD.IADD R3, R5, 0x1, R3 ;  /* 0x0000000105037824 */ /* 0x000fc800078e0203 */
[----:B------:R-:W-:Y:S01]  /*23a0*/  @P1 ISETP.GE.AND P0, PT, R154, c[0x0][0x1d4], PT ;  /* 0x000075009a001a0c */ /* 0x000fe20003f06270 */
[----:B------:R-:W-:Y:S01]  /*23b0*/  IMAD.MOV.U32 R54, RZ, RZ, c[0x0][0x1e0] ;  /* 0x00007800ff367624 */ /* 0x000fe200078e00ff */
[----:B------:R-:W-:Y:S01]  /*23c0*/  BAR.SYNC.DEFER_BLOCKING 0x0 ;  /* 0x0000000000007b1d */ /* 0x000fe20000010000 */
[----:B------:R-:W-:Y:S01]  /*23d0*/  ISETP.GE.AND P6, PT, R7, c[0x0][0x1d4], PT ;  /* 0x0000750007007a0c */ /* 0x000fe20003fc6270 */
[----:B------:R-:W-:Y:S01]  /*23e0*/  IMAD.MOV.U32 R55, RZ, RZ, c[0x0][0x1e4] ;  /* 0x00007900ff377624 */ /* 0x000fe200078e00ff */
[----:B------:R-:W-:Y:S01]  /*23f0*/  ISETP.GE.AND P5, PT, R0, 0x21, PT ;  /* 0x000000210000780c */ /* 0x000fe20003fa6270 */
[----:B------:R-:W-:-:S04]  /*2400*/  IMAD.WIDE.U32 R10, R54, 0x20, RZ ;  /* 0x00000020360a7825 */ /* 0x000fc800078e00ff */
[----:B------:R-:W-:-:S04]  /*2410*/  IMAD.MOV.U32 R152, RZ, RZ, -0x40 ;  /* 0xffffffc0ff987424 */ /* 0x000fc800078e00ff */
[----:B------:R-:W-:Y:S01]  /*2420*/  IMAD R53, R52, R152, c[0x0][0x1d0] ;  /* 0x0000740034357624 */ /* 0x000fe200078e0298 */
[----:B--2---:R-:W-:-:S04]  /*2430*/  LEA R2, P3, R4, R156, 0x6 ;  /* 0x0000009c04027211 */ /* 0x004fc800078630ff */
[----:B---3--:R-:W-:Y:S02]  /*2440*/  LEA.HI.X R3, R4, R153, R3, 0x6, P3 ;  /* 0x0000009904037211 */ /* 0x008fe400018f3403 */
[----:B------:R-:W-:-:S04]  /*2450*/  @P1 LEA R4, P3, R2, c[0x0][0x1c8], 0x1 ;  /* 0x0000720002041a11 */ /* 0x000fc800078608ff */
[----:B------:R-:W-:Y:S02]  /*2460*/  @P1 LEA.HI.X R5, R2, c[0x0][0x1cc], R3, 0x1, P3 ;  /* 0x0000730002051a11 */ /* 0x000fe400018f0c03 */
[----:B------:R-:W-:-:S03]  /*2470*/  @P2 LEA R6, P3, R54, R2, 0x4 ;  /* 0x0000000236062211 */ /* 0x000fc600078620ff */
[----:B------:R-:W-:Y:S01]  /*2480*/  @!PT LDS RZ, [RZ] ;  /* 0x00000000fffff984 */ /* 0x000fe20000000800 */
[----:B------:R-:W-:Y:S01]  /*2490*/  @!PT LDS RZ, [RZ] ;  /* 0x00000000fffff984 */ /* 0x000fe20000000800 */
[----:B------:R-:W-:Y:S01]  /*24a0*/  @!PT LDS RZ, [RZ] ;  /* 0x00000000fffff984 */ /* 0x000fe20000000800 */
[----:B------:R1:W-:Y:S01]  /*24b0*/  @P1 LDGSTS.E.BYPASS.LTC128B.128 [R248+0x4100], [R4.64], !P0 ;  /* 0x0410000004f81fae */ /* 0x0003e2000c101d46 */
[----:B------:R-:W-:Y:S02]  /*24c0*/  @P2 LEA R8, P0, R6, c[0x0][0x1c8], 0x1 ;  /* 0x0000720006082a11 */ /* 0x000fe400078008ff */
[----:B------:R-:W-:Y:S01]  /*24d0*/  @P2 LEA.HI.X R7, R54, R3, R55, 0x4, P3 ;  /* 0x0000000336072211 */ /* 0x000fe200018f2437 */
[----:B------:R1:W-:Y:S01]  /*24e0*/  @P1 LDGSTS.E.BYPASS.LTC128B.128 [R248+0x6100], [R4.64+0x80], !P6 ;  /* 0x0610008004f81fae */ /* 0x0003e2000f101d46 */
[----:B------:R-:W-:Y:S02]  /*24f0*/  ISETP.GE.AND P3, PT, R0, 0x31, PT ;  /* 0x000000310000780c */ /* 0x000fe40003f66270 */
[----:B------:R-:W-:Y:S02]  /*2500*/  @P2 LEA.HI.X R9, R6, c[0x0][0x1cc], R7, 0x1, P0 ;  /* 0x0000730006092a11 */ /* 0x000fe400000f0c07 */
[----:B------:R-:W-:Y:S02]  /*2510*/  @P2 ISETP.GE.AND P0, PT, R154, c[0x0][0x1d4], PT ;  /* 0x000075009a002a0c */ /* 0x000fe40003f06270 */
[----:B------:R-:W-:-:S11]  /*2520*/  @P5 IADD3 R0, P1, R2, R10, RZ ;  /* 0x0000000a02005210 */ /* 0x000fd60007f3e0ff */
[----:B------:R2:W-:Y:S01]  /*2530*/  @P2 LDGSTS.E.BYPASS.LTC128B.128 [R248+0x4900], [R8.64], !P0 ;  /* 0x0490000008f82fae */ /* 0x0005e2000c101d46 */
[----:B-1----:R-:W-:Y:S01]  /*2540*/  IMAD.SHL.U32 R4, R55, 0x20, RZ ;  /* 0x0000002037047824 */ /* 0x002fe200078e00ff */
[----:B------:R-:W-:Y:S02]  /*2550*/  @P3 ISETP.GE.AND P0, PT, R154, c[0x0][0x1d4], PT ;  /* 0x000075009a003a0c */ /* 0x000fe40003f06270 */
[----:B------:R2:W-:Y:S02]  /*2560*/  @P2 LDGSTS.E.BYPASS.LTC128B.128 [R248+0x6900], [R8.64+0x80], !P6 ;  /* 0x0690008008f82fae */ /* 0x0005e4000f101d46 */
[----:B------:R-:W-:Y:S02]  /*2570*/  @P5 IADD3.X R4, R3, R11, R4, P1, !PT ;  /* 0x0000000b03045210 */ /* 0x000fe40000ffe404 */
[----:B------:R-:W-:Y:S01]  /*2580*/  @P5 LEA R6, P1, R0, c[0x0][0x1c8], 0x1 ;  /* 0x0000720000065a11 */ /* 0x000fe200078208ff */
[----:B------:R-:W-:-:S03]  /*2590*/  @P3 IMAD.WIDE.U32 R2, R54, 0x30, R2 ;  /* 0x0000003036023825 */ /* 0x000fc600078e0002 */
[----:B------:R-:W-:Y:S01]  /*25a0*/  @P5 LEA.HI.X R7, R0, c[0x0][0x1cc], R4, 0x1, P1 ;  /* 0x0000730000075a11 */ /* 0x000fe200008f0c04 */
[----:B------:R-:W-:Y:S01]  /*25b0*/  @P3 IMAD R0, R55, 0x30, RZ ;  /* 0x0000003037003824 */ /* 0x000fe200078e02ff */
[----:B------:R-:W-:Y:S02]  /*25c0*/  @P5 ISETP.GE.AND P1, PT, R154, c[0x0][0x1d4], PT ;  /* 0x000075009a005a0c */ /* 0x000fe40003f26270 */
[----:B------:R-:W-:Y:S01]  /*25d0*/  @P3 LEA R4, P2, R2, c[0x0][0x1c8], 0x1 ;  /* 0x0000720002043a11 */ /* 0x000fe200078408ff */
[----:B------:R-:W-:-:S05]  /*25e0*/  @P3 IMAD.IADD R0, R3, 0x1, R0 ;  /* 0x0000000103003824 */ /* 0x000fca00078e0200 */
[----:B------:R-:W-:-:S05]  /*25f0*/  @P3 LEA.HI.X R5, R2, c[0x0][0x1cc], R0, 0x1, P2 ;  /* 0x0000730002053a11 */ /* 0x000fca00010f0c00 */
[----:B------:R1:W-:Y:S04]  /*2600*/  @P5 LDGSTS.E.BYPASS.LTC128B.128 [R248+0x5100], [R6.64], !P1 ;  /* 0x0510000006f85fae */ /* 0x0003e8000c901d46 */
[----:B------:R1:W-:Y:S04]  /*2610*/  @P5 LDGSTS.E.BYPASS.LTC128B.128 [R248+0x7100], [R6.64+0x80], !P6 ;  /* 0x0710008006f85fae */ /* 0x0003e8000f101d46 */
[----:B------:R1:W-:Y:S04]  /*2620*/  @P3 LDGSTS.E.BYPASS.LTC128B.128 [R248+0x5900], [R4.64], !P0 ;  /* 0x0590000004f83fae */ /* 0x0003e8000c101d46 */
[----:B------:R1:W-:Y:S04]  /*2630*/  @P3 LDGSTS.E.BYPASS.LTC128B.128 [R248+0x7900], [R4.64+0x80], !P6 ;  /* 0x0790008004f83fae */ /* 0x0003e8000f101d46 */
[----:B------:R-:W0:Y:S01]  /*2640*/  LDGDEPBAR ;  /* 0x00000000000079af */ /* 0x000e220000000000 */
[----:B------:R-:W-:-:S04]  /*2650*/  DEPBAR.LE SB0, 0x1 ;  /* 0x000080400000791a */ /* 0x000fc80000000000 */
[----:B------:R-:W-:-:S04]  /*2660*/  DEPBAR.LE SB0, 0x0 ;  /* 0x000080000000791a */ /* 0x000fc80000000000 */
[----:B------:R-:W-:Y:S06]  /*2670*/  BAR.SYNC.DEFER_BLOCKING 0x0 ;  /* 0x0000000000007b1d */ /* 0x000fec0000010000 */
[----:B-1----:R-:W-:Y:S04]  /*2680*/  LDSM.16.M88.4 R4, [R235+0x2000] ;  /* 0x00200000eb04783b */ /* 0x002fe80000000200 */
[----:B------:R-:W1:Y:S04]  /*2690*/  LDSM.16.M88.4 R12, [R228+0x800] ;  /* 0x00080000e40c783b */ /* 0x000e680000000200 */
[----:B--2---:R-:W2:Y:S04]  /*26a0*/  LDSM.16.M88.4 R8, [R235] ;  /* 0x00000000eb08783b */ /* 0x004ea80000000200 */
[----:B------:R-:W3:Y:S04]  /*26b0*/  LDSM.16.M88.4 R16, [R228] ;  /* 0x00000000e410783b */ /* 0x000ee80000000200 */
[----:B------:R-:W3:Y:S04]  /*26c0*/  LDSM.16.M88.4 R20, [R228+0x1000] ;  /* 0x00100000e414783b */ /* 0x000ee80000000200 */
[----:B------:R-:W3:Y:S01]  /*26d0*/  LDSM.16.M88.4 R28, [R228+0x1800] ;  /* 0x00180000e41c783b */ /* 0x000ee20000000200 */
[----:B------:R-:W-:Y:S01]  /*26e0*/  IMAD R0, R24, c[0x0][0x208], RZ ;  /* 0x0000820018007a24 */ /* 0x000fe200078e02ff */
[----:B------:R-:W-:-:S02]  /*26f0*/  ISETP.GE.AND P5, PT, R154, c[0x0][0x1d4], PT ;  /* 0x000075009a007a0c */ /* 0x000fc40003fa6270 */
[----:B------:R-:W-:Y:S01]  /*2700*/  LDSM.16.M88.4 R36, [R239] ;  /* 0x00000000ef24783b */ /* 0x000fe20000000200 */
[C---:B------:R-:W-:Y:S01]  /*2710*/  IMAD R0, R52.reuse, c[0x0][0x20c], R0 ;  /* 0x0000830034007a24 */ /* 0x040fe200078e0200 */
[-C--:B-1----:R-:W-:Y:S08]  /*2720*/  HMMA.16816.F32.BF16 R60, R4, R12.reuse, RZ ;  /* 0x0000000c043c723c */ /* 0x082ff000000418ff */
[----:B--2---:R-:W-:Y:S07]  /*2730*/  HMMA.16816.F32.BF16 R80, R8, R12, RZ ;  /* 0x0000000c0850723c */ /* 0x004fee00000418ff */
[----:B------:R-:W-:-:S04]  /*2740*/  IMAD.WIDE.U32 R12, R52, c[0x0][0x208], RZ ;  /* 0x00008200340c7a25 */ /* 0x000fc800078e00ff */
[----:B------:R-:W-:Y:S01]  /*2750*/  IMAD.IADD R0, R13, 0x1, R0 ;  /* 0x000000010d007824 */ /* 0x000fe200078e0200 */
[C---:B----4-:R-:W-:Y:S01]  /*2760*/  LEA R3, P0, R12.reuse, R32, 0x6 ;  /* 0x000000200c037211 */ /* 0x050fe200078030ff */
[----:B---3--:R-:W-:Y:S01]  /*2770*/  HMMA.16816.F32.BF16 R40, R4, R16, RZ ;  /* 0x000000100428723c */ /* 0x008fe200000418ff */
[----:B------:R-:W-:Y:S02]  /*2780*/  LDSM.16.M88.4 R32, [R247] ;  /* 0x00000000f720783b */ /* 0x000fe40000000200 */
[----:B-----5:R-:W-:Y:S01]  /*2790*/  LEA.HI.X R12, R12, R26, R0, 0x6, P0 ;  /* 0x0000001a0c0c7211 */ /* 0x020fe200000f3400 */
[----:B------:R-:W-:-:S04]  /*27a0*/  IMAD.IADD R0, R53, 0x1, -R25 ;  /* 0x0000000135007824 */ /* 0x000fc800078e0a19 */
[----:B------:R-:W-:Y:S01]  /*27b0*/  HMMA.16816.F32.BF16 R92, R8, R16, RZ ;  /* 0x00000010085c723c */ /* 0x000fe200000418ff */
[----:B------:R-:W-:Y:S06]  /*27c0*/  LDSM.16.M88.4 R24, [R246] ;  /* 0x00000000f618783b */ /* 0x000fec0000000200 */
[----:B------:R-:W-:Y:S02]  /*27d0*/  IMAD.MOV.U32 R17, RZ, RZ, c[0x0][0x208] ;  /* 0x00008200ff117624 */ /* 0x000fe400078e00ff */
[----:B------:R-:W-:Y:S01]  /*27e0*/  IMAD.MOV.U32 R16, RZ, RZ, 0x5 ;  /* 0x00000005ff107424 */ /* 0x000fe200078e00ff */
[----:B------:R-:W-:Y:S01]  /*27f0*/  HMMA.16816.F32.BF16 R44, R4, R20, RZ ;  /* 0x00000014042c723c */ /* 0x000fe200000418ff */
[----:B------:R-:W-:-:S02]  /*2800*/  LEA R2, P0, R3, c[0x0][0x1f8], 0x1 ;  /* 0x00007e0003027a11 */ /* 0x000fc400078008ff */
[C---:B------:R-:W-:Y:S02]  /*2810*/  ISETP.LT.OR P3, PT, R0.reuse, 0x1, P5 ;  /* 0x000000010000780c */ /* 0x040fe40002f61670 */
[C---:B------:R-:W-:Y:S01]  /*2820*/  SHF.L.U64.HI R16, R17.reuse, R16, c[0x0][0x20c] ;  /* 0x0000830011107619 */ /* 0x040fe20000010210 */
[----:B------:R-:W-:Y:S02]  /*2830*/  IMAD.SHL.U32 R17, R17, 0x20, RZ ;  /* 0x0000002011117824 */ /* 0x000fe400078e00ff */
[----:B------:R-:W-:Y:S01]  /*2840*/  HMMA.16816.F32.BF16 R48, R4, R28, RZ ;  /* 0x0000001c0430723c */ /* 0x000fe200000418ff */
[C---:B------:R-:W-:Y:S02]  /*2850*/  ISETP.LT.OR P2, PT, R0.reuse, 0x1, P6 ;  /* 0x000000010000780c */ /* 0x040fe40003741670 */
[----:B------:R-:W-:-:S05]  /*2860*/  ISETP.LT.OR P1, PT, R0, 0x11, P5 ;  /* 0x000000110000780c */ /* 0x000fca0002f21670 */
[----:B------:R-:W-:Y:S01]  /*2870*/  HMMA.16816.F32.BF16 R88, R4, R18, RZ ;  /* 0x000000120458723c */ /* 0x000fe200000418ff */
[----:B------:R-:W-:-:S07]  /*2880*/  LEA.HI.X R3, R3, c[0x0][0x1fc], R12, 0x1, P0 ;  /* 0x00007f0003037a11 */ /* 0x000fce00000f0c0c */
[C---:B------:R-:W-:Y:S08]  /*2890*/  HMMA.16816.F32.BF16 R100, R4.reuse, R14, RZ ;  /* 0x0000000e0464723c */ /* 0x040ff000000418ff */
[C---:B------:R-:W-:Y:S08]  /*28a0*/  HMMA.16816.F32.BF16 R104, R4.reuse, R22, RZ ;  /* 0x000000160468723c */ /* 0x040ff000000418ff */
[----:B------:R-:W-:Y:S01]  /*28b0*/  HMMA.16816.F32.BF16 R96, R4, R30, RZ ;  /* 0x0000001e0460723c */ /* 0x000fe200000418ff */
[----:B------:R-:W1:Y:S07]  /*28c0*/  LDSM.16.M88.4 R4, [R237+0x2000] ;  /* 0x00200000ed04783b */ /* 0x000e6e0000000200 */
[C---:B------:R-:W-:Y:S07]  /*28d0*/  HMMA.16816.F32.BF16 R84, R8.reuse, R14, RZ ;  /* 0x0000000e0854723c */ /* 0x040fee00000418ff */
[----:B------:R-:W-:Y:S01]  /*28e0*/  IADD3 R14, P0, R17, R2, RZ ;  /* 0x00000002110e7210 */ /* 0x000fe20007f1e0ff */
[----:B------:R-:W-:Y:S04]  /*28f0*/  HMMA.16816.F32.BF16 R108, R8, R18, RZ ;  /* 0x00000012086c723c */ /* 0x000fe800000418ff */
[----:B------:R-:W-:Y:S01]  /*2900*/  IMAD.X R15, R16, 0x1, R3, P0 ;  /* 0x00000001100f7824 */ /* 0x000fe200000e0603 */
[----:B------:R-:W-:-:S03]  /*2910*/  IADD3 R12, P0, R14, R17, RZ ;  /* 0x000000110e0c7210 */ /* 0x000fc60007f1e0ff */
[----:B------:R-:W-:Y:S02]  /*2920*/  HMMA.16816.F32.BF16 R76, R8, R20, RZ ;  /* 0x00000014084c723c */ /* 0x000fe400000418ff */
[----:B------:R-:W-:-:S06]  /*2930*/  IMAD.X R13, R15, 0x1, R16, P0 ;  /* 0x000000010f0d7824 */ /* 0x000fcc00000e0610 */
[C---:B------:R-:W-:Y:S01]  /*2940*/  HMMA.16816.F32.BF16 R72, R8.reuse, R22, RZ ;  /* 0x000000160848723c */ /* 0x040fe200000418ff */
[----:B------:R-:W2:Y:S07]  /*2950*/  LDSM.16.M88.4 R20, [R245] ;  /* 0x00000000f514783b */ /* 0x000eae0000000200 */
[C---:B------:R-:W-:Y:S08]  /*2960*/  HMMA.16816.F32.BF16 R68, R8.reuse, R28, RZ ;  /* 0x0000001c0844723c */ /* 0x040ff000000418ff */
[----:B------:R-:W-:Y:S01]  /*2970*/  HMMA.16816.F32.BF16 R64, R8, R30, RZ ;  /* 0x0000001e0840723c */ /* 0x000fe200000418ff */
[----:B------:R-:W3:Y:S04]  /*2980*/  LDSM.16.M88.4 R8, [R237] ;  /* 0x00000000ed08783b */ /* 0x000ee80000000200 */
[----:B------:R-:W-:Y:S01]  /*2990*/  @!PT LDS RZ, [RZ] ;  /* 0x00000000fffff984 */ /* 0x000fe20000000800 */
[----:B------:R-:W-:Y:S01]  /*29a0*/  @!PT LDS RZ, [RZ] ;  /* 0x00000000fffff984 */ /* 0x000fe20000000800 */
[----:B------:R-:W-:Y:S01]  /*29b0*/  @!PT LDS RZ, [RZ] ;  /* 0x00000000fffff984 */ /* 0x000fe20000000800 */
[----:B------:R4:W-:Y:S04]  /*29c0*/  LDGSTS.E.BYPASS.LTC128B.128 [R248+0x100], [R2.64], !P3 ;  /* 0x0010000002f87fae */ /* 0x0009e8000d901d46 */
[----:B------:R4:W-:Y:S04]  /*29d0*/  LDGSTS.E.BYPASS.LTC128B.128 [R248+0x2100], [R2.64+0x80], !P2 ;  /* 0x0210008002f87fae */ /* 0x0009e8000d101d46 */
[----:B------:R5:W-:Y:S01]  /*29e0*/  LDGSTS.E.BYPASS.LTC128B.128 [R248+0x900], [R14.64], !P1 ;  /* 0x009000000ef87fae */ /* 0x000be2000c901d46 */
[----:B------:R-:W-:-:S02]  /*29f0*/  ISETP.LT.OR P3, PT, R0, 0x11, P6 ;  /* 0x000000110000780c */ /* 0x000fc40003761670 */
[----:B-----5:R-:W-:Y:S02]  /*2a00*/  IADD3 R14, P2, P1, R17, 0x80, R2 ;  /* 0x00000080110e7810 */ /* 0x020fe4000795e002 */
[----:B----4-:R-:W-:Y:S02]  /*2a10*/  IADD3 R2, P0, R12, R17, RZ ;  /* 0x000000110c027210 */ /* 0x010fe40007f1e0ff */
[----:B------:R-:W-:Y:S02]  /*2a20*/  IADD3.X R15, R16, RZ, R3, P2, P1 ;  /* 0x000000ff100f7210 */ /* 0x000fe400017e2403 */
[C---:B------:R-:W-:Y:S01]  /*2a30*/  ISETP.LT.OR P1, PT, R0.reuse, 0x21, P5 ;  /* 0x000000210000780c */ /* 0x040fe20002f21670 */
[----:B------:R-:W-:Y:S01]  /*2a40*/  IMAD.X R3, R13, 0x1, R16, P0 ;  /* 0x000000010d037824 */ /* 0x000fe200000e0610 */
[----:B------:R-:W-:-:S03]  /*2a50*/  ISETP.LT.OR P0, PT, R0, 0x21, P6 ;  /* 0x000000210000780c */ /* 0x000fc60003701670 */
[----:B------:R4:W-:Y:S01]  /*2a60*/  LDGSTS.E.BYPASS.LTC128B.128 [R248+0x2900], [R14.64], !P3 ;  /* 0x029000000ef87fae */ /* 0x0009e2000d901d46 */
[C---:B------:R-:W-:Y:S02]  /*2a70*/  ISETP.LT.OR P5, PT, R0.reuse, 0x31, P5 ;  /* 0x000000310000780c */ /* 0x040fe40002fa1670 */
[----:B------:R-:W-:-:S05]  /*2a80*/  ISETP.LT.OR P2, PT, R0, 0x31, P6 ;  /* 0x000000310000780c */ /* 0x000fca0003741670 */
[----:B------:R4:W-:Y:S04]  /*2a90*/  LDGSTS.E.BYPASS.LTC128B.128 [R248+0x1100], [R12.64], !P1 ;  /* 0x011000000cf87fae */ /* 0x0009e8000c901d46 */
[----:B------:R4:W-:Y:S04]  /*2aa0*/  LDGSTS.E.BYPASS.LTC128B.128 [R248+0x3100], [R12.64+0x80], !P0 ;  /* 0x031000800cf87fae */ /* 0x0009e8000c101d46 */
[----:B------:R2:W-:Y:S04]  /*2ab0*/  LDGSTS.E.BYPASS.LTC128B.128 [R248+0x1900], [R2.64], !P5 ;  /* 0x0190000002f87fae */ /* 0x0005e8000e901d46 */
[----:B------:R2:W-:Y:S04]  /*2ac0*/  LDGSTS.E.BYPASS.LTC128B.128 [R248+0x3900], [R2.64+0x80], !P2 ;  /* 0x0390008002f87fae */ /* 0x0005e8000d101d46 */
[----:B------:R-:W-:Y:S04]  /*2ad0*/  LDSM.16.M88.4 R16, [R236+0x2000] ;  /* 0x00200000ec10783b */ /* 0x000fe80000000200 */
[----:B------:R-:W5:Y:S01]  /*2ae0*/  LDSM.16.M88.4 R56, [R234] ;  /* 0x00000000ea38783b */ /* 0x000f620000000200 */
[C---:B-1----:R-:W-:Y:S03]  /*2af0*/  HMMA.16816.F32.BF16 R60, R4.reuse, R32, R60 ;  /* 0x00000020043c723c */ /* 0x042fe6000004183c */
[----:B------:R-:W0:Y:S05]  /*2b00*/  LDGDEPBAR ;  /* 0x00000000000079af */ /* 0x000e2a0000000000 */
[C---:B----4-:R-:W-:Y:S01]  /*2b10*/  HMMA.16816.F32.BF16 R12, R4.reuse, R24, R44 ;  /* 0x00000018040c723c */ /* 0x050fe2000004182c */
[----:B------:R-:W1:Y:S07]  /*2b20*/  LDSM.16.M88.4 R44, [R234+0x1000] ;  /* 0x00100000ea2c783b */ /* 0x000e6e0000000200 */
[C---:B--2---:R-:W-:Y:S01]  /*2b30*/  HMMA.16816.F32.BF16 R124, R4.reuse, R20, R48 ;  /* 0x00000014047c723c */ /* 0x044fe20000041830 */
[----:B------:R-:W2:Y:S07]  /*2b40*/  LDSM.16.M88.4 R48, [R234+0x800] ;  /* 0x00080000ea30783b */ /* 0x000eae0000000200 */
[----:B------:R-:W-:Y:S08]  /*2b50*/  HMMA.16816.F32.BF16 R132, R4, R34, R100 ;  /* 0x000000220484723c */ /* 0x000ff00000041864 */
[C---:B---3--:R-:W-:Y:S08]  /*2b60*/  HMMA.16816.F32.BF16 R136, R8.reuse, R32, R80 ;  /* 0x000000200888723c */ /* 0x048ff00000041850 */
[----:B------:R-:W-:Y:S08]  /*2b70*/  HMMA.16816.F32.BF16 R148, R8, R20, R68 ;  /* 0x000000140894723c */ /* 0x000ff00000041844 */
[-C--:B------:R-:W-:Y:S01]  /*2b80*/  HMMA.16816.F32.BF16 R28, R4, R36.reuse, R40 ;  /* 0x00000024041c723c */ /* 0x080fe20000041828 */
[----:B------:R-:W3:Y:S07]  /*2b90*/  LDSM.16.M88.4 R40, [R234+0x1800] ;  /* 0x00180000ea28783b */ /* 0x000eee0000000200 */
[C---:B------:R-:W-:Y:S08]  /*2ba0*/  HMMA.16816.F32.BF16 R100, R8.reuse, R36, R92 ;  /* 0x000000240864723c */ /* 0x040ff0000004185c */
[C---:B------:R-:W-:Y:S08]  /*2bb0*/  HMMA.16816.F32.BF16 R144, R8.reuse, R24, R76 ;  /* 0x000000180890723c */ /* 0x040ff0000004184c */
[C---:B------:R-:W-:Y:S08]  /*2bc0*/  HMMA.16816.F32.BF16 R68, R8.reuse, R38, R108 ;  /* 0x000000260844723c */ /* 0x040ff0000004186c */
[C---:B------:R-:W-:Y:S08]  /*2bd0*/  HMMA.16816.F32.BF16 R32, R8.reuse, R34, R84 ;  /* 0x000000220820723c */ /* 0x040ff00000041854 */
[C---:B------:R-:W-:Y:S08]  /*2be0*/  HMMA.16816.F32.BF16 R116, R8.reuse, R26, R72 ;  /* 0x0000001a0874723c */ /* 0x040ff00000041848 */
[----:B------:R-:W-:Y:S01]  /*2bf0*/  HMMA.16816.F32.BF16 R112, R8, R22, R64 ;  /* 0x000000160870723c */ /* 0x000fe20000041840 */
[----:B------:R-:W4:Y:S07]  /*2c00*/  LDSM.16.M88.4 R8, [R236] ;  /* 0x00000000ec08783b */ /* 0x000f2e0000000200 */
[C---:B------:R-:W-:Y:S01]  /*2c10*/  HMMA.16816.F32.BF16 R140, R4.reuse, R38, R88 ;  /* 0x00000026048c723c */ /* 0x040fe20000041858 */
[----:B------:R-:W-:Y:S07]  /*2c20*/  LDSM.16.M88.4 R36, [R231+0x1800] ;  /* 0x00180000e724783b */ /* 0x000fee0000000200 */
[C---:B------:R-:W-:Y:S01]  /*2c30*/  HMMA.16816.F32.BF16 R128, R4.reuse, R26, R104 ;  /* 0x0000001a0480723c */ /* 0x040fe20000041868 */
[----:B------:R-:W-:Y:S07]  /*2c40*/  LDSM.16.M88.4 R24, [R231+0x800] ;  /* 0x00080000e718783b */ /* 0x000fee0000000200 */
[----:B------:R-:W-:Y:S01]  /*2c50*/  HMMA.16816.F32.BF16 R120, R4, R22, R96 ;  /* 0x000000160478723c */ /* 0x000fe20000041860 */
[----:B------:R-:W-:Y:S04]  /*2c60*/  LDSM.16.M88.4 R4, [R238+0x2000] ;  /* 0x00200000ee04783b */ /* 0x000fe80000000200 */
[----:B------:R-:W-:Y:S03]  /*2c70*/  LDSM.16.M88.4 R20, [R231+0x1000] ;  /* 0x00100000e714783b */ /* 0x000fe60000000200 */
[C---:B-----5:R-:W-:Y:S01]  /*2c80*/  HMMA.16816.F32.BF16 R108, R16.reuse, R56, R28 ;  /* 0x00000038106c723c */ /* 0x060fe2000004181c */
[----:B------:R-:W5:Y:S07]  /*2c90*/  LDSM.16.M88.4 R28, [R231] ;  /* 0x00000000e71c783b */ /* 0x000f6e0000000200 */
[C---:B-1----:R-:W-:Y:S01]  /*2ca0*/  HMMA.16816.F32.BF16 R88, R16.reuse, R44, R12 ;  /* 0x0000002c1058723c */ /* 0x042fe2000004180c */
[----:B------:R-:W1:Y:S07]  /*2cb0*/  LDSM.16.M88.4 R12, [R238] ;  /* 0x00000000ee0c783b */ /* 0x000e6e0000000200 */
[C---:B--2---:R-:W-:Y:S08]  /*2cc0*/  HMMA.16816.F32.BF16 R104, R16.reuse, R48, R60 ;  /* 0x000000301068723c */ /* 0x044ff0000004183c */
[C---:B---3--:R-:W-:Y:S08]  /*2cd0*/  HMMA.16816.F32.BF16 R80, R16.reuse, R40, R124 ;  /* 0x000000281050723c */ /* 0x048ff0000004187c */
        /* <DEDUP_REMOVED lines=8> */
[C---:B------:R-:W-:Y:S08]  /*2d60*/  HMMA.16816.F32.BF16 R56, R8.reuse, R44, R144 ;  /* 0x0000002c0838723c */ /* 0x040ff00000041890 */
[C---:B------:R-:W-:Y:S01]  /*2d70*/  HMMA.16816.F32.BF16 R32, R8.reuse, R46, R116 ;  /* 0x0000002e0820723c */ /* 0x040fe20000041874 */
[----:B------:R-:W-:Y:S07]  /*2d80*/  LDSM.16.M88.4 R44, [R228+0x2000] ;  /* 0x00200000e42c783b */ /* 0x000fee0000000200 */
[C---:B------:R-:W-:Y:S08]  /*2d90*/  HMMA.16816.F32.BF16 R48, R8.reuse, R40, R148 ;  /* 0x000000280830723c */ /* 0x040ff00000041894 */
[----:B------:R-:W-:Y:S01]  /*2da0*/  HMMA.16816.F32.BF16 R16, R8, R42, R112 ;  /* 0x0000002a0810723c */ /* 0x000fe20000041870 */
[----:B------:R-:W2:Y:S04]  /*2db0*/  LDSM.16.M88.4 R8, [R235+0x6000] ;  /* 0x00600000eb08783b */ /* 0x000ea80000000200 */
[----:B------:R-:W3:Y:S03]  /*2dc0*/  LDSM.16.M88.4 R40, [R228+0x2800] ;  /* 0x00280000e428783b */ /* 0x000ee60000000200 */
[C---:B-----5:R-:W-:Y:S08]  /*2dd0*/  HMMA.16816.F32.BF16 R68, R4.reuse, R28, R108 ;  /* 0x0000001c0444723c */ /* 0x060ff0000004186c */
[C---:B------:R-:W-:Y:S08]  /*2de0*/  HMMA.16816.F32.BF16 R124, R4.reuse, R24, R104 ;  /* 0x00000018047c723c */ /* 0x040ff00000041868 */
[C---:B------:R-:W-:Y:S08]  /*2df0*/  HMMA.16816.F32.BF16 R120, R4.reuse, R26, R92 ;  /* 0x0000001a0478723c */ /* 0x040ff0000004185c */
[----:B------:R-:W-:Y:S08]  /*2e00*/  HMMA.16816.F32.BF16 R136, R4, R36, R80 ;  /* 0x000000240488723c */ /* 0x000ff00000041850 */
[C---:B-1----:R-:W-:Y:S08]  /*2e10*/  HMMA.16816.F32.BF16 R132, R12.reuse, R28, R100 ;  /* 0x0000001c0c84723c */ /* 0x042ff00000041864 */
[C---:B------:R-:W-:Y:S08]  /*2e20*/  HMMA.16816.F32.BF16 R128, R12.reuse, R30, R76 ;  /* 0x0000001e0c80723c */ /* 0x040ff0000004184c */
[C---:B------:R-:W-:Y:S08]  /*2e30*/  HMMA.16816.F32.BF16 R116, R12.reuse, R24, R64 ;  /* 0x000000180c74723c */ /* 0x040ff00000041840 */
[C---:B------:R-:W-:Y:S01]  /*2e40*/  HMMA.16816.F32.BF16 R112, R12.reuse, R26, R60 ;  /* 0x0000001a0c70723c */ /* 0x040fe2000004183c */
[----:B------:R-:W-:Y:S04]  /*2e50*/  LDSM.16.M88.4 R24, [R243] ;  /* 0x00000000f318783b */ /* 0x000fe80000000200 */
[----:B------:R-:W-:Y:S03]  /*2e60*/  LDSM.16.M88.4 R60, [R241] ;  /* 0x00000000f13c783b */ /* 0x000fe60000000200 */
[C---:B------:R-:W-:Y:S08]  /*2e70*/  HMMA.16816.F32.BF16 R108, R12.reuse, R20, R56 ;  /* 0x000000140c6c723c */ /* 0x040ff00000041838 */
[C---:B------:R-:W-:Y:S01]  /*2e80*/  HMMA.16816.F32.BF16 R104, R12.reuse, R22, R32 ;  /* 0x000000160c68723c */ /* 0x040fe20000041820 */
[----:B------:R-:W-:Y:S07]  /*2e90*/  LDSM.16.M88.4 R32, [R228+0x3000] ;  /* 0x00300000e420783b */ /* 0x000fee0000000200 */
[C---:B------:R-:W-:Y:S01]  /*2ea0*/  HMMA.16816.F32.BF16 R92, R12.reuse, R36, R48 ;  /* 0x000000240c5c723c */ /* 0x040fe20000041830 */
[----:B------:R-:W-:Y:S07]  /*2eb0*/  LDSM.16.M88.4 R48, [R242] ;  /* 0x00000000f230783b */ /* 0x000fee0000000200 */
[----:B------:R-:W-:Y:S01]  /*2ec0*/  HMMA.16816.F32.BF16 R80, R12, R38, R16 ;  /* 0x000000260c50723c */ /* 0x000fe20000041810 */
[----:B------:R-:W1:Y:S04]  /*2ed0*/  LDSM.16.M88.4 R12, [R235+0x4000] ;  /* 0x00400000eb0c783b */ /* 0x000e680000000200 */
[----:B------:R-:W4:Y:S03]  /*2ee0*/  LDSM.16.M88.4 R16, [R228+0x3800] ;  /* 0x00380000e410783b */ /* 0x000f260000000200 */
[C---:B------:R-:W-:Y:S01]  /*2ef0*/  HMMA.16816.F32.BF16 R96, R4.reuse, R30, R96 ;  /* 0x0000001e0460723c */ /* 0x040fe20000041860 */
[----:B------:R-:W-:Y:S07]  /*2f00*/  LDSM.16.M88.4 R28, [R244] ;  /* 0x00000000f41c783b */ /* 0x000fee0000000200 */
[C---:B------:R-:W-:Y:S08]  /*2f10*/  HMMA.16816.F32.BF16 R140, R4.reuse, R22, R84 ;  /* 0x00000016048c723c */ /* 0x040ff00000041854 */
[C---:B------:R-:W-:Y:S01]  /*2f20*/  HMMA.16816.F32.BF16 R88, R4.reuse, R20, R88 ;  /* 0x000000140458723c */ /* 0x040fe20000041858 */
[----:B------:R-:W-:Y:S07]  /*2f30*/  LDSM.16.M88.4 R20, [R237+0x4000] ;  /* 0x00400000ed14783b */ /* 0x000fee0000000200 */
[----:B------:R-:W-:Y:S01]  /*2f40*/  HMMA.16816.F32.BF16 R84, R4, R38, R72 ;  /* 0x000000260454723c */ /* 0x000fe20000041848 */
[----:B------:R-:W5:Y:S07]  /*2f50*/  LDSM.16.M88.4 R4, [R237+0x6000] ;  /* 0x00600000ed04783b */ /* 0x000f6e0000000200 */
[C---:B--2---:R-:W-:Y:S08]  /*2f60*/  HMMA.16816.F32.BF16 R72, R8.reuse, R44, R68 ;  /* 0x0000002c0848723c */ /* 0x044ff00000041844 */
[C---:B------:R-:W-:Y:S08]  /*2f70*/  HMMA.16816.F32.BF16 R68, R8.reuse, R46, R96 ;  /* 0x0000002e0844723c */ /* 0x040ff00000041860 */
[C---:B---3--:R-:W-:Y:S08]  /*2f80*/  HMMA.16816.F32.BF16 R64, R8.reuse, R40, R124 ;  /* 0x000000280840723c */ /* 0x048ff0000004187c */
[----:B------:R-:W-:Y:S08]  /*2f90*/  HMMA.16816.F32.BF16 R56, R8, R42, R120 ;  /* 0x0000002a0838723c */ /* 0x000ff00000041878 */
[C---:B-1----:R-:W-:Y:S08]  /*2fa0*/  HMMA.16816.F32.BF16 R76, R12.reuse, R44, R132 ;  /* 0x0000002c0c4c723c */ /* 0x042ff00000041884 */
[C---:B------:R-:W-:Y:S08]  /*2fb0*/  HMMA.16816.F32.BF16 R36, R12.reuse, R40, R116 ;  /* 0x000000280c24723c */ /* 0x040ff00000041874 */
[C---:B------:R-:W-:Y:S08]  /*2fc0*/  HMMA.16816.F32.BF16 R44, R12.reuse, R46, R128 ;  /* 0x0000002e0c2c723c */ /* 0x040ff00000041880 */
[----:B------:R-:W-:Y:S08]  /*2fd0*/  HMMA.16816.F32.BF16 R40, R12, R42, R112 ;  /* 0x0000002a0c28723c */ /* 0x000ff00000041870 */
[C---:B------:R-:W-:Y:S08]  /*2fe0*/  HMMA.16816.F32.BF16 R88, R8.reuse, R32, R88 ;  /* 0x000000200858723c */ /* 0x040ff00000041858 */
[C---:B------:R-:W-:Y:S08]  /*2ff0*/  HMMA.16816.F32.BF16 R100, R8.reuse, R34, R140 ;  /* 0x000000220864723c */ /* 0x040ff0000004188c */
[C---:B----4-:R-:W-:Y:S08]  /*3000*/  HMMA.16816.F32.BF16 R96, R8.reuse, R16, R136 ;  /* 0x000000100860723c */ /* 0x050ff00000041888 */
[----:B------:R-:W-:Y:S08]  /*3010*/  HMMA.16816.F32.BF16 R84, R8, R18, R84 ;  /* 0x000000120854723c */ /* 0x000ff00000041854 */
[C---:B------:R-:W-:Y:S08]  /*3020*/  HMMA.16816.F32.BF16 R8, R12.reuse, R32, R108 ;  /* 0x000000200c08723c */ /* 0x040ff0000004186c */
[C---:B------:R-:W-:Y:S08]  /*3030*/  HMMA.16816.F32.BF16 R32, R12.reuse, R34, R104 ;  /* 0x000000220c20723c */ /* 0x040ff00000041868 */
[C---:B------:R-:W-:Y:S08]  /*3040*/  HMMA.16816.F32.BF16 R92, R12.reuse, R16, R92 ;  /* 0x000000100c5c723c */ /* 0x040ff0000004185c */
[----:B------:R-:W-:Y:S01]  /*3050*/  HMMA.16816.F32.BF16 R80, R12, R18, R80 ;  /* 0x000000120c50723c */ /* 0x000fe20000041850 */
[----:B------:R-:W-:Y:S04]  /*3060*/  LDSM.16.M88.4 R16, [R236+0x6000] ;  /* 0x00600000ec10783b */ /* 0x000fe80000000200 */
[----:B------:R-:W-:Y:S03]  /*3070*/  LDSM.16.M88.4 R12, [R236+0x4000] ;  /* 0x00400000ec0c783b */ /* 0x000fe60000000200 */
[----:B-----5:R-:W-:Y:S01]  /*3080*/  HMMA.16816.F32.BF16 R140, R4, R26, R56 ;  /* 0x0000001a048c723c */ /* 0x020fe20000041838 */
[----:B------:R-:W1:Y:S07]  /*3090*/  LDSM.16.M88.4 R56, [R234+0x2000] ;  /* 0x00200000ea38783b */ /* 0x000e6e0000000200 */
[C---:B------:R-:W-:Y:S01]  /*30a0*/  HMMA.16816.F32.BF16 R120, R20.reuse, R30, R44 ;  /* 0x0000001e1478723c */ /* 0x040fe2000004182c */
[----:B------:R-:W2:Y:S07]  /*30b0*/  LDSM.16.M88.4 R44, [R234+0x2800] ;  /* 0x00280000ea2c783b */ /* 0x000eae0000000200 */
[C---:B------:R-:W-:Y:S01]  /*30c0*/  HMMA.16816.F32.BF16 R116, R20.reuse, R24, R36 ;  /* 0x000000181474723c */ /* 0x040fe20000041824 */
[----:B------:R-:W-:Y:S07]  /*30d0*/  LDSM.16.M88.4 R36, [R234+0x3800] ;  /* 0x00380000ea24783b */ /* 0x000fee0000000200 */
[----:B------:R-:W-:Y:S01]  /*30e0*/  HMMA.16816.F32.BF16 R112, R20, R26, R40 ;  /* 0x0000001a1470723c */ /* 0x000fe20000041828 */
[----:B------:R-:W3:Y:S07]  /*30f0*/  LDSM.16.M88.4 R40, [R234+0x3000] ;  /* 0x00300000ea28783b */ /* 0x000eee0000000200 */
[C---:B------:R-:W-:Y:S08]  /*3100*/  HMMA.16816.F32.BF16 R72, R4.reuse, R28, R72 ;  /* 0x0000001c0448723c */ /* 0x040ff00000041848 */
[C---:B------:R-:W-:Y:S01]  /*3110*/  HMMA.16816.F32.BF16 R144, R4.reuse, R24, R64 ;  /* 0x000000180490723c */ /* 0x040fe20000041840 */
[----:B------:R-:W-:Y:S07]  /*3120*/  LDSM.16.M88.4 R24, [R231+0x3000] ;  /* 0x00300000e718783b */ /* 0x000fee0000000200 */
[C---:B------:R-:W-:Y:S08]  /*3130*/  HMMA.16816.F32.BF16 R148, R4.reuse, R30, R68 ;  /* 0x0000001e0494723c */ /* 0x040ff00000041844 */
        /* <DEDUP_REMOVED lines=8> */
[----:B------:R-:W-:Y:S07]  /*31c0*/  LDSM.16.M88.4 R8, [R238+0x4000] ;  /* 0x00400000ee08783b */ /* 0x000fee0000000200 */
[C---:B------:R-:W-:Y:S01]  /*31d0*/  HMMA.16816.F32.BF16 R104, R20.reuse, R50, R32 ;  /* 0x000000321468723c */ /* 0x040fe20000041820 */
[----:B------:R-:W-:Y:S07]  /*31e0*/  LDSM.16.M88.4 R32, [R231+0x2000] ;  /* 0x00200000e720783b */ /* 0x000fee0000000200 */
[C---:B------:R-:W-:Y:S08]  /*31f0*/  HMMA.16816.F32.BF16 R100, R20.reuse, R60, R92 ;  /* 0x0000003c1464723c */ /* 0x040ff0000004185c */
[----:B------:R-:W-:Y:S01]  /*3200*/  HMMA.16816.F32.BF16 R68, R20, R62, R80 ;  /* 0x0000003e1444723c */ /* 0x000fe20000041850 */
[----:B------:R-:W4:Y:S01]  /*3210*/  LDSM.16.M88.4 R20, [R231+0x3800] ;  /* 0x00380000e714783b */ /* 0x000f220000000200 */
[----:B------:R-:W-:Y:S01]  /*3220*/  ISETP.GE.AND P0, PT, R187, 0x2, PT ;  /* 0x00000002bb00780c */ /* 0x000fe20003f06270 */
[----:B------:R-:W-:-:S05]  /*3230*/  DEPBAR.LE SB0, 0x0 ;  /* 0x000080000000791a */ /* 0x000fca0000000000 */
[C---:B-1----:R-:W-:Y:S08]  /*3240*/  HMMA.16816.F32.BF16 R96, R16.reuse, R56, R72 ;  /* 0x000000381060723c */ /* 0x042ff00000041848 */
[C---:B------:R-:W-:Y:S08]  /*3250*/  HMMA.16816.F32.BF16 R92, R16.reuse, R58, R148 ;  /* 0x0000003a105c723c */ /* 0x040ff00000041894 */
[C---:B--2---:R-:W-:Y:S08]  /*3260*/  HMMA.16816.F32.BF16 R88, R16.reuse, R44, R144 ;  /* 0x0000002c1058723c */ /* 0x044ff00000041890 */
[C---:B------:R-:W-:Y:S08]  /*3270*/  HMMA.16816.F32.BF16 R84, R16.reuse, R46, R140 ;  /* 0x0000002e1054723c */ /* 0x040ff0000004188c */
[C---:B---3--:R-:W-:Y:S08]  /*3280*/  HMMA.16816.F32.BF16 R80, R16.reuse, R40, R136 ;  /* 0x000000281050723c */ /* 0x048ff00000041888 */
        /* <DEDUP_REMOVED lines=11> */
[----:B------:R-:W-:Y:S07]  /*3340*/  BSSY B0, `(.L_x_1486) ;  /* 0x0000034000007945 */ /* 0x000fee0003800000 */
[----:B----4-:R-:W-:Y:S08]  /*3350*/  HMMA.16816.F32.BF16 R68, R4, R22, R64 ;  /* 0x000000160444723c */ /* 0x010ff00000041840 */
[----:B------:R-:W-:Y:S08]  /*3360*/  HMMA.16816.F32.BF16 R64, R8, R28, R48 ;  /* 0x0000001c0840723c */ /* 0x000ff00000041830 */
[C---:B------:R-:W-:Y:S08]  /*3370*/  HMMA.16816.F32.BF16 R96, R4.reuse, R32, R96 ;  /* 0x000000200460723c */ /* 0x040ff00000041860 */
[----:B------:R-:W-:Y:S08]  /*3380*/  HMMA.16816.F32.BF16 R92, R4, R34, R92 ;  /* 0x00000022045c723c */ /* 0x000ff0000004185c */
[C---:B------:R-:W-:Y:S08]  /*3390*/  HMMA.16816.F32.BF16 R60, R8.reuse, R32, R60 ;  /* 0x00000020083c723c */ /* 0x040ff0000004183c */
[C---:B------:R-:W-:Y:S08]  /*33a0*/  HMMA.16816.F32.BF16 R56, R8.reuse, R34, R56 ;  /* 0x000000220838723c */ /* 0x040ff00000041838 */
[----:B------:R-:W-:Y:S08]  /*33b0*/  HMMA.16816.F32.BF16 R48, R8, R30, R44 ;  /* 0x0000001e0830723c */ /* 0x000ff0000004182c */
        /* <DEDUP_REMOVED lines=44> */
.L_x_1487:
[----:B------:R-:W-:Y:S05]  /*3680*/  BSYNC B0 ;  /* 0x0000000000007941 */ /* 0x000fea0003800000 */
.L_x_1486:
[----:B------:R-:W2:Y:S04]  /*3690*/  LDL R0, [R1+0x58] ;  /* 0x0000580001007983 */ /* 0x000ea80000100800 */
[----:B------:R-:W2:Y:S04]  /*36a0*/  LDL R204, [R1+0x44] ;  /* 0x0000440001cc7983 */ /* 0x000ea80000100800 */
[----:B-1----:R-:W3:Y:S04]  /*36b0*/  LDL R4, [R1+0x54] ;  /* 0x0000540001047983 */ /* 0x002ee80000100800 */
[----:B------:R-:W-:Y:S04]  /*36c0*/  LDSM.16.MT88.4 R100, [R233+0x2000] ;  /* 0x00200000e964783b */ /* 0x000fe80000004200 */
[----:B------:R-:W-:Y:S04]  /*36d0*/  LDSM.16.MT88.4 R116, [R232+0x2000] ;  /* 0x00200000e874783b */ /* 0x000fe80000004200 */
[----:B------:R-:W0:Y:S01]  /*36e0*/  LDGDEPBAR ;  /* 0x00000000000079af */ /* 0x000e220000000000 */
[----:B--2---:R-:W-:-:S04]  /*36f0*/  IMAD.IADD R0, R0, 0x1, R204 ;  /* 0x0000000100007824 */ /* 0x004fc800078e02cc */
[----:B------:R-:W-:-:S05]  /*3700*/  @P4 IMAD.HI.U32 R2, R0, c[0x0][0x2c8], RZ ;  /* 0x0000b20000024a27 */ /* 0x000fca00078e00ff */
[----:B------:R-:W-:-:S05]  /*3710*/  @P4 SHF.R.U32.HI R0, RZ, c[0x0][0x2cc], R2 ;  /* 0x0000b300ff004a19 */ /* 0x000fca0000011602 */
[----:B------:R-:W1:Y:S04]  /*3720*/  SHFL.IDX PT, R2, R0, RZ, 0x1c1f ;  /* 0x001c1fff00027589 */ /* 0x000e6800000e0000 */
[----:B------:R-:W2:Y:S04]  /*3730*/  SHFL.IDX PT, R3, R0, 0x1, 0x1c1f ;  /* 0x003c1f0000037f89 */ /* 0x000ea800000e0000 */
[----:B------:R-:W4:Y:S04]  /*3740*/  SHFL.IDX PT, R6, R0, 0x2, 0x1c1f ;  /* 0x005c1f0000067f89 */ /* 0x000f2800000e0000 */
[----:B------:R1:W2:Y:S02]  /*3750*/  SHFL.IDX PT, R5, R0, 0x3, 0x1c1f ;  /* 0x007c1f0000057f89 */ /* 0x0002a400000e0000 */
[----:B-1----:R-:W-:-:S05]  /*3760*/  IMAD R0, R52, R152, 0x1 ;  /* 0x0000000134007424 */ /* 0x002fca00078e0298 */
[----:B---3--:R-:W-:-:S04]  /*3770*/  IADD3 R0, -R4, c[0x0][0x1d0], R0 ;  /* 0x0000740004007a10 */ /* 0x008fc80007ffe100 */
[----:B------:R-:W-:Y:S01]  /*3780*/  IADD3 R0, R0, -c[0x0][0x168], RZ ;  /* 0x80005a0000007a10 */ /* 0x000fe20007ffe0ff */
[----:B------:R-:W-:-:S04]  /*3790*/  IMAD.IADD R4, R53, 0x1, -R4 ;  /* 0x0000000135047824 */ /* 0x000fc800078e0a04 */
[----:B------:R-:W-:-:S05]  /*37a0*/  IMAD.IADD R2, R0, 0x1, R2 ;  /* 0x0000000100027824 */ /* 0x000fca00078e0202 */
[----:B------:R-:W-:Y:S01]  /*37b0*/  IMNMX R2, R4, R2, PT ;  /* 0x0000000204027217 */ /* 0x000fe20003800200 */
[C---:B--2---:R-:W-:Y:S02]  /*37c0*/  IMAD.IADD R3, R0.reuse, 0x1, R3 ;  /* 0x0000000100037824 */ /* 0x044fe400078e0203 */
[----:B----4-:R-:W-:Y:S01]  /*37d0*/  IMAD.IADD R6, R0, 0x1, R6 ;  /* 0x0000000100067824 */ /* 0x010fe200078e0206 */
[C---:B------:R-:W-:Y:S02]  /*37e0*/  ISETP.GT.AND P2, PT, R2.reuse, RZ, PT ;  /* 0x000000ff0200720c */ /* 0x040fe40003f44270 */
[----:B------:R-:W-:Y:S01]  /*37f0*/  ISETP.GT.AND P0, PT, R2, 0x1, PT ;  /* 0x000000010200780c */ /* 0x000fe20003f04270 */
[----:B------:R-:W-:Y:S01]  /*3800*/  IMAD.IADD R5, R0, 0x1, R5 ;  /* 0x0000000100057824 */ /* 0x000fe200078e0205 */
[----:B------:R-:W-:Y:S02]  /*3810*/  ISETP.GT.AND P1, PT, R2, 0x8, PT ;  /* 0x000000080200780c */ /* 0x000fe40003f24270 */
[----:B------:R-:W-:-:S02]  /*3820*/  FSEL R7, R60, -INF , P2 ;  /* 0xff8000003c077808 */ /* 0x000fc40001000000 */
[----:B------:R-:W-:Y:S02]  /*3830*/  FSEL R8, R61, -INF , P0 ;  /* 0xff8000003d087808 */ /* 0x000fe40000000000 */
[C---:B------:R-:W-:Y:S02]  /*3840*/  IMNMX R0, R4.reuse, R3, PT ;  /* 0x0000000304007217 */ /* 0x040fe40003800200 */
[C---:B------:R-:W-:Y:S02]  /*3850*/  IMNMX R3, R4.reuse, R6, PT ;  /* 0x0000000604037217 */ /* 0x040fe40003800200 */
[----:B------:R-:W-:Y:S02]  /*3860*/  IMNMX R4, R4, R5, PT ;  /* 0x0000000504047217 */ /* 0x000fe40003800200 */
[----:B------:R-:W-:Y:S02]  /*3870*/  ISETP.GT.AND P3, PT, R2, 0x9, PT ;  /* 0x000000090200780c */ /* 0x000fe40003f64270 */
[----:B------:R-:W-:-:S02]  /*3880*/  FSEL R9, R56, -INF , P1 ;  /* 0xff80000038097808 */ /* 0x000fc40000800000 */
[----:B------:R-:W-:Y:S02]  /*3890*/  FMNMX.FTZ R5, R7, R8, !PT ;  /* 0x0000000807057209 */ /* 0x000fe40007810000 */
[----:B------:R-:W-:Y:S02]  /*38a0*/  ISETP.GT.AND P1, PT, R0, 0x1, PT ;  /* 0x000000010000780c */ /* 0x000fe40003f24270 */
[----:B------:R-:W-:Y:S02]  /*38b0*/  ISETP.GT.AND P0, PT, R2, 0x10, PT ;  /* 0x000000100200780c */ /* 0x000fe40003f04270 */
[----:B------:R-:W-:Y:S02]  /*38c0*/  FSEL R10, R57, -INF , P3 ;  /* 0xff800000390a7808 */ /* 0x000fe40001800000 */
        /* <DEDUP_REMOVED lines=10> */
[----:B------:R-:W-:Y:S02]  /*3970*/  FMNMX.FTZ R5, R12, R5, !PT ;  /* 0x000000050c057209 */ /* 0x000fe40007810000 */
[C---:B------:R-:W-:Y:S02]  /*3980*/  ISETP.GT.AND P2, PT, R0.reuse, RZ, PT ;  /* 0x000000ff0000720c */ /* 0x040fe40003f44270 */
[----:B------:R-:W-:Y:S02]  /*3990*/  ISETP.GT.AND P0, PT, R0, 0x9, PT ;  /* 0x000000090000780c */ /* 0x000fe40003f04270 */
[----:B------:R-:W-:-:S02]  /*39a0*/  ISETP.GT.AND P1, PT, R2, 0x20, PT ;  /* 0x000000200200780c */ /* 0x000fc40003f24270 */
[----:B------:R-:W-:Y:S02]  /*39b0*/  FSEL R14, R49, -INF , P3 ;  /* 0xff800000310e7808 */ /* 0x000fe40001800000 */
[----:B------:R-:W-:Y:S02]  /*39c0*/  FMNMX.FTZ R5, R13, R5, !PT ;  /* 0x000000050d057209 */ /* 0x000fe40007810000 */
[----:B------:R-:W-:Y:S02]  /*39d0*/  FSEL R25, R62, -INF , P2 ;  /* 0xff8000003e197808 */ /* 0x000fe40001000000 */
[----:B------:R-:W-:Y:S02]  /*39e0*/  ISETP.GT.AND P2, PT, R0, 0x8, PT ;  /* 0x000000080000780c */ /* 0x000fe40003f44270 */
[----:B------:R-:W-:Y:S02]  /*39f0*/  FSEL R27, R59, -INF , P0 ;  /* 0xff8000003b1b7808 */ /* 0x000fe40000000000 */
[----:B------:R-:W-:-:S02]  /*3a00*/  ISETP.GT.AND P0, PT, R2, 0x21, PT ;  /* 0x000000210200780c */ /* 0x000fc40003f04270 */
[----:B------:R-:W-:Y:S02]  /*3a10*/  FSEL R167, R36, -INF , P1 ;  /* 0xff80000024a77808 */ /* 0x000fe40000800000 */
[----:B------:R-:W-:Y:S02]  /*3a20*/  FMNMX.FTZ R5, R14, R5, !PT ;  /* 0x000000050e057209 */ /* 0x000fe40007810000 */
[----:B------:R-:W-:Y:S02]  /*3a30*/  FSEL R28, R58, -INF , P2 ;  /* 0xff8000003a1c7808 */ /* 0x000fe40001000000 */
[----:B------:R-:W-:Y:S02]  /*3a40*/  ISETP.GT.AND P2, PT, R2, 0x28, PT ;  /* 0x000000280200780c */ /* 0x000fe40003f44270 */
[----:B------:R-:W-:Y:S02]  /*3a50*/  FSEL R166, R37, -INF , P0 ;  /* 0xff80000025a67808 */ /* 0x000fe40000000000 */
[----:B------:R-:W-:-:S02]  /*3a60*/  FMNMX.FTZ R5, R167, R5, !PT ;  /* 0x00000005a7057209 */ /* 0x000fc40007810000 */
[----:B------:R-:W-:Y:S02]  /*3a70*/  ISETP.GT.AND P1, PT, R2, 0x29, PT ;  /* 0x000000290200780c */ /* 0x000fe40003f24270 */
[----:B------:R-:W-:Y:S02]  /*3a80*/  FSEL R165, R44, -INF , P2 ;  /* 0xff8000002ca57808 */ /* 0x000fe40001000000 */
[----:B------:R-:W-:Y:S02]  /*3a90*/  FMNMX.FTZ R5, R166, R5, !PT ;  /* 0x00000005a6057209 */ /* 0x000fe40007810000 */
[----:B------:R-:W-:Y:S02]  /*3aa0*/  ISETP.GT.AND P0, PT, R2, 0x30, PT ;  /* 0x000000300200780c */ /* 0x000fe40003f04270 */
[----:B------:R-:W-:Y:S02]  /*3ab0*/  FSEL R164, R45, -INF , P1 ;  /* 0xff8000002da47808 */ /* 0x000fe40000800000 */
[----:B------:R-:W-:-:S02]  /*3ac0*/  FMNMX.FTZ R5, R165, R5, !PT ;  /* 0x00000005a5057209 */ /* 0x000fc40007810000 */
[C---:B------:R-:W-:Y:S02]  /*3ad0*/  ISETP.GT.AND P5, PT, R2.reuse, 0x31, PT ;  /* 0x000000310200780c */ /* 0x040fe40003fa4270 */
[C---:B------:R-:W-:Y:S02]  /*3ae0*/  ISETP.GT.AND P3, PT, R2.reuse, 0x38, PT ;  /* 0x000000380200780c */ /* 0x040fe40003f64270 */
[----:B------:R-:W-:Y:S02]  /*3af0*/  ISETP.GT.AND P2, PT, R2, 0x39, PT ;  /* 0x000000390200780c */ /* 0x000fe40003f44270 */
[----:B------:R-:W-:Y:S02]  /*3b00*/  FSEL R162, R40, -INF , P0 ;  /* 0xff80000028a27808 */ /* 0x000fe40000000000 */
[----:B------:R-:W-:Y:S02]  /*3b10*/  FMNMX.FTZ R2, R164, R5, !PT ;  /* 0x00000005a4027209 */ /* 0x000fe40007810000 */
[----:B------:R-:W-:-:S02]  /*3b20*/  FSEL R161, R41, -INF , P5 ;  /* 0xff80000029a17808 */ /* 0x000fc40002800000 */
[----:B------:R-:W-:Y:S02]  /*3b30*/  FMNMX.FTZ R2, R162, R2, !PT ;  /* 0x00000002a2027209 */ /* 0x000fe40007810000 */
[----:B------:R-:W-:Y:S02]  /*3b40*/  FSEL R159, R32, -INF , P3 ;  /* 0xff800000209f7808 */ /* 0x000fe40001800000 */
[----:B------:R-:W-:Y:S02]  /*3b50*/  FMNMX.FTZ R2, R161, R2, !PT ;  /* 0x00000002a1027209 */ /* 0x000fe40007810000 */
[----:B------:R-:W-:Y:S02]  /*3b60*/  ISETP.GT.AND P0, PT, R0, 0x11, PT ;  /* 0x000000110000780c */ /* 0x000fe40003f04270 */
[----:B------:R-:W-:Y:S02]  /*3b70*/  FSEL R157, R33, -INF , P2 ;  /* 0xff800000219d7808 */ /* 0x000fe40001000000 */
[----:B------:R-:W-:-:S02]  /*3b80*/  FMNMX.FTZ R2, R159, R2, !PT ;  /* 0x000000029f027209 */ /* 0x000fc40007810000 */
[----:B------:R-:W-:Y:S02]  /*3b90*/  FSEL R23, R67, -INF , P0 ;  /* 0xff80000043177808 */ /* 0x000fe40000000000 */
[C---:B------:R-:W-:Y:S02]  /*3ba0*/  ISETP.GT.AND P1, PT, R0.reuse, 0x10, PT ;  /* 0x000000100000780c */ /* 0x040fe40003f24270 */
[----:B------:R-:W-:Y:S02]  /*3bb0*/  ISETP.GT.AND P0, PT, R0, 0x19, PT ;  /* 0x000000190000780c */ /* 0x000fe40003f04270 */
[----:B------:R-:W-:Y:S02]  /*3bc0*/  FMNMX.FTZ R2, R157, R2, !PT ;  /* 0x000000029d027209 */ /* 0x000fe40007810000 */
[----:B------:R-:W-:Y:S02]  /*3bd0*/  FSEL R19, R66, -INF , P1 ;  /* 0xff80000042137808 */ /* 0x000fe40000800000 */
[----:B------:R-:W-:Y:S01]  /*3be0*/  FSEL R26, R51, -INF , P0 ;  /* 0xff800000331a7808 */ /* 0x000fe20000000000 */
[----:B------:R-:W1:Y:S01]  /*3bf0*/  SHFL.BFLY PT, R6, R2, 0x2, 0x1f ;  /* 0x0c401f0002067f89 */ /* 0x000e6200000e0000 */
[----:B------:R-:W-:-:S02]  /*3c00*/  ISETP.GT.AND P1, PT, R0, 0x18, PT ;  /* 0x000000180000780c */ /* 0x000fc40003f24270 */
[C---:B------:R-:W-:Y:S02]  /*3c10*/  ISETP.GT.AND P3, PT, R0.reuse, 0x20, PT ;  /* 0x000000200000780c */ /* 0x040fe40003f64270 */
[C---:B------:R-:W-:Y:S02]  /*3c20*/  ISETP.GT.AND P2, PT, R0.reuse, 0x21, PT ;  /* 0x000000210000780c */ /* 0x040fe40003f44270 */
[----:B------:R-:W-:Y:S02]  /*3c30*/  ISETP.GT.AND P0, PT, R0, 0x28, PT ;  /* 0x000000280000780c */ /* 0x000fe40003f04270 */
[----:B------:R-:W-:Y:S02]  /*3c40*/  FMNMX.FTZ R5, R25, R29, !PT ;  /* 0x0000001d19057209 */ /* 0x000fe40007810000 */
[----:B------:R-:W-:Y:S02]  /*3c50*/  FSEL R24, R50, -INF , P1 ;  /* 0xff80000032187808 */ /* 0x000fe40000800000 */
[----:B------:R-:W-:-:S02]  /*3c60*/  FSEL R154, R38, -INF , P3 ;  /* 0xff800000269a7808 */ /* 0x000fc40001800000 */
[----:B------:R-:W-:Y:S02]  /*3c70*/  FSEL R152, R39, -INF , P2 ;  /* 0xff80000027987808 */ /* 0x000fe40001000000 */
[----:B------:R-:W-:Y:S01]  /*3c80*/  FSEL R151, R46, -INF , P0 ;  /* 0xff8000002e977808 */ /* 0x000fe20000000000 */
[----:B------:R-:W-:Y:S01]  /*3c90*/  LDSM.16.MT88.4 R36, [R229+0x800] ;  /* 0x00080000e524783b */ /* 0x000fe20000004200 */
[C---:B------:R-:W-:Y:S02]  /*3ca0*/  ISETP.GT.AND P5, PT, R0.reuse, 0x29, PT ;  /* 0x000000290000780c */ /* 0x040fe40003fa4270 */
[C---:B------:R-:W-:Y:S02]  /*3cb0*/  ISETP.GT.AND P3, PT, R0.reuse, 0x30, PT ;  /* 0x000000300000780c */ /* 0x040fe40003f64270 */
[C---:B------:R-:W-:Y:S02]  /*3cc0*/  ISETP.GT.AND P2, PT, R0.reuse, 0x31, PT ;  /* 0x000000310000780c */ /* 0x040fe40003f44270 */
[----:B------:R-:W-:-:S02]  /*3cd0*/  ISETP.GT.AND P1, PT, R0, 0x38, PT ;  /* 0x000000380000780c */ /* 0x000fc40003f24270 */
[----:B------:R-:W-:Y:S02]  /*3ce0*/  ISETP.GT.AND P0, PT, R0, 0x39, PT ;  /* 0x000000390000780c */ /* 0x000fe40003f04270 */
[----:B------:R-:W-:-:S04]  /*3cf0*/  FMNMX.FTZ R0, R28, R5, !PT ;  /* 0x000000051c007209 */ /* 0x000fc80007810000 */
[----:B------:R-:W-:-:S04]  /*3d00*/  FMNMX.FTZ R0, R27, R0, !PT ;  /* 0x000000001b007209 */ /* 0x000fc80007810000 */
[----:B------:R-:W-:-:S04]  /*3d10*/  FMNMX.FTZ R0, R19, R0, !PT ;  /* 0x0000000013007209 */ /* 0x000fc80007810000 */
[----:B------:R-:W-:-:S04]  /*3d20*/  FMNMX.FTZ R0, R23, R0, !PT ;  /* 0x0000000017007209 */ /* 0x000fc80007810000 */
[----:B------:R-:W-:Y:S02]  /*3d30*/  FMNMX.FTZ R5, R24, R0, !PT ;  /* 0x0000000018057209 */ /* 0x000fe40007810000 */
[----:B-1----:R-:W-:Y:S02]  /*3d40*/  FMNMX.FTZ R0, R2, R6, !PT ;  /* 0x0000000602007209 */ /* 0x002fe40007810000 */
[----:B------:R-:W-:-:S04]  /*3d50*/  FMNMX.FTZ R2, R26, R5, !PT ;  /* 0x000000051a027209 */ /* 0x000fc80007810000 */
[----:B------:R-:W-:Y:S01]  /*3d60*/  FMNMX.FTZ R2, R154, R2, !PT ;  /* 0x000000029a027209 */ /* 0x000fe20007810000 */
[----:B------:R-:W1:Y:S03]  /*3d70*/  SHFL.BFLY PT, R5, R0, 0x1, 0x1f ;  /* 0x0c201f0000057f89 */ /* 0x000e6600000e0000 */
[----:B------:R-:W-:Y:S02]  /*3d80*/  FMNMX.FTZ R2, R152, R2, !PT ;  /* 0x0000000298027209 */ /* 0x000fe40007810000 */
[----:B------:R-:W-:Y:S02]  /*3d90*/  FSEL R150, R47, -INF , P5 ;  /* 0xff8000002f967808 */ /* 0x000fe40002800000 */
[----:B------:R-:W-:Y:S01]  /*3da0*/  FMNMX.FTZ R2, R151, R2, !PT ;  /* 0x0000000297027209 */ /* 0x000fe20007810000 */
[----:B------:R-:W-:Y:S01]  /*3db0*/  LDSM.16.MT88.4 R44, [R233] ;  /* 0x00000000e92c783b */ /* 0x000fe20000004200 */
[----:B------:R-:W-:-:S02]  /*3dc0*/  FSEL R149, R42, -INF , P3 ;  /* 0xff8000002a957808 */ /* 0x000fc40001800000 */
[----:B------:R-:W-:Y:S02]  /*3dd0*/  FMNMX.FTZ R2, R150, R2, !PT ;  /* 0x0000000296027209 */ /* 0x000fe40007810000 */
[----:B------:R-:W-:Y:S02]  /*3de0*/  FSEL R148, R43, -INF , P2 ;  /* 0xff8000002b947808 */ /* 0x000fe40001000000 */
[----:B------:R-:W-:Y:S01]  /*3df0*/  FMNMX.FTZ R2, R149, R2, !PT ;  /* 0x0000000295027209 */ /* 0x000fe20007810000 */
[----:B------:R-:W-:Y:S01]  /*3e00*/  LDSM.16.MT88.4 R40, [R229] ;  /* 0x00000000e528783b */ /* 0x000fe20000004200 */
[----:B------:R-:W-:Y:S02]  /*3e10*/  FSEL R146, R35, -INF , P0 ;  /* 0xff80000023927808 */ /* 0x000fe40000000000 */
[----:B------:R-:W-:Y:S02]  /*3e20*/  FSEL R147, R34, -INF , P1 ;  /* 0xff80000022937808 */ /* 0x000fe40000800000 */
[----:B------:R-:W-:-:S02]  /*3e30*/  ISETP.GT.AND P0, PT, R4, 0x1, PT ;  /* 0x000000010400780c */ /* 0x000fc40003f04270 */
[----:B------:R-:W-:Y:S02]  /*3e40*/  FMNMX.FTZ R2, R148, R2, !PT ;  /* 0x0000000294027209 */ /* 0x000fe40007810000 */
[C---:B------:R-:W-:Y:S02]  /*3e50*/  ISETP.GT.AND P3, PT, R3.reuse, RZ, PT ;  /* 0x000000ff0300720c */ /* 0x040fe40003f64270 */
[----:B------:R-:W-:Y:S02]  /*3e60*/  ISETP.GT.AND P2, PT, R3, 0x1, PT ;  /* 0x000000010300780c */ /* 0x000fe40003f44270 */
[----:B------:R-:W-:Y:S02]  /*3e70*/  ISETP.GT.AND P1, PT, R4, RZ, PT ;  /* 0x000000ff0400720c */ /* 0x000fe40003f24270 */
[----:B------:R-:W-:Y:S02]  /*3e80*/  FSEL R34, R99, -INF , P0 ;  /* 0xff80000063227808 */ /* 0x000fe40000000000 */
[----:B------:R-:W-:-:S02]  /*3e90*/  FMNMX.FTZ R2, R147, R2, !PT ;  /* 0x0000000293027209 */ /* 0x000fc40007810000 */
[----:B------:R-:W-:Y:S02]  /*3ea0*/  FSEL R22, R96, -INF , P3 ;  /* 0xff80000060167808 */ /* 0x000fe40001800000 */
[----:B------:R-:W-:Y:S02]  /*3eb0*/  ISETP.GT.AND P0, PT, R4, 0x9, PT ;  /* 0x000000090400780c */ /* 0x000fe40003f04270 */
[----:B------:R-:W-:Y:S02]  /*3ec0*/  FSEL R21, R97, -INF , P2 ;  /* 0xff80000061157808 */ /* 0x000fe40001000000 */
[----:B------:R-:W-:Y:S02]  /*3ed0*/  ISETP.GT.AND P3, PT, R3, 0x8, PT ;  /* 0x000000080300780c */ /* 0x000fe40003f64270 */
[----:B------:R-:W-:Y:S02]  /*3ee0*/  FSEL R32, R98, -INF , P1 ;  /* 0xff80000062207808 */ /* 0x000fe40000800000 */
[----:B-1----:R-:W-:-:S02]  /*3ef0*/  FMNMX.FTZ R185, R0, R5, !PT ;  /* 0x0000000500b97209 */ /* 0x002fc40007810000 */
[----:B------:R-:W-:Y:S02]  /*3f00*/  ISETP.GT.AND P1, PT, R4, 0x8, PT ;  /* 0x000000080400780c */ /* 0x000fe40003f24270 */
[----:B------:R-:W-:Y:S02]  /*3f10*/  FMNMX.FTZ R0, R146, R2, !PT ;  /* 0x0000000292007209 */ /* 0x000fe40007810000 */
[----:B------:R-:W-:Y:S02]  /*3f20*/  FSEL R33, R95, -INF , P0 ;  /* 0xff8000005f217808 */ /* 0x000fe40000000000 */
[----:B------:R-:W-:Y:S02]  /*3f30*/  ISETP.GT.AND P2, PT, R3, 0x9, PT ;  /* 0x000000090300780c */ /* 0x000fe40003f44270 */
[----:B------:R-:W-:Y:S02]  /*3f40*/  FSEL R15, R92, -INF , P3 ;  /* 0xff8000005c0f7808 */ /* 0x000fe40001800000 */
[----:B------:R-:W-:-:S02]  /*3f50*/  ISETP.GT.AND P0, PT, R4, 0x11, PT ;  /* 0x000000110400780c */ /* 0x000fc40003f04270 */
[----:B------:R-:W-:Y:S01]  /*3f60*/  FMNMX.FTZ R2, R22, R21, !PT ;  /* 0x0000001516027209 */ /* 0x000fe20007810000 */
[----:B------:R-:W1:Y:S01]  /*3f70*/  SHFL.BFLY PT, R6, R0, 0x2, 0x1f ;  /* 0x0c401f0000067f89 */ /* 0x000e6200000e0000 */
[----:B------:R-:W-:Y:S02]  /*3f80*/  FSEL R30, R94, -INF , P1 ;  /* 0xff8000005e1e7808 */ /* 0x000fe40000800000 */
[----:B------:R-:W-:Y:S02]  /*3f90*/  ISETP.GT.AND P1, PT, R4, 0x10, PT ;  /* 0x000000100400780c */ /* 0x000fe40003f24270 */
[----:B------:R-:W-:Y:S02]  /*3fa0*/  FSEL R17, R93, -INF , P2 ;  /* 0xff8000005d117808 */ /* 0x000fe40001000000 */
[----:B------:R-:W-:Y:S02]  /*3fb0*/  ISETP.GT.AND P3, PT, R3, 0x10, PT ;  /* 0x000000100300780c */ /* 0x000fe40003f64270 */
[----:B------:R-:W-:-:S02]  /*3fc0*/  FSEL R49, R91, -INF , P0 ;  /* 0xff8000005b317808 */ /* 0x000fc40000000000 */
[----:B------:R-:W-:Y:S02]  /*3fd0*/  FMNMX.FTZ R2, R15, R2, !PT ;  /* 0x000000020f027209 */ /* 0x000fe40007810000 */
[----:B------:R-:W-:Y:S02]  /*3fe0*/  ISETP.GT.AND P0, PT, R4, 0x19, PT ;  /* 0x000000190400780c */ /* 0x000fe40003f04270 */
[----:B------:R-:W-:Y:S02]  /*3ff0*/  FSEL R48, R90, -INF , P1 ;  /* 0xff8000005a307808 */ /* 0x000fe40000800000 */
[----:B------:R-:W-:Y:S02]  /*4000*/  ISETP.GT.AND P2, PT, R3, 0x11, PT ;  /* 0x000000110300780c */ /* 0x000fe40003f44270 */
[----:B------:R-:W-:Y:S02]  /*4010*/  FSEL R16, R88, -INF , P3 ;  /* 0xff80000058107808 */ /* 0x000fe40001800000 */
[----:B------:R-:W-:-:S02]  /*4020*/  ISETP.GT.AND P1, PT, R4, 0x18, PT ;  /* 0x000000180400780c */ /* 0x000fc40003f24270 */
[----:B------:R-:W-:Y:S02]  /*4030*/  FMNMX.FTZ R2, R17, R2, !PT ;  /* 0x0000000211027209 */ /* 0x000fe40007810000 */
[----:B------:R-:W-:Y:S02]  /*4040*/  FSEL R56, R87, -INF , P0 ;  /* 0xff80000057387808 */ /* 0x000fe40000000000 */
[----:B------:R-:W-:Y:S02]  /*4050*/  ISETP.GT.AND P0, PT, R3, 0x29, PT ;  /* 0x000000290300780c */ /* 0x000fe40003f04270 */
[----:B------:R-:W-:Y:S02]  /*4060*/  FSEL R18, R89, -INF , P2 ;  /* 0xff80000059127808 */ /* 0x000fe40001000000 */
[----:B------:R-:W-:Y:S01]  /*4070*/  ISETP.GT.AND P3, PT, R3, 0x18, PT ;  /* 0x000000180300780c */ /* 0x000fe20003f64270 */
[----:B------:R-:W-:Y:S01]  /*4080*/  LDSM.16.MT88.4 R88, [R230+0x2000] ;  /* 0x00200000e658783b */ /* 0x000fe20000004200 */
[----:B------:R-:W-:-:S02]  /*4090*/  FSEL R50, R86, -INF , P1 ;  /* 0xff80000056327808 */ /* 0x000fc40000800000 */
[----:B------:R-:W-:Y:S01]  /*40a0*/  FMNMX.FTZ R5, R16, R2, !PT ;  /* 0x0000000210057209 */ /* 0x000fe20007810000 */
[----:B------:R-:W-:Y:S01]  /*40b0*/  FMUL.FTZ R2, R185, c[0x0][0x2d0] ;  /* 0x0000b400b9027a20 */ /* 0x000fe20000410000 */
[C---:B------:R-:W-:Y:S02]  /*40c0*/  ISETP.GT.AND P2, PT, R3.reuse, 0x19, PT ;  /* 0x000000190300780c */ /* 0x040fe40003f44270 */
[----:B------:R-:W-:Y:S02]  /*40d0*/  ISETP.GT.AND P1, PT, R3, 0x28, PT ;  /* 0x000000280300780c */ /* 0x000fe40003f24270 */
[----:B------:R-:W-:Y:S02]  /*40e0*/  FSEL R140, R77, -INF , P0 ;  /* 0xff8000004d8c7808 */ /* 0x000fe40000000000 */
[----:B------:R-:W-:Y:S02]  /*40f0*/  FSETP.NEU.FTZ.AND P0, PT, R185, -INF , PT ;  /* 0xff800000b900780b */ /* 0x000fe40003f1d000 */
[----:B------:R-:W-:-:S02]  /*4100*/  FSEL R31, R84, -INF , P3 ;  /* 0xff800000541f7808 */ /* 0x000fc40001800000 */
[----:B------:R-:W-:Y:S02]  /*4110*/  FMNMX.FTZ R5, R18, R5, !PT ;  /* 0x0000000512057209 */ /* 0x000fe40007810000 */
[----:B------:R-:W-:Y:S02]  /*4120*/  FSEL R35, R85, -INF , P2 ;  /* 0xff80000055237808 */ /* 0x000fe40001000000 */
[----:B------:R-:W-:Y:S01]  /*4130*/  FSEL R141, R76, -INF , P1 ;  /* 0xff8000004c8d7808 */ /* 0x000fe20000800000 */
[----:B------:R-:W-:Y:S01]  /*4140*/  LDSM.16.MT88.4 R84, [R233+0x800] ;  /* 0x00080000e954783b */ /* 0x000fe20000004200 */
[C---:B------:R-:W-:Y:S02]  /*4150*/  ISETP.GT.AND P3, PT, R3.reuse, 0x20, PT ;  /* 0x000000200300780c */ /* 0x040fe40003f64270 */
[----:B------:R-:W-:Y:S02]  /*4160*/  ISETP.GT.AND P2, PT, R3, 0x21, PT ;  /* 0x000000210300780c */ /* 0x000fe40003f44270 */
[----:B------:R-:W-:-:S02]  /*4170*/  ISETP.GT.AND P1, PT, R4, 0x20, PT ;  /* 0x000000200400780c */ /* 0x000fc40003f24270 */
[----:B------:R-:W-:Y:S02]  /*4180*/  FSEL R20, R2, RZ, P0 ;  /* 0x000000ff02147208 */ /* 0x000fe40000000000 */
[----:B------:R-:W-:Y:S02]  /*4190*/  FMNMX.FTZ R5, R31, R5, !PT ;  /* 0x000000051f057209 */ /* 0x000fe40007810000 */
[----:B------:R-:W-:Y:S02]  /*41a0*/  FSEL R143, R80, -INF , P3 ;  /* 0xff800000508f7808 */ /* 0x000fe40001800000 */
[----:B------:R-:W-:Y:S02]  /*41b0*/  FSEL R142, R81, -INF , P2 ;  /* 0xff800000518e7808 */ /* 0x000fe40001000000 */
[----:B------:R-:W-:Y:S01]  /*41c0*/  FSEL R139, R82, -INF , P1 ;  /* 0xff800000528b7808 */ /* 0x000fe20000800000 */
[----:B------:R-:W-:Y:S01]  /*41d0*/  FFMA.FTZ R2, R7, c[0x0][0x2d0], -R20 ;  /* 0x0000b40007027a23 */ /* 0x000fe20000010814 */
[----:B------:R-:W-:-:S02]  /*41e0*/  ISETP.GT.AND P5, PT, R3, 0x30, PT ;  /* 0x000000300300780c */ /* 0x000fc40003fa4270 */
[C---:B------:R-:W-:Y:S02]  /*41f0*/  ISETP.GT.AND P3, PT, R3.reuse, 0x31, PT ;  /* 0x000000310300780c */ /* 0x040fe40003f64270 */
[C---:B------:R-:W-:Y:S02]  /*4200*/  ISETP.GT.AND P2, PT, R3.reuse, 0x38, PT ;  /* 0x000000380300780c */ /* 0x040fe40003f44270 */
[----:B------:R-:W-:Y:S02]  /*4210*/  ISETP.GT.AND P1, PT, R3, 0x39, PT ;  /* 0x000000390300780c */ /* 0x000fe40003f24270 */
[----:B------:R-:W-:Y:S01]  /*4220*/  FMNMX.FTZ R3, R35, R5, !PT ;  /* 0x0000000523037209 */ /* 0x000fe20007810000 */
[----:B------:R2:W-:Y:S01]  /*4230*/  MUFU.EX2 R173, R2 ;  /* 0x0000000200ad7308 */ /* 0x0005e20000000800 */
[----:B-1----:R-:W-:Y:S02]  /*4240*/  FMNMX.FTZ R5, R0, R6, !PT ;  /* 0x0000000600057209 */ /* 0x002fe40007810000 */
[----:B------:R-:W-:-:S04]  /*4250*/  FMNMX.FTZ R0, R143, R3, !PT ;  /* 0x000000038f007209 */ /* 0x000fc80007810000 */
[----:B------:R-:W-:Y:S02]  /*4260*/  FMNMX.FTZ R0, R142, R0, !PT ;  /* 0x000000008e007209 */ /* 0x000fe40007810000 */
[----:B--2---:R-:W-:-:S04]  /*4270*/  FMNMX.FTZ R2, R32, R34, !PT ;  /* 0x0000002220027209 */ /* 0x004fc80007810000 */
[----:B------:R-:W-:Y:S02]  /*4280*/  FMNMX.FTZ R2, R30, R2, !PT ;  /* 0x000000021e027209 */ /* 0x000fe40007810000 */
[----:B------:R-:W-:Y:S02]  /*4290*/  FMNMX.FTZ R0, R141, R0, !PT ;  /* 0x000000008d007209 */ /* 0x000fe40007810000 */
[----:B------:R-:W-:Y:S02]  /*42a0*/  FMNMX.FTZ R2, R33, R2, !PT ;  /* 0x0000000221027209 */ /* 0x000fe40007810000 */
[----:B------:R-:W-:Y:S02]  /*42b0*/  FSEL R137, R72, -INF , P5 ;  /* 0xff80000048897808 */ /* 0x000fe40002800000 */
[----:B------:R-:W-:Y:S02]  /*42c0*/  FMNMX.FTZ R0, R140, R0, !PT ;  /* 0x000000008c007209 */ /* 0x000fe40007810000 */
[----:B------:R-:W-:-:S02]  /*42d0*/  FMNMX.FTZ R2, R48, R2, !PT ;  /* 0x0000000230027209 */ /* 0x000fc40007810000 */
[----:B------:R-:W-:Y:S02]  /*42e0*/  FSEL R136, R73, -INF , P3 ;  /* 0xff80000049887808 */ /* 0x000fe40001800000 */
[----:B------:R-:W-:Y:S02]  /*42f0*/  FMNMX.FTZ R0, R137, R0, !PT ;  /* 0x0000000089007209 */ /* 0x000fe40007810000 */
[----:B------:R-:W-:Y:S02]  /*4300*/  FMNMX.FTZ R2, R49, R2, !PT ;  /* 0x0000000231027209 */ /* 0x000fe40007810000 */
[----:B------:R-:W-:Y:S02]  /*4310*/  FMNMX.FTZ R183, R136, R0, !PT ;  /* 0x0000000088b77209 */ /* 0x000fe40007810000 */
[----:B------:R-:W-:Y:S02]  /*4320*/  FSEL R135, R68, -INF , P2 ;  /* 0xff80000044877808 */ /* 0x000fe40001000000 */
[----:B------:R-:W-:Y:S01]  /*4330*/  FMNMX.FTZ R0, R50, R2, !PT ;  /* 0x0000000232007209 */ /* 0x000fe20007810000 */
[----:B------:R-:W1:Y:S01]  /*4340*/  SHFL.BFLY PT, R7, R5, 0x1, 0x1f ;  /* 0x0c201f0005077f89 */ /* 0x000e6200000e0000 */
[----:B------:R-:W-:-:S02]  /*4350*/  FSEL R134, R69, -INF , P1 ;  /* 0xff80000045867808 */ /* 0x000fc40000800000 */
[----:B------:R-:W-:Y:S02]  /*4360*/  FMNMX.FTZ R183, R135, R183, !PT ;  /* 0x000000b787b77209 */ /* 0x000fe40007810000 */
[----:B------:R-:W-:Y:S01]  /*4370*/  FMNMX.FTZ R2, R56, R0, !PT ;  /* 0x0000000038027209 */ /* 0x000fe20007810000 */
[----:B------:R-:W-:Y:S01]  /*4380*/  FFMA.FTZ R0, R11, c[0x0][0x2d0], -R20 ;  /* 0x0000b4000b007a23 */ /* 0x000fe20000010814 */
[----:B------:R-:W-:Y:S02]  /*4390*/  ISETP.GT.AND P0, PT, R4, 0x21, PT ;  /* 0x000000210400780c */ /* 0x000fe40003f04270 */
[----:B------:R-:W-:Y:S01]  /*43a0*/  FMNMX.FTZ R183, R134, R183, !PT ;  /* 0x000000b786b77209 */ /* 0x000fe20007810000 */
[----:B------:R2:W-:Y:S01]  /*43b0*/  MUFU.EX2 R250, R0 ;  /* 0x0000000000fa7308 */ /* 0x0005e20000000800 */
[----:B------:R-:W-:Y:S02]  /*43c0*/  FSEL R138, R83, -INF , P0 ;  /* 0xff800000538a7808 */ /* 0x000fe40000000000 */
[C---:B------:R-:W-:Y:S01]  /*43d0*/  ISETP.GT.AND P0, PT, R4.reuse, 0x28, PT ;  /* 0x000000280400780c */ /* 0x040fe20003f04270 */
[----:B------:R-:W3:Y:S01]  /*43e0*/  SHFL.BFLY PT, R6, R183, 0x2, 0x1f ;  /* 0x0c401f00b7067f89 */ /* 0x000ee200000e0000 */
[----:B------:R-:W-:-:S02]  /*43f0*/  ISETP.GT.AND P1, PT, R4, 0x29, PT ;  /* 0x000000290400780c */ /* 0x000fc40003f24270 */
[----:B------:R-:W-:Y:S01]  /*4400*/  FSEL R133, R78, -INF , P0 ;  /* 0xff8000004e857808 */ /* 0x000fe20000000000 */
[----:B------:R-:W-:Y:S01]  /*4410*/  FFMA.FTZ R3, R8, c[0x0][0x2d0], -R20 ;  /* 0x0000b40008037a23 */ /* 0x000fe20000010814 */
[----:B------:R-:W-:Y:S02]  /*4420*/  FSEL R132, R79, -INF , P1 ;  /* 0xff8000004f847808 */ /* 0x000fe40000800000 */
[----:B--2---:R-:W-:-:S04]  /*4430*/  FMNMX.FTZ R0, R139, R2, !PT ;  /* 0x000000028b007209 */ /* 0x004fc80007810000 */
[----:B------:R-:W-:Y:S02]  /*4440*/  FMNMX.FTZ R0, R138, R0, !PT ;  /* 0x000000008a007209 */ /* 0x000fe40007810000 */
[C---:B------:R-:W-:Y:S02]  /*4450*/  ISETP.GT.AND P1, PT, R4.reuse, 0x30, PT ;  /* 0x000000300400780c */ /* 0x040fe40003f24270 */
[----:B------:R-:W-:Y:S01]  /*4460*/  FMNMX.FTZ R0, R133, R0, !PT ;  /* 0x0000000085007209 */ /* 0x000fe20007810000 */
[----:B------:R2:W4:Y:S01]  /*4470*/  MUFU.EX2 R172, R3 ;  /* 0x0000000300ac7308 */ /* 0x0005220000000800 */
[----:B------:R-:W-:Y:S02]  /*4480*/  ISETP.GT.AND P0, PT, R4, 0x31, PT ;  /* 0x000000310400780c */ /* 0x000fe40003f04270 */
[----:B------:R-:W-:Y:S02]  /*4490*/  FSEL R131, R74, -INF , P1 ;  /* 0xff8000004a837808 */ /* 0x000fe40000800000 */
[----:B------:R-:W-:Y:S01]  /*44a0*/  FMNMX.FTZ R0, R132, R0, !PT ;  /* 0x0000000084007209 */ /* 0x000fe20007810000 */
[----:B------:R-:W-:Y:S01]  /*44b0*/  FFMA.FTZ R2, R12, c[0x0][0x2d0], -R20 ;  /* 0x0000b4000c027a23 */ /* 0x000fe20000010814 */
[----:B-1----:R-:W-:-:S02]  /*44c0*/  FMNMX.FTZ R184, R5, R7, !PT ;  /* 0x0000000705b87209 */ /* 0x002fc40007810000 */
[C---:B------:R-:W-:Y:S02]  /*44d0*/  ISETP.GT.AND P2, PT, R4.reuse, 0x38, PT ;  /* 0x000000380400780c */ /* 0x040fe40003f44270 */
[----:B------:R-:W-:Y:S01]  /*44e0*/  FSEL R130, R75, -INF , P0 ;  /* 0xff8000004b827808 */ /* 0x000fe20000000000 */
[----:B--2---:R-:W-:Y:S01]  /*44f0*/  FFMA.FTZ R3, R9, c[0x0][0x2d0], -R20 ;  /* 0x0000b40009037a23 */ /* 0x004fe20000010814 */
[----:B------:R-:W-:Y:S01]  /*4500*/  FMNMX.FTZ R0, R131, R0, !PT ;  /* 0x0000000083007209 */ /* 0x000fe20007810000 */
[----:B------:R1:W-:Y:S01]  /*4510*/  MUFU.EX2 R249, R2 ;  /* 0x0000000200f97308 */ /* 0x0003e20000000800 */
[----:B------:R-:W-:Y:S01]  /*4520*/  ISETP.GT.AND P1, PT, R4, 0x39, PT ;  /* 0x000000390400780c */ /* 0x000fe20003f24270 */
[----:B------:R-:W-:Y:S01]  /*4530*/  LDSM.16.MT88.4 R72, [R229+0x2000] ;  /* 0x00200000e548783b */ /* 0x000fe20000004200 */
[----:B------:R-:W-:-:S05]  /*4540*/  FSEL R129, R70, -INF , P2 ;  /* 0xff80000046817808 */ /* 0x000fca0001000000 */
[----:B------:R2:W-:Y:S01]  /*4550*/  MUFU.EX2 R175, R3 ;  /* 0x0000000300af7308 */ /* 0x0005e20000000800 */
[----:B------:R-:W-:Y:S02]  /*4560*/  FMNMX.FTZ R0, R130, R0, !PT ;  /* 0x0000000082007209 */ /* 0x000fe40007810000 */
[----:B------:R-:W-:Y:S02]  /*4570*/  FSETP.NEU.FTZ.AND P0, PT, R184, -INF , PT ;  /* 0xff800000b800780b */ /* 0x000fe40003f1d000 */
[----:B------:R-:W-:Y:S01]  /*4580*/  FSEL R128, R71, -INF , P1 ;  /* 0xff80000047807808 */ /* 0x000fe20000800000 */
[--C-:B-1----:R-:W-:Y:S02]  /*4590*/  FFMA.FTZ R2, R13, c[0x0][0x2d0], -R20.reuse ;  /* 0x0000b4000d027a23 */ /* 0x102fe40000010814 */
[----:B--2---:R-:W-:-:S04]  /*45a0*/  FFMA.FTZ R3, R10, c[0x0][0x2d0], -R20 ;  /* 0x0000b4000a037a23 */ /* 0x004fc80000010814 */
[----:B------:R1:W2:Y:S01]  /*45b0*/  MUFU.EX2 R174, R3 ;  /* 0x0000000300ae7308 */ /* 0x0002a20000000800 */
[----:B------:R-:W-:Y:S02]  /*45c0*/  FMNMX.FTZ R182, R129, R0, !PT ;  /* 0x0000000081b67209 */ /* 0x000fe40007810000 */
[----:B---3--:R-:W-:Y:S02]  /*45d0*/  FMNMX.FTZ R183, R183, R6, !PT ;  /* 0x00000006b7b77209 */ /* 0x008fe40007810000 */
[----:B------:R-:W-:-:S03]  /*45e0*/  FMNMX.FTZ R182, R128, R182, !PT ;  /* 0x000000b680b67209 */ /* 0x000fc60007810000 */
[----:B------:R3:W-:Y:S01]  /*45f0*/  MUFU.EX2 R251, R2 ;  /* 0x0000000200fb7308 */ /* 0x0007e20000000800 */
[----:B-1----:R-:W-:-:S05]  /*4600*/  FMUL.FTZ R3, R184, c[0x0][0x2d0] ;  /* 0x0000b400b8037a20 */ /* 0x002fca0000410000 */
[----:B------:R-:W-:Y:S01]  /*4610*/  FSEL R3, R3, RZ, P0 ;  /* 0x000000ff03037208 */ /* 0x000fe20000000000 */
[----:B---3--:R-:W-:-:S04]  /*4620*/  FFMA.FTZ R2, R14, c[0x0][0x2d0], -R20 ;  /* 0x0000b4000e027a23 */ /* 0x008fc80000010814 */
[--C-:B------:R-:W-:Y:S01]  /*4630*/  FFMA.FTZ R0, R25, c[0x0][0x2d0], -R3.reuse ;  /* 0x0000b40019007a23 */ /* 0x100fe20000010803 */
[----:B------:R1:W-:Y:S01]  /*4640*/  MUFU.EX2 R252, R2 ;  /* 0x0000000200fc7308 */ /* 0x0003e20000000800 */
[----:B------:R-:W-:Y:S07]  /*4650*/  SHFL.BFLY PT, R4, R182, 0x2, 0x1f ;  /* 0x0c401f00b6047f89 */ /* 0x000fee00000e0000 */
[----:B------:R3:W-:Y:S01]  /*4660*/  MUFU.EX2 R169, R0 ;  /* 0x0000000000a97308 */ /* 0x0007e20000000800 */
[----:B-1----:R-:W1:Y:S01]  /*4670*/  SHFL.BFLY PT, R2, R183, 0x1, 0x1f ;  /* 0x0c201f00b7027f89 */ /* 0x002e6200000e0000 */
[----:B---3--:R-:W-:-:S06]  /*4680*/  FFMA.FTZ R0, R29, c[0x0][0x2d0], -R3 ;  /* 0x0000b4001d007a23 */ /* 0x008fcc0000010803 */
[----:B------:R3:W1:Y:S02]  /*4690*/  MUFU.EX2 R168, R0 ;  /* 0x0000000000a87308 */ /* 0x0006640000000800 */
[----:B---3--:R-:W-:-:S06]  /*46a0*/  FFMA.FTZ R0, R28, c[0x0][0x2d0], -R3 ;  /* 0x0000b4001c007a23 */ /* 0x008fcc0000010803 */
[----:B------:R3:W-:Y:S01]  /*46b0*/  MUFU.EX2 R170, R0 ;  /* 0x0000000000aa7308 */ /* 0x0007e20000000800 */
[----:B-1----:R-:W-:Y:S02]  /*46c0*/  FMNMX.FTZ R183, R183, R2, !PT ;  /* 0x00000002b7b77209 */ /* 0x002fe40007810000 */
[----:B------:R-:W-:Y:S01]  /*46d0*/  FMNMX.FTZ R182, R182, R4, !PT ;  /* 0x00000004b6b67209 */ /* 0x000fe20007810000 */
[----:B---3--:R-:W-:-:S04]  /*46e0*/  FFMA.FTZ R0, R27, c[0x0][0x2d0], -R3 ;  /* 0x0000b4001b007a23 */ /* 0x008fc80000010803 */
[----:B------:R1:W3:Y:S01]  /*46f0*/  MUFU.EX2 R171, R0 ;  /* 0x0000000000ab7308 */ /* 0x0002e20000000800 */
[C---:B------:R-:W-:Y:S01]  /*4700*/  FMUL.FTZ R2, R183.reuse, c[0x0][0x2d0] ;  /* 0x0000b400b7027a20 */ /* 0x040fe20000410000 */
[----:B------:R-:W-:Y:S01]  /*4710*/  FSETP.NEU.FTZ.AND P0, PT, R183, -INF , PT ;  /* 0xff800000b700780b */ /* 0x000fe20003f1d000 */
[----:B------:R-:W2:Y:S01]  /*4720*/  SHFL.BFLY PT, R4, R182, 0x1, 0x1f ;  /* 0x0c201f00b6047f89 */ /* 0x000ea200000e0000 */
[----:B-1----:R-:W-:-:S04]  /*4730*/  FFMA.FTZ R0, R19, c[0x0][0x2d0], -R3 ;  /* 0x0000b40013007a23 */ /* 0x002fc80000010803 */
[----:B------:R1:W-:Y:S01]  /*4740*/  MUFU.EX2 R216, R0 ;  /* 0x0000000000d87308 */ /* 0x0003e20000000800 */
[----:B------:R-:W-:Y:S01]  /*4750*/  FSEL R2, R2, RZ, P0 ;  /* 0x000000ff02027208 */ /* 0x000fe20000000000 */
[----:B-1----:R-:W-:-:S06]  /*4760*/  FFMA.FTZ R0, R23, c[0x0][0x2d0], -R3 ;  /* 0x0000b40017007a23 */ /* 0x002fcc0000010803 */
[----:B------:R1:W-:Y:S02]  /*4770*/  MUFU.EX2 R217, R0 ;  /* 0x0000000000d97308 */ /* 0x0003e40000000800 */
[----:B-1----:R-:W-:-:S06]  /*4780*/  FFMA.FTZ R0, R24, c[0x0][0x2d0], -R3 ;  /* 0x0000b40018007a23 */ /* 0x002fcc0000010803 */
[----:B------:R1:W-:Y:S02]  /*4790*/  MUFU.EX2 R218, R0 ;  /* 0x0000000000da7308 */ /* 0x0003e40000000800 */
[----:B-1----:R-:W-:Y:S01]  /*47a0*/  FFMA.FTZ R0, R26, c[0x0][0x2d0], -R3 ;  /* 0x0000b4001a007a23 */ /* 0x002fe20000010803 */
[----:B--2---:R-:W-:Y:S01]  /*47b0*/  FMNMX.FTZ R182, R182, R4, !PT ;  /* 0x00000004b6b67209 */ /* 0x004fe20007810000 */
[----:B------:R-:W1:Y:S04]  /*47c0*/  LDSM.16.MT88.4 R24, [R230] ;  /* 0x00000000e618783b */ /* 0x000e680000004200 */
[----:B------:R2:W-:Y:S02]  /*47d0*/  MUFU.EX2 R219, R0 ;  /* 0x0000000000db7308 */ /* 0x0005e40000000800 */
[----:B--2---:R-:W-:-:S06]  /*47e0*/  FFMA.FTZ R0, R22, c[0x0][0x2d0], -R2 ;  /* 0x0000b40016007a23 */ /* 0x004fcc0000010802 */
[----:B------:R2:W-:Y:S01]  /*47f0*/  MUFU.EX2 R158, R0 ;  /* 0x00000000009e7308 */ /* 0x0005e20000000800 */
[--C-:B------:R-:W-:Y:S02]  /*4800*/  FFMA.FTZ R4, R16, c[0x0][0x2d0], -R2.reuse ;  /* 0x0000b40010047a23 */ /* 0x100fe40000010802 */
[----:B--2---:R-:W-:-:S05]  /*4810*/  FFMA.FTZ R0, R21, c[0x0][0x2d0], -R2 ;  /* 0x0000b40015007a23 */ /* 0x004fca0000010802 */
[----:B------:R2:W1:Y:S01]  /*4820*/  MUFU.EX2 R156, R0 ;  /* 0x00000000009c7308 */ /* 0x0004620000000800 */
[----:B------:R-:W-:Y:S01]  /*4830*/  FSETP.NEU.FTZ.AND P0, PT, R182, -INF , PT ;  /* 0xff800000b600780b */ /* 0x000fe20003f1d000 */
[----:B--2---:R-:W-:-:S06]  /*4840*/  FFMA.FTZ R0, R15, c[0x0][0x2d0], -R2 ;  /* 0x0000b4000f007a23 */ /* 0x004fcc0000010802 */
[----:B------:R2:W-:Y:S02]  /*4850*/  MUFU.EX2 R160, R0 ;  /* 0x0000000000a07308 */ /* 0x0005e40000000800 */
[----:B--2---:R-:W-:-:S06]  /*4860*/  FFMA.FTZ R0, R17, c[0x0][0x2d0], -R2 ;  /* 0x0000b40011007a23 */ /* 0x004fcc0000010802 */
[----:B------:R2:W1:Y:S08]  /*4870*/  MUFU.EX2 R163, R0 ;  /* 0x0000000000a37308 */ /* 0x0004700000000800 */
[----:B------:R1:W-:Y:S01]  /*4880*/  MUFU.EX2 R179, R4 ;  /* 0x0000000400b37308 */ /* 0x0003e20000000800 */
[----:B--2---:R-:W-:-:S05]  /*4890*/  FMUL.FTZ R0, R182, c[0x0][0x2d0] ;  /* 0x0000b400b6007a20 */ /* 0x004fca0000410000 */
[----:B------:R-:W-:Y:S01]  /*48a0*/  FSEL R0, R0, RZ, P0 ;  /* 0x000000ff00007208 */ /* 0x000fe20000000000 */
[----:B-1----:R-:W-:-:S04]  /*48b0*/  FFMA.FTZ R4, R18, c[0x0][0x2d0], -R2 ;  /* 0x0000b40012047a23 */ /* 0x002fc80000010802 */
[----:B------:R1:W-:Y:S02]  /*48c0*/  MUFU.EX2 R210, R4 ;  /* 0x0000000400d27308 */ /* 0x0003e40000000800 */
[----:B-1----:R-:W-:-:S06]  /*48d0*/  FFMA.FTZ R4, R32, c[0x0][0x2d0], -R0 ;  /* 0x0000b40020047a23 */ /* 0x002fcc0000010800 */
[----:B------:R1:W-:Y:S02]  /*48e0*/  MUFU.EX2 R145, R4 ;  /* 0x0000000400917308 */ /* 0x0003e40000000800 */
[----:B-1----:R-:W-:-:S06]  /*48f0*/  FFMA.FTZ R4, R34, c[0x0][0x2d0], -R0 ;  /* 0x0000b40022047a23 */ /* 0x002fcc0000010800 */
[----:B------:R1:W2:Y:S02]  /*4900*/  MUFU.EX2 R144, R4 ;  /* 0x0000000400907308 */ /* 0x0002a40000000800 */
[----:B-1----:R-:W-:-:S06]  /*4910*/  FFMA.FTZ R4, R30, c[0x0][0x2d0], -R0 ;  /* 0x0000b4001e047a23 */ /* 0x002fcc0000010800 */
[----:B------:R1:W-:Y:S02]  /*4920*/  MUFU.EX2 R153, R4 ;  /* 0x0000000400997308 */ /* 0x0003e40000000800 */
[----:B-1----:R-:W-:-:S06]  /*4930*/  FFMA.FTZ R4, R33, c[0x0][0x2d0], -R0 ;  /* 0x0000b40021047a23 */ /* 0x002fcc0000010800 */
[----:B------:R1:W1:Y:S01]  /*4940*/  MUFU.EX2 R155, R4 ;  /* 0x00000004009b7308 */ /* 0x0002620000000800 */
[----:B----4-:R-:W-:Y:S01]  /*4950*/  F2FP.BF16.PACK_AB R16, R172, R173 ;  /* 0x000000adac10723e */ /* 0x010fe200000010ff */
[----:B-1----:R-:W-:-:S06]  /*4960*/  FFMA.FTZ R4, R31, c[0x0][0x2d0], -R2 ;  /* 0x0000b4001f047a23 */ /* 0x002fcc0000010802 */
[----:B------:R1:W-:Y:S01]  /*4970*/  MUFU.EX2 R208, R4 ;  /* 0x0000000400d07308 */ /* 0x0003e20000000800 */
[----:B------:R-:W-:Y:S02]  /*4980*/  F2FP.BF16.PACK_AB R18, R174, R175 ;  /* 0x000000afae12723e */ /* 0x000fe400000010ff */
[----:B------:R-:W-:Y:S02]  /*4990*/  F2FP.BF16.PACK_AB R17, R168, R169 ;  /* 0x000000a9a811723e */ /* 0x000fe400000010ff */
[----:B---3--:R-:W-:Y:S01]  /*49a0*/  F2FP.BF16.PACK_AB R19, R171, R170 ;  /* 0x000000aaab13723e */ /* 0x008fe200000010ff */
[----:B-1----:R-:W-:Y:S02]  /*49b0*/  FFMA.FTZ R4, R35, c[0x0][0x2d0], -R2 ;  /* 0x0000b40023047a23 */ /* 0x002fe40000010802 */
[----:B------:R-:W1:Y:S02]  /*49c0*/  LDSM.16.MT88.4 R32, [R230+0x800] ;  /* 0x00080000e620783b */ /* 0x000e640000004200 */
[----:B------:R3:W4:Y:S01]  /*49d0*/  MUFU.EX2 R211, R4 ;  /* 0x0000000400d37308 */ /* 0x0007220000000800 */
[----:B------:R-:W-:Y:S01]  /*49e0*/  F2FP.BF16.PACK_AB R12, R156, R158 ;  /* 0x0000009e9c0c723e */ /* 0x000fe200000010ff */
[----:B------:R-:W-:Y:S01]  /*49f0*/  HMMA.16816.F32.BF16 R64, R16, R40, RZ ;  /* 0x000000281040723c */ /* 0x000fe200000418ff */
[----:B------:R-:W-:-:S02]  /*4a00*/  F2FP.BF16.PACK_AB R14, R163, R160 ;  /* 0x000000a0a30e723e */ /* 0x000fc400000010ff */
[----:B--2---:R-:W-:Y:S01]  /*4a10*/  F2FP.BF16.PACK_AB R13, R144, R145 ;  /* 0x00000091900d723e */ /* 0x004fe200000010ff */
[----:B---3--:R-:W-:-:S04]  /*4a20*/  FFMA.FTZ R4, R48, c[0x0][0x2d0], -R0 ;  /* 0x0000b40030047a23 */ /* 0x008fc80000010800 */
[----:B------:R2:W-:Y:S01]  /*4a30*/  MUFU.EX2 R176, R4 ;  /* 0x0000000400b07308 */ /* 0x0005e20000000800 */
[----:B------:R-:W-:Y:S01]  /*4a40*/  F2FP.BF16.PACK_AB R15, R155, R153 ;  /* 0x000000999b0f723e */ /* 0x000fe200000010ff */
[----:B------:R-:W-:Y:S01]  /*4a50*/  HMMA.16816.F32.BF16 R52, R16, R24, RZ ;  /* 0x000000181034723c */ /* 0x000fe200000418ff */
[----:B--2---:R-:W-:-:S05]  /*4a60*/  FFMA.FTZ R4, R49, c[0x0][0x2d0], -R0 ;  /* 0x0000b40031047a23 */ /* 0x004fca0000010800 */
[----:B------:R2:W3:Y:S02]  /*4a70*/  MUFU.EX2 R177, R4 ;  /* 0x0000000400b17308 */ /* 0x0004e40000000800 */
[----:B--2---:R-:W-:-:S06]  /*4a80*/  FFMA.FTZ R4, R50, c[0x0][0x2d0], -R0 ;  /* 0x0000b40032047a23 */ /* 0x004fcc0000010800 */
[----:B------:R2:W-:Y:S01]  /*4a90*/  MUFU.EX2 R178, R4 ;  /* 0x0000000400b27308 */ /* 0x0005e20000000800 */
[C---:B------:R-:W-:Y:S01]  /*4aa0*/  HMMA.16816.F32.BF16 R48, R12.reuse, R24, RZ ;  /* 0x000000180c30723c */ /* 0x040fe200000418ff */
[----:B------:R-:W-:Y:S01]  /*4ab0*/  F2FP.BF16.PACK_AB R8, R249, R250 ;  /* 0x000000faf908723e */ /* 0x000fe200000010ff */
[----:B--2---:R-:W-:Y:S01]  /*4ac0*/  FFMA.FTZ R4, R56, c[0x0][0x2d0], -R0 ;  /* 0x0000b40038047a23 */ /* 0x004fe20000010800 */
[----:B------:R-:W-:Y:S02]  /*4ad0*/  F2FP.BF16.PACK_AB R9, R217, R216 ;  /* 0x000000d8d909723e */ /* 0x000fe400000010ff */
[----:B------:R-:W-:Y:S02]  /*4ae0*/  F2FP.BF16.PACK_AB R10, R252, R251 ;  /* 0x000000fbfc0a723e */ /* 0x000fe400000010ff */
[----:B------:R2:W1:Y:S01]  /*4af0*/  MUFU.EX2 R209, R4 ;  /* 0x0000000400d17308 */ /* 0x0004620000000800 */
[----:B------:R-:W-:Y:S02]  /*4b00*/  F2FP.BF16.PACK_AB R11, R219, R218 ;  /* 0x000000dadb0b723e */ /* 0x000fe400000010ff */
[----:B----4-:R-:W-:Y:S01]  /*4b10*/  F2FP.BF16.PACK_AB R6, R211, R208 ;  /* 0x000000d0d306723e */ /* 0x010fe200000010ff */
[----:B------:R-:W-:Y:S01]  /*4b20*/  HMMA.16816.F32.BF16 R80, R12, R100, RZ ;  /* 0x000000640c50723c */ /* 0x000fe200000418ff */
[----:B---3--:R-:W-:Y:S01]  /*4b30*/  F2FP.BF16.PACK_AB R5, R177, R176 ;  /* 0x000000b0b105723e */ /* 0x008fe200000010ff */
[----:B------:R-:W-:Y:S06]  /*4b40*/  LDSM.16.MT88.4 R56, [R232] ;  /* 0x00000000e838783b */ /* 0x000fec0000004200 */
[----:B------:R-:W-:Y:S01]  /*4b50*/  HMMA.16816.F32.BF16 R192, R8, R36, R64 ;  /* 0x0000002408c0723c */ /* 0x000fe20000041840 */
[----:B------:R-:W3:Y:S01]  /*4b60*/  LDSM.16.MT88.4 R64, [R233+0x2800] ;  /* 0x00280000e940783b */ /* 0x000ee20000004200 */
[----:B--2---:R-:W-:-:S02]  /*4b70*/  F2FP.BF16.PACK_AB R4, R210, R179 ;  /* 0x000000b3d204723e */ /* 0x004fc400000010ff */
[----:B-1----:R-:W-:-:S04]  /*4b80*/  F2FP.BF16.PACK_AB R7, R209, R178 ;  /* 0x000000b2d107723e */ /* 0x002fc800000010ff */
[-C--:B------:R-:W-:Y:S01]  /*4b90*/  HMMA.16816.F32.BF16 R212, R8, R32.reuse, R52 ;  /* 0x0000002008d4723c */ /* 0x080fe20000041834 */
[----:B------:R-:W1:Y:S07]  /*4ba0*/  LDSM.16.MT88.4 R52, [R230+0x2800] ;  /* 0x00280000e634783b */ /* 0x000e6e0000004200 */
[----:B------:R-:W-:Y:S01]  /*4bb0*/  HMMA.16816.F32.BF16 R200, R4, R32, R48 ;  /* 0x0000002004c8723c */ /* 0x000fe20000041830 */
[----:B------:R-:W2:Y:S07]  /*4bc0*/  LDSM.16.MT88.4 R48, [R229+0x2800] ;  /* 0x00280000e530783b */ /* 0x000eae0000004200 */
[----:B------:R-:W-:Y:S08]  /*4bd0*/  HMMA.16816.F32.BF16 R96, R12, R88, RZ ;  /* 0x000000580c60723c */ /* 0x000ff000000418ff */
[C---:B------:R-:W-:Y:S08]  /*4be0*/  HMMA.16816.F32.BF16 R28, R16.reuse, R44, RZ ;  /* 0x0000002c101c723c */ /* 0x040ff000000418ff */
[-C--:B------:R-:W-:Y:S08]  /*4bf0*/  HMMA.16816.F32.BF16 R112, R16, R72.reuse, RZ ;  /* 0x000000481070723c */ /* 0x080ff000000418ff */
[----:B------:R-:W-:Y:S08]  /*4c00*/  HMMA.16816.F32.BF16 R108, R12, R72, RZ ;  /* 0x000000480c6c723c */ /* 0x000ff000000418ff */
[----:B------:R-:W-:Y:S08]  /*4c10*/  HMMA.16816.F32.BF16 R92, R16, R100, RZ ;  /* 0x00000064105c723c */ /* 0x000ff000000418ff */
[----:B---3--:R-:W-:Y:S08]  /*4c20*/  HMMA.16816.F32.BF16 R80, R4, R64, R80 ;  /* 0x000000400450723c */ /* 0x008ff00000041850 */
[----:B------:R-:W-:Y:S08]  /*4c30*/  HMMA.16816.F32.BF16 R60, R12, R40, RZ ;  /* 0x000000280c3c723c */ /* 0x000ff000000418ff */
[----:B-1----:R-:W-:Y:S08]  /*4c40*/  HMMA.16816.F32.BF16 R96, R4, R52, R96 ;  /* 0x000000340460723c */ /* 0x002ff00000041860 */
[C---:B------:R-:W-:Y:S01]  /*4c50*/  HMMA.16816.F32.BF16 R104, R8.reuse, R84, R28 ;  /* 0x000000540868723c */ /* 0x040fe2000004181c */
[----:B------:R-:W1:Y:S07]  /*4c60*/  LDSM.16.MT88.4 R28, [R232+0x800] ;  /* 0x00080000e81c783b */ /* 0x000e6e0000004200 */
[-C--:B--2---:R-:W-:Y:S08]  /*4c70*/  HMMA.16816.F32.BF16 R112, R8, R48.reuse, R112 ;  /* 0x000000300870723c */ /* 0x084ff00000041870 */
[----:B------:R-:W-:Y:S08]  /*4c80*/  HMMA.16816.F32.BF16 R108, R4, R48, R108 ;  /* 0x00000030046c723c */ /* 0x000ff0000004186c */
[----:B------:R-:W-:Y:S01]  /*4c90*/  HMMA.16816.F32.BF16 R92, R8, R64, R92 ;  /* 0x00000040085c723c */ /* 0x000fe2000004185c */
[----:B------:R-:W-:-:S07]  /*4ca0*/  FFMA.FTZ R159, R159, c[0x0][0x2d0], -R20 ;  /* 0x0000b4009f9f7a23 */ /* 0x000fce0000010814 */
[----:B------:R-:W-:Y:S01]  /*4cb0*/  HMMA.16816.F32.BF16 R68, R12, R44, RZ ;  /* 0x0000002c0c44723c */ /* 0x000fe200000418ff */
[----:B------:R-:W-:-:S06]  /*4cc0*/  FFMA.FTZ R157, R157, c[0x0][0x2d0], -R20 ;  /* 0x0000b4009d9d7a23 */ /* 0x000fcc0000010814 */
[----:B------:R-:W-:Y:S01]  /*4cd0*/  IMAD.MOV.U32 R44, RZ, RZ, R83 ;  /* 0x000000ffff2c7224 */ /* 0x000fe200078e0053 */
[----:B------:R-:W-:Y:S01]  /*4ce0*/  HMMA.16816.F32.BF16 R188, R4, R36, R60 ;  /* 0x0000002404bc723c */ /* 0x000fe2000004183c */
[----:B------:R-:W-:Y:S01]  /*4cf0*/  FFMA.FTZ R45, R165, c[0x0][0x2d0], -R20 ;  /* 0x0000b400a52d7a23 */ /* 0x000fe20000010814 */
[----:B------:R-:W2:Y:S01]  /*4d00*/  LDSM.16.MT88.4 R60, [R232+0x2800] ;  /* 0x00280000e83c783b */ /* 0x000ea20000004200 */
[----:B------:R-:W-:Y:S02]  /*4d10*/  IMAD.MOV.U32 R165, RZ, RZ, R44 ;  /* 0x000000ffffa57224 */ /* 0x000fe400078e002c */
[----:B------:R-:W-:Y:S02]  /*4d20*/  FFMA.FTZ R44, R164, c[0x0][0x2d0], -R20 ;  /* 0x0000b400a42c7a23 */ /* 0x000fe40000010814 */
[----:B------:R-:W-:Y:S01]  /*4d30*/  IMAD.MOV.U32 R37, RZ, RZ, R97 ;  /* 0x000000ffff257224 */ /* 0x000fe200078e0061 */
[----:B------:R-:W-:Y:S01]  /*4d40*/  HMMA.16816.F32.BF16 R124, R16, R56, RZ ;  /* 0x00000038107c723c */ /* 0x000fe200000418ff */
[----:B------:R-:W-:-:S02]  /*4d50*/  FFMA.FTZ R181, R148, c[0x0][0x2d0], -R3 ;  /* 0x0000b40094b57a23 */ /* 0x000fc40000010803 */
[----:B------:R-:W-:Y:S02]  /*4d60*/  IMAD.MOV.U32 R199, RZ, RZ, R104 ;  /* 0x000000ffffc77224 */ /* 0x000fe400078e0068 */
[----:B------:R-:W-:-:S03]  /*4d70*/  IMAD.MOV.U32 R198, RZ, RZ, R105 ;  /* 0x000000ffffc67224 */ /* 0x000fc600078e0069 */
[----:B------:R-:W-:Y:S01]  /*4d80*/  HMMA.16816.F32.BF16 R120, R12, R56, RZ ;  /* 0x000000380c78723c */ /* 0x000fe200000418ff */
[----:B------:R-:W-:Y:S02]  /*4d90*/  IMAD.MOV.U32 R197, RZ, RZ, R106 ;  /* 0x000000ffffc57224 */ /* 0x000fe400078e006a */
[----:B------:R-:W-:Y:S02]  /*4da0*/  IMAD.MOV.U32 R196, RZ, RZ, R107 ;  /* 0x000000ffffc47224 */ /* 0x000fe400078e006b */
[----:B------:R-:W-:Y:S02]  /*4db0*/  IMAD.MOV.U32 R23, RZ, RZ, R114 ;  /* 0x000000ffff177224 */ /* 0x000fe400078e0072 */
[--C-:B------:R-:W-:Y:S02]  /*4dc0*/  FFMA.FTZ R57, R167, c[0x0][0x2d0], -R20.reuse ;  /* 0x0000b400a7397a23 */ /* 0x100fe40000010814 */
[--C-:B------:R-:W-:Y:S02]  /*4dd0*/  FFMA.FTZ R56, R166, c[0x0][0x2d0], -R20.reuse ;  /* 0x0000b400a6387a23 */ /* 0x100fe40000010814 */
[----:B------:R-:W-:-:S02]  /*4de0*/  FFMA.FTZ R166, R162, c[0x0][0x2d0], -R20 ;  /* 0x0000b400a2a67a23 */ /* 0x000fc40000010814 */
[----:B------:R-:W-:Y:S01]  /*4df0*/  FFMA.FTZ R167, R161, c[0x0][0x2d0], -R20 ;  /* 0x0000b400a1a77a23 */ /* 0x000fe20000010814 */
[----:B------:R-:W-:Y:S01]  /*4e00*/  HMMA.16816.F32.BF16 R104, R16, R88, RZ ;  /* 0x000000581068723c */ /* 0x000fe200000418ff */
[----:B------:R-:W-:Y:S02]  /*4e10*/  IMAD.MOV.U32 R22, RZ, RZ, R108 ;  /* 0x000000ffff167224 */ /* 0x000fe400078e006c */
[----:B------:R-:W-:Y:S02]  /*4e20*/  IMAD.MOV.U32 R21, RZ, RZ, R109 ;  /* 0x000000ffff157224 */ /* 0x000fe400078e006d */
[--C-:B------:R-:W-:Y:S02]  /*4e30*/  FFMA.FTZ R20, R149, c[0x0][0x2d0], -R3.reuse ;  /* 0x0000b40095147a23 */ /* 0x100fe40000010803 */
[----:B------:R-:W-:Y:S02]  /*4e40*/  FFMA.FTZ R148, R147, c[0x0][0x2d0], -R3 ;  /* 0x0000b40093947a23 */ /* 0x000fe40000010803 */
[----:B------:R-:W-:-:S02]  /*4e50*/  IMAD.MOV.U32 R49, RZ, RZ, R94 ;  /* 0x000000ffff317224 */ /* 0x000fc400078e005e */
[----:B------:R-:W-:Y:S02]  /*4e60*/  IMAD.MOV.U32 R101, RZ, RZ, R93 ;  /* 0x000000ffff657224 */ /* 0x000fe400078e005d */
[----:B------:R-:W-:Y:S02]  /*4e70*/  FFMA.FTZ R149, R146, c[0x0][0x2d0], -R3 ;  /* 0x0000b40092957a23 */ /* 0x000fe40000010803 */
[--C-:B------:R-:W-:Y:S02]  /*4e80*/  FFMA.FTZ R147, R135, c[0x0][0x2d0], -R2.reuse ;  /* 0x0000b40087937a23 */ /* 0x100fe40000010802 */
[--C-:B------:R-:W-:Y:S02]  /*4e90*/  FFMA.FTZ R94, R143, c[0x0][0x2d0], -R2.reuse ;  /* 0x0000b4008f5e7a23 */ /* 0x100fe40000010802 */
[--C-:B------:R-:W-:Y:S02]  /*4ea0*/  FFMA.FTZ R93, R142, c[0x0][0x2d0], -R2.reuse ;  /* 0x0000b4008e5d7a23 */ /* 0x100fe40000010802 */
[----:B------:R-:W-:-:S02]  /*4eb0*/  FFMA.FTZ R89, R141, c[0x0][0x2d0], -R2 ;  /* 0x0000b4008d597a23 */ /* 0x000fc40000010802 */
[--C-:B------:R-:W-:Y:S02]  /*4ec0*/  FFMA.FTZ R88, R140, c[0x0][0x2d0], -R2.reuse ;  /* 0x0000b4008c587a23 */ /* 0x100fe40000010802 */
[--C-:B------:R-:W-:Y:S02]  /*4ed0*/  FFMA.FTZ R162, R137, c[0x0][0x2d0], -R2.reuse ;  /* 0x0000b40089a27a23 */ /* 0x100fe40000010802 */
[--C-:B------:R-:W-:Y:S02]  /*4ee0*/  FFMA.FTZ R161, R136, c[0x0][0x2d0], -R2.reuse ;  /* 0x0000b40088a17a23 */ /* 0x100fe40000010802 */
[----:B------:R-:W-:Y:S02]  /*4ef0*/  IMAD.MOV.U32 R135, RZ, RZ, R37 ;  /* 0x000000ffff877224 */ /* 0x000fe400078e0025 */
[----:B------:R-:W-:Y:S02]  /*4f00*/  FFMA.FTZ R146, R134, c[0x0][0x2d0], -R2 ;  /* 0x0000b40086927a23 */ /* 0x000fe40000010802 */
[----:B------:R-:W-:-:S02]  /*4f10*/  FFMA.FTZ R2, R138, c[0x0][0x2d0], -R0 ;  /* 0x0000b4008a027a23 */ /* 0x000fc40000010800 */
[--C-:B------:R-:W-:Y:S02]  /*4f20*/  FFMA.FTZ R37, R133, c[0x0][0x2d0], -R0.reuse ;  /* 0x0000b40085257a23 */ /* 0x100fe40000010800 */
[----:B------:R-:W-:Y:S02]  /*4f30*/  FFMA.FTZ R73, R132, c[0x0][0x2d0], -R0 ;  /* 0x0000b40084497a23 */ /* 0x000fe40000010800 */
[----:B------:R-:W-:Y:S02]  /*4f40*/  IMAD.MOV.U32 R143, RZ, RZ, R20 ;  /* 0x000000ffff8f7224 */ /* 0x000fe400078e0014 */
[----:B------:R-:W-:Y:S02]  /*4f50*/  IMAD.MOV.U32 R138, RZ, RZ, R23 ;  /* 0x000000ffff8a7224 */ /* 0x000fe400078e0017 */
[----:B------:R-:W-:Y:S02]  /*4f60*/  IMAD.MOV.U32 R133, RZ, RZ, R22 ;  /* 0x000000ffff857224 */ /* 0x000fe400078e0016 */
[----:B------:R-:W-:-:S02]  /*4f70*/  IMAD.MOV.U32 R132, RZ, RZ, R21 ;  /* 0x000000ffff847224 */ /* 0x000fc400078e0015 */
[----:B------:R-:W-:Y:S01]  /*4f80*/  HMMA.16816.F32.BF16 R20, R12, R58, RZ ;  /* 0x0000003a0c14723c */ /* 0x000fe200000418ff */
[----:B------:R-:W-:Y:S02]  /*4f90*/  IMAD.MOV.U32 R48, RZ, RZ, R96 ;  /* 0x000000ffff307224 */ /* 0x000fe400078e0060 */
[----:B------:R-:W-:Y:S02]  /*4fa0*/  IMAD.MOV.U32 R41, RZ, RZ, R99 ;  /* 0x000000ffff297224 */ /* 0x000fe400078e0063 */
[----:B------:R-:W-:-:S03]  /*4fb0*/  IMAD.MOV.U32 R40, RZ, RZ, R98 ;  /* 0x000000ffff287224 */ /* 0x000fc600078e0062 */
[----:B------:R-:W-:Y:S08]  /*4fc0*/  HMMA.16816.F32.BF16 R104, R8, R52, R104 ;  /* 0x000000340868723c */ /* 0x000ff00000041868 */
[C---:B------:R-:W-:Y:S08]  /*4fd0*/  HMMA.16816.F32.BF16 R220, R4.reuse, R84, R68 ;  /* 0x0000005404dc723c */ /* 0x040ff00000041844 */
[----:B-1----:R-:W-:Y:S08]  /*4fe0*/  HMMA.16816.F32.BF16 R96, R4, R30, R20 ;  /* 0x0000001e0460723c */ /* 0x002ff00000041814 */
[----:B------:R-:W-:Y:S08]  /*4ff0*/  HMMA.16816.F32.BF16 R20, R12, R74, RZ ;  /* 0x0000004a0c14723c */ /* 0x000ff000000418ff */
[-C--:B------:R-:W-:Y:S08]  /*5000*/  HMMA.16816.F32.BF16 R76, R16, R116.reuse, RZ ;  /* 0x00000074104c723c */ /* 0x080ff000000418ff */
[----:B------:R-:W-:Y:S01]  /*5010*/  HMMA.16816.F32.BF16 R68, R12, R116, RZ ;  /* 0x000000740c44723c */ /* 0x000fe200000418ff */
[----:B------:R-:W-:-:S02]  /*5020*/  IMAD.MOV.U32 R32, RZ, RZ, R107 ;  /* 0x000000ffff207224 */ /* 0x000fc400078e006b */
[----:B------:R-:W-:Y:S02]  /*5030*/  IMAD.MOV.U32 R24, RZ, RZ, R106 ;  /* 0x000000ffff187224 */ /* 0x000fe400078e006a */
[----:B------:R-:W-:Y:S02]  /*5040*/  IMAD.MOV.U32 R206, RZ, RZ, R105 ;  /* 0x000000ffffce7224 */ /* 0x000fe400078e0069 */
[----:B------:R-:W-:Y:S02]  /*5050*/  IMAD.MOV.U32 R205, RZ, RZ, R104 ;  /* 0x000000ffffcd7224 */ /* 0x000fe400078e0068 */
[----:B------:R-:W-:Y:S08]  /*5060*/  HMMA.16816.F32.BF16 R104, R4, R50, R20 ;  /* 0x000000320468723c */ /* 0x000ff00000041814 */
[-C--:B--2---:R-:W-:Y:S08]  /*5070*/  HMMA.16816.F32.BF16 R76, R8, R60.reuse, R76 ;  /* 0x0000003c084c723c */ /* 0x084ff0000004184c */
[----:B------:R-:W-:Y:S08]  /*5080*/  HMMA.16816.F32.BF16 R68, R4, R60, R68 ;  /* 0x0000003c0444723c */ /* 0x000ff00000041844 */
[----:B------:R-:W-:Y:S01]  /*5090*/  HMMA.16816.F32.BF16 R20, R12, R90, RZ ;  /* 0x0000005a0c14723c */ /* 0x000fe200000418ff */
[----:B------:R1:W-:Y:S04]  /*50a0*/  STL [R1+0xa0], R237 ;  /* 0x0000a0ed01007387 */ /* 0x0003e80000100800 */
[----:B------:R2:W-:Y:S01]  /*50b0*/  STL [R1+0x9c], R236 ;  /* 0x00009cec01007387 */ /* 0x0005e20000100800 */
[----:B------:R-:W-:-:S03]  /*50c0*/  IMAD.MOV.U32 R186, RZ, RZ, R110 ;  /* 0x000000ffffba7224 */ /* 0x000fc600078e006e */
[----:B------:R3:W-:Y:S01]  /*50d0*/  STL [R1+0x98], R235 ;  /* 0x000098eb01007387 */ /* 0x0007e20000100800 */
[----:B------:R-:W-:-:S03]  /*50e0*/  IMAD.MOV.U32 R180, RZ, RZ, R111 ;  /* 0x000000ffffb47224 */ /* 0x000fc600078e006f */
[----:B------:R4:W-:Y:S01]  /*50f0*/  STL [R1+0x94], R234 ;  /* 0x000094ea01007387 */ /* 0x0009e20000100800 */
[----:B------:R-:W-:-:S03]  /*5100*/  IMAD.MOV.U32 R36, RZ, RZ, R82 ;  /* 0x000000ffff247224 */ /* 0x000fc600078e0052 */
[----:B------:R4:W-:Y:S01]  /*5110*/  STL [R1+0x90], R231 ;  /* 0x000090e701007387 */ /* 0x0009e20000100800 */
[----:B------:R-:W-:Y:S02]  /*5120*/  IMAD.MOV.U32 R33, RZ, RZ, R81 ;  /* 0x000000ffff217224 */ /* 0x000fe400078e0051 */
[----:B------:R-:W-:Y:S01]  /*5130*/  IMAD.MOV.U32 R53, RZ, RZ, R80 ;  /* 0x000000ffff357224 */ /* 0x000fe200078e0050 */
[----:B------:R4:W-:Y:S01]  /*5140*/  STL [R1+0x8c], R228 ;  /* 0x00008ce401007387 */ /* 0x0009e20000100800 */
[----:B------:R-:W-:Y:S01]  /*5150*/  IMAD.MOV.U32 R116, RZ, RZ, R76 ;  /* 0x000000ffff747224 */ /* 0x000fe200078e004c */
[----:B------:R-:W-:Y:S01]  /*5160*/  HMMA.16816.F32.BF16 R80, R12, R42, RZ ;  /* 0x0000002a0c50723c */ /* 0x000fe200000418ff */
[----:B------:R-:W-:Y:S02]  /*5170*/  IMAD.MOV.U32 R117, RZ, RZ, R77 ;  /* 0x000000ffff757224 */ /* 0x000fe400078e004d */
[----:B-1----:R-:W-:Y:S02]  /*5180*/  IMAD.MOV.U32 R237, RZ, RZ, R68 ;  /* 0x000000ffffed7224 */ /* 0x002fe400078e0044 */
[----:B--2---:R-:W-:-:S03]  /*5190*/  IMAD.MOV.U32 R236, RZ, RZ, R69 ;  /* 0x000000ffffec7224 */ /* 0x004fc600078e0045 */
[----:B------:R-:W-:Y:S01]  /*51a0*/  HMMA.16816.F32.BF16 R108, R4, R54, R20 ;  /* 0x00000036046c723c */ /* 0x000fe20000041814 */
[----:B---3--:R-:W-:Y:S02]  /*51b0*/  IMAD.MOV.U32 R235, RZ, RZ, R70 ;  /* 0x000000ffffeb7224 */ /* 0x008fe400078e0046 */
[----:B----4-:R-:W-:-:S05]  /*51c0*/  IMAD.MOV.U32 R234, RZ, RZ, R71 ;  /* 0x000000ffffea7224 */ /* 0x010fca00078e0047 */
[----:B------:R-:W-:Y:S01]  /*51d0*/  HMMA.16816.F32.BF16 R20, R12, R102, RZ ;  /* 0x000000660c14723c */ /* 0x000fe200000418ff */
[----:B------:R-:W-:Y:S02]  /*51e0*/  IMAD.MOV.U32 R231, RZ, RZ, R78 ;  /* 0x000000ffffe77224 */ /* 0x000fe400078e004e */
[----:B------:R-:W-:-:S05]  /*51f0*/  IMAD.MOV.U32 R228, RZ, RZ, R79 ;  /* 0x000000ffffe47224 */ /* 0x000fca00078e004f */
[C---:B------:R-:W-:Y:S08]  /*5200*/  HMMA.16816.F32.BF16 R68, R12.reuse, R46, RZ ;  /* 0x0000002e0c44723c */ /* 0x040ff000000418ff */
[C---:B------:R-:W-:Y:S08]  /*5210*/  HMMA.16816.F32.BF16 R76, R12.reuse, R26, RZ ;  /* 0x0000001a0c4c723c */ /* 0x040ff000000418ff */
[----:B------:R-:W-:Y:S01]  /*5220*/  HMMA.16816.F32.BF16 R12, R12, R118, RZ ;  /* 0x000000760c0c723c */ /* 0x000fe200000418ff */
[----:B------:R-:W-:-:S07]  /*5230*/  IMAD.MOV.U32 R25, RZ, RZ, R113 ;  /* 0x000000ffff197224 */ /* 0x000fce00078e0071 */
[-C--:B------:R-:W-:Y:S08]  /*5240*/  HMMA.16816.F32.BF16 R224, R8, R28.reuse, R124 ;  /* 0x0000001c08e0723c */ /* 0x080ff0000004187c */
[C---:B------:R-:W-:Y:S07]  /*5250*/  HMMA.16816.F32.BF16 R120, R4.reuse, R28, R120 ;  /* 0x0000001c0478723c */ /* 0x040fee0000041878 */
[----:B------:R-:W-:Y:S01]  /*5260*/  IMAD.MOV.U32 R29, RZ, RZ, R115 ;  /* 0x000000ffff1d7224 */ /* 0x000fe200078e0073 */
[----:B------:R-:W-:Y:S01]  /*5270*/  HMMA.16816.F32.BF16 R80, R4, R38, R80 ;  /* 0x000000260450723c */ /* 0x000fe20000041850 */
[----:B------:R-:W-:-:S07]  /*5280*/  IMAD.MOV.U32 R28, RZ, RZ, R112 ;  /* 0x000000ffff1c7224 */ /* 0x000fce00078e0070 */
[C---:B------:R-:W-:Y:S08]  /*5290*/  HMMA.16816.F32.BF16 R76, R4.reuse, R34, R76 ;  /* 0x00000022044c723c */ /* 0x040ff0000004184c */
[C---:B------:R-:W-:Y:S08]  /*52a0*/  HMMA.16816.F32.BF16 R68, R4.reuse, R86, R68 ;  /* 0x000000560444723c */ /* 0x040ff00000041844 */
[C---:B------:R-:W-:Y:S08]  /*52b0*/  HMMA.16816.F32.BF16 R112, R4.reuse, R66, R20 ;  /* 0x000000420470723c */ /* 0x040ff00000041814 */
[----:B------:R-:W-:Y:S01]  /*52c0*/  HMMA.16816.F32.BF16 R124, R4, R62, R12 ;  /* 0x0000003e047c723c */ /* 0x000fe2000004180c */
[----:B------:R-:W-:Y:S01]  /*52d0*/  IMAD.MOV.U32 R164, RZ, RZ, R36 ;  /* 0x000000ffffa47224 */ /* 0x000fe200078e0024 */
[----:B------:R-:W1:Y:S06]  /*52e0*/  LDSM.16.MT88.4 R12, [R229+0x1000] ;  /* 0x00100000e50c783b */ /* 0x000e6c0000004200 */
[----:B------:R-:W-:Y:S01]  /*52f0*/  HMMA.16816.F32.BF16 R4, R16, R46, RZ ;  /* 0x0000002e1004723c */ /* 0x000fe200000418ff */
[----:B------:R-:W-:-:S02]  /*5300*/  IMAD.MOV.U32 R52, RZ, RZ, R95 ;  /* 0x000000ffff347224 */ /* 0x000fc400078e005f */
[----:B------:R-:W-:Y:S11]  /*5310*/  FFMA.FTZ R36, R154, c[0x0][0x2d0], -R3 ;  /* 0x0000b4009a247a23 */ /* 0x000ff60000010803 */
[----:B------:R-:W-:Y:S10]  /*5320*/  @!UPT UIADD3 URZ, URZ, URZ, URZ ;  /* 0x0000003f3f3ff290 */ /* 0x000ff4000fffe03f */
[----:B------:R-:W-:Y:S08]  /*5330*/  HMMA.16816.F32.BF16 R84, R8, R86, R4 ;  /* 0x000000560854723c */ /* 0x000ff00000041804 */
[----:B------:R-:W-:Y:S01]  /*5340*/  HMMA.16816.F32.BF16 R4, R16, R58, RZ ;  /* 0x0000003a1004723c */ /* 0x000fe200000418ff */
[----:B------:R-:W-:Y:S02]  /*5350*/  IMAD.MOV.U32 R100, RZ, RZ, R92 ;  /* 0x000000ffff647224 */ /* 0x000fe400078e005c */
[----:B------:R-:W-:-:S02]  /*5360*/  IMAD.MOV.U32 R154, RZ, RZ, R33 ;  /* 0x000000ffff9a7224 */ /* 0x000fc400078e0021 */
[----:B------:R-:W-:Y:S02]  /*5370*/  IMAD.MOV.U32 R95, RZ, RZ, R32 ;  /* 0x000000ffff5f7224 */ /* 0x000fe400078e0020 */
[--C-:B------:R-:W-:Y:S02]  /*5380*/  FFMA.FTZ R33, R152, c[0x0][0x2d0], -R3.reuse ;  /* 0x0000b40098217a23 */ /* 0x100fe40000010803 */
[--C-:B------:R-:W-:Y:S02]  /*5390*/  FFMA.FTZ R32, R151, c[0x0][0x2d0], -R3.reuse ;  /* 0x0000b40097207a23 */ /* 0x100fe40000010803 */
[----:B------:R-:W-:Y:S02]  /*53a0*/  FFMA.FTZ R92, R150, c[0x0][0x2d0], -R3 ;  /* 0x0000b400965c7a23 */ /* 0x000fe40000010803 */
[----:B------:R-:W-:Y:S02]  /*53b0*/  IMAD.MOV.U32 R3, RZ, RZ, R29 ;  /* 0x000000ffff037224 */ /* 0x000fe400078e001d */
[----:B------:R-:W-:-:S09]  /*53c0*/  IMAD.MOV.U32 R134, RZ, RZ, R28 ;  /* 0x000000ffff867224 */ /* 0x000fd200078e001c */
[----:B------:R-:W-:Y:S08]  /*53d0*/  HMMA.16816.F32.BF16 R28, R8, R30, R4 ;  /* 0x0000001e081c723c */ /* 0x000ff00000041804 */
[----:B------:R-:W-:Y:S01]  /*53e0*/  HMMA.16816.F32.BF16 R4, R16, R74, RZ ;  /* 0x0000004a1004723c */ /* 0x000fe200000418ff */
[----:B------:R-:W-:Y:S02]  /*53f0*/  IMAD.MOV.U32 R141, RZ, RZ, R49 ;  /* 0x000000ffff8d7224 */ /* 0x000fe400078e0031 */
[----:B------:R-:W-:Y:S11]  /*5400*/  IMAD.MOV.U32 R140, RZ, RZ, R48 ;  /* 0x000000ffff8c7224 */ /* 0x000ff600078e0030 */
[----:B------:R-:W-:Y:S10]  /*5410*/  @!UPT UIADD3 URZ, URZ, URZ, URZ ;  /* 0x0000003f3f3ff290 */ /* 0x000ff4000fffe03f */
[----:B------:R-:W-:Y:S08]  /*5420*/  HMMA.16816.F32.BF16 R48, R8, R50, R4 ;  /* 0x000000320830723c */ /* 0x000ff00000041804 */
[----:B------:R-:W-:Y:S01]  /*5430*/  HMMA.16816.F32.BF16 R4, R16, R90, RZ ;  /* 0x0000005a1004723c */ /* 0x000fe200000418ff */
[----:B------:R-:W-:Y:S02]  /*5440*/  IMAD.MOV.U32 R152, RZ, RZ, R53 ;  /* 0x000000ffff987224 */ /* 0x000fe400078e0035 */
[----:B------:R-:W-:-:S02]  /*5450*/  IMAD.MOV.U32 R142, RZ, RZ, R52 ;  /* 0x000000ffff8e7224 */ /* 0x000fc400078e0034 */
[----:B------:R-:W-:Y:S02]  /*5460*/  IMAD.MOV.U32 R137, RZ, RZ, R41 ;  /* 0x000000ffff897224 */ /* 0x000fe400078e0029 */
[----:B------:R-:W-:Y:S02]  /*5470*/  IMAD.MOV.U32 R136, RZ, RZ, R40 ;  /* 0x000000ffff887224 */ /* 0x000fe400078e0028 */
[----:B------:R-:W-:Y:S11]  /*5480*/  HMMA.16816.F32.BF16 R40, R16, R42, RZ ;  /* 0x0000002a1028723c */ /* 0x000ff600000418ff */
[----:B------:R-:W-:Y:S04]  /*5490*/  @!UPT UIADD3 URZ, URZ, URZ, URZ ;  /* 0x0000003f3f3ff290 */ /* 0x000fe8000fffe03f */
[----:B------:R-:W-:Y:S08]  /*54a0*/  HMMA.16816.F32.BF16 R52, R8, R54, R4 ;  /* 0x000000360834723c */ /* 0x000ff00000041804 */
[----:B------:R-:W-:Y:S01]  /*54b0*/  HMMA.16816.F32.BF16 R4, R16, R102, RZ ;  /* 0x000000661004723c */ /* 0x000fe200000418ff */
[----:B------:R-:W-:Y:S02]  /*54c0*/  FFMA.FTZ R72, R139, c[0x0][0x2d0], -R0 ;  /* 0x0000b4008b487a23 */ /* 0x000fe40000010800 */
[----:B------:R-:W-:-:S02]  /*54d0*/  IMAD.MOV.U32 R139, RZ, RZ, R25 ;  /* 0x000000ffff8b7224 */ /* 0x000fc400078e0019 */
[----:B------:R-:W-:-:S03]  /*54e0*/  IMAD.MOV.U32 R23, RZ, RZ, R24 ;  /* 0x000000ffff177224 */ /* 0x000fc600078e0018 */
[----:B------:R-:W-:Y:S01]  /*54f0*/  HMMA.16816.F32.BF16 R24, R16, R26, RZ ;  /* 0x0000001a1018723c */ /* 0x000fe200000418ff */
[----:B------:R-:W-:-:S07]  /*5500*/  IMAD.MOV.U32 R150, RZ, RZ, R187 ;  /* 0x000000ffff967224 */ /* 0x000fce00078e00bb */
[----:B------:R-:W-:Y:S01]  /*5510*/  HMMA.16816.F32.BF16 R16, R16, R118, RZ ;  /* 0x000000761010723c */ /* 0x000fe200000418ff */
[----:B------:R-:W-:Y:S01]  /*5520*/  IMAD.MOV.U32 R151, RZ, RZ, R204 ;  /* 0x000000ffff977224 */ /* 0x000fe200078e00cc */
[----:B------:R-:W-:Y:S01]  /*5530*/  MUFU.EX2 R187, R57 ;  /* 0x0000003900bb7308 */ /* 0x000fe20000000800 */
[----:B------:R-:W-:Y:S02]  /*5540*/  IMAD.MOV.U32 R90, RZ, RZ, R186 ;  /* 0x000000ffff5a7224 */ /* 0x000fe400078e00ba */
[----:B------:R-:W-:Y:S02]  /*5550*/  IMAD.MOV.U32 R91, RZ, RZ, R180 ;  /* 0x000000ffff5b7224 */ /* 0x000fe400078e00b4 */
[----:B------:R-:W-:Y:S01]  /*5560*/  IMAD.MOV.U32 R119, RZ, RZ, R206 ;  /* 0x000000ffff777224 */ /* 0x000fe200078e00ce */
[C---:B------:R-:W-:Y:S01]  /*5570*/  HMMA.16816.F32.BF16 R64, R8.reuse, R66, R4 ;  /* 0x000000420840723c */ /* 0x040fe20000041804 */
[----:B------:R-:W-:Y:S01]  /*5580*/  IMAD.MOV.U32 R118, RZ, RZ, R205 ;  /* 0x000000ffff767224 */ /* 0x000fe200078e00cd */
[----:B------:R-:W-:Y:S05]  /*5590*/  MUFU.EX2 R206, R45 ;  /* 0x0000002d00ce7308 */ /* 0x000fea0000000800 */
[----:B------:R-:W-:Y:S01]  /*55a0*/  FADD.FTZ R5, R158, R156 ;  /* 0x0000009c9e057221 */ /* 0x000fe20000010000 */
[----:B------:R-:W-:Y:S01]  /*55b0*/  HMMA.16816.F32.BF16 R40, R8, R38, R40 ;  /* 0x000000260828723c */ /* 0x000fe20000041828 */
[----:B------:R-:W-:Y:S01]  /*55c0*/  IMAD.MOV.U32 R158, RZ, RZ, R181 ;  /* 0x000000ffff9e7224 */ /* 0x000fe200078e00b5 */
[----:B------:R-:W-:Y:S01]  /*55d0*/  MUFU.EX2 R205, R56 ;  /* 0x0000003800cd7308 */ /* 0x000fe20000000800 */
[----:B------:R-:W-:-:S02]  /*55e0*/  FFMA.FTZ R131, R131, c[0x0][0x2d0], -R0 ;  /* 0x0000b40083837a23 */ /* 0x000fc40000010800 */
[----:B------:R-:W-:-:S05]  /*55f0*/  FFMA.FTZ R130, R130, c[0x0][0x2d0], -R0 ;  /* 0x0000b40082827a23 */ /* 0x000fca0000010800 */
[----:B------:R-:W-:Y:S01]  /*5600*/  MUFU.EX2 R207, R44 ;  /* 0x0000002c00cf7308 */ /* 0x000fe20000000800 */
[--C-:B------:R-:W-:Y:S02]  /*5610*/  FFMA.FTZ R129, R129, c[0x0][0x2d0], -R0.reuse ;  /* 0x0000b40081817a23 */ /* 0x100fe40000010800 */
[----:B------:R-:W-:-:S05]  /*5620*/  FFMA.FTZ R128, R128, c[0x0][0x2d0], -R0 ;  /* 0x0000b40080807a23 */ /* 0x000fca0000010800 */
[----:B------:R-:W-:Y:S01]  /*5630*/  MUFU.EX2 R180, R36 ;  /* 0x0000002400b47308 */ /* 0x000fe20000000800 */
[----:B------:R-:W-:Y:S02]  /*5640*/  FADD.FTZ R0, R173, R172 ;  /* 0x000000acad007221 */ /* 0x000fe40000010000 */
[----:B------:R-:W-:-:S05]  /*5650*/  IMAD.MOV.U32 R75, RZ, RZ, R3 ;  /* 0x000000ffff4b7224 */ /* 0x000fca00078e0003 */
[----:B------:R-:W-:Y:S01]  /*5660*/  MUFU.EX2 R186, R33 ;  /* 0x0000002100ba7308 */ /* 0x000fe20000000800 */
[----:B------:R-:W-:-:S07]  /*5670*/  FADD.FTZ R3, R169, R168 ;  /* 0x000000a8a9037221 */ /* 0x000fce0000010000 */
[----:B------:R-:W-:Y:S08]  /*5680*/  MUFU.EX2 R204, R32 ;  /* 0x0000002000cc7308 */ /* 0x000ff00000000800 */
[----:B------:R-:W-:Y:S08]  /*5690*/  MUFU.EX2 R181, R92 ;  /* 0x0000005c00b57308 */ /* 0x000ff00000000800 */
[----:B------:R-:W-:Y:S08]  /*56a0*/  MUFU.EX2 R47, R94 ;  /* 0x0000005e002f7308 */ /* 0x000ff00000000800 */
[----:B------:R-:W-:Y:S08]  /*56b0*/  MUFU.EX2 R57, R93 ;  /* 0x0000005d00397308 */ /* 0x000ff00000000800 */
[----:B------:R-:W-:Y:S08]  /*56c0*/  MUFU.EX2 R58, R89 ;  /* 0x00000059003a7308 */ /* 0x000ff00000000800 */
[----:B------:R-:W2:Y:S08]  /*56d0*/  MUFU.EX2 R59, R88 ;  /* 0x00000058003b7308 */ /* 0x000eb00000000800 */
[----:B------:R-:W-:Y:S08]  /*56e0*/  MUFU.EX2 R44, R72 ;  /* 0x00000048002c7308 */ /* 0x000ff00000000800 */
[----:B------:R3:W4:Y:S08]  /*56f0*/  MUFU.EX2 R46, R2 ;  /* 0x00000002002e7308 */ /* 0x0007300000000800 */
[----:B------:R-:W-:Y:S08]  /*5700*/  MUFU.EX2 R56, R37 ;  /* 0x0000002500387308 */ /* 0x000ff00000000800 */
[----:B------:R-:W1:Y:S01]  /*5710*/  MUFU.EX2 R45, R73 ;  /* 0x00000049002d7308 */ /* 0x000e620000000800 */
[----:B---3--:R-:W-:-:S02]  /*5720*/  FADD.FTZ R2, R175, R0 ;  /* 0x00000000af027221 */ /* 0x008fc40000010000 */
[----:B------:R-:W-:Y:S02]  /*5730*/  FADD.FTZ R0, R170, R3 ;  /* 0x00000003aa007221 */ /* 0x000fe40000010000 */
[----:B------:R-:W-:Y:S02]  /*5740*/  FADD.FTZ R4, R145, R144 ;  /* 0x0000009091047221 */ /* 0x000fe40000010000 */
[----:B------:R-:W-:Y:S02]  /*5750*/  FADD.FTZ R5, R160, R5 ;  /* 0x00000005a0057221 */ /* 0x000fe40000010000 */
[----:B------:R-:W-:Y:S01]  /*5760*/  FADD.FTZ R21, R174, R2 ;  /* 0x00000002ae157221 */ /* 0x000fe20000010000 */
[----:B------:R-:W-:Y:S01]  /*5770*/  HMMA.16816.F32.BF16 R24, R8, R34, R24 ;  /* 0x000000220818723c */ /* 0x000fe20000041818 */
[----:B------:R-:W-:Y:S01]  /*5780*/  FADD.FTZ R2, R171, R0 ;  /* 0x00000000ab027221 */ /* 0x000fe20000010000 */
[----:B--2---:R-:W-:Y:S01]  /*5790*/  F2FP.BF16.PACK_AB R6, R59, R58 ;  /* 0x0000003a3b06723e */ /* 0x004fe200000010ff */
[----:B------:R-:W-:Y:S01]  /*57a0*/  FADD.FTZ R3, R153, R4 ;  /* 0x0000000499037221 */ /* 0x000fe20000010000 */
[----:B------:R-:W-:Y:S01]  /*57b0*/  F2FP.BF16.PACK_AB R4, R57, R47 ;  /* 0x0000002f3904723e */ /* 0x000fe200000010ff */
[----:B------:R-:W-:Y:S01]  /*57c0*/  FADD.FTZ R0, R163, R5 ;  /* 0x00000005a3007221 */ /* 0x000fe20000010000 */
[----:B----4-:R-:W-:-:S02]  /*57d0*/  F2FP.BF16.PACK_AB R5, R46, R44 ;  /* 0x0000002c2e05723e */ /* 0x010fc400000010ff */
[----:B------:R-:W-:Y:S01]  /*57e0*/  HMMA.16816.F32.BF16 R60, R8, R62, R16 ;  /* 0x0000003e083c723c */ /* 0x000fe20000041810 */
[----:B-1----:R-:W-:Y:S01]  /*57f0*/  F2FP.BF16.PACK_AB R7, R45, R56 ;  /* 0x000000382d07723e */ /* 0x002fe200000010ff */
[----:B------:R-:W-:-:S05]  /*5800*/  IMAD.MOV.U32 R92, RZ, RZ, R148 ;  /* 0x000000ffff5c7224 */ /* 0x000fca00078e0094 */
[----:B------:R-:W-:Y:S02]  /*5810*/  F2FP.BF16.PACK_AB R8, R205, R187 ;  /* 0x000000bbcd08723e */ /* 0x000fe400000010ff */
[----:B------:R-:W-:Y:S02]  /*5820*/  F2FP.BF16.PACK_AB R9, R186, R180 ;  /* 0x000000b4ba09723e */ /* 0x000fe400000010ff */
[----:B------:R-:W-:Y:S02]  /*5830*/  F2FP.BF16.PACK_AB R10, R207, R206 ;  /* 0x000000cecf0a723e */ /* 0x000fe400000010ff */
[----:B------:R-:W-:Y:S01]  /*5840*/  F2FP.BF16.PACK_AB R11, R181, R204 ;  /* 0x000000ccb50b723e */ /* 0x000fe200000010ff */
[----:B------:R-:W-:Y:S02]  /*5850*/  IMAD.MOV.U32 R145, RZ, RZ, R149 ;  /* 0x000000ffff917224 */ /* 0x000fe400078e0095 */
[----:B------:R-:W-:Y:S02]  /*5860*/  IMAD.MOV.U32 R144, RZ, RZ, R150 ;  /* 0x000000ffff907224 */ /* 0x000fe400078e0096 */
[----:B------:R-:W-:Y:S01]  /*5870*/  IMAD.MOV.U32 R22, RZ, RZ, R151 ;  /* 0x000000ffff167224 */ /* 0x000fe200078e0097 */
[----:B------:R-:W-:Y:S01]  /*5880*/  HMMA.16816.F32.BF16 R188, R4, R12, R188 ;  /* 0x0000000c04bc723c */ /* 0x000fe200000418bc */
[----:B------:R-:W-:-:S02]  /*5890*/  IMAD.MOV.U32 R148, RZ, RZ, R199 ;  /* 0x000000ffff947224 */ /* 0x000fc400078e00c7 */
[----:B------:R-:W-:Y:S02]  /*58a0*/  IMAD.MOV.U32 R149, RZ, RZ, R198 ;  /* 0x000000ffff957224 */ /* 0x000fe400078e00c6 */
[----:B------:R-:W-:Y:S02]  /*58b0*/  IMAD.MOV.U32 R150, RZ, RZ, R197 ;  /* 0x000000ffff967224 */ /* 0x000fe400078e00c5 */
[----:B------:R-:W-:Y:S01]  /*58c0*/  IMAD.MOV.U32 R151, RZ, RZ, R196 ;  /* 0x000000ffff977224 */ /* 0x000fe200078e00c4 */
[----:B------:R-:W-:Y:S08]  /*58d0*/  HMMA.16816.F32.BF16 R192, R8, R12, R192 ;  /* 0x0000000c08c0723c */ /* 0x000ff000000418c0 */
[-C--:B------:R-:W-:Y:S08]  /*58e0*/  HMMA.16816.F32.BF16 R196, R4, R14.reuse, R80 ;  /* 0x0000000e04c4723c */ /* 0x080ff00000041850 */
[----:B------:R-:W-:Y:S01]  /*58f0*/  HMMA.16816.F32.BF16 R32, R8, R14, R40 ;  /* 0x0000000e0820723c */ /* 0x000fe20000041828 */
[----:B------:R-:W1:Y:S01]  /*5900*/  LDSM.16.MT88.4 R12, [R230+0x1000] ;  /* 0x00100000e60c783b */ /* 0x000e620000004200 */
[----:B------:R-:W-:-:S02]  /*5910*/  IMAD.MOV.U32 R172, RZ, RZ, R132 ;  /* 0x000000ffffac7224 */ /* 0x000fc400078e0084 */
[----:B------:R-:W-:Y:S02]  /*5920*/  IMAD.MOV.U32 R173, RZ, RZ, R133 ;  /* 0x000000ffffad7224 */ /* 0x000fe400078e0085 */
[----:B------:R-:W-:Y:S02]  /*5930*/  IMAD.MOV.U32 R74, RZ, RZ, R138 ;  /* 0x000000ffff4a7224 */ /* 0x000fe400078e008a */
[----:B------:R-:W-:Y:S02]  /*5940*/  IMAD.MOV.U32 R168, RZ, RZ, R139 ;  /* 0x000000ffffa87224 */ /* 0x000fe400078e008b */
[----:B------:R-:W-:Y:S02]  /*5950*/  IMAD.MOV.U32 R169, RZ, RZ, R134 ;  /* 0x000000ffffa97224 */ /* 0x000fe400078e0086 */
[----:B------:R-:W-:Y:S02]  /*5960*/  IMAD.MOV.U32 R17, RZ, RZ, R135 ;  /* 0x000000ffff117224 */ /* 0x000fe400078e0087 */
[----:B------:R-:W-:-:S02]  /*5970*/  IMAD.MOV.U32 R18, RZ, RZ, R136 ;  /* 0x000000ffff127224 */ /* 0x000fc400078e0088 */
[----:B------:R-:W-:Y:S02]  /*5980*/  IMAD.MOV.U32 R19, RZ, RZ, R137 ;  /* 0x000000ffff137224 */ /* 0x000fe400078e0089 */
[----:B------:R-:W-:Y:S02]  /*5990*/  IMAD.MOV.U32 R16, RZ, RZ, R140 ;  /* 0x000000ffff107224 */ /* 0x000fe400078e008c */
[----:B------:R-:W-:Y:S02]  /*59a0*/  IMAD.MOV.U32 R102, RZ, RZ, R141 ;  /* 0x000000ffff667224 */ /* 0x000fe400078e008d */
[----:B------:R-:W-:Y:S02]  /*59b0*/  IMAD.MOV.U32 R103, RZ, RZ, R142 ;  /* 0x000000ffff677224 */ /* 0x000fe400078e008e */
[----:B------:R-:W-:Y:S01]  /*59c0*/  IMAD.MOV.U32 R156, RZ, RZ, R143 ;  /* 0x000000ffff9c7224 */ /* 0x000fe200078e008f */
[-C--:B-1----:R-:W-:Y:S08]  /*59d0*/  HMMA.16816.F32.BF16 R132, R8, R12.reuse, R212 ;  /* 0x0000000c0884723c */ /* 0x082ff000000418d4 */
[C---:B------:R-:W-:Y:S08]  /*59e0*/  HMMA.16816.F32.BF16 R136, R4.reuse, R12, R200 ;  /* 0x0000000c0488723c */ /* 0x040ff000000418c8 */
[-C--:B------:R-:W-:Y:S08]  /*59f0*/  HMMA.16816.F32.BF16 R140, R4, R14.reuse, R76 ;  /* 0x0000000e048c723c */ /* 0x080ff0000004184c */
[----:B------:R-:W-:Y:S01]  /*5a00*/  HMMA.16816.F32.BF16 R36, R8, R14, R24 ;  /* 0x0000000e0824723c */ /* 0x000fe20000041818 */
[----:B------:R-:W1:Y:S01]  /*5a10*/  LDSM.16.MT88.4 R12, [R233+0x1000] ;  /* 0x00100000e90c783b */ /* 0x000e620000004200 */
[----:B------:R-:W-:-:S02]  /*5a20*/  FADD.FTZ R20, R155, R3 ;  /* 0x000000039b147221 */ /* 0x000fc40000010000 */
[----:B------:R-:W-:Y:S02]  /*5a30*/  IMAD.MOV.U32 R94, RZ, RZ, R23 ;  /* 0x000000ffff5e7224 */ /* 0x000fe400078e0017 */
[----:B------:R-:W-:Y:S02]  /*5a40*/  IMAD.MOV.U32 R163, RZ, RZ, R158 ;  /* 0x000000ffffa37224 */ /* 0x000fe400078e009e */
[----:B------:R-:W-:Y:S02]  /*5a50*/  IMAD.MOV.U32 R3, RZ, RZ, R156 ;  /* 0x000000ffff037224 */ /* 0x000fe400078e009c */
[----:B------:R-:W-:Y:S02]  /*5a60*/  IMAD.MOV.U32 R24, RZ, RZ, R152 ;  /* 0x000000ffff187224 */ /* 0x000fe400078e0098 */
[----:B------:R-:W-:Y:S02]  /*5a70*/  IMAD.MOV.U32 R25, RZ, RZ, R154 ;  /* 0x000000ffff197224 */ /* 0x000fe400078e009a */
[----:B------:R-:W-:-:S02]  /*5a80*/  IMAD.MOV.U32 R23, RZ, RZ, R157 ;  /* 0x000000ffff177224 */ /* 0x000fc400078e009d */
[----:B------:R-:W-:Y:S01]  /*5a90*/  IMAD.MOV.U32 R83, RZ, RZ, R159 ;  /* 0x000000ffff537224 */ /* 0x000fe200078e009f */
[-C--:B-1----:R-:W-:Y:S08]  /*5aa0*/  HMMA.16816.F32.BF16 R148, R8, R12.reuse, R148 ;  /* 0x0000000c0894723c */ /* 0x082ff00000041894 */
[C---:B------:R-:W-:Y:S08]  /*5ab0*/  HMMA.16816.F32.BF16 R152, R4.reuse, R12, R220 ;  /* 0x0000000c0498723c */ /* 0x040ff000000418dc */
        /* <DEDUP_REMOVED lines=11> */
[-C--:B-1----:R-:W-:Y:S08]  /*5b70*/  HMMA.16816.F32.BF16 R164, R8, R12.reuse, R224 ;  /* 0x0000000c08a4723c */ /* 0x082ff000000418e0 */
[C---:B------:R-:W-:Y:S08]  /*5b80*/  HMMA.16816.F32.BF16 R168, R4.reuse, R12, R120 ;  /* 0x0000000c04a8723c */ /* 0x040ff00000041878 */
[----:B------:R-:W-:Y:S01]  /*5b90*/  HMMA.16816.F32.BF16 R172, R4, R14, R96 ;  /* 0x0000000e04ac723c */ /* 0x000fe20000041860 */
[----:B------:R-:W-:-:S02]  /*5ba0*/  IMAD.MOV.U32 R160, RZ, RZ, R92 ;  /* 0x000000ffffa07224 */ /* 0x000fc400078e005c */
[----:B------:R-:W-:Y:S02]  /*5bb0*/  IMAD.MOV.U32 R93, RZ, RZ, R119 ;  /* 0x000000ffff5d7224 */ /* 0x000fe400078e0077 */
[----:B------:R-:W-:Y:S02]  /*5bc0*/  IMAD.MOV.U32 R200, RZ, RZ, R237 ;  /* 0x000000ffffc87224 */ /* 0x000fe400078e00ed */
[----:B------:R-:W-:Y:S01]  /*5bd0*/  IMAD.MOV.U32 R201, RZ, RZ, R236 ;  /* 0x000000ffffc97224 */ /* 0x000fe200078e00ec */
[----:B------:R-:W-:Y:S01]  /*5be0*/  HMMA.16816.F32.BF16 R68, R8, R14, R28 ;  /* 0x0000000e0844723c */ /* 0x000fe2000004181c */
[----:B------:R-:W1:Y:S01]  /*5bf0*/  LDSM.16.MT88.4 R12, [R229+0x3000] ;  /* 0x00300000e50c783b */ /* 0x000e620000004200 */
[----:B------:R-:W-:Y:S02]  /*5c00*/  IMAD.MOV.U32 R92, RZ, RZ, R118 ;  /* 0x000000ffff5c7224 */ /* 0x000fe400078e0076 */
[----:B------:R-:W-:Y:S02]  /*5c10*/  IMAD.MOV.U32 R202, RZ, RZ, R235 ;  /* 0x000000ffffca7224 */ /* 0x000fe400078e00eb */
[----:B------:R-:W-:-:S02]  /*5c20*/  IMAD.MOV.U32 R203, RZ, RZ, R234 ;  /* 0x000000ffffcb7224 */ /* 0x000fc400078e00ea */
[----:B------:R-:W-:Y:S02]  /*5c30*/  FADD.FTZ R0, R179, R0 ;  /* 0x00000000b3007221 */ /* 0x000fe40000010000 */
[----:B------:R-:W-:Y:S01]  /*5c40*/  FADD.FTZ R2, R216, R2 ;  /* 0x00000002d8027221 */ /* 0x000fe20000010000 */
[----:B------:R-:W-:Y:S01]  /*5c50*/  MUFU.EX2 R23, R23 ;  /* 0x0000001700177308 */ /* 0x000fe20000000800 */
[----:B------:R-:W-:Y:S01]  /*5c60*/  IMAD.MOV.U32 R119, RZ, RZ, R228 ;  /* 0x000000ffff777224 */ /* 0x000fe200078e00e4 */
[----:B------:R-:W-:Y:S01]  /*5c70*/  LDSM.16.MT88.4 R96, [R230+0x3800] ;  /* 0x00380000e660783b */ /* 0x000fe20000004200 */
[----:B------:R-:W-:Y:S02]  /*5c80*/  IMAD.MOV.U32 R222, RZ, RZ, R22 ;  /* 0x000000ffffde7224 */ /* 0x000fe400078e0016 */
[----:B------:R-:W-:Y:S01]  /*5c90*/  IMAD.MOV.U32 R223, RZ, RZ, R144 ;  /* 0x000000ffffdf7224 */ /* 0x000fe200078e0090 */
[----:B------:R2:W5:Y:S01]  /*5ca0*/  LDL.LU R237, [R1+0xa0] ;  /* 0x0000a00001ed7983 */ /* 0x0005620000300800 */
[----:B-1----:R-:W-:Y:S08]  /*5cb0*/  HMMA.16816.F32.BF16 R212, R8, R12, R72 ;  /* 0x0000000c08d4723c */ /* 0x002ff00000041848 */
[-C--:B------:R-:W-:Y:S08]  /*5cc0*/  HMMA.16816.F32.BF16 R76, R4, R14.reuse, R104 ;  /* 0x0000000e044c723c */ /* 0x080ff00000041868 */
[----:B------:R-:W-:Y:S01]  /*5cd0*/  HMMA.16816.F32.BF16 R48, R8, R14, R48 ;  /* 0x0000000e0830723c */ /* 0x000fe20000041830 */
[----:B------:R-:W-:Y:S01]  /*5ce0*/  IMAD.MOV.U32 R118, RZ, RZ, R231 ;  /* 0x000000ffff767224 */ /* 0x000fe200078e00e7 */
[----:B------:R-:W-:Y:S01]  /*5cf0*/  MUFU.EX2 R22, R147 ;  /* 0x0000009300167308 */ /* 0x000fe20000000800 */
[----:B------:R2:W5:Y:S04]  /*5d00*/  LDL.LU R236, [R1+0x9c] ;  /* 0x00009c0001ec7983 */ /* 0x0005680000300800 */
[----:B------:R2:W5:Y:S01]  /*5d10*/  LDL.LU R235, [R1+0x98] ;  /* 0x0000980001eb7983 */ /* 0x0005620000300800 */
[----:B------:R-:W-:Y:S03]  /*5d20*/  HMMA.16816.F32.BF16 R72, R4, R12, R88 ;  /* 0x0000000c0448723c */ /* 0x000fe60000041858 */
[----:B------:R-:W1:Y:S04]  /*5d30*/  LDSM.16.MT88.4 R12, [R230+0x3000] ;  /* 0x00300000e60c783b */ /* 0x000e680000004200 */
[----:B------:R2:W5:Y:S04]  /*5d40*/  LDL.LU R234, [R1+0x94] ;  /* 0x0000940001ea7983 */ /* 0x0005680000300800 */
[----:B------:R2:W5:Y:S04]  /*5d50*/  LDL.LU R231, [R1+0x90] ;  /* 0x0000900001e77983 */ /* 0x0005680000300800 */
[----:B------:R2:W5:Y:S01]  /*5d60*/  LDL.LU R228, [R1+0x8c] ;  /* 0x00008c0001e47983 */ /* 0x0005620000300800 */
[-C--:B-1----:R-:W-:Y:S08]  /*5d70*/  HMMA.16816.F32.BF16 R40, R8, R12.reuse, R92 ;  /* 0x0000000c0828723c */ /* 0x082ff0000004185c */
[C---:B------:R-:W-:Y:S01]  /*5d80*/  HMMA.16816.F32.BF16 R88, R4.reuse, R12, R16 ;  /* 0x0000000c0458723c */ /* 0x040fe20000041810 */
[----:B------:R-:W1:Y:S07]  /*5d90*/  LDSM.16.MT88.4 R16, [R233+0x3000] ;  /* 0x00300000e910783b */ /* 0x000e6e0000004200 */
[-C--:B------:R-:W-:Y:S08]  /*5da0*/  HMMA.16816.F32.BF16 R92, R4, R14.reuse, R108 ;  /* 0x0000000e045c723c */ /* 0x080ff0000004186c */
[----:B------:R-:W-:Y:S01]  /*5db0*/  HMMA.16816.F32.BF16 R52, R8, R14, R52 ;  /* 0x0000000e0834723c */ /* 0x000fe20000041834 */
[----:B------:R-:W3:Y:S07]  /*5dc0*/  LDSM.16.MT88.4 R12, [R232+0x3000] ;  /* 0x00300000e80c783b */ /* 0x000eee0000004200 */
[C---:B-1----:R-:W-:Y:S08]  /*5dd0*/  HMMA.16816.F32.BF16 R104, R4.reuse, R16, R24 ;  /* 0x000000100468723c */ /* 0x042ff00000041818 */
[C---:B------:R-:W-:Y:S08]  /*5de0*/  HMMA.16816.F32.BF16 R108, R4.reuse, R18, R112 ;  /* 0x00000012046c723c */ /* 0x040ff00000041870 */
[-C--:B---3--:R-:W-:Y:S08]  /*5df0*/  HMMA.16816.F32.BF16 R120, R4, R12.reuse, R200 ;  /* 0x0000000c0478723c */ /* 0x088ff000000418c8 */
[----:B------:R-:W-:Y:S01]  /*5e00*/  HMMA.16816.F32.BF16 R116, R8, R12, R116 ;  /* 0x0000000c0874723c */ /* 0x000fe20000041874 */
[----:B------:R1:W-:Y:S01]  /*5e10*/  MUFU.EX2 R12, R3 ;  /* 0x00000003000c7308 */ /* 0x0003e20000000800 */
[----:B------:R-:W-:Y:S04]  /*5e20*/  LDSM.16.MT88.4 R200, [R229+0x1800] ;  /* 0x00180000e5c8783b */ /* 0x000fe80000004200 */
[----:B------:R-:W-:Y:S02]  /*5e30*/  LDSM.16.MT88.4 R112, [R233+0x3800] ;  /* 0x00380000e970783b */ /* 0x000fe40000004200 */
[----:B------:R-:W-:Y:S07]  /*5e40*/  HMMA.16816.F32.BF16 R28, R4, R14, R124 ;  /* 0x0000000e041c723c */ /* 0x000fee000004187c */
[----:B------:R-:W-:-:S02]  /*5e50*/  FADD.FTZ R4, R210, R0 ;  /* 0x00000000d2047221 */ /* 0x000fc40000010000 */
[----:B-1----:R-:W-:Y:S02]  /*5e60*/  FADD.FTZ R3, R250, R21 ;  /* 0x00000015fa037221 */ /* 0x002fe40000010000 */
        /* <DEDUP_REMOVED lines=8> */
[----:B------:R-:W1:Y:S01]  /*5ef0*/  LDSM.16.MT88.4 R4, [R232+0x3800] ;  /* 0x00380000e804783b */ /* 0x000e620000004200 */
[C---:B------:R-:W-:Y:S01]  /*5f00*/  HMMA.16816.F32.BF16 R100, R8.reuse, R16, R100 ;  /* 0x000000100864723c */ /* 0x040fe20000041864 */
[----:B------:R-:W-:Y:S07]  /*5f10*/  MUFU.EX2 R16, R163 ;  /* 0x000000a300107308 */ /* 0x000fee0000000800 */
[C---:B------:R-:W-:Y:S01]  /*5f20*/  HMMA.16816.F32.BF16 R64, R8.reuse, R18, R64 ;  /* 0x000000120840723c */ /* 0x040fe20000041840 */
[----:B------:R-:W-:Y:S07]  /*5f30*/  MUFU.EX2 R18, R83 ;  /* 0x0000005300127308 */ /* 0x000fee0000000800 */
[----:B------:R-:W-:Y:S01]  /*5f40*/  HMMA.16816.F32.BF16 R60, R8, R14, R60 ;  /* 0x0000000e083c723c */ /* 0x000fe2000004183c */
[----:B------:R-:W-:Y:S08]  /*5f50*/  MUFU.EX2 R11, R81 ;  /* 0x00000051000b7308 */ /* 0x000ff00000000800 */
[----:B------:R3:W4:Y:S08]  /*5f60*/  MUFU.EX2 R15, R82 ;  /* 0x00000052000f7308 */ /* 0x0007300000000800 */
[----:B------:R-:W-:Y:S08]  /*5f70*/  MUFU.EX2 R19, R160 ;  /* 0x000000a000137308 */ /* 0x000ff00000000800 */
[----:B------:R-:W1:Y:S08]  /*5f80*/  MUFU.EX2 R24, R145 ;  /* 0x0000009100187308 */ /* 0x000e700000000800 */
[----:B------:R-:W-:Y:S08]  /*5f90*/  MUFU.EX2 R25, R146 ;  /* 0x0000009200197308 */ /* 0x000ff00000000800 */
[----:B------:R4:W-:Y:S01]  /*5fa0*/  MUFU.EX2 R13, R128 ;  /* 0x00000080000d7308 */ /* 0x0009e20000000800 */
[----:B------:R-:W-:Y:S01]  /*5fb0*/  FADD.FTZ R27, R252, R2 ;  /* 0x00000002fc1b7221 */ /* 0x000fe20000010000 */
[----:B---3--:R-:W-:Y:S06]  /*5fc0*/  LDSM.16.MT88.4 R80, [R229+0x3800] ;  /* 0x00380000e550783b */ /* 0x008fec0000004200 */
[----:B------:R-:W-:Y:S08]  /*5fd0*/  MUFU.EX2 R14, R162 ;  /* 0x000000a2000e7308 */ /* 0x000ff00000000800 */
[----:B------:R-:W3:Y:S08]  /*5fe0*/  MUFU.EX2 R17, R161 ;  /* 0x000000a100117308 */ /* 0x000ef00000000800 */
[----:B------:R-:W-:Y:S08]  /*5ff0*/  MUFU.EX2 R8, R131 ;  /* 0x0000008300087308 */ /* 0x000ff00000000800 */
[----:B------:R1:W1:Y:S08]  /*6000*/  MUFU.EX2 R10, R130 ;  /* 0x00000082000a7308 */ /* 0x0002700000000800 */
[----:B------:R2:W2:Y:S01]  /*6010*/  MUFU.EX2 R9, R129 ;  /* 0x0000008100097308 */ /* 0x0004a20000000800 */
[----:B------:R-:W-:-:S04]  /*6020*/  @P4 IMAD.HI.U32 R2, R222, c[0x0][0x2c8], RZ ;  /* 0x0000b200de024a27 */ /* 0x000fc800078e00ff */
[----:B------:R-:W-:Y:S01]  /*6030*/  FADD.FTZ R26, R219, R0 ;  /* 0x00000000db1a7221 */ /* 0x000fe20000010000 */
[----:B----4-:R-:W-:Y:S01]  /*6040*/  F2FP.BF16.PACK_AB R128, R15, R11 ;  /* 0x0000000b0f80723e */ /* 0x010fe200000010ff */
[----:B------:R-:W-:Y:S01]  /*6050*/  IMAD.MOV.U32 R0, RZ, RZ, R222 ;  /* 0x000000ffff007224 */ /* 0x000fe200078e00de */
[----:B------:R-:W-:Y:S01]  /*6060*/  @P4 SHF.R.U32.HI R0, RZ, c[0x0][0x2cc], R2 ;  /* 0x0000b300ff004a19 */ /* 0x000fe20000011602 */
[----:B------:R-:W-:Y:S01]  /*6070*/  IMAD.MOV.U32 R2, RZ, RZ, c[0x0][0x168] ;  /* 0x00005a00ff027624 */ /* 0x000fe200078e00ff */
[----:B-1----:R-:W-:Y:S01]  /*6080*/  F2FP.BF16.PACK_AB R130, R23, R18 ;  /* 0x000000121782723e */ /* 0x002fe200000010ff */
[----:B------:R-:W-:Y:S01]  /*6090*/  FADD.FTZ R3, R178, R3 ;  /* 0x00000003b2037221 */ /* 0x000fe20000010000 */
[----:B------:R-:W-:Y:S01]  /*60a0*/  F2FP.BF16.PACK_AB R131, R24, R19 ;  /* 0x000000131883723e */ /* 0x000fe200000010ff */
[----:B------:R-:W1:Y:S01]  /*60b0*/  LDSM.16.MT88.4 R160, [R233+0x1800] ;  /* 0x00180000e9a0783b */ /* 0x000e620000004200 */
[----:B---3--:R-:W-:Y:S02]  /*60c0*/  F2FP.BF16.PACK_AB R124, R17, R14 ;  /* 0x0000000e117c723e */ /* 0x008fe400000010ff */
[----:B--2---:R-:W-:Y:S01]  /*60d0*/  F2FP.BF16.PACK_AB R129, R16, R12 ;  /* 0x0000000c1081723e */ /* 0x004fe200000010ff */
[----:B------:R-:W2:Y:S01]  /*60e0*/  LDSM.16.MT88.4 R176, [R232+0x1800] ;  /* 0x00180000e8b0783b */ /* 0x000ea20000004200 */
[----:B------:R-:W-:-:S02]  /*60f0*/  F2FP.BF16.PACK_AB R125, R10, R8 ;  /* 0x000000080a7d723e */ /* 0x000fc400000010ff */
[----:B------:R-:W-:Y:S01]  /*6100*/  F2FP.BF16.PACK_AB R126, R25, R22 ;  /* 0x00000016197e723e */ /* 0x000fe200000010ff */
[----:B------:R-:W3:Y:S01]  /*6110*/  LDSM.16.MT88.4 R144, [R230+0x1800] ;  /* 0x00180000e690783b */ /* 0x000ee20000004200 */
[----:B------:R-:W-:Y:S02]  /*6120*/  F2FP.BF16.PACK_AB R127, R13, R9 ;  /* 0x000000090d7f723e */ /* 0x000fe400000010ff */
[----:B------:R-:W-:Y:S01]  /*6130*/  IADD3 R0, R0, c[0x0][0x1d0], -R2 ;  /* 0x0000740000007a10 */ /* 0x000fe20007ffe802 */
[-C--:B------:R-:W-:Y:S08]  /*6140*/  HMMA.16816.F32.BF16 R116, R128, R4.reuse, R116 ;  /* 0x000000048074723c */ /* 0x080ff00000041874 */
[----:B------:R-:W-:Y:S07]  /*6150*/  HMMA.16816.F32.BF16 R120, R124, R4, R120 ;  /* 0x000000047c78723c */ /* 0x000fee0000041878 */
[----:B------:R-:W-:Y:S01]  /*6160*/  SHF.R.S32.HI R5, RZ, 0x1f, R0 ;  /* 0x0000001fff057819 */ /* 0x000fe20000011400 */
[----:B------:R-:W-:-:S03]  /*6170*/  FADD.FTZ R20, R209, R3 ;  /* 0x00000003d1147221 */ /* 0x000fc60000010000 */
[----:B------:R-:W-:Y:S01]  /*6180*/  LEA.HI R5, R5, R0, RZ, 0x6 ;  /* 0x0000000005057211 */ /* 0x000fe200078f30ff */
        /* <DEDUP_REMOVED lines=18> */
[----:B------:R-:W-:Y:S01]  /*62b0*/  FADD.FTZ R2, R12, R2 ;  /* 0x000000020c027221 */ /* 0x000fe20000010000 */
[----:B------:R-:W-:Y:S01]  /*62c0*/  SHF.R.S32.HI R5, RZ, 0x6, R5 ;  /* 0x00000006ff057819 */ /* 0x000fe20000011405 */
[----:B------:R-:W-:Y:S02]  /*62d0*/  FADD.FTZ R4, R8, R4 ;  /* 0x0000000408047221 */ /* 0x000fe40000010000 */
[----:B------:R-:W-:Y:S02]  /*62e0*/  FADD.FTZ R3, R14, R3 ;  /* 0x000000030e037221 */ /* 0x000fe40000010000 */
[----:B------:R-:W-:Y:S02]  /*62f0*/  FADD.FTZ R0, R18, R0 ;  /* 0x0000000012007221 */ /* 0x000fe40000010000 */
[----:B------:R-:W-:Y:S01]  /*6300*/  FADD.FTZ R2, R16, R2 ;  /* 0x0000000210027221 */ /* 0x000fe20000010000 */
[----:B------:R-:W-:Y:S01]  /*6310*/  IMNMX R5, RZ, R5, !PT ;  /* 0x00000005ff057217 */ /* 0x000fe20007800200 */
[----:B------:R-:W-:Y:S01]  /*6320*/  FADD.FTZ R4, R10, R4 ;  /* 0x000000040a047221 */ /* 0x000fe20000010000 */
[----:B------:R-:W-:Y:S01]  /*6330*/  IADD3 R249, R223, -0x2, RZ ;  /* 0xfffffffedff97810 */ /* 0x000fe20007ffe0ff */
[----:B------:R-:W-:-:S02]  /*6340*/  FADD.FTZ R3, R17, R3 ;  /* 0x0000000311037221 */ /* 0x000fc40000010000 */
[----:B------:R-:W-:Y:S02]  /*6350*/  FADD.FTZ R0, R23, R0 ;  /* 0x0000000017007221 */ /* 0x000fe40000010000 */
[----:B------:R-:W-:Y:S02]  /*6360*/  FADD.FTZ R2, R19, R2 ;  /* 0x0000000213027221 */ /* 0x000fe40000010000 */
[----:B------:R-:W-:Y:S01]  /*6370*/  FADD.FTZ R4, R9, R4 ;  /* 0x0000000409047221 */ /* 0x000fe20000010000 */
[----:B------:R4:W-:Y:S01]  /*6380*/  STL [R1+0x40], R5 ;  /* 0x0000400501007387 */ /* 0x0009e20000100800 */
[----:B------:R-:W-:Y:S01]  /*6390*/  FADD.FTZ R3, R22, R3 ;  /* 0x0000000316037221 */ /* 0x000fe20000010000 */
[----:B------:R-:W-:Y:S02]  /*63a0*/  ISETP.GE.AND P0, PT, R249, R5, PT ;  /* 0x00000005f900720c */ /* 0x000fe40003f06270 */
[----:B------:R2:W-:Y:S01]  /*63b0*/  STL [R1+0x4], R0 ;  /* 0x0000040001007387 */ /* 0x0005e20000100800 */
[----:B-1----:R-:W-:Y:S01]  /*63c0*/  HMMA.16816.F32.BF16 R148, R128, R160, R148 ;  /* 0x000000a08094723c */ /* 0x002fe20000041894 */
[----:B----4-:R-:W-:-:S02]  /*63d0*/  FADD.FTZ R5, R24, R2 ;  /* 0x0000000218057221 */ /* 0x010fc40000010000 */
[----:B------:R-:W-:Y:S02]  /*63e0*/  FADD.FTZ R2, R25, R3 ;  /* 0x0000000319027221 */ /* 0x000fe40000010000 */
[----:B--2---:R-:W-:Y:S01]  /*63f0*/  FADD.FTZ R0, R13, R4 ;  /* 0x000000040d007221 */ /* 0x004fe20000010000 */
[----:B------:R1:W-:Y:S04]  /*6400*/  STL [R1+0x18], R5 ;  /* 0x0000180501007387 */ /* 0x0003e80000100800 */
[----:B------:R1:W-:Y:S04]  /*6410*/  STL [R1+0x20], R0 ;  /* 0x0000200001007387 */ /* 0x0003e80000100800 */
[----:B------:R1:W-:Y:S01]  /*6420*/  STL [R1+0x1c], R2 ;  /* 0x00001c0201007387 */ /* 0x0003e20000100800 */
[C---:B------:R-:W-:Y:S08]  /*6430*/  HMMA.16816.F32.BF16 R152, R124.reuse, R160, R152 ;  /* 0x000000a07c98723c */ /* 0x040ff00000041898 */
[C---:B------:R-:W-:Y:S08]  /*6440*/  HMMA.16816.F32.BF16 R156, R124.reuse, R162, R156 ;  /* 0x000000a27c9c723c */ /* 0x040ff0000004189c */
[C---:B------:R-:W-:Y:S08]  /*6450*/  HMMA.16816.F32.BF16 R168, R124.reuse, R176, R168 ;  /* 0x000000b07ca8723c */ /* 0x040ff000000418a8 */
[----:B------:R-:W-:Y:S08]  /*6460*/  HMMA.16816.F32.BF16 R172, R124, R178, R172 ;  /* 0x000000b27cac723c */ /* 0x000ff000000418ac */
[C---:B------:R-:W-:Y:S08]  /*6470*/  HMMA.16816.F32.BF16 R164, R128.reuse, R176, R164 ;  /* 0x000000b080a4723c */ /* 0x040ff000000418a4 */
[C---:B------:R-:W-:Y:S08]  /*6480*/  HMMA.16816.F32.BF16 R160, R128.reuse, R162, R84 ;  /* 0x000000a280a0723c */ /* 0x040ff00000041854 */
[C---:B------:R-:W-:Y:S08]  /*6490*/  HMMA.16816.F32.BF16 R176, R128.reuse, R178, R68 ;  /* 0x000000b280b0723c */ /* 0x040ff00000041844 */
[-C--:B------:R-:W-:Y:S08]  /*64a0*/  HMMA.16816.F32.BF16 R192, R128, R200.reuse, R192 ;  /* 0x000000c880c0723c */ /* 0x080ff000000418c0 */
[C---:B------:R-:W-:Y:S08]  /*64b0*/  HMMA.16816.F32.BF16 R188, R124.reuse, R200, R188 ;  /* 0x000000c87cbc723c */ /* 0x040ff000000418bc */
[----:B------:R-:W-:Y:S08]  /*64c0*/  HMMA.16816.F32.BF16 R196, R124, R202, R196 ;  /* 0x000000ca7cc4723c */ /* 0x000ff000000418c4 */
[-C--:B---3--:R-:W-:Y:S08]  /*64d0*/  HMMA.16816.F32.BF16 R132, R128, R144.reuse, R132 ;  /* 0x000000908084723c */ /* 0x088ff00000041884 */
        /* <DEDUP_REMOVED lines=17> */
[----:B------:R-:W-:Y:S01]  /*65f0*/  HMMA.16816.F32.BF16 R128, R128, R6, R60 ;  /* 0x000000068080723c */ /* 0x000fe2000004183c */
[----:B------:R-:W-:Y:S01]  /*6600*/  @!UPT UIADD3 URZ, URZ, URZ, URZ ;  /* 0x0000003f3f3ff290 */ /* 0x000fe2000fffe03f */
[----:B------:R-:W-:Y:S11]  /*6610*/  @!P0 BRA `(.L_x_1488) ;  /* 0x00004d4000008947 */ /* 0x000ff60003800000 */
[----:B-1----:R1:W-:Y:S01]  /*6620*/  STL [R1], R249 ;  /* 0x000000f901007387 */ /* 0x0023e20000100800 */
[----:B------:R-:W-:Y:S01]  /*6630*/  IMAD.MOV.U32 R181, RZ, RZ, R184 ;  /* 0x000000ffffb57224 */ /* 0x000fe200078e00b8 */
[----:B------:R-:W-:Y:S01]  /*6640*/  MOV R187, R182 ;  /* 0x000000b600bb7202 */ /* 0x000fe20000000f00 */
[----:B------:R-:W-:Y:S01]  /*6650*/  IMAD.MOV.U32 R180, RZ, RZ, R185 ;  /* 0x000000ffffb47224 */ /* 0x000fe200078e00b9 */
[----:B------:R-:W-:-:S07]  /*6660*/  MOV R186, R183 ;  /* 0x000000b700ba7202 */ /* 0x000fce0000000f00 */
.L_x_1489:
[----:B------:R-:W-:Y:S04]  /*6670*/  DEPBAR.LE SB0, 0x0 ;  /* 0x000080000000791a */ /* 0x000fe80000000000 */
[----:B------:R-:W-:Y:S01]  /*6680*/  WARPSYNC 0xffffffff ;  /* 0xffffffff00007948 */ /* 0x000fe20003800000 */
[----:B------:R-:W-:Y:S08]  /*6690*/  BAR.SYNC.DEFER_BLOCKING 0x0 ;  /* 0x0000000000007b1d */ /* 0x000ff00000010000 */
[----:B-----5:R-:W-:Y:S08]  /*66a0*/  LDSM.16.M88.4 R64, [R235] ;  /* 0x00000000eb40783b */ /* 0x020ff00000000200 */
[----:B------:R-:W2:Y:S08]  /*66b0*/  LDSM.16.M88.4 R16, [R228] ;  /* 0x00000000e410783b */ /* 0x000eb00000000200 */
[----:B------:R-:W3:Y:S08]  /*66c0*/  LDSM.16.M88.4 R60, [R235+0x2000] ;  /* 0x00200000eb3c783b */ /* 0x000ef00000000200 */
[----:B------:R-:W3:Y:S08]  /*66d0*/  LDSM.16.M88.4 R32, [R228+0x800] ;  /* 0x00080000e420783b */ /* 0x000ef00000000200 */
[----:B------:R-:W4:Y:S06]  /*66e0*/  LDL.64 R218, [R1+0x10] ;  /* 0x0000100001da7983 */ /* 0x000f2c0000100a00 */
[----:B------:R-:W1:Y:S08]  /*66f0*/  LDSM.16.M88.4 R48, [R228+0x1000] ;  /* 0x00100000e430783b */ /* 0x000e700000000200 */
[----:B------:R-:W4:Y:S01]  /*6700*/  LDL R217, [R1+0x38] ;  /* 0x0000380001d97983 */ /* 0x000f220000100800 */
[-C--:B--2---:R-:W-:Y:S03]  /*6710*/  HMMA.16816.F32.BF16 R4, R64, R16.reuse, RZ ;  /* 0x000000104004723c */ /* 0x084fe600000418ff */
[----:B------:R-:W2:Y:S05]  /*6720*/  LDL.64 R220, [R1+0x30] ;  /* 0x0000300001dc7983 */ /* 0x000eaa0000100a00 */
[C---:B---3--:R-:W-:Y:S01]  /*6730*/  HMMA.16816.F32.BF16 R8, R60.reuse, R16, RZ ;  /* 0x000000103c08723c */ /* 0x048fe200000418ff */
[----:B------:R-:W3:Y:S04]  /*6740*/  LDL.LU R216, [R1] ;  /* 0x0000000001d87983 */ /* 0x000ee80000300800 */
[----:B------:R-:W1:Y:S03]  /*6750*/  LDSM.16.M88.4 R204, [R228+0x1800] ;  /* 0x00180000e4cc783b */ /* 0x000e660000000200 */
[-C--:B------:R-:W-:Y:S05]  /*6760*/  HMMA.16816.F32.BF16 R12, R60, R18.reuse, RZ ;  /* 0x000000123c0c723c */ /* 0x080fea00000418ff */
[----:B------:R-:W-:Y:S03]  /*6770*/  LDSM.16.M88.4 R208, [R237] ;  /* 0x00000000edd0783b */ /* 0x000fe60000000200 */
[C---:B------:R-:W-:Y:S05]  /*6780*/  HMMA.16816.F32.BF16 R16, R64.reuse, R18, RZ ;  /* 0x000000124010723c */ /* 0x040fea00000418ff */
[----:B------:R-:W-:Y:S03]  /*6790*/  LDSM.16.M88.4 R212, [R237+0x2000] ;  /* 0x00200000edd4783b */ /* 0x000fe60000000200 */
[-C--:B------:R-:W-:Y:S05]  /*67a0*/  HMMA.16816.F32.BF16 R20, R64, R32.reuse, RZ ;  /* 0x000000204014723c */ /* 0x080fea00000418ff */
[----:B------:R1:W-:Y:S03]  /*67b0*/  STL [R1+0xac], R130 ;  /* 0x0000ac8201007387 */ /* 0x0003e60000100800 */
[C---:B------:R-:W-:Y:S01]  /*67c0*/  HMMA.16816.F32.BF16 R24, R60.reuse, R32, RZ ;  /* 0x000000203c18723c */ /* 0x040fe200000418ff */
[----:B------:R1:W-:Y:S04]  /*67d0*/  STL [R1+0xa8], R131 ;  /* 0x0000a88301007387 */ /* 0x0003e80000100800 */
[----:B------:R-:W-:Y:S03]  /*67e0*/  STL [R1+0x8c], R239 ;  /* 0x00008cef01007387 */ /* 0x000fe60000100800 */
[-C--:B------:R-:W-:Y:S01]  /*67f0*/  HMMA.16816.F32.BF16 R28, R60, R34.reuse, RZ ;  /* 0x000000223c1c723c */ /* 0x080fe200000418ff */
[----:B------:R-:W-:Y:S04]  /*6800*/  STL [R1+0x90], R247 ;  /* 0x000090f701007387 */ /* 0x000fe80000100800 */
[----:B------:R-:W-:Y:S03]  /*6810*/  STL [R1+0x94], R246 ;  /* 0x000094f601007387 */ /* 0x000fe60000100800 */
[C---:B------:R-:W-:Y:S01]  /*6820*/  HMMA.16816.F32.BF16 R32, R64.reuse, R34, RZ ;  /* 0x000000224020723c */ /* 0x040fe200000418ff */
[----:B------:R-:W-:Y:S04]  /*6830*/  STL [R1+0x98], R245 ;  /* 0x000098f501007387 */ /* 0x000fe80000100800 */
[----:B-1----:R-:W2:Y:S03]  /*6840*/  LDL R130, [R1+0x54] ;  /* 0x0000540001827983 */ /* 0x002ea60000100800 */
[-C--:B------:R-:W-:Y:S01]  /*6850*/  HMMA.16816.F32.BF16 R36, R64, R48.reuse, RZ ;  /* 0x000000304024723c */ /* 0x080fe200000418ff */
[----:B------:R-:W2:Y:S07]  /*6860*/  LDL R131, [R1+0x58] ;  /* 0x0000580001837983 */ /* 0x000eae0000100800 */
        /* <DEDUP_REMOVED lines=20> */
[-C--:B------:R-:W-:Y:S03]  /*69b0*/  HMMA.16816.F32.BF16 R44, R212, R206.reuse, R44 ;  /* 0x000000ced42c723c */ /* 0x080fe6000004182c */
[C---:B---3--:R-:W-:Y:S05]  /*69c0*/  ISETP.GE.AND P5, PT, R216.reuse, RZ, PT ;  /* 0x000000ffd800720c */ /* 0x048fea0003fa6270 */
[C---:B------:R-:W-:Y:S01]  /*69d0*/  HMMA.16816.F32.BF16 R48, R208.reuse, R206, R48 ;  /* 0x000000ced030723c */ /* 0x040fe20000041830 */
[----:B------:R-:W1:Y:S07]  /*69e0*/  LDSM.16.M88.4 R204, [R245] ;  /* 0x00000000f5cc783b */ /* 0x000e6e0000000200 */
[----:B------:R-:W-:Y:S01]  /*69f0*/  @P5 SHF.R.S32.HI R0, RZ, 0x1f, R216 ;  /* 0x0000001fff005819 */ /* 0x000fe200000114d8 */
[----:B------:R-:W-:Y:S01]  /*6a00*/  @P5 IMAD.WIDE.U32 R2, R216, c[0x0][0x208], RZ ;  /* 0x00008200d8025a25 */ /* 0x000fe200078e00ff */
[----:B----4-:R-:W-:Y:S03]  /*6a10*/  @P5 ISETP.GE.AND P0, PT, R218, c[0x0][0x1d4], PT ;  /* 0x00007500da005a0c */ /* 0x010fe60003f06270 */
[----:B------:R-:W-:Y:S02]  /*6a20*/  @P5 IMAD R0, R0, c[0x0][0x208], RZ ;  /* 0x0000820000005a24 */ /* 0x000fe400078e02ff */
[----:B------:R-:W-:Y:S02]  /*6a30*/  @P5 IMAD.MOV.U32 R182, RZ, RZ, 0x5 ;  /* 0x00000005ffb65424 */ /* 0x000fe400078e00ff */
[----:B------:R-:W-:Y:S04]  /*6a40*/  @P5 IMAD R0, R216, c[0x0][0x20c], R0 ;  /* 0x00008300d8005a24 */ /* 0x000fe800078e0200 */
[----:B------:R-:W-:Y:S05]  /*6a50*/  @P5 IMAD.IADD R0, R3, 0x1, R0 ;  /* 0x0000000103005824 */ /* 0x000fea00078e0200 */
[C---:B------:R-:W-:Y:S01]  /*6a60*/  @P5 SHF.L.U64.HI R3, R2.reuse, 0x6, R0 ;  /* 0x0000000602035819 */ /* 0x040fe20000010200 */
[----:B------:R-:W-:Y:S05]  /*6a70*/  @P5 IMAD.SHL.U32 R2, R2, 0x40, RZ ;  /* 0x0000004002025824 */ /* 0x000fea00078e00ff */
[C---:B--2---:R-:W-:Y:S02]  /*6a80*/  @P5 IADD3 R0, P3, R2.reuse, R220, RZ ;  /* 0x000000dc02005210 */ /* 0x044fe40007f7e0ff */
[----:B------:R-:W-:Y:S03]  /*6a90*/  @P5 IADD3 R2, P2, P1, R2, 0x40, R220 ;  /* 0x0000004002025810 */ /* 0x000fe6000795e0dc */
[C-C-:B------:R-:W-:Y:S01]  /*6aa0*/  @P5 IMAD.X R183, R3.reuse, 0x1, R217.reuse, P3 ;  /* 0x0000000103b75824 */ /* 0x140fe200018e06d9 */
[C---:B------:R-:W-:Y:S02]  /*6ab0*/  @P5 LEA R184, P3, R0.reuse, c[0x0][0x1f8], 0x1 ;  /* 0x00007e0000b85a11 */ /* 0x040fe400078608ff */
[----:B------:R-:W-:Y:S01]  /*6ac0*/  @P5 IADD3.X R3, R3, RZ, R217, P2, P1 ;  /* 0x000000ff03035210 */ /* 0x000fe200017e24d9 */
[-C--:B-1----:R-:W-:Y:S01]  /*6ad0*/  HMMA.16816.F32.BF16 R52, R208, R204.reuse, R52 ;  /* 0x000000ccd034723c */ /* 0x082fe20000041834 */
[----:B------:R-:W2:Y:S02]  /*6ae0*/  LDL R217, [R1+0x44] ;  /* 0x0000440001d97983 */ /* 0x000ea40000100800 */
[----:B------:R-:W-:Y:S02]  /*6af0*/  @P5 LEA.HI.X R185, R0, c[0x0][0x1fc], R183, 0x1, P3 ;  /* 0x00007f0000b95a11 */ /* 0x000fe400018f0cb7 */
[----:B------:R-:W-:Y:S03]  /*6b00*/  STL [R1+0x9c], R235 ;  /* 0x00009ceb01007387 */ /* 0x000fe60000100800 */
[C---:B------:R-:W-:Y:S01]  /*6b10*/  HMMA.16816.F32.BF16 R56, R212.reuse, R204, R56 ;  /* 0x000000ccd438723c */ /* 0x040fe20000041838 */
[----:B------:R-:W-:Y:S01]  /*6b20*/  @!PT LDS RZ, [RZ] ;  /* 0x00000000fffff984 */ /* 0x000fe20000000800 */
[----:B------:R-:W-:Y:S01]  /*6b30*/  @!PT LDS RZ, [RZ] ;  /* 0x00000000fffff984 */ /* 0x000fe20000000800 */
[----:B------:R-:W-:Y:S01]  /*6b40*/  @!PT LDS RZ, [RZ] ;  /* 0x00000000fffff984 */ /* 0x000fe20000000800 */
[----:B------:R1:W-:Y:S06]  /*6b50*/  @P5 LDGSTS.E.BYPASS.LTC128B.128 [R248+0x100], [R184.64], !P0 ;  /* 0x00100000b8f85fae */ /* 0x0003ec000c101d46 */
[C---:B------:R-:W-:Y:S01]  /*6b60*/  @P5 LEA R204, P2, R2.reuse, c[0x0][0x1f8], 0x1 ;  /* 0x00007e0002cc5a11 */ /* 0x040fe200078408ff */
[-C--:B------:R-:W-:Y:S01]  /*6b70*/  HMMA.16816.F32.BF16 R60, R212, R206.reuse, R60 ;  /* 0x000000ced43c723c */ /* 0x080fe2000004183c */
[----:B------:R-:W-:Y:S03]  /*6b80*/  STL [R1+0xa0], R228 ;  /* 0x0000a0e401007387 */ /* 0x000fe60000100800 */
[----:B------:R-:W-:Y:S01]  /*6b90*/  @P5 LEA.HI.X R205, R2, c[0x0][0x1fc], R3, 0x1, P2 ;  /* 0x00007f0002cd5a11 */ /* 0x000fe200010f0c03 */
[----:B------:R-:W-:Y:S03]  /*6ba0*/  STL [R1+0xa4], R244 ;  /* 0x0000a4f401007387 */ /* 0x000fe60000100800 */
[----:B------:R-:W-:Y:S01]  /*6bb0*/  HMMA.16816.F32.BF16 R64, R208, R206, R64 ;  /* 0x000000ced040723c */ /* 0x000fe20000041840 */
[----:B------:R3:W-:Y:S06]  /*6bc0*/  @P5 LDGSTS.E.BYPASS.LTC128B.128 [R248+0x2100], [R204.64], !P6 ;  /* 0x02100000ccf85fae */ /* 0x0007ec000f101d46 */
[----:B------:R-:W-:Y:S05]  /*6bd0*/  @P5 MOV R206, c[0x0][0x208] ;  /* 0x0000820000ce5a02 */ /* 0x000fea0000000f00 */
[C---:B------:R-:W-:Y:S02]  /*6be0*/  @P5 SHF.L.U32 R207, R206.reuse, 0x5, RZ ;  /* 0x00000005cecf5819 */ /* 0x040fe400000006ff */
[----:B------:R-:W-:Y:S02]  /*6bf0*/  @P5 SHF.L.U64.HI R206, R206, R182, c[0x0][0x20c] ;  /* 0x00008300cece5619 */ /* 0x000fe400000102b6 */
[-C--:B------:R-:W-:Y:S04]  /*6c00*/  @P5 IADD3 R182, P1, R184, R207.reuse, RZ ;  /* 0x000000cfb8b65210 */ /* 0x080fe80007f3e0ff */
[-C--:B------:R-:W-:Y:S02]  /*6c10*/  @P5 IADD3.X R183, R185, R206.reuse, RZ, P1, !PT ;  /* 0x000000ceb9b75210 */ /* 0x080fe40000ffe4ff */
[-C--:B------:R-:W-:Y:S03]  /*6c20*/  @P5 IADD3 R2, P2, R182, R207.reuse, RZ ;  /* 0x000000cfb6025210 */ /* 0x080fe60007f5e0ff */
[----:B------:R4:W-:Y:S01]  /*6c30*/  @P5 LDGSTS.E.BYPASS.LTC128B.128 [R248+0x900], [R182.64], !P0 ;  /* 0x00900000b6f85fae */ /* 0x0009e2000c101d46 */
[----:B-1----:R-:W-:Y:S01]  /*6c40*/  @P5 IADD3 R184, P1, R2, R207, RZ ;  /* 0x000000cf02b85210 */ /* 0x002fe20007f3e0ff */
[----:B------:R-:W-:Y:S05]  /*6c50*/  @P5 IMAD.X R3, R183, 0x1, R206, P2 ;  /* 0x00000001b7035824 */ /* 0x000fea00010e06ce */
[----:B------:R-:W-:Y:S01]  /*6c60*/  @P5 IADD3.X R185, R3, R206, RZ, P1, !PT ;  /* 0x000000ce03b95210 */ /* 0x000fe20000ffe4ff */
[----:B------:R4:W-:Y:S08]  /*6c70*/  @P5 LDGSTS.E.BYPASS.LTC128B.128 [R248+0x2900], [R182.64+0x80], !P6 ;  /* 0x02900080b6f85fae */ /* 0x0009f0000f101d46 */
[----:B------:R1:W-:Y:S08]  /*6c80*/  @P5 LDGSTS.E.BYPASS.LTC128B.128 [R248+0x1100], [R2.64], !P0 ;  /* 0x0110000002f85fae */ /* 0x0003f0000c101d46 */
[----:B------:R1:W-:Y:S08]  /*6c90*/  @P5 LDGSTS.E.BYPASS.LTC128B.128 [R248+0x3100], [R2.64+0x80], !P6 ;  /* 0x0310008002f85fae */ /* 0x0003f0000f101d46 */
[----:B------:R1:W-:Y:S08]  /*6ca0*/  @P5 LDGSTS.E.BYPASS.LTC128B.128 [R248+0x1900], [R184.64], !P0 ;  /* 0x01900000b8f85fae */ /* 0x0003f0000c101d46 */
[----:B------:R1:W-:Y:S08]  /*6cb0*/  @P5 LDGSTS.E.BYPASS.LTC128B.128 [R248+0x3900], [R184.64+0x80], !P6 ;  /* 0x03900080b8f85fae */ /* 0x0003f0000f101d46 */
[----:B---3--:R-:W-:Y:S08]  /*6cc0*/  LDSM.16.M88.4 R204, [R236] ;  /* 0x00000000eccc783b */ /* 0x008ff00000000200 */
[----:B------:R-:W3:Y:S08]  /*6cd0*/  LDSM.16.M88.4 R208, [R234] ;  /* 0x00000000ead0783b */ /* 0x000ef00000000200 */
[----:B------:R-:W1:Y:S08]  /*6ce0*/  LDSM.16.M88.4 R212, [R236+0x2000] ;  /* 0x00200000ecd4783b */ /* 0x000e700000000200 */
[----:B------:R-:W0:Y:S01]  /*6cf0*/  LDGDEPBAR ;  /* 0x00000000000079af */ /* 0x000e220000000000 */
[-C--:B---3--:R-:W-:Y:S08]  /*6d00*/  HMMA.16816.F32.BF16 R4, R204, R208.reuse, R4 ;  /* 0x000000d0cc04723c */ /* 0x088ff00000041804 */
[C---:B-1----:R-:W-:Y:S08]  /*6d10*/  HMMA.16816.F32.BF16 R8, R212.reuse, R208, R8 ;  /* 0x000000d0d408723c */ /* 0x042ff00000041808 */
        /* <DEDUP_REMOVED lines=12> */
[----:B------:R-:W1:Y:S03]  /*6de0*/  LDSM.16.M88.4 R208, [R234+0x1800] ;  /* 0x00180000ead0783b */ /* 0x000e660000000200 */
[----:B--2---:R-:W-:Y:S04]  /*6df0*/  IMAD.IADD R0, R131, 0x1, R217 ;  /* 0x0000000183007824 */ /* 0x004fe800078e02d9 */
[----:B------:R-:W-:Y:S05]  /*6e00*/  @P4 IMAD.HI.U32 R2, R0, c[0x0][0x2c8], RZ ;  /* 0x0000b20000024a27 */ /* 0x000fea00078e00ff */
[----:B------:R-:W-:Y:S05]  /*6e10*/  @P4 SHF.R.U32.HI R0, RZ, c[0x0][0x2cc], R2 ;  /* 0x0000b300ff004a19 */ /* 0x000fea0000011602 */
[----:B------:R-:W-:Y:S08]  /*6e20*/  SHFL.IDX PT, R2, R0, 0x2, 0x1c1f ;  /* 0x005c1f0000027f89 */ /* 0x000ff000000e0000 */
[----:B----4-:R-:W-:Y:S08]  /*6e30*/  SHFL.IDX PT, R182, R0, RZ, 0x1c1f ;  /* 0x001c1fff00b67589 */ /* 0x010ff000000e0000 */
[----:B------:R-:W-:Y:S01]  /*6e40*/  SHFL.IDX PT, R183, R0, 0x3, 0x1c1f ;  /* 0x007c1f0000b77f89 */ /* 0x000fe200000e0000 */
[-C--:B-1----:R-:W-:Y:S07]  /*6e50*/  HMMA.16816.F32.BF16 R52, R204, R208.reuse, R52 ;  /* 0x000000d0cc34723c */ /* 0x082fee0000041834 */
[----:B------:R1:W2:Y:S01]  /*6e60*/  SHFL.IDX PT, R3, R0, 0x1, 0x1c1f ;  /* 0x003c1f0000037f89 */ /* 0x0002a200000e0000 */
[C---:B------:R-:W-:Y:S08]  /*6e70*/  HMMA.16816.F32.BF16 R56, R212.reuse, R208, R56 ;  /* 0x000000d0d438723c */ /* 0x040ff00000041838 */
[-C--:B------:R-:W-:Y:S01]  /*6e80*/  HMMA.16816.F32.BF16 R60, R212, R210.reuse, R60 ;  /* 0x000000d2d43c723c */ /* 0x080fe2000004183c */
[----:B------:R-:W-:Y:S07]  /*6e90*/  LDSM.16.M88.4 R212, [R238+0x2000] ;  /* 0x00200000eed4783b */ /* 0x000fee0000000200 */
[----:B------:R-:W-:Y:S01]  /*6ea0*/  HMMA.16816.F32.BF16 R64, R204, R210, R64 ;  /* 0x000000d2cc40723c */ /* 0x000fe20000041840 */
[----:B------:R-:W-:Y:S03]  /*6eb0*/  LDSM.16.M88.4 R204, [R238] ;  /* 0x00000000eecc783b */ /* 0x000fe60000000200 */
[----:B-1----:R-:W-:Y:S05]  /*6ec0*/  MOV R0, 0xffffffc0 ;  /* 0xffffffc000007802 */ /* 0x002fea0000000f00 */
[----:B------:R-:W1:Y:S03]  /*6ed0*/  LDSM.16.M88.4 R208, [R231] ;  /* 0x00000000e7d0783b */ /* 0x000e660000000200 */
[----:B------:R-:W-:Y:S05]  /*6ee0*/  IMAD R0, R216, R0, 0x1 ;  /* 0x00000001d8007424 */ /* 0x000fea00078e0200 */
[----:B------:R-:W-:Y:S02]  /*6ef0*/  IADD3 R0, R0, c[0x0][0x1d0], -R130 ;  /* 0x0000740000007a10 */ /* 0x000fe40007ffe882 */
[----:B------:R-:W3:Y:S02]  /*6f00*/  LDL R130, [R1+0x24] ;  /* 0x0000240001827983 */ /* 0x000ee40000100800 */
[----:B------:R-:W-:Y:S04]  /*6f10*/  IADD3 R0, R0, -c[0x0][0x168], RZ ;  /* 0x80005a0000007a10 */ /* 0x000fe80007ffe0ff */
[C---:B--2---:R-:W-:Y:S01]  /*6f20*/  IADD3 R3, R0.reuse, R3, RZ ;  /* 0x0000000300037210 */ /* 0x044fe20007ffe0ff */
[C---:B------:R-:W-:Y:S02]  /*6f30*/  IMAD.IADD R2, R0.reuse, 0x1, R2 ;  /* 0x0000000100027824 */ /* 0x040fe400078e0202 */
[C---:B------:R-:W-:Y:S01]  /*6f40*/  IMAD.IADD R182, R0.reuse, 0x1, R182 ;  /* 0x0000000100b67824 */ /* 0x040fe200078e02b6 */
[----:B------:R-:W-:Y:S02]  /*6f50*/  IADD3 R0, R0, R183, RZ ;  /* 0x000000b700007210 */ /* 0x000fe40007ffe0ff */
[C---:B------:R-:W-:Y:S02]  /*6f60*/  ISETP.GT.AND P0, PT, R3.reuse, 0x1, PT ;  /* 0x000000010300780c */ /* 0x040fe40003f04270 */
[C---:B------:R-:W-:Y:S02]  /*6f70*/  ISETP.GT.AND P3, PT, R182.reuse, RZ, PT ;  /* 0x000000ffb600720c */ /* 0x040fe40003f64270 */
[----:B------:R-:W-:Y:S02]  /*6f80*/  ISETP.GT.AND P2, PT, R182, 0x1, PT ;  /* 0x00000001b600780c */ /* 0x000fe40003f44270 */
[C---:B------:R-:W-:Y:S02]  /*6f90*/  ISETP.GT.AND P1, PT, R3.reuse, RZ, PT ;  /* 0x000000ff0300720c */ /* 0x040fe40003f24270 */
[----:B------:R-:W-:Y:S01]  /*6fa0*/  ISETP.GT.AND P5, PT, R3, 0x28, PT ;  /* 0x000000280300780c */ /* 0x000fe20003fa4270 */
        /* <DEDUP_REMOVED lines=20> */
[----:B------:R-:W-:Y:S08]  /*70f0*/  LDSM.16.M88.4 R204, [R235+0x4000] ;  /* 0x00400000ebcc783b */ /* 0x000ff00000000200 */
[----:B------:R-:W1:Y:S02]  /*7100*/  LDSM.16.M88.4 R208, [R228+0x2000] ;  /* 0x00200000e4d0783b */ /* 0x000e640000000200 */
        /* <DEDUP_REMOVED lines=21> */
[----:B------:R-:W1:Y:S02]  /*7260*/  LDSM.16.M88.4 R208, [R244] ;  /* 0x00000000f4d0783b */ /* 0x000e640000000200 */
        /* <DEDUP_REMOVED lines=58> */
[----:B------:R-:W1:Y:S01]  /*7610*/  LDSM.16.M88.4 R208, [R231+0x3800] ;  /* 0x00380000e7d0783b */ /* 0x000e620000000200 */
[----:B------:R-:W-:Y:S07]  /*7620*/  DEPBAR.LE SB0, 0x0 ;  /* 0x000080000000791a */ /* 0x000fee0000000000 */
[----:B------:R-:W-:Y:S11]  /*7630*/  BAR.SYNC.DEFER_BLOCKING 0x0 ;  /* 0x0000000000007b1d */ /* 0x000ff60000010000 */
[----:B------:R-:W-:Y:S04]  /*7640*/  @!UPT UIADD3 URZ, URZ, URZ, URZ ;  /* 0x0000003f3f3ff290 */ /* 0x000fe8000fffe03f */
[----:B------:R-:W-:Y:S02]  /*7650*/  FSEL R50, R50, -INF , P5 ;  /* 0xff80000032327808 */ /* 0x000fe40002800000 */
[----:B------:R-:W-:Y:S01]  /*7660*/  ISETP.GT.AND P5, PT, R182, 0x39, PT ;  /* 0x00000039b600780c */ /* 0x000fe20003fa4270 */
[-C--:B-1----:R-:W-:Y:S08]  /*7670*/  HMMA.16816.F32.BF16 R52, R204, R208.reuse, R52 ;  /* 0x000000d0cc34723c */ /* 0x082ff00000041834 */
[C---:B------:R-:W-:Y:S08]  /*7680*/  HMMA.16816.F32.BF16 R56, R212.reuse, R208, R56 ;  /* 0x000000d0d438723c */ /* 0x040ff00000041838 */
[-C--:B------:R-:W-:Y:S01]  /*7690*/  HMMA.16816.F32.BF16 R60, R212, R210.reuse, R60 ;  /* 0x000000d2d43c723c */ /* 0x080fe2000004183c */
[----:B------:R-:W2:Y:S06]  /*76a0*/  LDL.64 R212, [R1+0x28] ;  /* 0x0000280001d47983 */ /* 0x000eac0000100a00 */
[----:B------:R-:W-:Y:S01]  /*76b0*/  IADD3 R214, R216, -0x1, RZ ;  /* 0xffffffffd8d67810 */ /* 0x000fe20007ffe0ff */
[----:B------:R-:W-:Y:S07]  /*76c0*/  HMMA.16816.F32.BF16 R64, R204, R210, R64 ;  /* 0x000000d2cc40723c */ /* 0x000fee0000041840 */
[----:B------:R-:W-:Y:S02]  /*76d0*/  FSEL R204, R4, -INF , P3 ;  /* 0xff80000004cc7808 */ /* 0x000fe40001800000 */
[----:B------:R-:W-:Y:S03]  /*76e0*/  ISETP.GT.AND P3, PT, R2, RZ, PT ;  /* 0x000000ff0200720c */ /* 0x000fe60003f64270 */
[----:B------:R-:W-:Y:S02]  /*76f0*/  FSEL R205, R5, -INF , P2 ;  /* 0xff80000005cd7808 */ /* 0x000fe40001000000 */
[----:B------:R-:W-:Y:S02]  /*7700*/  FSEL R206, R7, -INF , P0 ;  /* 0xff80000007ce7808 */ /* 0x000fe40000000000 */
[----:B------:R-:W-:Y:S02]  /*7710*/  ISETP.GT.AND P0, PT, R0, 0x1, PT ;  /* 0x000000010000780c */ /* 0x000fe40003f04270 */
[----:B------:R-:W-:Y:S02]  /*7720*/  ISETP.GT.AND P2, PT, R2, 0x1, PT ;  /* 0x000000010200780c */ /* 0x000fe40003f44270 */
[----:B------:R-:W-:Y:S02]  /*7730*/  FSEL R209, R8, -INF , P3 ;  /* 0xff80000008d17808 */ /* 0x000fe40001800000 */
[----:B------:R-:W-:Y:S02]  /*7740*/  ISETP.GT.AND P3, PT, R2, 0x8, PT ;  /* 0x000000080200780c */ /* 0x000fe40003f64270 */
[----:B------:R-:W-:Y:S02]  /*7750*/  FSEL R210, R11, -INF , P0 ;  /* 0xff8000000bd27808 */ /* 0x000fe40000000000 */
[----:B------:R-:W-:Y:S02]  /*7760*/  FSEL R12, R12, -INF , P3 ;  /* 0xff8000000c0c7808 */ /* 0x000fe40001800000 */
[----:B------:R-:W-:Y:S02]  /*7770*/  FSEL R208, R9, -INF , P2 ;  /* 0xff80000009d07808 */ /* 0x000fe40001000000 */
[----:B------:R-:W-:Y:S02]  /*7780*/  ISETP.GT.AND P2, PT, R2, 0x9, PT ;  /* 0x000000090200780c */ /* 0x000fe40003f44270 */
[----:B------:R-:W-:Y:S02]  /*7790*/  ISETP.GT.AND P3, PT, R182, 0x8, PT ;  /* 0x00000008b600780c */ /* 0x000fe40003f64270 */
[----:B------:R-:W-:Y:S02]  /*77a0*/  ISETP.GT.AND P0, PT, R0, 0x9, PT ;  /* 0x000000090000780c */ /* 0x000fe40003f04270 */
        /* <DEDUP_REMOVED lines=10> */
[----:B------:R-:W-:Y:S02]  /*7850*/  FSEL R19, R19, -INF , P0 ;  /* 0xff80000013137808 */ /* 0x000fe40000000000 */
[----:B------:R-:W-:Y:S02]  /*7860*/  ISETP.GT.AND P0, PT, R3, 0x11, PT ;  /* 0x000000110300780c */ /* 0x000fe40003f04270 */
[----:B------:R-:W-:Y:S02]  /*7870*/  ISETP.GT.AND P3, PT, R2, 0x10, PT ;  /* 0x000000100200780c */ /* 0x000fe40003f64270 */
[----:B------:R-:W-:Y:S02]  /*7880*/  ISETP.GT.AND P1, PT, R0, RZ, PT ;  /* 0x000000ff0000720c */ /* 0x000fe40003f24270 */
[----:B------:R-:W-:Y:S02]  /*7890*/  FSEL R21, R21, -INF , P2 ;  /* 0xff80000015157808 */ /* 0x000fe40001000000 */
[----:B------:R-:W-:Y:S02]  /*78a0*/  FSEL R23, R23, -INF , P0 ;  /* 0xff80000017177808 */ /* 0x000fe40000000000 */
[----:B------:R-:W-:Y:S02]  /*78b0*/  FSEL R24, R24, -INF , P3 ;  /* 0xff80000018187808 */ /* 0x000fe40001800000 */
[----:B------:R-:W-:Y:S02]  /*78c0*/  FSEL R211, R10, -INF , P1 ;  /* 0xff8000000ad37808 */ /* 0x000fe40000800000 */
[----:B------:R-:W-:Y:S02]  /*78d0*/  ISETP.GT.AND P2, PT, R2, 0x11, PT ;  /* 0x000000110200780c */ /* 0x000fe40003f44270 */
[----:B------:R-:W-:Y:S02]  /*78e0*/  ISETP.GT.AND P0, PT, R0, 0x11, PT ;  /* 0x000000110000780c */ /* 0x000fe40003f04270 */
[----:B------:R-:W-:Y:S02]  /*78f0*/  ISETP.GT.AND P3, PT, R2, 0x18, PT ;  /* 0x000000180200780c */ /* 0x000fe40003f64270 */
[----:B------:R-:W-:Y:S02]  /*7900*/  ISETP.GT.AND P1, PT, R0, 0x8, PT ;  /* 0x000000080000780c */ /* 0x000fe40003f24270 */
        /* <DEDUP_REMOVED lines=11> */
[----:B------:R-:W-:Y:S02]  /*79c0*/  ISETP.GT.AND P1, PT, R3, 0x10, PT ;  /* 0x000000100300780c */ /* 0x000fe40003f24270 */
[----:B------:R-:W-:Y:S02]  /*79d0*/  FSEL R31, R31, -INF , P0 ;  /* 0xff8000001f1f7808 */ /* 0x000fe40000000000 */
[C---:B------:R-:W-:Y:S02]  /*79e0*/  ISETP.GT.AND P3, PT, R182.reuse, 0x20, PT ;  /* 0x00000020b600780c */ /* 0x040fe40003f64270 */
[----:B------:R-:W-:Y:S02]  /*79f0*/  ISETP.GT.AND P2, PT, R182, 0x19, PT ;  /* 0x00000019b600780c */ /* 0x000fe40003f44270 */
[----:B------:R-:W-:Y:S02]  /*7a00*/  ISETP.GT.AND P0, PT, R3, 0x19, PT ;  /* 0x000000190300780c */ /* 0x000fe40003f04270 */
[----:B------:R-:W-:Y:S02]  /*7a10*/  FSEL R22, R22, -INF , P1 ;  /* 0xff80000016167808 */ /* 0x000fe40000800000 */
[----:B------:R-:W-:Y:S02]  /*7a20*/  FSEL R36, R36, -INF , P3 ;  /* 0xff80000024247808 */ /* 0x000fe40001800000 */
[----:B------:R-:W-:Y:S02]  /*7a30*/  ISETP.GT.AND P1, PT, R0, 0x10, PT ;  /* 0x000000100000780c */ /* 0x000fe40003f24270 */
[----:B------:R-:W-:Y:S02]  /*7a40*/  FSEL R33, R33, -INF , P2 ;  /* 0xff80000021217808 */ /* 0x000fe40001000000 */
[----:B------:R-:W-:Y:S02]  /*7a50*/  FSEL R35, R35, -INF , P0 ;  /* 0xff80000023237808 */ /* 0x000fe40000000000 */
        /* <DEDUP_REMOVED lines=8> */
[----:B------:R-:W-:Y:S02]  /*7ae0*/  ISETP.GT.AND P3, PT, R2, 0x28, PT ;  /* 0x000000280200780c */ /* 0x000fe40003f64270 */
[C---:B------:R-:W-:Y:S02]  /*7af0*/  ISETP.GT.AND P1, PT, R0.reuse, 0x18, PT ;  /* 0x000000180000780c */ /* 0x040fe40003f24270 */
[----:B------:R-:W-:Y:S02]  /*7b00*/  ISETP.GT.AND P0, PT, R0, 0x21, PT ;  /* 0x000000210000780c */ /* 0x000fe40003f04270 */
[----:B------:R-:W-:Y:S02]  /*7b10*/  FSEL R30, R30, -INF , P1 ;  /* 0xff8000001e1e7808 */ /* 0x000fe40000800000 */
[----:B------:R-:W-:Y:S02]  /*7b20*/  ISETP.GT.AND P1, PT, R3, 0x18, PT ;  /* 0x000000180300780c */ /* 0x000fe40003f24270 */
[----:B------:R-:W-:Y:S02]  /*7b30*/  FSEL R41, R41, -INF , P2 ;  /* 0xff80000029297808 */ /* 0x000fe40001000000 */
[----:B------:R-:W-:Y:S02]  /*7b40*/  FSEL R43, R43, -INF , P0 ;  /* 0xff8000002b2b7808 */ /* 0x000fe40000000000 */
[----:B------:R-:W-:Y:S02]  /*7b50*/  ISETP.GT.AND P2, PT, R2, 0x29, PT ;  /* 0x000000290200780c */ /* 0x000fe40003f44270 */
[----:B------:R-:W-:Y:S02]  /*7b60*/  FSEL R44, R44, -INF , P3 ;  /* 0xff8000002c2c7808 */ /* 0x000fe40001800000 */
[----:B------:R-:W-:Y:S02]  /*7b70*/  ISETP.GT.AND P3, PT, R182, 0x28, PT ;  /* 0x00000028b600780c */ /* 0x000fe40003f64270 */
[----:B------:R-:W-:Y:S02]  /*7b80*/  ISETP.GT.AND P0, PT, R0, 0x29, PT ;  /* 0x000000290000780c */ /* 0x000fe40003f04270 */
[----:B------:R-:W-:Y:S02]  /*7b90*/  FSEL R45, R45, -INF , P2 ;  /* 0xff8000002d2d7808 */ /* 0x000fe40001000000 */
[----:B------:R-:W-:Y:S02]  /*7ba0*/  FSEL R34, R34, -INF , P1 ;  /* 0xff80000022227808 */ /* 0x000fe40000800000 */
[----:B------:R-:W-:Y:S02]  /*7bb0*/  ISETP.GT.AND P1, PT, R3, 0x20, PT ;  /* 0x000000200300780c */ /* 0x000fe40003f24270 */
[----:B------:R-:W-:Y:S02]  /*7bc0*/  FSEL R47, R47, -INF , P0 ;  /* 0xff8000002f2f7808 */ /* 0x000fe40000000000 */
[----:B------:R-:W-:Y:S02]  /*7bd0*/  ISETP.GT.AND P0, PT, R182, 0x29, PT ;  /* 0x00000029b600780c */ /* 0x000fe40003f04270 */
[----:B------:R-:W-:Y:S02]  /*7be0*/  FSEL R48, R48, -INF , P3 ;  /* 0xff80000030307808 */ /* 0x000fe40001800000 */
[C---:B------:R-:W-:Y:S02]  /*7bf0*/  ISETP.GT.AND P3, PT, R182.reuse, 0x31, PT ;  /* 0x00000031b600780c */ /* 0x040fe40003f64270 */
        /* <DEDUP_REMOVED lines=14> */
[C---:B------:R-:W-:Y:S02]  /*7ce0*/  ISETP.GT.AND P5, PT, R2.reuse, 0x38, PT ;  /* 0x000000380200780c */ /* 0x040fe40003fa4270 */
[----:B------:R-:W-:Y:S02]  /*7cf0*/  ISETP.GT.AND P2, PT, R2, 0x30, PT ;  /* 0x000000300200780c */ /* 0x000fe40003f44270 */
[----:B------:R-:W-:Y:S02]  /*7d00*/  FSEL R66, R66, -INF , P3 ;  /* 0xff80000042427808 */ /* 0x000fe40001800000 */
[----:B------:R-:W-:Y:S02]  /*7d10*/  ISETP.GT.AND P3, PT, R2, 0x39, PT ;  /* 0x000000390200780c */ /* 0x000fe40003f64270 */
[----:B------:R-:W-:Y:S02]  /*7d20*/  FMNMX.FTZ R2, R207, R181, !PT ;  /* 0x000000b5cf027209 */ /* 0x000fe40007810000 */
[----:B------:R-:W-:Y:S02]  /*7d30*/  ISETP.GT.AND P1, PT, R0, 0x28, PT ;  /* 0x000000280000780c */ /* 0x000fe40003f24270 */
[----:B------:R-:W-:Y:S02]  /*7d40*/  FMNMX.FTZ R185, R204, R180, !PT ;  /* 0x000000b4ccb97209 */ /* 0x000fe40007810000 */
        /* <DEDUP_REMOVED lines=8> */
[----:B------:R-:W-:Y:S02]  /*7dd0*/  FSEL R54, R54, -INF , P1 ;  /* 0xff80000036367808 */ /* 0x000fe40000800000 */
[----:B------:R-:W-:Y:S02]  /*7de0*/  FMNMX.FTZ R185, R16, R185, !PT ;  /* 0x000000b910b97209 */ /* 0x000fe40007810000 */
[----:B------:R-:W-:Y:S02]  /*7df0*/  FMNMX.FTZ R4, R211, R187, !PT ;  /* 0x000000bbd3047209 */ /* 0x000fe40007810000 */
[----:B------:R-:W-:Y:S02]  /*7e00*/  ISETP.GT.AND P1, PT, R3, 0x39, PT ;  /* 0x000000390300780c */ /* 0x000fe40003f24270 */
        /* <DEDUP_REMOVED lines=41> */
[----:B------:R-:W-:Y:S02]  /*80a0*/  FSEL R67, R67, -INF , P1 ;  /* 0xff80000043437808 */ /* 0x000fe40000800000 */
[----:B------:R-:W-:Y:S02]  /*80b0*/  ISETP.GT.AND P1, PT, R0, 0x30, PT ;  /* 0x000000300000780c */ /* 0x000fe40003f24270 */
[----:B------:R-:W-:Y:S02]  /*80c0*/  FMNMX.FTZ R185, R53, R185, !PT ;  /* 0x000000b935b97209 */ /* 0x000fe40007810000 */
[----:B------:R-:W-:Y:S02]  /*80d0*/  FSEL R56, R56, -INF , P2 ;  /* 0xff80000038387808 */ /* 0x000fe40001000000 */
[----:B------:R-:W-:Y:S02]  /*80e0*/  FSEL R58, R58, -INF , P1 ;  /* 0xff8000003a3a7808 */ /* 0x000fe40000800000 */
[C---:B------:R-:W-:Y:S02]  /*80f0*/  ISETP.GT.AND P2, PT, R0.reuse, 0x31, PT ;  /* 0x000000310000780c */ /* 0x040fe40003f44270 */
[C---:B------:R-:W-:Y:S02]  /*8100*/  ISETP.GT.AND P1, PT, R0.reuse, 0x38, PT ;  /* 0x000000380000780c */ /* 0x040fe40003f24270 */
[----:B------:R-:W-:Y:S02]  /*8110*/  FSEL R57, R57, -INF , P0 ;  /* 0xff80000039397808 */ /* 0x000fe40000000000 */
[----:B------:R-:W-:Y:S02]  /*8120*/  ISETP.GT.AND P0, PT, R0, 0x39, PT ;  /* 0x000000390000780c */ /* 0x000fe40003f04270 */
[----:B------:R-:W-:Y:S02]  /*8130*/  FMNMX.FTZ R0, R45, R2, !PT ;  /* 0x000000022d007209 */ /* 0x000fe40007810000 */
[----:B------:R-:W-:Y:S02]  /*8140*/  FMNMX.FTZ R2, R47, R3, !PT ;  /* 0x000000032f027209 */ /* 0x000fe40007810000 */
[----:B------:R-:W-:Y:S02]  /*8150*/  FSEL R59, R59, -INF , P2 ;  /* 0xff8000003b3b7808 */ /* 0x000fe40001000000 */
[----:B------:R-:W-:Y:S02]  /*8160*/  FMNMX.FTZ R185, R64, R185, !PT ;  /* 0x000000b940b97209 */ /* 0x000fe40007810000 */
[----:B------:R-:W-:Y:S02]  /*8170*/  FMNMX.FTZ R0, R56, R0, !PT ;  /* 0x0000000038007209 */ /* 0x000fe40007810000 */
[----:B------:R-:W-:Y:S02]  /*8180*/  FMNMX.FTZ R2, R58, R2, !PT ;  /* 0x000000023a027209 */ /* 0x000fe40007810000 */
[----:B------:R-:W-:Y:S02]  /*8190*/  FSEL R60, R60, -INF , P5 ;  /* 0xff8000003c3c7808 */ /* 0x000fe40002800000 */
[----:B------:R-:W-:Y:S02]  /*81a0*/  FSEL R62, R62, -INF , P1 ;  /* 0xff8000003e3e7808 */ /* 0x000fe40000800000 */
[----:B------:R-:W-:Y:S02]  /*81b0*/  FMNMX.FTZ R0, R57, R0, !PT ;  /* 0x0000000039007209 */ /* 0x000fe40007810000 */
[----:B------:R-:W-:Y:S02]  /*81c0*/  FMNMX.FTZ R2, R59, R2, !PT ;  /* 0x000000023b027209 */ /* 0x000fe40007810000 */
[----:B------:R-:W-:Y:S02]  /*81d0*/  FMNMX.FTZ R185, R65, R185, !PT ;  /* 0x000000b941b97209 */ /* 0x000fe40007810000 */
[----:B------:R-:W-:Y:S02]  /*81e0*/  FSEL R6, R63, -INF , P0 ;  /* 0xff8000003f067808 */ /* 0x000fe40000000000 */
[----:B------:R-:W-:Y:S01]  /*81f0*/  FMNMX.FTZ R3, R60, R0, !PT ;  /* 0x000000003c037209 */ /* 0x000fe20007810000 */
[----:B------:R-:W1:Y:S01]  /*8200*/  SHFL.BFLY PT, R4, R185, 0x2, 0x1f ;  /* 0x0c401f00b9047f89 */ /* 0x000e6200000e0000 */
[----:B------:R-:W-:Y:S02]  /*8210*/  FMNMX.FTZ R0, R62, R2, !PT ;  /* 0x000000023e007209 */ /* 0x000fe40007810000 */
[----:B------:R-:W-:Y:S02]  /*8220*/  FSEL R61, R61, -INF , P3 ;  /* 0xff8000003d3d7808 */ /* 0x000fe40001800000 */
[----:B------:R-:W-:Y:S02]  /*8230*/  FMNMX.FTZ R0, R6, R0, !PT ;  /* 0x0000000006007209 */ /* 0x000fe40007810000 */
[----:B------:R-:W-:Y:S02]  /*8240*/  FMNMX.FTZ R184, R66, R184, !PT ;  /* 0x000000b842b87209 */ /* 0x000fe40007810000 */
[----:B------:R-:W-:Y:S01]  /*8250*/  FMNMX.FTZ R3, R61, R3, !PT ;  /* 0x000000033d037209 */ /* 0x000fe20007810000 */
[----:B------:R-:W4:Y:S01]  /*8260*/  SHFL.BFLY PT, R2, R0, 0x2, 0x1f ;  /* 0x0c401f0000027f89 */ /* 0x000f2200000e0000 */
[----:B------:R-:W-:Y:S02]  /*8270*/  FMNMX.FTZ R184, R67, R184, !PT ;  /* 0x000000b843b87209 */ /* 0x000fe40007810000 */
[----:B------:R-:W-:Y:S05]  /*8280*/  ISETP.GE.AND P5, PT, R216, 0x1, PT ;  /* 0x00000001d800780c */ /* 0x000fea0003fa6270 */
[----:B------:R-:W2:Y:S01]  /*8290*/  SHFL.BFLY PT, R183, R3, 0x2, 0x1f ;  /* 0x0c401f0003b77f89 */ /* 0x000ea200000e0000 */
[----:B-1----:R-:W-:Y:S07]  /*82a0*/  FMNMX.FTZ R185, R185, R4, !PT ;  /* 0x00000004b9b97209 */ /* 0x002fee0007810000 */
[----:B------:R-:W1:Y:S01]  /*82b0*/  SHFL.BFLY PT, R5, R184, 0x2, 0x1f ;  /* 0x0c401f00b8057f89 */ /* 0x000e6200000e0000 */
[----:B------:R-:W-:Y:S01]  /*82c0*/  @P5 IMAD.WIDE.U32 R8, R214, c[0x0][0x1e0], RZ ;  /* 0x00007800d6085a25 */ /* 0x000fe200078e00ff */
[----:B------:R-:W-:Y:S04]  /*82d0*/  @P5 ISETP.GE.AND P3, PT, R218, c[0x0][0x1d4], PT ;  /* 0x00007500da005a0c */ /* 0x000fe80003f66270 */
[----:B------:R-:W-:Y:S02]  /*82e0*/  @P5 SHF.L.U32 R7, R8, 0x6, RZ ;  /* 0x0000000608075819 */ /* 0x000fe400000006ff */
[----:B------:R-:W3:Y:S01]  /*82f0*/  SHFL.BFLY PT, R4, R185, 0x1, 0x1f ;  /* 0x0c201f00b9047f89 */ /* 0x000ee200000e0000 */
[----:B----4-:R-:W-:Y:S02]  /*8300*/  FMNMX.FTZ R0, R0, R2, !PT ;  /* 0x0000000200007209 */ /* 0x010fe40007810000 */
[----:B------:R-:W-:Y:S02]  /*8310*/  @P5 SHF.R.S32.HI R2, RZ, 0x1f, R214 ;  /* 0x0000001fff025819 */ /* 0x000fe400000114d6 */
[----:B--2---:R-:W-:Y:S03]  /*8320*/  FMNMX.FTZ R183, R3, R183, !PT ;  /* 0x000000b703b77209 */ /* 0x004fe60007810000 */
[----:B------:R-:W-:Y:S01]  /*8330*/  @P5 IMAD R2, R2, c[0x0][0x1e0], RZ ;  /* 0x0000780002025a24 */ /* 0x000fe200078e02ff */
[----:B------:R-:W2:Y:S03]  /*8340*/  SHFL.BFLY PT, R3, R0, 0x1, 0x1f ;  /* 0x0c201f0000037f89 */ /* 0x000ea600000e0000 */
[----:B------:R-:W-:Y:S01]  /*8350*/  @P5 IMAD R2, R214, c[0x0][0x1e4], R2 ;  /* 0x00007900d6025a24 */ /* 0x000fe200078e0202 */
[----:B-1----:R-:W-:Y:S03]  /*8360*/  FMNMX.FTZ R184, R184, R5, !PT ;  /* 0x00000005b8b87209 */ /* 0x002fe60007810000 */
[----:B------:R-:W-:Y:S01]  /*8370*/  @P5 IMAD.IADD R2, R9, 0x1, R2 ;  /* 0x0000000109025824 */ /* 0x000fe200078e0202 */
[----:B------:R-:W1:Y:S01]  /*8380*/  SHFL.BFLY PT, R10, R183, 0x1, 0x1f ;  /* 0x0c201f00b70a7f89 */ /* 0x000e6200000e0000 */
[----:B---3--:R-:W-:Y:S07]  /*8390*/  FMNMX.FTZ R185, R185, R4, !PT ;  /* 0x00000004b9b97209 */ /* 0x008fee0007810000 */
[----:B------:R-:W3:Y:S01]  /*83a0*/  SHFL.BFLY PT, R5, R184, 0x1, 0x1f ;  /* 0x0c201f00b8057f89 */ /* 0x000ee200000e0000 */
[----:B------:R-:W-:Y:S02]  /*83b0*/  @P5 SHF.L.U64.HI R4, R8, 0x6, R2 ;  /* 0x0000000608045819 */ /* 0x000fe40000010202 */
[C---:B------:R-:W-:Y:S04]  /*83c0*/  FSETP.NEU.FTZ.AND P2, PT, R185.reuse, -INF , PT ;  /* 0xff800000b900780b */ /* 0x040fe80003f5d000 */
[----:B------:R-:W-:Y:S02]  /*83d0*/  FSEL R2, R185, RZ, P2 ;  /* 0x000000ffb9027208 */ /* 0x000fe40001000000 */
[----:B--2---:R-:W-:Y:S02]  /*83e0*/  FMNMX.FTZ R182, R0, R3, !PT ;  /* 0x0000000300b67209 */ /* 0x004fe40007810000 */
[----:B------:R-:W-:Y:S04]  /*83f0*/  @P5 IADD3 R0, P1, R7, R212, RZ ;  /* 0x000000d407005210 */ /* 0x000fe80007f3e0ff */
[----:B------:R-:W-:Y:S02]  /*8400*/  @P5 LEA R8, P0, R0, c[0x0][0x1c8], 0x1 ;  /* 0x0000720000085a11 */ /* 0x000fe400078008ff */
[----:B-1----:R-:W-:Y:S02]  /*8410*/  FMNMX.FTZ R183, R183, R10, !PT ;  /* 0x0000000ab7b77209 */ /* 0x002fe40007810000 */
[----:B---3--:R-:W-:Y:S01]  /*8420*/  FMNMX.FTZ R184, R184, R5, !PT ;  /* 0x00000005b8b87209 */ /* 0x008fe20007810000 */
[----:B------:R-:W-:Y:S02]  /*8430*/  FADD.FTZ R5, -R2, R180 ;  /* 0x000000b402057221 */ /* 0x000fe40000010100 */
[----:B------:R-:W-:Y:S05]  /*8440*/  @P5 IMAD.X R2, R4, 0x1, R130, P1 ;  /* 0x0000000104025824 */ /* 0x000fea00008e0682 */
[----:B------:R-:W-:Y:S02]  /*8450*/  @P5 LEA.HI.X R9, R0, c[0x0][0x1cc], R2, 0x1, P0 ;  /* 0x0000730000095a11 */ /* 0x000fe400000f0c02 */
[----:B------:R-:W-:Y:S03]  /*8460*/  @P5 IADD3 R0, P1, P0, R7, 0x40, R212 ;  /* 0x0000004007005810 */ /* 0x000fe6000783e0d4 */
[----:B------:R1:W-:Y:S01]  /*8470*/  @P5 LDGSTS.E.BYPASS.LTC128B.128 [R248+0x4100], [R8.64], !P3 ;  /* 0x0410000008f85fae */ /* 0x0003e2000d901d46 */
[----:B------:R-:W-:Y:S02]  /*8480*/  @P5 IADD3.X R4, R4, RZ, R130, P1, P0 ;  /* 0x000000ff04045210 */ /* 0x000fe40000fe0482 */
[----:B------:R-:W-:Y:S02]  /*8490*/  @P5 LEA R10, P0, R0, c[0x0][0x1c8], 0x1 ;  /* 0x00007200000a5a11 */ /* 0x000fe400078008ff */
[----:B------:R-:W-:Y:S02]  /*84a0*/  FSETP.NEU.FTZ.AND P1, PT, R184, -INF , PT ;  /* 0xff800000b800780b */ /* 0x000fe40003f3d000 */
[----:B------:R-:W-:Y:S02]  /*84b0*/  @P5 LEA.HI.X R11, R0, c[0x0][0x1cc], R4, 0x1, P0 ;  /* 0x00007300000b5a11 */ /* 0x000fe400000f0c04 */
[C---:B------:R-:W-:Y:S02]  /*84c0*/  FSETP.NEU.FTZ.AND P0, PT, R183.reuse, -INF , PT ;  /* 0xff800000b700780b */ /* 0x040fe40003f1d000 */
[----:B------:R-:W-:Y:S01]  /*84d0*/  FSEL R2, R184, RZ, P1 ;  /* 0x000000ffb8027208 */ /* 0x000fe20000800000 */
[----:B------:R2:W-:Y:S01]  /*84e0*/  @P5 LDGSTS.E.BYPASS.LTC128B.128 [R248+0x6100], [R10.64], !P6 ;  /* 0x061000000af85fae */ /* 0x0005e2000f101d46 */
[----:B------:R-:W-:Y:S03]  /*84f0*/  FSEL R0, R183, RZ, P0 ;  /* 0x000000ffb7007208 */ /* 0x000fe60000000000 */
[----:B------:R-:W-:Y:S01]  /*8500*/  FADD.FTZ R4, -R2, R181 ;  /* 0x000000b502047221 */ /* 0x000fe20000010100 */
[----:B------:R-:W-:Y:S01]  /*8510*/  @P5 MOV R2, c[0x0][0x1e0] ;  /* 0x0000780000025a02 */ /* 0x000fe20000000f00 */
[----:B------:R-:W-:Y:S02]  /*8520*/  FADD.FTZ R3, -R0, R186 ;  /* 0x000000ba00037221 */ /* 0x000fe40000010100 */
[----:B------:R-:W-:Y:S05]  /*8530*/  @P5 IMAD.MOV.U32 R0, RZ, RZ, 0x5 ;  /* 0x00000005ff005424 */ /* 0x000fea00078e00ff */
[C---:B------:R-:W-:Y:S02]  /*8540*/  @P5 SHF.L.U64.HI R0, R2.reuse, R0, c[0x0][0x1e4] ;  /* 0x0000790002005619 */ /* 0x040fe40000010200 */
[----:B------:R-:W-:Y:S01]  /*8550*/  @P5 SHF.L.U32 R2, R2, 0x5, RZ ;  /* 0x0000000502025819 */ /* 0x000fe200000006ff */
[----:B--2---:R-:W-:Y:S02]  /*8560*/  FMUL.FTZ R11, R185, c[0x0][0x2d0] ;  /* 0x0000b400b90b7a20 */ /* 0x004fe40000410000 */
[----:B------:R-:W-:Y:S03]  /*8570*/  FMUL.FTZ R10, R184, c[0x0][0x2d0] ;  /* 0x0000b400b80a7a20 */ /* 0x000fe60000410000 */
[----:B------:R-:W-:Y:S02]  /*8580*/  FSEL R11, R11, RZ, P2 ;  /* 0x000000ff0b0b7208 */ /* 0x000fe40001000000 */
[----:B-1----:R-:W-:Y:S02]  /*8590*/  @P5 IADD3 R8, P2, R8, R2, RZ ;  /* 0x0000000208085210 */ /* 0x002fe40007f5e0ff */
[----:B------:R-:W-:Y:S01]  /*85a0*/  FSEL R10, R10, RZ, P1 ;  /* 0x000000ff0a0a7208 */ /* 0x000fe20000800000 */
[----:B------:R-:W-:Y:S02]  /*85b0*/  FFMA.FTZ R7, R204, c[0x0][0x2d0], -R11 ;  /* 0x0000b400cc077a23 */ /* 0x000fe4000001080b */
[----:B------:R-:W-:Y:S02]  /*85c0*/  @P5 IMAD.X R9, R0, 0x1, R9, P2 ;  /* 0x0000000100095824 */ /* 0x000fe400010e0609 */
[----:B------:R1:W-:Y:S01]  /*85d0*/  MUFU.EX2 R213, R7 ;  /* 0x0000000700d57308 */ /* 0x0003e20000000800 */
[--C-:B------:R-:W-:Y:S01]  /*85e0*/  FFMA.FTZ R252, R33, c[0x0][0x2d0], -R11.reuse ;  /* 0x0000b40021fc7a23 */ /* 0x100fe2000001080b */
[----:B------:R-:W-:Y:S01]  /*85f0*/  MOV R33, R214 ;  /* 0x000000d600217202 */ /* 0x000fe20000000f00 */
[----:B------:R2:W-:Y:S01]  /*8600*/  @P5 LDGSTS.E.BYPASS.LTC128B.128 [R248+0x4900], [R8.64], !P3 ;  /* 0x0490000008f85fae */ /* 0x0005e2000d901d46 */
[--C-:B------:R-:W-:Y:S02]  /*8610*/  FFMA.FTZ R244, R64, c[0x0][0x2d0], -R11.reuse ;  /* 0x0000b40040f47a23 */ /* 0x100fe4000001080b */
[--C-:B------:R-:W-:Y:S02]  /*8620*/  FFMA.FTZ R63, R20, c[0x0][0x2d0], -R11.reuse ;  /* 0x0000b400143f7a23 */ /* 0x100fe4000001080b */
[--C-:B------:R-:W-:Y:S02]  /*8630*/  FFMA.FTZ R130, R21, c[0x0][0x2d0], -R11.reuse ;  /* 0x0000b40015827a23 */ /* 0x100fe4000001080b */
[--C-:B------:R-:W-:Y:S01]  /*8640*/  FFMA.FTZ R250, R22, c[0x0][0x2d0], -R10.reuse ;  /* 0x0000b40016fa7a23 */ /* 0x100fe2000001080a */
[----:B------:R2:W-:Y:S01]  /*8650*/  @P5 LDGSTS.E.BYPASS.LTC128B.128 [R248+0x6900], [R8.64+0x80], !P6 ;  /* 0x0690008008f85fae */ /* 0x0005e2000f101d46 */
[--C-:B------:R-:W-:Y:S02]  /*8660*/  FFMA.FTZ R249, R23, c[0x0][0x2d0], -R10.reuse ;  /* 0x0000b40017f97a23 */ /* 0x100fe4000001080a */
[--C-:B------:R-:W-:Y:S02]  /*8670*/  FFMA.FTZ R228, R36, c[0x0][0x2d0], -R11.reuse ;  /* 0x0000b40024e47a23 */ /* 0x100fe4000001080b */
[--C-:B------:R-:W-:Y:S02]  /*8680*/  FFMA.FTZ R36, R49, c[0x0][0x2d0], -R11.reuse ;  /* 0x0000b40031247a23 */ /* 0x100fe4000001080b */
[--C-:B------:R-:W-:Y:S02]  /*8690*/  FFMA.FTZ R39, R39, c[0x0][0x2d0], -R10.reuse ;  /* 0x0000b40027277a23 */ /* 0x100fe4000001080a */
[--C-:B------:R-:W-:Y:S02]  /*86a0*/  FFMA.FTZ R131, R32, c[0x0][0x2d0], -R11.reuse ;  /* 0x0000b40020837a23 */ /* 0x100fe4000001080b */
[--C-:B------:R-:W-:Y:S02]  /*86b0*/  FFMA.FTZ R32, R38, c[0x0][0x2d0], -R10.reuse ;  /* 0x0000b40026207a23 */ /* 0x100fe4000001080a */
[--C-:B-1----:R-:W-:Y:S02]  /*86c0*/  FFMA.FTZ R7, R205, c[0x0][0x2d0], -R11.reuse ;  /* 0x0000b400cd077a23 */ /* 0x102fe4000001080b */
[--C-:B------:R-:W-:Y:S02]  /*86d0*/  FFMA.FTZ R54, R54, c[0x0][0x2d0], -R10.reuse ;  /* 0x0000b40036367a23 */ /* 0x100fe4000001080a */
[----:B------:R1:W3:Y:S01]  /*86e0*/  MUFU.EX2 R220, R7 ;  /* 0x0000000700dc7308 */ /* 0x0002e20000000800 */
[--C-:B------:R-:W-:Y:S02]  /*86f0*/  FFMA.FTZ R55, R55, c[0x0][0x2d0], -R10.reuse ;  /* 0x0000b40037377a23 */ /* 0x100fe4000001080a */
[--C-:B------:R-:W-:Y:S02]  /*8700*/  FFMA.FTZ R48, R48, c[0x0][0x2d0], -R11.reuse ;  /* 0x0000b40030307a23 */ /* 0x100fe4000001080b */
[--C-:B------:R-:W-:Y:S02]  /*8710*/  FFMA.FTZ R251, R34, c[0x0][0x2d0], -R10.reuse ;  /* 0x0000b40022fb7a23 */ /* 0x100fe4000001080a */
[--C-:B------:R-:W-:Y:S02]  /*8720*/  FFMA.FTZ R65, R65, c[0x0][0x2d0], -R11.reuse ;  /* 0x0000b40041417a23 */ /* 0x100fe4000001080b */
[--C-:B------:R-:W-:Y:S01]  /*8730*/  FFMA.FTZ R49, R35, c[0x0][0x2d0], -R10.reuse ;  /* 0x0000b40023317a23 */ /* 0x100fe2000001080a */
[----:B--2---:R-:W-:Y:S01]  /*8740*/  @P5 IADD3 R8, P2, R8, R2, RZ ;  /* 0x0000000208085210 */ /* 0x004fe20007f5e0ff */
[--C-:B------:R-:W-:Y:S02]  /*8750*/  FFMA.FTZ R50, R50, c[0x0][0x2d0], -R10.reuse ;  /* 0x0000b40032327a23 */ /* 0x100fe4000001080a */
[--C-:B------:R-:W-:Y:S01]  /*8760*/  FFMA.FTZ R51, R51, c[0x0][0x2d0], -R10.reuse ;  /* 0x0000b40033337a23 */ /* 0x100fe2000001080a */
[----:B------:R-:W-:Y:S01]  /*8770*/  @P5 IADD3.X R9, R9, R0, RZ, P2, !PT ;  /* 0x0000000009095210 */ /* 0x000fe200017fe4ff */
[--C-:B------:R-:W-:Y:S02]  /*8780*/  FFMA.FTZ R66, R66, c[0x0][0x2d0], -R10.reuse ;  /* 0x0000b40042427a23 */ /* 0x100fe4000001080a */
[--C-:B------:R-:W-:Y:S02]  /*8790*/  FFMA.FTZ R67, R67, c[0x0][0x2d0], -R10.reuse ;  /* 0x0000b40043437a23 */ /* 0x100fe4000001080a */
[----:B------:R2:W-:Y:S01]  /*87a0*/  @P5 LDGSTS.E.BYPASS.LTC128B.128 [R248+0x5100], [R8.64], !P3 ;  /* 0x0510000008f85fae */ /* 0x0005e2000d901d46 */
[--C-:B-1----:R-:W-:Y:S01]  /*87b0*/  FFMA.FTZ R7, R16, c[0x0][0x2d0], -R11.reuse ;  /* 0x0000b40010077a23 */ /* 0x102fe2000001080b */
[----:B---3--:R-:W-:Y:S06]  /*87c0*/  F2FP.BF16.PACK_AB R204, R220, R213 ;  /* 0x000000d5dccc723e */ /* 0x008fec00000010ff */
[----:B------:R2:W-:Y:S01]  /*87d0*/  @P5 LDGSTS.E.BYPASS.LTC128B.128 [R248+0x7100], [R8.64+0x80], !P6 ;  /* 0x0710008008f85fae */ /* 0x0005e2000f101d46 */
[----:B------:R1:W-:Y:S02]  /*87e0*/  MUFU.EX2 R222, R7 ;  /* 0x0000000700de7308 */ /* 0x0003e40000000800 */
[----:B-1----:R-:W-:Y:S01]  /*87f0*/  FFMA.FTZ R7, R17, c[0x0][0x2d0], -R11 ;  /* 0x0000b40011077a23 */ /* 0x002fe2000001080b */
[----:B--2---:R-:W-:Y:S01]  /*8800*/  @P5 IADD3 R8, P1, R8, R2, RZ ;  /* 0x0000000208085210 */ /* 0x004fe20007f3e0ff */
[----:B------:R-:W-:Y:S06]  /*8810*/  FFMA.FTZ R2, R19, c[0x0][0x2d0], -R10 ;  /* 0x0000b40013027a23 */ /* 0x000fec000001080a */
[----:B------:R1:W2:Y:S01]  /*8820*/  MUFU.EX2 R227, R7 ;  /* 0x0000000700e37308 */ /* 0x0002a20000000800 */
[----:B------:R-:W-:Y:S01]  /*8830*/  @P5 IMAD.X R9, R9, 0x1, R0, P1 ;  /* 0x0000000109095824 */ /* 0x000fe200008e0600 */
[C---:B------:R-:W-:Y:S04]  /*8840*/  FSETP.NEU.FTZ.AND P1, PT, R182.reuse, -INF , PT ;  /* 0xff800000b600780b */ /* 0x040fe80003f3d000 */
[----:B------:R-:W-:Y:S01]  /*8850*/  FSEL R0, R182, RZ, P1 ;  /* 0x000000ffb6007208 */ /* 0x000fe20000800000 */
[----:B------:R3:W-:Y:S03]  /*8860*/  @P5 LDGSTS.E.BYPASS.LTC128B.128 [R248+0x5900], [R8.64], !P3 ;  /* 0x0590000008f85fae */ /* 0x0007e6000d901d46 */
[----:B------:R4:W-:Y:S05]  /*8870*/  MUFU.EX2 R221, R2 ;  /* 0x0000000200dd7308 */ /* 0x0009ea0000000800 */
[----:B------:R3:W-:Y:S01]  /*8880*/  @P5 LDGSTS.E.BYPASS.LTC128B.128 [R248+0x7900], [R8.64+0x80], !P6 ;  /* 0x0790008008f85fae */ /* 0x0007e2000f101d46 */
[--C-:B-1----:R-:W-:Y:S07]  /*8890*/  FFMA.FTZ R7, R207, c[0x0][0x2d0], -R10.reuse ;  /* 0x0000b400cf077a23 */ /* 0x102fee000001080a */
[----:B------:R-:W1:Y:S01]  /*88a0*/  LDSM.16.MT88.4 R20, [R229] ;  /* 0x00000000e514783b */ /* 0x000e620000004200 */
[----:B------:R2:W-:Y:S07]  /*88b0*/  MUFU.EX2 R212, R7 ;  /* 0x0000000700d47308 */ /* 0x0005ee0000000800 */
[----:B------:R-:W0:Y:S01]  /*88c0*/  LDGDEPBAR ;  /* 0x00000000000079af */ /* 0x000e220000000000 */
[----:B----4-:R-:W-:Y:S02]  /*88d0*/  FADD.FTZ R2, -R0, R187 ;  /* 0x000000bb00027221 */ /* 0x010fe40000010100 */
[----:B---3--:R-:W-:Y:S02]  /*88e0*/  FFMA.FTZ R9, R52, c[0x0][0x2d0], -R11 ;  /* 0x0000b40034097a23 */ /* 0x008fe4000001080b */
[--C-:B--2---:R-:W-:Y:S01]  /*88f0*/  FFMA.FTZ R7, R206, c[0x0][0x2d0], -R10.reuse ;  /* 0x0000b400ce077a23 */ /* 0x104fe2000001080a */
[----:B------:R-:W-:Y:S03]  /*8900*/  F2FP.BF16.PACK_AB R206, R227, R222 ;  /* 0x000000dee3ce723e */ /* 0x000fe600000010ff */
[----:B------:R2:W3:Y:S02]  /*8910*/  MUFU.EX2 R218, R7 ;  /* 0x0000000700da7308 */ /* 0x0004e40000000800 */
[----:B--2---:R-:W-:Y:S01]  /*8920*/  FFMA.FTZ R7, R18, c[0x0][0x2d0], -R10 ;  /* 0x0000b40012077a23 */ /* 0x004fe2000001080a */
[----:B---3--:R-:W-:Y:S07]  /*8930*/  F2FP.BF16.PACK_AB R205, R218, R212 ;  /* 0x000000d4dacd723e */ /* 0x008fee00000010ff */
[----:B------:R2:W3:Y:S02]  /*8940*/  MUFU.EX2 R219, R7 ;  /* 0x0000000700db7308 */ /* 0x0004e40000000800 */
[----:B--2---:R-:W-:Y:S01]  /*8950*/  FMUL.FTZ R7, R183, c[0x0][0x2d0] ;  /* 0x0000b400b7077a20 */ /* 0x004fe20000410000 */
[----:B---3--:R-:W-:Y:S04]  /*8960*/  F2FP.BF16.PACK_AB R207, R221, R219 ;  /* 0x000000dbddcf723e */ /* 0x008fe800000010ff */
[----:B------:R-:W-:Y:S05]  /*8970*/  FSEL R7, R7, RZ, P0 ;  /* 0x000000ff07077208 */ /* 0x000fea0000000000 */
[--C-:B------:R-:W-:Y:S02]  /*8980*/  FFMA.FTZ R0, R208, c[0x0][0x2d0], -R7.reuse ;  /* 0x0000b400d0007a23 */ /* 0x100fe40000010807 */
[--C-:B------:R-:W-:Y:S02]  /*8990*/  FFMA.FTZ R8, R209, c[0x0][0x2d0], -R7.reuse ;  /* 0x0000b400d1087a23 */ /* 0x100fe40000010807 */
[----:B------:R2:W-:Y:S01]  /*89a0*/  MUFU.EX2 R215, R0 ;  /* 0x0000000000d77308 */ /* 0x0005e20000000800 */
        /* <DEDUP_REMOVED lines=10> */
[--C-:B------:R-:W-:Y:S02]  /*8a50*/  FFMA.FTZ R57, R57, c[0x0][0x2d0], -R7.reuse ;  /* 0x0000b40039397a23 */ /* 0x100fe40000010807 */
[--C-:B------:R-:W-:Y:S02]  /*8a60*/  FFMA.FTZ R60, R60, c[0x0][0x2d0], -R7.reuse ;  /* 0x0000b4003c3c7a23 */ /* 0x100fe40000010807 */
[--C-:B------:R-:W-:Y:S02]  /*8a70*/  FFMA.FTZ R61, R61, c[0x0][0x2d0], -R7.reuse ;  /* 0x0000b4003d3d7a23 */ /* 0x100fe40000010807 */
[----:B--2---:R-:W-:Y:S04]  /*8a80*/  FFMA.FTZ R0, R12, c[0x0][0x2d0], -R7 ;  /* 0x0000b4000c007a23 */ /* 0x004fe80000010807 */
[----:B------:R2:W-:Y:S01]  /*8a90*/  MUFU.EX2 R214, R0 ;  /* 0x0000000000d67308 */ /* 0x0005e20000000800 */
[--C-:B---3--:R-:W-:Y:S02]  /*8aa0*/  FFMA.FTZ R8, R37, c[0x0][0x2d0], -R11.reuse ;  /* 0x0000b40025087a23 */ /* 0x108fe4000001080b */
[----:B------:R-:W-:Y:S03]  /*8ab0*/  IMAD.MOV.U32 R37, RZ, RZ, R216 ;  /* 0x000000ffff257224 */ /* 0x000fe600078e00d8 */
[----:B------:R-:W-:Y:S01]  /*8ac0*/  MOV R52, R8 ;  /* 0x0000000800347202 */ /* 0x000fe20000000f00 */
[----:B------:R-:W-:Y:S02]  /*8ad0*/  FFMA.FTZ R8, R53, c[0x0][0x2d0], -R11 ;  /* 0x0000b40035087a23 */ /* 0x000fe4000001080b */
[----:B------:R-:W-:Y:S03]  /*8ae0*/  IMAD.MOV.U32 R53, RZ, RZ, R9 ;  /* 0x000000ffff357224 */ /* 0x000fe600078e0009 */
[----:B------:R-:W-:Y:S01]  /*8af0*/  MOV R64, R8 ;  /* 0x0000000800407202 */ /* 0x000fe20000000f00 */
[----:B------:R-:W-:Y:S05]  /*8b00*/  FMUL.FTZ R8, R182, c[0x0][0x2d0] ;  /* 0x0000b400b6087a20 */ /* 0x000fea0000410000 */
[----:B------:R-:W-:Y:S01]  /*8b10*/  FSEL R8, R8, RZ, P1 ;  /* 0x000000ff08087208 */ /* 0x000fe20000800000 */
[----:B--2---:R-:W-:Y:S04]  /*8b20*/  FFMA.FTZ R0, R13, c[0x0][0x2d0], -R7 ;  /* 0x0000b4000d007a23 */ /* 0x004fe80000010807 */
[--C-:B------:R-:W-:Y:S01]  /*8b30*/  FFMA.FTZ R7, R210, c[0x0][0x2d0], -R8.reuse ;  /* 0x0000b400d2077a23 */ /* 0x100fe20000010808 */
[----:B------:R2:W-:Y:S01]  /*8b40*/  MUFU.EX2 R245, R0 ;  /* 0x0000000000f57308 */ /* 0x0005e20000000800 */
        /* <DEDUP_REMOVED lines=14> */
[----:B--2---:R-:W-:Y:S02]  /*8c30*/  FMUL.FTZ R0, R5, c[0x0][0x2d0] ;  /* 0x0000b40005007a20 */ /* 0x004fe40000410000 */
[--C-:B------:R-:W-:Y:S02]  /*8c40*/  FFMA.FTZ R5, R14, c[0x0][0x2d0], -R8.reuse ;  /* 0x0000b4000e057a23 */ /* 0x100fe40000010808 */
[--C-:B------:R-:W-:Y:S01]  /*8c50*/  FFMA.FTZ R58, R58, c[0x0][0x2d0], -R8.reuse ;  /* 0x0000b4003a3a7a23 */ /* 0x100fe20000010808 */
[----:B------:R2:W3:Y:S10]  /*8c60*/  MUFU.EX2 R181, R0 ;  /* 0x0000000000b57308 */ /* 0x0004f40000000800 */
[----:B------:R4:W-:Y:S01]  /*8c70*/  MUFU.EX2 R209, R5 ;  /* 0x0000000500d17308 */ /* 0x0009e20000000800 */
[----:B--2---:R-:W-:Y:S02]  /*8c80*/  FMUL.FTZ R0, R4, c[0x0][0x2d0] ;  /* 0x0000b40004007a20 */ /* 0x004fe40000410000 */
[----:B------:R-:W-:Y:S07]  /*8c90*/  FFMA.FTZ R4, R15, c[0x0][0x2d0], -R8 ;  /* 0x0000b4000f047a23 */ /* 0x000fee0000010808 */
[----:B------:R2:W1:Y:S01]  /*8ca0*/  MUFU.EX2 R180, R0 ;  /* 0x0000000000b47308 */ /* 0x0004620000000800 */
[C---:B---3--:R-:W-:Y:S02]  /*8cb0*/  FMUL.FTZ R16, R181.reuse, R200 ;  /* 0x000000c8b5107220 */ /* 0x048fe40000410000 */
[C---:B------:R-:W-:Y:S01]  /*8cc0*/  FMUL.FTZ R17, R181.reuse, R201 ;  /* 0x000000c9b5117220 */ /* 0x040fe20000410000 */
[----:B------:R-:W-:Y:S01]  /*8cd0*/  MOV R201, R60 ;  /* 0x0000003c00c97202 */ /* 0x000fe20000000f00 */
[----:B------:R-:W-:Y:S02]  /*8ce0*/  IMAD.MOV.U32 R200, RZ, RZ, R58 ;  /* 0x000000ffffc87224 */ /* 0x000fe400078e003a */
[C---:B----4-:R-:W-:Y:S02]  /*8cf0*/  FMUL.FTZ R5, R181.reuse, R193 ;  /* 0x000000c1b5057220 */ /* 0x050fe40000410000 */
[----:B------:R-:W-:Y:S01]  /*8d00*/  IMAD.MOV.U32 R193, RZ, RZ, R41 ;  /* 0x000000ffffc17224 */ /* 0x000fe200078e0029 */
[----:B------:R3:W-:Y:S01]  /*8d10*/  MUFU.EX2 R247, R4 ;  /* 0x0000000400f77308 */ /* 0x0007e20000000800 */
[C---:B------:R-:W-:Y:S02]  /*8d20*/  FMUL.FTZ R68, R181.reuse, R68 ;  /* 0x00000044b5447220 */ /* 0x040fe40000410000 */
[C---:B------:R-:W-:Y:S02]  /*8d30*/  FMUL.FTZ R69, R181.reuse, R69 ;  /* 0x00000045b5457220 */ /* 0x040fe40000410000 */
[C---:B------:R-:W-:Y:S02]  /*8d40*/  FMUL.FTZ R80, R181.reuse, R80 ;  /* 0x00000050b5507220 */ /* 0x040fe40000410000 */
[C---:B------:R-:W-:Y:S02]  /*8d50*/  FMUL.FTZ R81, R181.reuse, R81 ;  /* 0x00000051b5517220 */ /* 0x040fe40000410000 */
[C---:B------:R-:W-:Y:S01]  /*8d60*/  FMUL.FTZ R84, R181.reuse, R84 ;  /* 0x00000054b5547220 */ /* 0x040fe20000410000 */
[----:B------:R-:W-:Y:S01]  /*8d70*/  MUFU.EX2 R193, R193 ;  /* 0x000000c100c17308 */ /* 0x000fe20000000800 */
[C---:B------:R-:W-:Y:S02]  /*8d80*/  FMUL.FTZ R85, R181.reuse, R85 ;  /* 0x00000055b5557220 */ /* 0x040fe40000410000 */
[----:B------:R-:W-:Y:S02]  /*8d90*/  FMUL.FTZ R96, R181, R96 ;  /* 0x00000060b5607220 */ /* 0x000fe40000410000 */
[----:B--2---:R-:W-:Y:S02]  /*8da0*/  FMUL.FTZ R0, R3, c[0x0][0x2d0] ;  /* 0x0000b40003007a20 */ /* 0x004fe40000410000 */
[C---:B-1----:R-:W-:Y:S02]  /*8db0*/  FMUL.FTZ R7, R180.reuse, R195 ;  /* 0x000000c3b4077220 */ /* 0x042fe40000410000 */
[C---:B------:R-:W-:Y:S01]  /*8dc0*/  FMUL.FTZ R6, R180.reuse, R194 ;  /* 0x000000c2b4067220 */ /* 0x040fe20000410000 */
[----:B------:R1:W2:Y:S01]  /*8dd0*/  MUFU.EX2 R3, R0 ;  /* 0x0000000000037308 */ /* 0x0002a20000000800 */
[----:B------:R-:W-:Y:S02]  /*8de0*/  IMAD.MOV.U32 R195, RZ, RZ, R39 ;  /* 0x000000ffffc37224 */ /* 0x000fe400078e0027 */
[C---:B------:R-:W-:Y:S02]  /*8df0*/  FMUL.FTZ R18, R180.reuse, R202 ;  /* 0x000000cab4127220 */ /* 0x040fe40000410000 */
[----:B---3--:R-:W-:Y:S02]  /*8e00*/  FMUL.FTZ R4, R181, R192 ;  /* 0x000000c0b5047220 */ /* 0x008fe40000410000 */
[----:B------:R-:W-:Y:S02]  /*8e10*/  IMAD.MOV.U32 R202, RZ, RZ, R56 ;  /* 0x000000ffffca7224 */ /* 0x000fe400078e0038 */
[C---:B------:R-:W-:Y:S01]  /*8e20*/  FMUL.FTZ R70, R180.reuse, R70 ;  /* 0x00000046b4467220 */ /* 0x040fe20000410000 */
[----:B------:R-:W-:Y:S01]  /*8e30*/  MUFU.EX2 R195, R195 ;  /* 0x000000c300c37308 */ /* 0x000fe20000000800 */
[C---:B------:R-:W-:Y:S01]  /*8e40*/  FMUL.FTZ R71, R180.reuse, R71 ;  /* 0x00000047b4477220 */ /* 0x040fe20000410000 */
[-C--:B------:R-:W-:Y:S03]  /*8e50*/  HMMA.16816.F32.BF16 R4, R204, R20.reuse, R4 ;  /* 0x00000014cc04723c */ /* 0x080fe60000041804 */
[C---:B------:R-:W-:Y:S01]  /*8e60*/  FMUL.FTZ R19, R180.reuse, R203 ;  /* 0x000000cbb4137220 */ /* 0x040fe20000410000 */
[----:B------:R-:W-:Y:S01]  /*8e70*/  MOV R203, R67 ;  /* 0x0000004300cb7202 */ /* 0x000fe20000000f00 */
[C---:B------:R-:W-:Y:S01]  /*8e80*/  FMUL.FTZ R34, R180.reuse, R146 ;  /* 0x00000092b4227220 */ /* 0x040fe20000410000 */
[----:B------:R-:W-:Y:S01]  /*8e90*/  MOV R146, R44 ;  /* 0x0000002c00927202 */ /* 0x000fe20000000f00 */
[----:B------:R-:W-:Y:S02]  /*8ea0*/  FMUL.FTZ R35, R180, R147 ;  /* 0x00000093b4237220 */ /* 0x000fe40000410000 */
[----:B------:R-:W-:Y:S03]  /*8eb0*/  IMAD.MOV.U32 R147, RZ, RZ, R45 ;  /* 0x000000ffff937224 */ /* 0x000fe600078e002d */
[----:B-1----:R-:W-:Y:S02]  /*8ec0*/  FMUL.FTZ R0, R2, c[0x0][0x2d0] ;  /* 0x0000b40002007a20 */ /* 0x002fe40000410000 */
[C---:B--2---:R-:W-:Y:S01]  /*8ed0*/  FMUL.FTZ R12, R3.reuse, R196 ;  /* 0x000000c4030c7220 */ /* 0x044fe20000410000 */
[----:B------:R-:W-:Y:S01]  /*8ee0*/  MOV R196, R52 ;  /* 0x0000003400c47202 */ /* 0x000fe20000000f00 */
[C---:B------:R-:W-:Y:S01]  /*8ef0*/  FMUL.FTZ R8, R3.reuse, R188 ;  /* 0x000000bc03087220 */ /* 0x040fe20000410000 */
[----:B------:R-:W-:Y:S01]  /*8f00*/  MOV R52, R37 ;  /* 0x0000002500347202 */ /* 0x000fe20000000f00 */
[----:B------:R-:W1:Y:S01]  /*8f10*/  MUFU.EX2 R0, R0 ;  /* 0x0000000000007308 */ /* 0x000e620000000800 */
[----:B------:R-:W-:Y:S01]  /*8f20*/  FMUL.FTZ R9, R3, R189 ;  /* 0x000000bd03097220 */ /* 0x000fe20000410000 */
[----:B------:R-:W-:Y:S01]  /*8f30*/  F2FP.BF16.PACK_AB R188, R215, R186 ;  /* 0x000000bad7bc723e */ /* 0x000fe200000010ff */
[C---:B------:R-:W-:Y:S01]  /*8f40*/  FMUL.FTZ R13, R3.reuse, R197 ;  /* 0x000000c5030d7220 */ /* 0x040fe20000410000 */
[----:B------:R-:W-:Y:S01]  /*8f50*/  F2FP.BF16.PACK_AB R189, R208, R187 ;  /* 0x000000bbd0bd723e */ /* 0x000fe200000010ff */
[C---:B------:R-:W-:Y:S01]  /*8f60*/  FMUL.FTZ R25, R3.reuse, R137 ;  /* 0x0000008903197220 */ /* 0x040fe20000410000 */
[----:B------:R-:W-:Y:S01]  /*8f70*/  MOV R137, R53 ;  /* 0x0000003500897202 */ /* 0x000fe20000000f00 */
[C---:B------:R-:W-:Y:S01]  /*8f80*/  FMUL.FTZ R29, R3.reuse, R141 ;  /* 0x0000008d031d7220 */ /* 0x040fe20000410000 */
[----:B------:R-:W-:Y:S01]  /*8f90*/  MOV R192, R52 ;  /* 0x0000003400c07202 */ /* 0x000fe20000000f00 */
[C---:B------:R-:W-:Y:S01]  /*8fa0*/  FMUL.FTZ R24, R3.reuse, R136 ;  /* 0x0000008803187220 */ /* 0x040fe20000410000 */
[----:B------:R-:W-:Y:S01]  /*8fb0*/  MOV R141, R55 ;  /* 0x00000037008d7202 */ /* 0x000fe20000000f00 */
[C---:B------:R-:W-:Y:S01]  /*8fc0*/  FMUL.FTZ R28, R3.reuse, R140 ;  /* 0x0000008c031c7220 */ /* 0x040fe20000410000 */
[----:B------:R-:W-:Y:S01]  /*8fd0*/  MUFU.EX2 R196, R196 ;  /* 0x000000c400c47308 */ /* 0x000fe20000000800 */
[C---:B------:R-:W-:Y:S02]  /*8fe0*/  FMUL.FTZ R41, R3.reuse, R153 ;  /* 0x0000009903297220 */ /* 0x040fe40000410000 */
[C---:B------:R-:W-:Y:S02]  /*8ff0*/  FMUL.FTZ R44, R3.reuse, R156 ;  /* 0x0000009c032c7220 */ /* 0x040fe40000410000 */
[C---:B------:R-:W-:Y:S02]  /*9000*/  FMUL.FTZ R45, R3.reuse, R157 ;  /* 0x0000009d032d7220 */ /* 0x040fe40000410000 */
[----:B------:R-:W-:Y:S02]  /*9010*/  IMAD.MOV.U32 R2, RZ, RZ, R57 ;  /* 0x000000ffff027224 */ /* 0x000fe400078e0039 */
[C---:B------:R-:W-:Y:S02]  /*9020*/  FMUL.FTZ R56, R3.reuse, R168 ;  /* 0x000000a803387220 */ /* 0x040fe40000410000 */
[----:B------:R-:W-:Y:S01]  /*9030*/  FMUL.FTZ R57, R3, R169 ;  /* 0x000000a903397220 */ /* 0x000fe20000410000 */
[----:B------:R-:W-:Y:S01]  /*9040*/  MUFU.EX2 R168, R211 ;  /* 0x000000d300a87308 */ /* 0x000fe20000000800 */
[C---:B-1----:R-:W-:Y:S02]  /*9050*/  FMUL.FTZ R27, R0.reuse, R139 ;  /* 0x0000008b001b7220 */ /* 0x042fe40000410000 */
[----:B------:R-:W-:Y:S02]  /*9060*/  IMAD.MOV.U32 R139, RZ, RZ, R36 ;  /* 0x000000ffff8b7224 */ /* 0x000fe400078e0024 */
[----:B------:R-:W1:Y:S01]  /*9070*/  LDSM.16.MT88.4 R36, [R230] ;  /* 0x00000000e624783b */ /* 0x000e620000004200 */
[C---:B------:R-:W-:Y:S01]  /*9080*/  FMUL.FTZ R10, R0.reuse, R190 ;  /* 0x000000be000a7220 */ /* 0x040fe20000410000 */
[----:B------:R-:W-:Y:S01]  /*9090*/  F2FP.BF16.PACK_AB R190, R245, R214 ;  /* 0x000000d6f5be723e */ /* 0x000fe200000010ff */
[C---:B------:R-:W-:Y:S01]  /*90a0*/  FMUL.FTZ R11, R0.reuse, R191 ;  /* 0x000000bf000b7220 */ /* 0x040fe20000410000 */
[----:B------:R-:W-:Y:S01]  /*90b0*/  F2FP.BF16.PACK_AB R191, R247, R209 ;  /* 0x000000d1f7bf723e */ /* 0x000fe200000010ff */
[C---:B------:R-:W-:Y:S01]  /*90c0*/  FMUL.FTZ R60, R3.reuse, R172 ;  /* 0x000000ac033c7220 */ /* 0x040fe20000410000 */
[----:B------:R-:W-:Y:S01]  /*90d0*/  MUFU.EX2 R169, R131 ;  /* 0x0000008300a97308 */ /* 0x000fe20000000800 */
[----:B------:R-:W-:Y:S02]  /*90e0*/  IMAD.MOV.U32 R136, RZ, RZ, R64 ;  /* 0x000000ffff887224 */ /* 0x000fe400078e0040 */
[----:B------:R-:W-:Y:S02]  /*90f0*/  FMUL.FTZ R72, R3, R72 ;  /* 0x0000004803487220 */ /* 0x000fe40000410000 */
[C---:B------:R-:W-:Y:S04]  /*9100*/  HMMA.16816.F32.BF16 R8, R188.reuse, R20, R8 ;  /* 0x00000014bc08723c */ /* 0x040fe80000041808 */
[C---:B------:R-:W-:Y:S01]  /*9110*/  FMUL.FTZ R14, R0.reuse, R198 ;  /* 0x000000c6000e7220 */ /* 0x040fe20000410000 */
[----:B------:R-:W-:Y:S01]  /*9120*/  MOV R198, R54 ;  /* 0x0000003600c67202 */ /* 0x000fe20000000f00 */
[C---:B------:R-:W-:Y:S01]  /*9130*/  FMUL.FTZ R15, R0.reuse, R199 ;  /* 0x000000c7000f7220 */ /* 0x040fe20000410000 */
[----:B------:R-:W2:Y:S01]  /*9140*/  LDSM.16.MT88.4 R52, [R233] ;  /* 0x00000000e934783b */ /* 0x000ea20000004200 */
[C---:B------:R-:W-:Y:S04]  /*9150*/  FMUL.FTZ R20, R181.reuse, R132 ;  /* 0x00000084b5147220 */ /* 0x040fe80000410000 */
[----:B------:R-:W-:Y:S01]  /*9160*/  FMUL.FTZ R21, R181, R133 ;  /* 0x00000085b5157220 */ /* 0x000fe20000410000 */
[-C--:B------:R-:W-:Y:S03]  /*9170*/  HMMA.16816.F32.BF16 R12, R188, R22.reuse, R12 ;  /* 0x00000016bc0c723c */ /* 0x080fe6000004180c */
[C---:B------:R-:W-:Y:S02]  /*9180*/  FMUL.FTZ R73, R3.reuse, R73 ;  /* 0x0000004903497220 */ /* 0x040fe40000410000 */
[C---:B------:R-:W-:Y:S02]  /*9190*/  FMUL.FTZ R76, R3.reuse, R76 ;  /* 0x0000004c034c7220 */ /* 0x040fe40000410000 */
[C---:B------:R-:W-:Y:S01]  /*91a0*/  FMUL.FTZ R77, R3.reuse, R77 ;  /* 0x0000004d034d7220 */ /* 0x040fe20000410000 */
[C---:B------:R-:W-:Y:S04]  /*91b0*/  HMMA.16816.F32.BF16 R16, R204.reuse, R22, R16 ;  /* 0x00000016cc10723c */ /* 0x040fe80000041810 */
[C---:B------:R-:W-:Y:S02]  /*91c0*/  FMUL.FTZ R26, R0.reuse, R138 ;  /* 0x0000008a001a7220 */ /* 0x040fe40000410000 */
[----:B------:R-:W-:Y:S01]  /*91d0*/  FMUL.FTZ R30, R0, R142 ;  /* 0x0000008e001e7220 */ /* 0x000fe20000410000 */
[----:B------:R-:W-:Y:S01]  /*91e0*/  MOV R142, R50 ;  /* 0x00000032008e7202 */ /* 0x000fe20000000f00 */
[C---:B------:R-:W-:Y:S04]  /*91f0*/  FMUL.FTZ R22, R180.reuse, R134 ;  /* 0x00000086b4167220 */ /* 0x040fe80000410000 */
[----:B------:R-:W-:Y:S02]  /*9200*/  FMUL.FTZ R23, R180, R135 ;  /* 0x00000087b4177220 */ /* 0x000fe40000410000 */
[----:B------:R-:W3:Y:S01]  /*9210*/  LDSM.16.MT88.4 R132, [R232] ;  /* 0x00000000e884783b */ /* 0x000ee20000004200 */
[----:B------:R-:W-:Y:S02]  /*9220*/  IMAD.MOV.U32 R138, RZ, RZ, R48 ;  /* 0x000000ffff8a7224 */ /* 0x000fe400078e0030 */
[C---:B------:R-:W-:Y:S02]  /*9230*/  FMUL.FTZ R88, R3.reuse, R88 ;  /* 0x0000005803587220 */ /* 0x040fe40000410000 */
[-C--:B-1----:R-:W-:Y:S03]  /*9240*/  HMMA.16816.F32.BF16 R20, R204, R36.reuse, R20 ;  /* 0x00000024cc14723c */ /* 0x082fe60000041814 */
[C---:B------:R-:W-:Y:S02]  /*9250*/  FMUL.FTZ R89, R3.reuse, R89 ;  /* 0x0000005903597220 */ /* 0x040fe40000410000 */
[C---:B------:R-:W-:Y:S02]  /*9260*/  FMUL.FTZ R92, R3.reuse, R92 ;  /* 0x0000005c035c7220 */ /* 0x040fe40000410000 */
[C---:B------:R-:W-:Y:S01]  /*9270*/  FMUL.FTZ R93, R3.reuse, R93 ;  /* 0x0000005d035d7220 */ /* 0x040fe20000410000 */
[C---:B------:R-:W-:Y:S04]  /*9280*/  HMMA.16816.F32.BF16 R24, R188.reuse, R36, R24 ;  /* 0x00000024bc18723c */ /* 0x040fe80000041818 */
[----:B------:R-:W-:Y:S01]  /*9290*/  FMUL.FTZ R31, R0, R143 ;  /* 0x0000008f001f7220 */ /* 0x000fe20000410000 */
[----:B------:R-:W-:Y:S01]  /*92a0*/  MOV R143, R32 ;  /* 0x00000020008f7202 */ /* 0x000fe20000000f00 */
[C---:B------:R-:W-:Y:S02]  /*92b0*/  FMUL.FTZ R104, R3.reuse, R104 ;  /* 0x0000006803687220 */ /* 0x040fe40000410000 */
[----:B------:R-:W-:Y:S03]  /*92c0*/  FMUL.FTZ R105, R3, R105 ;  /* 0x0000006903697220 */ /* 0x000fe60000410000 */
[-C--:B------:R-:W-:Y:S03]  /*92d0*/  HMMA.16816.F32.BF16 R28, R188, R38.reuse, R28 ;  /* 0x00000026bc1c723c */ /* 0x080fe6000004181c */
[C---:B------:R-:W-:Y:S02]  /*92e0*/  FMUL.FTZ R32, R181.reuse, R144 ;  /* 0x00000090b5207220 */ /* 0x040fe40000410000 */
[----:B------:R-:W-:Y:S02]  /*92f0*/  IMAD.MOV.U32 R48, RZ, RZ, R33 ;  /* 0x000000ffff307224 */ /* 0x000fe400078e0021 */
[----:B------:R-:W-:Y:S01]  /*9300*/  FMUL.FTZ R33, R181, R145 ;  /* 0x00000091b5217220 */ /* 0x000fe20000410000 */
[----:B------:R-:W-:Y:S01]  /*9310*/  MOV R145, R40 ;  /* 0x0000002800917202 */ /* 0x000fe20000000f00 */
[C---:B------:R-:W-:Y:S03]  /*9320*/  FMUL.FTZ R40, R3.reuse, R152 ;  /* 0x0000009803287220 */ /* 0x040fe60000410000 */
[----:B------:R-:W-:Y:S01]  /*9330*/  FMUL.FTZ R108, R3, R108 ;  /* 0x0000006c036c7220 */ /* 0x000fe20000410000 */
[----:B------:R-:W-:Y:S01]  /*9340*/  MOV R194, R48 ;  /* 0x0000003000c27202 */ /* 0x000fe20000000f00 */
[C---:B------:R-:W-:Y:S04]  /*9350*/  HMMA.16816.F32.BF16 R32, R204.reuse, R38, R32 ;  /* 0x00000026cc20723c */ /* 0x040fe80000041820 */
[C---:B------:R-:W-:Y:S01]  /*9360*/  FMUL.FTZ R36, R181.reuse, R148 ;  /* 0x00000094b5247220 */ /* 0x040fe20000410000 */
[----:B------:R-:W-:Y:S01]  /*9370*/  MOV R148, R42 ;  /* 0x0000002a00947202 */ /* 0x000fe20000000f00 */
[----:B------:R-:W-:Y:S01]  /*9380*/  FMUL.FTZ R37, R181, R149 ;  /* 0x00000095b5257220 */ /* 0x000fe20000410000 */
[----:B------:R-:W-:Y:S01]  /*9390*/  MOV R152, R49 ;  /* 0x0000003100987202 */ /* 0x000fe20000000f00 */
[C---:B------:R-:W-:Y:S01]  /*93a0*/  FMUL.FTZ R38, R180.reuse, R150 ;  /* 0x00000096b4267220 */ /* 0x040fe20000410000 */
[----:B------:R-:W-:Y:S03]  /*93b0*/  MOV R150, R46 ;  /* 0x0000002e00967202 */ /* 0x000fe60000000f00 */
[----:B------:R-:W-:Y:S01]  /*93c0*/  FMUL.FTZ R39, R180, R151 ;  /* 0x00000097b4277220 */ /* 0x000fe20000410000 */
[----:B------:R-:W-:Y:S01]  /*93d0*/  MOV R157, R152 ;  /* 0x00000098009d7202 */ /* 0x000fe20000000f00 */
[C---:B------:R-:W-:Y:S02]  /*93e0*/  FMUL.FTZ R109, R3.reuse, R109 ;  /* 0x0000006d036d7220 */ /* 0x040fe40000410000 */
[C---:B------:R-:W-:Y:S02]  /*93f0*/  FMUL.FTZ R120, R3.reuse, R120 ;  /* 0x0000007803787220 */ /* 0x040fe40000410000 */
[C---:B------:R-:W-:Y:S01]  /*9400*/  FMUL.FTZ R121, R3.reuse, R121 ;  /* 0x0000007903797220 */ /* 0x040fe20000410000 */
[-C--:B--2---:R-:W-:Y:S03]  /*9410*/  HMMA.16816.F32.BF16 R36, R204, R52.reuse, R36 ;  /* 0x00000034cc24723c */ /* 0x084fe60000041824 */
[C---:B------:R-:W-:Y:S02]  /*9420*/  FMUL.FTZ R42, R0.reuse, R154 ;  /* 0x0000009a002a7220 */ /* 0x040fe40000410000 */
[----:B------:R-:W-:Y:S02]  /*9430*/  IMAD.MOV.U32 R149, RZ, RZ, R43 ;  /* 0x000000ffff957224 */ /* 0x000fe400078e002b */
[C---:B------:R-:W-:Y:S01]  /*9440*/  FMUL.FTZ R43, R0.reuse, R155 ;  /* 0x0000009b002b7220 */ /* 0x040fe20000410000 */
[----:B------:R-:W-:Y:S01]  /*9450*/  MOV R155, R150 ;  /* 0x00000096009b7202 */ /* 0x000fe20000000f00 */
[C---:B------:R-:W-:Y:S03]  /*9460*/  FMUL.FTZ R124, R3.reuse, R124 ;  /* 0x0000007c037c7220 */ /* 0x040fe60000410000 */
[----:B------:R-:W-:Y:S02]  /*9470*/  FMUL.FTZ R125, R3, R125 ;  /* 0x0000007d037d7220 */ /* 0x000fe40000410000 */
[C---:B------:R-:W-:Y:S04]  /*9480*/  HMMA.16816.F32.BF16 R40, R188.reuse, R52, R40 ;  /* 0x00000034bc28723c */ /* 0x040fe80000041828 */
[----:B------:R-:W-:Y:S02]  /*9490*/  IMAD.MOV.U32 R151, RZ, RZ, R47 ;  /* 0x000000ffff977224 */ /* 0x000fe400078e002f */
[C---:B------:R-:W-:Y:S02]  /*94a0*/  FMUL.FTZ R46, R0.reuse, R158 ;  /* 0x0000009e002e7220 */ /* 0x040fe40000410000 */
[----:B------:R-:W-:Y:S01]  /*94b0*/  FMUL.FTZ R47, R0, R159 ;  /* 0x0000009f002f7220 */ /* 0x000fe20000410000 */
[----:B------:R-:W-:Y:S03]  /*94c0*/  MUFU.EX2 R158, R226 ;  /* 0x000000e2009e7308 */ /* 0x000fe60000000800 */
[----:B------:R-:W-:Y:S01]  /*94d0*/  IMAD.MOV.U32 R154, RZ, RZ, R151 ;  /* 0x000000ffff9a7224 */ /* 0x000fe200078e0097 */
[----:B------:R-:W-:Y:S01]  /*94e0*/  MOV R151, R146 ;  /* 0x0000009200977202 */ /* 0x000fe20000000f00 */
[----:B------:R-:W-:Y:S01]  /*94f0*/  IMAD.MOV.U32 R146, RZ, RZ, R139 ;  /* 0x000000ffff927224 */ /* 0x000fe200078e008b */
[-C--:B------:R-:W-:Y:S03]  /*9500*/  HMMA.16816.F32.BF16 R44, R188, R54.reuse, R44 ;  /* 0x00000036bc2c723c */ /* 0x080fe6000004182c */
[----:B------:R-:W-:Y:S01]  /*9510*/  IMAD.MOV.U32 R144, RZ, RZ, R51 ;  /* 0x000000ffff907224 */ /* 0x000fe200078e0033 */
[----:B------:R-:W-:Y:S01]  /*9520*/  MUFU.EX2 R159, R217 ;  /* 0x000000d9009f7308 */ /* 0x000fe20000000800 */
[C---:B------:R-:W-:Y:S02]  /*9530*/  FMUL.FTZ R48, R181.reuse, R160 ;  /* 0x000000a0b5307220 */ /* 0x040fe40000410000 */
[C---:B------:R-:W-:Y:S02]  /*9540*/  FMUL.FTZ R49, R181.reuse, R161 ;  /* 0x000000a1b5317220 */ /* 0x040fe40000410000 */
[C---:B------:R-:W-:Y:S03]  /*9550*/  FMUL.FTZ R50, R180.reuse, R162 ;  /* 0x000000a2b4327220 */ /* 0x040fe60000410000 */
[----:B------:R-:W-:Y:S02]  /*9560*/  FMUL.FTZ R51, R180, R163 ;  /* 0x000000a3b4337220 */ /* 0x000fe40000410000 */
[----:B------:R-:W-:Y:S01]  /*9570*/  MUFU.EX2 R163, R250 ;  /* 0x000000fa00a37308 */ /* 0x000fe20000000800 */
[C---:B------:R-:W-:Y:S02]  /*9580*/  FMUL.FTZ R52, R181.reuse, R164 ;  /* 0x000000a4b5347220 */ /* 0x040fe40000410000 */
[----:B------:R-:W-:Y:S02]  /*9590*/  FMUL.FTZ R53, R181, R165 ;  /* 0x000000a5b5357220 */ /* 0x000fe40000410000 */
[C---:B------:R-:W-:Y:S04]  /*95a0*/  HMMA.16816.F32.BF16 R48, R204.reuse, R54, R48 ;  /* 0x00000036cc30723c */ /* 0x040fe80000041830 */
[C---:B------:R-:W-:Y:S01]  /*95b0*/  FMUL.FTZ R58, R0.reuse, R170 ;  /* 0x000000aa003a7220 */ /* 0x040fe20000410000 */
[----:B------:R1:W-:Y:S01]  /*95c0*/  MUFU.EX2 R165, R130 ;  /* 0x0000008200a57308 */ /* 0x0003e20000000800 */
[----:B------:R-:W-:Y:S02]  /*95d0*/  FMUL.FTZ R59, R0, R171 ;  /* 0x000000ab003b7220 */ /* 0x000fe40000410000 */
[C---:B------:R-:W-:Y:S04]  /*95e0*/  FMUL.FTZ R54, R180.reuse, R166 ;  /* 0x000000a6b4367220 */ /* 0x040fe80000410000 */
[----:B------:R-:W-:Y:S02]  /*95f0*/  FMUL.FTZ R55, R180, R167 ;  /* 0x000000a7b4377220 */ /* 0x000fe40000410000 */
[----:B------:R-:W-:Y:S01]  /*9600*/  IMAD.MOV.U32 R197, RZ, RZ, R61 ;  /* 0x000000ffffc57224 */ /* 0x000fe200078e003d */
[----:B------:R-:W2:Y:S01]  /*9610*/  MUFU.EX2 R160, R225 ;  /* 0x000000e100a07308 */ /* 0x000ea20000000800 */
[----:B------:R-:W-:Y:S02]  /*9620*/  FMUL.FTZ R61, R3, R173 ;  /* 0x000000ad033d7220 */ /* 0x000fe40000410000 */
[----:B------:R-:W-:Y:S01]  /*9630*/  IMAD.MOV.U32 R153, RZ, RZ, R63 ;  /* 0x000000ffff997224 */ /* 0x000fe200078e003f */
[-C--:B---3--:R-:W-:Y:S03]  /*9640*/  HMMA.16816.F32.BF16 R52, R204, R132.reuse, R52 ;  /* 0x00000084cc34723c */ /* 0x088fe60000041834 */
[C---:B------:R-:W-:Y:S02]  /*9650*/  FMUL.FTZ R62, R0.reuse, R174 ;  /* 0x000000ae003e7220 */ /* 0x040fe40000410000 */
[----:B------:R-:W-:Y:S01]  /*9660*/  FMUL.FTZ R63, R0, R175 ;  /* 0x000000af003f7220 */ /* 0x000fe20000410000 */
[----:B------:R3:W-:Y:S01]  /*9670*/  MUFU.EX2 R162, R153 ;  /* 0x0000009900a27308 */ /* 0x0007e20000000800 */
[----:B------:R-:W-:Y:S01]  /*9680*/  IMAD.MOV.U32 R199, RZ, RZ, R65 ;  /* 0x000000ffffc77224 */ /* 0x000fe200078e0041 */
[C---:B------:R-:W-:Y:S01]  /*9690*/  HMMA.16816.F32.BF16 R56, R188.reuse, R132, R56 ;  /* 0x00000084bc38723c */ /* 0x040fe20000041838 */
[----:B-1----:R-:W4:Y:S03]  /*96a0*/  LDL.LU R130, [R1+0xac] ;  /* 0x0000ac0001827983 */ /* 0x002f260000300800 */
[C---:B------:R-:W-:Y:S01]  /*96b0*/  FMUL.FTZ R64, R181.reuse, R176 ;  /* 0x000000b0b5407220 */ /* 0x040fe20000410000 */
[----:B------:R-:W4:Y:S01]  /*96c0*/  LDL.LU R131, [R1+0xa8] ;  /* 0x0000a80001837983 */ /* 0x000f220000300800 */
[C---:B------:R-:W-:Y:S02]  /*96d0*/  FMUL.FTZ R65, R181.reuse, R177 ;  /* 0x000000b1b5417220 */ /* 0x040fe40000410000 */
[-C--:B------:R-:W-:Y:S01]  /*96e0*/  HMMA.16816.F32.BF16 R60, R188, R134.reuse, R60 ;  /* 0x00000086bc3c723c */ /* 0x080fe2000004183c */
[----:B------:R1:W-:Y:S03]  /*96f0*/  MUFU.EX2 R171, R157 ;  /* 0x0000009d00ab7308 */ /* 0x0003e60000000800 */
[C---:B------:R-:W-:Y:S02]  /*9700*/  FMUL.FTZ R67, R180.reuse, R179 ;  /* 0x000000b3b4437220 */ /* 0x040fe40000410000 */
[----:B------:R-:W-:Y:S02]  /*9710*/  IMAD.MOV.U32 R140, RZ, RZ, R66 ;  /* 0x000000ffff8c7224 */ /* 0x000fe400078e0042 */
[----:B------:R-:W-:Y:S03]  /*9720*/  FMUL.FTZ R66, R180, R178 ;  /* 0x000000b2b4427220 */ /* 0x000fe60000410000 */
[----:B------:R-:W2:Y:S01]  /*9730*/  MUFU.EX2 R161, R216 ;  /* 0x000000d800a17308 */ /* 0x000ea20000000800 */
[C---:B------:R-:W-:Y:S02]  /*9740*/  FMUL.FTZ R74, R0.reuse, R74 ;  /* 0x0000004a004a7220 */ /* 0x040fe40000410000 */
[C---:B------:R-:W-:Y:S01]  /*9750*/  FMUL.FTZ R75, R0.reuse, R75 ;  /* 0x0000004b004b7220 */ /* 0x040fe20000410000 */
[C---:B------:R-:W-:Y:S01]  /*9760*/  HMMA.16816.F32.BF16 R64, R204.reuse, R134, R64 ;  /* 0x00000086cc40723c */ /* 0x040fe20000041840 */
[----:B------:R-:W2:Y:S03]  /*9770*/  LDSM.16.MT88.4 R132, [R229+0x2000] ;  /* 0x00200000e584783b */ /* 0x000ea60000004200 */
[C---:B------:R-:W-:Y:S01]  /*9780*/  FMUL.FTZ R78, R0.reuse, R78 ;  /* 0x0000004e004e7220 */ /* 0x040fe20000410000 */
[----:B---3--:R-:W-:Y:S01]  /*9790*/  MOV R153, R148 ;  /* 0x0000009400997202 */ /* 0x008fe20000000f00 */
[----:B------:R-:W-:Y:S01]  /*97a0*/  FMUL.FTZ R79, R0, R79 ;  /* 0x0000004f004f7220 */ /* 0x000fe20000410000 */
[----:B------:R-:W-:Y:S01]  /*97b0*/  MUFU.EX2 R170, R252 ;  /* 0x000000fc00aa7308 */ /* 0x000fe20000000800 */
[C---:B------:R-:W-:Y:S04]  /*97c0*/  FMUL.FTZ R82, R180.reuse, R82 ;  /* 0x00000052b4527220 */ /* 0x040fe80000410000 */
[C---:B------:R-:W-:Y:S01]  /*97d0*/  FMUL.FTZ R83, R180.reuse, R83 ;  /* 0x00000053b4537220 */ /* 0x040fe20000410000 */
[----:B-1----:R-:W-:Y:S01]  /*97e0*/  MOV R157, R153 ;  /* 0x00000099009d7202 */ /* 0x002fe20000000f00 */
[C---:B------:R-:W-:Y:S01]  /*97f0*/  FMUL.FTZ R86, R180.reuse, R86 ;  /* 0x00000056b4567220 */ /* 0x040fe20000410000 */
[----:B------:R-:W-:Y:S01]  /*9800*/  MOV R153, R151 ;  /* 0x0000009700997202 */ /* 0x000fe20000000f00 */
[----:B------:R-:W-:Y:S01]  /*9810*/  FMUL.FTZ R87, R180, R87 ;  /* 0x00000057b4577220 */ /* 0x000fe20000410000 */
[----:B------:R-:W-:Y:S01]  /*9820*/  MUFU.EX2 R167, R249 ;  /* 0x000000f900a77308 */ /* 0x000fe20000000800 */
[C---:B------:R-:W-:Y:S02]  /*9830*/  FMUL.FTZ R90, R0.reuse, R90 ;  /* 0x0000005a005a7220 */ /* 0x040fe40000410000 */
[C---:B------:R-:W-:Y:S02]  /*9840*/  FMUL.FTZ R91, R0.reuse, R91 ;  /* 0x0000005b005b7220 */ /* 0x040fe40000410000 */
[C---:B------:R-:W-:Y:S02]  /*9850*/  FMUL.FTZ R94, R0.reuse, R94 ;  /* 0x0000005e005e7220 */ /* 0x040fe40000410000 */
[----:B------:R-:W-:Y:S02]  /*9860*/  FMUL.FTZ R95, R0, R95 ;  /* 0x0000005f005f7220 */ /* 0x000fe40000410000 */
[C---:B------:R-:W-:Y:S01]  /*9870*/  FMUL.FTZ R97, R181.reuse, R97 ;  /* 0x00000061b5617220 */ /* 0x040fe20000410000 */
[----:B------:R1:W-:Y:S01]  /*9880*/  MUFU.EX2 R164, R251 ;  /* 0x000000fb00a47308 */ /* 0x0003e20000000800 */
        /* <DEDUP_REMOVED lines=8> */
[-C--:B--2---:R-:W-:Y:S03]  /*9910*/  HMMA.16816.F32.BF16 R68, R204, R132.reuse, R68 ;  /* 0x00000084cc44723c */ /* 0x084fe60000041844 */
[C---:B------:R-:W-:Y:S02]  /*9920*/  FMUL.FTZ R107, R0.reuse, R107 ;  /* 0x0000006b006b7220 */ /* 0x040fe40000410000 */
        /* <DEDUP_REMOVED lines=9> */
[----:B------:R-:W2:Y:S03]  /*99c0*/  LDSM.16.MT88.4 R132, [R230+0x2000] ;  /* 0x00200000e684783b */ /* 0x000ea60000004200 */
[C---:B------:R-:W-:Y:S02]  /*99d0*/  FMUL.FTZ R116, R181.reuse, R116 ;  /* 0x00000074b5747220 */ /* 0x040fe40000410000 */
[C---:B------:R-:W-:Y:S02]  /*99e0*/  FMUL.FTZ R117, R181.reuse, R117 ;  /* 0x00000075b5757220 */ /* 0x040fe40000410000 */
[C---:B------:R-:W-:Y:S04]  /*99f0*/  FMUL.FTZ R118, R180.reuse, R118 ;  /* 0x00000076b4767220 */ /* 0x040fe80000410000 */
[----:B------:R-:W-:Y:S02]  /*9a00*/  FMUL.FTZ R119, R180, R119 ;  /* 0x00000077b4777220 */ /* 0x000fe40000410000 */
[C---:B------:R-:W-:Y:S02]  /*9a10*/  FMUL.FTZ R122, R0.reuse, R122 ;  /* 0x0000007a007a7220 */ /* 0x040fe40000410000 */
[C---:B------:R-:W-:Y:S02]  /*9a20*/  FMUL.FTZ R123, R0.reuse, R123 ;  /* 0x0000007b007b7220 */ /* 0x040fe40000410000 */
        /* <DEDUP_REMOVED lines=9> */
[C---:B------:R-:W-:Y:S01]  /*9ac0*/  FMUL.FTZ R126, R0.reuse, R126 ;  /* 0x0000007e007e7220 */ /* 0x040fe20000410000 */
[----:B------:R-:W-:Y:S01]  /*9ad0*/  LDSM.16.MT88.4 R136, [R229+0x800] ;  /* 0x00080000e588783b */ /* 0x000fe20000004200 */
[----:B------:R-:W-:Y:S02]  /*9ae0*/  FMUL.FTZ R127, R0, R127 ;  /* 0x0000007f007f7220 */ /* 0x000fe40000410000 */
[C---:B------:R-:W-:Y:S02]  /*9af0*/  FMUL.FTZ R128, R181.reuse, R128 ;  /* 0x00000080b5807220 */ /* 0x040fe40000410000 */
[----:B------:R-:W-:Y:S02]  /*9b00*/  FMUL.FTZ R129, R181, R129 ;  /* 0x00000081b5817220 */ /* 0x000fe40000410000 */
[----:B------:R-:W-:Y:S01]  /*9b10*/  IMAD.MOV.U32 R152, RZ, RZ, R147 ;  /* 0x000000ffff987224 */ /* 0x000fe200078e0093 */
[----:B------:R-:W-:Y:S01]  /*9b20*/  MOV R147, R142 ;  /* 0x0000008e00937202 */ /* 0x000fe20000000f00 */
[----:B------:R-:W-:Y:S02]  /*9b30*/  IMAD.MOV.U32 R142, RZ, RZ, R244 ;  /* 0x000000ffff8e7224 */ /* 0x000fe400078e00f4 */
[----:B------:R3:W5:Y:S01]  /*9b40*/  LDL.LU R244, [R1+0xa4] ;  /* 0x0000a40001f47983 */ /* 0x0007620000300800 */
[-C--:B--2---:R-:W-:Y:S03]  /*9b50*/  HMMA.16816.F32.BF16 R84, R204, R132.reuse, R84 ;  /* 0x00000084cc54723c */ /* 0x084fe60000041854 */
[----:B------:R-:W-:Y:S01]  /*9b60*/  MOV R149, R147 ;  /* 0x0000009300957202 */ /* 0x000fe20000000f00 */
[----:B------:R-:W-:Y:S01]  /*9b70*/  IMAD.MOV.U32 R172, RZ, RZ, R152 ;  /* 0x000000ffffac7224 */ /* 0x000fe200078e0098 */
[----:B------:R-:W-:Y:S01]  /*9b80*/  MOV R147, R145 ;  /* 0x0000009100937202 */ /* 0x000fe20000000f00 */
[----:B------:R-:W-:Y:S02]  /*9b90*/  IMAD.MOV.U32 R145, RZ, RZ, R143 ;  /* 0x000000ffff917224 */ /* 0x000fe400078e008f */
[C---:B------:R-:W-:Y:S04]  /*9ba0*/  HMMA.16816.F32.BF16 R88, R188.reuse, R132, R88 ;  /* 0x00000084bc58723c */ /* 0x040fe80000041858 */
[----:B-1----:R-:W-:Y:S01]  /*9bb0*/  MOV R251, R145 ;  /* 0x0000009100fb7202 */ /* 0x002fe20000000f00 */
[----:B------:R-:W-:Y:S02]  /*9bc0*/  IMAD.MOV.U32 R143, RZ, RZ, R199 ;  /* 0x000000ffff8f7224 */ /* 0x000fe400078e00c7 */
[----:B------:R-:W1:Y:S01]  /*9bd0*/  MUFU.EX2 R199, R223 ;  /* 0x000000df00c77308 */ /* 0x000e620000000800 */
[-C--:B------:R-:W-:Y:S04]  /*9be0*/  HMMA.16816.F32.BF16 R92, R188, R134.reuse, R92 ;  /* 0x00000086bc5c723c */ /* 0x080fe8000004185c */
[----:B------:R-:W-:Y:S02]  /*9bf0*/  IMAD.MOV.U32 R152, RZ, RZ, R150 ;  /* 0x000000ffff987224 */ /* 0x000fe400078e0096 */
[----:B------:R-:W-:Y:S02]  /*9c00*/  IMAD.MOV.U32 R150, RZ, RZ, R148 ;  /* 0x000000ffff967224 */ /* 0x000fe400078e0094 */
[C---:B------:R-:W-:Y:S01]  /*9c10*/  HMMA.16816.F32.BF16 R96, R204.reuse, R134, R96 ;  /* 0x00000086cc60723c */ /* 0x040fe20000041860 */
[----:B------:R-:W2:Y:S01]  /*9c20*/  LDSM.16.MT88.4 R132, [R233+0x2000] ;  /* 0x00200000e984783b */ /* 0x000ea20000004200 */
[----:B------:R-:W-:Y:S02]  /*9c30*/  MUFU.EX2 R251, R251 ;  /* 0x000000fb00fb7308 */ /* 0x000fe40000000800 */
[----:B------:R-:W-:Y:S01]  /*9c40*/  IMAD.MOV.U32 R148, RZ, RZ, R146 ;  /* 0x000000ffff947224 */ /* 0x000fe200078e0092 */
[----:B------:R-:W-:Y:S01]  /*9c50*/  MOV R146, R142 ;  /* 0x0000008e00927202 */ /* 0x000fe20000000f00 */
[----:B------:R-:W-:Y:S01]  /*9c60*/  IMAD.MOV.U32 R173, RZ, RZ, R172 ;  /* 0x000000ffffad7224 */ /* 0x000fe200078e00ac */
[----:B------:R-:W-:Y:S02]  /*9c70*/  MOV R142, R198 ;  /* 0x000000c6008e7202 */ /* 0x000fe40000000f00 */
[----:B------:R-:W-:Y:S03]  /*9c80*/  MOV R172, R153 ;  /* 0x0000009900ac7202 */ /* 0x000fe60000000f00 */
[----:B------:R-:W1:Y:S01]  /*9c90*/  MUFU.EX2 R198, R210 ;  /* 0x000000d200c67308 */ /* 0x000e620000000800 */
        /* <DEDUP_REMOVED lines=25> */
[----:B------:R-:W-:Y:S01]  /*9e30*/  F2FP.BF16.PACK_AB R140, R160, R158 ;  /* 0x0000009ea08c723e */ /* 0x000fe200000010ff */
[----:B------:R-:W-:Y:S01]  /*9e40*/  IMAD.MOV.U32 R178, RZ, RZ, R151 ;  /* 0x000000ffffb27224 */ /* 0x000fe200078e0097 */
[----:B------:R-:W-:Y:S01]  /*9e50*/  MOV R151, R141 ;  /* 0x0000008d00977202 */ /* 0x000fe20000000f00 */
[-C--:B--2---:R-:W-:Y:S01]  /*9e60*/  HMMA.16816.F32.BF16 R100, R204, R132.reuse, R100 ;  /* 0x00000084cc64723c */ /* 0x084fe20000041864 */
[----:B------:R-:W-:Y:S02]  /*9e70*/  MUFU.EX2 R173, R173 ;  /* 0x000000ad00ad7308 */ /* 0x000fe40000000800 */
[----:B------:R-:W-:Y:S01]  /*9e80*/  F2FP.BF16.PACK_AB R141, R161, R159 ;  /* 0x0000009fa18d723e */ /* 0x000fe200000010ff */
[----:B------:R-:W-:Y:S01]  /*9e90*/  IMAD.MOV.U32 R177, RZ, RZ, R153 ;  /* 0x000000ffffb17224 */ /* 0x000fe200078e0099 */
[----:B------:R-:W-:Y:S01]  /*9ea0*/  MOV R153, R203 ;  /* 0x000000cb00997202 */ /* 0x000fe20000000f00 */
[----:B------:R-:W-:Y:S01]  /*9eb0*/  IMAD.MOV.U32 R203, RZ, RZ, R202 ;  /* 0x000000ffffcb7224 */ /* 0x000fe200078e00ca */
[----:B------:R-:W-:Y:S01]  /*9ec0*/  MOV R202, R201 ;  /* 0x000000c900ca7202 */ /* 0x000fe20000000f00 */
[C---:B------:R-:W-:Y:S03]  /*9ed0*/  HMMA.16816.F32.BF16 R104, R188.reuse, R132, R104 ;  /* 0x00000084bc68723c */ /* 0x040fe60000041868 */
[----:B------:R-:W-:Y:S01]  /*9ee0*/  MUFU.EX2 R177, R177 ;  /* 0x000000b100b17308 */ /* 0x000fe20000000800 */
[----:B------:R-:W-:Y:S01]  /*9ef0*/  IMAD.MOV.U32 R201, RZ, RZ, R197 ;  /* 0x000000ffffc97224 */ /* 0x000fe200078e00c5 */
[----:B------:R-:W-:Y:S01]  /*9f00*/  MOV R197, R228 ;  /* 0x000000e400c57202 */ /* 0x000fe20000000f00 */
[----:B------:R-:W-:Y:S01]  /*9f10*/  IMAD.MOV.U32 R250, RZ, RZ, R153 ;  /* 0x000000fffffa7224 */ /* 0x000fe200078e0099 */
[----:B------:R-:W-:Y:S01]  /*9f20*/  MOV R179, R150 ;  /* 0x0000009600b37202 */ /* 0x000fe20000000f00 */
[-C--:B------:R-:W-:Y:S04]  /*9f30*/  HMMA.16816.F32.BF16 R108, R188, R134.reuse, R108 ;  /* 0x00000086bc6c723c */ /* 0x080fe8000004186c */
[----:B------:R-:W-:Y:S01]  /*9f40*/  IMAD.MOV.U32 R150, RZ, RZ, R142 ;  /* 0x000000ffff967224 */ /* 0x000fe200078e008e */
[----:B-1----:R-:W-:Y:S01]  /*9f50*/  F2FP.BF16.PACK_AB R142, R199, R166 ;  /* 0x000000a6c78e723e */ /* 0x002fe200000010ff */
[----:B------:R-:W-:Y:S01]  /*9f60*/  MUFU.EX2 R225, R202 ;  /* 0x000000ca00e17308 */ /* 0x000fe20000000800 */
[----:B------:R-:W-:Y:S01]  /*9f70*/  MOV R174, R172 ;  /* 0x000000ac00ae7202 */ /* 0x000fe20000000f00 */
[C---:B------:R-:W-:Y:S01]  /*9f80*/  HMMA.16816.F32.BF16 R112, R204.reuse, R134, R112 ;  /* 0x00000086cc70723c */ /* 0x040fe20000041870 */
[----:B------:R-:W1:Y:S03]  /*9f90*/  LDSM.16.MT88.4 R132, [R232+0x2000] ;  /* 0x00200000e884783b */ /* 0x000e660000004200 */
[----:B------:R-:W-:Y:S01]  /*9fa0*/  MOV R252, R150 ;  /* 0x0000009600fc7202 */ /* 0x000fe20000000f00 */
[----:B------:R-:W-:Y:S01]  /*9fb0*/  IMAD.MOV.U32 R172, RZ, RZ, R149 ;  /* 0x000000ffffac7224 */ /* 0x000fe200078e0095 */
[----:B------:R-:W-:Y:S02]  /*9fc0*/  MOV R149, R143 ;  /* 0x0000008f00957202 */ /* 0x000fe40000000f00 */
[----:B------:R-:W-:Y:S01]  /*9fd0*/  F2FP.BF16.PACK_AB R143, R198, R168 ;  /* 0x000000a8c68f723e */ /* 0x000fe200000010ff */
[----:B------:R-:W2:Y:S03]  /*9fe0*/  MUFU.EX2 R224, R201 ;  /* 0x000000c900e07308 */ /* 0x000ea60000000800 */
[----:B------:R-:W-:Y:S07]  /*9ff0*/  IMAD.MOV.U32 R249, RZ, RZ, R149 ;  /* 0x000000fffff97224 */ /* 0x000fee00078e0095 */
[----:B------:R-:W-:Y:S10]  /*a000*/  MUFU.EX2 R197, R197 ;  /* 0x000000c500c57308 */ /* 0x000ff40000000800 */
[----:B------:R-:W-:Y:S01]  /*a010*/  MUFU.EX2 R172, R172 ;  /* 0x000000ac00ac7308 */ /* 0x000fe20000000800 */
[----:B--2---:R-:W-:Y:S09]  /*a020*/  F2FP.BF16.PACK_AB R210, R224, R225 ;  /* 0x000000e1e0d2723e */ /* 0x004ff200000010ff */
[----:B------:R-:W-:Y:S01]  /*a030*/  MUFU.EX2 R174, R174 ;  /* 0x000000ae00ae7308 */ /* 0x000fe20000000800 */
[-C--:B-1----:R-:W-:Y:S08]  /*a040*/  HMMA.16816.F32.BF16 R116, R204, R132.reuse, R116 ;  /* 0x00000084cc74723c */ /* 0x082ff00000041874 */
[C---:B------:R-:W-:Y:S01]  /*a050*/  HMMA.16816.F32.BF16 R120, R188.reuse, R132, R120 ;  /* 0x00000084bc78723c */ /* 0x040fe20000041878 */
[----:B------:R-:W2:Y:S01]  /*a060*/  LDL.LU R132, [R1+0x4] ;  /* 0x0000040001847983 */ /* 0x000ea20000300800 */
[----:B------:R-:W-:Y:S03]  /*a070*/  MUFU.EX2 R249, R249 ;  /* 0x000000f900f97308 */ /* 0x000fe60000000800 */
[----:B------:R-:W3:Y:S02]  /*a080*/  LDL.LU R2, [R1+0x18] ;  /* 0x0000180001027983 */ /* 0x000ee40000300800 */
[----:B------:R-:W-:Y:S01]  /*a090*/  F2FP.BF16.PACK_AB R133, R167, R163 ;  /* 0x000000a3a785723e */ /* 0x000fe200000010ff */
[-C--:B------:R-:W-:Y:S01]  /*a0a0*/  HMMA.16816.F32.BF16 R124, R188, R134.reuse, R124 ;  /* 0x00000086bc7c723c */ /* 0x080fe2000004187c */
[----:B------:R-:W3:Y:S03]  /*a0b0*/  LDL.LU R148, [R1+0x1c] ;  /* 0x00001c0001947983 */ /* 0x000ee60000300800 */
[----:B------:R-:W-:Y:S01]  /*a0c0*/  MUFU.EX2 R188, R155 ;  /* 0x0000009b00bc7308 */ /* 0x000fe20000000800 */
[----:B------:R1:W5:Y:S09]  /*a0d0*/  LDL.LU R228, [R1+0xa0] ;  /* 0x0000a00001e47983 */ /* 0x0003720000300800 */
[----:B------:R-:W-:Y:S10]  /*a0e0*/  MUFU.EX2 R189, R179 ;  /* 0x000000b300bd7308 */ /* 0x000ff40000000800 */
[----:B------:R-:W-:Y:S01]  /*a0f0*/  MUFU.EX2 R179, R176 ;  /* 0x000000b000b37308 */ /* 0x000fe20000000800 */
[C---:B----4-:R-:W-:Y:S02]  /*a100*/  FMUL.FTZ R130, R180.reuse, R130 ;  /* 0x00000082b4827220 */ /* 0x050fe40000410000 */
[----:B------:R-:W-:Y:S07]  /*a110*/  FMUL.FTZ R131, R180, R131 ;  /* 0x00000083b4837220 */ /* 0x000fee0000410000 */
[----:B------:R4:W-:Y:S01]  /*a120*/  MUFU.EX2 R176, R154 ;  /* 0x0000009a00b07308 */ /* 0x0009e20000000800 */
[----:B------:R-:W-:Y:S09]  /*a130*/  HMMA.16816.F32.BF16 R128, R204, R134, R128 ;  /* 0x00000086cc80723c */ /* 0x000ff20000041880 */
[----:B------:R-:W-:Y:S03]  /*a140*/  MUFU.EX2 R190, R178 ;  /* 0x000000b200be7308 */ /* 0x000fe60000000800 */
[----:B------:R-:W-:Y:S01]  /*a150*/  F2FP.BF16.PACK_AB R134, R170, R169 ;  /* 0x000000a9aa86723e */ /* 0x000fe200000010ff */
[----:B------:R-:W-:Y:S01]  /*a160*/  IMAD.MOV.U32 R205, RZ, RZ, R146 ;  /* 0x000000ffffcd7224 */ /* 0x000fe200078e0092 */
[----:B------:R-:W-:Y:S02]  /*a170*/  F2FP.BF16.PACK_AB R135, R171, R164 ;  /* 0x000000a4ab87723e */ /* 0x000fe400000010ff */
[----:B------:R-:W-:Y:S02]  /*a180*/  MOV R206, R147 ;  /* 0x0000009300ce7202 */ /* 0x000fe40000000f00 */
[----:B------:R-:W-:Y:S01]  /*a190*/  LDSM.16.MT88.4 R144, [R230+0x1000] ;  /* 0x00100000e690783b */ /* 0x000fe20000004200 */
[----:B------:R-:W-:Y:S01]  /*a1a0*/  MOV R207, R152 ;  /* 0x0000009800cf7202 */ /* 0x000fe20000000f00 */
[----:B------:R1:W-:Y:S06]  /*a1b0*/  MUFU.EX2 R178, R175 ;  /* 0x000000af00b27308 */ /* 0x0003ec0000000800 */
[----:B----4-:R-:W-:Y:S04]  /*a1c0*/  LDSM.16.MT88.4 R152, [R232+0x1000] ;  /* 0x00100000e898783b */ /* 0x010fe80000004200 */
[----:B------:R-:W-:Y:S10]  /*a1d0*/  MUFU.EX2 R204, R157 ;  /* 0x0000009d00cc7308 */ /* 0x000ff40000000800 */
[----:B------:R4:W-:Y:S01]  /*a1e0*/  MUFU.EX2 R191, R156 ;  /* 0x0000009c00bf7308 */ /* 0x0009e20000000800 */
[----:B-1----:R-:W-:Y:S09]  /*a1f0*/  IMAD.MOV.U32 R175, RZ, RZ, R151 ;  /* 0x000000ffffaf7224 */ /* 0x002ff200078e0097 */
[----:B------:R-:W1:Y:S10]  /*a200*/  MUFU.EX2 R252, R252 ;  /* 0x000000fc00fc7308 */ /* 0x000e740000000800 */
[----:B------:R-:W-:Y:S10]  /*a210*/  MUFU.EX2 R175, R175 ;  /* 0x000000af00af7308 */ /* 0x000ff40000000800 */
[----:B------:R-:W-:Y:S01]  /*a220*/  MUFU.EX2 R250, R250 ;  /* 0x000000fa00fa7308 */ /* 0x000fe20000000800 */
[----:B--2---:R-:W-:Y:S01]  /*a230*/  FFMA.FTZ R181, R181, R132, R213 ;  /* 0x00000084b5b57223 */ /* 0x004fe200000100d5 */
[----:B------:R-:W-:Y:S01]  /*a240*/  F2FP.BF16.PACK_AB R132, R165, R162 ;  /* 0x000000a2a584723e */ /* 0x000fe200000010ff */
[----:B---3--:R-:W-:Y:S07]  /*a250*/  FFMA.FTZ R2, R180, R2, R212 ;  /* 0x00000002b4027223 */ /* 0x008fee00000100d4 */
[----:B------:R-:W-:Y:S01]  /*a260*/  MUFU.EX2 R180, R207 ;  /* 0x000000cf00b47308 */ /* 0x000fe20000000800 */
[-C--:B------:R-:W-:Y:S05]  /*a270*/  HMMA.16816.F32.BF16 R4, R132, R136.reuse, R4 ;  /* 0x000000888404723c */ /* 0x080fea0000041804 */
[----:B------:R-:W-:Y:S02]  /*a280*/  FFMA.FTZ R148, R3, R148, R186 ;  /* 0x0000009403947223 */ /* 0x000fe400000100ba */
[----:B------:R-:W2:Y:S01]  /*a290*/  LDL.LU R3, [R1+0x20] ;  /* 0x0000200001037983 */ /* 0x000ea20000300800 */
[C---:B------:R-:W-:Y:S01]  /*a2a0*/  HMMA.16816.F32.BF16 R8, R140.reuse, R136, R8 ;  /* 0x000000888c08723c */ /* 0x040fe20000041808 */
[----:B------:R3:W-:Y:S03]  /*a2b0*/  MUFU.EX2 R186, R235 ;  /* 0x000000eb00ba7308 */ /* 0x0007e60000000800 */
[----:B------:R-:W-:Y:S04]  /*a2c0*/  FADD.FTZ R2, R218, R2 ;  /* 0x00000002da027221 */ /* 0x000fe80000010000 */
[-C--:B------:R-:W-:Y:S04]  /*a2d0*/  HMMA.16816.F32.BF16 R12, R140, R138.reuse, R12 ;  /* 0x0000008a8c0c723c */ /* 0x080fe8000004180c */
[----:B------:R-:W-:Y:S02]  /*a2e0*/  FADD.FTZ R2, R219, R2 ;  /* 0x00000002db027221 */ /* 0x000fe40000010000 */
[----:B------:R-:W-:Y:S02]  /*a2f0*/  LDSM.16.MT88.4 R216, [R230+0x3800] ;  /* 0x00380000e6d8783b */ /* 0x000fe40000004200 */
[C---:B------:R-:W-:Y:S04]  /*a300*/  HMMA.16816.F32.BF16 R16, R132.reuse, R138, R16 ;  /* 0x0000008a8410723c */ /* 0x040fe80000041810 */
[----:B----4-:R-:W-:Y:S02]  /*a310*/  FADD.FTZ R156, R221, R2 ;  /* 0x00000002dd9c7221 */ /* 0x010fe40000010000 */
[----:B------:R-:W4:Y:S01]  /*a320*/  LDSM.16.MT88.4 R136, [R230+0x800] ;  /* 0x00080000e688783b */ /* 0x000f220000004200 */
[----:B------:R1:W-:Y:S07]  /*a330*/  MUFU.EX2 R2, R205 ;  /* 0x000000cd00027308 */ /* 0x0003ee0000000800 */
[----:B---3--:R3:W5:Y:S01]  /*a340*/  LDL.LU R235, [R1+0x9c] ;  /* 0x00009c0001eb7983 */ /* 0x0087620000300800 */
[----:B-1----:R-:W-:Y:S01]  /*a350*/  F2FP.BF16.PACK_AB R205, R252, R249 ;  /* 0x000000f9fccd723e */ /* 0x002fe200000010ff */
[-C--:B----4-:R-:W-:Y:S08]  /*a360*/  HMMA.16816.F32.BF16 R20, R132, R136.reuse, R20 ;  /* 0x000000888414723c */ /* 0x090ff00000041814 */
        /* <DEDUP_REMOVED lines=31> */
[----:B--2---:R-:W-:Y:S01]  /*a560*/  FFMA.FTZ R136, R0, R3, R187 ;  /* 0x0000000300887223 */ /* 0x004fe200000100bb */
[-C--:B------:R-:W-:Y:S01]  /*a570*/  HMMA.16816.F32.BF16 R124, R140, R138.reuse, R124 ;  /* 0x0000008a8c7c723c */ /* 0x080fe2000004187c */
[----:B------:R-:W1:Y:S01]  /*a580*/  LDSM.16.MT88.4 R140, [R229+0x1000] ;  /* 0x00100000e58c783b */ /* 0x000e620000004200 */
[----:B------:R-:W2:Y:S02]  /*a590*/  MUFU.EX2 R187, R200 ;  /* 0x000000c800bb7308 */ /* 0x000ea40000000800 */
[----:B------:R-:W-:Y:S01]  /*a5a0*/  FADD.FTZ R0, R215, R148 ;  /* 0x00000094d7007221 */ /* 0x000fe20000010000 */
[----:B------:R-:W-:Y:S01]  /*a5b0*/  F2FP.BF16.PACK_AB R137, R191, R204 ;  /* 0x000000ccbf89723e */ /* 0x000fe200000010ff */
[----:B------:R-:W-:Y:S02]  /*a5c0*/  FADD.FTZ R3, R220, R181 ;  /* 0x000000b5dc037221 */ /* 0x000fe40000010000 */
[----:B------:R-:W-:Y:S01]  /*a5d0*/  HMMA.16816.F32.BF16 R128, R132, R138, R128 ;  /* 0x0000008a8480723c */ /* 0x000fe20000041880 */
[----:B------:R-:W4:Y:S03]  /*a5e0*/  LDSM.16.MT88.4 R148, [R233+0x1000] ;  /* 0x00100000e994783b */ /* 0x000f260000004200 */
[----:B------:R-:W-:Y:S01]  /*a5f0*/  FADD.FTZ R136, R208, R136 ;  /* 0x00000088d0887221 */ /* 0x000fe20000010000 */
[----:B------:R-:W-:Y:S01]  /*a600*/  MUFU.EX2 R181, R246 ;  /* 0x000000f600b57308 */ /* 0x000fe20000000800 */
[----:B------:R-:W-:Y:S01]  /*a610*/  FADD.FTZ R157, R214, R0 ;  /* 0x00000000d69d7221 */ /* 0x000fe20000010000 */
[----:B------:R-:W-:Y:S01]  /*a620*/  F2FP.BF16.PACK_AB R135, R177, R190 ;  /* 0x000000beb187723e */ /* 0x000fe200000010ff */
[----:B------:R-:W-:Y:S01]  /*a630*/  FADD.FTZ R0, R209, R136 ;  /* 0x00000088d1007221 */ /* 0x000fe20000010000 */
[----:B------:R-:W-:Y:S01]  /*a640*/  F2FP.BF16.PACK_AB R132, R196, R197 ;  /* 0x000000c5c484723e */ /* 0x000fe200000010ff */
[----:B------:R-:W-:Y:S02]  /*a650*/  LDSM.16.MT88.4 R212, [R229+0x3800] ;  /* 0x00380000e5d4783b */ /* 0x000fe40000004200 */
[----:B------:R-:W-:Y:S01]  /*a660*/  F2FP.BF16.PACK_AB R134, R189, R172 ;  /* 0x000000acbd86723e */ /* 0x000fe200000010ff */
[----:B------:R-:W-:Y:S01]  /*a670*/  FADD.FTZ R3, R222, R3 ;  /* 0x00000003de037221 */ /* 0x000fe20000010000 */
[----:B------:R-:W-:Y:S01]  /*a680*/  F2FP.BF16.PACK_AB R133, R195, R173 ;  /* 0x000000adc385723e */ /* 0x000fe200000010ff */
[----:B------:R-:W-:Y:S01]  /*a690*/  FADD.FTZ R0, R247, R0 ;  /* 0x00000000f7007221 */ /* 0x000fe20000010000 */
[----:B------:R-:W-:Y:S01]  /*a6a0*/  F2FP.BF16.PACK_AB R138, R178, R179 ;  /* 0x000000b3b28a723e */ /* 0x000fe200000010ff */
[----:B------:R-:W-:Y:S01]  /*a6b0*/  FADD.FTZ R3, R227, R3 ;  /* 0x00000003e3037221 */ /* 0x000fe20000010000 */
[----:B------:R-:W-:Y:S01]  /*a6c0*/  LDSM.16.MT88.4 R220, [R233+0x3800] ;  /* 0x00380000e9dc783b */ /* 0x000fe20000004200 */
[----:B------:R-:W-:Y:S01]  /*a6d0*/  F2FP.BF16.PACK_AB R139, R176, R188 ;  /* 0x000000bcb08b723e */ /* 0x000fe200000010ff */
[----:B------:R-:W-:Y:S01]  /*a6e0*/  MUFU.EX2 R227, R226 ;  /* 0x000000e200e37308 */ /* 0x000fe20000000800 */
[----:B------:R-:W-:Y:S01]  /*a6f0*/  FADD.FTZ R3, R162, R3 ;  /* 0x00000003a2037221 */ /* 0x000fe20000010000 */
[----:B------:R-:W-:Y:S01]  /*a700*/  F2FP.BF16.PACK_AB R136, R193, R174 ;  /* 0x000000aec188723e */ /* 0x000fe200000010ff */
[----:B------:R-:W-:Y:S01]  /*a710*/  FADD.FTZ R0, R159, R0 ;  /* 0x000000009f007221 */ /* 0x000fe20000010000 */
[----:B------:R-:W-:Y:S01]  /*a720*/  MOV R159, R195 ;  /* 0x000000c3009f7202 */ /* 0x000fe20000000f00 */
[----:B------:R-:W-:Y:S01]  /*a730*/  FADD.FTZ R3, R165, R3 ;  /* 0x00000003a5037221 */ /* 0x000fe20000010000 */
[----:B--2---:R-:W-:Y:S01]  /*a740*/  F2FP.BF16.PACK_AB R209, R186, R187 ;  /* 0x000000bbbad1723e */ /* 0x004fe200000010ff */
[----:B------:R-:W-:Y:S03]  /*a750*/  IMAD.MOV.U32 R165, RZ, RZ, R194 ;  /* 0x000000ffffa57224 */ /* 0x000fe600078e00c2 */
[----:B------:R2:W2:Y:S01]  /*a760*/  MUFU.EX2 R226, R203 ;  /* 0x000000cb00e27308 */ /* 0x0004a20000000800 */
[-C--:B-1----:R-:W-:Y:S08]  /*a770*/  HMMA.16816.F32.BF16 R4, R132, R140.reuse, R4 ;  /* 0x0000008c8404723c */ /* 0x082ff00000041804 */
[C---:B------:R-:W-:Y:S08]  /*a780*/  HMMA.16816.F32.BF16 R8, R136.reuse, R140, R8 ;  /* 0x0000008c8808723c */ /* 0x040ff00000041808 */
[-C--:B------:R-:W-:Y:S01]  /*a790*/  HMMA.16816.F32.BF16 R12, R136, R142.reuse, R12 ;  /* 0x0000008e880c723c */ /* 0x080fe2000004180c */
[----:B--2---:R-:W-:Y:S03]  /*a7a0*/  LDSM.16.MT88.4 R200, [R229+0x1800] ;  /* 0x00180000e5c8783b */ /* 0x004fe60000004200 */
[----:B------:R-:W-:Y:S04]  /*a7b0*/  F2FP.BF16.PACK_AB R208, R226, R250 ;  /* 0x000000fae2d0723e */ /* 0x000fe800000010ff */
[C---:B------:R-:W-:Y:S01]  /*a7c0*/  HMMA.16816.F32.BF16 R16, R132.reuse, R142, R16 ;  /* 0x0000008e8410723c */ /* 0x040fe20000041810 */
[----:B------:R-:W1:Y:S07]  /*a7d0*/  LDSM.16.MT88.4 R140, [R229+0x3000] ;  /* 0x00300000e58c783b */ /* 0x000e6e0000004200 */
[-C--:B------:R-:W-:Y:S08]  /*a7e0*/  HMMA.16816.F32.BF16 R20, R132, R144.reuse, R20 ;  /* 0x000000908414723c */ /* 0x080ff00000041814 */
[C---:B------:R-:W-:Y:S08]  /*a7f0*/  HMMA.16816.F32.BF16 R24, R136.reuse, R144, R24 ;  /* 0x000000908818723c */ /* 0x040ff00000041818 */
[-C--:B------:R-:W-:Y:S08]  /*a800*/  HMMA.16816.F32.BF16 R28, R136, R146.reuse, R28 ;  /* 0x00000092881c723c */ /* 0x080ff0000004181c */
[C---:B------:R-:W-:Y:S01]  /*a810*/  HMMA.16816.F32.BF16 R32, R132.reuse, R146, R32 ;  /* 0x000000928420723c */ /* 0x040fe20000041820 */
[----:B------:R-:W2:Y:S07]  /*a820*/  LDSM.16.MT88.4 R144, [R230+0x3000] ;  /* 0x00300000e690783b */ /* 0x000eae0000004200 */
[-C--:B----4-:R-:W-:Y:S08]  /*a830*/  HMMA.16816.F32.BF16 R36, R132, R148.reuse, R36 ;  /* 0x000000948424723c */ /* 0x090ff00000041824 */
        /* <DEDUP_REMOVED lines=8> */
[----:B------:R-:W3:Y:S07]  /*a8c0*/  LDSM.16.MT88.4 R152, [R232+0x3000] ;  /* 0x00300000e898783b */ /* 0x000eee0000004200 */
[-C--:B-1----:R-:W-:Y:S08]  /*a8d0*/  HMMA.16816.F32.BF16 R68, R132, R140.reuse, R68 ;  /* 0x0000008c8444723c */ /* 0x082ff00000041844 */
[C---:B------:R-:W-:Y:S01]  /*a8e0*/  HMMA.16816.F32.BF16 R72, R136.reuse, R140, R72 ;  /* 0x0000008c8848723c */ /* 0x040fe20000041848 */
[----:B------:R-:W1:Y:S06]  /*a8f0*/  MUFU.EX2 R141, R206 ;  /* 0x000000ce008d7308 */ /* 0x000e6c0000000800 */
[----:B------:R-:W-:Y:S01]  /*a900*/  FADD.FTZ R140, R163, R156 ;  /* 0x0000009ca38c7221 */ /* 0x000fe20000010000 */
[-C--:B------:R-:W-:Y:S04]  /*a910*/  HMMA.16816.F32.BF16 R76, R136, R142.reuse, R76 ;  /* 0x0000008e884c723c */ /* 0x080fe8000004184c */
[----:B------:R-:W-:Y:S04]  /*a920*/  MOV R156, R197 ;  /* 0x000000c5009c7202 */ /* 0x000fe80000000f00 */
[C---:B------:R-:W-:Y:S07]  /*a930*/  HMMA.16816.F32.BF16 R80, R132.reuse, R142, R80 ;  /* 0x0000008e8450723c */ /* 0x040fee0000041850 */
[----:B------:R-:W-:Y:S01]  /*a940*/  MOV R143, R2 ;  /* 0x00000002008f7202 */ /* 0x000fe20000000f00 */
[-C--:B--2---:R-:W-:Y:S04]  /*a950*/  HMMA.16816.F32.BF16 R84, R132, R144.reuse, R84 ;  /* 0x000000908454723c */ /* 0x084fe80000041854 */
[----:B------:R-:W-:Y:S02]  /*a960*/  FADD.FTZ R2, R245, R157 ;  /* 0x0000009df5027221 */ /* 0x000fe40000010000 */
[----:B------:R2:W5:Y:S01]  /*a970*/  LDL.LU R245, [R1+0x98] ;  /* 0x0000980001f57983 */ /* 0x0005620000300800 */
[----:B------:R-:W-:Y:S01]  /*a980*/  IMAD.MOV.U32 R142, RZ, RZ, R204 ;  /* 0x000000ffff8e7224 */ /* 0x000fe200078e00cc */
[C---:B------:R-:W-:Y:S02]  /*a990*/  HMMA.16816.F32.BF16 R88, R136.reuse, R144, R88 ;  /* 0x000000908858723c */ /* 0x040fe40000041858 */
[----:B------:R2:W5:Y:S02]  /*a9a0*/  LDL.LU R246, [R1+0x94] ;  /* 0x0000940001f67983 */ /* 0x0005640000300800 */
[----:B------:R-:W-:Y:S01]  /*a9b0*/  F2FP.BF16.PACK_AB R204, R251, R227 ;  /* 0x000000e3fbcc723e */ /* 0x000fe200000010ff */
[----:B------:R-:W-:Y:S01]  /*a9c0*/  FADD.FTZ R2, R158, R2 ;  /* 0x000000029e027221 */ /* 0x000fe20000010000 */
[----:B------:R2:W5:Y:S01]  /*a9d0*/  LDL.LU R247, [R1+0x90] ;  /* 0x0000900001f77983 */ /* 0x0005620000300800 */
[----:B------:R-:W-:Y:S01]  /*a9e0*/  IMAD.MOV.U32 R157, RZ, RZ, R198 ;  /* 0x000000ffff9d7224 */ /* 0x000fe200078e00c6 */
[-C--:B------:R-:W-:Y:S04]  /*a9f0*/  HMMA.16816.F32.BF16 R92, R136, R146.reuse, R92 ;  /* 0x00000092885c723c */ /* 0x080fe8000004185c */
[----:B------:R-:W-:Y:S04]  /*aa00*/  IMAD.MOV.U32 R158, RZ, RZ, R196 ;  /* 0x000000ffff9e7224 */ /* 0x000fe800078e00c4 */
[C---:B------:R-:W-:Y:S01]  /*aa10*/  HMMA.16816.F32.BF16 R96, R132.reuse, R146, R96 ;  /* 0x000000928460723c */ /* 0x040fe20000041860 */
[----:B------:R-:W1:Y:S07]  /*aa20*/  LDSM.16.MT88.4 R144, [R230+0x1800] ;  /* 0x00180000e690783b */ /* 0x000e6e0000004200 */
[-C--:B----4-:R-:W-:Y:S08]  /*aa30*/  HMMA.16816.F32.BF16 R100, R132, R148.reuse, R100 ;  /* 0x000000948464723c */ /* 0x090ff00000041864 */
[C---:B------:R-:W-:Y:S08]  /*aa40*/  HMMA.16816.F32.BF16 R104, R136.reuse, R148, R104 ;  /* 0x000000948868723c */ /* 0x040ff00000041868 */
[-C--:B------:R-:W-:Y:S08]  /*aa50*/  HMMA.16816.F32.BF16 R108, R136, R150.reuse, R108 ;  /* 0x00000096886c723c */ /* 0x080ff0000004186c */
[C---:B------:R-:W-:Y:S07]  /*aa60*/  HMMA.16816.F32.BF16 R112, R132.reuse, R150, R112 ;  /* 0x000000968470723c */ /* 0x040fee0000041870 */
[----:B------:R-:W-:Y:S01]  /*aa70*/  MOV R151, R199 ;  /* 0x000000c700977202 */ /* 0x000fe20000000f00 */
[-C--:B---3--:R-:W-:Y:S08]  /*aa80*/  HMMA.16816.F32.BF16 R116, R132, R152.reuse, R116 ;  /* 0x000000988474723c */ /* 0x088ff00000041874 */
[C---:B------:R-:W-:Y:S07]  /*aa90*/  HMMA.16816.F32.BF16 R120, R136.reuse, R152, R120 ;  /* 0x000000988878723c */ /* 0x040fee0000041878 */
[----:B------:R-:W-:Y:S01]  /*aaa0*/  IMAD.MOV.U32 R152, RZ, RZ, R180 ;  /* 0x000000ffff987224 */ /* 0x000fe200078e00b4 */
[-C--:B------:R-:W-:Y:S01]  /*aab0*/  HMMA.16816.F32.BF16 R124, R136, R154.reuse, R124 ;  /* 0x0000009a887c723c */ /* 0x080fe2000004187c */
[----:B------:R-:W3:Y:S03]  /*aac0*/  MUFU.EX2 R180, R239 ;  /* 0x000000ef00b47308 */ /* 0x000ee60000000800 */
[----:B-1----:R-:W-:Y:S01]  /*aad0*/  MOV R153, R141 ;  /* 0x0000008d00997202 */ /* 0x002fe20000000f00 */
[----:B------:R-:W-:Y:S01]  /*aae0*/  FADD.FTZ R141, R167, R140 ;  /* 0x0000008ca78d7221 */ /* 0x000fe20000010000 */
[----:B------:R-:W-:Y:S01]  /*aaf0*/  F2FP.BF16.PACK_AB R207, R152, R175 ;  /* 0x000000af98cf723e */ /* 0x000fe200000010ff */
[----:B------:R-:W-:Y:S01]  /*ab00*/  FADD.FTZ R140, R160, R2 ;  /* 0x00000002a08c7221 */ /* 0x000fe20000010000 */
[----:B------:R-:W-:Y:S04]  /*ab10*/  HMMA.16816.F32.BF16 R128, R132, R154, R128 ;  /* 0x0000009a8480723c */ /* 0x000fe80000041880 */
[----:B------:R-:W-:Y:S01]  /*ab20*/  F2FP.BF16.PACK_AB R206, R153, R143 ;  /* 0x0000008f99ce723e */ /* 0x000fe200000010ff */
[----:B------:R-:W-:Y:S01]  /*ab30*/  FADD.FTZ R141, R164, R141 ;  /* 0x0000008da48d7221 */ /* 0x000fe20000010000 */
[----:B------:R-:W-:Y:S01]  /*ab40*/  MOV R167, R193 ;  /* 0x000000c100a77202 */ /* 0x000fe20000000f00 */
[----:B------:R-:W-:Y:S01]  /*ab50*/  FADD.FTZ R2, R161, R0 ;  /* 0x00000000a1027221 */ /* 0x000fe20000010000 */
[----:B------:R-:W-:Y:S01]  /*ab60*/  MOV R164, R172 ;  /* 0x000000ac00a47202 */ /* 0x000fe20000000f00 */
[----:B------:R-:W-:Y:S01]  /*ab70*/  IMAD.MOV.U32 R172, RZ, RZ, R192 ;  /* 0x000000ffffac7224 */ /* 0x000fe200078e00c0 */
[----:B------:R-:W1:Y:S01]  /*ab80*/  LDSM.16.MT88.4 R160, [R233+0x1800] ;  /* 0x00180000e9a0783b */ /* 0x000e620000004200 */
[-C--:B------:R-:W-:Y:S05]  /*ab90*/  HMMA.16816.F32.BF16 R192, R204, R200.reuse, R4 ;  /* 0x000000c8ccc0723c */ /* 0x080fea0000041804 */
[----:B------:R-:W-:Y:S01]  /*aba0*/  MOV R139, R190 ;  /* 0x000000be008b7202 */ /* 0x000fe20000000f00 */
[----:B------:R-:W-:Y:S01]  /*abb0*/  IMAD.MOV.U32 R136, RZ, RZ, R189 ;  /* 0x000000ffff887224 */ /* 0x000fe200078e00bd */
[----:B---3--:R-:W-:Y:S01]  /*abc0*/  F2FP.BF16.PACK_AB R211, R180, R181 ;  /* 0x000000b5b4d3723e */ /* 0x008fe200000010ff */
[----:B------:R-:W-:Y:S01]  /*abd0*/  FADD.FTZ R0, R169, R3 ;  /* 0x00000003a9007221 */ /* 0x000fe20000010000 */
[----:B------:R-:W-:Y:S01]  /*abe0*/  MOV R137, R188 ;  /* 0x000000bc00897202 */ /* 0x000fe20000000f00 */
[----:B------:R2:W5:Y:S02]  /*abf0*/  LDL.LU R239, [R1+0x8c] ;  /* 0x00008c0001ef7983 */ /* 0x0005640000300800 */
[----:B------:R-:W-:Y:S02]  /*ac00*/  IMAD.MOV.U32 R169, RZ, RZ, R191 ;  /* 0x000000ffffa97224 */ /* 0x000fe400078e00bf */
[C---:B------:R-:W-:Y:S01]  /*ac10*/  HMMA.16816.F32.BF16 R188, R208.reuse, R200, R8 ;  /* 0x000000c8d0bc723c */ /* 0x040fe20000041808 */
[----:B------:R-:W-:Y:S03]  /*ac20*/  LDSM.16.MT88.4 R4, [R232+0x3800] ;  /* 0x00380000e804783b */ /* 0x000fe60000004200 */
[----:B------:R-:W-:Y:S02]  /*ac30*/  IMAD.MOV.U32 R138, RZ, RZ, R179 ;  /* 0x000000ffff8a7224 */ /* 0x000fe400078e00b3 */
[----:B------:R-:W-:Y:S01]  /*ac40*/  FADD.FTZ R150, R166, R140 ;  /* 0x0000008ca6967221 */ /* 0x000fe20000010000 */
[----:B------:R-:W-:Y:S01]  /*ac50*/  MOV R166, R178 ;  /* 0x000000b200a67202 */ /* 0x000fe20000000f00 */
[-C--:B------:R-:W-:Y:S04]  /*ac60*/  HMMA.16816.F32.BF16 R196, R208, R202.reuse, R12 ;  /* 0x000000cad0c4723c */ /* 0x080fe8000004180c */
[----:B------:R-:W-:Y:S01]  /*ac70*/  IMAD.MOV.U32 R140, RZ, RZ, R177 ;  /* 0x000000ffff8c7224 */ /* 0x000fe200078e00b1 */
[----:B------:R-:W-:Y:S01]  /*ac80*/  MOV R10, R159 ;  /* 0x0000009f000a7202 */ /* 0x000fe20000000f00 */
[----:B------:R-:W-:Y:S01]  /*ac90*/  FADD.FTZ R149, R168, R2 ;  /* 0x00000002a8957221 */ /* 0x000fe20000010000 */
[----:B------:R-:W-:Y:S01]  /*aca0*/  MOV R2, R176 ;  /* 0x000000b000027202 */ /* 0x000fe20000000f00 */
[C---:B------:R-:W-:Y:S01]  /*acb0*/  HMMA.16816.F32.BF16 R200, R204.reuse, R202, R16 ;  /* 0x000000caccc8723c */ /* 0x040fe20000041810 */
[----:B------:R-:W3:Y:S03]  /*acc0*/  LDSM.16.MT88.4 R176, [R232+0x1800] ;  /* 0x00180000e8b0783b */ /* 0x000ee60000004200 */
[----:B------:R-:W-:Y:S01]  /*acd0*/  MOV R14, R152 ;  /* 0x00000098000e7202 */ /* 0x000fe20000000f00 */
[----:B------:R-:W-:Y:S01]  /*ace0*/  IMAD.MOV.U32 R13, RZ, RZ, R153 ;  /* 0x000000ffff0d7224 */ /* 0x000fe200078e0099 */
[----:B------:R-:W-:Y:S01]  /*acf0*/  MOV R9, R167 ;  /* 0x000000a700097202 */ /* 0x000fe20000000f00 */
[----:B------:R-:W-:Y:S01]  /*ad00*/  IMAD.MOV.U32 R15, RZ, RZ, R165 ;  /* 0x000000ffff0f7224 */ /* 0x000fe200078e00a5 */
[-C--:B------:R-:W-:Y:S04]  /*ad10*/  HMMA.16816.F32.BF16 R132, R204, R144.reuse, R20 ;  /* 0x00000090cc84723c */ /* 0x080fe80000041814 */
[----:B------:R-:W-:Y:S01]  /*ad20*/  FADD.FTZ R3, R171, R141 ;  /* 0x0000008dab037221 */ /* 0x000fe20000010000 */
[----:B------:R-:W-:Y:S01]  /*ad30*/  MOV R19, R143 ;  /* 0x0000008f00137202 */ /* 0x000fe20000000f00 */
[----:B------:R-:W-:Y:S01]  /*ad40*/  IMAD.MOV.U32 R16, RZ, RZ, R140 ;  /* 0x000000ffff107224 */ /* 0x000fe200078e008c */
[----:B------:R-:W-:Y:S01]  /*ad50*/  MOV R23, R136 ;  /* 0x0000008800177202 */ /* 0x000fe20000000f00 */
[----:B------:R-:W-:Y:S01]  /*ad60*/  IMAD.MOV.U32 R22, RZ, RZ, R137 ;  /* 0x000000ffff167224 */ /* 0x000fe200078e0089 */
[----:B------:R-:W-:Y:S03]  /*ad70*/  MOV R21, R138 ;  /* 0x0000008a00157202 */ /* 0x000fe60000000f00 */
[----:B------:R-:W-:Y:S01]  /*ad80*/  IMAD.MOV.U32 R20, RZ, RZ, R139 ;  /* 0x000000ffff147224 */ /* 0x000fe200078e008b */
[----:B------:R-:W-:Y:S01]  /*ad90*/  MOV R17, R166 ;  /* 0x000000a600117202 */ /* 0x000fe20000000f00 */
[C---:B------:R-:W-:Y:S04]  /*ada0*/  HMMA.16816.F32.BF16 R136, R208.reuse, R144, R24 ;  /* 0x00000090d088723c */ /* 0x040fe80000041818 */
[----:B------:R-:W-:Y:S01]  /*adb0*/  FADD.FTZ R148, R170, R0 ;  /* 0x00000000aa947221 */ /* 0x000fe20000010000 */
[----:B------:R-:W-:Y:S01]  /*adc0*/  MOV R8, R156 ;  /* 0x0000009c00087202 */ /* 0x000fe20000000f00 */
[----:B------:R-:W-:Y:S01]  /*add0*/  IMAD.MOV.U32 R18, RZ, RZ, R2 ;  /* 0x000000ffff127224 */ /* 0x000fe200078e0002 */
[----:B------:R-:W-:Y:S01]  /*ade0*/  MOV R2, R151 ;  /* 0x0000009700027202 */ /* 0x000fe20000000f00 */
[----:B------:R-:W-:Y:S01]  /*adf0*/  IMAD.MOV.U32 R25, RZ, RZ, R142 ;  /* 0x000000ffff197224 */ /* 0x000fe200078e008e */
[----:B------:R-:W-:Y:S01]  /*ae00*/  MOV R27, R164 ;  /* 0x000000a4001b7202 */ /* 0x000fe20000000f00 */
[-C--:B------:R-:W-:Y:S03]  /*ae10*/  HMMA.16816.F32.BF16 R140, R208, R146.reuse, R28 ;  /* 0x00000092d08c723c */ /* 0x080fe6000004181c */
[----:B------:R-:W-:Y:S01]  /*ae20*/  IMAD.MOV.U32 R12, RZ, RZ, R175 ;  /* 0x000000ffff0c7224 */ /* 0x000fe200078e00af */
[----:B------:R-:W-:Y:S01]  /*ae30*/  MOV R24, R174 ;  /* 0x000000ae00187202 */ /* 0x000fe20000000f00 */
[----:B------:R-:W-:Y:S02]  /*ae40*/  IMAD.MOV.U32 R11, RZ, RZ, R158 ;  /* 0x000000ffff0b7224 */ /* 0x000fe400078e009e */
[----:B------:R-:W-:Y:S01]  /*ae50*/  IMAD.MOV.U32 R26, RZ, RZ, R169 ;  /* 0x000000ffff1a7224 */ /* 0x000fe200078e00a9 */
[C---:B------:R-:W-:Y:S01]  /*ae60*/  HMMA.16816.F32.BF16 R144, R204.reuse, R146, R32 ;  /* 0x00000092cc90723c */ /* 0x040fe20000041820 */
[----:B------:R-:W4:Y:S03]  /*ae70*/  LDL R34, [R1+0x40] ;  /* 0x0000400001227983 */ /* 0x000f260000100800 */
[----:B------:R-:W-:Y:S01]  /*ae80*/  IMAD.MOV.U32 R28, RZ, RZ, R150 ;  /* 0x000000ffff1c7224 */ /* 0x000fe200078e0096 */
[----:B------:R-:W-:Y:S01]  /*ae90*/  MOV R29, R149 ;  /* 0x00000095001d7202 */ /* 0x000fe20000000f00 */
[----:B------:R-:W-:Y:S01]  /*aea0*/  IMAD.MOV.U32 R30, RZ, RZ, R148 ;  /* 0x000000ffff1e7224 */ /* 0x000fe200078e0094 */
[----:B------:R-:W-:Y:S01]  /*aeb0*/  MOV R31, R173 ;  /* 0x000000ad001f7202 */ /* 0x000fe20000000f00 */
[-C--:B-1----:R-:W-:Y:S04]  /*aec0*/  HMMA.16816.F32.BF16 R148, R204, R160.reuse, R36 ;  /* 0x000000a0cc94723c */ /* 0x082fe80000041824 */
[----:B------:R-:W-:Y:S02]  /*aed0*/  FADD.FTZ R3, R31, R3 ;  /* 0x000000031f037221 */ /* 0x000fe40000010000 */
[----:B------:R-:W-:Y:S02]  /*aee0*/  FADD.FTZ R2, R2, R28 ;  /* 0x0000001c02027221 */ /* 0x000fe40000010000 */
[C---:B------:R-:W-:Y:S04]  /*aef0*/  HMMA.16816.F32.BF16 R152, R208.reuse, R160, R40 ;  /* 0x000000a0d098723c */ /* 0x040fe80000041828 */
[----:B------:R-:W-:Y:S02]  /*af00*/  IMAD.MOV.U32 R0, RZ, RZ, R157 ;  /* 0x000000ffff007224 */ /* 0x000fe400078e009d */
[----:B------:R-:W-:Y:S02]  /*af10*/  FADD.FTZ R2, R24, R2 ;  /* 0x0000000218027221 */ /* 0x000fe40000010000 */
        /* <DEDUP_REMOVED lines=22> */
[----:B------:R-:W-:Y:S01]  /*b080*/  FADD.FTZ R3, R187, R3 ;  /* 0x00000003bb037221 */ /* 0x000fe20000010000 */
[----:B------:R-:W-:Y:S03]  /*b090*/  MOV R187, R182 ;  /* 0x000000b600bb7202 */ /* 0x000fe60000000f00 */
[-C--:B------:R-:W-:Y:S04]  /*b0a0*/  HMMA.16816.F32.BF16 R76, R208, R214.reuse, R76 ;  /* 0x000000d6d04c723c */ /* 0x080fe8000004184c */
[----:B------:R-:W-:Y:S02]  /*b0b0*/  FADD.FTZ R3, R186, R3 ;  /* 0x00000003ba037221 */ /* 0x000fe40000010000 */
[----:B------:R-:W-:Y:S02]  /*b0c0*/  IMAD.MOV.U32 R186, RZ, RZ, R183 ;  /* 0x000000ffffba7224 */ /* 0x000fe400078e00b7 */
        /* <DEDUP_REMOVED lines=17> */
[----:B------:R-:W-:Y:S01]  /*b1e0*/  FADD.FTZ R5, R250, R5 ;  /* 0x00000005fa057221 */ /* 0x000fe20000010000 */
[----:B------:R-:W-:Y:S01]  /*b1f0*/  MOV R249, R15 ;  /* 0x0000000f00f97202 */ /* 0x000fe20000000f00 */
[----:B------:R-:W-:Y:S02]  /*b200*/  FADD.FTZ R2, R251, R2 ;  /* 0x00000002fb027221 */ /* 0x000fe40000010000 */
[----:B------:R-:W-:Y:S04]  /*b210*/  FADD.FTZ R4, R252, R0 ;  /* 0x00000000fc047221 */ /* 0x000fe80000010000 */
[----:B------:R-:W-:Y:S02]  /*b220*/  FADD.FTZ R0, R226, R5 ;  /* 0x00000005e2007221 */ /* 0x000fe40000010000 */
[----:B------:R-:W-:Y:S02]  /*b230*/  FADD.FTZ R5, R19, R2 ;  /* 0x0000000213057221 */ /* 0x000fe40000010000 */
[----:B------:R-:W-:Y:S02]  /*b240*/  FADD.FTZ R4, R12, R4 ;  /* 0x000000040c047221 */ /* 0x000fe40000010000 */
[----:B------:R-:W-:Y:S02]  /*b250*/  FADD.FTZ R5, R13, R5 ;  /* 0x000000050d057221 */ /* 0x000fe40000010000 */
[----:B------:R-:W-:Y:S02]  /*b260*/  FADD.FTZ R4, R14, R4 ;  /* 0x000000040e047221 */ /* 0x000fe40000010000 */
[----:B------:R-:W-:Y:S01]  /*b270*/  FADD.FTZ R2, R225, R0 ;  /* 0x00000000e1027221 */ /* 0x000fe20000010000 */
[----:B------:R2:W-:Y:S01]  /*b280*/  STL [R1+0x4], R5 ;  /* 0x0000040501007387 */ /* 0x0005e20000100800 */
[----:B------:R-:W-:Y:S02]  /*b290*/  FADD.FTZ R0, R181, R3 ;  /* 0x00000003b5007221 */ /* 0x000fe40000010000 */
[----:B------:R-:W-:Y:S01]  /*b2a0*/  FADD.FTZ R3, R224, R2 ;  /* 0x00000002e0037221 */ /* 0x000fe20000010000 */
[----:B------:R2:W-:Y:S01]  /*b2b0*/  STL [R1+0x18], R4 ;  /* 0x0000180401007387 */ /* 0x0005e20000100800 */
[----:B------:R-:W-:Y:S01]  /*b2c0*/  FADD.FTZ R2, R180, R0 ;  /* 0x00000000b4027221 */ /* 0x000fe20000010000 */
[----:B------:R-:W-:Y:S01]  /*b2d0*/  MOV R180, R185 ;  /* 0x000000b900b47202 */ /* 0x000fe20000000f00 */
[----:B------:R-:W-:Y:S01]  /*b2e0*/  IMAD.MOV.U32 R0, RZ, RZ, R15 ;  /* 0x000000ffff007224 */ /* 0x000fe200078e000f */
[----:B------:R2:W-:Y:S01]  /*b2f0*/  STL [R1+0x1c], R3 ;  /* 0x00001c0301007387 */ /* 0x0005e20000100800 */
[----:B------:R-:W-:Y:S03]  /*b300*/  IMAD.MOV.U32 R181, RZ, RZ, R184 ;  /* 0x000000ffffb57224 */ /* 0x000fe600078e00b8 */
[----:B------:R2:W-:Y:S04]  /*b310*/  STL [R1+0x20], R2 ;  /* 0x0000200201007387 */ /* 0x0005e80000100800 */
[----:B------:R2:W-:Y:S01]  /*b320*/  STL [R1], R0 ;  /* 0x0000000001007387 */ /* 0x0005e20000100800 */
[----:B----4-:R-:W-:Y:S11]  /*b330*/  ISETP.GT.AND P0, PT, R35, R34, PT ;  /* 0x000000222300720c */ /* 0x010ff60003f04270 */
[----:B------:R-:W-:Y:S02]  /*b340*/  @!UPT UIADD3 URZ, URZ, URZ, URZ ;  /* 0x0000003f3f3ff290 */ /* 0x000fe4000fffe03f */
[----:B--2---:R-:W-:-:S05]  /*b350*/  @P0 BRA `(.L_x_1489) ;  /* 0xffffb31000000947 */ /* 0x004fca000383ffff */
.L_x_1488:
[----:B-1----:R-:W-:-:S13]  /*b360*/  ISETP.GE.AND P0, PT, R249, RZ, PT ;  /* 0x000000fff900720c */ /* 0x002fda0003f06270 */
[----:B------:R-:W-:Y:S05]  /*b370*/  @!P0 BRA `(.L_x_1490) ;  /* 0x00003a3000008947 */ /* 0x000fea0003800000 */
[----:B------:R-:W-:Y:S01]  /*b380*/  IMAD.MOV.U32 R2, RZ, RZ, R184 ;  /* 0x000000ffff027224 */ /* 0x000fe200078e00b8 */
[----:B------:R-:W-:Y:S01]  /*b390*/  MOV R186, R182 ;  /* 0x000000b600ba7202 */ /* 0x000fe20000000f00 */
[----:B------:R-:W-:Y:S01]  /*b3a0*/  IMAD.MOV.U32 R0, RZ, RZ, R185 ;  /* 0x000000ffff007224 */ /* 0x000fe200078e00b9 */
[----:B------:R-:W-:Y:S02]  /*b3b0*/  MOV R3, R183 ;  /* 0x000000b700037202 */ /* 0x000fe40000000f00 */
.L_x_1491:
[----:B------:R-:W2:Y:S01]  /*b3c0*/  LDL.64 R40, [R1+0x30] ;  /* 0x0000300001287983 */ /* 0x000ea20000100a00 */
[----:B------:R-:W-:Y:S04]  /*b3d0*/  DEPBAR.LE SB0, 0x0 ;  /* 0x000080000000791a */ /* 0x000fe80000000000 */
[----:B------:R-:W-:Y:S01]  /*b3e0*/  WARPSYNC 0xffffffff ;  /* 0xffffffff00007948 */ /* 0x000fe20003800000 */
[----:B------:R-:W3:Y:S01]  /*b3f0*/  LDL R42, [R1+0x38] ;  /* 0x00003800012a7983 */ /* 0x000ee20000100800 */
[----:B------:R-:W-:Y:S01]  /*b400*/  SHF.R.S32.HI R20, RZ, 0x1f, R249 ;  /* 0x0000001fff147819 */ /* 0x000fe200000114f9 */
[----:B------:R-:W-:Y:S01]  /*b410*/  IMAD.WIDE.U32 R28, R249, c[0x0][0x208], RZ ;  /* 0x00008200f91c7a25 */ /* 0x000fe200078e00ff */
[----:B------:R-:W-:Y:S01]  /*b420*/  MOV R55, c[0x0][0x208] ;  /* 0x0000820000377a02 */ /* 0x000fe20000000f00 */
[----:B------:R-:W3:Y:S01]  /*b430*/  LDL.64 R38, [R1+0x10] ;  /* 0x0000100001267983 */ /* 0x000ee20000100a00 */
[----:B------:R-:W-:Y:S01]  /*b440*/  MOV R250, 0x5 ;  /* 0x0000000500fa7802 */ /* 0x000fe20000000f00 */
[----:B------:R-:W-:Y:S01]  /*b450*/  IMAD R24, R20, c[0x0][0x208], RZ ;  /* 0x0000820014187a24 */ /* 0x000fe200078e02ff */
[C---:B------:R-:W-:Y:S02]  /*b460*/  SHF.L.U32 R30, R28.reuse, 0x6, RZ ;  /* 0x000000061c1e7819 */ /* 0x040fe400000006ff */
[----:B------:R-:W-:Y:S01]  /*b470*/  SHF.L.U32 R54, R55, 0x5, RZ ;  /* 0x0000000537367819 */ /* 0x000fe200000006ff */
[----:B------:R-:W-:Y:S01]  /*b480*/  BAR.SYNC.DEFER_BLOCKING 0x0 ;  /* 0x0000000000007b1d */ /* 0x000fe20000010000 */
[----:B------:R-:W-:Y:S01]  /*b490*/  IMAD R24, R249, c[0x0][0x20c], R24 ;  /* 0x00008300f9187a24 */ /* 0x000fe200078e0218 */
[----:B------:R-:W-:Y:S04]  /*b4a0*/  SHF.L.U64.HI R55, R55, R250, c[0x0][0x20c] ;  /* 0x0000830037377619 */ /* 0x000fe800000102fa */
[----:B------:R-:W-:Y:S02]  /*b4b0*/  IADD3 R29, R29, R24, RZ ;  /* 0x000000181d1d7210 */ /* 0x000fe40007ffe0ff */
[----:B-----5:R-:W-:Y:S04]  /*b4c0*/  STL [R1+0x8c], R239 ;  /* 0x00008cef01007387 */ /* 0x020fe80000100800 */
[----:B------:R-:W-:Y:S08]  /*b4d0*/  LDSM.16.M88.4 R64, [R235] ;  /* 0x00000000eb40783b */ /* 0x000ff00000000200 */
[----:B------:R-:W1:Y:S08]  /*b4e0*/  LDSM.16.M88.4 R16, [R228] ;  /* 0x00000000e410783b */ /* 0x000e700000000200 */
[----:B------:R-:W1:Y:S08]  /*b4f0*/  LDSM.16.M88.4 R60, [R235+0x2000] ;  /* 0x00200000eb3c783b */ /* 0x000e700000000200 */
[----:B------:R-:W1:Y:S08]  /*b500*/  LDSM.16.M88.4 R32, [R228+0x800] ;  /* 0x00080000e420783b */ /* 0x000e700000000200 */
[----:B------:R-:W2:Y:S08]  /*b510*/  LDSM.16.M88.4 R48, [R228+0x1000] ;  /* 0x00100000e430783b */ /* 0x000eb00000000200 */
[----:B------:R-:W2:Y:S01]  /*b520*/  LDSM.16.M88.4 R180, [R228+0x1800] ;  /* 0x00180000e4b4783b */ /* 0x000ea20000000200 */
[-C--:B-1----:R-:W-:Y:S07]  /*b530*/  HMMA.16816.F32.BF16 R4, R64, R16.reuse, RZ ;  /* 0x000000104004723c */ /* 0x082fee00000418ff */
[----:B------:R-:W-:Y:S01]  /*b540*/  LDSM.16.M88.4 R204, [R237] ;  /* 0x00000000edcc783b */ /* 0x000fe20000000200 */
[C---:B------:R-:W-:Y:S07]  /*b550*/  HMMA.16816.F32.BF16 R8, R60.reuse, R16, RZ ;  /* 0x000000103c08723c */ /* 0x040fee00000418ff */
[----:B------:R1:W2:Y:S01]  /*b560*/  LDSM.16.M88.4 R208, [R239] ;  /* 0x00000000efd0783b */ /* 0x0002a20000000200 */
[-C--:B------:R-:W-:Y:S07]  /*b570*/  HMMA.16816.F32.BF16 R12, R60, R18.reuse, RZ ;  /* 0x000000123c0c723c */ /* 0x080fee00000418ff */
[----:B------:R-:W2:Y:S01]  /*b580*/  LDSM.16.M88.4 R212, [R237+0x2000] ;  /* 0x00200000edd4783b */ /* 0x000ea20000000200 */
[C---:B------:R-:W-:Y:S07]  /*b590*/  HMMA.16816.F32.BF16 R16, R64.reuse, R18, RZ ;  /* 0x000000124010723c */ /* 0x040fee00000418ff */
[----:B------:R-:W2:Y:S01]  /*b5a0*/  LDSM.16.M88.4 R216, [R247] ;  /* 0x00000000f7d8783b */ /* 0x000ea20000000200 */
[-C--:B------:R-:W-:Y:S07]  /*b5b0*/  HMMA.16816.F32.BF16 R20, R64, R32.reuse, RZ ;  /* 0x000000204014723c */ /* 0x080fee00000418ff */
[----:B-1----:R-:W4:Y:S04]  /*b5c0*/  LDL R239, [R1+0x24] ;  /* 0x0000240001ef7983 */ /* 0x002f280000100800 */
[----:B------:R-:W1:Y:S01]  /*b5d0*/  LDSM.16.M88.4 R220, [R246] ;  /* 0x00000000f6dc783b */ /* 0x000e620000000200 */
[C---:B------:R-:W-:Y:S07]  /*b5e0*/  HMMA.16816.F32.BF16 R24, R60.reuse, R32, RZ ;  /* 0x000000203c18723c */ /* 0x040fee00000418ff */
[----:B------:R-:W1:Y:S01]  /*b5f0*/  LDSM.16.M88.4 R224, [R245] ;  /* 0x00000000f5e0783b */ /* 0x000e620000000200 */
[----:B------:R-:W-:Y:S07]  /*b600*/  SHF.L.U64.HI R32, R28, 0x6, R29 ;  /* 0x000000061c207819 */ /* 0x000fee000001021d */
[----:B------:R-:W-:Y:S04]  /*b610*/  STL [R1+0x90], R247 ;  /* 0x000090f701007387 */ /* 0x000fe80000100800 */
[----:B------:R-:W-:Y:S04]  /*b620*/  STL [R1+0x94], R246 ;  /* 0x000094f601007387 */ /* 0x000fe80000100800 */
[----:B------:R-:W-:Y:S01]  /*b630*/  STL [R1+0x98], R245 ;  /* 0x000098f501007387 */ /* 0x000fe20000100800 */
[C---:B--2---:R-:W-:Y:S02]  /*b640*/  IADD3 R36, P4, R30.reuse, R40, RZ ;  /* 0x000000281e247210 */ /* 0x044fe40007f9e0ff */
[----:B------:R-:W-:Y:S02]  /*b650*/  IADD3 R33, P2, P1, R30, 0x40, R40 ;  /* 0x000000401e217810 */ /* 0x000fe4000795e028 */
[-C--:B------:R-:W-:Y:S01]  /*b660*/  HMMA.16816.F32.BF16 R28, R60, R34.reuse, RZ ;  /* 0x000000223c1c723c */ /* 0x080fe200000418ff */
[----:B------:R-:W-:Y:S02]  /*b670*/  LEA R40, P3, R36, c[0x0][0x1f8], 0x1 ;  /* 0x00007e0024287a11 */ /* 0x000fe400078608ff */
[C---:B------:R-:W-:Y:S02]  /*b680*/  LEA R46, P0, R33.reuse, c[0x0][0x1f8], 0x1 ;  /* 0x00007e00212e7a11 */ /* 0x040fe400078008ff */
[C---:B---3--:R-:W-:Y:S02]  /*b690*/  IADD3.X R37, R32.reuse, R42, RZ, P4, !PT ;  /* 0x0000002a20257210 */ /* 0x048fe400027fe4ff */
[----:B------:R-:W-:Y:S02]  /*b6a0*/  IADD3.X R32, R32, RZ, R42, P2, P1 ;  /* 0x000000ff20207210 */ /* 0x000fe400017e242a */
[----:B------:R-:W-:Y:S03]  /*b6b0*/  LEA.HI.X R41, R36, c[0x0][0x1fc], R37, 0x1, P3 ;  /* 0x00007f0024297a11 */ /* 0x000fe600018f0c25 */
[----:B------:R-:W-:Y:S02]  /*b6c0*/  LEA.HI.X R47, R33, c[0x0][0x1fc], R32, 0x1, P0 ;  /* 0x00007f00212f7a11 */ /* 0x000fe400000f0c20 */
[C---:B------:R-:W-:Y:S02]  /*b6d0*/  HMMA.16816.F32.BF16 R32, R64.reuse, R34, RZ ;  /* 0x000000224020723c */ /* 0x040fe400000418ff */
[----:B------:R-:W-:Y:S02]  /*b6e0*/  ISETP.GE.AND P0, PT, R38, c[0x0][0x1d4], PT ;  /* 0x0000750026007a0c */ /* 0x000fe40003f06270 */
[-C--:B------:R-:W-:Y:S04]  /*b6f0*/  IADD3 R44, P1, R40, R54.reuse, RZ ;  /* 0x00000036282c7210 */ /* 0x080fe80007f3e0ff */
[-C--:B------:R-:W-:Y:S01]  /*b700*/  HMMA.16816.F32.BF16 R36, R64, R48.reuse, RZ ;  /* 0x000000304024723c */ /* 0x080fe200000418ff */
[-C--:B------:R-:W-:Y:S03]  /*b710*/  IADD3.X R45, R41, R55.reuse, RZ, P1, !PT ;  /* 0x00000037292d7210 */ /* 0x080fe60000ffe4ff */
[-C--:B------:R-:W-:Y:S03]  /*b720*/  IADD3 R52, P2, R44, R54.reuse, RZ ;  /* 0x000000362c347210 */ /* 0x080fe60007f5e0ff */
[----:B------:R-:W-:Y:S01]  /*b730*/  @!PT LDS RZ, [RZ] ;  /* 0x00000000fffff984 */ /* 0x000fe20000000800 */
[----:B------:R-:W-:Y:S01]  /*b740*/  @!PT LDS RZ, [RZ] ;  /* 0x00000000fffff984 */ /* 0x000fe20000000800 */
[----:B------:R-:W-:Y:S01]  /*b750*/  @!PT LDS RZ, [RZ] ;  /* 0x00000000fffff984 */ /* 0x000fe20000000800 */
[----:B------:R2:W-:Y:S01]  /*b760*/  LDGSTS.E.BYPASS.LTC128B.128 [R248+0x100], [R40.64], !P0 ;  /* 0x0010000028f87fae */ /* 0x0005e2000c101d46 */
[-C--:B------:R-:W-:Y:S04]  /*b770*/  IADD3.X R53, R45, R55.reuse, RZ, P2, !PT ;  /* 0x000000372d357210 */ /* 0x080fe800017fe4ff */
[----:B------:R-:W-:Y:S03]  /*b780*/  IADD3 R54, P1, R52, R54, RZ ;  /* 0x0000003634367210 */ /* 0x000fe60007f3e0ff */
[----:B------:R3:W-:Y:S01]  /*b790*/  LDGSTS.E.BYPASS.LTC128B.128 [R248+0x2100], [R46.64], !P6 ;  /* 0x021000002ef87fae */ /* 0x0007e2000f101d46 */
[----:B------:R-:W-:Y:S02]  /*b7a0*/  IADD3.X R55, R53, R55, RZ, P1, !PT ;  /* 0x0000003735377210 */ /* 0x000fe40000ffe4ff */
[C---:B------:R-:W-:Y:S02]  /*b7b0*/  ISETP.GT.AND P1, PT, R249.reuse, RZ, PT ;  /* 0x000000fff900720c */ /* 0x040fe40003f24270 */
[----:B------:R-:W-:Y:S03]  /*b7c0*/  IADD3 R249, R249, -0x1, RZ ;  /* 0xfffffffff9f97810 */ /* 0x000fe60007ffe0ff */
[----:B------:R3:W-:Y:S08]  /*b7d0*/  LDGSTS.E.BYPASS.LTC128B.128 [R248+0x900], [R44.64], !P0 ;  /* 0x009000002cf87fae */ /* 0x0007f0000c101d46 */
[----:B------:R3:W-:Y:S01]  /*b7e0*/  LDGSTS.E.BYPASS.LTC128B.128 [R248+0x2900], [R44.64+0x80], !P6 ;  /* 0x029000802cf87fae */ /* 0x0007e2000f101d46 */
[C---:B--2---:R-:W-:Y:S07]  /*b7f0*/  HMMA.16816.F32.BF16 R40, R60.reuse, R48, RZ ;  /* 0x000000303c28723c */ /* 0x044fee00000418ff */
[----:B------:R2:W-:Y:S08]  /*b800*/  LDGSTS.E.BYPASS.LTC128B.128 [R248+0x1100], [R52.64], !P0 ;  /* 0x0110000034f87fae */ /* 0x0005f0000c101d46 */
[----:B------:R2:W-:Y:S08]  /*b810*/  LDGSTS.E.BYPASS.LTC128B.128 [R248+0x3100], [R52.64+0x80], !P6 ;  /* 0x0310008034f87fae */ /* 0x0005f0000f101d46 */
[----:B------:R2:W-:Y:S01]  /*b820*/  LDGSTS.E.BYPASS.LTC128B.128 [R248+0x1900], [R54.64], !P0 ;  /* 0x0190000036f87fae */ /* 0x0005e2000c101d46 */
[-C--:B---3--:R-:W-:Y:S07]  /*b830*/  HMMA.16816.F32.BF16 R44, R60, R50.reuse, RZ ;  /* 0x000000323c2c723c */ /* 0x088fee00000418ff */
[----:B------:R2:W-:Y:S01]  /*b840*/  LDGSTS.E.BYPASS.LTC128B.128 [R248+0x3900], [R54.64+0x80], !P6 ;  /* 0x0390008036f87fae */ /* 0x0005e2000f101d46 */
[C---:B------:R-:W-:Y:S07]  /*b850*/  HMMA.16816.F32.BF16 R48, R64.reuse, R50, RZ ;  /* 0x000000324030723c */ /* 0x040fee00000418ff */
[----:B------:R-:W0:Y:S01]  /*b860*/  LDGDEPBAR ;  /* 0x00000000000079af */ /* 0x000e220000000000 */
[-C--:B--2---:R-:W-:Y:S08]  /*b870*/  HMMA.16816.F32.BF16 R52, R64, R180.reuse, RZ ;  /* 0x000000b44034723c */ /* 0x084ff000000418ff */
[C---:B------:R-:W-:Y:S08]  /*b880*/  HMMA.16816.F32.BF16 R56, R60.reuse, R180, RZ ;  /* 0x000000b43c38723c */ /* 0x040ff000000418ff */
[-C--:B------:R-:W-:Y:S08]  /*b890*/  HMMA.16816.F32.BF16 R60, R60, R182.reuse, RZ ;  /* 0x000000b63c3c723c */ /* 0x080ff000000418ff */
[----:B------:R-:W-:Y:S01]  /*b8a0*/  HMMA.16816.F32.BF16 R64, R64, R182, RZ ;  /* 0x000000b64040723c */ /* 0x000fe200000418ff */
[----:B------:R-:W-:Y:S07]  /*b8b0*/  LDSM.16.M88.4 R180, [R236] ;  /* 0x00000000ecb4783b */ /* 0x000fee0000000200 */
[-C--:B------:R-:W-:Y:S08]  /*b8c0*/  HMMA.16816.F32.BF16 R4, R204, R208.reuse, R4 ;  /* 0x000000d0cc04723c */ /* 0x080ff00000041804 */
        /* <DEDUP_REMOVED lines=8> */
[----:B------:R-:W3:Y:S07]  /*b950*/  LDSM.16.M88.4 R216, [R236+0x2000] ;  /* 0x00200000ecd8783b */ /* 0x000eee0000000200 */
[-C--:B-1----:R-:W-:Y:S08]  /*b960*/  HMMA.16816.F32.BF16 R36, R204, R220.reuse, R36 ;  /* 0x000000dccc24723c */ /* 0x082ff00000041824 */
        /* <DEDUP_REMOVED lines=9> */
[----:B------:R-:W1:Y:S07]  /*ba00*/  LDSM.16.M88.4 R204, [R234+0x800] ;  /* 0x00080000eacc783b */ /* 0x000e6e0000000200 */
[-C--:B--2---:R-:W-:Y:S08]  /*ba10*/  HMMA.16816.F32.BF16 R4, R180, R208.reuse, R4 ;  /* 0x000000d0b404723c */ /* 0x084ff00000041804 */
[C---:B---3--:R-:W-:Y:S08]  /*ba20*/  HMMA.16816.F32.BF16 R8, R216.reuse, R208, R8 ;  /* 0x000000d0d808723c */ /* 0x048ff00000041808 */
[-C--:B------:R-:W-:Y:S08]  /*ba30*/  HMMA.16816.F32.BF16 R12, R216, R210.reuse, R12 ;  /* 0x000000d2d80c723c */ /* 0x080ff0000004180c */
[C---:B------:R-:W-:Y:S01]  /*ba40*/  HMMA.16816.F32.BF16 R16, R180.reuse, R210, R16 ;  /* 0x000000d2b410723c */ /* 0x040fe20000041810 */
[----:B------:R-:W-:Y:S07]  /*ba50*/  LDSM.16.M88.4 R208, [R231] ;  /* 0x00000000e7d0783b */ /* 0x000fee0000000200 */
[-C--:B-1----:R-:W-:Y:S08]  /*ba60*/  HMMA.16816.F32.BF16 R20, R180, R204.reuse, R20 ;  /* 0x000000ccb414723c */ /* 0x082ff00000041814 */
[C---:B------:R-:W-:Y:S08]  /*ba70*/  HMMA.16816.F32.BF16 R24, R216.reuse, R204, R24 ;  /* 0x000000ccd818723c */ /* 0x040ff00000041818 */
[-C--:B------:R-:W-:Y:S08]  /*ba80*/  HMMA.16816.F32.BF16 R28, R216, R206.reuse, R28 ;  /* 0x000000ced81c723c */ /* 0x080ff0000004181c */
[C---:B------:R-:W-:Y:S01]  /*ba90*/  HMMA.16816.F32.BF16 R32, R180.reuse, R206, R32 ;  /* 0x000000ceb420723c */ /* 0x040fe20000041820 */
[----:B------:R-:W1:Y:S07]  /*baa0*/  LDSM.16.M88.4 R204, [R238] ;  /* 0x00000000eecc783b */ /* 0x000e6e0000000200 */
        /* <DEDUP_REMOVED lines=10> */
[----:B------:R-:W3:Y:S07]  /*bb50*/  LDSM.16.M88.4 R180, [R231+0x800] ;  /* 0x00080000e7b4783b */ /* 0x000eee0000000200 */
[-C--:B-1----:R-:W-:Y:S01]  /*bb60*/  HMMA.16816.F32.BF16 R4, R204, R208.reuse, R4 ;  /* 0x000000d0cc04723c */ /* 0x082fe20000041804 */
[----:B------:R-:W1:Y:S07]  /*bb70*/  LDSM.16.M88.4 R220, [R231+0x1800] ;  /* 0x00180000e7dc783b */ /* 0x000e6e0000000200 */
        /* <DEDUP_REMOVED lines=35> */
[----:B------:R-:W3:Y:S07]  /*bdb0*/  LDSM.16.M88.4 R212, [R237+0x6000] ;  /* 0x00600000edd4783b */ /* 0x000eee0000000200 */
        /* <DEDUP_REMOVED lines=8> */
[C---:B---3--:R-:W-:Y:S08]  /*be40*/  HMMA.16816.F32.BF16 R8, R212.reuse, R208, R8 ;  /* 0x000000d0d408723c */ /* 0x048ff00000041808 */
        /* <DEDUP_REMOVED lines=38> */
[----:B------:R-:W2:Y:S07]  /*c0b0*/  LDSM.16.M88.4 R216, [R231+0x2800] ;  /* 0x00280000e7d8783b */ /* 0x000eae0000000200 */
[----:B------:R-:W-:Y:S01]  /*c0c0*/  HMMA.16816.F32.BF16 R64, R180, R222, R64 ;  /* 0x000000deb440723c */ /* 0x000fe20000041840 */
[----:B------:R-:W4:Y:S07]  /*c0d0*/  LDSM.16.M88.4 R180, [R231+0x3000] ;  /* 0x00300000e7b4783b */ /* 0x000f2e0000000200 */
[-C--:B-1----:R-:W-:Y:S01]  /*c0e0*/  HMMA.16816.F32.BF16 R4, R204, R208.reuse, R4 ;  /* 0x000000d0cc04723c */ /* 0x082fe20000041804 */
[----:B------:R-:W1:Y:S01]  /*c0f0*/  LDSM.16.M88.4 R220, [R231+0x3800] ;  /* 0x00380000e7dc783b */ /* 0x000e620000000200 */
[----:B------:R-:W-:Y:S06]  /*c100*/  DEPBAR.LE SB0, 0x0 ;  /* 0x000080000000791a */ /* 0x000fec0000000000 */
[C---:B---3--:R-:W-:Y:S01]  /*c110*/  HMMA.16816.F32.BF16 R8, R212.reuse, R208, R8 ;  /* 0x000000d0d408723c */ /* 0x048fe20000041808 */
[----:B------:R-:W3:Y:S06]  /*c120*/  LDL.64 R208, [R1+0x28] ;  /* 0x0000280001d07983 */ /* 0x000eec0000100a00 */
[----:B------:R-:W-:Y:S01]  /*c130*/  BAR.SYNC.DEFER_BLOCKING 0x0 ;  /* 0x0000000000007b1d */ /* 0x000fe20000010000 */
        /* <DEDUP_REMOVED lines=55> */
[----:B------:R-:W-:Y:S03]  /*c4b0*/  FMNMX.FTZ R181, R40, R181, !PT ;  /* 0x000000b528b57209 */ /* 0x000fe60007810000 */
[----:B------:R-:W2:Y:S01]  /*c4c0*/  SHFL.BFLY PT, R183, R180, 0x2, 0x1f ;  /* 0x0c401f00b4b77f89 */ /* 0x000ea200000e0000 */
[----:B------:R-:W-:Y:S04]  /*c4d0*/  FMNMX.FTZ R181, R41, R181, !PT ;  /* 0x000000b529b57209 */ /* 0x000fe80007810000 */
[----:B------:R-:W-:Y:S04]  /*c4e0*/  FMNMX.FTZ R181, R44, R181, !PT ;  /* 0x000000b52cb57209 */ /* 0x000fe80007810000 */
[----:B------:R-:W-:Y:S04]  /*c4f0*/  FMNMX.FTZ R181, R45, R181, !PT ;  /* 0x000000b52db57209 */ /* 0x000fe80007810000 */
        /* <DEDUP_REMOVED lines=9> */
[----:B------:R-:W-:Y:S01]  /*c590*/  FMNMX.FTZ R182, R14, R182, !PT ;  /* 0x000000b60eb67209 */ /* 0x000fe20007810000 */
[----:B------:R-:W2:Y:S03]  /*c5a0*/  SHFL.BFLY PT, R184, R181, 0x2, 0x1f ;  /* 0x0c401f00b5b87f89 */ /* 0x000ea600000e0000 */
[----:B------:R-:W-:Y:S04]  /*c5b0*/  FMNMX.FTZ R182, R15, R182, !PT ;  /* 0x000000b60fb67209 */ /* 0x000fe80007810000 */
[----:B------:R-:W-:Y:S01]  /*c5c0*/  FMNMX.FTZ R182, R26, R182, !PT ;  /* 0x000000b61ab67209 */ /* 0x000fe20007810000 */
[----:B------:R-:W4:Y:S03]  /*c5d0*/  SHFL.BFLY PT, R183, R180, 0x1, 0x1f ;  /* 0x0c201f00b4b77f89 */ /* 0x000f2600000e0000 */
[----:B------:R-:W-:Y:S02]  /*c5e0*/  FMNMX.FTZ R182, R27, R182, !PT ;  /* 0x000000b61bb67209 */ /* 0x000fe40007810000 */
[----:B-1----:R-:W-:Y:S02]  /*c5f0*/  FMNMX.FTZ R185, R185, R187, !PT ;  /* 0x000000bbb9b97209 */ /* 0x002fe40007810000 */
[----:B------:R-:W-:Y:S03]  /*c600*/  FMNMX.FTZ R182, R30, R182, !PT ;  /* 0x000000b61eb67209 */ /* 0x000fe60007810000 */
[----:B------:R-:W-:Y:S01]  /*c610*/  FADD.FTZ R0, -R185, R0 ;  /* 0x00000000b9007221 */ /* 0x000fe20000010100 */
[----:B------:R-:W-:Y:S01]  /*c620*/  FMNMX.FTZ R182, R31, R182, !PT ;  /* 0x000000b61fb67209 */ /* 0x000fe20007810000 */
[----:B------:R-:W-:Y:S02]  /*c630*/  FMUL.FTZ R214, R185, c[0x0][0x2d0] ;  /* 0x0000b400b9d67a20 */ /* 0x000fe40000410000 */
[----:B------:R-:W-:Y:S01]  /*c640*/  FMUL.FTZ R0, R0, c[0x0][0x2d0] ;  /* 0x0000b40000007a20 */ /* 0x000fe20000410000 */
[----:B--2---:R-:W-:Y:S01]  /*c650*/  FMNMX.FTZ R181, R181, R184, !PT ;  /* 0x000000b8b5b57209 */ /* 0x004fe20007810000 */
[--C-:B------:R-:W-:Y:S01]  /*c660*/  FFMA.FTZ R4, R4, c[0x0][0x2d0], -R214.reuse ;  /* 0x0000b40004047a23 */ /* 0x100fe200000108d6 */
[----:B------:R-:W-:Y:S01]  /*c670*/  FMNMX.FTZ R182, R42, R182, !PT ;  /* 0x000000b62ab67209 */ /* 0x000fe20007810000 */
[--C-:B------:R-:W-:Y:S02]  /*c680*/  FFMA.FTZ R5, R5, c[0x0][0x2d0], -R214.reuse ;  /* 0x0000b40005057a23 */ /* 0x100fe400000108d6 */
[----:B------:R-:W1:Y:S01]  /*c690*/  SHFL.BFLY PT, R204, R181, 0x1, 0x1f ;  /* 0x0c201f00b5cc7f89 */ /* 0x000e6200000e0000 */
[----:B------:R-:W-:Y:S01]  /*c6a0*/  FMNMX.FTZ R182, R43, R182, !PT ;  /* 0x000000b62bb67209 */ /* 0x000fe20007810000 */
[----:B------:R2:W-:Y:S01]  /*c6b0*/  MUFU.EX2 R219, R4 ;  /* 0x0000000400db7308 */ /* 0x0005e20000000800 */
[----:B----4-:R-:W-:Y:S01]  /*c6c0*/  FMNMX.FTZ R184, R180, R183, !PT ;  /* 0x000000b7b4b87209 */ /* 0x010fe20007810000 */
[--C-:B------:R-:W-:Y:S01]  /*c6d0*/  FFMA.FTZ R17, R17, c[0x0][0x2d0], -R214.reuse ;  /* 0x0000b40011117a23 */ /* 0x100fe200000108d6 */
[----:B------:R-:W-:Y:S01]  /*c6e0*/  FMNMX.FTZ R182, R46, R182, !PT ;  /* 0x000000b62eb67209 */ /* 0x000fe20007810000 */
[--C-:B------:R-:W-:Y:S02]  /*c6f0*/  FFMA.FTZ R16, R16, c[0x0][0x2d0], -R214.reuse ;  /* 0x0000b40010107a23 */ /* 0x100fe400000108d6 */
[----:B------:R-:W-:Y:S02]  /*c700*/  FMUL.FTZ R213, R184, c[0x0][0x2d0] ;  /* 0x0000b400b8d57a20 */ /* 0x000fe40000410000 */
[--C-:B------:R-:W-:Y:S02]  /*c710*/  FFMA.FTZ R20, R20, c[0x0][0x2d0], -R214.reuse ;  /* 0x0000b40014147a23 */ /* 0x100fe400000108d6 */
[----:B------:R4:W4:Y:S01]  /*c720*/  MUFU.EX2 R180, R0 ;  /* 0x0000000000b47308 */ /* 0x0009220000000800 */
[--C-:B------:R-:W-:Y:S02]  /*c730*/  FFMA.FTZ R7, R7, c[0x0][0x2d0], -R213.reuse ;  /* 0x0000b40007077a23 */ /* 0x100fe400000108d5 */
[--C-:B------:R-:W-:Y:S02]  /*c740*/  FFMA.FTZ R6, R6, c[0x0][0x2d0], -R213.reuse ;  /* 0x0000b40006067a23 */ /* 0x100fe400000108d5 */
[--C-:B------:R-:W-:Y:S02]  /*c750*/  FFMA.FTZ R18, R18, c[0x0][0x2d0], -R213.reuse ;  /* 0x0000b40012127a23 */ /* 0x100fe400000108d5 */
[--C-:B------:R-:W-:Y:S02]  /*c760*/  FFMA.FTZ R19, R19, c[0x0][0x2d0], -R213.reuse ;  /* 0x0000b40013137a23 */ /* 0x100fe400000108d5 */
[--C-:B------:R-:W-:Y:S01]  /*c770*/  FFMA.FTZ R21, R21, c[0x0][0x2d0], -R214.reuse ;  /* 0x0000b40015157a23 */ /* 0x100fe200000108d6 */
[----:B------:R-:W-:Y:S01]  /*c780*/  MUFU.EX2 R251, R5 ;  /* 0x0000000500fb7308 */ /* 0x000fe20000000800 */
[--C-:B------:R-:W-:Y:S01]  /*c790*/  FFMA.FTZ R22, R22, c[0x0][0x2d0], -R213.reuse ;  /* 0x0000b40016167a23 */ /* 0x100fe200000108d5 */
[----:B-1----:R-:W-:Y:S01]  /*c7a0*/  FMNMX.FTZ R183, R181, R204, !PT ;  /* 0x000000ccb5b77209 */ /* 0x002fe20007810000 */
[----:B------:R-:W-:Y:S01]  /*c7b0*/  FFMA.FTZ R23, R23, c[0x0][0x2d0], -R213 ;  /* 0x0000b40017177a23 */ /* 0x000fe200000108d5 */
[----:B--2---:R-:W-:Y:S01]  /*c7c0*/  @P1 SHF.R.S32.HI R4, RZ, 0x1f, R249 ;  /* 0x0000001fff041819 */ /* 0x004fe200000114f9 */
[--C-:B------:R-:W-:Y:S02]  /*c7d0*/  FFMA.FTZ R32, R32, c[0x0][0x2d0], -R214.reuse ;  /* 0x0000b40020207a23 */ /* 0x100fe400000108d6 */
[----:B------:R-:W-:Y:S02]  /*c7e0*/  FMUL.FTZ R212, R183, c[0x0][0x2d0] ;  /* 0x0000b400b7d47a20 */ /* 0x000fe40000410000 */
[----:B------:R-:W-:Y:S01]  /*c7f0*/  FFMA.FTZ R33, R33, c[0x0][0x2d0], -R214 ;  /* 0x0000b40021217a23 */ /* 0x000fe200000108d6 */
[----:B------:R1:W-:Y:S01]  /*c800*/  MUFU.EX2 R225, R17 ;  /* 0x0000001100e17308 */ /* 0x0003e20000000800 */
[--C-:B------:R-:W-:Y:S02]  /*c810*/  FFMA.FTZ R8, R8, c[0x0][0x2d0], -R212.reuse ;  /* 0x0000b40008087a23 */ /* 0x100fe400000108d4 */
[----:B------:R-:W-:Y:S02]  /*c820*/  FFMA.FTZ R12, R12, c[0x0][0x2d0], -R212 ;  /* 0x0000b4000c0c7a23 */ /* 0x000fe400000108d4 */
[----:B----4-:R-:W-:Y:S01]  /*c830*/  FADD.FTZ R0, -R184, R2 ;  /* 0x00000002b8007221 */ /* 0x010fe20000010100 */
[----:B------:R-:W-:Y:S01]  /*c840*/  FMNMX.FTZ R2, R47, R182, !PT ;  /* 0x000000b62f027209 */ /* 0x000fe20007810000 */
[--C-:B------:R-:W-:Y:S02]  /*c850*/  FFMA.FTZ R13, R13, c[0x0][0x2d0], -R212.reuse ;  /* 0x0000b4000d0d7a23 */ /* 0x100fe400000108d4 */
[----:B------:R-:W-:Y:S01]  /*c860*/  FMUL.FTZ R0, R0, c[0x0][0x2d0] ;  /* 0x0000b40000007a20 */ /* 0x000fe20000410000 */
[----:B------:R-:W-:Y:S01]  /*c870*/  FMNMX.FTZ R2, R58, R2, !PT ;  /* 0x000000023a027209 */ /* 0x000fe20007810000 */
[----:B------:R-:W-:Y:S01]  /*c880*/  MUFU.EX2 R187, R6 ;  /* 0x0000000600bb7308 */ /* 0x000fe20000000800 */
[C---:B------:R-:W-:Y:S02]  /*c890*/  FMUL.FTZ R132, R180.reuse, R132 ;  /* 0x00000084b4847220 */ /* 0x040fe40000410000 */
[C---:B------:R-:W-:Y:S02]  /*c8a0*/  FMUL.FTZ R133, R180.reuse, R133 ;  /* 0x00000085b4857220 */ /* 0x040fe40000410000 */
[C---:B------:R-:W-:Y:S02]  /*c8b0*/  FMUL.FTZ R144, R180.reuse, R144 ;  /* 0x00000090b4907220 */ /* 0x040fe40000410000 */
[C---:B------:R-:W-:Y:S02]  /*c8c0*/  FMUL.FTZ R145, R180.reuse, R145 ;  /* 0x00000091b4917220 */ /* 0x040fe40000410000 */
[C---:B------:R-:W-:Y:S01]  /*c8d0*/  FMUL.FTZ R148, R180.reuse, R148 ;  /* 0x00000094b4947220 */ /* 0x040fe20000410000 */
[----:B------:R2:W4:Y:S01]  /*c8e0*/  MUFU.EX2 R181, R0 ;  /* 0x0000000000b57308 */ /* 0x0005220000000800 */
[----:B------:R-:W-:Y:S02]  /*c8f0*/  FMUL.FTZ R149, R180, R149 ;  /* 0x00000095b4957220 */ /* 0x000fe40000410000 */
[--C-:B-1----:R-:W-:Y:S02]  /*c900*/  FFMA.FTZ R17, R9, c[0x0][0x2d0], -R212.reuse ;  /* 0x0000b40009117a23 */ /* 0x102fe400000108d4 */
[--C-:B------:R-:W-:Y:S02]  /*c910*/  FFMA.FTZ R34, R34, c[0x0][0x2d0], -R213.reuse ;  /* 0x0000b40022227a23 */ /* 0x100fe400000108d5 */
[--C-:B------:R-:W-:Y:S02]  /*c920*/  FFMA.FTZ R35, R35, c[0x0][0x2d0], -R213.reuse ;  /* 0x0000b40023237a23 */ /* 0x100fe400000108d5 */
[--C-:B------:R-:W-:Y:S01]  /*c930*/  FFMA.FTZ R24, R24, c[0x0][0x2d0], -R212.reuse ;  /* 0x0000b40018187a23 */ /* 0x100fe200000108d4 */
[----:B------:R-:W-:Y:S01]  /*c940*/  MUFU.EX2 R224, R7 ;  /* 0x0000000700e07308 */ /* 0x000fe20000000800 */
[----:B------:R-:W-:Y:S02]  /*c950*/  FFMA.FTZ R25, R25, c[0x0][0x2d0], -R212 ;  /* 0x0000b40019197a23 */ /* 0x000fe400000108d4 */
[--C-:B------:R-:W-:Y:S02]  /*c960*/  FFMA.FTZ R48, R48, c[0x0][0x2d0], -R214.reuse ;  /* 0x0000b40030307a23 */ /* 0x100fe400000108d6 */
[--C-:B------:R-:W-:Y:S02]  /*c970*/  FFMA.FTZ R36, R36, c[0x0][0x2d0], -R214.reuse ;  /* 0x0000b40024247a23 */ /* 0x100fe400000108d6 */
[----:B------:R-:W-:Y:S02]  /*c980*/  FFMA.FTZ R37, R37, c[0x0][0x2d0], -R214 ;  /* 0x0000b40025257a23 */ /* 0x000fe400000108d6 */
[--C-:B------:R-:W-:Y:S01]  /*c990*/  FFMA.FTZ R38, R38, c[0x0][0x2d0], -R213.reuse ;  /* 0x0000b40026267a23 */ /* 0x100fe200000108d5 */
[----:B------:R-:W-:Y:S01]  /*c9a0*/  MUFU.EX2 R246, R16 ;  /* 0x0000001000f67308 */ /* 0x000fe20000000800 */
[----:B------:R-:W-:Y:S02]  /*c9b0*/  FFMA.FTZ R39, R39, c[0x0][0x2d0], -R213 ;  /* 0x0000b40027277a23 */ /* 0x000fe400000108d5 */
[----:B------:R-:W-:Y:S01]  /*c9c0*/  FFMA.FTZ R45, R45, c[0x0][0x2d0], -R212 ;  /* 0x0000b4002d2d7a23 */ /* 0x000fe200000108d4 */
[----:B--2---:R-:W-:Y:S01]  /*c9d0*/  FMNMX.FTZ R0, R59, R2, !PT ;  /* 0x000000023b007209 */ /* 0x004fe20007810000 */
[----:B------:R-:W-:Y:S02]  /*c9e0*/  FADD.FTZ R2, -R183, R3 ;  /* 0x00000003b7027221 */ /* 0x000fe40000010100 */
[C---:B----4-:R-:W-:Y:S01]  /*c9f0*/  FMUL.FTZ R134, R181.reuse, R134 ;  /* 0x00000086b5867220 */ /* 0x050fe20000410000 */
[----:B------:R-:W-:Y:S01]  /*ca00*/  FMNMX.FTZ R0, R62, R0, !PT ;  /* 0x000000003e007209 */ /* 0x000fe20007810000 */
[----:B------:R-:W-:Y:S01]  /*ca10*/  FMUL.FTZ R2, R2, c[0x0][0x2d0] ;  /* 0x0000b40002027a20 */ /* 0x000fe20000410000 */
[----:B------:R-:W-:Y:S01]  /*ca20*/  MUFU.EX2 R245, R17 ;  /* 0x0000001100f57308 */ /* 0x000fe20000000800 */
[----:B------:R-:W-:Y:S01]  /*ca30*/  FMUL.FTZ R135, R181, R135 ;  /* 0x00000087b5877220 */ /* 0x000fe20000410000 */
[----:B------:R-:W-:Y:S01]  /*ca40*/  FMNMX.FTZ R0, R63, R0, !PT ;  /* 0x000000003f007209 */ /* 0x000fe20007810000 */
[C---:B------:R-:W-:Y:S02]  /*ca50*/  FMUL.FTZ R146, R181.reuse, R146 ;  /* 0x00000092b5927220 */ /* 0x040fe40000410000 */
[C---:B------:R-:W-:Y:S02]  /*ca60*/  FMUL.FTZ R147, R181.reuse, R147 ;  /* 0x00000093b5937220 */ /* 0x040fe40000410000 */
[C---:B------:R-:W-:Y:S02]  /*ca70*/  FMUL.FTZ R150, R181.reuse, R150 ;  /* 0x00000096b5967220 */ /* 0x040fe40000410000 */
[C---:B------:R-:W-:Y:S01]  /*ca80*/  FMUL.FTZ R151, R181.reuse, R151 ;  /* 0x00000097b5977220 */ /* 0x040fe20000410000 */
[----:B------:R1:W2:Y:S01]  /*ca90*/  MUFU.EX2 R3, R2 ;  /* 0x0000000200037308 */ /* 0x0002a20000000800 */
        /* <DEDUP_REMOVED lines=13> */
[----:B------:R-:W-:Y:S01]  /*cb70*/  FMUL.FTZ R179, R181, R179 ;  /* 0x000000b3b5b37220 */ /* 0x000fe20000410000 */
[----:B-1----:R-:W1:Y:S01]  /*cb80*/  SHFL.BFLY PT, R2, R0, 0x2, 0x1f ;  /* 0x0c401f0000027f89 */ /* 0x002e6200000e0000 */
[C---:B--2---:R-:W-:Y:S02]  /*cb90*/  FMUL.FTZ R136, R3.reuse, R136 ;  /* 0x0000008803887220 */ /* 0x044fe40000410000 */
[C---:B------:R-:W-:Y:S02]  /*cba0*/  FMUL.FTZ R137, R3.reuse, R137 ;  /* 0x0000008903897220 */ /* 0x040fe40000410000 */
        /* <DEDUP_REMOVED lines=10> */
[----:B----4-:R-:W-:Y:S02]  /*cc50*/  FMUL.FTZ R18, R181, R202 ;  /* 0x000000cab5127220 */ /* 0x010fe40000410000 */
[C---:B------:R-:W-:Y:S01]  /*cc60*/  FMUL.FTZ R172, R3.reuse, R172 ;  /* 0x000000ac03ac7220 */ /* 0x040fe20000410000 */
[----:B-1----:R-:W-:Y:S01]  /*cc70*/  FMNMX.FTZ R0, R0, R2, !PT ;  /* 0x0000000200007209 */ /* 0x002fe20007810000 */
[----:B------:R-:W-:Y:S01]  /*cc80*/  FMUL.FTZ R173, R3, R173 ;  /* 0x000000ad03ad7220 */ /* 0x000fe20000410000 */
[----:B------:R-:W-:Y:S01]  /*cc90*/  MUFU.EX2 R221, R21 ;  /* 0x0000001500dd7308 */ /* 0x000fe20000000800 */
[C---:B------:R-:W-:Y:S02]  /*cca0*/  FMUL.FTZ R68, R180.reuse, R68 ;  /* 0x00000044b4447220 */ /* 0x040fe40000410000 */
[----:B------:R-:W1:Y:S01]  /*ccb0*/  SHFL.BFLY PT, R2, R0, 0x1, 0x1f ;  /* 0x0c201f0000027f89 */ /* 0x000e6200000e0000 */
[C---:B--2---:R-:W-:Y:S02]  /*ccc0*/  FMUL.FTZ R19, R181.reuse, R203 ;  /* 0x000000cbb5137220 */ /* 0x044fe40000410000 */
[C---:B------:R-:W-:Y:S02]  /*ccd0*/  FMUL.FTZ R69, R180.reuse, R69 ;  /* 0x00000045b4457220 */ /* 0x040fe40000410000 */
[C---:B------:R-:W-:Y:S02]  /*cce0*/  FMUL.FTZ R70, R181.reuse, R70 ;  /* 0x00000046b5467220 */ /* 0x040fe40000410000 */
[----:B------:R-:W-:Y:S01]  /*ccf0*/  MUFU.EX2 R220, R22 ;  /* 0x0000001600dc7308 */ /* 0x000fe20000000800 */
[----:B------:R-:W-:Y:S02]  /*cd00*/  FMUL.FTZ R71, R181, R71 ;  /* 0x00000047b5477220 */ /* 0x000fe40000410000 */
[C---:B------:R-:W-:Y:S02]  /*cd10*/  FMUL.FTZ R72, R3.reuse, R72 ;  /* 0x0000004803487220 */ /* 0x040fe40000410000 */
[C---:B------:R-:W-:Y:S02]  /*cd20*/  FMUL.FTZ R73, R3.reuse, R73 ;  /* 0x0000004903497220 */ /* 0x040fe40000410000 */
[C---:B------:R-:W-:Y:S02]  /*cd30*/  FMUL.FTZ R76, R3.reuse, R76 ;  /* 0x0000004c034c7220 */ /* 0x040fe40000410000 */
[----:B------:R-:W-:Y:S01]  /*cd40*/  FMUL.FTZ R77, R3, R77 ;  /* 0x0000004d034d7220 */ /* 0x000fe20000410000 */
[----:B------:R-:W-:Y:S01]  /*cd50*/  MUFU.EX2 R226, R39 ;  /* 0x0000002700e27308 */ /* 0x000fe20000000800 */
[C---:B------:R-:W-:Y:S02]  /*cd60*/  FMUL.FTZ R80, R180.reuse, R80 ;  /* 0x00000050b4507220 */ /* 0x040fe40000410000 */
[----:B------:R-:W-:Y:S02]  /*cd70*/  FMUL.FTZ R81, R180, R81 ;  /* 0x00000051b4517220 */ /* 0x000fe40000410000 */
[----:B------:R-:W-:Y:S01]  /*cd80*/  FMUL.FTZ R82, R181, R82 ;  /* 0x00000052b5527220 */ /* 0x000fe20000410000 */
[----:B-1----:R-:W-:Y:S01]  /*cd90*/  FMNMX.FTZ R182, R0, R2, !PT ;  /* 0x0000000200b67209 */ /* 0x002fe20007810000 */
[----:B------:R-:W-:Y:S02]  /*cda0*/  @P1 IMAD R2, R4, c[0x0][0x1e0], RZ ;  /* 0x0000780004021a24 */ /* 0x000fe400078e02ff */
[C---:B------:R-:W-:Y:S04]  /*cdb0*/  @P1 IMAD.WIDE.U32 R4, R249.reuse, c[0x0][0x1e0], RZ ;  /* 0x00007800f9041a25 */ /* 0x040fe800078e00ff */
[----:B------:R-:W-:Y:S01]  /*cdc0*/  @P1 IMAD R2, R249, c[0x0][0x1e4], R2 ;  /* 0x00007900f9021a24 */ /* 0x000fe200078e0202 */
[----:B------:R-:W-:Y:S01]  /*cdd0*/  @P1 SHF.L.U32 R7, R4, 0x6, RZ ;  /* 0x0000000604071819 */ /* 0x000fe200000006ff */
[----:B------:R-:W-:Y:S02]  /*cde0*/  FADD.FTZ R0, -R182, R186 ;  /* 0x000000bab6007221 */ /* 0x000fe40000010100 */
[----:B------:R1:W-:Y:S01]  /*cdf0*/  MUFU.EX2 R186, R13 ;  /* 0x0000000d00ba7308 */ /* 0x0003e20000000800 */
[----:B------:R-:W-:Y:S01]  /*ce00*/  @P1 IADD3 R6, R5, R2, RZ ;  /* 0x0000000205061210 */ /* 0x000fe20007ffe0ff */
[----:B------:R-:W-:Y:S01]  /*ce10*/  FMUL.FTZ R0, R0, c[0x0][0x2d0] ;  /* 0x0000b40000007a20 */ /* 0x000fe20000410000 */
[----:B---3--:R-:W-:Y:S01]  /*ce20*/  @P1 IADD3 R2, P3, R7, R208, RZ ;  /* 0x000000d007021210 */ /* 0x008fe20007f7e0ff */
[----:B------:R-:W-:Y:S01]  /*ce30*/  FMUL.FTZ R83, R181, R83 ;  /* 0x00000053b5537220 */ /* 0x000fe20000410000 */
[----:B------:R-:W-:Y:S01]  /*ce40*/  @P1 SHF.L.U64.HI R6, R4, 0x6, R6 ;  /* 0x0000000604061819 */ /* 0x000fe20000010206 */
[----:B------:R-:W-:Y:S01]  /*ce50*/  FMUL.FTZ R84, R180, R84 ;  /* 0x00000054b4547220 */ /* 0x000fe20000410000 */
[----:B------:R-:W-:Y:S01]  /*ce60*/  @P1 LEA R4, P2, R2, c[0x0][0x1c8], 0x1 ;  /* 0x0000720002041a11 */ /* 0x000fe200078408ff */
[----:B------:R-:W-:Y:S01]  /*ce70*/  FMUL.FTZ R85, R180, R85 ;  /* 0x00000055b4557220 */ /* 0x000fe20000410000 */
[----:B------:R-:W-:Y:S01]  /*ce80*/  @P1 IADD3.X R5, R6, R239, RZ, P3, !PT ;  /* 0x000000ef06051210 */ /* 0x000fe20001ffe4ff */
[----:B------:R-:W2:Y:S01]  /*ce90*/  MUFU.EX2 R0, R0 ;  /* 0x0000000000007308 */ /* 0x000ea20000000800 */
[----:B------:R-:W-:Y:S01]  /*cea0*/  @P1 IADD3 R7, P4, P3, R7, 0x40, R208 ;  /* 0x0000004007071810 */ /* 0x000fe20007b9e0d0 */
[C---:B------:R-:W-:Y:S01]  /*ceb0*/  FMUL.FTZ R86, R181.reuse, R86 ;  /* 0x00000056b5567220 */ /* 0x040fe20000410000 */
[----:B------:R-:W-:Y:S01]  /*cec0*/  @P1 LEA.HI.X R5, R2, c[0x0][0x1cc], R5, 0x1, P2 ;  /* 0x0000730002051a11 */ /* 0x000fe200010f0c05 */
[----:B------:R-:W-:Y:S01]  /*ced0*/  FMUL.FTZ R87, R181, R87 ;  /* 0x00000057b5577220 */ /* 0x000fe20000410000 */
[----:B------:R-:W-:Y:S01]  /*cee0*/  @P1 LEA R16, P2, R7, c[0x0][0x1c8], 0x1 ;  /* 0x0000720007101a11 */ /* 0x000fe200078408ff */
[----:B------:R-:W-:Y:S01]  /*cef0*/  FMUL.FTZ R88, R3, R88 ;  /* 0x0000005803587220 */ /* 0x000fe20000410000 */
[----:B------:R-:W-:Y:S01]  /*cf00*/  @P1 IADD3.X R6, R6, RZ, R239, P4, P3 ;  /* 0x000000ff06061210 */ /* 0x000fe200027e64ef */
[----:B------:R3:W-:Y:S01]  /*cf10*/  @P1 LDGSTS.E.BYPASS.LTC128B.128 [R248+0x4100], [R4.64], !P0 ;  /* 0x0410000004f81fae */ /* 0x0007e2000c101d46 */
[----:B------:R-:W-:Y:S01]  /*cf20*/  @P1 MOV R2, c[0x0][0x1e0] ;  /* 0x0000780000021a02 */ /* 0x000fe20000000f00 */
[----:B------:R4:W3:Y:S01]  /*cf30*/  MUFU.EX2 R239, R12 ;  /* 0x0000000c00ef7308 */ /* 0x0008e20000000800 */
[----:B------:R-:W-:Y:S01]  /*cf40*/  @P1 LEA.HI.X R17, R7, c[0x0][0x1cc], R6, 0x1, P2 ;  /* 0x0000730007111a11 */ /* 0x000fe200010f0c06 */
[C---:B------:R-:W-:Y:S01]  /*cf50*/  FMUL.FTZ R89, R3.reuse, R89 ;  /* 0x0000005903597220 */ /* 0x040fe20000410000 */
[C---:B------:R-:W-:Y:S01]  /*cf60*/  @P1 SHF.L.U32 R8, R2.reuse, 0x5, RZ ;  /* 0x0000000502081819 */ /* 0x040fe200000006ff */
[----:B-1----:R-:W-:Y:S01]  /*cf70*/  FMUL.FTZ R13, R3, R197 ;  /* 0x000000c5030d7220 */ /* 0x002fe20000410000 */
[----:B------:R-:W-:Y:S01]  /*cf80*/  @P1 SHF.L.U64.HI R9, R2, R250, c[0x0][0x1e4] ;  /* 0x0000790002091619 */ /* 0x000fe200000102fa */
[----:B------:R1:W-:Y:S01]  /*cf90*/  @P1 LDGSTS.E.BYPASS.LTC128B.128 [R248+0x6100], [R16.64], !P6 ;  /* 0x0610000010f81fae */ /* 0x0003e2000f101d46 */
[----:B------:R-:W-:Y:S01]  /*cfa0*/  @P1 IADD3 R6, P2, R4, R8, RZ ;  /* 0x0000000804061210 */ /* 0x000fe20007f5e0ff */
[----:B------:R-:W-:Y:S02]  /*cfb0*/  FMUL.FTZ R2, R182, c[0x0][0x2d0] ;  /* 0x0000b400b6027a20 */ /* 0x000fe40000410000 */
[----:B------:R-:W-:Y:S01]  /*cfc0*/  MUFU.EX2 R250, R37 ;  /* 0x0000002500fa7308 */ /* 0x000fe20000000800 */
[----:B------:R-:W-:Y:S01]  /*cfd0*/  @P1 IADD3.X R7, R5, R9, RZ, P2, !PT ;  /* 0x0000000905071210 */ /* 0x000fe200017fe4ff */
[--C-:B------:R-:W-:Y:S02]  /*cfe0*/  FFMA.FTZ R14, R14, c[0x0][0x2d0], -R2.reuse ;  /* 0x0000b4000e0e7a23 */ /* 0x100fe40000010802 */
[--C-:B------:R-:W-:Y:S02]  /*cff0*/  FFMA.FTZ R15, R15, c[0x0][0x2d0], -R2.reuse ;  /* 0x0000b4000f0f7a23 */ /* 0x100fe40000010802 */
[----:B------:R1:W-:Y:S01]  /*d000*/  @P1 LDGSTS.E.BYPASS.LTC128B.128 [R248+0x4900], [R6.64], !P0 ;  /* 0x0490000006f81fae */ /* 0x0003e2000c101d46 */
[--C-:B------:R-:W-:Y:S02]  /*d010*/  FFMA.FTZ R10, R10, c[0x0][0x2d0], -R2.reuse ;  /* 0x0000b4000a0a7a23 */ /* 0x100fe40000010802 */
[--C-:B------:R-:W-:Y:S01]  /*d020*/  FFMA.FTZ R11, R11, c[0x0][0x2d0], -R2.reuse ;  /* 0x0000b4000b0b7a23 */ /* 0x100fe20000010802 */
[----:B------:R1:W-:Y:S01]  /*d030*/  MUFU.EX2 R217, R14 ;  /* 0x0000000e00d97308 */ /* 0x0003e20000000800 */
[C---:B--2---:R-:W-:Y:S02]  /*d040*/  FMUL.FTZ R138, R0.reuse, R138 ;  /* 0x0000008a008a7220 */ /* 0x044fe40000410000 */
[----:B------:R-:W-:Y:S01]  /*d050*/  FMUL.FTZ R139, R0, R139 ;  /* 0x0000008b008b7220 */ /* 0x000fe20000410000 */
[----:B------:R2:W-:Y:S01]  /*d060*/  @P1 LDGSTS.E.BYPASS.LTC128B.128 [R248+0x6900], [R6.64+0x80], !P6 ;  /* 0x0690008006f81fae */ /* 0x0005e2000f101d46 */
[----:B---3--:R-:W-:Y:S01]  /*d070*/  @P1 IADD3 R4, P3, R6, R8, RZ ;  /* 0x0000000806041210 */ /* 0x008fe20007f7e0ff */
[----:B----4-:R-:W-:Y:S02]  /*d080*/  FMUL.FTZ R12, R3, R196 ;  /* 0x000000c4030c7220 */ /* 0x010fe40000410000 */
[----:B------:R-:W-:Y:S01]  /*d090*/  FMUL.FTZ R142, R0, R142 ;  /* 0x0000008e008e7220 */ /* 0x000fe20000410000 */
[----:B------:R-:W-:Y:S01]  /*d0a0*/  @P1 IADD3.X R5, R7, R9, RZ, P3, !PT ;  /* 0x0000000907051210 */ /* 0x000fe20001ffe4ff */
[----:B------:R3:W-:Y:S01]  /*d0b0*/  MUFU.EX2 R215, R10 ;  /* 0x0000000a00d77308 */ /* 0x0007e20000000800 */
[----:B------:R-:W-:Y:S01]  /*d0c0*/  @P1 IADD3 R8, P2, R4, R8, RZ ;  /* 0x0000000804081210 */ /* 0x000fe20007f5e0ff */
[----:B------:R-:W-:Y:S02]  /*d0d0*/  FMUL.FTZ R143, R0, R143 ;  /* 0x0000008f008f7220 */ /* 0x000fe40000410000 */
[----:B------:R4:W-:Y:S01]  /*d0e0*/  @P1 LDGSTS.E.BYPASS.LTC128B.128 [R248+0x5100], [R4.64], !P0 ;  /* 0x0510000004f81fae */ /* 0x0009e2000c101d46 */
[----:B------:R-:W-:Y:S01]  /*d0f0*/  @P1 IADD3.X R9, R5, R9, RZ, P2, !PT ;  /* 0x0000000905091210 */ /* 0x000fe200017fe4ff */
[C---:B-1----:R-:W-:Y:S02]  /*d100*/  FMUL.FTZ R16, R180.reuse, R200 ;  /* 0x000000c8b4107220 */ /* 0x042fe40000410000 */
[----:B------:R-:W-:Y:S02]  /*d110*/  FMUL.FTZ R17, R180, R201 ;  /* 0x000000c9b4117220 */ /* 0x000fe40000410000 */
[----:B------:R1:W1:Y:S01]  /*d120*/  MUFU.EX2 R218, R15 ;  /* 0x0000000f00da7308 */ /* 0x0002620000000800 */
[C---:B------:R-:W-:Y:S01]  /*d130*/  FMUL.FTZ R154, R0.reuse, R154 ;  /* 0x0000009a009a7220 */ /* 0x040fe20000410000 */
[----:B------:R4:W-:Y:S01]  /*d140*/  @P1 LDGSTS.E.BYPASS.LTC128B.128 [R248+0x7100], [R4.64+0x80], !P6 ;  /* 0x0710008004f81fae */ /* 0x0009e2000f101d46 */
[C---:B------:R-:W-:Y:S02]  /*d150*/  FMUL.FTZ R155, R0.reuse, R155 ;  /* 0x0000009b009b7220 */ /* 0x040fe40000410000 */
[C---:B------:R-:W-:Y:S02]  /*d160*/  FMUL.FTZ R14, R0.reuse, R198 ;  /* 0x000000c6000e7220 */ /* 0x040fe40000410000 */
[C---:B------:R-:W-:Y:S02]  /*d170*/  FMUL.FTZ R158, R0.reuse, R158 ;  /* 0x0000009e009e7220 */ /* 0x040fe40000410000 */
[C---:B------:R-:W-:Y:S01]  /*d180*/  FMUL.FTZ R159, R0.reuse, R159 ;  /* 0x0000009f009f7220 */ /* 0x040fe20000410000 */
[----:B------:R4:W-:Y:S01]  /*d190*/  @P1 LDGSTS.E.BYPASS.LTC128B.128 [R248+0x5900], [R8.64], !P0 ;  /* 0x0590000008f81fae */ /* 0x0009e2000c101d46 */
[----:B------:R4:W4:Y:S01]  /*d1a0*/  MUFU.EX2 R216, R11 ;  /* 0x0000000b00d87308 */ /* 0x0009220000000800 */
[----:B--2---:R-:W-:Y:S01]  /*d1b0*/  FMUL.FTZ R6, R181, R194 ;  /* 0x000000c2b5067220 */ /* 0x004fe20000410000 */
[----:B------:R-:W-:Y:S01]  /*d1c0*/  F2FP.BF16.PACK_AB R194, R225, R246 ;  /* 0x000000f6e1c2723e */ /* 0x000fe200000010ff */
[----:B------:R-:W-:Y:S01]  /*d1d0*/  FMUL.FTZ R7, R181, R195 ;  /* 0x000000c3b5077220 */ /* 0x000fe20000410000 */
[----:B------:R-:W-:Y:S01]  /*d1e0*/  F2FP.BF16.PACK_AB R195, R227, R247 ;  /* 0x000000f7e3c3723e */ /* 0x000fe200000010ff */
[----:B---3--:R-:W-:Y:S01]  /*d1f0*/  FMUL.FTZ R10, R0, R190 ;  /* 0x000000be000a7220 */ /* 0x008fe20000410000 */
[----:B------:R-:W-:Y:S01]  /*d200*/  F2FP.BF16.PACK_AB R190, R186, R239 ;  /* 0x000000efbabe723e */ /* 0x000fe200000010ff */
[----:B------:R2:W-:Y:S01]  /*d210*/  @P1 LDGSTS.E.BYPASS.LTC128B.128 [R248+0x7900], [R8.64+0x80], !P6 ;  /* 0x0790008008f81fae */ /* 0x0005e2000f101d46 */
[--C-:B------:R-:W-:Y:S02]  /*d220*/  FFMA.FTZ R26, R26, c[0x0][0x2d0], -R2.reuse ;  /* 0x0000b4001a1a7a23 */ /* 0x100fe40000010802 */
[--C-:B------:R-:W-:Y:S02]  /*d230*/  FFMA.FTZ R27, R27, c[0x0][0x2d0], -R2.reuse ;  /* 0x0000b4001b1b7a23 */ /* 0x100fe40000010802 */
[--C-:B------:R-:W-:Y:S02]  /*d240*/  FFMA.FTZ R42, R42, c[0x0][0x2d0], -R2.reuse ;  /* 0x0000b4002a2a7a23 */ /* 0x100fe40000010802 */
[----:B-1----:R-:W-:Y:S01]  /*d250*/  FMUL.FTZ R15, R0, R199 ;  /* 0x000000c7000f7220 */ /* 0x002fe20000410000 */
[----:B------:R-:W1:Y:S01]  /*d260*/  LDSM.16.MT88.4 R204, [R229] ;  /* 0x00000000e5cc783b */ /* 0x000e620000004200 */
[--C-:B------:R-:W-:Y:S02]  /*d270*/  FFMA.FTZ R46, R46, c[0x0][0x2d0], -R2.reuse ;  /* 0x0000b4002e2e7a23 */ /* 0x100fe40000010802 */
[C---:B----4-:R-:W-:Y:S01]  /*d280*/  FMUL.FTZ R4, R180.reuse, R192 ;  /* 0x000000c0b4047220 */ /* 0x050fe20000410000 */
[----:B------:R-:W-:Y:S01]  /*d290*/  F2FP.BF16.PACK_AB R192, R251, R219 ;  /* 0x000000dbfbc0723e */ /* 0x000fe200000010ff */
[----:B------:R-:W-:Y:S01]  /*d2a0*/  FMUL.FTZ R5, R180, R193 ;  /* 0x000000c1b4057220 */ /* 0x000fe20000410000 */
[----:B------:R-:W-:Y:S01]  /*d2b0*/  F2FP.BF16.PACK_AB R193, R224, R187 ;  /* 0x000000bbe0c1723e */ /* 0x000fe200000010ff */
[----:B------:R-:W-:Y:S01]  /*d2c0*/  FFMA.FTZ R47, R47, c[0x0][0x2d0], -R2 ;  /* 0x0000b4002f2f7a23 */ /* 0x000fe20000010802 */
[----:B------:R-:W3:Y:S01]  /*d2d0*/  LDSM.16.MT88.4 R208, [R230] ;  /* 0x00000000e6d0783b */ /* 0x000ee20000004200 */
[----:B------:R-:W-:Y:S01]  /*d2e0*/  FMUL.FTZ R11, R0, R191 ;  /* 0x000000bf000b7220 */ /* 0x000fe20000410000 */
[----:B------:R-:W-:Y:S01]  /*d2f0*/  F2FP.BF16.PACK_AB R191, R218, R217 ;  /* 0x000000d9dabf723e */ /* 0x000fe200000010ff */
[C---:B------:R-:W-:Y:S02]  /*d300*/  FMUL.FTZ R170, R0.reuse, R170 ;  /* 0x000000aa00aa7220 */ /* 0x040fe40000410000 */
[C---:B------:R-:W-:Y:S02]  /*d310*/  FMUL.FTZ R171, R0.reuse, R171 ;  /* 0x000000ab00ab7220 */ /* 0x040fe40000410000 */
[C---:B------:R-:W-:Y:S01]  /*d320*/  FMUL.FTZ R174, R0.reuse, R174 ;  /* 0x000000ae00ae7220 */ /* 0x040fe20000410000 */
[----:B------:R-:W4:Y:S01]  /*d330*/  LDSM.16.MT88.4 R196, [R233] ;  /* 0x00000000e9c4783b */ /* 0x000f220000004200 */
[----:B------:R-:W-:Y:S02]  /*d340*/  FMUL.FTZ R175, R0, R175 ;  /* 0x000000af00af7220 */ /* 0x000fe40000410000 */
[----:B--2---:R-:W-:Y:S01]  /*d350*/  FMUL.FTZ R8, R3, R188 ;  /* 0x000000bc03087220 */ /* 0x004fe20000410000 */
[----:B------:R-:W-:Y:S01]  /*d360*/  F2FP.BF16.PACK_AB R188, R245, R252 ;  /* 0x000000fcf5bc723e */ /* 0x000fe200000010ff */
[C---:B------:R-:W-:Y:S01]  /*d370*/  FMUL.FTZ R9, R3.reuse, R189 ;  /* 0x000000bd03097220 */ /* 0x040fe20000410000 */
[----:B------:R-:W-:Y:S01]  /*d380*/  F2FP.BF16.PACK_AB R189, R216, R215 ;  /* 0x000000d7d8bd723e */ /* 0x000fe200000010ff */
[C---:B------:R-:W-:Y:S01]  /*d390*/  FMUL.FTZ R74, R0.reuse, R74 ;  /* 0x0000004a004a7220 */ /* 0x040fe20000410000 */
[----:B------:R-:W2:Y:S01]  /*d3a0*/  LDSM.16.MT88.4 R200, [R232] ;  /* 0x00000000e8c8783b */ /* 0x000ea20000004200 */
[C---:B------:R-:W-:Y:S02]  /*d3b0*/  FMUL.FTZ R75, R0.reuse, R75 ;  /* 0x0000004b004b7220 */ /* 0x040fe40000410000 */
[C---:B------:R-:W-:Y:S02]  /*d3c0*/  FMUL.FTZ R78, R0.reuse, R78 ;  /* 0x0000004e004e7220 */ /* 0x040fe40000410000 */
[C---:B------:R-:W-:Y:S02]  /*d3d0*/  FMUL.FTZ R79, R0.reuse, R79 ;  /* 0x0000004f004f7220 */ /* 0x040fe40000410000 */
[C---:B------:R-:W-:Y:S01]  /*d3e0*/  FMUL.FTZ R90, R0.reuse, R90 ;  /* 0x0000005a005a7220 */ /* 0x040fe20000410000 */
[----:B------:R-:W0:Y:S01]  /*d3f0*/  LDGDEPBAR ;  /* 0x00000000000079af */ /* 0x000e220000000000 */
[C---:B------:R-:W-:Y:S02]  /*d400*/  FMUL.FTZ R91, R0.reuse, R91 ;  /* 0x0000005b005b7220 */ /* 0x040fe40000410000 */
[C---:B------:R-:W-:Y:S02]  /*d410*/  FMUL.FTZ R92, R3.reuse, R92 ;  /* 0x0000005c035c7220 */ /* 0x040fe40000410000 */
[----:B------:R-:W-:Y:S02]  /*d420*/  FMUL.FTZ R93, R3, R93 ;  /* 0x0000005d035d7220 */ /* 0x000fe40000410000 */
[C---:B------:R-:W-:Y:S01]  /*d430*/  FMUL.FTZ R94, R0.reuse, R94 ;  /* 0x0000005e005e7220 */ /* 0x040fe20000410000 */
[-C--:B-1----:R-:W-:Y:S05]  /*d440*/  HMMA.16816.F32.BF16 R4, R192, R204.reuse, R4 ;  /* 0x000000ccc004723c */ /* 0x082fea0000041804 */
[----:B------:R-:W-:Y:S02]  /*d450*/  FMUL.FTZ R95, R0, R95 ;  /* 0x0000005f005f7220 */ /* 0x000fe40000410000 */
[C---:B------:R-:W-:Y:S01]  /*d460*/  FMUL.FTZ R96, R180.reuse, R96 ;  /* 0x00000060b4607220 */ /* 0x040fe20000410000 */
[C---:B------:R-:W-:Y:S01]  /*d470*/  HMMA.16816.F32.BF16 R8, R188.reuse, R204, R8 ;  /* 0x000000ccbc08723c */ /* 0x040fe20000041808 */
[----:B------:R-:W1:Y:S03]  /*d480*/  MUFU.EX2 R204, R33 ;  /* 0x0000002100cc7308 */ /* 0x000e660000000800 */
[C---:B------:R-:W-:Y:S02]  /*d490*/  FMUL.FTZ R97, R180.reuse, R97 ;  /* 0x00000061b4617220 */ /* 0x040fe40000410000 */
[C---:B------:R-:W-:Y:S02]  /*d4a0*/  FMUL.FTZ R98, R181.reuse, R98 ;  /* 0x00000062b5627220 */ /* 0x040fe40000410000 */
[-C--:B------:R-:W-:Y:S04]  /*d4b0*/  HMMA.16816.F32.BF16 R12, R188, R206.reuse, R12 ;  /* 0x000000cebc0c723c */ /* 0x080fe8000004180c */
[C---:B------:R-:W-:Y:S02]  /*d4c0*/  FMUL.FTZ R99, R181.reuse, R99 ;  /* 0x00000063b5637220 */ /* 0x040fe40000410000 */
[C---:B------:R-:W-:Y:S02]  /*d4d0*/  FMUL.FTZ R100, R180.reuse, R100 ;  /* 0x00000064b4647220 */ /* 0x040fe40000410000 */
[C---:B------:R-:W-:Y:S01]  /*d4e0*/  HMMA.16816.F32.BF16 R16, R192.reuse, R206, R16 ;  /* 0x000000cec010723c */ /* 0x040fe20000041810 */
[----:B------:R-:W-:Y:S03]  /*d4f0*/  MUFU.EX2 R207, R26 ;  /* 0x0000001a00cf7308 */ /* 0x000fe60000000800 */
[----:B------:R-:W-:Y:S02]  /*d500*/  FMUL.FTZ R101, R180, R101 ;  /* 0x00000065b4657220 */ /* 0x000fe40000410000 */
[C---:B------:R-:W-:Y:S02]  /*d510*/  FMUL.FTZ R102, R181.reuse, R102 ;  /* 0x00000066b5667220 */ /* 0x040fe40000410000 */
[-C--:B---3--:R-:W-:Y:S03]  /*d520*/  HMMA.16816.F32.BF16 R132, R192, R208.reuse, R132 ;  /* 0x000000d0c084723c */ /* 0x088fe60000041884 */
[----:B------:R-:W4:Y:S01]  /*d530*/  MUFU.EX2 R206, R27 ;  /* 0x0000001b00ce7308 */ /* 0x000f220000000800 */
[----:B------:R-:W-:Y:S02]  /*d540*/  FMUL.FTZ R103, R181, R103 ;  /* 0x00000067b5677220 */ /* 0x000fe40000410000 */
[C---:B------:R-:W-:Y:S02]  /*d550*/  FMUL.FTZ R104, R3.reuse, R104 ;  /* 0x0000006803687220 */ /* 0x040fe40000410000 */
[C---:B------:R-:W-:Y:S04]  /*d560*/  HMMA.16816.F32.BF16 R136, R188.reuse, R208, R136 ;  /* 0x000000d0bc88723c */ /* 0x040fe80000041888 */
[C---:B------:R-:W-:Y:S01]  /*d570*/  FMUL.FTZ R105, R3.reuse, R105 ;  /* 0x0000006903697220 */ /* 0x040fe20000410000 */
[----:B------:R-:W-:Y:S01]  /*d580*/  MUFU.EX2 R208, R32 ;  /* 0x0000002000d07308 */ /* 0x000fe20000000800 */
[C---:B------:R-:W-:Y:S02]  /*d590*/  FMUL.FTZ R106, R0.reuse, R106 ;  /* 0x0000006a006a7220 */ /* 0x040fe40000410000 */
[-C--:B------:R-:W-:Y:S04]  /*d5a0*/  HMMA.16816.F32.BF16 R140, R188, R210.reuse, R140 ;  /* 0x000000d2bc8c723c */ /* 0x080fe8000004188c */
[C---:B------:R-:W-:Y:S02]  /*d5b0*/  FMUL.FTZ R107, R0.reuse, R107 ;  /* 0x0000006b006b7220 */ /* 0x040fe40000410000 */
[C---:B------:R-:W-:Y:S01]  /*d5c0*/  FMUL.FTZ R108, R3.reuse, R108 ;  /* 0x0000006c036c7220 */ /* 0x040fe20000410000 */
[----:B------:R-:W-:Y:S01]  /*d5d0*/  MUFU.EX2 R209, R34 ;  /* 0x0000002200d17308 */ /* 0x000fe20000000800 */
[C---:B------:R-:W-:Y:S04]  /*d5e0*/  HMMA.16816.F32.BF16 R144, R192.reuse, R210, R144 ;  /* 0x000000d2c090723c */ /* 0x040fe80000041890 */
[----:B------:R-:W-:Y:S02]  /*d5f0*/  FMUL.FTZ R109, R3, R109 ;  /* 0x0000006d036d7220 */ /* 0x000fe40000410000 */
[C---:B------:R-:W-:Y:S02]  /*d600*/  FMUL.FTZ R110, R0.reuse, R110 ;  /* 0x0000006e006e7220 */ /* 0x040fe40000410000 */
[-C--:B----4-:R-:W-:Y:S01]  /*d610*/  HMMA.16816.F32.BF16 R148, R192, R196.reuse, R148 ;  /* 0x000000c4c094723c */ /* 0x090fe20000041894 */
[----:B------:R4:W1:Y:S03]  /*d620*/  MUFU.EX2 R210, R23 ;  /* 0x0000001700d27308 */ /* 0x0008660000000800 */
[----:B------:R-:W-:Y:S02]  /*d630*/  FMUL.FTZ R111, R0, R111 ;  /* 0x0000006f006f7220 */ /* 0x000fe40000410000 */
[C---:B------:R-:W-:Y:S02]  /*d640*/  FMUL.FTZ R112, R180.reuse, R112 ;  /* 0x00000070b4707220 */ /* 0x040fe40000410000 */
[C---:B------:R-:W-:Y:S03]  /*d650*/  HMMA.16816.F32.BF16 R152, R188.reuse, R196, R152 ;  /* 0x000000c4bc98723c */ /* 0x040fe60000041898 */
[----:B------:R-:W-:Y:S01]  /*d660*/  MUFU.EX2 R211, R45 ;  /* 0x0000002d00d37308 */ /* 0x000fe20000000800 */
        /* <DEDUP_REMOVED lines=9> */
[-C--:B--2---:R-:W-:Y:S01]  /*d700*/  HMMA.16816.F32.BF16 R164, R192, R200.reuse, R164 ;  /* 0x000000c8c0a4723c */ /* 0x084fe200000418a4 */
[----:B----4-:R-:W-:Y:S03]  /*d710*/  LDSM.16.MT88.4 R20, [R233+0x2000] ;  /* 0x00200000e914783b */ /* 0x010fe60000004200 */
[----:B------:R-:W-:Y:S02]  /*d720*/  FMUL.FTZ R119, R181, R119 ;  /* 0x00000077b5777220 */ /* 0x000fe40000410000 */
[C---:B------:R-:W-:Y:S02]  /*d730*/  FMUL.FTZ R120, R3.reuse, R120 ;  /* 0x0000007803787220 */ /* 0x040fe40000410000 */
        /* <DEDUP_REMOVED lines=13> */
[----:B------:R-:W-:Y:S02]  /*d810*/  FMUL.FTZ R129, R180, R129 ;  /* 0x00000081b4817220 */ /* 0x000fe40000410000 */
[C---:B------:R-:W-:Y:S01]  /*d820*/  FMUL.FTZ R130, R181.reuse, R130 ;  /* 0x00000082b5827220 */ /* 0x040fe20000410000 */
[C---:B------:R-:W-:Y:S01]  /*d830*/  HMMA.16816.F32.BF16 R72, R188.reuse, R196, R72 ;  /* 0x000000c4bc48723c */ /* 0x040fe20000041848 */
[----:B------:R-:W-:Y:S03]  /*d840*/  MUFU.EX2 R196, R24 ;  /* 0x0000001800c47308 */ /* 0x000fe60000000800 */
[----:B------:R-:W-:Y:S02]  /*d850*/  FMUL.FTZ R131, R181, R131 ;  /* 0x00000083b5837220 */ /* 0x000fe40000410000 */
[----:B------:R-:W-:Y:S01]  /*d860*/  FFMA.FTZ R41, R41, c[0x0][0x2d0], -R212 ;  /* 0x0000b40029297a23 */ /* 0x000fe200000108d4 */
[----:B------:R-:W-:Y:S01]  /*d870*/  MOV R197, R222 ;  /* 0x000000de00c57202 */ /* 0x000fe20000000f00 */
[-C--:B------:R-:W-:Y:S04]  /*d880*/  HMMA.16816.F32.BF16 R76, R188, R198.reuse, R76 ;  /* 0x000000c6bc4c723c */ /* 0x080fe8000004184c */
[--C-:B------:R-:W-:Y:S02]  /*d890*/  FFMA.FTZ R50, R50, c[0x0][0x2d0], -R213.reuse ;  /* 0x0000b40032327a23 */ /* 0x100fe400000108d5 */
[--C-:B------:R-:W-:Y:S02]  /*d8a0*/  FFMA.FTZ R51, R51, c[0x0][0x2d0], -R213.reuse ;  /* 0x0000b40033337a23 */ /* 0x100fe400000108d5 */
[C---:B------:R-:W-:Y:S01]  /*d8b0*/  HMMA.16816.F32.BF16 R80, R192.reuse, R198, R80 ;  /* 0x000000c6c050723c */ /* 0x040fe20000041850 */
[----:B------:R1:W-:Y:S03]  /*d8c0*/  MUFU.EX2 R199, R25 ;  /* 0x0000001900c77308 */ /* 0x0003e60000000800 */
[----:B------:R-:W-:Y:S02]  /*d8d0*/  FFMA.FTZ R43, R43, c[0x0][0x2d0], -R2 ;  /* 0x0000b4002b2b7a23 */ /* 0x000fe40000010802 */
[--C-:B------:R-:W-:Y:S02]  /*d8e0*/  FFMA.FTZ R40, R40, c[0x0][0x2d0], -R212.reuse ;  /* 0x0000b40028287a23 */ /* 0x100fe400000108d4 */
[-C--:B--2---:R-:W-:Y:S03]  /*d8f0*/  HMMA.16816.F32.BF16 R84, R192, R200.reuse, R84 ;  /* 0x000000c8c054723c */ /* 0x084fe60000041854 */
[----:B------:R2:W-:Y:S01]  /*d900*/  MUFU.EX2 R222, R50 ;  /* 0x0000003200de7308 */ /* 0x0005e20000000800 */
[--C-:B------:R-:W-:Y:S02]  /*d910*/  FFMA.FTZ R44, R44, c[0x0][0x2d0], -R212.reuse ;  /* 0x0000b4002c2c7a23 */ /* 0x100fe400000108d4 */
[--C-:B------:R-:W-:Y:S02]  /*d920*/  FFMA.FTZ R57, R57, c[0x0][0x2d0], -R212.reuse ;  /* 0x0000b40039397a23 */ /* 0x100fe400000108d4 */
[C---:B------:R-:W-:Y:S04]  /*d930*/  HMMA.16816.F32.BF16 R88, R188.reuse, R200, R88 ;  /* 0x000000c8bc58723c */ /* 0x040fe80000041858 */
[--C-:B------:R-:W-:Y:S01]  /*d940*/  FFMA.FTZ R28, R28, c[0x0][0x2d0], -R212.reuse ;  /* 0x0000b4001c1c7a23 */ /* 0x100fe200000108d4 */
[----:B------:R4:W4:Y:S01]  /*d950*/  MUFU.EX2 R200, R35 ;  /* 0x0000002300c87308 */ /* 0x0009220000000800 */
[----:B------:R-:W-:Y:S02]  /*d960*/  FFMA.FTZ R29, R29, c[0x0][0x2d0], -R212 ;  /* 0x0000b4001d1d7a23 */ /* 0x000fe400000108d4 */
[-C--:B------:R-:W-:Y:S01]  /*d970*/  HMMA.16816.F32.BF16 R92, R188, R202.reuse, R92 ;  /* 0x000000cabc5c723c */ /* 0x080fe2000004185c */
[----:B-1----:R-:W-:Y:S03]  /*d980*/  LDSM.16.MT88.4 R24, [R229+0x800] ;  /* 0x00080000e518783b */ /* 0x002fe60000004200 */
[--C-:B------:R-:W-:Y:S02]  /*d990*/  FFMA.FTZ R30, R30, c[0x0][0x2d0], -R2.reuse ;  /* 0x0000b4001e1e7a23 */ /* 0x100fe40000010802 */
[----:B------:R-:W-:Y:S01]  /*d9a0*/  FFMA.FTZ R31, R31, c[0x0][0x2d0], -R2 ;  /* 0x0000b4001f1f7a23 */ /* 0x000fe20000010802 */
[----:B------:R-:W1:Y:S01]  /*d9b0*/  MUFU.EX2 R201, R28 ;  /* 0x0000001c00c97308 */ /* 0x000e620000000800 */
[C---:B------:R-:W-:Y:S01]  /*d9c0*/  HMMA.16816.F32.BF16 R96, R192.reuse, R202, R96 ;  /* 0x000000cac060723c */ /* 0x040fe20000041860 */
[----:B------:R-:W3:Y:S03]  /*d9d0*/  LDL.LU R202, [R1+0x1c] ;  /* 0x00001c0001ca7983 */ /* 0x000ee60000300800 */
[--C-:B--2---:R-:W-:Y:S02]  /*d9e0*/  FFMA.FTZ R50, R64, c[0x0][0x2d0], -R214.reuse ;  /* 0x0000b40040327a23 */ /* 0x104fe400000108d6 */
[--C-:B------:R-:W-:Y:S01]  /*d9f0*/  FFMA.FTZ R49, R49, c[0x0][0x2d0], -R214.reuse ;  /* 0x0000b40031317a23 */ /* 0x100fe200000108d6 */
[----:B------:R-:W-:Y:S01]  /*da00*/  MOV R203, R204 ;  /* 0x000000cc00cb7202 */ /* 0x000fe20000000f00 */
[-C--:B------:R-:W-:Y:S01]  /*da10*/  HMMA.16816.F32.BF16 R100, R192, R20.reuse, R100 ;  /* 0x00000014c064723c */ /* 0x080fe20000041864 */
[----:B------:R-:W-:Y:S03]  /*da20*/  MUFU.EX2 R64, R47 ;  /* 0x0000002f00407308 */ /* 0x000fe60000000800 */
[----:B------:R-:W-:Y:S01]  /*da30*/  FFMA.FTZ R52, R52, c[0x0][0x2d0], -R214 ;  /* 0x0000b40034347a23 */ /* 0x000fe200000108d6 */
[----:B----4-:R-:W2:Y:S01]  /*da40*/  LDSM.16.MT88.4 R32, [R232+0x2000] ;  /* 0x00200000e820783b */ /* 0x010ea20000004200 */
[--C-:B------:R-:W-:Y:S02]  /*da50*/  FFMA.FTZ R60, R60, c[0x0][0x2d0], -R212.reuse ;  /* 0x0000b4003c3c7a23 */ /* 0x100fe400000108d4 */
[C---:B------:R-:W-:Y:S03]  /*da60*/  HMMA.16816.F32.BF16 R104, R188.reuse, R20, R104 ;  /* 0x00000014bc68723c */ /* 0x040fe60000041868 */
[----:B------:R4:W-:Y:S01]  /*da70*/  MUFU.EX2 R223, R51 ;  /* 0x0000003300df7308 */ /* 0x0009e20000000800 */
[--C-:B------:R-:W-:Y:S02]  /*da80*/  FFMA.FTZ R66, R66, c[0x0][0x2d0], -R213.reuse ;  /* 0x0000b40042427a23 */ /* 0x100fe400000108d5 */
[--C-:B------:R-:W-:Y:S02]  /*da90*/  FFMA.FTZ R56, R56, c[0x0][0x2d0], -R212.reuse ;  /* 0x0000b40038387a23 */ /* 0x100fe400000108d4 */
[-C--:B------:R-:W-:Y:S04]  /*daa0*/  HMMA.16816.F32.BF16 R108, R188, R22.reuse, R108 ;  /* 0x00000016bc6c723c */ /* 0x080fe8000004186c */
[----:B------:R-:W-:Y:S01]  /*dab0*/  FFMA.FTZ R212, R61, c[0x0][0x2d0], -R212 ;  /* 0x0000b4003dd47a23 */ /* 0x000fe200000108d4 */
[----:B------:R1:W1:Y:S03]  /*dac0*/  MUFU.EX2 R198, R29 ;  /* 0x0000001d00c67308 */ /* 0x0002660000000800 */
[C---:B------:R-:W-:Y:S07]  /*dad0*/  HMMA.16816.F32.BF16 R112, R192.reuse, R22, R112 ;  /* 0x00000016c070723c */ /* 0x040fee0000041870 */
[----:B------:R-:W-:Y:S01]  /*dae0*/  MUFU.EX2 R212, R212 ;  /* 0x000000d400d47308 */ /* 0x000fe20000000800 */
[--C-:B----4-:R-:W-:Y:S09]  /*daf0*/  FFMA.FTZ R51, R65, c[0x0][0x2d0], -R214.reuse ;  /* 0x0000b40041337a23 */ /* 0x110ff200000108d6 */
[----:B------:R-:W-:Y:S01]  /*db00*/  MUFU.EX2 R65, R46 ;  /* 0x0000002e00417308 */ /* 0x000fe20000000800 */
[-C--:B--2---:R-:W-:Y:S03]  /*db10*/  HMMA.16816.F32.BF16 R116, R192, R32.reuse, R116 ;  /* 0x00000020c074723c */ /* 0x084fe60000041874 */
[----:B-1----:R-:W-:Y:S06]  /*db20*/  F2FP.BF16.PACK_AB R29, R206, R207 ;  /* 0x000000cfce1d723e */ /* 0x002fec00000010ff */
[----:B------:R1:W-:Y:S01]  /*db30*/  MUFU.EX2 R204, R30 ;  /* 0x0000001e00cc7308 */ /* 0x0003e20000000800 */
[C---:B------:R-:W-:Y:S08]  /*db40*/  HMMA.16816.F32.BF16 R120, R188.reuse, R32, R120 ;  /* 0x00000020bc78723c */ /* 0x040ff00000041878 */
[-C--:B------:R-:W-:Y:S01]  /*db50*/  HMMA.16816.F32.BF16 R124, R188, R34.reuse, R124 ;  /* 0x00000022bc7c723c */ /* 0x080fe2000004187c */
[----:B------:R-:W2:Y:S01]  /*db60*/  MUFU.EX2 R205, R31 ;  /* 0x0000001f00cd7308 */ /* 0x000ea20000000800 */
[----:B------:R-:W4:Y:S05]  /*db70*/  LDL.LU R190, [R1+0x20] ;  /* 0x0000200001be7983 */ /* 0x000f2a0000300800 */
[----:B------:R-:W-:Y:S01]  /*db80*/  MOV R191, R220 ;  /* 0x000000dc00bf7202 */ /* 0x000fe20000000f00 */
[----:B------:R-:W-:Y:S01]  /*db90*/  HMMA.16816.F32.BF16 R128, R192, R34, R128 ;  /* 0x00000022c080723c */ /* 0x000fe20000041880 */
[----:B------:R-:W2:Y:S02]  /*dba0*/  LDSM.16.MT88.4 R32, [R230+0x800] ;  /* 0x00080000e620783b */ /* 0x000ea40000004200 */
[----:B------:R1:W-:Y:S01]  /*dbb0*/  MUFU.EX2 R220, R40 ;  /* 0x0000002800dc7308 */ /* 0x0003e20000000800 */
[----:B------:R-:W-:Y:S02]  /*dbc0*/  MOV R188, R221 ;  /* 0x000000dd00bc7202 */ /* 0x000fe40000000f00 */
[----:B------:R-:W-:Y:S02]  /*dbd0*/  MOV R189, R210 ;  /* 0x000000d200bd7202 */ /* 0x000fe40000000f00 */
[----:B------:R-:W-:Y:S04]  /*dbe0*/  MOV R193, R209 ;  /* 0x000000d100c17202 */ /* 0x000fe80000000f00 */
[----:B------:R-:W-:Y:S01]  /*dbf0*/  MOV R194, R208 ;  /* 0x000000d000c27202 */ /* 0x000fe20000000f00 */
[----:B------:R2:W2:Y:S01]  /*dc00*/  MUFU.EX2 R221, R41 ;  /* 0x0000002900dd7308 */ /* 0x0004a20000000800 */
[----:B------:R-:W-:Y:S02]  /*dc10*/  F2FP.BF16.PACK_AB R23, R200, R193 ;  /* 0x000000c1c817723e */ /* 0x000fe400000010ff */
[----:B------:R-:W-:Y:S02]  /*dc20*/  F2FP.BF16.PACK_AB R22, R203, R194 ;  /* 0x000000c2cb16723e */ /* 0x000fe400000010ff */
[----:B------:R-:W-:Y:S02]  /*dc30*/  F2FP.BF16.PACK_AB R20, R188, R197 ;  /* 0x000000c5bc14723e */ /* 0x000fe400000010ff */
[----:B------:R-:W-:Y:S02]  /*dc40*/  F2FP.BF16.PACK_AB R21, R189, R191 ;  /* 0x000000bfbd15723e */ /* 0x000fe400000010ff */
[----:B------:R-:W-:Y:S01]  /*dc50*/  MOV R192, R201 ;  /* 0x000000c900c07202 */ /* 0x000fe20000000f00 */
[----:B------:R-:W-:Y:S01]  /*dc60*/  MUFU.EX2 R66, R66 ;  /* 0x0000004200427308 */ /* 0x000fe20000000800 */
[----:B------:R-:W-:Y:S02]  /*dc70*/  MOV R195, R199 ;  /* 0x000000c700c37202 */ /* 0x000fe40000000f00 */
[----:B------:R-:W-:Y:S01]  /*dc80*/  MOV R201, R251 ;  /* 0x000000fb00c97202 */ /* 0x000fe20000000f00 */
[-C--:B------:R-:W-:Y:S05]  /*dc90*/  HMMA.16816.F32.BF16 R4, R20, R24.reuse, R4 ;  /* 0x000000181404723c */ /* 0x080fea0000041804 */
[----:B------:R-:W-:Y:S01]  /*dca0*/  F2FP.BF16.PACK_AB R28, R195, R196 ;  /* 0x000000c4c31c723e */ /* 0x000fe200000010ff */
[----:B------:R-:W-:Y:S01]  /*dcb0*/  MUFU.EX2 R251, R36 ;  /* 0x0000002400fb7308 */ /* 0x000fe20000000800 */
[----:B-1----:R-:W-:Y:S01]  /*dcc0*/  F2FP.BF16.PACK_AB R30, R198, R192 ;  /* 0x000000c0c61e723e */ /* 0x002fe200000010ff */
[----:B------:R-:W-:Y:S01]  /*dcd0*/  FFMA.FTZ R40, R53, c[0x0][0x2d0], -R214 ;  /* 0x0000b40035287a23 */ /* 0x000fe200000108d6 */
[----:B--2---:R-:W-:Y:S03]  /*dce0*/  F2FP.BF16.PACK_AB R31, R205, R204 ;  /* 0x000000cccd1f723e */ /* 0x004fe600000010ff */
[----:B------:R-:W-:Y:S01]  /*dcf0*/  MOV R41, R187 ;  /* 0x000000bb00297202 */ /* 0x000fe20000000f00 */
[--C-:B------:R-:W-:Y:S01]  /*dd00*/  FFMA.FTZ R53, R62, c[0x0][0x2d0], -R2.reuse ;  /* 0x0000b4003e357a23 */ /* 0x100fe20000010802 */
[----:B------:R-:W-:Y:S02]  /*dd10*/  MOV R199, R225 ;  /* 0x000000e100c77202 */ /* 0x000fe40000000f00 */
[C---:B------:R-:W-:Y:S01]  /*dd20*/  HMMA.16816.F32.BF16 R8, R28.reuse, R24, R8 ;  /* 0x000000181c08723c */ /* 0x040fe20000041808 */
[----:B------:R1:W-:Y:S03]  /*dd30*/  MUFU.EX2 R225, R48 ;  /* 0x0000003000e17308 */ /* 0x0003e60000000800 */
[----:B------:R-:W-:Y:S02]  /*dd40*/  MOV R210, R186 ;  /* 0x000000ba00d27202 */ /* 0x000fe40000000f00 */
[----:B------:R-:W-:Y:S02]  /*dd50*/  MOV R209, R227 ;  /* 0x000000e300d17202 */ /* 0x000fe40000000f00 */
[-C--:B------:R-:W-:Y:S03]  /*dd60*/  HMMA.16816.F32.BF16 R12, R28, R26.reuse, R12 ;  /* 0x0000001a1c0c723c */ /* 0x080fe6000004180c */
[----:B------:R2:W-:Y:S01]  /*dd70*/  MUFU.EX2 R186, R42 ;  /* 0x0000002a00ba7308 */ /* 0x0005e20000000800 */
[----:B------:R-:W-:Y:S02]  /*dd80*/  MOV R208, R224 ;  /* 0x000000e000d07202 */ /* 0x000fe40000000f00 */
[----:B------:R-:W-:Y:S02]  /*dd90*/  MOV R214, R198 ;  /* 0x000000c600d67202 */ /* 0x000fe40000000f00 */
[C---:B------:R-:W-:Y:S01]  /*dda0*/  HMMA.16816.F32.BF16 R16, R20.reuse, R26, R16 ;  /* 0x0000001a1410723c */ /* 0x040fe20000041810 */
[----:B------:R-:W2:Y:S03]  /*ddb0*/  LDSM.16.MT88.4 R24, [R233+0x800] ;  /* 0x00080000e918783b */ /* 0x000ea60000004200 */
[----:B------:R-:W-:Y:S01]  /*ddc0*/  MOV R198, R199 ;  /* 0x000000c700c67202 */ /* 0x000fe20000000f00 */
[----:B------:R2:W-:Y:S01]  /*ddd0*/  MUFU.EX2 R227, R38 ;  /* 0x0000002600e37308 */ /* 0x0005e20000000800 */
[----:B------:R-:W-:Y:S02]  /*dde0*/  MOV R199, R210 ;  /* 0x000000d200c77202 */ /* 0x000fe40000000f00 */
[-C--:B------:R-:W-:Y:S01]  /*ddf0*/  HMMA.16816.F32.BF16 R132, R20, R32.reuse, R132 ;  /* 0x000000201484723c */ /* 0x080fe20000041884 */
[----:B-1----:R-:W3:Y:S06]  /*de00*/  LDL.LU R48, [R1+0x18] ;  /* 0x0000180001307983 */ /* 0x002eec0000300800 */
[----:B------:R-:W-:Y:S01]  /*de10*/  MUFU.EX2 R62, R50 ;  /* 0x00000032003e7308 */ /* 0x000fe20000000800 */
[C---:B------:R-:W-:Y:S01]  /*de20*/  HMMA.16816.F32.BF16 R136, R28.reuse, R32, R136 ;  /* 0x000000201c88723c */ /* 0x040fe20000041888 */
[----:B--2---:R-:W2:Y:S07]  /*de30*/  LDL.LU R42, [R1+0x4] ;  /* 0x00000400012a7983 */ /* 0x004eae0000300800 */
[-C--:B------:R-:W-:Y:S01]  /*de40*/  HMMA.16816.F32.BF16 R140, R28, R34.reuse, R140 ;  /* 0x000000221c8c723c */ /* 0x080fe2000004188c */
[----:B------:R1:W1:Y:S01]  /*de50*/  MUFU.EX2 R187, R43 ;  /* 0x0000002b00bb7308 */ /* 0x0002620000000800 */
[----:B------:R-:W-:Y:S06]  /*de60*/  LDSM.16.MT88.4 R36, [R230+0x1000] ;  /* 0x00100000e624783b */ /* 0x000fec0000004200 */
[C---:B------:R-:W-:Y:S03]  /*de70*/  HMMA.16816.F32.BF16 R144, R20.reuse, R34, R144 ;  /* 0x000000221490723c */ /* 0x040fe60000041890 */
[----:B------:R1:W-:Y:S01]  /*de80*/  MUFU.EX2 R224, R49 ;  /* 0x0000003100e07308 */ /* 0x0003e20000000800 */
[----:B------:R-:W1:Y:S04]  /*de90*/  LDSM.16.MT88.4 R32, [R232+0x800] ;  /* 0x00080000e820783b */ /* 0x000e680000004200 */
[-C--:B------:R-:W-:Y:S05]  /*dea0*/  HMMA.16816.F32.BF16 R148, R20, R24.reuse, R148 ;  /* 0x000000181494723c */ /* 0x080fea0000041894 */
[----:B------:R-:W-:Y:S03]  /*deb0*/  MUFU.EX2 R210, R52 ;  /* 0x0000003400d27308 */ /* 0x000fe60000000800 */
[C---:B------:R-:W-:Y:S04]  /*dec0*/  HMMA.16816.F32.BF16 R152, R28.reuse, R24, R152 ;  /* 0x000000181c98723c */ /* 0x040fe80000041898 */
[----:B-1----:R-:W-:Y:S03]  /*ded0*/  MOV R43, R219 ;  /* 0x000000db002b7202 */ /* 0x002fe60000000f00 */
[----:B------:R1:W1:Y:S01]  /*dee0*/  MUFU.EX2 R219, R44 ;  /* 0x0000002c00db7308 */ /* 0x0002620000000800 */
[-C--:B------:R-:W-:Y:S04]  /*def0*/  HMMA.16816.F32.BF16 R156, R28, R26.reuse, R156 ;  /* 0x0000001a1c9c723c */ /* 0x080fe8000004189c */
[--C-:B------:R-:W-:Y:S02]  /*df00*/  FFMA.FTZ R49, R55, c[0x0][0x2d0], -R213.reuse ;  /* 0x0000b40037317a23 */ /* 0x100fe400000108d5 */
[--C-:B------:R-:W-:Y:S02]  /*df10*/  FFMA.FTZ R55, R58, c[0x0][0x2d0], -R2.reuse ;  /* 0x0000b4003a377a23 */ /* 0x100fe40000010802 */
[C---:B------:R-:W-:Y:S01]  /*df20*/  HMMA.16816.F32.BF16 R160, R20.reuse, R26, R160 ;  /* 0x0000001a14a0723c */ /* 0x040fe200000418a0 */
[----:B------:R-:W1:Y:S01]  /*df30*/  LDSM.16.MT88.4 R24, [R229+0x2800] ;  /* 0x00280000e518783b */ /* 0x000e620000004200 */
[----:B------:R1:W-:Y:S06]  /*df40*/  MUFU.EX2 R58, R60 ;  /* 0x0000003c003a7308 */ /* 0x0003ec0000000800 */
[-C--:B------:R-:W-:Y:S04]  /*df50*/  HMMA.16816.F32.BF16 R164, R20, R32.reuse, R164 ;  /* 0x0000002014a4723c */ /* 0x080fe800000418a4 */
[----:B------:R-:W-:Y:S01]  /*df60*/  MUFU.EX2 R53, R53 ;  /* 0x0000003500357308 */ /* 0x000fe20000000800 */
[--C-:B-1----:R-:W-:Y:S02]  /*df70*/  FFMA.FTZ R44, R54, c[0x0][0x2d0], -R213.reuse ;  /* 0x0000b400362c7a23 */ /* 0x102fe400000108d5 */
[----:B------:R-:W-:Y:S02]  /*df80*/  FFMA.FTZ R213, R67, c[0x0][0x2d0], -R213 ;  /* 0x0000b40043d57a23 */ /* 0x000fe400000108d5 */
[--C-:B------:R-:W-:Y:S01]  /*df90*/  FFMA.FTZ R54, R59, c[0x0][0x2d0], -R2.reuse ;  /* 0x0000b4003b367a23 */ /* 0x100fe20000010802 */
[C---:B------:R-:W-:Y:S04]  /*dfa0*/  HMMA.16816.F32.BF16 R168, R28.reuse, R32, R168 ;  /* 0x000000201ca8723c */ /* 0x040fe800000418a8 */
[----:B------:R1:W-:Y:S01]  /*dfb0*/  MUFU.EX2 R67, R49 ;  /* 0x0000003100437308 */ /* 0x0003e20000000800 */
[----:B------:R-:W-:Y:S01]  /*dfc0*/  FFMA.FTZ R2, R63, c[0x0][0x2d0], -R2 ;  /* 0x0000b4003f027a23 */ /* 0x000fe20000010802 */
[----:B------:R-:W-:Y:S02]  /*dfd0*/  MOV R60, R192 ;  /* 0x000000c0003c7202 */ /* 0x000fe40000000f00 */
[-C--:B------:R-:W-:Y:S06]  /*dfe0*/  HMMA.16816.F32.BF16 R172, R28, R34.reuse, R172 ;  /* 0x000000221cac723c */ /* 0x080fec00000418ac */
[----:B------:R-:W-:Y:S02]  /*dff0*/  MUFU.EX2 R63, R51 ;  /* 0x00000033003f7308 */ /* 0x000fe40000000800 */
[C---:B------:R-:W-:Y:S01]  /*e000*/  HMMA.16816.F32.BF16 R176, R20.reuse, R34, R176 ;  /* 0x0000002214b0723c */ /* 0x040fe200000418b0 */
[----:B------:R-:W1:Y:S07]  /*e010*/  LDSM.16.MT88.4 R32, [R230+0x2800] ;  /* 0x00280000e620783b */ /* 0x000e6e0000004200 */
[----:B------:R-:W-:Y:S01]  /*e020*/  MUFU.EX2 R52, R2 ;  /* 0x0000000200347308 */ /* 0x000fe20000000800 */
[-C--:B------:R-:W-:Y:S03]  /*e030*/  HMMA.16816.F32.BF16 R68, R20, R24.reuse, R68 ;  /* 0x000000181444723c */ /* 0x080fe60000041844 */
[----:B-1----:R-:W-:Y:S05]  /*e040*/  MOV R49, R201 ;  /* 0x000000c900317202 */ /* 0x002fea0000000f00 */
[C---:B------:R-:W-:Y:S01]  /*e050*/  HMMA.16816.F32.BF16 R72, R28.reuse, R24, R72 ;  /* 0x000000181c48723c */ /* 0x040fe20000041848 */
[----:B------:R-:W-:Y:S07]  /*e060*/  MUFU.EX2 R213, R213 ;  /* 0x000000d500d57308 */ /* 0x000fee0000000800 */
[-C--:B------:R-:W-:Y:S03]  /*e070*/  HMMA.16816.F32.BF16 R76, R28, R26.reuse, R76 ;  /* 0x0000001a1c4c723c */ /* 0x080fe6000004184c */
[----:B------:R-:W-:Y:S05]  /*e080*/  MUFU.EX2 R59, R57 ;  /* 0x00000039003b7308 */ /* 0x000fea0000000800 */
[C---:B------:R-:W-:Y:S01]  /*e090*/  HMMA.16816.F32.BF16 R80, R20.reuse, R26, R80 ;  /* 0x0000001a1450723c */ /* 0x040fe20000041850 */
[----:B------:R-:W1:Y:S04]  /*e0a0*/  LDSM.16.MT88.4 R24, [R233+0x2800] ;  /* 0x00280000e918783b */ /* 0x000e680000004200 */
[----:B------:R1:W1:Y:S03]  /*e0b0*/  MUFU.EX2 R61, R56 ;  /* 0x00000038003d7308 */ /* 0x0002660000000800 */
[-C--:B------:R-:W-:Y:S07]  /*e0c0*/  HMMA.16816.F32.BF16 R84, R20, R32.reuse, R84 ;  /* 0x000000201454723c */ /* 0x080fee0000041854 */
[----:B------:R-:W-:Y:S01]  /*e0d0*/  MUFU.EX2 R55, R55 ;  /* 0x0000003700377308 */ /* 0x000fe20000000800 */
[C---:B------:R-:W-:Y:S08]  /*e0e0*/  HMMA.16816.F32.BF16 R88, R28.reuse, R32, R88 ;  /* 0x000000201c58723c */ /* 0x040ff00000041858 */
[-C--:B------:R-:W-:Y:S01]  /*e0f0*/  HMMA.16816.F32.BF16 R92, R28, R34.reuse, R92 ;  /* 0x000000221c5c723c */ /* 0x080fe2000004185c */
[----:B------:R-:W2:Y:S07]  /*e100*/  MUFU.EX2 R54, R54 ;  /* 0x0000003600367308 */ /* 0x000eae0000000800 */
[C---:B------:R-:W-:Y:S01]  /*e110*/  HMMA.16816.F32.BF16 R96, R20.reuse, R34, R96 ;  /* 0x000000221460723c */ /* 0x040fe20000041860 */
[----:B------:R-:W4:Y:S07]  /*e120*/  LDSM.16.MT88.4 R32, [R232+0x2800] ;  /* 0x00280000e820783b */ /* 0x000f2e0000004200 */
[-C--:B-1----:R-:W-:Y:S08]  /*e130*/  HMMA.16816.F32.BF16 R100, R20, R24.reuse, R100 ;  /* 0x000000181464723c */ /* 0x082ff00000041864 */
[C---:B------:R-:W-:Y:S08]  /*e140*/  HMMA.16816.F32.BF16 R104, R28.reuse, R24, R104 ;  /* 0x000000181c68723c */ /* 0x040ff00000041868 */
[-C--:B------:R-:W-:Y:S08]  /*e150*/  HMMA.16816.F32.BF16 R108, R28, R26.reuse, R108 ;  /* 0x0000001a1c6c723c */ /* 0x080ff0000004186c */
[C---:B------:R-:W-:Y:S01]  /*e160*/  HMMA.16816.F32.BF16 R112, R20.reuse, R26, R112 ;  /* 0x0000001a1470723c */ /* 0x040fe20000041870 */
[----:B------:R-:W1:Y:S07]  /*e170*/  LDSM.16.MT88.4 R24, [R229+0x1000] ;  /* 0x00100000e518783b */ /* 0x000e6e0000004200 */
[-C--:B----4-:R-:W-:Y:S08]  /*e180*/  HMMA.16816.F32.BF16 R116, R20, R32.reuse, R116 ;  /* 0x000000201474723c */ /* 0x090ff00000041874 */
[C---:B------:R-:W-:Y:S08]  /*e190*/  HMMA.16816.F32.BF16 R120, R28.reuse, R32, R120 ;  /* 0x000000201c78723c */ /* 0x040ff00000041878 */
[-C--:B------:R-:W-:Y:S07]  /*e1a0*/  HMMA.16816.F32.BF16 R124, R28, R34.reuse, R124 ;  /* 0x000000221c7c723c */ /* 0x080fee000004187c */
[----:B------:R-:W-:Y:S01]  /*e1b0*/  F2FP.BF16.PACK_AB R28, R221, R220 ;  /* 0x000000dcdd1c723e */ /* 0x000fe200000010ff */
[----:B------:R-:W-:Y:S01]  /*e1c0*/  HMMA.16816.F32.BF16 R128, R20, R34, R128 ;  /* 0x000000221480723c */ /* 0x000fe20000041880 */
[----:B------:R-:W4:Y:S03]  /*e1d0*/  LDSM.16.MT88.4 R32, [R233+0x1000] ;  /* 0x00100000e920783b */ /* 0x000f260000004200 */
[----:B------:R-:W-:Y:S01]  /*e1e0*/  F2FP.BF16.PACK_AB R29, R187, R186 ;  /* 0x000000babb1d723e */ /* 0x000fe200000010ff */
[----:B------:R-:W-:Y:S01]  /*e1f0*/  FFMA.FTZ R0, R0, R190, R215 ;  /* 0x000000be00007223 */ /* 0x000fe200000100d7 */
[----:B------:R-:W-:Y:S02]  /*e200*/  F2FP.BF16.PACK_AB R30, R211, R219 ;  /* 0x000000dbd31e723e */ /* 0x000fe400000010ff */
[----:B------:R-:W-:Y:S01]  /*e210*/  F2FP.BF16.PACK_AB R20, R250, R251 ;  /* 0x000000fbfa14723e */ /* 0x000fe200000010ff */
[----:B------:R-:W-:Y:S03]  /*e220*/  FADD.FTZ R0, R216, R0 ;  /* 0x00000000d8007221 */ /* 0x000fe60000010000 */
[----:B------:R-:W-:Y:S01]  /*e230*/  F2FP.BF16.PACK_AB R21, R226, R227 ;  /* 0x000000e3e215723e */ /* 0x000fe200000010ff */
[----:B------:R-:W-:Y:S01]  /*e240*/  FADD.FTZ R56, R217, R0 ;  /* 0x00000000d9387221 */ /* 0x000fe20000010000 */
[----:B------:R-:W-:Y:S02]  /*e250*/  F2FP.BF16.PACK_AB R22, R224, R225 ;  /* 0x000000e1e016723e */ /* 0x000fe400000010ff */
[----:B------:R-:W-:Y:S02]  /*e260*/  F2FP.BF16.PACK_AB R23, R223, R222 ;  /* 0x000000dedf17723e */ /* 0x000fe400000010ff */
[----:B------:R-:W-:Y:S02]  /*e270*/  F2FP.BF16.PACK_AB R31, R64, R65 ;  /* 0x00000041401f723e */ /* 0x000fe400000010ff */
[----:B------:R-:W-:Y:S02]  /*e280*/  MOV R215, R203 ;  /* 0x000000cb00d77202 */ /* 0x000fe40000000f00 */
[----:B------:R-:W-:Y:S01]  /*e290*/  MOV R190, R209 ;  /* 0x000000d100be7202 */ /* 0x000fe20000000f00 */
[-C--:B-1----:R-:W-:Y:S01]  /*e2a0*/  HMMA.16816.F32.BF16 R4, R20, R24.reuse, R4 ;  /* 0x000000181404723c */ /* 0x082fe20000041804 */
[----:B------:R1:W1:Y:S02]  /*e2b0*/  MUFU.EX2 R209, R40 ;  /* 0x0000002800d17308 */ /* 0x0002640000000800 */
[----:B------:R-:W-:Y:S02]  /*e2c0*/  MOV R216, R195 ;  /* 0x000000c300d87202 */ /* 0x000fe40000000f00 */
[----:B------:R-:W-:Y:S02]  /*e2d0*/  MOV R0, R188 ;  /* 0x000000bc00007202 */ /* 0x000fe40000000f00 */
[----:B------:R-:W-:Y:S01]  /*e2e0*/  MOV R217, R189 ;  /* 0x000000bd00d97202 */ /* 0x000fe20000000f00 */
[C---:B------:R-:W-:Y:S08]  /*e2f0*/  HMMA.16816.F32.BF16 R8, R28.reuse, R24, R8 ;  /* 0x000000181c08723c */ /* 0x040ff00000041808 */
[-C--:B------:R-:W-:Y:S08]  /*e300*/  HMMA.16816.F32.BF16 R12, R28, R26.reuse, R12 ;  /* 0x0000001a1c0c723c */ /* 0x080ff0000004180c */
[C---:B------:R-:W-:Y:S01]  /*e310*/  HMMA.16816.F32.BF16 R16, R20.reuse, R26, R16 ;  /* 0x0000001a1410723c */ /* 0x040fe20000041810 */
[----:B------:R-:W1:Y:S07]  /*e320*/  LDSM.16.MT88.4 R24, [R232+0x1000] ;  /* 0x00100000e818783b */ /* 0x000e6e0000004200 */
[-C--:B------:R-:W-:Y:S08]  /*e330*/  HMMA.16816.F32.BF16 R132, R20, R36.reuse, R132 ;  /* 0x000000241484723c */ /* 0x080ff00000041884 */
[C---:B------:R-:W-:Y:S08]  /*e340*/  HMMA.16816.F32.BF16 R136, R28.reuse, R36, R136 ;  /* 0x000000241c88723c */ /* 0x040ff00000041888 */
[-C--:B------:R-:W-:Y:S04]  /*e350*/  HMMA.16816.F32.BF16 R140, R28, R38.reuse, R140 ;  /* 0x000000261c8c723c */ /* 0x080fe8000004188c */
[----:B---3--:R-:W-:Y:S04]  /*e360*/  FFMA.FTZ R181, R181, R48, R41 ;  /* 0x00000030b5b57223 */ /* 0x008fe80000010029 */
[C---:B------:R-:W-:Y:S01]  /*e370*/  HMMA.16816.F32.BF16 R144, R20.reuse, R38, R144 ;  /* 0x000000261490723c */ /* 0x040fe20000041890 */
[----:B------:R-:W-:Y:S03]  /*e380*/  LDSM.16.MT88.4 R36, [R230+0x3000] ;  /* 0x00300000e624783b */ /* 0x000fe60000004200 */
[----:B------:R-:W-:Y:S01]  /*e390*/  FFMA.FTZ R48, R3, R202, R252 ;  /* 0x000000ca03307223 */ /* 0x000fe200000100fc */
[----:B------:R-:W-:Y:S02]  /*e3a0*/  MOV R252, R200 ;  /* 0x000000c800fc7202 */ /* 0x000fe40000000f00 */
[----:B------:R-:W-:Y:S01]  /*e3b0*/  MOV R3, R208 ;  /* 0x000000d000037202 */ /* 0x000fe20000000f00 */
[-C--:B----4-:R-:W-:Y:S01]  /*e3c0*/  HMMA.16816.F32.BF16 R148, R20, R32.reuse, R148 ;  /* 0x000000201494723c */ /* 0x090fe20000041894 */
[----:B------:R-:W-:Y:S01]  /*e3d0*/  LDSM.16.MT88.4 R200, [R229+0x1800] ;  /* 0x00180000e5c8783b */ /* 0x000fe20000004200 */
[----:B------:R3:W4:Y:S02]  /*e3e0*/  MUFU.EX2 R208, R44 ;  /* 0x0000002c00d07308 */ /* 0x0007240000000800 */
[----:B--2---:R-:W-:Y:S02]  /*e3f0*/  FFMA.FTZ R180, R180, R42, R43 ;  /* 0x0000002ab4b47223 */ /* 0x004fe4000001002b */
[----:B------:R-:W-:Y:S02]  /*e400*/  FADD.FTZ R2, R245, R48 ;  /* 0x00000030f5027221 */ /* 0x000fe40000010000 */
[C---:B------:R-:W-:Y:S01]  /*e410*/  HMMA.16816.F32.BF16 R152, R28.reuse, R32, R152 ;  /* 0x000000201c98723c */ /* 0x040fe20000041898 */
[----:B-1----:R-:W1:Y:S03]  /*e420*/  LDSM.16.MT88.4 R40, [R229+0x3000] ;  /* 0x00300000e528783b */ /* 0x002e660000004200 */
[----:B------:R-:W-:Y:S02]  /*e430*/  FADD.FTZ R2, R239, R2 ;  /* 0x00000002ef027221 */ /* 0x000fe40000010000 */
[----:B------:R-:W-:Y:S01]  /*e440*/  FADD.FTZ R3, R3, R181 ;  /* 0x000000b503037221 */ /* 0x000fe20000010000 */
[----:B------:R-:W-:Y:S01]  /*e450*/  MOV R181, R194 ;  /* 0x000000c200b57202 */ /* 0x000fe20000000f00 */
[-C--:B------:R-:W-:Y:S01]  /*e460*/  HMMA.16816.F32.BF16 R156, R28, R34.reuse, R156 ;  /* 0x000000221c9c723c */ /* 0x080fe2000004189c */
[----:B------:R2:W5:Y:S03]  /*e470*/  LDL.LU R245, [R1+0x98] ;  /* 0x0000980001f57983 */ /* 0x0005660000300800 */
[----:B------:R-:W-:Y:S04]  /*e480*/  FADD.FTZ R3, R247, R3 ;  /* 0x00000003f7037221 */ /* 0x000fe80000010000 */
[C---:B------:R-:W-:Y:S01]  /*e490*/  HMMA.16816.F32.BF16 R160, R20.reuse, R34, R160 ;  /* 0x0000002214a0723c */ /* 0x040fe200000418a0 */
[----:B------:R-:W-:Y:S07]  /*e4a0*/  LDSM.16.MT88.4 R32, [R232+0x3000] ;  /* 0x00300000e820783b */ /* 0x000fee0000004200 */
[-C--:B------:R-:W-:Y:S01]  /*e4b0*/  HMMA.16816.F32.BF16 R164, R20, R24.reuse, R164 ;  /* 0x0000001814a4723c */ /* 0x080fe200000418a4 */
[----:B---3--:R-:W3:Y:S07]  /*e4c0*/  LDSM.16.MT88.4 R44, [R233+0x3000] ;  /* 0x00300000e92c783b */ /* 0x008eee0000004200 */
[C---:B------:R-:W-:Y:S07]  /*e4d0*/  HMMA.16816.F32.BF16 R168, R28.reuse, R24, R168 ;  /* 0x000000181ca8723c */ /* 0x040fee00000418a8 */
[----:B------:R-:W-:Y:S01]  /*e4e0*/  FADD.FTZ R24, R49, R180 ;  /* 0x000000b431187221 */ /* 0x000fe20000010000 */
[-C--:B------:R-:W-:Y:S01]  /*e4f0*/  HMMA.16816.F32.BF16 R172, R28, R26.reuse, R172 ;  /* 0x0000001a1cac723c */ /* 0x080fe200000418ac */
[----:B------:R-:W-:Y:S03]  /*e500*/  LDSM.16.MT88.4 R48, [R233+0x3800] ;  /* 0x00380000e930783b */ /* 0x000fe60000004200 */
[----:B------:R-:W-:Y:S01]  /*e510*/  FADD.FTZ R57, R246, R24 ;  /* 0x00000018f6397221 */ /* 0x000fe20000010000 */
[----:B------:R-:W-:Y:S02]  /*e520*/  MOV R180, R193 ;  /* 0x000000c100b47202 */ /* 0x000fe40000000f00 */
[----:B------:R-:W-:Y:S01]  /*e530*/  F2FP.BF16.PACK_AB R24, R59, R61 ;  /* 0x0000003d3b18723e */ /* 0x000fe200000010ff */
[C---:B------:R-:W-:Y:S01]  /*e540*/  HMMA.16816.F32.BF16 R176, R20.reuse, R26, R176 ;  /* 0x0000001a14b0723c */ /* 0x040fe200000418b0 */
[----:B------:R2:W5:Y:S03]  /*e550*/  LDL.LU R246, [R1+0x94] ;  /* 0x0000940001f67983 */ /* 0x0005660000300800 */
[----:B------:R-:W-:Y:S01]  /*e560*/  F2FP.BF16.PACK_AB R25, R54, R55 ;  /* 0x000000373619723e */ /* 0x000fe200000010ff */
[----:B------:R2:W5:Y:S02]  /*e570*/  LDL.LU R247, [R1+0x90] ;  /* 0x0000900001f77983 */ /* 0x0005640000300800 */
[----:B------:R-:W-:Y:S01]  /*e580*/  F2FP.BF16.PACK_AB R26, R212, R58 ;  /* 0x0000003ad41a723e */ /* 0x000fe200000010ff */
[-C--:B-1----:R-:W-:Y:S01]  /*e590*/  HMMA.16816.F32.BF16 R68, R20, R40.reuse, R68 ;  /* 0x000000281444723c */ /* 0x082fe20000041844 */
[----:B------:R2:W5:Y:S03]  /*e5a0*/  LDL.LU R239, [R1+0x8c] ;  /* 0x00008c0001ef7983 */ /* 0x0005660000300800 */
[----:B------:R-:W-:Y:S04]  /*e5b0*/  F2FP.BF16.PACK_AB R27, R52, R53 ;  /* 0x00000035341b723e */ /* 0x000fe800000010ff */
[C---:B------:R-:W-:Y:S08]  /*e5c0*/  HMMA.16816.F32.BF16 R72, R28.reuse, R40, R72 ;  /* 0x000000281c48723c */ /* 0x040ff00000041848 */
[-C--:B------:R-:W-:Y:S08]  /*e5d0*/  HMMA.16816.F32.BF16 R76, R28, R42.reuse, R76 ;  /* 0x0000002a1c4c723c */ /* 0x080ff0000004184c */
[C---:B------:R-:W-:Y:S01]  /*e5e0*/  HMMA.16816.F32.BF16 R80, R20.reuse, R42, R80 ;  /* 0x0000002a1450723c */ /* 0x040fe20000041850 */
[----:B------:R-:W-:Y:S07]  /*e5f0*/  LDSM.16.MT88.4 R40, [R233+0x1800] ;  /* 0x00180000e928783b */ /* 0x000fee0000004200 */
[-C--:B------:R-:W-:Y:S08]  /*e600*/  HMMA.16816.F32.BF16 R84, R20, R36.reuse, R84 ;  /* 0x000000241454723c */ /* 0x080ff00000041854 */
        /* <DEDUP_REMOVED lines=10> */
[C---:B------:R-:W-:Y:S08]  /*e6b0*/  HMMA.16816.F32.BF16 R120, R28.reuse, R32, R120 ;  /* 0x000000201c78723c */ /* 0x040ff00000041878 */
[-C--:B------:R-:W-:Y:S01]  /*e6c0*/  HMMA.16816.F32.BF16 R124, R28, R34.reuse, R124 ;  /* 0x000000221c7c723c */ /* 0x080fe2000004187c */
[----:B------:R-:W1:Y:S07]  /*e6d0*/  LDSM.16.MT88.4 R28, [R229+0x3800] ;  /* 0x00380000e51c783b */ /* 0x000e6e0000004200 */
[----:B------:R-:W-:Y:S01]  /*e6e0*/  HMMA.16816.F32.BF16 R128, R20, R34, R128 ;  /* 0x000000221480723c */ /* 0x000fe20000041880 */
[----:B------:R-:W1:Y:S06]  /*e6f0*/  LDSM.16.MT88.4 R32, [R230+0x3800] ;  /* 0x00380000e620783b */ /* 0x000e6c0000004200 */
[----:B------:R-:W-:Y:S02]  /*e700*/  F2FP.BF16.PACK_AB R20, R209, R210 ;  /* 0x000000d2d114723e */ /* 0x000fe400000010ff */
[----:B----4-:R-:W-:Y:S03]  /*e710*/  F2FP.BF16.PACK_AB R21, R67, R208 ;  /* 0x000000d04315723e */ /* 0x010fe600000010ff */
[----:B------:R-:W-:Y:S02]  /*e720*/  F2FP.BF16.PACK_AB R22, R63, R62 ;  /* 0x0000003e3f16723e */ /* 0x000fe400000010ff */
[----:B------:R-:W-:Y:S07]  /*e730*/  F2FP.BF16.PACK_AB R23, R213, R66 ;  /* 0x00000042d517723e */ /* 0x000fee00000010ff */
[-C--:B------:R-:W-:Y:S07]  /*e740*/  HMMA.16816.F32.BF16 R192, R20, R200.reuse, R4 ;  /* 0x000000c814c0723c */ /* 0x080fee0000041804 */
[----:B------:R-:W-:Y:S02]  /*e750*/  MOV R6, R190 ;  /* 0x000000be00067202 */ /* 0x000fe40000000f00 */
[----:B------:R-:W-:Y:S02]  /*e760*/  MOV R7, R191 ;  /* 0x000000bf00077202 */ /* 0x000fe40000000f00 */
[C---:B------:R-:W-:Y:S07]  /*e770*/  HMMA.16816.F32.BF16 R188, R24.reuse, R200, R8 ;  /* 0x000000c818bc723c */ /* 0x040fee0000041808 */
[----:B------:R-:W-:Y:S02]  /*e780*/  MOV R9, R199 ;  /* 0x000000c700097202 */ /* 0x000fe40000000f00 */
[----:B------:R-:W-:Y:S03]  /*e790*/  MOV R10, R196 ;  /* 0x000000c4000a7202 */ /* 0x000fe60000000f00 */
[----:B------:R-:W-:Y:S01]  /*e7a0*/  MOV R8, R197 ;  /* 0x000000c500087202 */ /* 0x000fe20000000f00 */
[----:B------:R-:W-:Y:S01]  /*e7b0*/  FADD.FTZ R2, R9, R2 ;  /* 0x0000000209027221 */ /* 0x000fe20000010000 */
[----:B------:R-:W-:Y:S01]  /*e7c0*/  MOV R11, R0 ;  /* 0x00000000000b7202 */ /* 0x000fe20000000f00 */
[----:B------:R-:W-:Y:S01]  /*e7d0*/  FADD.FTZ R9, R218, R56 ;  /* 0x00000038da097221 */ /* 0x000fe20000010000 */
[----:B------:R-:W-:Y:S01]  /*e7e0*/  MOV R0, R198 ;  /* 0x000000c600007202 */ /* 0x000fe20000000f00 */
[----:B------:R-:W-:Y:S01]  /*e7f0*/  FADD.FTZ R2, R10, R2 ;  /* 0x000000020a027221 */ /* 0x000fe20000010000 */
[-C--:B------:R-:W-:Y:S03]  /*e800*/  HMMA.16816.F32.BF16 R196, R24, R202.reuse, R12 ;  /* 0x000000ca18c4723c */ /* 0x080fe6000004180c */
[----:B------:R-:W-:Y:S04]  /*e810*/  FADD.FTZ R0, R0, R57 ;  /* 0x0000003900007221 */ /* 0x000fe80000010000 */
[----:B------:R-:W-:Y:S01]  /*e820*/  MOV R14, R6 ;  /* 0x00000006000e7202 */ /* 0x000fe20000000f00 */
[C---:B------:R-:W-:Y:S04]  /*e830*/  HMMA.16816.F32.BF16 R200, R20.reuse, R202, R16 ;  /* 0x000000ca14c8723c */ /* 0x040fe80000041810 */
[----:B------:R-:W-:Y:S01]  /*e840*/  MOV R15, R7 ;  /* 0x00000007000f7202 */ /* 0x000fe20000000f00 */
[----:B------:R-:W-:Y:S01]  /*e850*/  FADD.FTZ R3, R14, R3 ;  /* 0x000000030e037221 */ /* 0x000fe20000010000 */
[----:B------:R-:W4:Y:S01]  /*e860*/  LDSM.16.MT88.4 R4, [R232+0x3800] ;  /* 0x00380000e804783b */ /* 0x000f220000004200 */
[----:B------:R-:W-:Y:S01]  /*e870*/  FADD.FTZ R8, R8, R0 ;  /* 0x0000000008087221 */ /* 0x000fe20000010000 */
        /* <DEDUP_REMOVED lines=23> */
[----:B------:R-:W-:Y:S01]  /*e9f0*/  MOV R186, R182 ;  /* 0x000000b600ba7202 */ /* 0x000fe20000000f00 */
        /* <DEDUP_REMOVED lines=16> */
[----:B------:R-:W-:Y:S04]  /*eb00*/  FADD.FTZ R8, R210, R8 ;  /* 0x00000008d2087221 */ /* 0x000fe80000010000 */
        /* <DEDUP_REMOVED lines=34> */
[----:B------:R1:W-:Y:S01]  /*ed30*/  STL [R1+0x18], R3 ;  /* 0x0000180301007387 */ /* 0x0003e20000100800 */
[----:B------:R-:W-:Y:S03]  /*ed40*/  FADD.FTZ R0, R52, R0 ;  /* 0x0000000034007221 */ /* 0x000fe60000010000 */
[----:B------:R3:W-:Y:S04]  /*ed50*/  STL [R1+0x1c], R2 ;  /* 0x00001c0201007387 */ /* 0x0007e80000100800 */
[----:B------:R4:W-:Y:S01]  /*ed60*/  STL [R1+0x20], R0 ;  /* 0x0000200001007387 */ /* 0x0009e20000100800 */
[----:B-1----:R-:W-:Y:S02]  /*ed70*/  MOV R3, R183 ;  /* 0x000000b700037202 */ /* 0x002fe40000000f00 */
[----:B---3--:R-:W-:Y:S02]  /*ed80*/  MOV R2, R184 ;  /* 0x000000b800027202 */ /* 0x008fe40000000f00 */
[----:B----4-:R-:W-:Y:S01]  /*ed90*/  MOV R0, R185 ;  /* 0x000000b900007202 */ /* 0x010fe20000000f00 */
[----:B--2---:R-:W-:-:S05]  /*eda0*/  @P1 BRA `(.L_x_1491) ;  /* 0xffffc61000001947 */ /* 0x004fca000383ffff */
.L_x_1490:
[----:B------:R-:W-:Y:S02]  /*edb0*/  MOV R10, 0x1f ;  /* 0x0000001f000a7802 */ /* 0x000fe40000000f00 */
[----:B------:R-:W-:Y:S01]  /*edc0*/  MOV R9, 0xffffffff ;  /* 0xffffffff00097802 */ /* 0x000fe20000000f00 */
[----:B------:R-:W-:Y:S05]  /*edd0*/  BRA.DIV ~URZ, `(.L_x_1492) ;  /* 0x00003b027f007947 */ /* 0x000fea000b800000 */
[----:B------:R-:W2:Y:S04]  /*ede0*/  LDL R0, [R1+0x4] ;  /* 0x0000040001007983 */ /* 0x000ea80000100800 */
[----:B--2---:R1:W2:Y:S02]  /*edf0*/  SHFL.BFLY PT, R4, R0, 0x2, 0x1f ;  /* 0x0c401f0000047f89 */ /* 0x0042a400000e0000 */
.L_x_1558:
[----:B-1----:R-:W3:Y:S02]  /*ee00*/  LDL.LU R0, [R1+0x4] ;  /* 0x0000040001007983 */ /* 0x002ee40000300800 */
[----:B--23--:R-:W-:Y:S01]  /*ee10*/  FADD.FTZ R4, R4, R0 ;  /* 0x0000000004047221 */ /* 0x00cfe20000010000 */
[----:B------:R-:W-:Y:S05]  /*ee20*/  BRA.DIV ~URZ, `(.L_x_1493) ;  /* 0x00003b127f007947 */ /* 0x000fea000b800000 */
[----:B------:R-:W2:Y:S04]  /*ee30*/  LDL.LU R2, [R1+0x18] ;  /* 0x0000180001027983 */ /* 0x000ea80000300800 */
[----:B------:R-:W3:Y:S04]  /*ee40*/  LDL.LU R0, [R1+0x1c] ;  /* 0x00001c0001007983 */ /* 0x000ee80000300800 */
[----:B------:R-:W4:Y:S04]  /*ee50*/  LDL.LU R9, [R1+0x20] ;  /* 0x0000200001097983 */ /* 0x000f280000300800 */
[----:B--2---:R-:W1:Y:S04]  /*ee60*/  SHFL.BFLY PT, R5, R2, 0x2, 0x1f ;  /* 0x0c401f0002057f89 */ /* 0x004e6800000e0000 */
[----:B---3--:R-:W2:Y:S04]  /*ee70*/  SHFL.BFLY PT, R6, R0, 0x2, 0x1f ;  /* 0x0c401f0000067f89 */ /* 0x008ea800000e0000 */
[----:B----4-:R-:W3:Y:S01]  /*ee80*/  SHFL.BFLY PT, R7, R9, 0x2, 0x1f ;  /* 0x0c401f0009077f89 */ /* 0x010ee200000e0000 */
[----:B-1----:R-:W-:-:S02]  /*ee90*/  FADD.FTZ R5, R5, R2 ;  /* 0x0000000205057221 */ /* 0x002fc40000010000 */
[----:B--2---:R-:W-:-:S03]  /*eea0*/  FADD.FTZ R6, R6, R0 ;  /* 0x0000000006067221 */ /* 0x004fc60000010000 */
[----:B------:R-:W1:Y:S01]  /*eeb0*/  SHFL.BFLY PT, R2, R5, 0x1, 0x1f ;  /* 0x0c201f0005027f89 */ /* 0x000e6200000e0000 */
[----:B---3--:R-:W-:-:S03]  /*eec0*/  FADD.FTZ R7, R7, R9 ;  /* 0x0000000907077221 */ /* 0x008fc60000010000 */
[----:B------:R-:W2:Y:S04]  /*eed0*/  SHFL.BFLY PT, R0, R4, 0x1, 0x1f ;  /* 0x0c201f0004007f89 */ /* 0x000ea800000e0000 */
[----:B------:R-:W3:Y:S04]  /*eee0*/  SHFL.BFLY PT, R3, R6, 0x1, 0x1f ;  /* 0x0c201f0006037f89 */ /* 0x000ee800000e0000 */
[----:B------:R4:W4:Y:S01]  /*eef0*/  SHFL.BFLY PT, R8, R7, 0x1, 0x1f ;  /* 0x0c201f0007087f89 */ /* 0x00092200000e0000 */
[----:B-1----:R-:W-:Y:S02]  /*ef00*/  FADD.FTZ R5, R5, R2 ;  /* 0x0000000205057221 */ /* 0x002fe40000010000 */
[----:B--2---:R-:W-:-:S02]  /*ef10*/  FADD.FTZ R4, R4, R0 ;  /* 0x0000000004047221 */ /* 0x004fc40000010000 */
[----:B---3--:R-:W-:-:S03]  /*ef20*/  FADD.FTZ R6, R6, R3 ;  /* 0x0000000306067221 */ /* 0x008fc60000010000 */
.L_x_1559:
[----:B------:R-:W-:Y:S01]  /*ef30*/  FSETP.NE.FTZ.AND P3, PT, R4, RZ, PT ;  /* 0x000000ff0400720b */ /* 0x000fe20003f75000 */
[----:B------:R-:W-:Y:S01]  /*ef40*/  CS2R R2, SRZ ;  /* 0x0000000000027805 */ /* 0x000fe2000001ff00 */
[----:B------:R-:W-:Y:S01]  /*ef50*/  FSETP.NE.FTZ.AND P2, PT, R5, RZ, PT ;  /* 0x000000ff0500720b */ /* 0x000fe20003f55000 */
[----:B----4-:R-:W-:Y:S01]  /*ef60*/  FADD.FTZ R7, R8, R7 ;  /* 0x0000000708077221 */ /* 0x010fe20000010000 */
[----:B------:R-:W-:Y:S02]  /*ef70*/  FSETP.NE.FTZ.AND P1, PT, R6, RZ, PT ;  /* 0x000000ff0600720b */ /* 0x000fe40003f35000 */
[----:B------:R-:W-:Y:S02]  /*ef80*/  MOV R0, RZ ;  /* 0x000000ff00007202 */ /* 0x000fe40000000f00 */
[----:B------:R-:W-:Y:S02]  /*ef90*/  FSETP.NE.FTZ.AND P0, PT, R7, RZ, PT ;  /* 0x000000ff0700720b */ /* 0x000fe40003f15000 */
[----:B------:R-:W-:-:S02]  /*efa0*/  MOV R60, 0xff800000 ;  /* 0xff800000003c7802 */ /* 0x000fc40000000f00 */
[----:B------:R-:W-:Y:S01]  /*efb0*/  MOV R59, 0xff800000 ;  /* 0xff800000003b7802 */ /* 0x000fe20000000f00 */
[----:B------:R-:W1:Y:S01]  /*efc0*/  @P3 MUFU.RCP R0, R4 ;  /* 0x0000000400003308 */ /* 0x000e620000001000 */
[----:B------:R-:W-:Y:S02]  /*efd0*/  MOV R58, 0xff800000 ;  /* 0xff800000003a7802 */ /* 0x000fe40000000f00 */
[----:B------:R-:W-:Y:S02]  /*efe0*/  MOV R57, 0xff800000 ;  /* 0xff80000000397802 */ /* 0x000fe40000000f00 */
[----:B------:R-:W-:-:S03]  /*eff0*/  @P1 MOV R13, 0x3f317218 ;  /* 0x3f317218000d1802 */ /* 0x000fc60000000f00 */
[----:B------:R-:W2:Y:S08]  /*f000*/  @P2 MUFU.RCP R3, R5 ;  /* 0x0000000500032308 */ /* 0x000eb00000001000 */
[----:B------:R-:W3:Y:S01]  /*f010*/  @P1 MUFU.RCP R2, R6 ;  /* 0x0000000600021308 */ /* 0x000ee20000001000 */
[C---:B-1----:R-:W-:Y:S02]  /*f020*/  FMUL.FTZ R192, R0.reuse, R192 ;  /* 0x000000c000c07220 */ /* 0x042fe40000410000 */
[----:B------:R-:W-:-:S02]  /*f030*/  FMUL.FTZ R56, R0, R193 ;  /* 0x000000c100387220 */ /* 0x000fc40000410000 */
[C---:B------:R-:W-:Y:S02]  /*f040*/  FMUL.FTZ R200, R0.reuse, R200 ;  /* 0x000000c800c87220 */ /* 0x040fe40000410000 */
[C---:B------:R-:W-:Y:S01]  /*f050*/  FMUL.FTZ R53, R0.reuse, R201 ;  /* 0x000000c900357220 */ /* 0x040fe20000410000 */
[----:B------:R-:W1:Y:S01]  /*f060*/  @P3 MUFU.LG2 R8, R4 ;  /* 0x0000000400083308 */ /* 0x000e620000000c00 */
        /* <DEDUP_REMOVED lines=14> */
[----:B----4-:R-:W-:Y:S01]  /*f150*/  @P3 MOV R5, 0x3f317218 ;  /* 0x3f31721800053802 */ /* 0x010fe20000000f00 */
        /* <DEDUP_REMOVED lines=16> */
[----:B------:R-:W-:Y:S01]  /*f260*/  MOV R0, RZ ;  /* 0x000000ff00007202 */ /* 0x000fe20000000f00 */
[----:B--2---:R-:W-:-:S02]  /*f270*/  FMUL.FTZ R194, R3, R194 ;  /* 0x000000c203c27220 */ /* 0x004fc40000410000 */
[C---:B------:R-:W-:Y:S02]  /*f280*/  FMUL.FTZ R55, R3.reuse, R195 ;  /* 0x000000c303377220 */ /* 0x040fe40000410000 */
[C---:B------:R-:W-:Y:S01]  /*f290*/  FMUL.FTZ R202, R3.reuse, R202 ;  /* 0x000000ca03ca7220 */ /* 0x040fe20000410000 */
[----:B------:R-:W-:Y:S01]  /*f2a0*/  @P0 MUFU.RCP R0, R7 ;  /* 0x0000000700000308 */ /* 0x000fe20000001000 */
        /* <DEDUP_REMOVED lines=30> */
[C---:B---3--:R-:W-:Y:S02]  /*f490*/  FMUL.FTZ R188, R2.reuse, R188 ;  /* 0x000000bc02bc7220 */ /* 0x048fe40000410000 */
        /* <DEDUP_REMOVED lines=31> */
[----:B------:R-:W2:Y:S01]  /*f690*/  @P0 MUFU.LG2 R2, R7 ;  /* 0x0000000700020308 */ /* 0x000ea20000000c00 */
[----:B-1----:R-:W-:Y:S02]  /*f6a0*/  @P3 FMUL.FTZ R9, R8, 0.69314718246459960938 ;  /* 0x3f31721808093820 */ /* 0x002fe40000410000 */
[----:B------:R-:W-:Y:S02]  /*f6b0*/  @P2 FMUL.FTZ R8, R4, 0.69314718246459960938 ;  /* 0x3f31721804082820 */ /* 0x000fe40000410000 */
[----:B------:R-:W-:-:S02]  /*f6c0*/  @P2 FMUL.FTZ R4, R3, c[0x0][0x2d0] ;  /* 0x0000b40003042a20 */ /* 0x000fc40000410000 */
[----:B------:R-:W-:Y:S02]  /*f6d0*/  @P1 FMUL.FTZ R6, R6, 0.69314718246459960938 ;  /* 0x3f31721806061820 */ /* 0x000fe40000410000 */
[----:B------:R-:W-:Y:S02]  /*f6e0*/  @P1 FMUL.FTZ R3, R13, c[0x0][0x2d0] ;  /* 0x0000b4000d031a20 */ /* 0x000fe40000410000 */
[----:B------:R-:W-:Y:S02]  /*f6f0*/  @P3 FMUL.FTZ R5, R5, c[0x0][0x2d0] ;  /* 0x0000b40005053a20 */ /* 0x000fe40000410000 */
[----:B------:R-:W-:Y:S01]  /*f700*/  @P1 FFMA.FTZ R60, R3, R183, R6 ;  /* 0x000000b7033c1223 */ /* 0x000fe20000010006 */
[----:B------:R-:W-:Y:S01]  /*f710*/  @P0 MOV R3, 0x3f317218 ;  /* 0x3f31721800030802 */ /* 0x000fe20000000f00 */
[----:B------:R-:W-:Y:S01]  /*f720*/  @P2 FFMA.FTZ R59, R4, R184, R8 ;  /* 0x000000b8043b2223 */ /* 0x000fe20000010008 */
[----:B------:R-:W-:Y:S01]  /*f730*/  MOV R4, 0x1 ;  /* 0x0000000100047802 */ /* 0x000fe20000000f00 */
[----:B--2---:R-:W-:-:S02]  /*f740*/  @P0 FMUL.FTZ R2, R2, 0.69314718246459960938 ;  /* 0x3f31721802020820 */ /* 0x004fc40000410000 */
[----:B------:R-:W-:Y:S02]  /*f750*/  @P0 FMUL.FTZ R3, R3, c[0x0][0x2d0] ;  /* 0x0000b40003030a20 */ /* 0x000fe40000410000 */
[----:B------:R-:W-:Y:S02]  /*f760*/  @P3 FFMA.FTZ R58, R5, R185, R9 ;  /* 0x000000b9053a3223 */ /* 0x000fe40000010009 */
        /* <DEDUP_REMOVED lines=32> */
[----:B------:R-:W-:Y:S01]  /*f970*/  PRMT R0, R4, 0x7610, R0 ;  /* 0x0000761004007816 */ /* 0x000fe20000000000 */
[----:B------:R-:W-:Y:S02]  /*f980*/  @P0 FFMA.FTZ R57, R3, R182, R2 ;  /* 0x000000b603390223 */ /* 0x000fe40000010002 */
.L_x_1459:
        /* <DEDUP_REMOVED lines=19> */
.L_x_1495:
[----:B-1----:R-:W-:Y:S05]  /*fac0*/  BSYNC B0 ;  /* 0x0000000000007941 */ /* 0x002fea0003800000 */
.L_x_1494:
[----:B------:R-:W-:Y:S01]  /*fad0*/  PRMT R0, R0, 0x9910, RZ ;  /* 0x0000991000007816 */ /* 0x000fe200000000ff */
[----:B------:R-:W-:Y:S01]  /*fae0*/  BSSY B1, `(.L_x_1496) ;  /* 0x0000266000017945 */ /* 0x000fe20003800000 */
[----:B-----5:R-:W-:Y:S02]  /*faf0*/  IMAD.MOV.U32 R73, RZ, RZ, R8 ;  /* 0x000000ffff497224 */ /* 0x020fe400078e0008 */
[----:B------:R-:W-:-:S13]  /*fb00*/  ISETP.NE.AND P0, PT, R0, RZ, PT ;  /* 0x000000ff0000720c */ /* 0x000fda0003f05270 */
[----:B------:R-:W-:Y:S05]  /*fb10*/  @!P0 BRA `(.L_x_1497) ;  /* 0x000017d000008947 */ /* 0x000fea0003800000 */
[----:B------:R-:W2:Y:S04]  /*fb20*/  LDL R71, [R1+0x60] ;  /* 0x0000600001477983 */ /* 0x000ea80000100800 */
[----:B------:R-:W3:Y:S04]  /*fb30*/  LDL R69, [R1+0x64] ;  /* 0x0000640001457983 */ /* 0x000ee80000100800 */
[----:B------:R-:W4:Y:S04]  /*fb40*/  LDL R67, [R1+0x6c] ;  /* 0x00006c0001437983 */ /* 0x000f280000100800 */
[----:B------:R-:W5:Y:S04]  /*fb50*/  LDL R66, [R1+0x68] ;  /* 0x0000680001427983 */ /* 0x000f680000100800 */
[----:B------:R-:W4:Y:S04]  /*fb60*/  LDL R65, [R1+0x7c] ;  /* 0x00007c0001417983 */ /* 0x000f280000100800 */
[----:B------:R-:W4:Y:S04]  /*fb70*/  LDL R64, [R1+0x74] ;  /* 0x0000740001407983 */ /* 0x000f280000100800 */
[----:B------:R-:W4:Y:S04]  /*fb80*/  LDL R63, [R1+0x78] ;  /* 0x00007800013f7983 */ /* 0x000f280000100800 */
[----:B------:R-:W4:Y:S01]  /*fb90*/  LDL R62, [R1+0x70] ;  /* 0x00007000013e7983 */ /* 0x000f220000100800 */
        /* <DEDUP_REMOVED lines=65> */
[----:B------:R-:W-:Y:S01]  /*ffb0*/  F2FP.BF16.PACK_AB R0, R127, R126 ;  /* 0x0000007e7f00723e */ /* 0x000fe200000010ff */
[----:B--2---:R1:W-:Y:S04]  /*ffc0*/  STS [R71], R56 ;  /* 0x0000003847007388 */ /* 0x0043e80000000800 */
[----:B------:R1:W-:Y:S04]  /*ffd0*/  STS [R71+0x400], R55 ;  /* 0x0004003747007388 */ /* 0x0003e80000000800 */
[----:B---3--:R1:W-:Y:S04]  /*ffe0*/  STS [R69], R53 ;  /* 0x0000003545007388 */ /* 0x0083e80000000800 */
[----:B------:R1:W-:Y:S04]  /*fff0*/  STS [R69+0x400], R52 ;  /* 0x0004003445007388 */ /* 0x0003e80000000800 */
[----:B------:R1:W-:Y:S04]  /*10000*/  STS [R71+0x2000], R54 ;  /* 0x0020003647007388 */ /* 0x0003e80000000800 */
[----:B------:R1:W-:Y:S04]  /*10010*/  STS [R71+0x2400], R190 ;  /* 0x002400be47007388 */ /* 0x0003e80000000800 */
[----:B------:R1:W-:Y:S04]  /*10020*/  STS [R69+0x2000], R51 ;  /* 0x0020003345007388 */ /* 0x0003e80000000800 */
[----:B------:R1:W-:Y:S04]  /*10030*/  STS [R69+0x2400], R198 ;  /* 0x002400c645007388 */ /* 0x0003e80000000800 */
[----:B----4-:R1:W-:Y:S04]  /*10040*/  STS [R67], R50 ;  /* 0x0000003243007388 */ /* 0x0103e80000000800 */
[----:B------:R1:W-:Y:S04]  /*10050*/  STS [R67+0x400], R49 ;  /* 0x0004003143007388 */ /* 0x0003e80000000800 */
[----:B-----5:R1:W-:Y:S04]  /*10060*/  STS [R66], R47 ;  /* 0x0000002f42007388 */ /* 0x0203e80000000800 */
[----:B------:R1:W-:Y:S04]  /*10070*/  STS [R66+0x400], R46 ;  /* 0x0004002e42007388 */ /* 0x0003e80000000800 */
[----:B------:R1:W-:Y:S04]  /*10080*/  STS [R67+0x2000], R48 ;  /* 0x0020003043007388 */ /* 0x0003e80000000800 */
[----:B------:R1:W-:Y:S04]  /*10090*/  STS [R67+0x2400], R138 ;  /* 0x0024008a43007388 */ /* 0x0003e80000000800 */
[----:B------:R1:W-:Y:S04]  /*100a0*/  STS [R66+0x2000], R45 ;  /* 0x0020002d42007388 */ /* 0x0003e80000000800 */
        /* <DEDUP_REMOVED lines=57> */
[----:B------:R-:W-:Y:S05]  /*10440*/  CALL.REL.NOINC `($__internal_5_$__cuda_sm70_shflsync_idx_p) ;  /* 0x00002e5000007944 */ /* 0x000fea0003c00000 */
.L_x_1498:
[----:B-1----:R-:W2:Y:S04]  /*10450*/  LDL R2, [R1+0x58] ;  /* 0x0000580001027983 */ /* 0x002ea80000100800 */
[----:B------:R-:W3:Y:S04]  /*10460*/  LDL.LU R8, [R1+0x4c] ;  /* 0x00004c0001087983 */ /* 0x000ee80000300800 */
[----:B------:R-:W4:Y:S04]  /*10470*/  LDL.LU R15, [R1+0x50] ;  /* 0x00005000010f7983 */ /* 0x000f280000300800 */
[----:B------:R-:W2:Y:S04]  /*10480*/  LDL R13, [R1+0x80] ;  /* 0x00008000010d7983 */ /* 0x000ea80000100800 */
[----:B------:R-:W2:Y:S01]  /*10490*/  LDL.LU R78, [R1+0x44] ;  /* 0x00004400014e7983 */ /* 0x000ea20000300800 */
[----:B------:R-:W-:-:S03]  /*104a0*/  IMAD.MOV.U32 R0, RZ, RZ, 0x1 ;  /* 0x00000001ff007424 */ /* 0x000fc600078e00ff */
[----:B------:R-:W4:Y:S02]  /*104b0*/  LDL R14, [R1+0x88] ;  /* 0x00008800010e7983 */ /* 0x000f240000100800 */
[----:B------:R-:W-:Y:S02]  /*104c0*/  ISETP.NE.AND P1, PT, R0, c[0x0][0x4e8], PT ;  /* 0x00013a0000007a0c */ /* 0x000fe40003f25270 */
[----:B------:R1:W5:Y:S04]  /*104d0*/  LDL.64 R76, [R1+0x10] ;  /* 0x00001000014c7983 */ /* 0x0003680000100a00 */
[----:B------:R1:W5:Y:S04]  /*104e0*/  LDL R74, [R1+0x48] ;  /* 0x00004800014a7983 */ /* 0x0003680000100800 */
[----:B------:R1:W5:Y:S01]  /*104f0*/  LDL R72, [R1+0x3c] ;  /* 0x00003c0001487983 */ /* 0x0003620000100800 */
[----:B------:R-:W-:-:S02]  /*10500*/  ULDC UR5, c[0x0][0x4e8] ;  /* 0x00013a0000057ab9 */ /* 0x000fc40000000800 */
[----:B------:R-:W-:Y:S02]  /*10510*/  ULDC UR4, c[0x0][0x388] ;  /* 0x0000e20000047ab9 */ /* 0x000fe40000000800 */
[----:B------:R-:W-:Y:S01]  /*10520*/  UIMAD UR4, UR5, UR4, URZ ;  /* 0x00000004050472a4 */ /* 0x000fe2000f8e023f */
[----:B------:R-:W1:Y:S02]  /*10530*/  S2R R79, SR_TID.X ;  /* 0x00000000004f7919 */ /* 0x000e640000002100 */
[----:B-1----:R-:W-:-:S04]  /*10540*/  SHF.R.S32.HI R75, RZ, 0x1f, R79 ;  /* 0x0000001fff4b7819 */ /* 0x002fc8000001144f */
[----:B------:R-:W-:-:S04]  /*10550*/  LEA.HI R75, R75, R79, RZ, 0x3 ;  /* 0x0000004f4b4b7211 */ /* 0x000fc800078f18ff */
[----:B------:R-:W-:Y:S01]  /*10560*/  SHF.R.S32.HI R75, RZ, 0x3, R75 ;  /* 0x00000003ff4b7819 */ /* 0x000fe2000001144b */
[----:B------:R-:W-:Y:S01]  /*10570*/  BSSY B0, `(.L_x_1499) ;  /* 0x000006e000007945 */ /* 0x000fe20003800000 */
[----:B---3--:R-:W-:-:S05]  /*10580*/  SHF.R.S32.HI R5, RZ, 0x1f, R8 ;  /* 0x0000001fff057819 */ /* 0x008fca0000011408 */
[----:B------:R-:W-:-:S04]  /*10590*/  IMAD R6, R5, c[0x0][0x490], RZ ;  /* 0x0001240005067a24 */ /* 0x000fc800078e02ff */
[----:B------:R-:W-:Y:S02]  /*105a0*/  IMAD R6, R8, c[0x0][0x494], R6 ;  /* 0x0001250008067a24 */ /* 0x000fe400078e0206 */
[----:B--2---:R-:W-:Y:S02]  /*105b0*/  IMAD.IADD R4, R2, 0x1, R78 ;  /* 0x0000000102047824 */ /* 0x004fe400078e024e */
[----:B------:R-:W-:-:S03]  /*105c0*/  IMAD.WIDE.U32 R2, R8, c[0x0][0x490], RZ ;  /* 0x0001240008027a25 */ /* 0x000fc600078e00ff */
[----:B------:R-:W-:Y:S01]  /*105d0*/  MOV R0, R4 ;  /* 0x0000000400007202 */ /* 0x000fe20000000f00 */
[----:B------:R-:W-:-:S04]  /*105e0*/  @P1 IMAD.HI.U32 R7, R4, c[0x0][0x4ec], RZ ;  /* 0x00013b0004071a27 */ /* 0x000fc800078e00ff */
[----:B------:R-:W-:Y:S01]  /*105f0*/  IMAD.IADD R3, R3, 0x1, R6 ;  /* 0x0000000103037824 */ /* 0x000fe200078e0206 */
[----:B------:R-:W-:Y:S01]  /*10600*/  @P1 SHF.R.U32.HI R0, RZ, c[0x0][0x4f0], R7 ;  /* 0x00013c00ff001a19 */ /* 0x000fe20000011607 */
[----:B------:R-:W-:Y:S01]  /*10610*/  IMAD R6, R5, c[0x0][0x3e8], RZ ;  /* 0x0000fa0005067a24 */ /* 0x000fe200078e02ff */
[----:B----4-:R-:W-:-:S03]  /*10620*/  SHF.R.S32.HI R5, RZ, 0x1f, R15 ;  /* 0x0000001fff057819 */ /* 0x010fc6000001140f */
[----:B------:R-:W-:Y:S02]  /*10630*/  IMAD.MOV R7, RZ, RZ, -R0 ;  /* 0x000000ffff077224 */ /* 0x000fe400078e0a00 */
[C---:B------:R-:W-:Y:S02]  /*10640*/  IMAD R10, R8.reuse, c[0x0][0x3ec], R6 ;  /* 0x0000fb00080a7a24 */ /* 0x040fe400078e0206 */
[----:B------:R-:W-:Y:S02]  /*10650*/  IMAD R4, R7, c[0x0][0x4e8], R4 ;  /* 0x00013a0007047a24 */ /* 0x000fe400078e0204 */
[----:B------:R-:W-:-:S04]  /*10660*/  IMAD.WIDE.U32 R8, R8, c[0x0][0x3e8], RZ ;  /* 0x0000fa0008087a25 */ /* 0x000fc800078e00ff */
[----:B------:R-:W-:Y:S02]  /*10670*/  IMAD R11, R5, c[0x0][0x498], RZ ;  /* 0x00012600050b7a24 */ /* 0x000fe400078e02ff */
[----:B------:R-:W-:Y:S01]  /*10680*/  IMAD.WIDE.U32 R6, R15, c[0x0][0x498], R2 ;  /* 0x000126000f067a25 */ /* 0x000fe200078e0002 */
[----:B------:R-:W-:-:S03]  /*10690*/  IADD3 R3, R9, R10, RZ ;  /* 0x0000000a09037210 */ /* 0x000fc60007ffe0ff */
[----:B------:R-:W-:Y:S01]  /*106a0*/  IMAD R12, R5, c[0x0][0x3f0], RZ ;  /* 0x0000fc00050c7a24 */ /* 0x000fe200078e02ff */
[----:B------:R-:W-:Y:S01]  /*106b0*/  SHF.R.S32.HI R5, RZ, 0x1f, R0 ;  /* 0x0000001fff057819 */ /* 0x000fe20000011400 */
[----:B------:R-:W-:Y:S01]  /*106c0*/  IMAD R11, R15, c[0x0][0x49c], R11 ;  /* 0x000127000f0b7a24 */ /* 0x000fe200078e020b */
[----:B------:R-:W-:Y:S01]  /*106d0*/  IADD3 R6, P0, R0, R6, RZ ;  /* 0x0000000600067210 */ /* 0x000fe20007f1e0ff */
[----:B------:R-:W-:-:S03]  /*106e0*/  IMAD.MOV.U32 R2, RZ, RZ, R8 ;  /* 0x000000ffff027224 */ /* 0x000fc600078e0008 */
[----:B------:R-:W-:Y:S01]  /*106f0*/  IADD3.X R7, R5, R7, R11, P0, !PT ;  /* 0x0000000705077210 */ /* 0x000fe200007fe40b */
[C---:B------:R-:W-:Y:S02]  /*10700*/  IMAD R11, R15.reuse, c[0x0][0x3f4], R12 ;  /* 0x0000fd000f0b7a24 */ /* 0x040fe400078e020c */
[----:B------:R-:W-:Y:S02]  /*10710*/  IMAD.WIDE.U32 R8, R15, c[0x0][0x3f0], R2 ;  /* 0x0000fc000f087a25 */ /* 0x000fe400078e0002 */
[----:B------:R-:W1:Y:S01]  /*10720*/  S2R R15, SR_TID.X ;  /* 0x00000000000f7919 */ /* 0x000e620000002100 */
[----:B------:R-:W-:Y:S01]  /*10730*/  SHF.R.S32.HI R0, RZ, 0x1f, R4 ;  /* 0x0000001fff007819 */ /* 0x000fe20000011404 */
[----:B------:R-:W-:-:S04]  /*10740*/  IMAD.IADD R5, R13, 0x1, R78 ;  /* 0x000000010d057824 */ /* 0x000fc800078e024e */
[----:B------:R-:W-:Y:S02]  /*10750*/  IMAD R0, R0, c[0x0][0x488], RZ ;  /* 0x0001220000007a24 */ /* 0x000fe400078e02ff */
[----:B------:R-:W-:-:S04]  /*10760*/  IMAD.WIDE.U32 R2, R4, c[0x0][0x488], R6 ;  /* 0x0001220004027a25 */ /* 0x000fc800078e0006 */
[----:B------:R-:W-:Y:S02]  /*10770*/  IMAD R10, R4, c[0x0][0x48c], R0 ;  /* 0x00012300040a7a24 */ /* 0x000fe400078e0200 */
[----:B------:R-:W-:Y:S01]  /*10780*/  @P1 IMAD.HI.U32 R6, R5, c[0x0][0x4ec], RZ ;  /* 0x00013b0005061a27 */ /* 0x000fe200078e00ff */
[----:B------:R-:W-:Y:S02]  /*10790*/  LEA R4, P0, R2, c[0x0][0x450], 0x2 ;  /* 0x0001140002047a11 */ /* 0x000fe400078010ff */
[----:B-1----:R-:W-:-:S04]  /*107a0*/  SHF.R.S32.HI R13, RZ, 0x1f, R15 ;  /* 0x0000001fff0d7819 */ /* 0x002fc8000001140f */
[----:B------:R-:W-:Y:S02]  /*107b0*/  LEA.HI R13, R13, R15, RZ, 0x5 ;  /* 0x0000000f0d0d7211 */ /* 0x000fe400078f28ff */
[----:B------:R-:W-:Y:S02]  /*107c0*/  IADD3 R3, R3, R10, RZ ;  /* 0x0000000a03037210 */ /* 0x000fe40007ffe0ff */
[----:B------:R-:W-:Y:S02]  /*107d0*/  LOP3.LUT R13, R13, 0xffffffe0, RZ, 0xc0, !PT ;  /* 0xffffffe00d0d7812 */ /* 0x000fe400078ec0ff */
[----:B------:R-:W-:Y:S02]  /*107e0*/  MOV R0, R5 ;  /* 0x0000000500007202 */ /* 0x000fe40000000f00 */
[----:B------:R-:W-:Y:S01]  /*107f0*/  @P1 SHF.R.U32.HI R0, RZ, c[0x0][0x4f0], R6 ;  /* 0x00013c00ff001a19 */ /* 0x000fe20000011606 */
[----:B------:R-:W-:Y:S01]  /*10800*/  IMAD.MOV.U32 R6, RZ, RZ, R8 ;  /* 0x000000ffff067224 */ /* 0x000fe200078e0008 */
[----:B------:R-:W-:-:S02]  /*10810*/  LEA.HI.X R3, R2, c[0x0][0x454], R3, 0x2, P0 ;  /* 0x0001150002037a11 */ /* 0x000fc400000f1403 */
[----:B------:R-:W-:Y:S02]  /*10820*/  IADD3 R13, -R13, R15, RZ ;  /* 0x0000000f0d0d7210 */ /* 0x000fe40007ffe1ff */
[----:B------:R-:W-:Y:S01]  /*10830*/  SHF.R.S32.HI R8, RZ, 0x1f, R0 ;  /* 0x0000001fff087819 */ /* 0x000fe20000011400 */
[----:B------:R-:W-:Y:S01]  /*10840*/  IMAD.IADD R2, R14, 0x1, R78 ;  /* 0x000000010e027824 */ /* 0x000fe200078e024e */
[----:B------:R-:W-:Y:S01]  /*10850*/  LOP3.LUT P0, RZ, R13, 0x3, RZ, 0xc0, !PT ;  /* 0x000000030dff7812 */ /* 0x000fe2000780c0ff */
[----:B------:R-:W-:Y:S01]  /*10860*/  SHFL.IDX PT, R14, R4, RZ, 0x1c1f ;  /* 0x001c1fff040e7589 */ /* 0x000fe200000e0000 */
[----:B------:R-:W-:-:S03]  /*10870*/  IMAD.IADD R7, R9, 0x1, R11 ;  /* 0x0000000109077824 */ /* 0x000fc600078e020b */
[----:B------:R-:W1:Y:S01]  /*10880*/  SHFL.IDX PT, R15, R3, RZ, 0x1c1f ;  /* 0x001c1fff030f7589 */ /* 0x000e6200000e0000 */
[----:B------:R-:W-:-:S03]  /*10890*/  IMAD R16, R8, c[0x0][0x3e0], RZ ;  /* 0x0000f80008107a24 */ /* 0x000fc600078e02ff */
[----:B------:R-:W-:Y:S04]  /*108a0*/  SHFL.IDX PT, R12, R4, 0x1, 0x1c1f ;  /* 0x003c1f00040c7f89 */ /* 0x000fe800000e0000 */
[----:B------:R-:W2:Y:S04]  /*108b0*/  SHFL.IDX PT, R13, R3, 0x1, 0x1c1f ;  /* 0x003c1f00030d7f89 */ /* 0x000ea800000e0000 */
[----:B------:R-:W-:Y:S04]  /*108c0*/  SHFL.IDX PT, R10, R4, 0x2, 0x1c1f ;  /* 0x005c1f00040a7f89 */ /* 0x000fe800000e0000 */
[----:B------:R-:W3:Y:S04]  /*108d0*/  SHFL.IDX PT, R11, R3, 0x2, 0x1c1f ;  /* 0x005c1f00030b7f89 */ /* 0x000ee800000e0000 */
[----:B------:R-:W-:Y:S04]  /*108e0*/  SHFL.IDX PT, R8, R4, 0x3, 0x1c1f ;  /* 0x007c1f0004087f89 */ /* 0x000fe800000e0000 */
[----:B------:R4:W1:Y:S01]  /*108f0*/  SHFL.IDX PT, R9, R3, 0x3, 0x1c1f ;  /* 0x007c1f0003097f89 */ /* 0x00086200000e0000 */
[----:B------:R-:W-:-:S02]  /*10900*/  IADD3 R17, R2, 0x8, RZ ;  /* 0x0000000802117810 */ /* 0x000fc40007ffe0ff */
[----:B------:R-:W-:Y:S02]  /*10910*/  ISETP.GE.OR P3, PT, R2, UR4, P0 ;  /* 0x0000000402007c0c */ /* 0x000fe40008766670 */
[----:B------:R-:W-:Y:S01]  /*10920*/  ISETP.GE.OR P2, PT, R17, UR4, P0 ;  /* 0x0000000411007c0c */ /* 0x000fe20008746670 */
[C---:B------:R-:W-:Y:S02]  /*10930*/  IMAD R16, R0.reuse, c[0x0][0x3e4], R16 ;  /* 0x0000f90000107a24 */ /* 0x040fe400078e0210 */
[----:B------:R-:W-:Y:S01]  /*10940*/  IMAD.WIDE.U32 R6, R0, c[0x0][0x3e0], R6 ;  /* 0x0000f80000067a25 */ /* 0x000fe200078e0006 */
[C---:B----4-:R-:W-:Y:S02]  /*10950*/  IADD3 R3, R2.reuse, 0x40, RZ ;  /* 0x0000004002037810 */ /* 0x050fe40007ffe0ff */
[----:B------:R-:W-:Y:S02]  /*10960*/  IADD3 R2, R2, 0x48, RZ ;  /* 0x0000004802027810 */ /* 0x000fe40007ffe0ff */
[----:B------:R-:W-:-:S02]  /*10970*/  ISETP.GE.OR P1, PT, R3, UR4, P0 ;  /* 0x0000000403007c0c */ /* 0x000fc40008726670 */
[----:B------:R-:W-:Y:S02]  /*10980*/  ISETP.GE.OR P0, PT, R2, UR4, P0 ;  /* 0x0000000402007c0c */ /* 0x000fe40008706670 */
[----:B------:R-:W-:Y:S01]  /*10990*/  IADD3 R4, -R0, RZ, RZ ;  /* 0x000000ff00047210 */ /* 0x000fe20007ffe1ff */
[----:B-1----:R1:W-:Y:S04]  /*109a0*/  @!P3 ST.E [R14.64], R58 ;  /* 0x0000003a0e00b985 */ /* 0x0023e8000c101906 */
[----:B------:R-:W-:Y:S01]  /*109b0*/  IMAD R0, R4, c[0x0][0x4e8], R5 ;  /* 0x00013a0004007a24 */ /* 0x000fe200078e0205 */
[----:B--2---:R1:W-:Y:S01]  /*109c0*/  @!P2 ST.E [R12.64], R59 ;  /* 0x0000003b0c00a985 */ /* 0x0043e2000c101906 */
[----:B------:R-:W-:-:S03]  /*109d0*/  IMAD.IADD R3, R7, 0x1, R16 ;  /* 0x0000000107037824 */ /* 0x000fc600078e0210 */
[----:B------:R-:W-:Y:S01]  /*109e0*/  SHF.R.S32.HI R4, RZ, 0x1f, R0 ;  /* 0x0000001fff047819 */ /* 0x000fe20000011400 */
[----:B---3--:R1:W-:Y:S01]  /*109f0*/  @!P1 ST.E [R10.64], R60 ;  /* 0x0000003c0a009985 */ /* 0x0083e2000c101906 */
[----:B------:R-:W-:-:S03]  /*10a00*/  MOV R2, R6 ;  /* 0x0000000600027202 */ /* 0x000fc60000000f00 */
[----:B------:R1:W-:Y:S01]  /*10a10*/  @!P0 ST.E [R8.64], R57 ;  /* 0x0000003908008985 */ /* 0x0003e2000c101906 */
[----:B------:R-:W-:-:S03]  /*10a20*/  IMAD R4, R4, c[0x0][0x3d8], RZ ;  /* 0x0000f60004047a24 */ /* 0x000fc600078e02ff */
[----:B------:R1:W2:Y:S04]  /*10a30*/  LDS.128 R20, [R248+0x880] ;  /* 0x00088000f8147984 */ /* 0x0002a80000000c00 */
[----:B------:R1:W3:Y:S04]  /*10a40*/  LDS.128 R28, [R248+0x1080] ;  /* 0x00108000f81c7984 */ /* 0x0002e80000000c00 */
[----:B------:R1:W4:Y:S04]  /*10a50*/  LDS.128 R36, [R248+0x1880] ;  /* 0x00188000f8247984 */ /* 0x0003280000000c00 */
        /* <DEDUP_REMOVED lines=10> */
[----:B------:R1:W1:Y:S01]  /*10b00*/  LDS.128 R68, [R248+0x7880] ;  /* 0x00788000f8447984 */ /* 0x0002620000000c00 */
[----:B------:R-:W-:-:S02]  /*10b10*/  IMAD R4, R0, c[0x0][0x3dc], R4 ;  /* 0x0000f70000047a24 */ /* 0x000fc400078e0204 */
[----:B------:R-:W-:-:S04]  /*10b20*/  IMAD.WIDE.U32 R2, R0, c[0x0][0x3d8], R2 ;  /* 0x0000f60000027a25 */ /* 0x000fc800078e0002 */
[----:B------:R-:W-:Y:S01]  /*10b30*/  IMAD.IADD R0, R3, 0x1, R4 ;  /* 0x0000000103007824 */ /* 0x000fe200078e0204 */
[----:B------:R-:W-:-:S04]  /*10b40*/  LEA R3, P0, R2, c[0x0][0x380], 0x1 ;  /* 0x0000e00002037a11 */ /* 0x000fc800078008ff */
[----:B------:R-:W-:Y:S02]  /*10b50*/  LEA.HI.X R2, R2, c[0x0][0x384], R0, 0x1, P0 ;  /* 0x0000e10002027a11 */ /* 0x000fe400000f0c00 */
[----:B------:R-:W-:-:S04]  /*10b60*/  IADD3 R0, R75, R78, RZ ;  /* 0x0000004e4b007210 */ /* 0x000fc80007ffe0ff */
[----:B------:R-:W-:Y:S01]  /*10b70*/  ISETP.GE.AND P0, PT, R0, UR4, PT ;  /* 0x0000000400007c0c */ /* 0x000fe2000bf06270 */
[----:B------:R1:W1:Y:S04]  /*10b80*/  SHFL.IDX PT, R4, R3, RZ, 0x181f ;  /* 0x00181fff03047589 */ /* 0x00026800000e0000 */
[----:B------:R1:W1:Y:S08]  /*10b90*/  SHFL.IDX PT, R5, R2, RZ, 0x181f ;  /* 0x00181fff02057589 */ /* 0x00027000000e0000 */
[----:B------:R-:W-:Y:S05]  /*10ba0*/  @P0 BRA `(.L_x_1500) ;  /* 0x000000a000000947 */ /* 0x000fea0003800000 */
[----:B-1234-:R-:W1:Y:S01]  /*10bb0*/  LDS.128 R12, [R248+0x80] ;  /* 0x00008000f80c7984 */ /* 0x01ee620000000c00 */
[----:B-----5:R-:W-:-:S02]  /*10bc0*/  ISETP.GE.AND P3, PT, R76, c[0x0][0x3c8], PT ;  /* 0x0000f2004c007a0c */ /* 0x020fc40003f66270 */
[----:B------:R-:W-:Y:S01]  /*10bd0*/  ISETP.GE.AND P2, PT, R72, c[0x0][0x3c8], PT ;  /* 0x0000f20048007a0c */ /* 0x000fe20003f46270 */
[----:B------:R-:W2:Y:S10]  /*10be0*/  LDS.128 R8, [R248+0x4080] ;  /* 0x00408000f8087984 */ /* 0x000eb40000000c00 */
[----:B------:R-:W-:-:S02]  /*10bf0*/  @!P3 LEA R6, P1, R76, R4, 0x1 ;  /* 0x000000044c06b211 */ /* 0x000fc400078208ff */
[----:B------:R-:W-:Y:S02]  /*10c00*/  @!P2 LEA R4, P0, R72, R4, 0x1 ;  /* 0x000000044804a211 */ /* 0x000fe400078008ff */
[-C--:B------:R-:W-:Y:S02]  /*10c10*/  @!P3 LEA.HI.X R7, R76, R5.reuse, R77, 0x1, P1 ;  /* 0x000000054c07b211 */ /* 0x080fe400008f0c4d */
[----:B------:R-:W-:-:S03]  /*10c20*/  @!P2 LEA.HI.X R5, R72, R5, R74, 0x1, P0 ;  /* 0x000000054805a211 */ /* 0x000fc600000f0c4a */
[----:B-1----:R1:W-:Y:S04]  /*10c30*/  @!P3 ST.E.128 [R6.64], R12 ;  /* 0x0000000c0600b985 */ /* 0x0023e8000c101d06 */
[----:B--2---:R1:W-:Y:S02]  /*10c40*/  @!P2 ST.E.128 [R4.64], R8 ;  /* 0x000000080400a985 */ /* 0x0043e4000c101d06 */
.L_x_1500:
[----:B--234-:R-:W-:Y:S05]  /*10c50*/  BSYNC B0 ;  /* 0x0000000000007941 */ /* 0x01cfea0003800000 */
.L_x_1499:
[----:B-1----:R-:W-:Y:S01]  /*10c60*/  IADD3 R6, R0, 0x10, RZ ;  /* 0x0000001000067810 */ /* 0x002fe20007ffe0ff */
[----:B------:R1:W2:Y:S01]  /*10c70*/  SHFL.IDX PT, R5, R2, 0x1, 0x181f ;  /* 0x00381f0002057f89 */ /* 0x0002a200000e0000 */
        /* <DEDUP_REMOVED lines=12> */
.L_x_1502:
[----:B------:R-:W-:Y:S05]  /*10d40*/  BSYNC B0 ;  /* 0x0000000000007941 */ /* 0x000fea0003800000 */
.L_x_1501:
        /* <DEDUP_REMOVED lines=14> */
.L_x_1504:
[----:B------:R-:W-:Y:S05]  /*10e30*/  BSYNC B0 ;  /* 0x0000000000007941 */ /* 0x000fea0003800000 */
.L_x_1503:
[----:B---3--:R-:W-:Y:S01]  /*10e40*/  IADD3 R6, R0, 0x30, RZ ;  /* 0x0000003000067810 */ /* 0x008fe20007ffe0ff */
[----:B----4-:R3:W4:Y:S01]  /*10e50*/  SHFL.IDX PT, R5, R2, 0x3, 0x181f ;  /* 0x00781f0002057f89 */ /* 0x01072200000e0000 */
[----:B------:R-:W-:Y:S02]  /*10e60*/  BSSY B0, `(.L_x_1505) ;  /* 0x000000c000007945 */ /* 0x000fe40003800000 */
[----:B------:R-:W-:Y:S01]  /*10e70*/  ISETP.GE.AND P0, PT, R6, UR4, PT ;  /* 0x0000000406007c0c */ /* 0x000fe2000bf06270 */
[----:B------:R3:W1:-:S12]  /*10e80*/  SHFL.IDX PT, R4, R3, 0x3, 0x181f ;  /* 0x00781f0003047f89 */ /* 0x00065800000e0000 */
[----:B------:R-:W-:Y:S05]  /*10e90*/  @P0 BRA `(.L_x_1506) ;  /* 0x0000008000000947 */ /* 0x000fea0003800000 */
[----:B-----5:R-:W-:Y:S02]  /*10ea0*/  ISETP.GE.AND P1, PT, R76, c[0x0][0x3c8], PT ;  /* 0x0000f2004c007a0c */ /* 0x020fe40003f26270 */
[----:B------:R-:W-:-:S11]  /*10eb0*/  ISETP.GE.AND P0, PT, R72, c[0x0][0x3c8], PT ;  /* 0x0000f20048007a0c */ /* 0x000fd60003f06270 */
[-C--:B-1----:R-:W-:Y:S02]  /*10ec0*/  @!P1 LEA R6, P3, R76, R4.reuse, 0x1 ;  /* 0x000000044c069211 */ /* 0x082fe400078608ff */
[----:B------:R-:W-:Y:S02]  /*10ed0*/  @!P0 LEA R4, P2, R72, R4, 0x1 ;  /* 0x0000000448048211 */ /* 0x000fe400078408ff */
[-C--:B----4-:R-:W-:Y:S02]  /*10ee0*/  @!P1 LEA.HI.X R7, R76, R5.reuse, R77, 0x1, P3 ;  /* 0x000000054c079211 */ /* 0x090fe400018f0c4d */
[----:B------:R-:W-:-:S03]  /*10ef0*/  @!P0 LEA.HI.X R5, R72, R5, R74, 0x1, P2 ;  /* 0x0000000548058211 */ /* 0x000fc600010f0c4a */
[----:B------:R1:W-:Y:S04]  /*10f00*/  @!P1 ST.E.128 [R6.64], R36 ;  /* 0x0000002406009985 */ /* 0x0003e8000c101d06 */
[----:B------:R1:W-:Y:S02]  /*10f10*/  @!P0 ST.E.128 [R4.64], R32 ;  /* 0x0000002004008985 */ /* 0x0003e4000c101d06 */
.L_x_1506:
[----:B------:R-:W-:Y:S05]  /*10f20*/  BSYNC B0 ;  /* 0x0000000000007941 */ /* 0x000fea0003800000 */
.L_x_1505:
[----:B-1----:R-:W-:Y:S01]  /*10f30*/  IADD3 R6, R0, 0x40, RZ ;  /* 0x0000004000067810 */ /* 0x002fe20007ffe0ff */
[----:B----4-:R1:W4:Y:S01]  /*10f40*/  SHFL.IDX PT, R5, R2, 0x4, 0x181f ;  /* 0x00981f0002057f89 */ /* 0x01032200000e0000 */
[----:B------:R-:W-:Y:S02]  /*10f50*/  BSSY B0, `(.L_x_1507) ;  /* 0x000000c000007945 */ /* 0x000fe40003800000 */
[----:B------:R-:W-:Y:S01]  /*10f60*/  ISETP.GE.AND P0, PT, R6, UR4, PT ;  /* 0x0000000406007c0c */ /* 0x000fe2000bf06270 */
[----:B------:R1:W2:-:S12]  /*10f70*/  SHFL.IDX PT, R4, R3, 0x4, 0x181f ;  /* 0x00981f0003047f89 */ /* 0x00029800000e0000 */
[----:B------:R-:W-:Y:S05]  /*10f80*/  @P0 BRA `(.L_x_1508) ;  /* 0x0000008000000947 */ /* 0x000fea0003800000 */
[----:B-----5:R-:W-:Y:S02]  /*10f90*/  ISETP.GE.AND P1, PT, R76, c[0x0][0x3c8], PT ;  /* 0x0000f2004c007a0c */ /* 0x020fe40003f26270 */
[----:B------:R-:W-:-:S11]  /*10fa0*/  ISETP.GE.AND P0, PT, R72, c[0x0][0x3c8], PT ;  /* 0x0000f20048007a0c */ /* 0x000fd60003f06270 */
[-C--:B--2---:R-:W-:Y:S02]  /*10fb0*/  @!P1 LEA R6, P3, R76, R4.reuse, 0x1 ;  /* 0x000000044c069211 */ /* 0x084fe400078608ff */
[----:B------:R-:W-:Y:S02]  /*10fc0*/  @!P0 LEA R4, P2, R72, R4, 0x1 ;  /* 0x0000000448048211 */ /* 0x000fe400078408ff */
[-C--:B----4-:R-:W-:Y:S02]  /*10fd0*/  @!P1 LEA.HI.X R7, R76, R5.reuse, R77, 0x1, P3 ;  /* 0x000000054c079211 */ /* 0x090fe400018f0c4d */
[----:B------:R-:W-:-:S03]  /*10fe0*/  @!P0 LEA.HI.X R5, R72, R5, R74, 0x1, P2 ;  /* 0x0000000548058211 */ /* 0x000fc600010f0c4a */
[----:B------:R2:W-:Y:S04]  /*10ff0*/  @!P1 ST.E.128 [R6.64], R44 ;  /* 0x0000002c06009985 */ /* 0x0005e8000c101d06 */
[----:B------:R2:W-:Y:S02]  /*11000*/  @!P0 ST.E.128 [R4.64], R40 ;  /* 0x0000002804008985 */ /* 0x0005e4000c101d06 */
.L_x_1508:
[----:B------:R-:W-:Y:S05]  /*11010*/  BSYNC B0 ;  /* 0x0000000000007941 */ /* 0x000fea0003800000 */
.L_x_1507:
[----:B--2---:R-:W-:Y:S01]  /*11020*/  IADD3 R6, R0, 0x50, RZ ;  /* 0x0000005000067810 */ /* 0x004fe20007ffe0ff */
        /* <DEDUP_REMOVED lines=13> */
.L_x_1510:
[----:B------:R-:W-:Y:S05]  /*11100*/  BSYNC B0 ;  /* 0x0000000000007941 */ /* 0x000fea0003800000 */
.L_x_1509:
        /* <DEDUP_REMOVED lines=14> */
.L_x_1512:
[----:B------:R-:W-:Y:S05]  /*111f0*/  BSYNC B0 ;  /* 0x0000000000007941 */ /* 0x000fea0003800000 */
.L_x_1511:
[----:B------:R-:W-:Y:S01]  /*11200*/  IADD3 R0, R0, 0x70, RZ ;  /* 0x0000007000007810 */ /* 0x000fe20007ffe0ff */
[----:B--2-4-:R2:W4:Y:S03]  /*11210*/  SHFL.IDX PT, R5, R2, 0x7, 0x181f ;  /* 0x00f81f0002057f89 */ /* 0x01452600000e0000 */
        /* <DEDUP_REMOVED lines=13> */
.L_x_1497:
        /* <DEDUP_REMOVED lines=40> */
.L_x_1515:
[----:B------:R-:W-:Y:S05]  /*11570*/  BSYNC B0 ;  /* 0x0000000000007941 */ /* 0x000fea0003800000 */
.L_x_1514:
[----:B------:R-:W2:Y:S01]  /*11580*/  LDL R2, [R1+0x80] ;  /* 0x0000800001027983 */ /* 0x000ea20000100800 */
[----:B-1----:R-:W-:Y:S01]  /*11590*/  MOV R0, c[0x0][0x4e8] ;  /* 0x00013a0000007a02 */ /* 0x002fe20000000f00 */
[----:B------:R-:W-:Y:S01]  /*115a0*/  IMAD R6, R10, c[0x0][0x3f0], RZ ;  /* 0x0000fc000a067a24 */ /* 0x000fe200078e02ff */
[----:B------:R-:W-:Y:S02]  /*115b0*/  SHF.R.S32.HI R9, RZ, 0x1f, R12 ;  /* 0x0000001fff097819 */ /* 0x000fe4000001140c */
[----:B------:R-:W-:Y:S01]  /*115c0*/  ISETP.NE.AND P0, PT, R0, 0x1, PT ;  /* 0x000000010000780c */ /* 0x000fe20003f05270 */
[----:B------:R-:W-:Y:S01]  /*115d0*/  IMAD R0, R7, c[0x0][0x3e8], RZ ;  /* 0x0000fa0007007a24 */ /* 0x000fe200078e02ff */
[----:B------:R-:W-:Y:S01]  /*115e0*/  LEA.HI R9, R9, R12, RZ, 0x3 ;  /* 0x0000000c09097211 */ /* 0x000fe200078f18ff */
[----:B------:R-:W-:Y:S02]  /*115f0*/  IMAD R8, R13, c[0x0][0x3f4], R6 ;  /* 0x0000fd000d087a24 */ /* 0x000fe400078e0206 */
[----:B------:R-:W-:Y:S01]  /*11600*/  IMAD R5, R14, c[0x0][0x3ec], R0 ;  /* 0x0000fb000e057a24 */ /* 0x000fe200078e0200 */
[----:B------:R-:W-:-:S02]  /*11610*/  SHF.R.S32.HI R9, RZ, 0x3, R9 ;  /* 0x00000003ff097819 */ /* 0x000fc40000011409 */
[----:B--2---:R-:W-:Y:S01]  /*11620*/  IADD3 R4, R2, R11, RZ ;  /* 0x0000000b02047210 */ /* 0x004fe20007ffe0ff */
[----:B------:R-:W-:-:S03]  /*11630*/  IMAD.WIDE.U32 R2, R14, c[0x0][0x3e8], RZ ;  /* 0x0000fa000e027a25 */ /* 0x000fc600078e00ff */
[----:B------:R-:W-:Y:S01]  /*11640*/  MOV R0, R4 ;  /* 0x0000000400007202 */ /* 0x000fe20000000f00 */
[----:B------:R-:W-:-:S04]  /*11650*/  @P0 IMAD.HI.U32 R7, R4, c[0x0][0x4ec], RZ ;  /* 0x00013b0004070a27 */ /* 0x000fc800078e00ff */
[----:B------:R-:W-:Y:S01]  /*11660*/  IMAD.IADD R3, R3, 0x1, R5 ;  /* 0x0000000103037824 */ /* 0x000fe200078e0205 */
[----:B------:R-:W-:-:S03]  /*11670*/  @P0 SHF.R.U32.HI R0, RZ, c[0x0][0x4f0], R7 ;  /* 0x00013c00ff000a19 */ /* 0x000fc60000011607 */
[----:B------:R-:W-:Y:S01]  /*11680*/  IMAD.WIDE.U32 R2, R13, c[0x0][0x3f0], R2 ;  /* 0x0000fc000d027a25 */ /* 0x000fe200078e0002 */
[----:B------:R-:W-:Y:S02]  /*11690*/  SHF.R.S32.HI R5, RZ, 0x1f, R0 ;  /* 0x0000001fff057819 */ /* 0x000fe40000011400 */
[----:B------:R-:W-:Y:S02]  /*116a0*/  IADD3 R6, -R0, RZ, RZ ;  /* 0x000000ff00067210 */ /* 0x000fe40007ffe1ff */
[----:B------:R-:W-:Y:S01]  /*116b0*/  IADD3 R3, R3, R8, RZ ;  /* 0x0000000803037210 */ /* 0x000fe20007ffe0ff */
        /* <DEDUP_REMOVED lines=15> */
.L_x_1560:
[----:B------:R-:W-:Y:S05]  /*117b0*/  BRA.DIV ~URZ, `(.L_x_1517) ;  /* 0x000014527f007947 */ /* 0x000fea000b800000 */
[----:B------:R3:W4:Y:S02]  /*117c0*/  SHFL.IDX PT, R4, R3, RZ, 0x181f ;  /* 0x00181fff03047589 */ /* 0x00072400000e0000 */
.L_x_1561:
        /* <DEDUP_REMOVED lines=16> */
.L_x_1519:
[----:B------:R-:W-:Y:S05]  /*118d0*/  BSYNC B0 ;  /* 0x0000000000007941 */ /* 0x000fea0003800000 */
.L_x_1518:
[----:B------:R-:W-:Y:S05]  /*118e0*/  BRA.DIV ~URZ, `(.L_x_1520) ;  /* 0x000013827f007947 */ /* 0x000fea000b800000 */
[----:B--2---:R2:W1:Y:S04]  /*118f0*/  SHFL.IDX PT, R5, R2, 0x1, 0x181f ;  /* 0x00381f0002057f89 */ /* 0x00446800000e0000 */
[----:B----4-:R2:W4:Y:S02]  /*11900*/  SHFL.IDX PT, R4, R3, 0x1, 0x181f ;  /* 0x00381f0003047f89 */ /* 0x01052400000e0000 */
.L_x_1562:
        /* <DEDUP_REMOVED lines=15> */
.L_x_1522:
[----:B------:R-:W-:Y:S05]  /*11a00*/  BSYNC B0 ;  /* 0x0000000000007941 */ /* 0x000fea0003800000 */
.L_x_1521:
[----:B------:R-:W-:Y:S05]  /*11a10*/  BRA.DIV ~URZ, `(.L_x_1523) ;  /* 0x000013127f007947 */ /* 0x000fea000b800000 */
[----:B-1----:R1:W2:Y:S02]  /*11a20*/  SHFL.IDX PT, R5, R2, 0x2, 0x181f ;  /* 0x00581f0002057f89 */ /* 0x0022a400000e0000 */
.L_x_1563:
[----:B------:R-:W-:Y:S05]  /*11a30*/  BRA.DIV ~URZ, `(.L_x_1524) ;  /* 0x000013627f007947 */ /* 0x000fea000b800000 */
[----:B----4-:R4:W1:Y:S02]  /*11a40*/  SHFL.IDX PT, R4, R3, 0x2, 0x181f ;  /* 0x00581f0003047f89 */ /* 0x01086400000e0000 */
.L_x_1564:
        /* <DEDUP_REMOVED lines=15> */
.L_x_1526:
[----:B------:R-:W-:Y:S05]  /*11b40*/  BSYNC B0 ;  /* 0x0000000000007941 */ /* 0x000fea0003800000 */
.L_x_1525:
[----:B------:R-:W-:Y:S05]  /*11b50*/  BRA.DIV ~URZ, `(.L_x_1527) ;  /* 0x000012a27f007947 */ /* 0x000fea000b800000 */
[----:B-12---:R1:W2:Y:S04]  /*11b60*/  SHFL.IDX PT, R5, R2, 0x3, 0x181f ;  /* 0x00781f0002057f89 */ /* 0x0062a800000e0000 */
[----:B------:R1:W3:Y:S02]  /*11b70*/  SHFL.IDX PT, R4, R3, 0x3, 0x181f ;  /* 0x00781f0003047f89 */ /* 0x0002e400000e0000 */
.L_x_1565:
[----:B------:R-:W-:Y:S01]  /*11b80*/  IADD3 R6, R0, 0x30, RZ ;  /* 0x0000003000067810 */ /* 0x000fe20007ffe0ff */
[----:B------:R-:W-:Y:S03]  /*11b90*/  BSSY B0, `(.L_x_1528) ;  /* 0x000000e000007945 */ /* 0x000fe60003800000 */
[----:B------:R-:W-:-:S13]  /*11ba0*/  ISETP.GE.AND P0, PT, R6, R11, PT ;  /* 0x0000000b0600720c */ /* 0x000fda0003f06270 */
[----:B------:R-:W-:Y:S05]  /*11bb0*/  @P0 BRA `(.L_x_1529) ;  /* 0x000000b000000947 */ /* 0x000fea0003800000 */
[----:B------:R-:W5:Y:S04]  /*11bc0*/  LDL.64 R12, [R1+0x10] ;  /* 0x00001000010c7983 */ /* 0x000f680000100a00 */
[----:B----4-:R-:W4:Y:S04]  /*11bd0*/  LDL R8, [R1+0x3c] ;  /* 0x00003c0001087983 */ /* 0x010f280000100800 */
[----:B---3--:R-:W3:Y:S01]  /*11be0*/  LDL R9, [R1+0x48] ;  /* 0x0000480001097983 */ /* 0x008ee20000100800 */
[----:B-----5:R-:W-:Y:S02]  /*11bf0*/  ISETP.GE.AND P1, PT, R12, c[0x0][0x3c8], PT ;  /* 0x0000f2000c007a0c */ /* 0x020fe40003f26270 */
[----:B----4-:R-:W-:-:S11]  /*11c00*/  ISETP.GE.AND P0, PT, R8, c[0x0][0x3c8], PT ;  /* 0x0000f20008007a0c */ /* 0x010fd60003f06270 */
[-C--:B------:R-:W-:Y:S02]  /*11c10*/  @!P1 LEA R6, P3, R12, R4.reuse, 0x1 ;  /* 0x000000040c069211 */ /* 0x080fe400078608ff */
[----:B------:R-:W-:Y:S02]  /*11c20*/  @!P0 LEA R4, P2, R8, R4, 0x1 ;  /* 0x0000000408048211 */ /* 0x000fe400078408ff */
[-C--:B--2---:R-:W-:Y:S02]  /*11c30*/  @!P1 LEA.HI.X R7, R12, R5.reuse, R13, 0x1, P3 ;  /* 0x000000050c079211 */ /* 0x084fe400018f0c0d */
[----:B---3--:R-:W-:-:S03]  /*11c40*/  @!P0 LEA.HI.X R5, R8, R5, R9, 0x1, P2 ;  /* 0x0000000508058211 */ /* 0x008fc600010f0c09 */
[----:B------:R2:W-:Y:S04]  /*11c50*/  @!P1 ST.E.128 [R6.64], RZ ;  /* 0x000000ff06009985 */ /* 0x0005e8000c101d06 */
[----:B------:R2:W-:Y:S02]  /*11c60*/  @!P0 ST.E.128 [R4.64], RZ ;  /* 0x000000ff04008985 */ /* 0x0005e4000c101d06 */
.L_x_1529:
[----:B------:R-:W-:Y:S05]  /*11c70*/  BSYNC B0 ;  /* 0x0000000000007941 */ /* 0x000fea0003800000 */
.L_x_1528:
[----:B------:R-:W-:Y:S05]  /*11c80*/  BRA.DIV ~URZ, `(.L_x_1530) ;  /* 0x000012327f007947 */ /* 0x000fea000b800000 */
[----:B--2---:R2:W1:Y:S02]  /*11c90*/  SHFL.IDX PT, R5, R2, 0x4, 0x181f ;  /* 0x00981f0002057f89 */ /* 0x00446400000e0000 */
.L_x_1566:
[----:B------:R-:W-:Y:S05]  /*11ca0*/  BRA.DIV ~URZ, `(.L_x_1531) ;  /* 0x000012827f007947 */ /* 0x000fea000b800000 */
[----:B---3--:R3:W2:Y:S02]  /*11cb0*/  SHFL.IDX PT, R4, R3, 0x4, 0x181f ;  /* 0x00981f0003047f89 */ /* 0x0086a400000e0000 */
.L_x_1567:
        /* <DEDUP_REMOVED lines=9> */
[-C--:B--2---:R-:W-:Y:S02]  /*11d50*/  @!P1 LEA R6, P3, R12, R4.reuse, 0x1 ;  /* 0x000000040c069211 */ /* 0x084fe400078608ff */
[----:B------:R-:W-:Y:S02]  /*11d60*/  @!P0 LEA R4, P2, R8, R4, 0x1 ;  /* 0x0000000408048211 */ /* 0x000fe400078408ff */
[-C--:B-1----:R-:W-:Y:S02]  /*11d70*/  @!P1 LEA.HI.X R7, R12, R5.reuse, R13, 0x1, P3 ;  /* 0x000000050c079211 */ /* 0x082fe400018f0c0d */
[----:B----4-:R-:W-:-:S03]  /*11d80*/  @!P0 LEA.HI.X R5, R8, R5, R9, 0x1, P2 ;  /* 0x0000000508058211 */ /* 0x010fc600010f0c09 */
[----:B------:R1:W-:Y:S04]  /*11d90*/  @!P1 ST.E.128 [R6.64], RZ ;  /* 0x000000ff06009985 */ /* 0x0003e8000c101d06 */
[----:B------:R1:W-:Y:S02]  /*11da0*/  @!P0 ST.E.128 [R4.64], RZ ;  /* 0x000000ff04008985 */ /* 0x0003e4000c101d06 */
.L_x_1533:
[----:B------:R-:W-:Y:S05]  /*11db0*/  BSYNC B0 ;  /* 0x0000000000007941 */ /* 0x000fea0003800000 */
.L_x_1532:
[----:B------:R-:W-:Y:S05]  /*11dc0*/  BRA.DIV ~URZ, `(.L_x_1534) ;  /* 0x000011c27f007947 */ /* 0x000fea000b800000 */
[----:B-1----:R1:W3:Y:S04]  /*11dd0*/  SHFL.IDX PT, R5, R2, 0x5, 0x181f ;  /* 0x00b81f0002057f89 */ /* 0x0022e800000e0000 */
[----:B--2---:R1:W2:Y:S02]  /*11de0*/  SHFL.IDX PT, R4, R3, 0x5, 0x181f ;  /* 0x00b81f0003047f89 */ /* 0x0042a400000e0000 */
.L_x_1568:
        /* <DEDUP_REMOVED lines=9> */
[-C--:B--2---:R-:W-:Y:S02]  /*11e80*/  @!P1 LEA R6, P3, R12, R4.reuse, 0x1 ;  /* 0x000000040c069211 */ /* 0x084fe400078608ff */
[----:B------:R-:W-:Y:S02]  /*11e90*/  @!P0 LEA R4, P2, R8, R4, 0x1 ;  /* 0x0000000408048211 */ /* 0x000fe400078408ff */
[-C--:B------:R-:W-:Y:S02]  /*11ea0*/  @!P1 LEA.HI.X R7, R12, R5.reuse, R13, 0x1, P3 ;  /* 0x000000050c079211 */ /* 0x080fe400018f0c0d */
[----:B---3--:R-:W-:-:S03]  /*11eb0*/  @!P0 LEA.HI.X R5, R8, R5, R9, 0x1, P2 ;  /* 0x0000000508058211 */ /* 0x008fc600010f0c09 */
[----:B------:R2:W-:Y:S04]  /*11ec0*/  @!P1 ST.E.128 [R6.64], RZ ;  /* 0x000000ff06009985 */ /* 0x0005e8000c101d06 */
[----:B------:R2:W-:Y:S02]  /*11ed0*/  @!P0 ST.E.128 [R4.64], RZ ;  /* 0x000000ff04008985 */ /* 0x0005e4000c101d06 */
.L_x_1536:
[----:B------:R-:W-:Y:S05]  /*11ee0*/  BSYNC B0 ;  /* 0x0000000000007941 */ /* 0x000fea0003800000 */
.L_x_1535:
[----:B------:R-:W-:Y:S05]  /*11ef0*/  BRA.DIV ~URZ, `(.L_x_1537) ;  /* 0x000011527f007947 */ /* 0x000fea000b800000 */
[----:B--23--:R2:W3:Y:S02]  /*11f00*/  SHFL.IDX PT, R5, R2, 0x6, 0x181f ;  /* 0x00d81f0002057f89 */ /* 0x00c4e400000e0000 */
.L_x_1569:
[----:B------:R-:W-:Y:S05]  /*11f10*/  BRA.DIV ~URZ, `(.L_x_1538) ;  /* 0x000011a27f007947 */ /* 0x000fea000b800000 */
[----:B------:R1:W2:Y:S02]  /*11f20*/  SHFL.IDX PT, R4, R3, 0x6, 0x181f ;  /* 0x00d81f0003047f89 */ /* 0x0002a400000e0000 */
.L_x_1570:
        /* <DEDUP_REMOVED lines=15> */
.L_x_1540:
[----:B------:R-:W-:Y:S05]  /*12020*/  BSYNC B0 ;  /* 0x0000000000007941 */ /* 0x000fea0003800000 */
.L_x_1539:
[----:B------:R-:W-:Y:S05]  /*12030*/  BRA.DIV ~URZ, `(.L_x_1541) ;  /* 0x000010e27f007947 */ /* 0x000fea000b800000 */
[----:B--2---:R2:W1:Y:S04]  /*12040*/  SHFL.IDX PT, R6, R2, 0x7, 0x181f ;  /* 0x00f81f0002067f89 */ /* 0x00446800000e0000 */
[----:B-1--4-:R-:W1:Y:S02]  /*12050*/  SHFL.IDX PT, R3, R3, 0x7, 0x181f ;  /* 0x00f81f0003037f89 */ /* 0x012e6400000e0000 */
.L_x_1571:
[----:B------:R-:W-:-:S04]  /*12060*/  IADD3 R0, R0, 0x70, RZ ;  /* 0x0000007000007810 */ /* 0x000fc80007ffe0ff */
[----:B------:R-:W-:-:S13]  /*12070*/  ISETP.GE.AND P0, PT, R0, R11, PT ;  /* 0x0000000b0000720c */ /* 0x000fda0003f06270 */
[----:B------:R-:W-:Y:S05]  /*12080*/  @P0 BRA `(.L_x_1513) ;  /* 0x000000b000000947 */ /* 0x000fea0003800000 */
[----:B------:R-:W4:Y:S04]  /*12090*/  LDL.64 R12, [R1+0x10] ;  /* 0x00001000010c7983 */ /* 0x000f280000100a00 */
[----:B------:R-:W5:Y:S04]  /*120a0*/  LDL R7, [R1+0x3c] ;  /* 0x00003c0001077983 */ /* 0x000f680000100800 */
[----:B--2---:R-:W2:Y:S01]  /*120b0*/  LDL R8, [R1+0x48] ;  /* 0x0000480001087983 */ /* 0x004ea20000100800 */
[----:B----4-:R-:W-:Y:S02]  /*120c0*/  ISETP.GE.AND P1, PT, R12, c[0x0][0x3c8], PT ;  /* 0x0000f2000c007a0c */ /* 0x010fe40003f26270 */
[----:B-----5:R-:W-:-:S11]  /*120d0*/  ISETP.GE.AND P0, PT, R7, c[0x0][0x3c8], PT ;  /* 0x0000f20007007a0c */ /* 0x020fd60003f06270 */
[CC--:B-1----:R-:W-:Y:S02]  /*120e0*/  @!P1 LEA R4, P3, R12.reuse, R3.reuse, 0x1 ;  /* 0x000000030c049211 */ /* 0x0c2fe400078608ff */
[C---:B------:R-:W-:Y:S02]  /*120f0*/  @!P0 LEA R2, P2, R7.reuse, R3, 0x1 ;  /* 0x0000000307028211 */ /* 0x040fe400078408ff */
[-C--:B---3--:R-:W-:Y:S02]  /*12100*/  @!P1 LEA.HI.X R5, R12, R6.reuse, R13, 0x1, P3 ;  /* 0x000000060c059211 */ /* 0x088fe400018f0c0d */
[----:B--2---:R-:W-:-:S03]  /*12110*/  @!P0 LEA.HI.X R3, R7, R6, R8, 0x1, P2 ;  /* 0x0000000607038211 */ /* 0x004fc600010f0c08 */
[----:B------:R1:W-:Y:S04]  /*12120*/  @!P1 ST.E.128 [R4.64], RZ ;  /* 0x000000ff04009985 */ /* 0x0003e8000c101d06 */
[----:B------:R1:W-:Y:S02]  /*12130*/  @!P0 ST.E.128 [R2.64], RZ ;  /* 0x000000ff02008985 */ /* 0x0003e4000c101d06 */
.L_x_1513:
[----:B------:R-:W-:Y:S05]  /*12140*/  BSYNC B1 ;  /* 0x0000000000017941 */ /* 0x000fea0003800000 */
.L_x_1496:
[----:B--2---:R-:W2:Y:S02]  /*12150*/  LDL R0, [R1+0x84] ;  /* 0x0000840001007983 */ /* 0x004ea40000100800 */
[----:B--2---:R-:W-:-:S13]  /*12160*/  ISETP.NE.AND P0, PT, R0, RZ, PT ;  /* 0x000000ff0000720c */ /* 0x004fda0003f05270 */
[----:B------:R-:W-:Y:S01]  /*12170*/  @P0 WARPSYNC 0xffffffff ;  /* 0xffffffff00000948 */ /* 0x000fe20003800000 */
[----:B------:R-:W-:Y:S06]  /*12180*/  @P0 BAR.SYNC.DEFER_BLOCKING 0x5, 0x80 ;  /* 0x0142000000000b1d */ /* 0x000fec0000010000 */
[----:B------:R-:W2:Y:S04]  /*12190*/  @P0 LDS R0, [0x10100] ;  /* 0x01010000ff000984 */ /* 0x000ea80000000800 */
[----:B--2---:R2:W-:Y:S04]  /*121a0*/  @P0 STL [R1+0x5c], R0 ;  /* 0x00005c0001000387 */ /* 0x0045e80000100800 */
[----:B------:R-:W-:Y:S06]  /*121b0*/  @P0 BAR.ARV 0x4, 0x80 ;  /* 0x0102000000000b1d */ /* 0x000fec0000002000 */
[----:B------:R-:W-:Y:S05]  /*121c0*/  @P0 BRA `(.L_x_1542) ;  /* 0x0000007000000947 */ /* 0x000fea0003800000 */
[----:B------:R-:W-:Y:S05]  /*121d0*/  BRA.DIV ~URZ, `(.L_x_1543) ;  /* 0x000010127f007947 */ /* 0x000fea000b800000 */
[----:B--2---:R2:W4:Y:S02]  /*121e0*/  SHFL.IDX PT, R0, R73, RZ, 0x1f ;  /* 0x00001fff49007589 */ /* 0x00452400000e0000 */
.L_x_1572:
[----:B------:R-:W-:Y:S01]  /*121f0*/  WARPSYNC 0xffffffff ;  /* 0xffffffff00007948 */ /* 0x000fe20003800000 */
[----:B------:R-:W-:Y:S06]  /*12200*/  BAR.SYNC.DEFER_BLOCKING 0x4, 0x80 ;  /* 0x0102000000007b1d */ /* 0x000fec0000010000 */
[----:B----4-:R4:W-:Y:S04]  /*12210*/  STL [R1+0x5c], R0 ;  /* 0x00005c0001007387 */ /* 0x0109e80000100800 */
[----:B------:R4:W-:Y:S04]  /*12220*/  @!P4 STS [0x10100], R73 ;  /* 0x01010049ff00c388 */ /* 0x0009e80000000800 */
[----:B------:R-:W-:Y:S06]  /*12230*/  BAR.ARV 0x5, 0x80 ;  /* 0x0142000000007b1d */ /* 0x000fec0000002000 */
.L_x_1542:
[----:B--2-4-:R-:W2:Y:S02]  /*12240*/  LDL R0, [R1+0x5c] ;  /* 0x00005c0001007983 */ /* 0x014ea40000100800 */
[----:B--2---:R-:W-:-:S13]  /*12250*/  ISETP.GE.AND P0, PT, R0, c[0x0][0x538], PT ;  /* 0x00014e0000007a0c */ /* 0x004fda0003f06270 */
[----:B-1-3-5:R-:W-:Y:S01]  /*12260*/  @P0 CALL.REL.NOINC `(.L_x_1544) ;  /* 0x0000001000000944 */ /* 0x02afe20003c00000 */
[----:B------:R-:W-:Y:S05]  /*12270*/  BRA `(.L_x_1545) ;  /* 0xfffee72000007947 */ /* 0x000fea000383ffff */
.L_x_1544:
[----:B------:R-:W-:Y:S05]  /*12280*/  EXIT ;  /* 0x000000000000794d */ /* 0x000fea0003800000 */
.L_x_1460:
[----:B------:R-:W-:Y:S01]  /*12290*/  IMAD.MOV.U32 R10, RZ, RZ, R2 ;  /* 0x000000ffff0a7224 */ /* 0x000fe200078e0002 */
[----:B------:R-:W-:Y:S01]  /*122a0*/  MOV R7, RZ ;  /* 0x000000ff00077202 */ /* 0x000fe20000000f00 */
[----:B-1----:R-:W-:Y:S01]  /*122b0*/  IMAD.MOV.U32 R4, RZ, RZ, 0x181f ;  /* 0x0000181fff047424 */ /* 0x002fe200078e00ff */
[----:B------:R-:W-:Y:S02]  /*122c0*/  MOV R8, 0x122e0 ;  /* 0x000122e000087802 */ /* 0x000fe40000000f00 */
[----:B------:R-:W-:Y:S05]  /*122d0*/  CALL.REL.NOINC `($__internal_5_$__cuda_sm70_shflsync_idx_p) ;  /* 0x00000fc000007944 */ /* 0x000fea0003c00000 */
[----:B------:R-:W-:Y:S01]  /*122e0*/  MOV R5, R4 ;  /* 0x0000000400057202 */ /* 0x000fe20000000f00 */
[----:B------:R-:W-:Y:S05]  /*122f0*/  BRA `(.L_x_1546) ;  /* 0xfffef55000007947 */ /* 0x000fea000383ffff */
.L_x_1461:
[----:B------:R-:W-:Y:S01]  /*12300*/  IMAD.MOV.U32 R10, RZ, RZ, R3 ;  /* 0x000000ffff0a7224 */ /* 0x000fe200078e0003 */
[----:B------:R-:W-:Y:S01]  /*12310*/  MOV R7, RZ ;  /* 0x000000ff00077202 */ /* 0x000fe20000000f00 */
[----:B-1----:R-:W-:Y:S01]  /*12320*/  IMAD.MOV.U32 R4, RZ, RZ, 0x181f ;  /* 0x0000181fff047424 */ /* 0x002fe200078e00ff */
[----:B------:R-:W-:Y:S02]  /*12330*/  MOV R8, 0x12350 ;  /* 0x0001235000087802 */ /* 0x000fe40000000f00 */
[----:B--23--:R-:W-:Y:S05]  /*12340*/  CALL.REL.NOINC `($__internal_5_$__cuda_sm70_shflsync_idx_p) ;  /* 0x00000f5000007944 */ /* 0x00cfea0003c00000 */
[----:B------:R-:W-:Y:S05]  /*12350*/  BRA `(.L_x_1547) ;  /* 0xfffef51000007947 */ /* 0x000fea000383ffff */
.L_x_1464:
[----:B------:R-:W-:Y:S01]  /*12360*/  IMAD.MOV.U32 R10, RZ, RZ, R2 ;  /* 0x000000ffff0a7224 */ /* 0x000fe200078e0002 */
[----:B--2---:R-:W-:Y:S01]  /*12370*/  MOV R7, 0x1 ;  /* 0x0000000100077802 */ /* 0x004fe20000000f00 */
[----:B----4-:R-:W-:Y:S01]  /*12380*/  IMAD.MOV.U32 R4, RZ, RZ, 0x181f ;  /* 0x0000181fff047424 */ /* 0x010fe200078e00ff */
[----:B------:R-:W-:-:S02]  /*12390*/  MOV R8, 0x123b0 ;  /* 0x000123b000087802 */ /* 0x000fc40000000f00 */
[----:B-1-3--:R-:W-:Y:S05]  /*123a0*/  CALL.REL.NOINC `($__internal_5_$__cuda_sm70_shflsync_idx_p) ;  /* 0x00000ef000007944 */ /* 0x00afea0003c00000 */
[----:B------:R-:W-:Y:S01]  /*123b0*/  IMAD.MOV.U32 R5, RZ, RZ, R4 ;  /* 0x000000ffff057224 */ /* 0x000fe200078e0004 */
[----:B------:R-:W-:Y:S01]  /*123c0*/  MOV R7, 0x1 ;  /* 0x0000000100077802 */ /* 0x000fe20000000f00 */
[----:B------:R-:W-:Y:S01]  /*123d0*/  IMAD.MOV.U32 R10, RZ, RZ, R3 ;  /* 0x000000ffff0a7224 */ /* 0x000fe200078e0003 */
[----:B------:R-:W-:-:S02]  /*123e0*/  MOV R4, 0x181f ;  /* 0x0000181f00047802 */ /* 0x000fc40000000f00 */
[----:B------:R-:W-:Y:S02]  /*123f0*/  MOV R8, 0x12410 ;  /* 0x0001241000087802 */ /* 0x000fe40000000f00 */
[----:B------:R-:W-:Y:S05]  /*12400*/  CALL.REL.NOINC `($__internal_5_$__cuda_sm70_shflsync_idx_p) ;  /* 0x00000e9000007944 */ /* 0x000fea0003c00000 */
[----:B------:R-:W-:Y:S05]  /*12410*/  BRA `(.L_x_1548) ;  /* 0xfffef5a000007947 */ /* 0x000fea000383ffff */
.L_x_1467:
[----:B------:R-:W-:Y:S01]  /*12420*/  IMAD.MOV.U32 R10, RZ, RZ, R2 ;  /* 0x000000ffff0a7224 */ /* 0x000fe200078e0002 */
[----:B--2---:R-:W-:Y:S01]  /*12430*/  MOV R7, 0x2 ;  /* 0x0000000200077802 */ /* 0x004fe20000000f00 */
[----:B----4-:R-:W-:Y:S01]  /*12440*/  IMAD.MOV.U32 R4, RZ, RZ, 0x181f ;  /* 0x0000181fff047424 */ /* 0x010fe200078e00ff */
[----:B------:R-:W-:Y:S02]  /*12450*/  MOV R8, 0x12470 ;  /* 0x0001247000087802 */ /* 0x000fe40000000f00 */
[----:B-1-3--:R-:W-:Y:S05]  /*12460*/  CALL.REL.NOINC `($__internal_5_$__cuda_sm70_shflsync_idx_p) ;  /* 0x00000e3000007944 */ /* 0x00afea0003c00000 */
[----:B------:R-:W-:Y:S01]  /*12470*/  MOV R5, R4 ;  /* 0x0000000400057202 */ /* 0x000fe20000000f00 */
[----:B------:R-:W-:Y:S05]  /*12480*/  BRA `(.L_x_1549) ;  /* 0xfffef66000007947 */ /* 0x000fea000383ffff */
.L_x_1468:
[----:B------:R-:W-:Y:S01]  /*12490*/  IMAD.MOV.U32 R10, RZ, RZ, R3 ;  /* 0x000000ffff0a7224 */ /* 0x000fe200078e0003 */
[----:B------:R-:W-:Y:S01]  /*124a0*/  MOV R7, 0x2 ;  /* 0x0000000200077802 */ /* 0x000fe20000000f00 */
[----:B----4-:R-:W-:Y:S01]  /*124b0*/  IMAD.MOV.U32 R4, RZ, RZ, 0x181f ;  /* 0x0000181fff047424 */ /* 0x010fe200078e00ff */
[----:B------:R-:W-:Y:S02]  /*124c0*/  MOV R8, 0x124e0 ;  /* 0x000124e000087802 */ /* 0x000fe40000000f00 */
[----:B-123--:R-:W-:Y:S05]  /*124d0*/  CALL.REL.NOINC `($__internal_5_$__cuda_sm70_shflsync_idx_p) ;  /* 0x00000dc000007944 */ /* 0x00efea0003c00000 */
[----:B------:R-:W-:Y:S05]  /*124e0*/  BRA `(.L_x_1550) ;  /* 0xfffef62000007947 */ /* 0x000fea000383ffff */
.L_x_1471:
[----:B------:R-:W-:Y:S01]  /*124f0*/  IMAD.MOV.U32 R10, RZ, RZ, R2 ;  /* 0x000000ffff0a7224 */ /* 0x000fe200078e0002 */
[----:B-1----:R-:W-:Y:S01]  /*12500*/  MOV R7, 0x3 ;  /* 0x0000000300077802 */ /* 0x002fe20000000f00 */
[----:B------:R-:W-:Y:S01]  /*12510*/  IMAD.MOV.U32 R4, RZ, RZ, 0x181f ;  /* 0x0000181fff047424 */ /* 0x000fe200078e00ff */
[----:B------:R-:W-:-:S02]  /*12520*/  MOV R8, 0x12540 ;  /* 0x0001254000087802 */ /* 0x000fc40000000f00 */
[----:B--234-:R-:W-:Y:S05]  /*12530*/  CALL.REL.NOINC `($__internal_5_$__cuda_sm70_shflsync_idx_p) ;  /* 0x00000d6000007944 */ /* 0x01cfea0003c00000 */
[----:B------:R-:W-:Y:S01]  /*12540*/  IMAD.MOV.U32 R5, RZ, RZ, R4 ;  /* 0x000000ffff057224 */ /* 0x000fe200078e0004 */
[----:B------:R-:W-:Y:S01]  /*12550*/  MOV R7, 0x3 ;  /* 0x0000000300077802 */ /* 0x000fe20000000f00 */
[----:B------:R-:W-:Y:S01]  /*12560*/  IMAD.MOV.U32 R10, RZ, RZ, R3 ;  /* 0x000000ffff0a7224 */ /* 0x000fe200078e0003 */
[----:B------:R-:W-:-:S02]  /*12570*/  MOV R4, 0x181f ;  /* 0x0000181f00047802 */ /* 0x000fc40000000f00 */
[----:B------:R-:W-:Y:S02]  /*12580*/  MOV R8, 0x125a0 ;  /* 0x000125a000087802 */ /* 0x000fe40000000f00 */
[----:B------:R-:W-:Y:S05]  /*12590*/  CALL.REL.NOINC `($__internal_5_$__cuda_sm70_shflsync_idx_p) ;  /* 0x00000d0000007944 */ /* 0x000fea0003c00000 */
[----:B------:R-:W-:Y:S05]  /*125a0*/  BRA `(.L_x_1551) ;  /* 0xfffef6a000007947 */ /* 0x000fea000383ffff */
.L_x_1474:
[----:B------:R-:W-:Y:S01]  /*125b0*/  IMAD.MOV.U32 R10, RZ, RZ, R2 ;  /* 0x000000ffff0a7224 */ /* 0x000fe200078e0002 */
[----:B--2---:R-:W-:Y:S01]  /*125c0*/  MOV R7, 0x4 ;  /* 0x0000000400077802 */ /* 0x004fe20000000f00 */
[----:B------:R-:W-:Y:S01]  /*125d0*/  IMAD.MOV.U32 R4, RZ, RZ, 0x181f ;  /* 0x0000181fff047424 */ /* 0x000fe200078e00ff */
[----:B------:R-:W-:Y:S02]  /*125e0*/  MOV R8, 0x12600 ;  /* 0x0001260000087802 */ /* 0x000fe40000000f00 */
[----:B-1-34-:R-:W-:Y:S05]  /*125f0*/  CALL.REL.NOINC `($__internal_5_$__cuda_sm70_shflsync_idx_p) ;  /* 0x00000ca000007944 */ /* 0x01afea0003c00000 */
[----:B------:R-:W-:Y:S01]  /*12600*/  MOV R5, R4 ;  /* 0x0000000400057202 */ /* 0x000fe20000000f00 */
[----:B------:R-:W-:Y:S05]  /*12610*/  BRA `(.L_x_1552) ;  /* 0xfffef76000007947 */ /* 0x000fea000383ffff */
.L_x_1475:
[----:B------:R-:W-:Y:S01]  /*12620*/  IMAD.MOV.U32 R10, RZ, RZ, R3 ;  /* 0x000000ffff0a7224 */ /* 0x000fe200078e0003 */
[----:B------:R-:W-:Y:S01]  /*12630*/  MOV R7, 0x4 ;  /* 0x0000000400077802 */ /* 0x000fe20000000f00 */
[----:B------:R-:W-:Y:S01]  /*12640*/  IMAD.MOV.U32 R4, RZ, RZ, 0x181f ;  /* 0x0000181fff047424 */ /* 0x000fe200078e00ff */
[----:B------:R-:W-:Y:S02]  /*12650*/  MOV R8, 0x12670 ;  /* 0x0001267000087802 */ /* 0x000fe40000000f00 */
[----:B-1234-:R-:W-:Y:S05]  /*12660*/  CALL.REL.NOINC `($__internal_5_$__cuda_sm70_shflsync_idx_p) ;  /* 0x00000c3000007944 */ /* 0x01efea0003c00000 */
[----:B------:R-:W-:Y:S05]  /*12670*/  BRA `(.L_x_1553) ;  /* 0xfffef72000007947 */ /* 0x000fea000383ffff */
.L_x_1478:
[----:B------:R-:W-:Y:S01]  /*12680*/  IMAD.MOV.U32 R10, RZ, RZ, R2 ;  /* 0x000000ffff0a7224 */ /* 0x000fe200078e0002 */
[----:B--2---:R-:W-:Y:S01]  /*12690*/  MOV R7, 0x5 ;  /* 0x0000000500077802 */ /* 0x004fe20000000f00 */
[----:B------:R-:W-:Y:S01]  /*126a0*/  IMAD.MOV.U32 R4, RZ, RZ, 0x181f ;  /* 0x0000181fff047424 */ /* 0x000fe200078e00ff */
[----:B------:R-:W-:-:S02]  /*126b0*/  MOV R8, 0x126d0 ;  /* 0x000126d000087802 */ /* 0x000fc40000000f00 */
[----:B-1-34-:R-:W-:Y:S05]  /*126c0*/  CALL.REL.NOINC `($__internal_5_$__cuda_sm70_shflsync_idx_p) ;  /* 0x00000bd000007944 */ /* 0x01afea0003c00000 */
[----:B------:R-:W-:Y:S01]  /*126d0*/  IMAD.MOV.U32 R5, RZ, RZ, R4 ;  /* 0x000000ffff057224 */ /* 0x000fe200078e0004 */
[----:B------:R-:W-:Y:S01]  /*126e0*/  MOV R7, 0x5 ;  /* 0x0000000500077802 */ /* 0x000fe20000000f00 */
[----:B------:R-:W-:Y:S01]  /*126f0*/  IMAD.MOV.U32 R10, RZ, RZ, R3 ;  /* 0x000000ffff0a7224 */ /* 0x000fe200078e0003 */
[----:B------:R-:W-:-:S02]  /*12700*/  MOV R4, 0x181f ;  /* 0x0000181f00047802 */ /* 0x000fc40000000f00 */
[----:B------:R-:W-:Y:S02]  /*12710*/  MOV R8, 0x12730 ;  /* 0x0001273000087802 */ /* 0x000fe40000000f00 */
[----:B------:R-:W-:Y:S05]  /*12720*/  CALL.REL.NOINC `($__internal_5_$__cuda_sm70_shflsync_idx_p) ;  /* 0x00000b7000007944 */ /* 0x000fea0003c00000 */
[----:B------:R-:W-:Y:S05]  /*12730*/  BRA `(.L_x_1554) ;  /* 0xfffef7a000007947 */ /* 0x000fea000383ffff */
.L_x_1481:
[----:B------:R-:W-:Y:S01]  /*12740*/  IMAD.MOV.U32 R10, RZ, RZ, R2 ;  /* 0x000000ffff0a7224 */ /* 0x000fe200078e0002 */
[----:B-1----:R-:W-:Y:S01]  /*12750*/  MOV R7, 0x6 ;  /* 0x0000000600077802 */ /* 0x002fe20000000f00 */
[----:B------:R-:W-:Y:S01]  /*12760*/  IMAD.MOV.U32 R4, RZ, RZ, 0x181f ;  /* 0x0000181fff047424 */ /* 0x000fe200078e00ff */
[----:B------:R-:W-:Y:S02]  /*12770*/  MOV R8, 0x12790 ;  /* 0x0001279000087802 */ /* 0x000fe40000000f00 */
[----:B--234-:R-:W-:Y:S05]  /*12780*/  CALL.REL.NOINC `($__internal_5_$__cuda_sm70_shflsync_idx_p) ;  /* 0x00000b1000007944 */ /* 0x01cfea0003c00000 */
[----:B------:R-:W-:Y:S01]  /*12790*/  MOV R5, R4 ;  /* 0x0000000400057202 */ /* 0x000fe20000000f00 */
[----:B------:R-:W-:Y:S05]  /*127a0*/  BRA `(.L_x_1555) ;  /* 0xfffef86000007947 */ /* 0x000fea000383ffff */
.L_x_1482:
[----:B------:R-:W-:Y:S01]  /*127b0*/  IMAD.MOV.U32 R10, RZ, RZ, R3 ;  /* 0x000000ffff0a7224 */ /* 0x000fe200078e0003 */
[----:B------:R-:W-:Y:S01]  /*127c0*/  MOV R7, 0x6 ;  /* 0x0000000600077802 */ /* 0x000fe20000000f00 */
[----:B------:R-:W-:Y:S01]  /*127d0*/  IMAD.MOV.U32 R4, RZ, RZ, 0x181f ;  /* 0x0000181fff047424 */ /* 0x000fe200078e00ff */
[----:B------:R-:W-:Y:S02]  /*127e0*/  MOV R8, 0x12800 ;  /* 0x0001280000087802 */ /* 0x000fe40000000f00 */
[----:B-1234-:R-:W-:Y:S05]  /*127f0*/  CALL.REL.NOINC `($__internal_5_$__cuda_sm70_shflsync_idx_p) ;  /* 0x00000aa000007944 */ /* 0x01efea0003c00000 */
[----:B------:R-:W-:Y:S05]  /*12800*/  BRA `(.L_x_1556) ;  /* 0xfffef82000007947 */ /* 0x000fea000383ffff */
.L_x_1485:
        /* <DEDUP_REMOVED lines=11> */
[----:B------:R-:W-:Y:S01]  /*128c0*/  MOV R3, R4 ;  /* 0x0000000400037202 */ /* 0x000fe20000000f00 */
[----:B------:R-:W-:Y:S05]  /*128d0*/  BRA `(.L_x_1557) ;  /* 0xfffef89000007947 */ /* 0x000fea000383ffff */
.L_x_1492:
[----:B------:R1:W5:Y:S01]  /*128e0*/  LDL R0, [R1+0x4] ;  /* 0x0000040001007983 */ /* 0x0003620000100800 */
[----:B------:R-:W-:Y:S02]  /*128f0*/  MOV R3, 0x2 ;  /* 0x0000000200037802 */ /* 0x000fe40000000f00 */
[----:B------:R-:W-:Y:S02]  /*12900*/  MOV R2, 0x12920 ;  /* 0x0001292000027802 */ /* 0x000fe40000000f00 */
[----:B-1---5:R-:W-:Y:S05]  /*12910*/  CALL.REL.NOINC `($__internal_4_$__cuda_sm70_shflsync_bfly_p) ;  /* 0x0000094000007944 */ /* 0x022fea0003c00000 */
[----:B------:R-:W-:Y:S01]  /*12920*/  MOV R4, R8 ;  /* 0x0000000800047202 */ /* 0x000fe20000000f00 */
[----:B------:R-:W-:Y:S05]  /*12930*/  BRA `(.L_x_1558) ;  /* 0xffffc4c000007947 */ /* 0x000fea000383ffff */
.L_x_1493:
[----:B------:R-:W-:Y:S01]  /*12940*/  IMAD.MOV.U32 R0, RZ, RZ, R4 ;  /* 0x000000ffff007224 */ /* 0x000fe200078e0004 */
[----:B------:R-:W-:Y:S02]  /*12950*/  MOV R3, 0x1 ;  /* 0x0000000100037802 */ /* 0x000fe40000000f00 */
[----:B------:R-:W-:Y:S02]  /*12960*/  MOV R2, 0x12980 ;  /* 0x0001298000027802 */ /* 0x000fe40000000f00 */
[----:B-----5:R-:W-:Y:S05]  /*12970*/  CALL.REL.NOINC `($__internal_4_$__cuda_sm70_shflsync_bfly_p) ;  /* 0x000008e000007944 */ /* 0x020fea0003c00000 */
[----:B------:R1:W5:Y:S01]  /*12980*/  LDL R0, [R1+0x18] ;  /* 0x0000180001007983 */ /* 0x0003620000100800 */
[----:B------:R-:W-:Y:S01]  /*12990*/  FADD.FTZ R4, R4, R8 ;  /* 0x0000000804047221 */ /* 0x000fe20000010000 */
[----:B------:R-:W-:-:S02]  /*129a0*/  MOV R3, 0x2 ;  /* 0x0000000200037802 */ /* 0x000fc40000000f00 */
[----:B------:R-:W-:Y:S02]  /*129b0*/  MOV R2, 0x129d0 ;  /* 0x000129d000027802 */ /* 0x000fe40000000f00 */
[----:B-1---5:R-:W-:Y:S05]  /*129c0*/  CALL.REL.NOINC `($__internal_4_$__cuda_sm70_shflsync_bfly_p) ;  /* 0x0000089000007944 */ /* 0x022fea0003c00000 */
[----:B------:R-:W2:Y:S01]  /*129d0*/  LDL.LU R0, [R1+0x18] ;  /* 0x0000180001007983 */ /* 0x000ea20000300800 */
[----:B------:R-:W-:Y:S02]  /*129e0*/  MOV R3, 0x1 ;  /* 0x0000000100037802 */ /* 0x000fe40000000f00 */
[----:B------:R-:W-:Y:S01]  /*129f0*/  MOV R2, 0x12a30 ;  /* 0x00012a3000027802 */ /* 0x000fe20000000f00 */
[----:B--2---:R-:W-:-:S05]  /*12a00*/  FADD.FTZ R5, R0, R8 ;  /* 0x0000000800057221 */ /* 0x004fca0000010000 */
[----:B------:R-:W-:Y:S02]  /*12a10*/  MOV R0, R5 ;  /* 0x0000000500007202 */ /* 0x000fe40000000f00 */
[----:B------:R-:W-:Y:S05]  /*12a20*/  CALL.REL.NOINC `($__internal_4_$__cuda_sm70_shflsync_bfly_p) ;  /* 0x0000083000007944 */ /* 0x000fea0003c00000 */
[----:B------:R1:W5:Y:S01]  /*12a30*/  LDL R0, [R1+0x1c] ;  /* 0x00001c0001007983 */ /* 0x0003620000100800 */
[----:B------:R-:W-:Y:S01]  /*12a40*/  FADD.FTZ R5, R5, R8 ;  /* 0x0000000805057221 */ /* 0x000fe20000010000 */
[----:B------:R-:W-:Y:S02]  /*12a50*/  MOV R3, 0x2 ;  /* 0x0000000200037802 */ /* 0x000fe40000000f00 */
        /* <DEDUP_REMOVED lines=19> */
[----:B------:R-:W-:Y:S05]  /*12b90*/  BRA `(.L_x_1559) ;  /* 0xffffc39000007947 */ /* 0x000fea000383ffff */
.L_x_1516:
[----:B------:R-:W-:Y:S01]  /*12ba0*/  IMAD.MOV.U32 R10, RZ, RZ, R2 ;  /* 0x000000ffff0a7224 */ /* 0x000fe200078e0002 */
[----:B------:R-:W-:Y:S01]  /*12bb0*/  MOV R7, RZ ;  /* 0x000000ff00077202 */ /* 0x000fe20000000f00 */
[----:B------:R-:W-:Y:S01]  /*12bc0*/  IMAD.MOV.U32 R4, RZ, RZ, 0x181f ;  /* 0x0000181fff047424 */ /* 0x000fe200078e00ff */
[----:B------:R-:W-:Y:S02]  /*12bd0*/  MOV R8, 0x12bf0 ;  /* 0x00012bf000087802 */ /* 0x000fe40000000f00 */
[----:B------:R-:W-:Y:S05]  /*12be0*/  CALL.REL.NOINC `($__internal_5_$__cuda_sm70_shflsync_idx_p) ;  /* 0x000006b000007944 */ /* 0x000fea0003c00000 */
[----:B------:R-:W-:Y:S01]  /*12bf0*/  MOV R5, R4 ;  /* 0x0000000400057202 */ /* 0x000fe20000000f00 */
[----:B------:R-:W-:Y:S05]  /*12c00*/  BRA `(.L_x_1560) ;  /* 0xffffeba000007947 */ /* 0x000fea000383ffff */
.L_x_1517:
[----:B------:R-:W-:Y:S01]  /*12c10*/  IMAD.MOV.U32 R10, RZ, RZ, R3 ;  /* 0x000000ffff0a7224 */ /* 0x000fe200078e0003 */
[----:B------:R-:W-:Y:S01]  /*12c20*/  MOV R7, RZ ;  /* 0x000000ff00077202 */ /* 0x000fe20000000f00 */
[----:B------:R-:W-:Y:S01]  /*12c30*/  IMAD.MOV.U32 R4, RZ, RZ, 0x181f ;  /* 0x0000181fff047424 */ /* 0x000fe200078e00ff */
[----:B------:R-:W-:Y:S02]  /*12c40*/  MOV R8, 0x12c60 ;  /* 0x00012c6000087802 */ /* 0x000fe40000000f00 */
[----:B-12---:R-:W-:Y:S05]  /*12c50*/  CALL.REL.NOINC `($__internal_5_$__cuda_sm70_shflsync_idx_p) ;  /* 0x0000064000007944 */ /* 0x006fea0003c00000 */
[----:B------:R-:W-:Y:S05]  /*12c60*/  BRA `(.L_x_1561) ;  /* 0xffffeb6000007947 */ /* 0x000fea000383ffff */
.L_x_1520:
        /* <DEDUP_REMOVED lines=12> */
.L_x_1523:
[----:B------:R-:W-:Y:S01]  /*12d30*/  IMAD.MOV.U32 R10, RZ, RZ, R2 ;  /* 0x000000ffff0a7224 */ /* 0x000fe200078e0002 */
[----:B-1----:R-:W-:Y:S01]  /*12d40*/  MOV R7, 0x2 ;  /* 0x0000000200077802 */ /* 0x002fe20000000f00 */
[----:B----4-:R-:W-:Y:S01]  /*12d50*/  IMAD.MOV.U32 R4, RZ, RZ, 0x181f ;  /* 0x0000181fff047424 */ /* 0x010fe200078e00ff */
[----:B------:R-:W-:Y:S02]  /*12d60*/  MOV R8, 0x12d80 ;  /* 0x00012d8000087802 */ /* 0x000fe40000000f00 */
[----:B--23--:R-:W-:Y:S05]  /*12d70*/  CALL.REL.NOINC `($__internal_5_$__cuda_sm70_shflsync_idx_p) ;  /* 0x0000052000007944 */ /* 0x00cfea0003c00000 */
[----:B------:R-:W-:Y:S01]  /*12d80*/  MOV R5, R4 ;  /* 0x0000000400057202 */ /* 0x000fe20000000f00 */
[----:B------:R-:W-:Y:S05]  /*12d90*/  BRA `(.L_x_1563) ;  /* 0xffffec9000007947 */ /* 0x000fea000383ffff */
.L_x_1524:
[----:B------:R-:W-:Y:S01]  /*12da0*/  IMAD.MOV.U32 R10, RZ, RZ, R3 ;  /* 0x000000ffff0a7224 */ /* 0x000fe200078e0003 */
[----:B------:R-:W-:Y:S01]  /*12db0*/  MOV R7, 0x2 ;  /* 0x0000000200077802 */ /* 0x000fe20000000f00 */
[----:B----4-:R-:W-:Y:S01]  /*12dc0*/  IMAD.MOV.U32 R4, RZ, RZ, 0x181f ;  /* 0x0000181fff047424 */ /* 0x010fe200078e00ff */
[----:B------:R-:W-:Y:S02]  /*12dd0*/  MOV R8, 0x12df0 ;  /* 0x00012df000087802 */ /* 0x000fe40000000f00 */
[----:B-123--:R-:W-:Y:S05]  /*12de0*/  CALL.REL.NOINC `($__internal_5_$__cuda_sm70_shflsync_idx_p) ;  /* 0x000004b000007944 */ /* 0x00efea0003c00000 */
[----:B------:R-:W-:Y:S05]  /*12df0*/  BRA `(.L_x_1564) ;  /* 0xffffec5000007947 */ /* 0x000fea000383ffff */
.L_x_1527:
        /* <DEDUP_REMOVED lines=12> */
.L_x_1530:
[----:B------:R-:W-:Y:S01]  /*12ec0*/  IMAD.MOV.U32 R10, RZ, RZ, R2 ;  /* 0x000000ffff0a7224 */ /* 0x000fe200078e0002 */
[----:B--2---:R-:W-:Y:S01]  /*12ed0*/  MOV R7, 0x4 ;  /* 0x0000000400077802 */ /* 0x004fe20000000f00 */
[----:B---3--:R-:W-:Y:S01]  /*12ee0*/  IMAD.MOV.U32 R4, RZ, RZ, 0x181f ;  /* 0x0000181fff047424 */ /* 0x008fe200078e00ff */
[----:B------:R-:W-:Y:S02]  /*12ef0*/  MOV R8, 0x12f10 ;  /* 0x00012f1000087802 */ /* 0x000fe40000000f00 */
[----:B-1--4-:R-:W-:Y:S05]  /*12f00*/  CALL.REL.NOINC `($__internal_5_$__cuda_sm70_shflsync_idx_p) ;  /* 0x0000039000007944 */ /* 0x012fea0003c00000 */
[----:B------:R-:W-:Y:S01]  /*12f10*/  MOV R5, R4 ;  /* 0x0000000400057202 */ /* 0x000fe20000000f00 */
[----:B------:R-:W-:Y:S05]  /*12f20*/  BRA `(.L_x_1566) ;  /* 0xffffed7000007947 */ /* 0x000fea000383ffff */
.L_x_1531:
[----:B------:R-:W-:Y:S01]  /*12f30*/  IMAD.MOV.U32 R10, RZ, RZ, R3 ;  /* 0x000000ffff0a7224 */ /* 0x000fe200078e0003 */
[----:B------:R-:W-:Y:S01]  /*12f40*/  MOV R7, 0x4 ;  /* 0x0000000400077802 */ /* 0x000fe20000000f00 */
[----:B---3--:R-:W-:Y:S01]  /*12f50*/  IMAD.MOV.U32 R4, RZ, RZ, 0x181f ;  /* 0x0000181fff047424 */ /* 0x008fe200078e00ff */
[----:B------:R-:W-:Y:S02]  /*12f60*/  MOV R8, 0x12f80 ;  /* 0x00012f8000087802 */ /* 0x000fe40000000f00 */
[----:B-12-4-:R-:W-:Y:S05]  /*12f70*/  CALL.REL.NOINC `($__internal_5_$__cuda_sm70_shflsync_idx_p) ;  /* 0x0000032000007944 */ /* 0x016fea0003c00000 */
[----:B------:R-:W-:Y:S05]  /*12f80*/  BRA `(.L_x_1567) ;  /* 0xffffed3000007947 */ /* 0x000fea000383ffff */
.L_x_1534:
[----:B------:R-:W-:Y:S01]  /*12f90*/  IMAD.MOV.U32 R10, RZ, RZ, R2 ;  /* 0x000000ffff0a7224 */ /* 0x000fe200078e0002 */
[----:B-1----:R-:W-:Y:S01]  /*12fa0*/  MOV R7, 0x5 ;  /* 0x0000000500077802 */ /* 0x002fe20000000f00 */
[----:B--2---:R-:W-:Y:S01]  /*12fb0*/  IMAD.MOV.U32 R4, RZ, RZ, 0x181f ;  /* 0x0000181fff047424 */ /* 0x004fe200078e00ff */
[----:B------:R-:W-:-:S02]  /*12fc0*/  MOV R8, 0x12fe0 ;  /* 0x00012fe000087802 */ /* 0x000fc40000000f00 */
[----:B---34-:R-:W-:Y:S05]  /*12fd0*/  CALL.REL.NOINC `($__internal_5_$__cuda_sm70_shflsync_idx_p) ;  /* 0x000002c000007944 */ /* 0x018fea0003c00000 */
[----:B------:R-:W-:Y:S01]  /*12fe0*/  IMAD.MOV.U32 R5, RZ, RZ, R4 ;  /* 0x000000ffff057224 */ /* 0x000fe200078e0004 */
[----:B------:R-:W-:Y:S01]  /*12ff0*/  MOV R7, 0x5 ;  /* 0x0000000500077802 */ /* 0x000fe20000000f00 */
[----:B------:R-:W-:Y:S01]  /*13000*/  IMAD.MOV.U32 R10, RZ, RZ, R3 ;  /* 0x000000ffff0a7224 */ /* 0x000fe200078e0003 */
[----:B------:R-:W-:-:S02]  /*13010*/  MOV R4, 0x181f ;  /* 0x0000181f00047802 */ /* 0x000fc40000000f00 */
[----:B------:R-:W-:Y:S02]  /*13020*/  MOV R8, 0x13040 ;  /* 0x0001304000087802 */ /* 0x000fe40000000f00 */
[----:B------:R-:W-:Y:S05]  /*13030*/  CALL.REL.NOINC `($__internal_5_$__cuda_sm70_shflsync_idx_p) ;  /* 0x0000026000007944 */ /* 0x000fea0003c00000 */
[----:B------:R-:W-:Y:S05]  /*13040*/  BRA `(.L_x_1568) ;  /* 0xffffeda000007947 */ /* 0x000fea000383ffff */
.L_x_1537:
[----:B------:R-:W-:Y:S01]  /*13050*/  IMAD.MOV.U32 R10, RZ, RZ, R2 ;  /* 0x000000ffff0a7224 */ /* 0x000fe200078e0002 */
[----:B--2---:R-:W-:Y:S01]  /*13060*/  MOV R7, 0x6 ;  /* 0x0000000600077802 */ /* 0x004fe20000000f00 */
[----:B------:R-:W-:Y:S01]  /*13070*/  IMAD.MOV.U32 R4, RZ, RZ, 0x181f ;  /* 0x0000181fff047424 */ /* 0x000fe200078e00ff */
[----:B------:R-:W-:Y:S02]  /*13080*/  MOV R8, 0x130a0 ;  /* 0x000130a000087802 */ /* 0x000fe40000000f00 */
[----:B-1-34-:R-:W-:Y:S05]  /*13090*/  CALL.REL.NOINC `($__internal_5_$__cuda_sm70_shflsync_idx_p) ;  /* 0x0000020000007944 */ /* 0x01afea0003c00000 */
[----:B------:R-:W-:Y:S01]  /*130a0*/  MOV R5, R4 ;  /* 0x0000000400057202 */ /* 0x000fe20000000f00 */
[----:B------:R-:W-:Y:S05]  /*130b0*/  BRA `(.L_x_1569) ;  /* 0xffffee5000007947 */ /* 0x000fea000383ffff */
.L_x_1538:
[----:B------:R-:W-:Y:S01]  /*130c0*/  IMAD.MOV.U32 R10, RZ, RZ, R3 ;  /* 0x000000ffff0a7224 */ /* 0x000fe200078e0003 */
[----:B------:R-:W-:Y:S01]  /*130d0*/  MOV R7, 0x6 ;  /* 0x0000000600077802 */ /* 0x000fe20000000f00 */
[----:B------:R-:W-:Y:S01]  /*130e0*/  IMAD.MOV.U32 R4, RZ, RZ, 0x181f ;  /* 0x0000181fff047424 */ /* 0x000fe200078e00ff */
[----:B------:R-:W-:Y:S02]  /*130f0*/  MOV R8, 0x13110 ;  /* 0x0001311000087802 */ /* 0x000fe40000000f00 */
[----:B-1234-:R-:W-:Y:S05]  /*13100*/  CALL.REL.NOINC `($__internal_5_$__cuda_sm70_shflsync_idx_p) ;  /* 0x0000019000007944 */ /* 0x01efea0003c00000 */
[----:B------:R-:W-:Y:S05]  /*13110*/  BRA `(.L_x_1570) ;  /* 0xffffee1000007947 */ /* 0x000fea000383ffff */
.L_x_1541:
        /* <DEDUP_REMOVED lines=13> */
.L_x_1543:
[----:B------:R-:W-:Y:S01]  /*131f0*/  IMAD.MOV.U32 R10, RZ, RZ, R73 ;  /* 0x000000ffff0a7224 */ /* 0x000fe200078e0049 */
[----:B------:R-:W-:Y:S01]  /*13200*/  MOV R7, RZ ;  /* 0x000000ff00077202 */ /* 0x000fe20000000f00 */
[----:B-1----:R-:W-:Y:S01]  /*13210*/  IMAD.MOV.U32 R4, RZ, RZ, 0x1f ;  /* 0x0000001fff047424 */ /* 0x002fe200078e00ff */
[----:B------:R-:W-:Y:S02]  /*13220*/  MOV R8, 0x13240 ;  /* 0x0001324000087802 */ /* 0x000fe40000000f00 */
[----:B--2345:R-:W-:Y:S05]  /*13230*/  CALL.REL.NOINC `($__internal_5_$__cuda_sm70_shflsync_idx_p) ;  /* 0x0000006000007944 */ /* 0x03cfea0003c00000 */
[----:B------:R-:W-:Y:S01]  /*13240*/  MOV R0, R4 ;  /* 0x0000000400007202 */ /* 0x000fe20000000f00 */
[----:B------:R-:W-:Y:S05]  /*13250*/  BRA `(.L_x_1572) ;  /* 0xffffef9000007947 */ /* 0x000fea000383ffff */
        .weak           $__internal_4_$__cuda_sm70_shflsync_bfly_p
        .type           $__internal_4_$__cuda_sm70_shflsync_bfly_p,@function
        .size           $__internal_4_$__cuda_sm70_shflsync_bfly_p,($__internal_5_$__cuda_sm70_shflsync_idx_p - $__internal_4_$__cuda_sm70_shflsync_bfly_p)
$__internal_4_$__cuda_sm70_shflsync_bfly_p:
[----:B------:R-:W-:Y:S04]  /*13260*/  WARPSYNC R9 ;  /* 0x0000000900007348 */ /* 0x000fe80003800000 */
[----:B------:R1:W2:Y:S02]  /*13270*/  SHFL.BFLY PT, R8, R0, R3, R10 ;  /* 0x0c00000300087389 */ /* 0x0002a400000e000a */
[----:B-1----:R-:W-:-:S04]  /*13280*/  MOV R3, 0x0 ;  /* 0x0000000000037802 */ /* 0x002fc80000000f00 */
[----:B--2---:R-:W-:Y:S05]  /*13290*/  RET.REL.NODEC R2 `(_ZN7cutlass13device_kernelIN5flash19enable_sm80_to_sm89INS1_16FlashAttnFwdSm80INS1_25CollectiveMainloopFwdSm80ILi4ELi1ELb0EN4cute5tupleIJNS5_1CILi128EEENS7_ILi64EEES8_EEELi128ENS_10bfloat16_tEfNS_4arch4Sm80ELb1ELb0ELb0ELb0ELb0ELb0ELb1ELb0EEENS1_21CollectiveEpilogueFwdINS6_IJS8_S8_S9_EEENS6_IJNS7_ILi1EEESH_SH_EEESB_SD_Li128ELb0ELb1ELb0ELb0EEENS1_30DynamicPersistentTileSchedulerILi128ELi128ELb0ELb1ELb0EEEEEEEEEvNT_6ParamsE) ;  /* 0xfffecd6002007950 */ /* 0x004fea0003c3ffff */
        .weak           $__internal_5_$__cuda_sm70_shflsync_idx_p
        .type           $__internal_5_$__cuda_sm70_shflsync_idx_p,@function
        .size           $__internal_5_$__cuda_sm70_shflsync_idx_p,(.L_x_1844 - $__internal_5_$__cuda_sm70_shflsync_idx_p)
$__internal_5_$__cuda_sm70_shflsync_idx_p:
[----:B------:R-:W-:-:S04]  /*132a0*/  MOV R9, 0xffffffff ;  /* 0xffffffff00097802 */ /* 0x000fc80000000f00 */
[----:B------:R-:W-:Y:S04]  /*132b0*/  WARPSYNC R9 ;  /* 0x0000000900007348 */ /* 0x000fe80003800000 */
[----:B------:R1:W2:Y:S02]  /*132c0*/  SHFL.IDX PT, R4, R10, R7, R4 ;  /* 0x000000070a047389 */ /* 0x0002a400000e0004 */
[----:B-1----:R-:W-:-:S04]  /*132d0*/  MOV R9, 0x0 ;  /* 0x0000000000097802 */ /* 0x002fc80000000f00 */
[----:B--2---:R-:W-:Y:S05]  /*132e0*/  RET.REL.NODEC R8 `(_ZN7cutlass13device_kernelIN5flash19enable_sm80_to_sm89INS1_16FlashAttnFwdSm80INS1_25CollectiveMainloopFwdSm80ILi4ELi1ELb0EN4cute5tupleIJNS5_1CILi128EEENS7_ILi64EEES8_EEELi128ENS_10bfloat16_tEfNS_4arch4Sm80ELb1ELb0ELb0ELb0ELb0ELb0ELb1ELb0EEENS1_21CollectiveEpilogueFwdINS6_IJS8_S8_S9_EEENS6_IJNS7_ILi1EEESH_SH_EEESB_SD_Li128ELb0ELb1ELb0ELb0EEENS1_30DynamicPersistentTileSchedulerILi128ELi128ELb0ELb1ELb0EEEEEEEEEvNT_6ParamsE) ;  /* 0xfffecd1008007950 */ /* 0x004fea0003c3ffff */
.L_x_1573:
        /* <DEDUP_REMOVED lines=9> */
.L_x_1844:


//--------------------- .text._ZN7cutlass13device_kernelIN5flash19enable_sm80_to_sm89INS1_16FlashAttnFwdSm80INS1_25CollectiveMainloopFwdSm80ILi4ELi1ELb0EN4cute5tupleIJNS5_1CILi128EEENS7_ILi64EEES8_EEELi128ENS_10bfloat16_tEfNS_4arch4Sm80ELb1ELb0ELb0ELb1ELb0ELb0ELb1ELb0EEENS1_21CollectiveEpilogueFwdINS6_IJS8_S8_S9_EEENS6_IJNS7_ILi1EEESH_SH_EEESB_SD_Li128ELb1ELb1ELb0ELb0EEENS1_19SingleTileSchedulerILb1ELb0ELb1ELi128EEEEEEEEEvNT_6ParamsE --------------------------
	.section	.text._ZN7cutlass13device_kernelIN5flash19enable_sm80_to_sm89INS1_16FlashAttnFwdSm80INS1_25CollectiveMainloopFwdSm80ILi4ELi1ELb0EN4cute5tupleIJNS5_1CILi128EEENS7_ILi64EEES8_EEELi128ENS_10bfloat16_tEfNS_4arch4Sm80ELb1ELb0ELb0ELb1ELb0ELb0ELb1ELb0EEENS1_21CollectiveEpilogueFwdINS6_IJS8_S8_S9_EEENS6_IJNS7_ILi1EEESH_SH_EEESB_SD_Li128ELb1ELb1ELb0ELb0EEENS1_19SingleTileSchedulerILb1ELb0ELb1ELi128EEEEEEEEEvNT_6ParamsE,"ax",@progbits
	.sectioninfo	@"SHI_REGISTERS=255"
	.align	128
.text._ZN7cutlass13device_kernelIN5flash19enable_sm80_to_sm89INS1_16FlashAttnFwdSm80INS1_25CollectiveMainloopFwdSm80ILi4ELi1ELb0EN4cute5tupleIJNS5_1CILi128EEENS7_ILi64EEES8_EEELi128ENS_10bfloat16_tEfNS_4arch4Sm80ELb1ELb0ELb0ELb1ELb0ELb0ELb1ELb0EEENS1_21CollectiveEpilogueFwdINS6_IJS8_S8_S9_EEENS6_IJNS7_ILi1EEESH_SH_EEESB_SD_Li128ELb1ELb1ELb0ELb0EEENS1_19SingleTileSchedulerILb1ELb0ELb1ELi128EEEEEEEEEvNT_6ParamsE:
        .type           _ZN7cutlass13device_kernelIN5flash19enable_sm80_to_sm89INS1_16FlashAttnFwdSm80INS1_25CollectiveMainloopFwdSm80ILi4ELi1ELb0EN4cute5tupleIJNS5_1CILi128EEENS7_ILi64EEES8_EEELi128ENS_10bfloat16_tEfNS_4arch4Sm80ELb1ELb0ELb0ELb1ELb0ELb0ELb1ELb0EEENS1_21CollectiveEpilogueFwdINS6_IJS8_S8_S9_EEENS6_IJNS7_ILi1EEESH_SH_EEESB_SD_Li128ELb1ELb1ELb0ELb0EEENS1_19SingleTileSchedulerILb1ELb0ELb1ELi128EEEEEEEEEvNT_6ParamsE,@function
        .size           _ZN7cutlass13device_kernelIN5flash19enable_sm80_to_sm89INS1_16FlashAttnFwdSm80INS1_25CollectiveMainloopFwdSm80ILi4ELi1ELb0EN4cute5tupleIJNS5_1CILi128EEENS7_ILi64EEES8_EEELi128ENS_10bfloat16_tEfNS_4arch4Sm80ELb1ELb0ELb0ELb1ELb0ELb0ELb1ELb0EEENS1_21CollectiveEpilogueFwdINS6_IJS8_S8_S9_EEENS6_IJNS7_ILi1EEESH_SH_EEESB_SD_Li128ELb1ELb1ELb0ELb0EEENS1_19SingleTileSchedulerILb1ELb0ELb1ELi128EEEEEEEEEvNT_6ParamsE,(.L_x_1847 - _ZN7cutlass13device_kernelIN5flash19enable_sm80_to_sm89INS1_16FlashAttnFwdSm80INS1_25CollectiveMainloopFwdSm80ILi4ELi1ELb0EN4cute5tupleIJNS5_1CILi128EEENS7_ILi64EEES8_EEELi128ENS_10bfloat16_tEfNS_4arch4Sm80ELb1ELb0ELb0ELb1ELb0ELb0ELb1ELb0EEENS1_21CollectiveEpilogueFwdINS6_IJS8_S8_S9_EEENS6_IJNS7_ILi1EEESH_SH_EEESB_SD_Li128ELb1ELb1ELb0ELb0EEENS1_19SingleTileSchedulerILb1ELb0ELb1ELi128EEEEEEEEEvNT_6ParamsE)
        .other          _ZN7cutlass13device_kernelIN5flash19enable_sm80_to_sm89INS1_16FlashAttnFwdSm80INS1_25CollectiveMainloopFwdSm80ILi4ELi1ELb0EN4cute5tupleIJNS5_1CILi128EEENS7_ILi64EEES8_EEELi128ENS_10bfloat16_tEfNS_4arch4Sm80ELb1ELb0ELb0ELb1ELb0ELb0ELb1ELb0EEENS1_21CollectiveEpilogueFwdINS6_IJS8_S8_S9_EEENS6_IJNS7_ILi1EEESH_SH_EEESB_SD_Li128ELb1ELb1ELb0ELb0EEENS1_19SingleTileSchedulerILb1ELb0ELb1ELi128EEEEEEEEEvNT_6ParamsE,@"STO_CUDA_ENTRY STV_DEFAULT"
_ZN7cutlass13device_kernelIN5flash19enable_sm80_to_sm89INS1_16FlashAttnFwdSm80INS1_25CollectiveMainloopFwdSm80ILi4ELi1ELb0EN4cute5tupleIJNS5_1CILi128EEENS7_ILi64EEES8_EEELi128ENS_10bfloat16_tEfNS_4arch4Sm80ELb1ELb0ELb0ELb1ELb0ELb0ELb1ELb0EEENS1_21CollectiveEpilogueFwdINS6_IJS8_S8_S9_EEENS6_IJNS7_ILi1EEESH_SH_EEESB_SD_Li128ELb1ELb1ELb0ELb0EEENS1_19SingleTileSchedulerILb1ELb0ELb1ELi128EEEEEEEEEvNT_6ParamsE:
        /* <DEDUP_REMOVED lines=17> */
.L_x_1575:
        /* <DEDUP_REMOVED lines=8> */
.L_x_1577:
[----:B------:R-:W-:-:S04]  /*0190*/  MOV R0, c[0x0][0x54c] ;  /* 0x0001530000007a02 */ /* 0x000fc80000000f00 */
.L_x_1576:
[----:B------:R-:W-:Y:S01]  /*01a0*/  USHF.L.U32 UR17, UR17, 0x7, URZ ;  /* 0x0000000711117899 */ /* 0x000fe2000800063f */
[----:B-----5:R-:W-:-:S05]  /*01b0*/  IMAD R0, R0, c[0x0][0x548], RZ ;  /* 0x0001520000007a24 */ /* 0x020fca00078e02ff */
[----:B------:R-:W-:-:S04]  /*01c0*/  ISETP.LE.AND P0, PT, R0, UR17, PT ;  /* 0x0000001100007c0c */ /* 0x000fc8000bf03270 */
[----:B------:R-:W-:-:S05]  /*01d0*/  SEL R0, R5, 0xffffffff, !P0 ;  /* 0xffffffff05007807 */ /* 0x000fca0004000000 */
[----:B------:R2:W-:Y:S01]  /*01e0*/  STL [R1+0x64], R0 ;  /* 0x0000640001007387 */ /* 0x0005e20000100800 */
[----:B------:R-:W-:Y:S05]  /*01f0*/  BRA `(.L_x_1578) ;  /* 0x0000013000007947 */ /* 0x000fea0003800000 */
.L_x_1574:
[----:B------:R-:W-:-:S04]  /*0200*/  ISETP.NE.U32.AND P0, PT, RZ, c[0x0][0x568], PT ;  /* 0x00015a00ff007a0c */ /* 0x000fc80003f05070 */
[----:B------:R-:W-:-:S13]  /*0210*/  ISETP.NE.AND.EX P0, PT, RZ, c[0x0][0x56c], PT, P0 ;  /* 0x00015b00ff007a0c */ /* 0x000fda0003f05300 */
[----:B------:R-:W-:Y:S05]  /*0220*/  @!P0 BRA `(.L_x_1579) ;  /* 0x0000002000008947 */ /* 0x000fea0003800000 */
[----:B------:R1:W5:Y:S01]  /*0230*/  LDG.E R0, [R2.64] ;  /* 0x0000001202007981 */ /* 0x000362000c1e1900 */
[----:B------:R-:W-:Y:S05]  /*0240*/  BRA `(.L_x_1580) ;  /* 0x0000009000007947 */ /* 0x000fea0003800000 */
.L_x_1579:
        /* <DEDUP_REMOVED lines=8> */
.L_x_1581:
[----:B------:R-:W-:-:S04]  /*02d0*/  MOV R0, c[0x0][0x54c] ;  /* 0x0001530000007a02 */ /* 0x000fc80000000f00 */
.L_x_1580:
[----:B------:R-:W-:Y:S01]  /*02e0*/  USHF.L.U32 UR17, UR17, 0x7, URZ ;  /* 0x0000000711117899 */ /* 0x000fe2000800063f */
[----:B-----5:R-:W-:-:S05]  /*02f0*/  IMAD R0, R0, c[0x0][0x548], RZ ;  /* 0x0001520000007a24 */ /* 0x020fca00078e02ff */
[----:B------:R-:W-:-:S04]  /*0300*/  ISETP.LE.AND P0, PT, R0, UR17, PT ;  /* 0x0000001100007c0c */ /* 0x000fc8000bf03270 */
[----:B------:R-:W-:-:S05]  /*0310*/  SEL R0, R5, 0xffffffff, !P0 ;  /* 0xffffffff05007807 */ /* 0x000fca0004000000 */
[----:B------:R2:W-:Y:S04]  /*0320*/  STL [R1+0x64], R0 ;  /* 0x0000640001007387 */ /* 0x0005e80000100800 */
.L_x_1578:
        /* <DEDUP_REMOVED lines=32> */
.L_x_1582:
[----:B------:R-:W-:-:S04]  /*0530*/  ISETP.NE.U32.AND P1, PT, RZ, c[0x0][0x368], PT ;  /* 0x0000da00ff007a0c */ /* 0x000fc80003f25070 */
[----:B------:R-:W-:-:S13]  /*0540*/  ISETP.NE.AND.EX P1, PT, RZ, c[0x0][0x36c], PT, P1 ;  /* 0x0000db00ff007a0c */ /* 0x000fda0003f25310 */
[----:B------:R-:W-:Y:S05]  /*0550*/  @!P1 BRA `(.L_x_1583) ;  /* 0x0000004000009947 */ /* 0x000fea0003800000 */
[----:B------:R-:W-:-:S05]  /*0560*/  IMAD.WIDE R2, R60, R9, c[0x0][0x368] ;  /* 0x0000da003c027625 */ /* 0x000fca00078e0209 */
[----:B------:R-:W2:Y:S02]  /*0570*/  LDG.E R0, [R2.64] ;  /* 0x0000001202007981 */ /* 0x000ea4000c1e1900 */
[----:B--2---:R1:W2:Y:S02]  /*0580*/  R2UR UR8, R0 ;  /* 0x00000000000873c2 */ /* 0x0042a400000e0000 */
[----:B-12---:R-:W-:Y:S05]  /*0590*/  BRA `(.L_x_1584) ;  /* 0x0000006000007947 */ /* 0x006fea0003800000 */
.L_x_1583:
[----:B------:R-:W-:Y:S05]  /*05a0*/  @!P2 BRA `(.L_x_1584) ;  /* 0x000000500000a947 */ /* 0x000fea0003800000 */
[----:B------:R1:W2:Y:S04]  /*05b0*/  LDG.E R0, [R2.64] ;  /* 0x0000001202007981 */ /* 0x0002a8000c1e1900 */
[----:B-1----:R-:W4:Y:S01]  /*05c0*/  LDG.E R2, [R2.64+0x4] ;  /* 0x0000041202027981 */ /* 0x002f22000c1e1900 */
[----:B--2---:R-:W1:Y:S08]  /*05d0*/  R2UR UR8, R0 ;  /* 0x00000000000873c2 */ /* 0x004e7000000e0000 */
[----:B----4-:R-:W1:Y:S02]  /*05e0*/  R2UR UR4, R2 ;  /* 0x00000000020473c2 */ /* 0x010e6400000e0000 */
[----:B-1----:R-:W-:-:S06]  /*05f0*/  UIADD3 UR8, -UR8, UR4, URZ ;  /* 0x0000000408087290 */ /* 0x002fcc000fffe13f */
.L_x_1584:
[----:B------:R-:W-:Y:S01]  /*0600*/  ULDC UR4, c[0x0][0x2c4] ;  /* 0x0000b10000047ab9 */ /* 0x000fe20000000800 */
[----:B-----5:R-:W-:Y:S01]  /*0610*/  IADD3 R7, R7, UR6, RZ ;  /* 0x0000000607077c10 */ /* 0x020fe2000fffe0ff */
[----:B------:R-:W-:Y:S01]  /*0620*/  UISETP.NE.AND UP1, UPT, UR4, 0x1, UPT ;  /* 0x000000010400788c */ /* 0x000fe2000bf25270 */
[----:B------:R-:W-:Y:S01]  /*0630*/  PLOP3.LUT P1, PT, PT, PT, PT, 0x80, 0x0 ;  /* 0x000000000000781c */ /* 0x000fe20003f2f070 */
[----:B------:R-:W-:Y:S01]  /*0640*/  UIADD3 UR8, -UR6, UR8, URZ ;  /* 0x0000000806087290 */ /* 0x000fe2000fffe13f */
[----:B------:R-:W-:Y:S01]  /*0650*/  CS2R R14, SRZ ;  /* 0x00000000000e7805 */ /* 0x000fe2000001ff00 */
[----:B------:R-:W-:Y:S01]  /*0660*/  ULDC.64 UR4, c[0x0][0x2c8] ;  /* 0x0000b20000047ab9 */ /* 0x000fe20000000a00 */
[----:B------:R-:W-:Y:S01]  /*0670*/  IMAD.MOV.U32 R126, RZ, RZ, RZ ;  /* 0x000000ffff7e7224 */ /* 0x000fe200078e00ff */
[----:B---3--:R-:W-:Y:S01]  /*0680*/  UIADD3 UR6, UR8, 0x40, -UR11 ;  /* 0x0000004008067890 */ /* 0x008fe2000fffe80b */
[----:B------:R-:W-:Y:S01]  /*0690*/  IMAD.MOV.U32 R124, RZ, RZ, RZ ;  /* 0x000000ffff7c7224 */ /* 0x000fe200078e00ff */
[----:B------:R-:W-:Y:S01]  /*06a0*/  CS2R R130, SRZ ;  /* 0x0000000000827805 */ /* 0x000fe2000001ff00 */
[----:B------:R-:W-:Y:S01]  /*06b0*/  CS2R R128, SRZ ;  /* 0x0000000000807805 */ /* 0x000fe2000001ff00 */
[----:B------:R-:W-:Y:S01]  /*06c0*/  CS2R R16, SRZ ;  /* 0x0000000000107805 */ /* 0x000fe2000001ff00 */
[----:B------:R-:W-:Y:S01]  /*06d0*/  @UP1 UIADD3 UR12, UR17, 0x7f, URZ ;  /* 0x0000007f110c1890 */ /* 0x000fe2000fffe03f */
[----:B------:R-:W-:Y:S01]  /*06e0*/  MOV R122, RZ ;  /* 0x000000ff007a7202 */ /* 0x000fe20000000f00 */
[----:B------:R-:W-:Y:S01]  /*06f0*/  IMAD.MOV.U32 R11, RZ, RZ, RZ ;  /* 0x000000ffff0b7224 */ /* 0x000fe200078e00ff */
[----:B------:R-:W-:Y:S01]  /*0700*/  MOV R120, RZ ;  /* 0x000000ff00787202 */ /* 0x000fe20000000f00 */
[----:B------:R-:W-:Y:S01]  /*0710*/  UIMAD.WIDE.U32 UR12, UR12, UR4, URZ ;  /* 0x000000040c0c72a5 */ /* 0x000fe2000f8e003f */
[----:B------:R-:W-:Y:S01]  /*0720*/  CS2R R12, SRZ ;  /* 0x00000000000c7805 */ /* 0x000fe2000001ff00 */
[----:B------:R-:W-:Y:S01]  /*0730*/  UIADD3 UR4, UR17, 0x7f, URZ ;  /* 0x0000007f11047890 */ /* 0x000fe2000fffe03f */
[----:B------:R-:W-:Y:S01]  /*0740*/  IMAD.MOV.U32 R118, RZ, RZ, RZ ;  /* 0x000000ffff767224 */ /* 0x000fe200078e00ff */
[----:B------:R-:W-:Y:S01]  /*0750*/  @UP1 USHF.R.U32.HI UR4, URZ, UR5, UR13 ;  /* 0x000000053f041299 */ /* 0x000fe2000801160d */
[----:B------:R-:W-:Y:S01]  /*0760*/  MOV R116, RZ ;  /* 0x000000ff00747202 */ /* 0x000fe20000000f00 */
[----:B------:R-:W-:Y:S01]  /*0770*/  UIADD3 UR5, UR8, 0x3f, URZ ;  /* 0x0000003f08057890 */ /* 0x000fe2000fffe03f */
[----:B------:R-:W-:Y:S01]  /*0780*/  IMAD.MOV.U32 R110, RZ, RZ, RZ ;  /* 0x000000ffff6e7224 */ /* 0x000fe200078e00ff */
[----:B------:R-:W-:Y:S01]  /*0790*/  UIADD3 UR6, UR6, UR4, URZ ;  /* 0x0000000406067290 */ /* 0x000fe2000fffe03f */
[----:B------:R-:W-:Y:S01]  /*07a0*/  CS2R R18, SRZ ;  /* 0x0000000000127805 */ /* 0x000fe2000001ff00 */
[----:B------:R-:W-:Y:S01]  /*07b0*/  USHF.R.S32.HI UR7, URZ, 0x1f, UR5 ;  /* 0x0000001f3f077899 */ /* 0x000fe20008011405 */
[----:B------:R-:W-:Y:S01]  /*07c0*/  MOV R108, RZ ;  /* 0x000000ff006c7202 */ /* 0x000fe20000000f00 */
[----:B------:R-:W-:Y:S01]  /*07d0*/  USHF.R.S32.HI UR4, URZ, 0x1f, UR6 ;  /* 0x0000001f3f047899 */ /* 0x000fe20008011406 */
[----:B------:R-:W-:Y:S01]  /*07e0*/  IMAD.MOV.U32 R114, RZ, RZ, RZ ;  /* 0x000000ffff727224 */ /* 0x000fe200078e00ff */
[----:B------:R-:W-:Y:S01]  /*07f0*/  ULEA.HI UR7, UR7, UR5, URZ, 0x6 ;  /* 0x0000000507077291 */ /* 0x000fe2000f8f303f */
[----:B------:R-:W-:Y:S01]  /*0800*/  CS2R R20, SRZ ;  /* 0x0000000000147805 */ /* 0x000fe2000001ff00 */
[----:B------:R-:W-:Y:S01]  /*0810*/  ULEA.HI UR4, UR4, UR6, URZ, 0x6 ;  /* 0x0000000604047291 */ /* 0x000fe2000f8f303f */
[----:B------:R-:W-:Y:S01]  /*0820*/  MOV R112, RZ ;  /* 0x000000ff00707202 */ /* 0x000fe20000000f00 */
[----:B------:R-:W-:Y:S01]  /*0830*/  USHF.R.S32.HI UR7, URZ, 0x6, UR7 ;  /* 0x000000063f077899 */ /* 0x000fe20008011407 */
[----:B------:R-:W-:Y:S01]  /*0840*/  IMAD.MOV.U32 R106, RZ, RZ, RZ ;  /* 0x000000ffff6a7224 */ /* 0x000fe200078e00ff */
[----:B------:R-:W-:Y:S01]  /*0850*/  USHF.R.S32.HI UR4, URZ, 0x6, UR4 ;  /* 0x000000063f047899 */ /* 0x000fe20008011404 */
[----:B------:R-:W-:Y:S01]  /*0860*/  CS2R R22, SRZ ;  /* 0x0000000000167805 */ /* 0x000fe2000001ff00 */
[----:B------:R-:W-:Y:S01]  /*0870*/  MOV R104, RZ ;  /* 0x000000ff00687202 */ /* 0x000fe20000000f00 */
[----:B------:R-:W-:Y:S01]  /*0880*/  IMAD.MOV.U32 R102, RZ, RZ, RZ ;  /* 0x000000ffff667224 */ /* 0x000fe200078e00ff */
[----:B------:R-:W-:Y:S01]  /*0890*/  UISETP.LT.AND UP0, UPT, UR7, UR4, UPT ;  /* 0x000000040700728c */ /* 0x000fe2000bf01270 */
[----:B------:R-:W-:Y:S01]  /*08a0*/  CS2R R24, SRZ ;  /* 0x0000000000187805 */ /* 0x000fe2000001ff00 */
[----:B------:R-:W-:Y:S01]  /*08b0*/  MOV R100, RZ ;  /* 0x000000ff00647202 */ /* 0x000fe20000000f00 */
[----:B------:R-:W-:Y:S01]  /*08c0*/  IMAD.MOV.U32 R94, RZ, RZ, RZ ;  /* 0x000000ffff5e7224 */ /* 0x000fe200078e00ff */
[----:B------:R-:W-:Y:S01]  /*08d0*/  USEL UR25, UR7, UR4, UP0 ;  /* 0x0000000407197287 */ /* 0x000fe20008000000 */
[----:B------:R-:W-:Y:S01]  /*08e0*/  CS2R R26, SRZ ;  /* 0x00000000001a7805 */ /* 0x000fe2000001ff00 */
[----:B------:R-:W-:Y:S01]  /*08f0*/  MOV R92, RZ ;  /* 0x000000ff005c7202 */ /* 0x000fe20000000f00 */
[----:B------:R-:W-:Y:S01]  /*0900*/  IMAD.MOV.U32 R98, RZ, RZ, RZ ;  /* 0x000000ffff627224 */ /* 0x000fe200078e00ff */
[----:B------:R-:W-:Y:S01]  /*0910*/  UISETP.GE.AND UP0, UPT, UR25, 0x1, UPT ;  /* 0x000000011900788c */ /* 0x000fe2000bf06270 */
[----:B------:R-:W-:Y:S01]  /*0920*/  CS2R R28, SRZ ;  /* 0x00000000001c7805 */ /* 0x000fe2000001ff00 */
[----:B------:R-:W-:Y:S01]  /*0930*/  MOV R96, RZ ;  /* 0x000000ff00607202 */ /* 0x000fe20000000f00 */
[----:B------:R-:W-:Y:S01]  /*0940*/  IMAD.MOV.U32 R90, RZ, RZ, RZ ;  /* 0x000000ffff5a7224 */ /* 0x000fe200078e00ff */
[----:B------:R-:W-:Y:S01]  /*0950*/  CS2R R30, SRZ ;  /* 0x00000000001e7805 */ /* 0x000fe2000001ff00 */
[----:B------:R-:W-:Y:S01]  /*0960*/  MOV R88, RZ ;  /* 0x000000ff00587202 */ /* 0x000fe20000000f00 */
[----:B------:R-:W-:Y:S01]  /*0970*/  IMAD.MOV.U32 R86, RZ, RZ, RZ ;  /* 0x000000ffff567224 */ /* 0x000fe200078e00ff */
[----:B------:R-:W-:Y:S01]  /*0980*/  PLOP3.LUT P3, PT, PT, PT, UP0, 0x80, 0x0 ;  /* 0x000000000000781c */ /* 0x000fe20003f6f008 */
[----:B------:R-:W-:Y:S01]  /*0990*/  IMAD.MOV.U32 R84, RZ, RZ, RZ ;  /* 0x000000ffff547224 */ /* 0x000fe200078e00ff */
[----:B------:R-:W-:Y:S01]  /*09a0*/  MOV R33, RZ ;  /* 0x000000ff00217202 */ /* 0x000fe20000000f00 */
        /* <DEDUP_REMOVED lines=61> */
[----:B------:R-:W-:Y:S01]  /*0d80*/  ULDC UR4, c[0x0][0x2c4] ;  /* 0x0000b10000047ab9 */ /* 0x000fe20000000800 */
[----:B------:R-:W-:Y:S01]  /*0d90*/  SHF.R.S32.HI R0, RZ, 0x1f, R6 ;  /* 0x0000001fff007819 */ /* 0x000fe20000011406 */
[----:B------:R-:W3:Y:S01]  /*0da0*/  S2R R17, SR_CTAID.Y ;  /* 0x0000000000117919 */ /* 0x000ee20000002600 */
[-C--:B------:R-:W-:Y:S01]  /*0db0*/  LEA.HI R4, R157, R161.reuse, RZ, 0x3 ;  /* 0x000000a19d047211 */ /* 0x080fe200078f18ff */
[----:B------:R-:W-:Y:S01]  /*0dc0*/  UIMAD UR4, UR11, UR4, URZ ;  /* 0x000000040b0472a4 */ /* 0x000fe2000f8e023f */
[----:B------:R-:W-:Y:S01]  /*0dd0*/  SHF.R.S32.HI R8, RZ, 0x1f, R7 ;  /* 0x0000001fff087819 */ /* 0x000fe20000011407 */
[----:B------:R-:W-:Y:S01]  /*0de0*/  IMAD R0, R0, c[0x0][0x178], RZ ;  /* 0x00005e0000007a24 */ /* 0x000fe200078e02ff */
[----:B------:R-:W-:Y:S01]  /*0df0*/  SHF.R.S32.HI R19, RZ, 0x3, R4 ;  /* 0x00000003ff137819 */ /* 0x000fe20000011404 */
[----:B------:R-:W-:Y:S01]  /*0e00*/  BSSY B0, `(.L_x_1586) ;  /* 0x0000076000007945 */ /* 0x000fe20003800000 */
[----:B------:R-:W-:Y:S01]  /*0e10*/  LOP3.LUT R4, R4, 0xfffffff8, RZ, 0xc0, !PT ;  /* 0xfffffff804047812 */ /* 0x000fe200078ec0ff */
[----:B------:R-:W-:Y:S01]  /*0e20*/  IMAD R0, R6, c[0x0][0x17c], R0 ;  /* 0x00005f0006007a24 */ /* 0x000fe200078e0200 */
[----:B------:R-:W-:Y:S01]  /*0e30*/  SHF.R.S32.HI R18, RZ, 0x1f, R60 ;  /* 0x0000001fff127819 */ /* 0x000fe2000001143c */
[----:B------:R-:W-:Y:S01]  /*0e40*/  IMAD.SHL.U32 R5, R19, 0x40, RZ ;  /* 0x0000004013057824 */ /* 0x000fe200078e00ff */
[----:B------:R-:W-:Y:S01]  /*0e50*/  LEA.HI R24, R157, R161, RZ, 0x4 ;  /* 0x000000a19d187211 */ /* 0x000fe200078f20ff */
[----:B------:R-:W-:Y:S01]  /*0e60*/  IMAD.IADD R44, R161, 0x1, -R4 ;  /* 0x00000001a12c7824 */ /* 0x000fe200078e0a04 */
[----:B------:R-:W-:-:S03]  /*0e70*/  SEL R10, R18, RZ, !P0 ;  /* 0x000000ff120a7207 */ /* 0x000fc60004000000 */
[C---:B------:R-:W-:Y:S02]  /*0e80*/  IMAD.SHL.U32 R12, R44.reuse, 0x8, RZ ;  /* 0x000000082c0c7824 */ /* 0x040fe400078e00ff */
[----:B------:R-:W-:Y:S02]  /*0e90*/  IMAD R9, R44, 0x10, R19 ;  /* 0x000000102c097824 */ /* 0x000fe400078e0213 */
[----:B------:R-:W-:Y:S01]  /*0ea0*/  IMAD R10, R10, c[0x0][0x1c0], RZ ;  /* 0x000070000a0a7a24 */ /* 0x000fe200078e02ff */
[----:B------:R-:W-:Y:S01]  /*0eb0*/  IADD3 R4, R12, 0x40, RZ ;  /* 0x000000400c047810 */ /* 0x000fe20007ffe0ff */
[----:B-1----:R-:W-:Y:S01]  /*0ec0*/  IMAD.WIDE.U32 R2, R6, c[0x0][0x178], RZ ;  /* 0x00005e0006027a25 */ /* 0x002fe200078e00ff */
[----:B------:R-:W-:Y:S02]  /*0ed0*/  IADD3 R9, R9, UR17, RZ ;  /* 0x0000001109097c10 */ /* 0x000fe4000fffe0ff */
[----:B------:R-:W-:Y:S02]  /*0ee0*/  ISETP.GE.AND P4, PT, R4, c[0x0][0x1d4], PT ;  /* 0x0000750004007a0c */ /* 0x000fe40003f86270 */
[----:B------:R-:W-:-:S02]  /*0ef0*/  IADD3 R3, R3, R0, RZ ;  /* 0x0000000003037210 */ /* 0x000fc40007ffe0ff */
[----:B------:R-:W-:Y:S02]  /*0f00*/  LOP3.LUT R0, R5, 0x1c0, RZ, 0xc0, !PT ;  /* 0x000001c005007812 */ /* 0x000fe400078ec0ff */
[----:B---3--:R-:W-:Y:S01]  /*0f10*/  SHF.R.S32.HI R16, RZ, 0x1f, R17 ;  /* 0x0000001fff107819 */ /* 0x008fe20000011411 */
[----:B------:R-:W-:Y:S01]  /*0f20*/  IMAD.WIDE.U32 R2, R17, c[0x0][0x1b8], R2 ;  /* 0x00006e0011027a25 */ /* 0x000fe200078e0002 */
[----:B------:R-:W-:Y:S02]  /*0f30*/  LOP3.LUT R6, R0, 0x38, R12, 0xf8, !PT ;  /* 0x0000003800067812 */ /* 0x000fe400078ef80c */
[----:B------:R-:W-:Y:S02]  /*0f40*/  SHF.R.U32.HI R5, RZ, 0x3, R0 ;  /* 0x00000003ff057819 */ /* 0x000fe40000011600 */
[----:B------:R-:W-:Y:S02]  /*0f50*/  IADD3 R0, P3, R7, R19, RZ ;  /* 0x0000001307007210 */ /* 0x000fe40007f7e0ff */
[----:B------:R-:W-:Y:S01]  /*0f60*/  LOP3.LUT R21, R6, R5, RZ, 0x3c, !PT ;  /* 0x0000000506157212 */ /* 0x000fe200078e3cff */
[----:B------:R-:W-:Y:S01]  /*0f70*/  IMAD R5, R16, c[0x0][0x1b8], RZ ;  /* 0x00006e0010057a24 */ /* 0x000fe200078e02ff */
[----:B------:R-:W-:-:S02]  /*0f80*/  LEA.HI.X.SX32 R4, R19, R8, 0x1, P3 ;  /* 0x0000000813047211 */ /* 0x000fc400018f0eff */
[----:B------:R-:W-:Y:S01]  /*0f90*/  PLOP3.LUT P3, PT, PT, PT, UP1, 0x80, 0x0 ;  /* 0x000000000000781c */ /* 0x000fe20003f6f018 */
[----:B------:R-:W-:Y:S01]  /*0fa0*/  IMAD R8, R17, c[0x0][0x1bc], R5 ;  /* 0x00006f0011087a24 */ /* 0x000fe200078e0205 */
[----:B------:R-:W-:Y:S01]  /*0fb0*/  SHF.R.S32.HI R13, RZ, 0x1f, R12 ;  /* 0x0000001fff0d7819 */ /* 0x000fe2000001140c */
[----:B------:R-:W-:Y:S01]  /*0fc0*/  IMAD R5, R4, c[0x0][0x1e0], RZ ;  /* 0x0000780004057a24 */ /* 0x000fe200078e02ff */
[----:B------:R-:W-:Y:S01]  /*0fd0*/  ISETP.GE.AND P5, PT, R12, c[0x0][0x1d4], PT ;  /* 0x000075000c007a0c */ /* 0x000fe20003fa6270 */
[----:B------:R-:W-:Y:S01]  /*0fe0*/  IMAD R4, R4, c[0x0][0x208], RZ ;  /* 0x0000820004047a24 */ /* 0x000fe200078e02ff */
[----:B------:R-:W-:Y:S01]  /*0ff0*/  IADD3 R3, R3, R8, RZ ;  /* 0x0000000803037210 */ /* 0x000fe20007ffe0ff */
[----:B------:R-:W-:Y:S01]  /*1000*/  IMAD R14, R0, c[0x0][0x1e4], R5 ;  /* 0x00007900000e7a24 */ /* 0x000fe200078e0205 */
[----:B------:R-:W-:Y:S01]  /*1010*/  SEL R8, R60, RZ, !P0 ;  /* 0x000000ff3c087207 */ /* 0x000fe20004000000 */
[C---:B------:R-:W-:Y:S02]  /*1020*/  IMAD R15, R0.reuse, c[0x0][0x20c], R4 ;  /* 0x00008300000f7a24 */ /* 0x040fe400078e0204 */
[----:B------:R-:W-:-:S04]  /*1030*/  IMAD.WIDE.U32 R6, R0, c[0x0][0x1e0], R12 ;  /* 0x0000780000067a25 */ /* 0x000fc800078e000c */
[----:B------:R-:W-:-:S04]  /*1040*/  @P3 IMAD.HI.U32 R11, R9, c[0x0][0x2c8], RZ ;  /* 0x0000b200090b3a27 */ /* 0x000fc800078e00ff */
[----:B------:R-:W-:-:S04]  /*1050*/  IMAD.WIDE.U32 R4, R0, c[0x0][0x208], R12 ;  /* 0x0000820000047a25 */ /* 0x000fc800078e000c */
[----:B------:R-:W-:Y:S01]  /*1060*/  IMAD.MOV.U32 R0, RZ, RZ, R9 ;  /* 0x000000ffff007224 */ /* 0x000fe200078e0009 */
[----:B------:R-:W-:Y:S01]  /*1070*/  @P3 SHF.R.U32.HI R0, RZ, c[0x0][0x2cc], R11 ;  /* 0x0000b300ff003a19 */ /* 0x000fe2000001160b */
[C---:B------:R-:W-:Y:S01]  /*1080*/  IMAD R11, R8.reuse, c[0x0][0x1c4], R10 ;  /* 0x00007100080b7a24 */ /* 0x040fe200078e020a */
[----:B------:R-:W-:Y:S01]  /*1090*/  IADD3 R5, R5, R15, RZ ;  /* 0x0000000f05057210 */ /* 0x000fe20007ffe0ff */
[----:B------:R-:W-:Y:S01]  /*10a0*/  IMAD.WIDE.U32 R2, R8, c[0x0][0x1c0], R2 ;  /* 0x0000700008027a25 */ /* 0x000fe200078e0002 */
[----:B------:R-:W-:-:S03]  /*10b0*/  SHF.R.S32.HI R8, RZ, 0x1f, R0 ;  /* 0x0000001fff087819 */ /* 0x000fc60000011400 */
[----:B------:R-:W-:Y:S02]  /*10c0*/  IMAD.MOV R10, RZ, RZ, -R0 ;  /* 0x000000ffff0a7224 */ /* 0x000fe400078e0a00 */
[----:B------:R-:W-:Y:S02]  /*10d0*/  IMAD.IADD R3, R3, 0x1, R11 ;  /* 0x0000000103037824 */ /* 0x000fe400078e020b */
[----:B------:R-:W-:Y:S01]  /*10e0*/  IMAD R10, R10, c[0x0][0x2c4], R9 ;  /* 0x0000b1000a0a7a24 */ /* 0x000fe200078e0209 */
[----:B------:R-:W-:Y:S01]  /*10f0*/  LOP3.LUT R9, R24, 0xfffffff0, RZ, 0xc0, !PT ;  /* 0xfffffff018097812 */ /* 0x000fe200078ec0ff */
[----:B------:R-:W-:Y:S02]  /*1100*/  IMAD R8, R8, c[0x0][0x1b0], RZ ;  /* 0x00006c0008087a24 */ /* 0x000fe400078e02ff */
[----:B------:R-:W-:Y:S01]  /*1110*/  IMAD.WIDE.U32 R2, R0, c[0x0][0x1b0], R2 ;  /* 0x00006c0000027a25 */ /* 0x000fe200078e0002 */
[----:B------:R-:W-:-:S03]  /*1120*/  SHF.R.S32.HI R11, RZ, 0x1f, R10 ;  /* 0x0000001fff0b7819 */ /* 0x000fc6000001140a */
[----:B------:R-:W-:Y:S01]  /*1130*/  IMAD R8, R0, c[0x0][0x1b4], R8 ;  /* 0x00006d0000087a24 */ /* 0x000fe200078e0208 */
[----:B------:R-:W-:Y:S01]  /*1140*/  IADD3 R0, -R9, R161, RZ ;  /* 0x000000a109007210 */ /* 0x000fe20007ffe1ff */
[----:B------:R-:W-:Y:S02]  /*1150*/  IMAD.IADD R7, R7, 0x1, R14 ;  /* 0x0000000107077824 */ /* 0x000fe400078e020e */
[----:B------:R-:W-:Y:S02]  /*1160*/  IMAD.IADD R3, R3, 0x1, R8 ;  /* 0x0000000103037824 */ /* 0x000fe400078e0208 */
        /* <DEDUP_REMOVED lines=14> */
[----:B------:R-:W-:Y:S01]  /*1250*/  LEA.HI R11, R157, R161, RZ, 0x6 ;  /* 0x000000a19d0b7211 */ /* 0x000fe200078f30ff */
[----:B------:R-:W-:Y:S01]  /*1260*/  IMAD.IADD R22, R0, 0x1, -R10 ;  /* 0x0000000100167824 */ /* 0x000fe200078e0a0a */
[----:B------:R-:W-:Y:S01]  /*1270*/  IADD3 R7, R7, R15, RZ ;  /* 0x0000000f07077210 */ /* 0x000fe20007ffe0ff */
[----:B------:R-:W-:Y:S01]  /*1280*/  IMAD.IADD R9, R9, 0x1, R14 ;  /* 0x0000000109097824 */ /* 0x000fe200078e020e */
[----:B------:R-:W-:Y:S01]  /*1290*/  LEA.HI.X R16, R4, c[0x0][0x164], R2, 0x1, P0 ;  /* 0x0000590004107a11 */ /* 0x000fe200000f0c02 */
[----:B------:R-:W-:Y:S01]  /*12a0*/  IMAD.SHL.U32 R11, R11, 0x8, RZ ;  /* 0x000000080b0b7824 */ /* 0x000fe200078e00ff */
[----:B------:R-:W-:Y:S01]  /*12b0*/  IADD3 R15, R19, UR17, RZ ;  /* 0x00000011130f7c10 */ /* 0x000fe2000fffe0ff */
[----:B------:R1:W3:Y:S01]  /*12c0*/  SHFL.IDX PT, R4, R17, RZ, 0x181f ;  /* 0x00181fff11047589 */ /* 0x0002e200000e0000 */
[----:B------:R-:W-:-:S02]  /*12d0*/  SHF.L.U32 R14, R44, 0x3, RZ ;  /* 0x000000032c0e7819 */ /* 0x000fc400000006ff */
[----:B------:R-:W-:Y:S01]  /*12e0*/  ISETP.GE.AND P0, PT, R15, UR4, PT ;  /* 0x000000040f007c0c */ /* 0x000fe2000bf06270 */
[----:B------:R1:W4:Y:S01]  /*12f0*/  SHFL.IDX PT, R5, R16, RZ, 0x181f ;  /* 0x00181fff10057589 */ /* 0x00032200000e0000 */
[----:B------:R-:W-:Y:S02]  /*1300*/  LOP3.LUT R11, R21, 0xfffffe00, R11, 0xf8, !PT ;  /* 0xfffffe00150b7812 */ /* 0x000fe400078ef80b */
[----:B--2---:R-:W-:Y:S01]  /*1310*/  @P1 MOV R2, R20 ;  /* 0x0000001400021202 */ /* 0x004fe20000000f00 */
[----:B------:R-:W-:Y:S01]  /*1320*/  @!P1 IMAD.MOV.U32 R2, RZ, RZ, R60 ;  /* 0x000000ffff029224 */ /* 0x000fe200078e003c */
[----:B------:R-:W-:Y:S01]  /*1330*/  @P1 SHF.R.S32.HI R3, RZ, 0x1f, R20 ;  /* 0x0000001fff031819 */ /* 0x000fe20000011414 */
[----:B------:R-:W-:Y:S01]  /*1340*/  @!P1 IMAD.MOV.U32 R3, RZ, RZ, R18 ;  /* 0x000000ffff039224 */ /* 0x000fe200078e0012 */
[----:B------:R-:W-:Y:S01]  /*1350*/  IADD3 R18, R14, 0x40, RZ ;  /* 0x000000400e127810 */ /* 0x000fe20007ffe0ff */
[----:B------:R-:W-:Y:S01]  /*1360*/  IMAD.MOV.U32 R20, RZ, RZ, 0x20 ;  /* 0x00000020ff147424 */ /* 0x000fe200078e00ff */
[----:B------:R-:W-:-:S02]  /*1370*/  SEL R0, R2, RZ, !P2 ;  /* 0x000000ff02007207 */ /* 0x000fc40005000000 */
[----:B------:R-:W-:Y:S02]  /*1380*/  SEL R2, R3, RZ, !P2 ;  /* 0x000000ff03027207 */ /* 0x000fe40005000000 */
[----:B------:R-:W-:Y:S01]  /*1390*/  R2P PR, R22, 0x6 ;  /* 0x0000000616007804 */ /* 0x000fe20000000000 */
[----:B------:R-:W-:Y:S01]  /*13a0*/  IMAD.WIDE.U32 R30, R0, c[0x0][0x218], R6 ;  /* 0x00008600001e7a25 */ /* 0x000fe200078e0006 */
[----:B------:R-:W-:Y:S02]  /*13b0*/  MOV R3, 0x10 ;  /* 0x0000001000037802 */ /* 0x000fe40000000f00 */
[----:B------:R-:W-:Y:S01]  /*13c0*/  ISETP.GE.AND P6, PT, R14, c[0x0][0x198], PT ;  /* 0x000066000e007a0c */ /* 0x000fe20003fc6270 */
[C---:B------:R-:W-:Y:S01]  /*13d0*/  IMAD R10, R2.reuse, c[0x0][0x1f0], RZ ;  /* 0x00007c00020a7a24 */ /* 0x040fe200078e02ff */
[----:B------:R-:W-:Y:S01]  /*13e0*/  SEL R3, R3, 0xfffffff0, !P1 ;  /* 0xfffffff003037807 */ /* 0x000fe20004800000 */
[----:B------:R-:W-:Y:S01]  /*13f0*/  IMAD R2, R2, c[0x0][0x218], RZ ;  /* 0x0000860002027a24 */ /* 0x000fe200078e02ff */
[----:B------:R-:W-:Y:S01]  /*1400*/  ISETP.GE.AND P1, PT, R18, c[0x0][0x198], PT ;  /* 0x0000660012007a0c */ /* 0x000fe20003f26270 */
[----:B------:R-:W-:-:S02]  /*1410*/  IMAD R10, R0, c[0x0][0x1f4], R10 ;  /* 0x00007d00000a7a24 */ /* 0x000fc400078e020a */
[C---:B------:R-:W-:Y:S02]  /*1420*/  IMAD R2, R0.reuse, c[0x0][0x21c], R2 ;  /* 0x0000870000027a24 */ /* 0x040fe400078e0202 */
[----:B------:R-:W-:Y:S01]  /*1430*/  IMAD.WIDE.U32 R26, R0, c[0x0][0x1f0], R8 ;  /* 0x00007c00001a7a25 */ /* 0x000fe200078e0008 */
[----:B------:R-:W-:Y:S02]  /*1440*/  SEL R0, R20, 0xffffffe0, !P2 ;  /* 0xffffffe014007807 */ /* 0x000fe40005000000 */
[----:B------:R-:W-:Y:S01]  /*1450*/  IADD3 R29, R31, R2, RZ ;  /* 0x000000021f1d7210 */ /* 0x000fe20007ffe0ff */
[----:B------:R-:W-:Y:S01]  /*1460*/  IMAD.IADD R33, R27, 0x1, R10 ;  /* 0x000000011b217824 */ /* 0x000fe200078e020a */
[----:B------:R1:W-:Y:S04]  /*1470*/  STL.64 [R1+0x58], R26 ;  /* 0x0000581a01007387 */ /* 0x0003e80000100a00 */
        /* <DEDUP_REMOVED lines=14> */
.L_x_1587:
[----:B---34-:R-:W-:Y:S05]  /*1560*/  BSYNC B0 ;  /* 0x0000000000007941 */ /* 0x018fea0003800000 */
.L_x_1586:
[----:B--2---:R-:W-:Y:S01]  /*1570*/  IADD3 R2, R15, 0x10, RZ ;  /* 0x000000100f027810 */ /* 0x004fe20007ffe0ff */
[----:B------:R2:W3:Y:S01]  /*1580*/  SHFL.IDX PT, R5, R16, 0x1, 0x181f ;  /* 0x00381f0010057f89 */ /* 0x0004e200000e0000 */
[----:B------:R-:W-:Y:S02]  /*1590*/  BSSY B0, `(.L_x_1588) ;  /* 0x000000e000007945 */ /* 0x000fe40003800000 */
[----:B------:R-:W-:Y:S01]  /*15a0*/  ISETP.GE.AND P0, PT, R2, UR4, PT ;  /* 0x0000000402007c0c */ /* 0x000fe2000bf06270 */
        /* <DEDUP_REMOVED lines=12> */
.L_x_1589:
[----:B------:R-:W-:Y:S05]  /*1670*/  BSYNC B0 ;  /* 0x0000000000007941 */ /* 0x000fea0003800000 */
.L_x_1588:
[----:B---3--:R-:W-:Y:S01]  /*1680*/  IADD3 R2, R15, 0x20, RZ ;  /* 0x000000200f027810 */ /* 0x008fe20007ffe0ff */
[----:B------:R3:W1:Y:S01]  /*1690*/  SHFL.IDX PT, R5, R16, 0x2, 0x181f ;  /* 0x00581f0010057f89 */ /* 0x00066200000e0000 */
[----:B------:R-:W-:Y:S02]  /*16a0*/  BSSY B0, `(.L_x_1590) ;  /* 0x000000e000007945 */ /* 0x000fe40003800000 */
[----:B------:R-:W-:Y:S01]  /*16b0*/  ISETP.GE.AND P0, PT, R2, UR4, PT ;  /* 0x0000000402007c0c */ /* 0x000fe2000bf06270 */
        /* <DEDUP_REMOVED lines=12> */
.L_x_1591:
[----:B------:R-:W-:Y:S05]  /*1780*/  BSYNC B0 ;  /* 0x0000000000007941 */ /* 0x000fea0003800000 */
.L_x_1590:
[----:B-1----:R-:W-:Y:S01]  /*1790*/  IADD3 R2, R15, 0x30, RZ ;  /* 0x000000300f027810 */ /* 0x002fe20007ffe0ff */
[----:B------:R1:W2:Y:S01]  /*17a0*/  SHFL.IDX PT, R5, R16, 0x3, 0x181f ;  /* 0x00781f0010057f89 */ /* 0x0002a200000e0000 */
[----:B------:R-:W-:Y:S02]  /*17b0*/  BSSY B0, `(.L_x_1592) ;  /* 0x000000e000007945 */ /* 0x000fe40003800000 */
[----:B------:R-:W-:Y:S01]  /*17c0*/  ISETP.GE.AND P0, PT, R2, UR4, PT ;  /* 0x0000000402007c0c */ /* 0x000fe2000bf06270 */
        /* <DEDUP_REMOVED lines=12> */
.L_x_1593:
[----:B------:R-:W-:Y:S05]  /*1890*/  BSYNC B0 ;  /* 0x0000000000007941 */ /* 0x000fea0003800000 */
.L_x_1592:
[----:B--2---:R-:W-:Y:S01]  /*18a0*/  IADD3 R2, R15, 0x40, RZ ;  /* 0x000000400f027810 */ /* 0x004fe20007ffe0ff */
        /* <DEDUP_REMOVED lines=15> */
.L_x_1595:
[----:B------:R-:W-:Y:S05]  /*19a0*/  BSYNC B0 ;  /* 0x0000000000007941 */ /* 0x000fea0003800000 */
.L_x_1594:
        /* <DEDUP_REMOVED lines=16> */
.L_x_1597:
[----:B------:R-:W-:Y:S05]  /*1ab0*/  BSYNC B0 ;  /* 0x0000000000007941 */ /* 0x000fea0003800000 */
.L_x_1596:
        /* <DEDUP_REMOVED lines=16> */
.L_x_1599:
[----:B------:R-:W-:Y:S05]  /*1bc0*/  BSYNC B0 ;  /* 0x0000000000007941 */ /* 0x000fea0003800000 */
.L_x_1598:
[----:B-1----:R-:W-:Y:S01]  /*1bd0*/  IADD3 R2, R15, 0x70, RZ ;  /* 0x000000700f027810 */ /* 0x002fe20007ffe0ff */
[----:B------:R-:W1:Y:S01]  /*1be0*/  SHFL.IDX PT, R6, R17, 0x7, 0x181f ;  /* 0x00f81f0011067f89 */ /* 0x000e6200000e0000 */
[----:B------:R-:W-:Y:S01]  /*1bf0*/  UIADD3 UR21, UR25, -0x1, URZ ;  /* 0xffffffff19157890 */ /* 0x000fe2000fffe03f */
[----:B----4-:R-:W-:Y:S01]  /*1c00*/  IADD3 R4, -R19, UR8, RZ ;  /* 0x0000000813047c10 */ /* 0x010fe2000fffe1ff */
[----:B------:R-:W-:Y:S01]  /*1c10*/  ULDC.64 UR6, c[0x0][0x1e0] ;  /* 0x0000780000067ab9 */ /* 0x000fe20000000a00 */
[----:B------:R-:W-:Y:S01]  /*1c20*/  ISETP.GE.AND P2, PT, R2, UR4, PT ;  /* 0x0000000402007c0c */ /* 0x000fe2000bf46270 */
[----:B------:R-:W4:Y:S01]  /*1c30*/  SHFL.IDX PT, R7, R16, 0x7, 0x181f ;  /* 0x00f81f0010077f89 */ /* 0x000f2200000e0000 */
[----:B------:R-:W-:Y:S01]  /*1c40*/  UMOV UR22, 0x6 ;  /* 0x0000000600167882 */ /* 0x000fe20000000000 */
[----:B------:R-:W-:Y:S01]  /*1c50*/  IMAD.U32 R2, RZ, RZ, UR21 ;  /* 0x00000015ff027e24 */ /* 0x000fe2000f8e00ff */
[----:B------:R-:W-:Y:S01]  /*1c60*/  USHF.L.U32 UR23, UR6, 0x6, URZ ;  /* 0x0000000606177899 */ /* 0x000fe2000800063f */
[----:B------:R-:W-:Y:S01]  /*1c70*/  IMAD.SHL.U32 R245, R11, 0x2, RZ ;  /* 0x000000020bf57824 */ /* 0x000fe200078e00ff */
[----:B------:R-:W-:Y:S01]  /*1c80*/  USHF.L.U64.HI UR22, UR6, UR22, UR7 ;  /* 0x0000001606167299 */ /* 0x000fe20008010207 */
[----:B------:R-:W-:Y:S01]  /*1c90*/  IMAD R2, R2, -0x40, R4 ;  /* 0xffffffc002027824 */ /* 0x000fe200078e0204 */
[----:B------:R-:W-:Y:S01]  /*1ca0*/  USHF.R.S32.HI UR10, URZ, 0x1f, UR21 ;  /* 0x0000001f3f0a7899 */ /* 0x000fe20008011415 */
[----:B------:R-:W-:Y:S01]  /*1cb0*/  IMAD.MOV.U32 R158, RZ, RZ, R32 ;  /* 0x000000ffff9e7224 */ /* 0x000fe200078e0020 */
[----:B------:R-:W-:Y:S01]  /*1cc0*/  UIMAD UR4, UR22, UR21, URZ ;  /* 0x00000015160472a4 */ /* 0x000fe2000f8e023f */
[----:B------:R-:W-:Y:S01]  /*1cd0*/  IMAD.MOV.U32 R159, RZ, RZ, R33 ;  /* 0x000000ffff9f7224 */ /* 0x000fe200078e0021 */
[----:B------:R-:W-:Y:S01]  /*1ce0*/  UIMAD.WIDE.U32 UR12, UR6, 0x20, URZ ;  /* 0x00000020060c78a5 */ /* 0x000fe2000f8e003f */
[----:B------:R-:W-:Y:S01]  /*1cf0*/  @!P2 SHF.R.S32.HI R4, RZ, 0x1f, R18 ;  /* 0x0000001fff04a819 */ /* 0x000fe20000011412 */
[----:B------:R-:W-:Y:S01]  /*1d00*/  IMAD.U32 R155, RZ, RZ, UR23 ;  /* 0x00000017ff9b7e24 */ /* 0x000fe2000f8e00ff */
[----:B------:R-:W-:Y:S01]  /*1d10*/  UIMAD UR4, UR10, UR23, UR4 ;  /* 0x000000170a0472a4 */ /* 0x000fe2000f8e0204 */
[----:B------:R-:W-:Y:S01]  /*1d20*/  IMAD.MOV.U32 R158, RZ, RZ, R26 ;  /* 0x000000ffff9e7224 */ /* 0x000fe200078e001a */
[----:B------:R-:W-:Y:S01]  /*1d30*/  @!P2 LEA.HI R10, R4, R18, RZ, 0x3 ;  /* 0x00000012040aa211 */ /* 0x000fe200078f18ff */
[----:B------:R-:W-:Y:S01]  /*1d40*/  USHF.L.U32 UR9, UR7, 0x5, URZ ;  /* 0x0000000507097899 */ /* 0x000fe2000800063f */
[----:B------:R-:W-:Y:S01]  /*1d50*/  SHF.R.S32.HI R12, RZ, 0x4, R24 ;  /* 0x00000004ff0c7819 */ /* 0x000fe20000011418 */
[----:B------:R-:W-:Y:S01]  /*1d60*/  IMAD.WIDE.U32 R4, R155, UR21, R158 ;  /* 0x000000159b047c25 */ /* 0x000fe2000f8e009e */
[----:B-1----:R-:W-:Y:S01]  /*1d70*/  @!P2 LEA R8, P0, R14, R6, 0x1 ;  /* 0x000000060e08a211 */ /* 0x002fe200078008ff */
[----:B------:R-:W-:Y:S01]  /*1d80*/  UIADD3 UR9, UR13, UR9, URZ ;  /* 0x000000090d097290 */ /* 0x000fe2000fffe03f */
[----:B------:R-:W-:Y:S01]  /*1d90*/  @!P2 LOP3.LUT R10, R10, 0xfffffff8, RZ, 0xc0, !PT ;  /* 0xfffffff80a0aa812 */ /* 0x000fe200078ec0ff */
[----:B------:R-:W-:Y:S01]  /*1da0*/  UIMAD UR20, UR21, -0x40, UR8 ;  /* 0xffffffc0151478a4 */ /* 0x000fe2000f8e0208 */
[----:B----4-:R-:W-:Y:S01]  /*1db0*/  @!P2 LEA.HI.X R9, R14, R7, R13, 0x1, P0 ;  /* 0x000000070e09a211 */ /* 0x010fe200000f0c0d */
[----:B------:R-:W-:Y:S01]  /*1dc0*/  STL.64 [R1+0x48], R158 ;  /* 0x0000489e01007387 */ /* 0x000fe20000100a00 */
[----:B------:R-:W-:Y:S01]  /*1dd0*/  ISETP.GE.AND P0, PT, R2, 0x1, PT ;  /* 0x000000010200780c */ /* 0x000fe20003f06270 */
[----:B------:R-:W-:Y:S01]  /*1de0*/  @!P2 IMAD.WIDE R6, R10, 0x2, R6 ;  /* 0x000000020a06a825 */ /* 0x000fe200078e0206 */
[----:B------:R-:W-:Y:S01]  /*1df0*/  IADD3 R5, R5, UR4, RZ ;  /* 0x0000000405057c10 */ /* 0x000fe2000fffe0ff */
[----:B------:R-:W-:Y:S01]  /*1e00*/  @!PT LDS RZ, [RZ] ;  /* 0x00000000fffff984 */ /* 0x000fe20000000800 */
[----:B------:R1:W-:Y:S01]  /*1e10*/  @!P2 LDGSTS.E.BYPASS.LTC128B.128 [R245+0xb900], [R8.64], !P6 ;  /* 0x0b90000008f5afae */ /* 0x0003e2000f101d52 */
[----:B------:R-:W-:-:S03]  /*1e20*/  LEA.HI R156, R157, R161, RZ, 0x5 ;  /* 0x000000a19d9c7211 */ /* 0x000fc600078f28ff */
[----:B------:R4:W-:Y:S01]  /*1e30*/  @!P2 LDGSTS.E.BYPASS.LTC128B.128 [R245+0xf900], [R6.64], !P1 ;  /* 0x0f90000006f5afae */ /* 0x0009e2000c901d52 */
[C---:B------:R-:W-:Y:S02]  /*1e40*/  ISETP.GE.AND P2, PT, R2.reuse, 0x21, PT ;  /* 0x000000210200780c */ /* 0x040fe40003f46270 */
[----:B------:R-:W-:Y:S01]  /*1e50*/  ISETP.GE.AND P1, PT, R2, 0x31, PT ;  /* 0x000000310200780c */ /* 0x000fe20003f26270 */
[----:B------:R-:W0:Y:S01]  /*1e60*/  LDGDEPBAR ;  /* 0x00000000000079af */ /* 0x000e220000000000 */
[----:B------:R-:W-:-:S11]  /*1e70*/  SHF.R.S32.HI R154, RZ, 0x5, R156 ;  /* 0x00000005ff9a7819 */ /* 0x000fd6000001149c */
[----:B------:R-:W-:-:S05]  /*1e80*/  VOTEU.ANY UP0, P1 ;  /* 0x00000000003f7886 */ /* 0x000fca0000800100 */
[----:B------:R-:W-:Y:S01]  /*1e90*/  @UP0 UIMAD UR4, UR7, 0x30, URZ ;  /* 0x00000030070408a4 */ /* 0x000fe2000f8e023f */
[----:B------:R-:W-:Y:S01]  /*1ea0*/  BAR.SYNC.DEFER_BLOCKING 0x0 ;  /* 0x0000000000007b1d */ /* 0x000fe20000010000 */
[----:B-1----:R-:W-:-:S04]  /*1eb0*/  @P0 LEA R8, P6, R4, c[0x0][0x1c8], 0x1 ;  /* 0x0000720004080a11 */ /* 0x002fc800078c08ff */
[----:B------:R-:W-:Y:S01]  /*1ec0*/  @P0 LEA.HI.X R9, R4, c[0x0][0x1cc], R5, 0x1, P6 ;  /* 0x0000730004090a11 */ /* 0x000fe200030f0c05 */
[----:B----4-:R-:W-:Y:S01]  /*1ed0*/  IMAD.MOV.U32 R7, RZ, RZ, c[0x0][0x1e0] ;  /* 0x00007800ff077624 */ /* 0x010fe200078e00ff */
[----:B------:R-:W-:Y:S01]  /*1ee0*/  ISETP.GE.AND P6, PT, R2, 0x11, PT ;  /* 0x000000110200780c */ /* 0x000fe20003fc6270 */
[----:B------:R-:W-:Y:S02]  /*1ef0*/  IMAD.U32 R6, RZ, RZ, UR7 ;  /* 0x00000007ff067e24 */ /* 0x000fe4000f8e00ff */
[----:B------:R-:W-:Y:S01]  /*1f00*/  @!PT LDS RZ, [RZ] ;  /* 0x00000000fffff984 */ /* 0x000fe20000000800 */
[----:B------:R-:W-:Y:S01]  /*1f10*/  @!PT LDS RZ, [RZ] ;  /* 0x00000000fffff984 */ /* 0x000fe20000000800 */
[----:B------:R-:W-:Y:S01]  /*1f20*/  @!PT LDS RZ, [RZ] ;  /* 0x00000000fffff984 */ /* 0x000fe20000000800 */
[----:B------:R1:W-:Y:S04]  /*1f30*/  @P0 LDGSTS.E.BYPASS.LTC128B.128 [R245+0x4100], [R8.64], !P5 ;  /* 0x0410000008f50fae */ /* 0x0003e8000e901d52 */
[----:B------:R1:W-:Y:S06]  /*1f40*/  @P0 LDGSTS.E.BYPASS.LTC128B.128 [R245+0x6100], [R8.64+0x80], !P4 ;  /* 0x0610008008f50fae */ /* 0x0003ec000e101d52 */
[----:B------:R-:W-:-:S04]  /*1f50*/  @P6 LEA R2, P0, R7, R4, 0x4 ;  /* 0x0000000407026211 */ /* 0x000fc800078020ff */
[----:B------:R-:W-:Y:S02]  /*1f60*/  @P6 LEA.HI.X R6, R7, R5, R6, 0x4, P0 ;  /* 0x0000000507066211 */ /* 0x000fe400000f2406 */
[----:B------:R-:W-:-:S04]  /*1f70*/  @P6 LEA R10, P0, R2, c[0x0][0x1c8], 0x1 ;  /* 0x00007200020a6a11 */ /* 0x000fc800078008ff */
[----:B------:R-:W-:Y:S02]  /*1f80*/  @P6 LEA.HI.X R11, R2, c[0x0][0x1cc], R6, 0x1, P0 ;  /* 0x00007300020b6a11 */ /* 0x000fe400000f0c06 */
[----:B------:R-:W-:-:S03]  /*1f90*/  @P2 IADD3 R2, P0, R4, UR12, RZ ;  /* 0x0000000c04022c10 */ /* 0x000fc6000ff1e0ff */
[----:B------:R4:W-:Y:S04]  /*1fa0*/  @P6 LDGSTS.E.BYPASS.LTC128B.128 [R245+0x4900], [R10.64], !P5 ;  /* 0x049000000af56fae */ /* 0x0009e8000e901d52 */
[----:B------:R4:W-:Y:S01]  /*1fb0*/  @P6 LDGSTS.E.BYPASS.LTC128B.128 [R245+0x6900], [R10.64+0x80], !P4 ;  /* 0x069000800af56fae */ /* 0x0009e2000e101d52 */
[----:B-1----:R-:W-:Y:S01]  /*1fc0*/  @P1 IMAD.WIDE.U32 R8, R7, 0x30, R4 ;  /* 0x0000003007081825 */ /* 0x002fe200078e0004 */
[----:B------:R-:W-:Y:S02]  /*1fd0*/  @P2 IADD3.X R4, R5, UR9, RZ, P0, !PT ;  /* 0x0000000905042c10 */ /* 0x000fe400087fe4ff */
[----:B------:R-:W-:Y:S02]  /*1fe0*/  LEA.HI R5, R24, R12, RZ, 0x1 ;  /* 0x0000000c18057211 */ /* 0x000fe400078f08ff */
[----:B------:R-:W-:-:S02]  /*1ff0*/  @P2 LEA R6, P0, R2, c[0x0][0x1c8], 0x1 ;  /* 0x0000720002062a11 */ /* 0x000fc400078008ff */
[----:B------:R-:W-:Y:S02]  /*2000*/  LOP3.LUT R5, R5, 0xfffffffe, RZ, 0xc0, !PT ;  /* 0xfffffffe05057812 */ /* 0x000fe400078ec0ff */
[----:B------:R-:W-:Y:S02]  /*2010*/  @P2 LEA.HI.X R7, R2, c[0x0][0x1cc], R4, 0x1, P0 ;  /* 0x0000730002072a11 */ /* 0x000fe400000f0c04 */
[----:B------:R-:W-:Y:S01]  /*2020*/  @P1 IADD3 R2, R9, UR4, RZ ;  /* 0x0000000409021c10 */ /* 0x000fe2000fffe0ff */
[----:B------:R-:W-:Y:S01]  /*2030*/  IMAD.IADD R9, R12, 0x1, -R5 ;  /* 0x000000010c097824 */ /* 0x000fe200078e0a05 */
[C---:B------:R-:W-:Y:S01]  /*2040*/  @P1 LEA R4, P0, R8.reuse, c[0x0][0x1c8], 0x1 ;  /* 0x0000720008041a11 */ /* 0x040fe200078008ff */
[----:B------:R1:W-:Y:S01]  /*2050*/  @P2 LDGSTS.E.BYPASS.LTC128B.128 [R245+0x5100], [R6.64], !P5 ;  /* 0x0510000006f52fae */ /* 0x0003e2000e901d52 */
[----:B------:R-:W-:Y:S02]  /*2060*/  ULDC.64 UR4, c[0x0][0x208] ;  /* 0x0000820000047ab9 */ /* 0x000fe40000000a00 */
[----:B------:R-:W-:Y:S01]  /*2070*/  @P1 LEA.HI.X R5, R8, c[0x0][0x1cc], R2, 0x1, P0 ;  /* 0x0000730008051a11 */ /* 0x000fe200000f0c02 */
[----:B------:R1:W-:Y:S01]  /*2080*/  @P2 LDGSTS.E.BYPASS.LTC128B.128 [R245+0x7100], [R6.64+0x80], !P4 ;  /* 0x0710008006f52fae */ /* 0x0003e2000e101d52 */
[----:B------:R-:W-:Y:S01]  /*2090*/  IMAD.SHL.U32 R2, R44, 0x40, RZ ;  /* 0x000000402c027824 */ /* 0x000fe200078e00ff */
[----:B------:R-:W-:-:S02]  /*20a0*/  UIMAD UR10, UR10, UR4, URZ ;  /* 0x000000040a0a72a4 */ /* 0x000fc4000f8e023f */
[----:B------:R5:W-:Y:S01]  /*20b0*/  @P1 LDGSTS.E.BYPASS.LTC128B.128 [R245+0x5900], [R4.64], !P5 ;  /* 0x0590000004f51fae */ /* 0x000be2000e901d52 */
[----:B------:R-:W-:Y:S01]  /*20c0*/  UIMAD.WIDE.U32 UR14, UR21, UR4, URZ ;  /* 0x00000004150e72a5 */ /* 0x000fe2000f8e003f */
[----:B------:R-:W-:Y:S01]  /*20d0*/  LOP3.LUT R2, R2, 0x1c0, RZ, 0xc0, !PT ;  /* 0x000001c002027812 */ /* 0x000fe200078ec0ff */
[----:B------:R-:W-:Y:S01]  /*20e0*/  UIMAD UR10, UR21, UR5, UR10 ;  /* 0x00000005150a72a4 */ /* 0x000fe2000f8e020a */
[----:B------:R5:W-:Y:S01]  /*20f0*/  @P1 LDGSTS.E.BYPASS.LTC128B.128 [R245+0x7900], [R4.64+0x80], !P4 ;  /* 0x0790008004f51fae */ /* 0x000be2000e101d52 */
[----:B------:R-:W-:Y:S02]  /*2100*/  LOP3.LUT P1, RZ, R44, 0x2, RZ, 0xc0, !PT ;  /* 0x000000022cff7812 */ /* 0x000fe4000782c0ff */
[----:B------:R-:W-:Y:S01]  /*2110*/  UIADD3 UR10, UR15, UR10, URZ ;  /* 0x0000000a0f0a7290 */ /* 0x000fe2000fffe03f */
[----:B------:R-:W0:Y:S01]  /*2120*/  LDGDEPBAR ;  /* 0x00000000000079af */ /* 0x000e220000000000 */
[----:B-1----:R-:W-:Y:S02]  /*2130*/  IMAD.SHL.U32 R6, R22, 0x40, RZ ;  /* 0x0000004016067824 */ /* 0x002fe400078e00ff */
        /* <DEDUP_REMOVED lines=19> */
[----:B------:R-:W-:Y:S01]  /*2270*/  IADD3 R235, R224, 0x4120, RZ ;  /* 0x00004120e0eb7810 */ /* 0x000fe20007ffe0ff */
[C-C-:B------:R-:W-:Y:S02]  /*2280*/  IMAD R233, R3.reuse, 0x2, R231.reuse ;  /* 0x0000000203e97824 */ /* 0x140fe400078e02e7 */
[C---:B------:R-:W-:Y:S02]  /*2290*/  IMAD R232, R0.reuse, 0x2, R231 ;  /* 0x0000000200e87824 */ /* 0x040fe400078e02e7 */
[----:B------:R-:W-:Y:S02]  /*22a0*/  IMAD R234, R0, 0x2, R233 ;  /* 0x0000000200ea7824 */ /* 0x000fe400078e02e9 */
[----:B------:R-:W-:Y:S01]  /*22b0*/  IMAD R236, R3, 0x2, R232 ;  /* 0x0000000203ec7824 */ /* 0x000fe200078e02e8 */
[----:B------:R-:W-:Y:S04]  /*22c0*/  LDSM.16.M88.4 R4, [R231+0xa100] ;  /* 0x00a10000e704783b */ /* 0x000fe80000000200 */
[----:B----4-:R-:W1:Y:S04]  /*22d0*/  LDSM.16.M88.4 R8, [R224+0x4100] ;  /* 0x00410000e008783b */ /* 0x010e680000000200 */
[----:B------:R-:W4:Y:S04]  /*22e0*/  LDSM.16.M88.4 R12, [R224+0x4900] ;  /* 0x00490000e00c783b */ /* 0x000f280000000200 */
[----:B------:R-:W5:Y:S04]  /*22f0*/  LDSM.16.M88.4 R24, [R224+0x5100] ;  /* 0x00510000e018783b */ /* 0x000f680000000200 */
[----:B------:R-:W2:Y:S04]  /*2300*/  LDSM.16.M88.4 R48, [R224+0x5900] ;  /* 0x00590000e030783b */ /* 0x000ea80000000200 */
[----:B------:R-:W3:Y:S01]  /*2310*/  LDSM.16.M88.4 R20, [R231+0x8100] ;  /* 0x00810000e714783b */ /* 0x000ee20000000200 */
[C---:B-1----:R-:W-:Y:S08]  /*2320*/  HMMA.16816.F32.BF16 R52, R4.reuse, R8, RZ ;  /* 0x000000080434723c */ /* 0x042ff000000418ff */
[C---:B----4-:R-:W-:Y:S08]  /*2330*/  HMMA.16816.F32.BF16 R60, R4.reuse, R12, RZ ;  /* 0x0000000c043c723c */ /* 0x050ff000000418ff */
[C---:B-----5:R-:W-:Y:S08]  /*2340*/  HMMA.16816.F32.BF16 R64, R4.reuse, R24, RZ ;  /* 0x000000180440723c */ /* 0x060ff000000418ff */
[C---:B--2---:R-:W-:Y:S08]  /*2350*/  HMMA.16816.F32.BF16 R72, R4.reuse, R48, RZ ;  /* 0x000000300448723c */ /* 0x044ff000000418ff */
[C---:B------:R-:W-:Y:S08]  /*2360*/  HMMA.16816.F32.BF16 R96, R4.reuse, R10, RZ ;  /* 0x0000000a0460723c */ /* 0x040ff000000418ff */
[C---:B------:R-:W-:Y:S08]  /*2370*/  HMMA.16816.F32.BF16 R112, R4.reuse, R14, RZ ;  /* 0x0000000e0470723c */ /* 0x040ff000000418ff */
[C---:B------:R-:W-:Y:S08]  /*2380*/  HMMA.16816.F32.BF16 R120, R4.reuse, R26, RZ ;  /* 0x0000001a0478723c */ /* 0x040ff000000418ff */
[----:B------:R-:W-:Y:S07]  /*2390*/  HMMA.16816.F32.BF16 R100, R4, R50, RZ ;  /* 0x000000320464723c */ /* 0x000fee00000418ff */
[----:B------:R-:W-:Y:S01]  /*23a0*/  IMAD.U32 R4, RZ, RZ, UR14 ;  /* 0x0000000eff047e24 */ /* 0x000fe2000f8e00ff */
[----:B------:R-:W-:Y:S01]  /*23b0*/  IADD3 R6, R224, 0x4100, RZ ;  /* 0x00004100e0067810 */ /* 0x000fe20007ffe0ff */
[----:B------:R-:W-:Y:S01]  /*23c0*/  IMAD.U32 R5, RZ, RZ, UR15 ;  /* 0x0000000fff057e24 */ /* 0x000fe2000f8e00ff */
[----:B------:R-:W-:Y:S01]  /*23d0*/  UMOV UR14, 0x5 ;  /* 0x00000005000e7882 */ /* 0x000fe20000000000 */
[----:B------:R-:W-:Y:S01]  /*23e0*/  IMAD.U32 R5, RZ, RZ, UR10 ;  /* 0x0000000aff057e24 */ /* 0x000fe2000f8e00ff */
[----:B------:R-:W-:Y:S01]  /*23f0*/  LEA R2, P0, R4, R30, 0x6 ;  /* 0x0000001e04027211 */ /* 0x000fe200078030ff */
[----:B------:R-:W-:Y:S01]  /*2400*/  USHF.L.U32 UR10, UR4, 0x5, URZ ;  /* 0x00000005040a7899 */ /* 0x000fe2000800063f */
[----:B------:R-:W-:Y:S01]  /*2410*/  @P1 IADD3 R235, R6, -0x20, RZ ;  /* 0xffffffe006eb1810 */ /* 0x000fe20007ffe0ff */
[----:B------:R-:W-:Y:S01]  /*2420*/  USHF.L.U64.HI UR14, UR4, UR14, UR5 ;  /* 0x0000000e040e7299 */ /* 0x000fe20008010205 */
[----:B------:R-:W-:Y:S01]  /*2430*/  LEA.HI.X R5, R4, R29, R5, 0x6, P0 ;  /* 0x0000001d04057211 */ /* 0x000fe200000f3405 */
[----:B---3--:R-:W-:Y:S01]  /*2440*/  HMMA.16816.F32.BF16 R80, R20, R24, RZ ;  /* 0x000000181450723c */ /* 0x008fe200000418ff */
[C---:B------:R-:W-:Y:S01]  /*2450*/  LEA R4, P0, R2.reuse, c[0x0][0x1f8], 0x1 ;  /* 0x00007e0002047a11 */ /* 0x040fe200078008ff */
[----:B------:R-:W-:Y:S01]  /*2460*/  IMAD.U32 R7, RZ, RZ, UR10 ;  /* 0x0000000aff077e24 */ /* 0x000fe2000f8e00ff */
[----:B------:R-:W-:Y:S01]  /*2470*/  UIADD3 UR16, UP0, UR10, 0x80, URZ ;  /* 0x000000800a107890 */ /* 0x000fe2000ff1e03f */
[----:B------:R-:W-:Y:S01]  /*2480*/  LDSM.16.M88.4 R40, [R235] ;  /* 0x00000000eb28783b */ /* 0x000fe20000000200 */
[----:B------:R-:W-:-:S02]  /*2490*/  LEA.HI.X R5, R2, c[0x0][0x1fc], R5, 0x1, P0 ;  /* 0x00007f0002057a11 */ /* 0x000fc400000f0c05 */
[----:B------:R-:W-:Y:S01]  /*24a0*/  IADD3 R2, -R19, UR20, RZ ;  /* 0x0000001413027c10 */ /* 0x000fe2000fffe1ff */
[----:B------:R-:W-:Y:S01]  /*24b0*/  UIADD3.X UR15, URZ, UR14, URZ, UP0, !UPT ;  /* 0x0000000e3f0f7290 */ /* 0x000fe200087fe43f */
[----:B------:R-:W-:Y:S01]  /*24c0*/  IADD3 R6, P6, R4, UR10, RZ ;  /* 0x0000000a04067c10 */ /* 0x000fe2000ffde0ff */
[C---:B------:R-:W-:Y:S01]  /*24d0*/  HMMA.16816.F32.BF16 R84, R20.reuse, R26, RZ ;  /* 0x0000001a1454723c */ /* 0x040fe200000418ff */
[----:B------:R-:W-:Y:S01]  /*24e0*/  ISETP.LT.OR P2, PT, R2, 0x1, P5 ;  /* 0x000000010200780c */ /* 0x000fe20002f41670 */
[----:B------:R-:W-:Y:S01]  /*24f0*/  LDSM.16.M88.4 R36, [R235+0x800] ;  /* 0x00080000eb24783b */ /* 0x000fe20000000200 */
[----:B------:R-:W-:Y:S01]  /*2500*/  IADD3 R24, P1, P0, R7, 0x80, R4 ;  /* 0x0000008007187810 */ /* 0x000fe2000783e004 */
[----:B------:R-:W-:Y:S01]  /*2510*/  UISETP.GE.AND UP0, UPT, UR25, 0x2, UPT ;  /* 0x000000021900788c */ /* 0x000fe2000bf06270 */
[----:B------:R-:W-:Y:S01]  /*2520*/  IADD3.X R7, R5, UR14, RZ, P6, !PT ;  /* 0x0000000e05077c10 */ /* 0x000fe2000b7fe4ff */
[----:B------:R-:W-:Y:S01]  /*2530*/  LDSM.16.M88.4 R32, [R235+0x1000] ;  /* 0x00100000eb20783b */ /* 0x000fe20000000200 */
[----:B------:R-:W-:Y:S01]  /*2540*/  IADD3 R16, P6, R6, UR10, RZ ;  /* 0x0000000a06107c10 */ /* 0x000fe2000ffde0ff */
[----:B------:R-:W-:Y:S01]  /*2550*/  HMMA.16816.F32.BF16 R124, R20, R8, RZ ;  /* 0x00000008147c723c */ /* 0x000fe200000418ff */
[----:B------:R-:W-:Y:S01]  /*2560*/  IADD3.X R25, RZ, UR14, R5, P1, P0 ;  /* 0x0000000eff197c10 */ /* 0x000fe20008fe0405 */
[----:B------:R-:W-:Y:S01]  /*2570*/  LDSM.16.M88.4 R28, [R235+0x1800] ;  /* 0x00180000eb1c783b */ /* 0x000fe20000000200 */
[----:B------:R-:W-:-:S02]  /*2580*/  ISETP.LT.OR P0, PT, R2, 0x1, P4 ;  /* 0x000000010200780c */ /* 0x000fc40002701670 */
[----:B------:R-:W-:Y:S02]  /*2590*/  IADD3 R18, P1, R6, UR16, RZ ;  /* 0x0000001006127c10 */ /* 0x000fe4000ff3e0ff */
[C---:B------:R-:W-:Y:S01]  /*25a0*/  IADD3.X R17, R7.reuse, UR14, RZ, P6, !PT ;  /* 0x0000000e07117c10 */ /* 0x040fe2000b7fe4ff */
[C---:B------:R-:W-:Y:S01]  /*25b0*/  HMMA.16816.F32.BF16 R104, R20.reuse, R10, RZ ;  /* 0x0000000a1468723c */ /* 0x040fe200000418ff */
[----:B------:R-:W-:Y:S01]  /*25c0*/  IADD3 R26, P6, R16, UR10, RZ ;  /* 0x0000000a101a7c10 */ /* 0x000fe2000ffde0ff */
[----:B------:R-:W1:Y:S01]  /*25d0*/  LDSM.16.M88.4 R8, [R233+0xa100] ;  /* 0x00a10000e908783b */ /* 0x000e620000000200 */
[----:B------:R-:W-:Y:S02]  /*25e0*/  IADD3.X R19, R7, UR15, RZ, P1, !PT ;  /* 0x0000000f07137c10 */ /* 0x000fe40008ffe4ff */
[C---:B------:R-:W-:Y:S02]  /*25f0*/  ISETP.LT.OR P1, PT, R2.reuse, 0x11, P5 ;  /* 0x000000110200780c */ /* 0x040fe40002f21670 */
[----:B------:R-:W-:Y:S01]  /*2600*/  IADD3.X R27, R17, UR14, RZ, P6, !PT ;  /* 0x0000000e111b7c10 */ /* 0x000fe2000b7fe4ff */
[----:B------:R-:W-:Y:S01]  /*2610*/  HMMA.16816.F32.BF16 R92, R20, R12, RZ ;  /* 0x0000000c145c723c */ /* 0x000fe200000418ff */
[----:B------:R-:W-:-:S02]  /*2620*/  ISETP.LT.OR P6, PT, R2, 0x11, P4 ;  /* 0x000000110200780c */ /* 0x000fc400027c1670 */
[C---:B------:R-:W-:Y:S02]  /*2630*/  IADD3 R243, R235.reuse, 0x800, RZ ;  /* 0x00000800ebf37810 */ /* 0x040fe40007ffe0ff */
[C---:B------:R-:W-:Y:S02]  /*2640*/  IADD3 R242, R235.reuse, 0x1000, RZ ;  /* 0x00001000ebf27810 */ /* 0x040fe40007ffe0ff */
[C---:B------:R-:W-:Y:S01]  /*2650*/  IADD3 R241, R235.reuse, 0x1800, RZ ;  /* 0x00001800ebf17810 */ /* 0x040fe20007ffe0ff */
[----:B------:R-:W-:Y:S01]  /*2660*/  HMMA.16816.F32.BF16 R88, R20, R14, RZ ;  /* 0x0000000e1458723c */ /* 0x000fe200000418ff */
[----:B------:R-:W2:Y:S01]  /*2670*/  LDSM.16.M88.4 R12, [R233+0x8100] ;  /* 0x00810000e90c783b */ /* 0x000ea20000000200 */
[C---:B------:R-:W-:Y:S02]  /*2680*/  IADD3 R240, R235.reuse, 0x2000, RZ ;  /* 0x00002000ebf07810 */ /* 0x040fe40007ffe0ff */
[----:B------:R-:W-:Y:S01]  /*2690*/  IADD3 R239, R235, 0x2800, RZ ;  /* 0x00002800ebef7810 */ /* 0x000fe20007ffe0ff */
[----:B------:R-:W-:Y:S01]  /*26a0*/  @!PT LDS RZ, [RZ] ;  /* 0x00000000fffff984 */ /* 0x000fe20000000800 */
[----:B------:R-:W-:Y:S01]  /*26b0*/  @!PT LDS RZ, [RZ] ;  /* 0x00000000fffff984 */ /* 0x000fe20000000800 */
[----:B------:R-:W-:Y:S01]  /*26c0*/  @!PT LDS RZ, [RZ] ;  /* 0x00000000fffff984 */ /* 0x000fe20000000800 */
[----:B------:R3:W-:Y:S01]  /*26d0*/  LDGSTS.E.BYPASS.LTC128B.128 [R245+0x100], [R4.64], !P2 ;  /* 0x0010000004f57fae */ /* 0x0007e2000d101d52 */
[----:B------:R-:W-:-:S02]  /*26e0*/  ISETP.LT.OR P2, PT, R2, 0x21, P5 ;  /* 0x000000210200780c */ /* 0x000fc40002f41670 */
[C---:B------:R-:W-:Y:S01]  /*26f0*/  HMMA.16816.F32.BF16 R76, R20.reuse, R48, RZ ;  /* 0x00000030144c723c */ /* 0x040fe200000418ff */
[----:B------:R3:W-:Y:S01]  /*2700*/  LDGSTS.E.BYPASS.LTC128B.128 [R245+0x2100], [R4.64+0x80], !P0 ;  /* 0x0210008004f57fae */ /* 0x0007e2000c101d52 */
[----:B------:R-:W-:Y:S02]  /*2710*/  ISETP.LT.OR P0, PT, R2, 0x21, P4 ;  /* 0x000000210200780c */ /* 0x000fe40002701670 */
[----:B------:R-:W-:Y:S01]  /*2720*/  IADD3 R238, R235, 0x3000, RZ ;  /* 0x00003000ebee7810 */ /* 0x000fe20007ffe0ff */
[----:B------:R4:W-:Y:S01]  /*2730*/  LDGSTS.E.BYPASS.LTC128B.128 [R245+0x900], [R6.64], !P1 ;  /* 0x0090000006f57fae */ /* 0x0009e2000c901d52 */
[----:B------:R-:W-:Y:S02]  /*2740*/  LOP3.LUT P1, RZ, R44, 0x4, RZ, 0xc0, !PT ;  /* 0x000000042cff7812 */ /* 0x000fe4000782c0ff */
[----:B------:R-:W-:Y:S01]  /*2750*/  HMMA.16816.F32.BF16 R68, R20, R50, RZ ;  /* 0x000000321444723c */ /* 0x000fe200000418ff */
[----:B------:R5:W-:Y:S01]  /*2760*/  LDGSTS.E.BYPASS.LTC128B.128 [R245+0x2900], [R24.64], !P6 ;  /* 0x0290000018f57fae */ /* 0x000be2000f101d52 */
[----:B------:R-:W-:-:S02]  /*2770*/  ISETP.LT.OR P6, PT, R2, 0x31, P5 ;  /* 0x000000310200780c */ /* 0x000fc40002fc1670 */
[----:B------:R-:W-:Y:S01]  /*2780*/  IADD3 R237, R235, 0x3800, RZ ;  /* 0x00003800ebed7810 */ /* 0x000fe20007ffe0ff */
[----:B------:R2:W-:Y:S01]  /*2790*/  LDGSTS.E.BYPASS.LTC128B.128 [R245+0x1100], [R16.64], !P2 ;  /* 0x0110000010f57fae */ /* 0x0005e2000d101d52 */
[----:B------:R-:W-:Y:S01]  /*27a0*/  ISETP.LT.OR P2, PT, R2, 0x31, P4 ;  /* 0x000000310200780c */ /* 0x000fe20002741670 */
[----:B------:R-:W-:Y:S02]  /*27b0*/  IMAD.MOV.U32 R2, RZ, RZ, 0x40 ;  /* 0x00000040ff027424 */ /* 0x000fe400078e00ff */
[----:B------:R2:W-:Y:S01]  /*27c0*/  LDGSTS.E.BYPASS.LTC128B.128 [R245+0x3100], [R18.64], !P0 ;  /* 0x0310000012f57fae */ /* 0x0005e2000c101d52 */
[----:B-1----:R-:W-:Y:S02]  /*27d0*/  HMMA.16816.F32.BF16 R20, R8, R40, R52 ;  /* 0x000000280814723c */ /* 0x002fe40000041834 */
[----:B------:R-:W-:-:S03]  /*27e0*/  SEL R2, R2, 0xffffffc0, !P1 ;  /* 0xffffffc002027807 */ /* 0x000fc60004800000 */
[----:B------:R5:W-:Y:S02]  /*27f0*/  LDGSTS.E.BYPASS.LTC128B.128 [R245+0x1900], [R26.64], !P6 ;  /* 0x019000001af57fae */ /* 0x000be4000f101d52 */
[----:B------:R-:W-:Y:S01]  /*2800*/  IMAD.IADD R230, R224, 0x1, R2 ;  /* 0x00000001e0e67824 */ /* 0x000fe200078e0202 */
[C---:B------:R-:W-:Y:S01]  /*2810*/  HMMA.16816.F32.BF16 R60, R8.reuse, R36, R60 ;  /* 0x00000024083c723c */ /* 0x040fe2000004183c */
[----:B------:R-:W-:Y:S01]  /*2820*/  IMAD.IADD R229, R2, 0x1, R235 ;  /* 0x0000000102e57824 */ /* 0x000fe200078e02eb */
[----:B---3--:R-:W-:Y:S02]  /*2830*/  IADD3 R4, P0, R16, UR16, RZ ;  /* 0x0000001010047c10 */ /* 0x008fe4000ff1e0ff */
[----:B------:R-:W-:Y:S02]  /*2840*/  LOP3.LUT R2, R152, R153, RZ, 0xfc, !PT ;  /* 0x0000009998027212 */ /* 0x000fe400078efcff */
[----:B------:R-:W-:Y:S02]  /*2850*/  IADD3.X R5, R17, UR15, RZ, P0, !PT ;  /* 0x0000000f11057c10 */ /* 0x000fe400087fe4ff */
[----:B------:R-:W-:Y:S01]  /*2860*/  HMMA.16816.F32.BF16 R64, R8, R32, R64 ;  /* 0x000000200840723c */ /* 0x000fe20000041840 */
[----:B------:R-:W-:-:S02]  /*2870*/  PLOP3.LUT P0, PT, PT, PT, UP0, 0x80, 0x0 ;  /* 0x000000000000781c */ /* 0x000fc40003f0f008 */
[----:B------:R4:W-:Y:S04]  /*2880*/  LDGSTS.E.BYPASS.LTC128B.128 [R245+0x3900], [R4.64], !P2 ;  /* 0x0390000004f57fae */ /* 0x0009e8000d101d52 */
[----:B------:R-:W-:Y:S01]  /*2890*/  LDSM.16.M88.4 R56, [R230+0x4100] ;  /* 0x00410000e638783b */ /* 0x000fe20000000200 */
[C---:B------:R-:W-:Y:S03]  /*28a0*/  HMMA.16816.F32.BF16 R72, R8.reuse, R28, R72 ;  /* 0x0000001c0848723c */ /* 0x040fe60000041848 */
[----:B--2---:R-:W1:Y:S04]  /*28b0*/  LDSM.16.M88.4 R16, [R232+0xa100] ;  /* 0x00a10000e810783b */ /* 0x004e680000000200 */
[----:B------:R-:W2:Y:S01]  /*28c0*/  LDSM.16.M88.4 R48, [R230+0x5100] ;  /* 0x00510000e630783b */ /* 0x000ea20000000200 */
[C---:B------:R-:W-:Y:S03]  /*28d0*/  HMMA.16816.F32.BF16 R132, R8.reuse, R42, R96 ;  /* 0x0000002a0884723c */ /* 0x040fe60000041860 */
[----:B------:R-:W3:Y:S04]  /*28e0*/  LDSM.16.M88.4 R52, [R230+0x4900] ;  /* 0x00490000e634783b */ /* 0x000ee80000000200 */
[----:B------:R-:W1:Y:S01]  /*28f0*/  LDSM.16.M88.4 R44, [R230+0x5900] ;  /* 0x00590000e62c783b */ /* 0x000e620000000200 */
[C---:B------:R-:W-:Y:S03]  /*2900*/  HMMA.16816.F32.BF16 R112, R8.reuse, R38, R112 ;  /* 0x000000260870723c */ /* 0x040fe60000041870 */
[----:B-----5:R-:W-:Y:S04]  /*2910*/  LDSM.16.M88.4 R24, [R229+0x800] ;  /* 0x00080000e518783b */ /* 0x020fe80000000200 */
[----:B----4-:R-:W-:Y:S01]  /*2920*/  LDSM.16.M88.4 R4, [R234+0xa100] ;  /* 0x00a10000ea04783b */ /* 0x010fe20000000200 */
[C---:B------:R-:W-:Y:S03]  /*2930*/  HMMA.16816.F32.BF16 R120, R8.reuse, R34, R120 ;  /* 0x000000220878723c */ /* 0x040fe60000041878 */
[----:B------:R-:W0:Y:S05]  /*2940*/  LDGDEPBAR ;  /* 0x00000000000079af */ /* 0x000e2a0000000000 */
[----:B------:R-:W-:Y:S01]  /*2950*/  HMMA.16816.F32.BF16 R116, R8, R30, R100 ;  /* 0x0000001e0874723c */ /* 0x000fe20000041864 */
[----:B------:R-:W4:Y:S07]  /*2960*/  LDSM.16.M88.4 R8, [R232+0x8100] ;  /* 0x00810000e808783b */ /* 0x000f2e0000000200 */
[C---:B------:R-:W-:Y:S08]  /*2970*/  HMMA.16816.F32.BF16 R124, R12.reuse, R40, R124 ;  /* 0x000000280c7c723c */ /* 0x040ff0000004187c */
[C---:B------:R-:W-:Y:S08]  /*2980*/  HMMA.16816.F32.BF16 R136, R12.reuse, R32, R80 ;  /* 0x000000200c88723c */ /* 0x040ff00000041850 */
[C---:B------:R-:W-:Y:S08]  /*2990*/  HMMA.16816.F32.BF16 R40, R12.reuse, R42, R104 ;  /* 0x0000002a0c28723c */ /* 0x040ff00000041868 */
[C---:B------:R-:W-:Y:S08]  /*29a0*/  HMMA.16816.F32.BF16 R32, R12.reuse, R34, R84 ;  /* 0x000000220c20723c */ /* 0x040ff00000041854 */
[C---:B------:R-:W-:Y:S08]  /*29b0*/  HMMA.16816.F32.BF16 R128, R12.reuse, R36, R92 ;  /* 0x000000240c80723c */ /* 0x040ff0000004185c */
[C---:B------:R-:W-:Y:S08]  /*29c0*/  HMMA.16816.F32.BF16 R140, R12.reuse, R28, R76 ;  /* 0x0000001c0c8c723c */ /* 0x040ff0000004184c */
[C---:B------:R-:W-:Y:S01]  /*29d0*/  HMMA.16816.F32.BF16 R108, R12.reuse, R38, R88 ;  /* 0x000000260c6c723c */ /* 0x040fe20000041858 */
[----:B------:R-:W-:Y:S07]  /*29e0*/  LDSM.16.M88.4 R36, [R229+0x1800] ;  /* 0x00180000e524783b */ /* 0x000fee0000000200 */
[----:B------:R-:W-:Y:S01]  /*29f0*/  HMMA.16816.F32.BF16 R104, R12, R30, R68 ;  /* 0x0000001e0c68723c */ /* 0x000fe20000041844 */
[----:B------:R-:W5:Y:S04]  /*2a00*/  LDSM.16.M88.4 R28, [R229] ;  /* 0x00000000e51c783b */ /* 0x000f680000000200 */
[----:B------:R-:W-:Y:S03]  /*2a10*/  LDSM.16.M88.4 R12, [R234+0x8100] ;  /* 0x00810000ea0c783b */ /* 0x000fe60000000200 */
[C---:B-1----:R-:W-:Y:S01]  /*2a20*/  HMMA.16816.F32.BF16 R100, R16.reuse, R56, R20 ;  /* 0x000000381064723c */ /* 0x042fe20000041814 */
[----:B------:R-:W1:Y:S07]  /*2a30*/  LDSM.16.M88.4 R20, [R229+0x1000] ;  /* 0x00100000e514783b */ /* 0x000e6e0000000200 */
[C---:B--2---:R-:W-:Y:S08]  /*2a40*/  HMMA.16816.F32.BF16 R92, R16.reuse, R48, R64 ;  /* 0x00000030105c723c */ /* 0x044ff00000041840 */
[C---:B---3--:R-:W-:Y:S08]  /*2a50*/  HMMA.16816.F32.BF16 R96, R16.reuse, R52, R60 ;  /* 0x000000341060723c */ /* 0x048ff0000004183c */
        /* <DEDUP_REMOVED lines=14> */
[----:B------:R-:W2:Y:S07]  /*2b40*/  LDSM.16.M88.4 R8, [R231+0xe100] ;  /* 0x00e10000e708783b */ /* 0x000eae0000000200 */
[C---:B-----5:R-:W-:Y:S08]  /*2b50*/  HMMA.16816.F32.BF16 R60, R4.reuse, R28, R100 ;  /* 0x0000001c043c723c */ /* 0x060ff00000041864 */
[C---:B------:R-:W-:Y:S08]  /*2b60*/  HMMA.16816.F32.BF16 R100, R4.reuse, R30, R84 ;  /* 0x0000001e0464723c */ /* 0x040ff00000041854 */
[C---:B------:R-:W-:Y:S08]  /*2b70*/  HMMA.16816.F32.BF16 R104, R4.reuse, R24, R96 ;  /* 0x000000180468723c */ /* 0x040ff00000041860 */
[C---:B-1----:R-:W-:Y:S08]  /*2b80*/  HMMA.16816.F32.BF16 R132, R4.reuse, R20, R92 ;  /* 0x000000140484723c */ /* 0x042ff0000004185c */
[C---:B------:R-:W-:Y:S08]  /*2b90*/  HMMA.16816.F32.BF16 R128, R4.reuse, R22, R76 ;  /* 0x000000160480723c */ /* 0x040ff0000004184c */
[----:B------:R-:W-:Y:S08]  /*2ba0*/  HMMA.16816.F32.BF16 R120, R4, R38, R64 ;  /* 0x000000260478723c */ /* 0x000ff00000041840 */
[C---:B------:R-:W-:Y:S08]  /*2bb0*/  HMMA.16816.F32.BF16 R76, R12.reuse, R28, R88 ;  /* 0x0000001c0c4c723c */ /* 0x040ff00000041858 */
[C---:B------:R-:W-:Y:S01]  /*2bc0*/  HMMA.16816.F32.BF16 R64, R12.reuse, R30, R68 ;  /* 0x0000001e0c40723c */ /* 0x040fe20000041844 */
[----:B------:R-:W-:Y:S07]  /*2bd0*/  LDSM.16.M88.4 R28, [R235+0x2000] ;  /* 0x00200000eb1c783b */ /* 0x000fee0000000200 */
[C---:B------:R-:W-:Y:S08]  /*2be0*/  HMMA.16816.F32.BF16 R116, R12.reuse, R24, R56 ;  /* 0x000000180c74723c */ /* 0x040ff00000041838 */
[C---:B------:R-:W-:Y:S01]  /*2bf0*/  HMMA.16816.F32.BF16 R112, R12.reuse, R26, R52 ;  /* 0x0000001a0c70723c */ /* 0x040fe20000041834 */
[----:B------:R-:W-:Y:S07]  /*2c00*/  LDSM.16.M88.4 R52, [R235+0x3800] ;  /* 0x00380000eb34783b */ /* 0x000fee0000000200 */
[C---:B------:R-:W-:Y:S01]  /*2c10*/  HMMA.16816.F32.BF16 R108, R12.reuse, R20, R40 ;  /* 0x000000140c6c723c */ /* 0x040fe20000041828 */
[----:B------:R-:W1:Y:S07]  /*2c20*/  LDSM.16.M88.4 R40, [R224+0x6900] ;  /* 0x00690000e028783b */ /* 0x000e6e0000000200 */
[C---:B------:R-:W-:Y:S01]  /*2c30*/  HMMA.16816.F32.BF16 R84, R12.reuse, R22, R16 ;  /* 0x000000160c54723c */ /* 0x040fe20000041810 */
[----:B------:R-:W-:Y:S04]  /*2c40*/  LDSM.16.M88.4 R16, [R224+0x7900] ;  /* 0x00790000e010783b */ /* 0x000fe80000000200 */
[----:B------:R-:W-:Y:S03]  /*2c50*/  LDSM.16.M88.4 R20, [R233+0xc100] ;  /* 0x00c10000e914783b */ /* 0x000fe60000000200 */
[C---:B------:R-:W-:Y:S01]  /*2c60*/  HMMA.16816.F32.BF16 R96, R12.reuse, R36, R32 ;  /* 0x000000240c60723c */ /* 0x040fe20000041820 */
[----:B------:R-:W-:Y:S07]  /*2c70*/  LDSM.16.M88.4 R32, [R224+0x7100] ;  /* 0x00710000e020783b */ /* 0x000fee0000000200 */
[----:B------:R-:W-:Y:S01]  /*2c80*/  HMMA.16816.F32.BF16 R92, R12, R38, R44 ;  /* 0x000000260c5c723c */ /* 0x000fe2000004182c */
[----:B------:R-:W3:Y:S04]  /*2c90*/  LDSM.16.M88.4 R12, [R231+0xc100] ;  /* 0x00c10000e70c783b */ /* 0x000ee80000000200 */
[----:B------:R-:W-:Y:S03]  /*2ca0*/  LDSM.16.M88.4 R44, [R235+0x3000] ;  /* 0x00300000eb2c783b */ /* 0x000fe60000000200 */
[C---:B------:R-:W-:Y:S01]  /*2cb0*/  HMMA.16816.F32.BF16 R80, R4.reuse, R26, R80 ;  /* 0x0000001a0450723c */ /* 0x040fe20000041850 */
[----:B------:R-:W4:Y:S07]  /*2cc0*/  LDSM.16.M88.4 R24, [R235+0x2800] ;  /* 0x00280000eb18783b */ /* 0x000f2e0000000200 */
[----:B------:R-:W-:Y:S01]  /*2cd0*/  HMMA.16816.F32.BF16 R124, R4, R36, R72 ;  /* 0x00000024047c723c */ /* 0x000fe20000041848 */
[----:B------:R-:W5:Y:S07]  /*2ce0*/  LDSM.16.M88.4 R4, [R233+0xe100] ;  /* 0x00e10000e904783b */ /* 0x000f6e0000000200 */
[C---:B--2---:R-:W-:Y:S08]  /*2cf0*/  HMMA.16816.F32.BF16 R72, R8.reuse, R48, R60 ;  /* 0x000000300848723c */ /* 0x044ff0000004183c */
[C---:B-1----:R-:W-:Y:S08]  /*2d00*/  HMMA.16816.F32.BF16 R60, R8.reuse, R40, R104 ;  /* 0x00000028083c723c */ /* 0x042ff00000041868 */
[----:B------:R-:W-:Y:S08]  /*2d10*/  HMMA.16816.F32.BF16 R56, R8, R42, R80 ;  /* 0x0000002a0838723c */ /* 0x000ff00000041850 */
[C---:B---3--:R-:W-:Y:S08]  /*2d20*/  HMMA.16816.F32.BF16 R36, R12.reuse, R40, R116 ;  /* 0x000000280c24723c */ /* 0x048ff00000041874 */
[----:B------:R-:W-:Y:S08]  /*2d30*/  HMMA.16816.F32.BF16 R40, R12, R42, R112 ;  /* 0x0000002a0c28723c */ /* 0x000ff00000041870 */
[----:B------:R-:W-:Y:S08]  /*2d40*/  HMMA.16816.F32.BF16 R68, R8, R50, R100 ;  /* 0x000000320844723c */ /* 0x000ff00000041864 */
[C---:B------:R-:W-:Y:S08]  /*2d50*/  HMMA.16816.F32.BF16 R76, R12.reuse, R48, R76 ;  /* 0x000000300c4c723c */ /* 0x040ff0000004184c */
[----:B------:R-:W-:Y:S01]  /*2d60*/  HMMA.16816.F32.BF16 R64, R12, R50, R64 ;  /* 0x000000320c40723c */ /* 0x000fe20000041840 */
[----:B------:R-:W-:Y:S07]  /*2d70*/  LDSM.16.M88.4 R48, [R230+0x6100] ;  /* 0x00610000e630783b */ /* 0x000fee0000000200 */
[C---:B------:R-:W-:Y:S08]  /*2d80*/  HMMA.16816.F32.BF16 R88, R8.reuse, R32, R132 ;  /* 0x000000200858723c */ /* 0x040ff00000041884 */
[C---:B------:R-:W-:Y:S08]  /*2d90*/  HMMA.16816.F32.BF16 R104, R8.reuse, R34, R128 ;  /* 0x000000220868723c */ /* 0x040ff00000041880 */
[C---:B------:R-:W-:Y:S08]  /*2da0*/  HMMA.16816.F32.BF16 R100, R8.reuse, R16, R124 ;  /* 0x000000100864723c */ /* 0x040ff0000004187c */
[----:B------:R-:W-:Y:S08]  /*2db0*/  HMMA.16816.F32.BF16 R80, R8, R18, R120 ;  /* 0x000000120850723c */ /* 0x000ff00000041878 */
        /* <DEDUP_REMOVED lines=8> */
[----:B------:R-:W3:Y:S07]  /*2e40*/  LDSM.16.M88.4 R40, [R230+0x6900] ;  /* 0x00690000e628783b */ /* 0x000eee0000000200 */
[-C--:B------:R-:W-:Y:S01]  /*2e50*/  HMMA.16816.F32.BF16 R120, R20, R24.reuse, R36 ;  /* 0x000000181478723c */ /* 0x080fe20000041824 */
[----:B------:R-:W4:Y:S07]  /*2e60*/  LDSM.16.M88.4 R36, [R230+0x7100] ;  /* 0x00710000e624783b */ /* 0x000f2e0000000200 */
[C---:B-----5:R-:W-:Y:S08]  /*2e70*/  HMMA.16816.F32.BF16 R144, R4.reuse, R24, R60 ;  /* 0x000000180490723c */ /* 0x060ff0000004183c */
[C---:B------:R-:W-:Y:S01]  /*2e80*/  HMMA.16816.F32.BF16 R140, R4.reuse, R26, R56 ;  /* 0x0000001a048c723c */ /* 0x040fe20000041838 */
[----:B------:R-:W-:Y:S07]  /*2e90*/  LDSM.16.M88.4 R24, [R229+0x3000] ;  /* 0x00300000e518783b */ /* 0x000fee0000000200 */
[C---:B------:R-:W-:Y:S08]  /*2ea0*/  HMMA.16816.F32.BF16 R116, R4.reuse, R28, R72 ;  /* 0x0000001c0474723c */ /* 0x040ff00000041848 */
[----:B------:R-:W-:Y:S08]  /*2eb0*/  HMMA.16816.F32.BF16 R148, R4, R30, R68 ;  /* 0x0000001e0494723c */ /* 0x000ff00000041844 */
        /* <DEDUP_REMOVED lines=11> */
[----:B------:R-:W5:Y:S07]  /*2f70*/  LDSM.16.M88.4 R44, [R229+0x2000] ;  /* 0x00200000e52c783b */ /* 0x000f6e0000000200 */
        /* <DEDUP_REMOVED lines=9> */
[----:B------:R-:W-:Y:S08]  /*3010*/  HMMA.16816.F32.BF16 R88, R16, R42, R140 ;  /* 0x0000002a1058723c */ /* 0x000ff0000004188c */
[C---:B------:R-:W-:Y:S08]  /*3020*/  HMMA.16816.F32.BF16 R52, R12.reuse, R40, R120 ;  /* 0x000000280c34723c */ /* 0x040ff00000041878 */
[----:B------:R-:W-:Y:S08]  /*3030*/  HMMA.16816.F32.BF16 R48, R12, R42, R112 ;  /* 0x0000002a0c30723c */ /* 0x000ff00000041870 */
[C---:B----4-:R-:W-:Y:S08]  /*3040*/  HMMA.16816.F32.BF16 R84, R16.reuse, R36, R136 ;  /* 0x000000241054723c */ /* 0x050ff00000041888 */
[C---:B------:R-:W-:Y:S08]  /*3050*/  HMMA.16816.F32.BF16 R80, R16.reuse, R38, R132 ;  /* 0x000000261050723c */ /* 0x040ff00000041884 */
[C---:B------:R-:W-:Y:S08]  /*3060*/  HMMA.16816.F32.BF16 R76, R16.reuse, R32, R128 ;  /* 0x00000020104c723c */ /* 0x040ff00000041880 */
[----:B------:R-:W-:Y:S08]  /*3070*/  HMMA.16816.F32.BF16 R64, R16, R34, R124 ;  /* 0x000000221040723c */ /* 0x000ff0000004187c */
[C---:B------:R-:W-:Y:S08]  /*3080*/  HMMA.16816.F32.BF16 R40, R12.reuse, R36, R108 ;  /* 0x000000240c28723c */ /* 0x040ff0000004186c */
[C---:B------:R-:W-:Y:S08]  /*3090*/  HMMA.16816.F32.BF16 R36, R12.reuse, R38, R104 ;  /* 0x000000260c24723c */ /* 0x040ff00000041868 */
[C---:B------:R-:W-:Y:S08]  /*30a0*/  HMMA.16816.F32.BF16 R16, R12.reuse, R32, R72 ;  /* 0x000000200c10723c */ /* 0x040ff00000041848 */
[----:B------:R-:W-:Y:S08]  /*30b0*/  HMMA.16816.F32.BF16 R12, R12, R34, R68 ;  /* 0x000000220c0c723c */ /* 0x000ff00000041844 */
[C---:B-----5:R-:W-:Y:S08]  /*30c0*/  HMMA.16816.F32.BF16 R100, R4.reuse, R44, R100 ;  /* 0x0000002c0464723c */ /* 0x060ff00000041864 */
[----:B------:R-:W-:Y:S08]  /*30d0*/  HMMA.16816.F32.BF16 R96, R4, R46, R96 ;  /* 0x0000002e0460723c */ /* 0x000ff00000041860 */
        /* <DEDUP_REMOVED lines=23> */
[----:B------:R-:W-:Y:S02]  /*3250*/  USHF.L.U64.HI UR6, UR6, 0x5, UR7 ;  /* 0x0000000506067899 */ /* 0x000fe40008010207 */
[----:B------:R-:W-:Y:S01]  /*3260*/  UIADD3 UR7, UP0, UR12, 0x80, URZ ;  /* 0x000000800c077890 */ /* 0x000fe2000ff1e03f */
[----:B------:R-:W-:Y:S01]  /*3270*/  IADD3 R5, R7, UR4, RZ ;  /* 0x0000000407057c10 */ /* 0x000fe2000fffe0ff */
[----:B------:R-:W-:-:S02]  /*3280*/  IMAD.U32 R7, RZ, RZ, UR5 ;  /* 0x00000005ff077e24 */ /* 0x000fc4000f8e00ff */
        /* <DEDUP_REMOVED lines=25> */
.L_x_1600:
[----:B---3--:R-:W-:Y:S01]  /*3420*/  LEA.HI R6, R157, R161, RZ, 0x2 ;  /* 0x000000a19d067211 */ /* 0x008fe200078f10ff */
[----:B------:R-:W-:Y:S01]  /*3430*/  UMOV UR4, 0xffffffc0 ;  /* 0xffffffc000047882 */ /* 0x000fe20000000000 */
[----:B------:R-:W-:Y:S01]  /*3440*/  LOP3.LUT R4, R156, 0xffffffe0, RZ, 0xc0, !PT ;  /* 0xffffffe09c047812 */ /* 0x000fe200078ec0ff */
[----:B------:R-:W-:Y:S01]  /*3450*/  UIMAD UR4, UR21, UR4, 0x1 ;  /* 0x00000001150474a4 */ /* 0x000fe2000f8e0204 */
[----:B------:R-:W-:Y:S01]  /*3460*/  LOP3.LUT R6, R6, 0xfffffffc, RZ, 0xc0, !PT ;  /* 0xfffffffc06067812 */ /* 0x000fe200078ec0ff */
[----:B------:R-:W-:Y:S01]  /*3470*/  STL [R1+0xb0], R245 ;  /* 0x0000b0f501007387 */ /* 0x000fe20000100800 */
[----:B------:R-:W-:Y:S01]  /*3480*/  SHF.R.S32.HI R5, RZ, 0x1f, R154 ;  /* 0x0000001fff057819 */ /* 0x000fe2000001149a */
[C---:B------:R-:W-:Y:S01]  /*3490*/  IMAD.IADD R4, R161.reuse, 0x1, -R4 ;  /* 0x00000001a1047824 */ /* 0x040fe200078e0a04 */
[----:B------:R-:W-:Y:S01]  /*34a0*/  SHF.L.U32 R225, R2, 0x1, RZ ;  /* 0x0000000102e17819 */ /* 0x000fe200000006ff */
[----:B------:R-:W-:Y:S01]  /*34b0*/  IMAD.IADD R6, R161, 0x1, -R6 ;  /* 0x00000001a1067824 */ /* 0x000fe200078e0a06 */
[----:B------:R-:W-:Y:S01]  /*34c0*/  LEA.HI R5, R5, R154, RZ, 0x2 ;  /* 0x0000009a05057211 */ /* 0x000fe200078f10ff */
[----:B------:R-:W-:Y:S01]  /*34d0*/  STL [R1+0xac], R243 ;  /* 0x0000acf301007387 */ /* 0x000fe20000100800 */
[----:B------:R-:W-:Y:S01]  /*34e0*/  SHF.R.S32.HI R7, RZ, 0x1f, R4 ;  /* 0x0000001fff077819 */ /* 0x000fe20000011404 */
[--C-:B------:R-:W-:Y:S01]  /*34f0*/  IMAD R226, R3, 0x2, R225.reuse ;  /* 0x0000000203e27824 */ /* 0x100fe200078e02e1 */
[----:B------:R-:W-:Y:S01]  /*3500*/  LOP3.LUT R8, R5, 0xffffffc, RZ, 0xc0, !PT ;  /* 0x0ffffffc05087812 */ /* 0x000fe200078ec0ff */
[----:B------:R-:W-:Y:S01]  /*3510*/  STL [R1+0xa8], R242 ;  /* 0x0000a8f201007387 */ /* 0x000fe20000100800 */
[----:B------:R-:W-:Y:S01]  /*3520*/  LEA.HI R5, R6, R6, RZ, 0x1 ;  /* 0x0000000606057211 */ /* 0x000fe200078f08ff */
[----:B------:R-:W-:Y:S01]  /*3530*/  IMAD R228, R0, 0x2, R225 ;  /* 0x0000000200e47824 */ /* 0x000fe200078e02e1 */
[----:B------:R-:W-:Y:S01]  /*3540*/  LEA.HI R7, R7, R4, RZ, 0x2 ;  /* 0x0000000407077211 */ /* 0x000fe200078f10ff */
[----:B------:R-:W-:Y:S01]  /*3550*/  IMAD.IADD R9, R154, 0x1, -R8 ;  /* 0x000000019a097824 */ /* 0x000fe200078e0a08 */
[C---:B------:R-:W-:Y:S01]  /*3560*/  LOP3.LUT R11, R5.reuse, 0x1ffffffe, RZ, 0xc0, !PT ;  /* 0x1ffffffe050b7812 */ /* 0x040fe200078ec0ff */
[----:B------:R-:W-:Y:S01]  /*3570*/  IMAD.SHL.U32 R10, R5, 0x20, RZ ;  /* 0x00000020050a7824 */ /* 0x000fe200078e00ff */
[C---:B------:R-:W-:Y:S01]  /*3580*/  LEA.HI.SX32 R8, R7.reuse, UR17, 0x1e ;  /* 0x0000001107087c11 */ /* 0x040fe2000f8ff2ff */
[----:B------:R-:W-:Y:S01]  /*3590*/  STL [R1+0xa4], R241 ;  /* 0x0000a4f101007387 */ /* 0x000fe20000100800 */
[----:B------:R-:W-:Y:S01]  /*35a0*/  LOP3.LUT R7, R7, 0x7ffffffc, RZ, 0xc0, !PT ;  /* 0x7ffffffc07077812 */ /* 0x000fe200078ec0ff */
[----:B------:R-:W-:Y:S01]  /*35b0*/  IMAD.IADD R6, R6, 0x1, -R11 ;  /* 0x0000000106067824 */ /* 0x000fe200078e0a0b */
[----:B------:R-:W-:Y:S01]  /*35c0*/  LEA R5, R9, R8, 0x4 ;  /* 0x0000000809057211 */ /* 0x000fe200078e20ff */
[----:B------:R-:W-:Y:S01]  /*35d0*/  STL [R1+0xa0], R240 ;  /* 0x0000a0f001007387 */ /* 0x000fe20000100800 */
[----:B------:R-:W-:-:S02]  /*35e0*/  LOP3.LUT R8, R10, 0xffffffc0, RZ, 0xc0, !PT ;  /* 0xffffffc00a087812 */ /* 0x000fc400078ec0ff */
[----:B------:R-:W-:Y:S01]  /*35f0*/  IADD3 R4, R4, -R7, RZ ;  /* 0x8000000704047210 */ /* 0x000fe20007ffe0ff */
[----:B------:R-:W-:Y:S01]  /*3600*/  IMAD.U32 R7, RZ, RZ, UR4 ;  /* 0x00000004ff077e24 */ /* 0x000fe2000f8e00ff */
[----:B------:R-:W-:Y:S01]  /*3610*/  STL [R1+0x9c], R239 ;  /* 0x00009cef01007387 */ /* 0x000fe20000100800 */
[----:B------:R-:W-:Y:S01]  /*3620*/  IMAD.IADD R5, R8, 0x1, R5 ;  /* 0x0000000108057824 */ /* 0x000fe200078e0205 */
[----:B------:R-:W-:Y:S01]  /*3630*/  LEA R227, R0, R226, 0x1 ;  /* 0x000000e200e37211 */ /* 0x000fe200078e08ff */
[----:B------:R-:W-:Y:S01]  /*3640*/  IMAD.SHL.U32 R10, R4, 0x2, RZ ;  /* 0x00000002040a7824 */ /* 0x000fe200078e00ff */
[----:B------:R-:W-:Y:S01]  /*3650*/  STL [R1+0x98], R238 ;  /* 0x000098ee01007387 */ /* 0x000fe20000100800 */
[----:B------:R-:W-:Y:S01]  /*3660*/  IMAD R12, R6, 0x8, R5 ;  /* 0x00000008060c7824 */ /* 0x000fe200078e0205 */
[----:B------:R-:W-:Y:S02]  /*3670*/  ULDC.64 UR4, c[0x0][0x2c8] ;  /* 0x0000b20000047ab9 */ /* 0x000fe40000000a00 */
[----:B------:R-:W-:Y:S01]  /*3680*/  IADD3 R4, -R10, UR8, R7 ;  /* 0x000000080a047c10 */ /* 0x000fe2000fffe107 */
[----:B------:R-:W-:Y:S01]  /*3690*/  @P3 IMAD.HI.U32 R5, R12, c[0x0][0x2c8], RZ ;  /* 0x0000b2000c053a27 */ /* 0x000fe200078e00ff */
[----:B------:R-:W-:Y:S01]  /*36a0*/  IADD3 R11, -R10, UR20, RZ ;  /* 0x000000140a0b7c10 */ /* 0x000fe2000fffe1ff */
[----:B------:R-:W-:Y:S01]  /*36b0*/  STL [R1+0x94], R237 ;  /* 0x000094ed01007387 */ /* 0x000fe20000100800 */
[----:B------:R-:W-:Y:S01]  /*36c0*/  IADD3 R9, R4, -UR11, RZ ;  /* 0x8000000b04097c10 */ /* 0x000fe2000fffe0ff */
[----:B------:R-:W-:Y:S01]  /*36d0*/  IMAD.MOV.U32 R6, RZ, RZ, R12 ;  /* 0x000000ffff067224 */ /* 0x000fe200078e000c */
[----:B------:R-:W-:Y:S01]  /*36e0*/  @P3 SHF.R.U32.HI R6, RZ, c[0x0][0x2cc], R5 ;  /* 0x0000b300ff063a19 */ /* 0x000fe20000011605 */
[----:B------:R-:W-:Y:S04]  /*36f0*/  STL [R1+0x90], R236 ;  /* 0x000090ec01007387 */ /* 0x000fe80000100800 */
[----:B------:R-:W1:Y:S04]  /*3700*/  SHFL.IDX PT, R5, R6, 0x2, 0x1c1f ;  /* 0x005c1f0006057f89 */ /* 0x000e6800000e0000 */
[----:B------:R-:W2:Y:S04]  /*3710*/  SHFL.IDX PT, R8, R6, 0x3, 0x1c1f ;  /* 0x007c1f0006087f89 */ /* 0x000ea800000e0000 */
[----:B------:R-:W-:Y:S04]  /*3720*/  STL [R1+0x8c], R235 ;  /* 0x00008ceb01007387 */ /* 0x000fe80000100800 */
[----:B------:R-:W-:Y:S04]  /*3730*/  STL [R1+0x88], R234 ;  /* 0x000088ea01007387 */ /* 0x000fe80000100800 */
[----:B------:R-:W-:Y:S04]  /*3740*/  STL [R1+0x84], R233 ;  /* 0x000084e901007387 */ /* 0x000fe80000100800 */
[----:B------:R-:W-:Y:S01]  /*3750*/  STL [R1+0x80], R232 ;  /* 0x000080e801007387 */ /* 0x000fe20000100800 */
[----:B-1----:R-:W-:-:S03]  /*3760*/  IMAD.IADD R5, R9, 0x1, R5 ;  /* 0x0000000109057824 */ /* 0x002fc600078e0205 */
[----:B------:R-:W-:Y:S01]  /*3770*/  STL [R1+0x7c], R231 ;  /* 0x00007ce701007387 */ /* 0x000fe20000100800 */
[----:B--2---:R-:W-:Y:S01]  /*3780*/  IMAD.IADD R4, R9, 0x1, R8 ;  /* 0x0000000109047824 */ /* 0x004fe200078e0208 */
[C---:B------:R-:W-:Y:S02]  /*3790*/  IMNMX R5, R11.reuse, R5, PT ;  /* 0x000000050b057217 */ /* 0x040fe40003800200 */
[----:B------:R-:W-:Y:S02]  /*37a0*/  STL [R1+0x78], R230 ;  /* 0x000078e601007387 */ /* 0x000fe40000100800 */
[----:B------:R-:W-:Y:S02]  /*37b0*/  IMNMX R4, R11, R4, PT ;  /* 0x000000040b047217 */ /* 0x000fe40003800200 */
[----:B------:R-:W-:Y:S01]  /*37c0*/  STL [R1+0x74], R229 ;  /* 0x000074e501007387 */ /* 0x000fe20000100800 */
[C---:B------:R-:W-:Y:S02]  /*37d0*/  ISETP.GT.AND P2, PT, R5.reuse, RZ, PT ;  /* 0x000000ff0500720c */ /* 0x040fe40003f44270 */
[----:B------:R-:W-:Y:S01]  /*37e0*/  ISETP.GT.AND P6, PT, R5, 0x1, PT ;  /* 0x000000010500780c */ /* 0x000fe20003fc4270 */
[----:B------:R-:W-:Y:S01]  /*37f0*/  STL [R1+0x70], R224 ;  /* 0x000070e001007387 */ /* 0x000fe20000100800 */
[----:B------:R-:W-:-:S02]  /*3800*/  ISETP.GT.AND P0, PT, R4, 0x1, PT ;  /* 0x000000010400780c */ /* 0x000fc40003f04270 */
[----:B------:R-:W-:Y:S01]  /*3810*/  FSEL R14, R101, -INF , P6 ;  /* 0xff800000650e7808 */ /* 0x000fe20003000000 */
[----:B------:R1:W-:Y:S01]  /*3820*/  STL [R1+0x44], R12 ;  /* 0x0000440c01007387 */ /* 0x0003e20000100800 */
[----:B------:R-:W-:Y:S02]  /*3830*/  FSEL R18, R103, -INF , P0 ;  /* 0xff80000067127808 */ /* 0x000fe40000000000 */
[----:B------:R-:W-:Y:S01]  /*3840*/  ISETP.GT.AND P0, PT, R5, 0x9, PT ;  /* 0x000000090500780c */ /* 0x000fe20003f04270 */
[----:B------:R2:W-:Y:S01]  /*3850*/  STL [R1+0x60], R10 ;  /* 0x0000600a01007387 */ /* 0x0005e20000100800 */
[C---:B------:R-:W-:Y:S02]  /*3860*/  ISETP.GT.AND P1, PT, R4.reuse, RZ, PT ;  /* 0x000000ff0400720c */ /* 0x040fe40003f24270 */
[----:B------:R-:W-:Y:S01]  /*3870*/  FSEL R16, R97, -INF , P0 ;  /* 0xff80000061107808 */ /* 0x000fe20000000000 */
[----:B------:R-:W-:Y:S01]  /*3880*/  LDSM.16.MT88.4 R104, [R225+0x2100] ;  /* 0x00210000e168783b */ /* 0x000fe20000004200 */
[----:B------:R-:W-:-:S02]  /*3890*/  ISETP.GT.AND P0, PT, R4, 0x8, PT ;  /* 0x000000080400780c */ /* 0x000fc40003f04270 */
[----:B------:R-:W-:Y:S01]  /*38a0*/  FSEL R17, R102, -INF , P1 ;  /* 0xff80000066117808 */ /* 0x000fe20000800000 */
[----:B------:R-:W-:Y:S01]  /*38b0*/  LDSM.16.MT88.4 R116, [R228+0x2100] ;  /* 0x00210000e474783b */ /* 0x000fe20000004200 */
[C---:B------:R-:W-:Y:S02]  /*38c0*/  ISETP.GT.AND P1, PT, R5.reuse, 0x10, PT ;  /* 0x000000100500780c */ /* 0x040fe40003f24270 */
[----:B------:R-:W-:Y:S01]  /*38d0*/  FSEL R19, R98, -INF , P0 ;  /* 0xff80000062137808 */ /* 0x000fe20000000000 */
[----:B------:R-:W-:Y:S01]  /*38e0*/  LDSM.16.MT88.4 R112, [R226+0x2100] ;  /* 0x00210000e270783b */ /* 0x000fe20000004200 */
[----:B------:R-:W-:Y:S02]  /*38f0*/  ISETP.GT.AND P0, PT, R4, 0x11, PT ;  /* 0x000000110400780c */ /* 0x000fe40003f04270 */
[----:B------:R-:W-:Y:S01]  /*3900*/  ISETP.GT.AND P6, PT, R5, 0x11, PT ;  /* 0x000000110500780c */ /* 0x000fe20003fc4270 */
[----:B------:R-:W-:Y:S01]  /*3910*/  LDSM.16.MT88.4 R120, [R227+0x2100] ;  /* 0x00210000e378783b */ /* 0x000fe20000004200 */
[----:B------:R-:W-:-:S02]  /*3920*/  FSEL R24, R92, -INF , P1 ;  /* 0xff8000005c187808 */ /* 0x000fc40000800000 */
[----:B------:R-:W-:Y:S01]  /*3930*/  ISETP.GT.AND P1, PT, R4, 0x10, PT ;  /* 0x000000100400780c */ /* 0x000fe20003f24270 */
[----:B------:R-:W-:Y:S01]  /*3940*/  UIADD3 UR25, UR25, -0x2, URZ ;  /* 0xfffffffe19197890 */ /* 0x000fe2000fffe03f */
[----:B-1----:R-:W-:Y:S01]  /*3950*/  FSEL R12, R100, -INF , P2 ;  /* 0xff800000640c7808 */ /* 0x002fe20001000000 */
[----:B------:R-:W0:Y:S01]  /*3960*/  LDGDEPBAR ;  /* 0x00000000000079af */ /* 0x000e220000000000 */
[----:B------:R-:W-:Y:S02]  /*3970*/  ISETP.GT.AND P2, PT, R5, 0x8, PT ;  /* 0x000000080500780c */ /* 0x000fe40003f44270 */
[----:B------:R-:W-:Y:S01]  /*3980*/  FMNMX.FTZ R7, R12, R14, !PT ;  /* 0x0000000e0c077209 */ /* 0x000fe20007810000 */
[----:B------:R-:W-:Y:S01]  /*3990*/  LDSM.16.MT88.4 R100, [R227+0x100] ;  /* 0x00010000e364783b */ /* 0x000fe20000004200 */
[----:B------:R-:W-:Y:S02]  /*39a0*/  FSEL R15, R96, -INF , P2 ;  /* 0xff800000600f7808 */ /* 0x000fe40001000000 */
[----:B------:R-:W-:-:S02]  /*39b0*/  ISETP.GT.AND P2, PT, R4, 0x9, PT ;  /* 0x000000090400780c */ /* 0x000fc40003f44270 */
[----:B------:R-:W-:Y:S02]  /*39c0*/  FMNMX.FTZ R7, R15, R7, !PT ;  /* 0x000000070f077209 */ /* 0x000fe40007810000 */
[----:B------:R-:W-:Y:S02]  /*39d0*/  FSEL R36, R95, -INF , P0 ;  /* 0xff8000005f247808 */ /* 0x000fe40000000000 */
[----:B------:R-:W-:Y:S02]  /*39e0*/  FMNMX.FTZ R7, R16, R7, !PT ;  /* 0x0000000710077209 */ /* 0x000fe40007810000 */
[----:B------:R-:W-:Y:S02]  /*39f0*/  FSEL R25, R93, -INF , P6 ;  /* 0xff8000005d197808 */ /* 0x000fe40003000000 */
[----:B------:R-:W-:Y:S02]  /*3a00*/  ISETP.GT.AND P0, PT, R5, 0x18, PT ;  /* 0x000000180500780c */ /* 0x000fe40003f04270 */
[----:B------:R-:W-:-:S02]  /*3a10*/  FMNMX.FTZ R7, R24, R7, !PT ;  /* 0x0000000718077209 */ /* 0x000fc40007810000 */
[----:B------:R-:W-:Y:S02]  /*3a20*/  FSEL R35, R94, -INF , P1 ;  /* 0xff8000005e237808 */ /* 0x000fe40000800000 */
[----:B------:R-:W-:Y:S01]  /*3a30*/  FSEL R21, R99, -INF , P2 ;  /* 0xff80000063157808 */ /* 0x000fe20001000000 */
[----:B------:R-:W-:Y:S01]  /*3a40*/  LDSM.16.MT88.4 R92, [R228+0x100] ;  /* 0x00010000e45c783b */ /* 0x000fe20000004200 */
[----:B------:R-:W-:Y:S02]  /*3a50*/  ISETP.GT.AND P1, PT, R4, 0x18, PT ;  /* 0x000000180400780c */ /* 0x000fe40003f24270 */
[----:B------:R-:W-:Y:S01]  /*3a60*/  ISETP.GT.AND P2, PT, R5, 0x19, PT ;  /* 0x000000190500780c */ /* 0x000fe20003f44270 */
[----:B------:R-:W-:Y:S01]  /*3a70*/  LDSM.16.MT88.4 R96, [R226+0x100] ;  /* 0x00010000e260783b */ /* 0x000fe20000004200 */
[----:B------:R-:W-:Y:S02]  /*3a80*/  FSEL R26, R88, -INF , P0 ;  /* 0xff800000581a7808 */ /* 0x000fe40000000000 */
[----:B------:R-:W-:-:S02]  /*3a90*/  FMNMX.FTZ R7, R25, R7, !PT ;  /* 0x0000000719077209 */ /* 0x000fc40007810000 */
[----:B------:R-:W-:Y:S02]  /*3aa0*/  ISETP.GT.AND P0, PT, R4, 0x19, PT ;  /* 0x000000190400780c */ /* 0x000fe40003f04270 */
        /* <DEDUP_REMOVED lines=11> */
[----:B------:R-:W-:-:S02]  /*3b60*/  ISETP.GT.AND P2, PT, R5, 0x28, PT ;  /* 0x000000280500780c */ /* 0x000fc40003f44270 */
[----:B------:R-:W-:Y:S02]  /*3b70*/  FSEL R174, R85, -INF , P0 ;  /* 0xff80000055ae7808 */ /* 0x000fe40000000000 */
        /* <DEDUP_REMOVED lines=8> */
[----:B------:R-:W-:Y:S02]  /*3c00*/  ISETP.GT.AND P0, PT, R5, 0x30, PT ;  /* 0x000000300500780c */ /* 0x000fe40003f04270 */
[----:B------:R-:W-:Y:S02]  /*3c10*/  FMNMX.FTZ R8, R36, R8, !PT ;  /* 0x0000000824087209 */ /* 0x000fe40007810000 */
[----:B------:R-:W-:-:S02]  /*3c20*/  FMNMX.FTZ R7, R173, R7, !PT ;  /* 0x00000007ad077209 */ /* 0x000fc40007810000 */
[----:B------:R-:W-:Y:S02]  /*3c30*/  FSEL R172, R86, -INF , P1 ;  /* 0xff80000056ac7808 */ /* 0x000fe40000800000 */
[C---:B------:R-:W-:Y:S02]  /*3c40*/  ISETP.GT.AND P6, PT, R5.reuse, 0x31, PT ;  /* 0x000000310500780c */ /* 0x040fe40003fc4270 */
[C---:B------:R-:W-:Y:S02]  /*3c50*/  ISETP.GT.AND P2, PT, R5.reuse, 0x38, PT ;  /* 0x000000380500780c */ /* 0x040fe40003f44270 */
        /* <DEDUP_REMOVED lines=10> */
[----:B--2---:R-:W-:Y:S02]  /*3d00*/  FSEL R10, R64, -INF , P2 ;  /* 0xff800000400a7808 */ /* 0x004fe40001000000 */
[----:B------:R-:W-:Y:S02]  /*3d10*/  FMNMX.FTZ R5, R172, R5, !PT ;  /* 0x00000005ac057209 */ /* 0x000fe40007810000 */
[----:B------:R-:W-:Y:S01]  /*3d20*/  FMNMX.FTZ R7, R188, R7, !PT ;  /* 0x00000007bc077209 */ /* 0x000fe20007810000 */
[----:B------:R-:W-:Y:S01]  /*3d30*/  STL [R1+0x20], R10 ;  /* 0x0000200a01007387 */ /* 0x000fe20000100800 */
[----:B------:R-:W-:Y:S02]  /*3d40*/  ISETP.GT.AND P2, PT, R4, 0x29, PT ;  /* 0x000000290400780c */ /* 0x000fe40003f44270 */
[----:B------:R-:W-:-:S02]  /*3d50*/  FSEL R250, R65, -INF , P1 ;  /* 0xff80000041fa7808 */ /* 0x000fc40000800000 */
[----:B------:R-:W-:Y:S02]  /*3d60*/  FSEL R166, R82, -INF , P0 ;  /* 0xff80000052a67808 */ /* 0x000fe40000000000 */
[----:B------:R-:W-:Y:S02]  /*3d70*/  FMNMX.FTZ R5, R167, R5, !PT ;  /* 0x00000005a7057209 */ /* 0x000fe40007810000 */
[----:B------:R-:W-:Y:S02]  /*3d80*/  FMNMX.FTZ R7, R10, R7, !PT ;  /* 0x000000070a077209 */ /* 0x000fe40007810000 */
[----:B------:R-:W-:Y:S02]  /*3d90*/  FSEL R165, R83, -INF , P2 ;  /* 0xff80000053a57808 */ /* 0x000fe40001000000 */
[----:B------:R-:W-:Y:S02]  /*3da0*/  ISETP.GT.AND P1, PT, R4, 0x30, PT ;  /* 0x000000300400780c */ /* 0x000fe40003f24270 */
[----:B------:R-:W-:-:S02]  /*3db0*/  FMNMX.FTZ R5, R166, R5, !PT ;  /* 0x00000005a6057209 */ /* 0x000fc40007810000 */
[----:B------:R-:W-:Y:S02]  /*3dc0*/  FMNMX.FTZ R7, R250, R7, !PT ;  /* 0x00000007fa077209 */ /* 0x000fe40007810000 */
[----:B------:R-:W-:Y:S02]  /*3dd0*/  ISETP.GT.AND P0, PT, R4, 0x31, PT ;  /* 0x000000310400780c */ /* 0x000fe40003f04270 */
[----:B------:R-:W-:Y:S01]  /*3de0*/  FSEL R13, R78, -INF , P1 ;  /* 0xff8000004e0d7808 */ /* 0x000fe20000800000 */
[----:B------:R-:W1:Y:S01]  /*3df0*/  SHFL.BFLY PT, R10, R7, 0x2, 0x1f ;  /* 0x0c401f00070a7f89 */ /* 0x000e6200000e0000 */
[----:B------:R-:W-:Y:S02]  /*3e00*/  FMNMX.FTZ R5, R165, R5, !PT ;  /* 0x00000005a5057209 */ /* 0x000fe40007810000 */
[----:B------:R-:W-:Y:S01]  /*3e10*/  FSEL R8, R79, -INF , P0 ;  /* 0xff8000004f087808 */ /* 0x000fe20000000000 */
[----:B------:R-:W-:Y:S01]  /*3e20*/  STL [R1+0x28], R13 ;  /* 0x0000280d01007387 */ /* 0x000fe20000100800 */
[----:B------:R-:W-:-:S02]  /*3e30*/  ISETP.GT.AND P1, PT, R4, 0x38, PT ;  /* 0x000000380400780c */ /* 0x000fc40003f24270 */
[----:B------:R-:W-:Y:S01]  /*3e40*/  FMNMX.FTZ R5, R13, R5, !PT ;  /* 0x000000050d057209 */ /* 0x000fe20007810000 */
[----:B------:R-:W-:Y:S01]  /*3e50*/  STL [R1+0x24], R8 ;  /* 0x0000240801007387 */ /* 0x000fe20000100800 */
[----:B------:R-:W-:Y:S02]  /*3e60*/  ISETP.GT.AND P0, PT, R4, 0x39, PT ;  /* 0x000000390400780c */ /* 0x000fe40003f04270 */
[----:B------:R-:W-:Y:S01]  /*3e70*/  FSEL R235, R66, -INF , P1 ;  /* 0xff80000042eb7808 */ /* 0x000fe20000800000 */
[----:B------:R-:W-:Y:S01]  /*3e80*/  LDSM.16.MT88.4 R76, [R225+0x2900] ;  /* 0x00290000e14c783b */ /* 0x000fe20000004200 */
[----:B------:R-:W-:Y:S02]  /*3e90*/  FMNMX.FTZ R5, R8, R5, !PT ;  /* 0x0000000508057209 */ /* 0x000fe40007810000 */
[----:B------:R-:W-:Y:S01]  /*3ea0*/  FSEL R234, R67, -INF , P0 ;  /* 0xff80000043ea7808 */ /* 0x000fe20000000000 */
[----:B------:R-:W-:Y:S01]  /*3eb0*/  STL [R1+0xb4], R235 ;  /* 0x0000b4eb01007387 */ /* 0x000fe20000100800 */
[----:B------:R-:W-:-:S03]  /*3ec0*/  FMNMX.FTZ R5, R235, R5, !PT ;  /* 0x00000005eb057209 */ /* 0x000fc60007810000 */
[----:B------:R-:W-:Y:S01]  /*3ed0*/  STL [R1+0xb8], R234 ;  /* 0x0000b8ea01007387 */ /* 0x000fe20000100800 */
[----:B------:R-:W-:Y:S02]  /*3ee0*/  FMNMX.FTZ R5, R234, R5, !PT ;  /* 0x00000005ea057209 */ /* 0x000fe40007810000 */
[----:B-1----:R-:W-:-:S03]  /*3ef0*/  FMNMX.FTZ R4, R7, R10, !PT ;  /* 0x0000000a07047209 */ /* 0x002fc60007810000 */
[----:B------:R-:W1:Y:S04]  /*3f00*/  SHFL.BFLY PT, R8, R5, 0x2, 0x1f ;  /* 0x0c401f0005087f89 */ /* 0x000e6800000e0000 */
[----:B------:R-:W2:Y:S01]  /*3f10*/  SHFL.BFLY PT, R7, R4, 0x1, 0x1f ;  /* 0x0c201f0004077f89 */ /* 0x000ea200000e0000 */
[----:B-1----:R-:W-:Y:S02]  /*3f20*/  FMNMX.FTZ R5, R5, R8, !PT ;  /* 0x0000000805057209 */ /* 0x002fe40007810000 */
[----:B--2---:R-:W-:-:S03]  /*3f30*/  FMNMX.FTZ R183, R4, R7, !PT ;  /* 0x0000000704b77209 */ /* 0x004fc60007810000 */
[----:B------:R-:W1:Y:S01]  /*3f40*/  SHFL.BFLY PT, R8, R5, 0x1, 0x1f ;  /* 0x0c201f0005087f89 */ /* 0x000e6200000e0000 */
[----:B------:R-:W-:-:S03]  /*3f50*/  FSETP.NEU.FTZ.AND P0, PT, R183, -INF , PT ;  /* 0xff800000b700780b */ /* 0x000fc60003f1d000 */
[----:B------:R-:W2:Y:S01]  /*3f60*/  SHFL.IDX PT, R7, R6, RZ, 0x1c1f ;  /* 0x001c1fff06077589 */ /* 0x000ea200000e0000 */
[----:B------:R-:W-:-:S03]  /*3f70*/  FMUL.FTZ R4, R183, c[0x0][0x2d0] ;  /* 0x0000b400b7047a20 */ /* 0x000fc60000410000 */
[----:B------:R-:W3:Y:S02]  /*3f80*/  SHFL.IDX PT, R6, R6, 0x1, 0x1c1f ;  /* 0x003c1f0006067f89 */ /* 0x000ee400000e0000 */
[----:B------:R-:W-:Y:S02]  /*3f90*/  FSEL R13, R4, RZ, P0 ;  /* 0x000000ff040d7208 */ /* 0x000fe40000000000 */
[----:B------:R-:W-:Y:S03]  /*3fa0*/  STL [R1+0xbc], R183 ;  /* 0x0000bcb701007387 */ /* 0x000fe60000100800 */
[----:B------:R-:W-:-:S04]  /*3fb0*/  FFMA.FTZ R4, R12, c[0x0][0x2d0], -R13 ;  /* 0x0000b4000c047a23 */ /* 0x000fc8000001080d */
[----:B------:R4:W-:Y:S01]  /*3fc0*/  MUFU.EX2 R242, R4 ;  /* 0x0000000400f27308 */ /* 0x0009e20000000800 */
[----:B-1----:R-:W-:Y:S01]  /*3fd0*/  FMNMX.FTZ R182, R5, R8, !PT ;  /* 0x0000000805b67209 */ /* 0x002fe20007810000 */
[----:B------:R-:W-:Y:S02]  /*3fe0*/  FFMA.FTZ R5, R15, c[0x0][0x2d0], -R13 ;  /* 0x0000b4000f057a23 */ /* 0x000fe4000001080d */
[----:B--2---:R-:W-:-:S04]  /*3ff0*/  IMAD.IADD R2, R9, 0x1, R7 ;  /* 0x0000000109027824 */ /* 0x004fc800078e0207 */
[----:B------:R3:W-:Y:S01]  /*4000*/  MUFU.EX2 R204, R5 ;  /* 0x0000000500cc7308 */ /* 0x0007e20000000800 */
[----:B------:R-:W-:Y:S01]  /*4010*/  FSETP.NEU.FTZ.AND P0, PT, R182, -INF , PT ;  /* 0xff800000b600780b */ /* 0x000fe20003f1d000 */
[----:B------:R-:W-:Y:S01]  /*4020*/  STL [R1+0xc0], R182 ;  /* 0x0000c0b601007387 */ /* 0x000fe20000100800 */
[----:B------:R-:W-:Y:S01]  /*4030*/  IMNMX R3, R11, R2, PT ;  /* 0x000000020b037217 */ /* 0x000fe20003800200 */
[----:B----4-:R-:W-:-:S03]  /*4040*/  FFMA.FTZ R4, R14, c[0x0][0x2d0], -R13 ;  /* 0x0000b4000e047a23 */ /* 0x010fc6000001080d */
[C---:B------:R-:W-:Y:S01]  /*4050*/  ISETP.GT.AND P2, PT, R3.reuse, 0x1, PT ;  /* 0x000000010300780c */ /* 0x040fe20003f44270 */
[----:B------:R1:W2:Y:S01]  /*4060*/  MUFU.EX2 R241, R4 ;  /* 0x0000000400f17308 */ /* 0x0002a20000000800 */
[----:B------:R-:W-:Y:S02]  /*4070*/  ISETP.GT.AND P6, PT, R3, RZ, PT ;  /* 0x000000ff0300720c */ /* 0x000fe40003fc4270 */
[----:B------:R-:W-:Y:S02]  /*4080*/  FSEL R20, R61, -INF , P2 ;  /* 0xff8000003d147808 */ /* 0x000fe40001000000 */
[----:B------:R-:W-:Y:S01]  /*4090*/  ISETP.GT.AND P2, PT, R3, 0x8, PT ;  /* 0x000000080300780c */ /* 0x000fe20003f44270 */
[----:B---3--:R-:W-:-:S05]  /*40a0*/  IMAD.IADD R5, R9, 0x1, R6 ;  /* 0x0000000109057824 */ /* 0x008fca00078e0206 */
[----:B------:R-:W-:-:S04]  /*40b0*/  IMNMX R2, R11, R5, PT ;  /* 0x000000050b027217 */ /* 0x000fc80003800200 */
[----:B------:R-:W-:Y:S01]  /*40c0*/  ISETP.GT.AND P1, PT, R2, RZ, PT ;  /* 0x000000ff0200720c */ /* 0x000fe20003f24270 */
[----:B-1----:R-:W-:Y:S01]  /*40d0*/  FMUL.FTZ R4, R182, c[0x0][0x2d0] ;  /* 0x0000b400b6047a20 */ /* 0x002fe20000410000 */
[----:B--2---:R-:W-:Y:S02]  /*40e0*/  F2FP.BF16.PACK_AB R8, R241, R242 ;  /* 0x000000f2f108723e */ /* 0x004fe400000010ff */
[----:B------:R-:W-:Y:S02]  /*40f0*/  FSEL R30, R62, -INF , P1 ;  /* 0xff8000003e1e7808 */ /* 0x000fe40000800000 */
[----:B------:R-:W-:Y:S01]  /*4100*/  FSEL R12, R4, RZ, P0 ;  /* 0x000000ff040c7208 */ /* 0x000fe20000000000 */
[----:B------:R-:W-:Y:S01]  /*4110*/  FFMA.FTZ R4, R16, c[0x0][0x2d0], -R13 ;  /* 0x0000b40010047a23 */ /* 0x000fe2000001080d */
[----:B------:R-:W-:Y:S02]  /*4120*/  ISETP.GT.AND P0, PT, R2, 0x1, PT ;  /* 0x000000010200780c */ /* 0x000fe40003f04270 */
[----:B------:R-:W-:Y:S01]  /*4130*/  FSEL R16, R56, -INF , P2 ;  /* 0xff80000038107808 */ /* 0x000fe20001000000 */
[----:B------:R1:W2:Y:S01]  /*4140*/  MUFU.EX2 R236, R4 ;  /* 0x0000000400ec7308 */ /* 0x0002a20000000800 */
[----:B------:R-:W-:Y:S01]  /*4150*/  FFMA.FTZ R0, R21, c[0x0][0x2d0], -R12 ;  /* 0x0000b40015007a23 */ /* 0x000fe2000001080c */
[----:B------:R-:W-:-:S02]  /*4160*/  FSEL R32, R63, -INF , P0 ;  /* 0xff8000003f207808 */ /* 0x000fc40000000000 */
[C---:B------:R-:W-:Y:S02]  /*4170*/  ISETP.GT.AND P0, PT, R3.reuse, 0x9, PT ;  /* 0x000000090300780c */ /* 0x040fe40003f04270 */
[----:B------:R-:W-:Y:S02]  /*4180*/  ISETP.GT.AND P1, PT, R3, 0x10, PT ;  /* 0x000000100300780c */ /* 0x000fe40003f24270 */
[----:B------:R3:W-:Y:S01]  /*4190*/  MUFU.EX2 R208, R0 ;  /* 0x0000000000d07308 */ /* 0x0007e20000000800 */
[----:B------:R-:W-:-:S04]  /*41a0*/  ISETP.GT.AND P2, PT, R2, 0x9, PT ;  /* 0x000000090200780c */ /* 0x000fc80003f44270 */
[----:B------:R-:W-:Y:S02]  /*41b0*/  FSEL R29, R59, -INF , P2 ;  /* 0xff8000003b1d7808 */ /* 0x000fe40001000000 */
[----:B------:R-:W-:Y:S01]  /*41c0*/  ISETP.GT.AND P2, PT, R3, 0x19, PT ;  /* 0x000000190300780c */ /* 0x000fe20003f44270 */
[----:B-1----:R-:W-:Y:S01]  /*41d0*/  FFMA.FTZ R4, R17, c[0x0][0x2d0], -R12 ;  /* 0x0000b40011047a23 */ /* 0x002fe2000001080c */
[----:B------:R-:W-:Y:S02]  /*41e0*/  FSEL R17, R60, -INF , P6 ;  /* 0xff8000003c117808 */ /* 0x000fe40003000000 */
[----:B------:R-:W-:Y:S01]  /*41f0*/  ISETP.GT.AND P6, PT, R3, 0x11, PT ;  /* 0x000000110300780c */ /* 0x000fe20003fc4270 */
[----:B------:R1:W-:Y:S01]  /*4200*/  MUFU.EX2 R207, R4 ;  /* 0x0000000400cf7308 */ /* 0x0003e20000000800 */
[----:B------:R-:W-:Y:S01]  /*4210*/  FSEL R23, R49, -INF , P2 ;  /* 0xff80000031177808 */ /* 0x000fe20001000000 */
[----:B------:R-:W-:Y:S01]  /*4220*/  LDSM.16.MT88.4 R60, [R226+0x900] ;  /* 0x00090000e23c783b */ /* 0x000fe20000004200 */
[----:B------:R-:W-:-:S02]  /*4230*/  FSEL R21, R53, -INF , P6 ;  /* 0xff80000035157808 */ /* 0x000fc40003000000 */
[----:B---3--:R-:W-:Y:S02]  /*4240*/  FMNMX.FTZ R0, R17, R20, !PT ;  /* 0x0000001411007209 */ /* 0x008fe40007810000 */
[C---:B------:R-:W-:Y:S02]  /*4250*/  ISETP.GT.AND P2, PT, R3.reuse, 0x28, PT ;  /* 0x000000280300780c */ /* 0x040fe40003f44270 */
[----:B------:R-:W-:Y:S02]  /*4260*/  FMNMX.FTZ R0, R16, R0, !PT ;  /* 0x0000000010007209 */ /* 0x000fe40007810000 */
[----:B------:R-:W-:Y:S02]  /*4270*/  FSEL R163, R44, -INF , P2 ;  /* 0xff8000002ca37808 */ /* 0x000fe40001000000 */
[C---:B------:R-:W-:Y:S02]  /*4280*/  ISETP.GT.AND P6, PT, R3.reuse, 0x31, PT ;  /* 0x000000310300780c */ /* 0x040fe40003fc4270 */
[----:B------:R-:W-:Y:S01]  /*4290*/  ISETP.GT.AND P2, PT, R3, 0x38, PT ;  /* 0x000000380300780c */ /* 0x000fe20003f44270 */
[----:B-1----:R-:W-:Y:S01]  /*42a0*/  FFMA.FTZ R4, R18, c[0x0][0x2d0], -R12 ;  /* 0x0000b40012047a23 */ /* 0x002fe2000001080c */
[----:B------:R-:W-:-:S02]  /*42b0*/  FSEL R18, R57, -INF , P0 ;  /* 0xff80000039127808 */ /* 0x000fc40000000000 */
[----:B------:R-:W-:Y:S01]  /*42c0*/  ISETP.GT.AND P0, PT, R2, 0x8, PT ;  /* 0x000000080200780c */ /* 0x000fe20003f04270 */
[----:B------:R1:W3:Y:S01]  /*42d0*/  MUFU.EX2 R206, R4 ;  /* 0x0000000400ce7308 */ /* 0x0002e20000000800 */
[----:B------:R-:W-:Y:S02]  /*42e0*/  FMNMX.FTZ R0, R18, R0, !PT ;  /* 0x0000000012007209 */ /* 0x000fe40007810000 */
[----:B------:R-:W-:Y:S02]  /*42f0*/  FSEL R28, R58, -INF , P0 ;  /* 0xff8000003a1c7808 */ /* 0x000fe40000000000 */
[----:B------:R-:W-:Y:S01]  /*4300*/  ISETP.GT.AND P0, PT, R2, 0x11, PT ;  /* 0x000000110200780c */ /* 0x000fe20003f04270 */
[----:B------:R-:W-:Y:S01]  /*4310*/  LDSM.16.MT88.4 R56, [R228+0x2900] ;  /* 0x00290000e438783b */ /* 0x000fe20000004200 */
[----:B------:R-:W-:Y:S02]  /*4320*/  FSEL R214, R73, -INF , P6 ;  /* 0xff80000049d67808 */ /* 0x000fe40003000000 */
[----:B------:R-:W-:-:S02]  /*4330*/  FSEL R33, R55, -INF , P0 ;  /* 0xff80000037217808 */ /* 0x000fc40000000000 */
[----:B------:R-:W-:Y:S02]  /*4340*/  ISETP.GT.AND P0, PT, R3, 0x18, PT ;  /* 0x000000180300780c */ /* 0x000fe40003f04270 */
[----:B------:R-:W-:Y:S02]  /*4350*/  FSEL R203, R168, -INF , P2 ;  /* 0xff800000a8cb7808 */ /* 0x000fe40001000000 */
[----:B------:R-:W-:Y:S01]  /*4360*/  FSEL R22, R48, -INF , P0 ;  /* 0xff80000030167808 */ /* 0x000fe20000000000 */
[----:B-1----:R-:W-:Y:S01]  /*4370*/  FFMA.FTZ R4, R19, c[0x0][0x2d0], -R12 ;  /* 0x0000b40013047a23 */ /* 0x002fe2000001080c */
[----:B------:R-:W-:Y:S02]  /*4380*/  FSEL R19, R52, -INF , P1 ;  /* 0xff80000034137808 */ /* 0x000fe40000800000 */
[----:B------:R-:W-:Y:S01]  /*4390*/  ISETP.GT.AND P1, PT, R2, 0x10, PT ;  /* 0x000000100200780c */ /* 0x000fe20003f24270 */
[----:B------:R1:W4:Y:S01]  /*43a0*/  MUFU.EX2 R243, R4 ;  /* 0x0000000400f37308 */ /* 0x0003220000000800 */
[----:B------:R-:W-:-:S02]  /*43b0*/  FMNMX.FTZ R0, R19, R0, !PT ;  /* 0x0000000013007209 */ /* 0x000fc40007810000 */
[----:B------:R-:W-:Y:S02]  /*43c0*/  FSEL R31, R54, -INF , P1 ;  /* 0xff800000361f7808 */ /* 0x000fe40000800000 */
[C---:B------:R-:W-:Y:S01]  /*43d0*/  ISETP.GT.AND P1, PT, R2.reuse, 0x18, PT ;  /* 0x000000180200780c */ /* 0x040fe20003f24270 */
[----:B------:R-:W-:Y:S01]  /*43e0*/  LDSM.16.MT88.4 R52, [R228+0x900] ;  /* 0x00090000e434783b */ /* 0x000fe20000004200 */
[----:B------:R-:W-:Y:S02]  /*43f0*/  FMNMX.FTZ R0, R21, R0, !PT ;  /* 0x0000000015007209 */ /* 0x000fe40007810000 */
[----:B------:R-:W-:Y:S02]  /*4400*/  ISETP.GT.AND P0, PT, R2, 0x19, PT ;  /* 0x000000190200780c */ /* 0x000fe40003f04270 */
[----:B------:R-:W-:Y:S02]  /*4410*/  FSEL R34, R50, -INF , P1 ;  /* 0xff80000032227808 */ /* 0x000fe40000800000 */
[----:B------:R-:W-:-:S02]  /*4420*/  ISETP.GT.AND P1, PT, R3, 0x20, PT ;  /* 0x000000200300780c */ /* 0x000fc40003f24270 */
[----:B------:R-:W-:Y:S01]  /*4430*/  FMNMX.FTZ R0, R22, R0, !PT ;  /* 0x0000000016007209 */ /* 0x000fe20007810000 */
[----:B-1----:R-:W-:Y:S01]  /*4440*/  FFMA.FTZ R4, R25, c[0x0][0x2d0], -R13 ;  /* 0x0000b40019047a23 */ /* 0x002fe2000001080d */
[----:B------:R-:W-:Y:S02]  /*4450*/  FSEL R68, R51, -INF , P0 ;  /* 0xff80000033447808 */ /* 0x000fe40000000000 */
[----:B------:R-:W-:Y:S01]  /*4460*/  ISETP.GT.AND P0, PT, R3, 0x21, PT ;  /* 0x000000210300780c */ /* 0x000fe20003f04270 */
[----:B------:R-:W-:Y:S01]  /*4470*/  MUFU.EX2 R229, R4 ;  /* 0x0000000400e57308 */ /* 0x000fe20000000800 */
[----:B------:R-:W-:Y:S01]  /*4480*/  FSEL R161, R40, -INF , P1 ;  /* 0xff80000028a17808 */ /* 0x000fe20000800000 */
[----:B------:R-:W-:Y:S01]  /*4490*/  LDSM.16.MT88.4 R48, [R227+0x900] ;  /* 0x00090000e330783b */ /* 0x000fe20000004200 */
        /* <DEDUP_REMOVED lines=8> */
[----:B------:R-:W-:Y:S02]  /*4520*/  FSEL R160, R42, -INF , P1 ;  /* 0xff8000002aa07808 */ /* 0x000fe40000800000 */
[----:B------:R-:W-:Y:S02]  /*4530*/  FMNMX.FTZ R0, R163, R0, !PT ;  /* 0x00000000a3007209 */ /* 0x000fe40007810000 */
[----:B------:R-:W-:Y:S01]  /*4540*/  ISETP.GT.AND P1, PT, R3, 0x39, PT ;  /* 0x000000390300780c */ /* 0x000fe20003f24270 */
[----:B------:R-:W-:Y:S01]  /*4550*/  FFMA.FTZ R3, R24, c[0x0][0x2d0], -R13 ;  /* 0x0000b40018037a23 */ /* 0x000fe2000001080d */
[----:B------:R-:W-:Y:S02]  /*4560*/  FSEL R215, R72, -INF , P0 ;  /* 0xff80000048d77808 */ /* 0x000fe40000000000 */
[----:B------:R-:W-:Y:S01]  /*4570*/  FMNMX.FTZ R0, R162, R0, !PT ;  /* 0x00000000a2007209 */ /* 0x000fe20007810000 */
[----:B------:R1:W-:Y:S01]  /*4580*/  MUFU.EX2 R232, R3 ;  /* 0x0000000300e87308 */ /* 0x0003e20000000800 */
[----:B------:R-:W-:-:S02]  /*4590*/  FSEL R202, R169, -INF , P1 ;  /* 0xff800000a9ca7808 */ /* 0x000fc40000800000 */
[----:B------:R-:W-:Y:S02]  /*45a0*/  FMNMX.FTZ R0, R215, R0, !PT ;  /* 0x00000000d7007209 */ /* 0x000fe40007810000 */
[----:B------:R-:W-:Y:S02]  /*45b0*/  ISETP.GT.AND P0, PT, R2, 0x21, PT ;  /* 0x000000210200780c */ /* 0x000fe40003f04270 */
[----:B------:R-:W-:Y:S02]  /*45c0*/  FMNMX.FTZ R0, R214, R0, !PT ;  /* 0x00000000d6007209 */ /* 0x000fe40007810000 */
[----:B------:R-:W-:Y:S02]  /*45d0*/  FSEL R71, R43, -INF , P0 ;  /* 0xff8000002b477808 */ /* 0x000fe40000000000 */
[----:B------:R-:W-:Y:S02]  /*45e0*/  FMNMX.FTZ R0, R203, R0, !PT ;  /* 0x00000000cb007209 */ /* 0x000fe40007810000 */
[----:B------:R-:W-:-:S02]  /*45f0*/  ISETP.GT.AND P0, PT, R2, 0x28, PT ;  /* 0x000000280200780c */ /* 0x000fc40003f04270 */
[----:B------:R-:W-:Y:S02]  /*4600*/  FMNMX.FTZ R0, R202, R0, !PT ;  /* 0x00000000ca007209 */ /* 0x000fe40007810000 */
[----:B-1----:R-:W-:Y:S02]  /*4610*/  FMNMX.FTZ R3, R30, R32, !PT ;  /* 0x000000201e037209 */ /* 0x002fe40007810000 */
[----:B------:R-:W-:Y:S01]  /*4620*/  ISETP.GT.AND P1, PT, R2, 0x29, PT ;  /* 0x000000290200780c */ /* 0x000fe20003f24270 */
[----:B------:R-:W1:Y:S01]  /*4630*/  SHFL.BFLY PT, R5, R0, 0x2, 0x1f ;  /* 0x0c401f0000057f89 */ /* 0x000e6200000e0000 */
[----:B------:R-:W-:Y:S02]  /*4640*/  FMNMX.FTZ R3, R28, R3, !PT ;  /* 0x000000031c037209 */ /* 0x000fe40007810000 */
[----:B------:R-:W-:Y:S02]  /*4650*/  FSEL R70, R46, -INF , P0 ;  /* 0xff8000002e467808 */ /* 0x000fe40000000000 */
[----:B------:R-:W-:Y:S01]  /*4660*/  FMNMX.FTZ R4, R29, R3, !PT ;  /* 0x000000031d047209 */ /* 0x000fe20007810000 */
[----:B------:R-:W-:Y:S01]  /*4670*/  FFMA.FTZ R3, R26, c[0x0][0x2d0], -R13 ;  /* 0x0000b4001a037a23 */ /* 0x000fe2000001080d */
[----:B------:R-:W-:-:S02]  /*4680*/  FSEL R69, R47, -INF , P1 ;  /* 0xff8000002f457808 */ /* 0x000fc40000800000 */
[----:B------:R-:W-:Y:S01]  /*4690*/  FMNMX.FTZ R4, R31, R4, !PT ;  /* 0x000000041f047209 */ /* 0x000fe20007810000 */
[----:B------:R2:W-:Y:S01]  /*46a0*/  MUFU.EX2 R205, R3 ;  /* 0x0000000300cd7308 */ /* 0x0005e20000000800 */
[C---:B------:R-:W-:Y:S01]  /*46b0*/  ISETP.GT.AND P6, PT, R2.reuse, 0x30, PT ;  /* 0x000000300200780c */ /* 0x040fe20003fc4270 */
[----:B------:R-:W-:Y:S01]  /*46c0*/  LDSM.16.MT88.4 R44, [R225+0x900] ;  /* 0x00090000e12c783b */ /* 0x000fe20000004200 */
[C---:B------:R-:W-:Y:S02]  /*46d0*/  ISETP.GT.AND P2, PT, R2.reuse, 0x31, PT ;  /* 0x000000310200780c */ /* 0x040fe40003f44270 */
[C---:B------:R-:W-:Y:S02]  /*46e0*/  ISETP.GT.AND P1, PT, R2.reuse, 0x38, PT ;  /* 0x000000380200780c */ /* 0x040fe40003f24270 */
[----:B------:R-:W-:Y:S02]  /*46f0*/  ISETP.GT.AND P0, PT, R2, 0x39, PT ;  /* 0x000000390200780c */ /* 0x000fe40003f04270 */
[----:B------:R-:W-:-:S02]  /*4700*/  FSEL R201, R74, -INF , P6 ;  /* 0xff8000004ac97808 */ /* 0x000fc40003000000 */
[----:B------:R-:W-:Y:S02]  /*4710*/  FSEL R200, R75, -INF , P2 ;  /* 0xff8000004bc87808 */ /* 0x000fe40001000000 */
[----:B------:R-:W-:Y:S01]  /*4720*/  FSEL R179, R170, -INF , P1 ;  /* 0xff800000aab37808 */ /* 0x000fe20000800000 */
[----:B------:R-:W-:Y:S01]  /*4730*/  LDSM.16.MT88.4 R72, [R226+0x2900] ;  /* 0x00290000e248783b */ /* 0x000fe20000004200 */
[----:B-1----:R-:W-:Y:S02]  /*4740*/  FMNMX.FTZ R0, R0, R5, !PT ;  /* 0x0000000500007209 */ /* 0x002fe40007810000 */
[----:B--2---:R-:W-:Y:S01]  /*4750*/  FMNMX.FTZ R3, R33, R4, !PT ;  /* 0x0000000421037209 */ /* 0x004fe20007810000 */
[----:B------:R-:W-:Y:S01]  /*4760*/  FFMA.FTZ R4, R27, c[0x0][0x2d0], -R13 ;  /* 0x0000b4001b047a23 */ /* 0x000fe2000001080d */
[----:B------:R-:W-:Y:S01]  /*4770*/  FSEL R178, R171, -INF , P0 ;  /* 0xff800000abb27808 */ /* 0x000fe20000000000 */
[----:B------:R-:W1:Y:S01]  /*4780*/  SHFL.BFLY PT, R15, R0, 0x1, 0x1f ;  /* 0x0c201f00000f7f89 */ /* 0x000e6200000e0000 */
[----:B------:R-:W-:Y:S01]  /*4790*/  FMNMX.FTZ R3, R34, R3, !PT ;  /* 0x0000000322037209 */ /* 0x000fe20007810000 */
[----:B------:R2:W2:Y:S01]  /*47a0*/  MUFU.EX2 R249, R4 ;  /* 0x0000000400f97308 */ /* 0x0004a20000000800 */
[----:B------:R-:W-:-:S02]  /*47b0*/  F2FP.BF16.PACK_AB R10, R236, R204 ;  /* 0x000000ccec0a723e */ /* 0x000fc400000010ff */
[----:B------:R-:W-:Y:S02]  /*47c0*/  FMNMX.FTZ R3, R68, R3, !PT ;  /* 0x0000000344037209 */ /* 0x000fe40007810000 */
[----:B---3--:R-:W-:Y:S02]  /*47d0*/  F2FP.BF16.PACK_AB R9, R206, R207 ;  /* 0x000000cfce09723e */ /* 0x008fe400000010ff */
[----:B------:R-:W-:Y:S02]  /*47e0*/  FMNMX.FTZ R2, R160, R3, !PT ;  /* 0x00000003a0027209 */ /* 0x000fe40007810000 */
[----:B----4-:R-:W-:Y:S02]  /*47f0*/  F2FP.BF16.PACK_AB R11, R208, R243 ;  /* 0x000000f3d00b723e */ /* 0x010fe400000010ff */
[----:B------:R-:W-:Y:S01]  /*4800*/  FMNMX.FTZ R3, R71, R2, !PT ;  /* 0x0000000247037209 */ /* 0x000fe20007810000 */
[----:B------:R-:W-:-:S03]  /*4810*/  FFMA.FTZ R2, R36, c[0x0][0x2d0], -R12 ;  /* 0x0000b40024027a23 */ /* 0x000fc6000001080c */
[----:B------:R-:W-:Y:S01]  /*4820*/  FMNMX.FTZ R3, R70, R3, !PT ;  /* 0x0000000346037209 */ /* 0x000fe20007810000 */
[----:B------:R3:W-:Y:S01]  /*4830*/  MUFU.EX2 R224, R2 ;  /* 0x0000000200e07308 */ /* 0x0007e20000000800 */
[----:B--2---:R-:W-:Y:S01]  /*4840*/  FFMA.FTZ R4, R35, c[0x0][0x2d0], -R12 ;  /* 0x0000b40023047a23 */ /* 0x004fe2000001080c */
[C---:B------:R-:W-:Y:S01]  /*4850*/  HMMA.16816.F32.BF16 R64, R8.reuse, R88, RZ ;  /* 0x000000580840723c */ /* 0x040fe200000418ff */
[----:B------:R-:W-:Y:S02]  /*4860*/  FMNMX.FTZ R3, R69, R3, !PT ;  /* 0x0000000345037209 */ /* 0x000fe40007810000 */
[----:B------:R-:W-:Y:S02]  /*4870*/  F2FP.BF16.PACK_AB R6, R249, R205 ;  /* 0x000000cdf906723e */ /* 0x000fe400000010ff */
[----:B------:R-:W-:Y:S01]  /*4880*/  FMNMX.FTZ R3, R201, R3, !PT ;  /* 0x00000003c9037209 */ /* 0x000fe20007810000 */
[----:B------:R2:W4:Y:S01]  /*4890*/  MUFU.EX2 R231, R4 ;  /* 0x0000000400e77308 */ /* 0x0005220000000800 */
[----:B-1----:R-:W-:Y:S01]  /*48a0*/  FMNMX.FTZ R185, R0, R15, !PT ;  /* 0x0000000f00b97209 */ /* 0x002fe20007810000 */
[----:B------:R-:W-:Y:S01]  /*48b0*/  HMMA.16816.F32.BF16 R144, R8, R104, RZ ;  /* 0x000000680890723c */ /* 0x000fe200000418ff */
[----:B------:R-:W-:-:S02]  /*48c0*/  FMNMX.FTZ R3, R200, R3, !PT ;  /* 0x00000003c8037209 */ /* 0x000fc40007810000 */
[----:B------:R-:W-:Y:S02]  /*48d0*/  FSETP.NEU.FTZ.AND P0, PT, R185, -INF , PT ;  /* 0xff800000b900780b */ /* 0x000fe40003f1d000 */
[----:B------:R-:W-:Y:S01]  /*48e0*/  FMNMX.FTZ R3, R179, R3, !PT ;  /* 0x00000003b3037209 */ /* 0x000fe20007810000 */
[----:B---3--:R-:W-:Y:S02]  /*48f0*/  FFMA.FTZ R2, R37, c[0x0][0x2d0], -R12 ;  /* 0x0000b40025027a23 */ /* 0x008fe4000001080c */
[C---:B------:R-:W-:Y:S01]  /*4900*/  HMMA.16816.F32.BF16 R136, R8.reuse, R116, RZ ;  /* 0x000000740888723c */ /* 0x040fe200000418ff */
[----:B------:R-:W-:Y:S01]  /*4910*/  FMNMX.FTZ R3, R178, R3, !PT ;  /* 0x00000003b2037209 */ /* 0x000fe20007810000 */
[----:B------:R1:W-:Y:S04]  /*4920*/  MUFU.EX2 R182, R2 ;  /* 0x0000000200b67308 */ /* 0x0003e80000000800 */
[----:B------:R-:W3:Y:S01]  /*4930*/  SHFL.BFLY PT, R14, R3, 0x2, 0x1f ;  /* 0x0c401f00030e7f89 */ /* 0x000ee200000e0000 */
[----:B--2---:R-:W-:Y:S01]  /*4940*/  F2FP.BF16.PACK_AB R4, R229, R232 ;  /* 0x000000e8e504723e */ /* 0x004fe200000010ff */
[----:B------:R-:W-:Y:S01]  /*4950*/  HMMA.16816.F32.BF16 R80, R8, R106, RZ ;  /* 0x0000006a0850723c */ /* 0x000fe200000418ff */
[----:B----4-:R-:W-:-:S07]  /*4960*/  F2FP.BF16.PACK_AB R5, R224, R231 ;  /* 0x000000e7e005723e */ /* 0x010fce00000010ff */
[----:B------:R-:W-:Y:S01]  /*4970*/  HMMA.16816.F32.BF16 R156, R8, R96, RZ ;  /* 0x00000060089c723c */ /* 0x000fe200000418ff */
[----:B-1----:R-:W-:-:S04]  /*4980*/  FFMA.FTZ R2, R38, c[0x0][0x2d0], -R12 ;  /* 0x0000b40026027a23 */ /* 0x002fc8000001080c */
[----:B------:R1:W2:Y:S03]  /*4990*/  MUFU.EX2 R245, R2 ;  /* 0x0000000200f57308 */ /* 0x0002a60000000800 */
[----:B------:R-:W-:Y:S01]  /*49a0*/  HMMA.16816.F32.BF16 R152, R8, R92, RZ ;  /* 0x0000005c0898723c */ /* 0x000fe200000418ff */
[----:B---3--:R-:W-:-:S07]  /*49b0*/  FMNMX.FTZ R0, R3, R14, !PT ;  /* 0x0000000e03007209 */ /* 0x008fce0007810000 */
[----:B------:R-:W-:Y:S01]  /*49c0*/  HMMA.16816.F32.BF16 R148, R8, R100, RZ ;  /* 0x000000640894723c */ /* 0x000fe200000418ff */
[----:B-1----:R-:W-:Y:S01]  /*49d0*/  FMUL.FTZ R2, R185, c[0x0][0x2d0] ;  /* 0x0000b400b9027a20 */ /* 0x002fe20000410000 */
[----:B--2---:R-:W-:-:S06]  /*49e0*/  F2FP.BF16.PACK_AB R7, R245, R182 ;  /* 0x000000b6f507723e */ /* 0x004fcc00000010ff */
[----:B------:R-:W-:Y:S01]  /*49f0*/  HMMA.16816.F32.BF16 R140, R8, R112, RZ ;  /* 0x00000070088c723c */ /* 0x000fe200000418ff */
[----:B------:R-:W-:-:S05]  /*4a00*/  FSEL R2, R2, RZ, P0 ;  /* 0x000000ff02027208 */ /* 0x000fca0000000000 */
[--C-:B------:R-:W-:Y:S02]  /*4a10*/  FFMA.FTZ R3, R17, c[0x0][0x2d0], -R2.reuse ;  /* 0x0000b40011037a23 */ /* 0x100fe40000010802 */
[C---:B------:R-:W-:Y:S02]  /*4a20*/  HMMA.16816.F32.BF16 R132, R8.reuse, R120, RZ ;  /* 0x000000780884723c */ /* 0x040fe400000418ff */
[----:B------:R1:W-:Y:S06]  /*4a30*/  MUFU.EX2 R212, R3 ;  /* 0x0000000300d47308 */ /* 0x0003ec0000000800 */
[C---:B------:R-:W-:Y:S08]  /*4a40*/  HMMA.16816.F32.BF16 R128, R8.reuse, R90, RZ ;  /* 0x0000005a0880723c */ /* 0x040ff000000418ff */
[----:B------:R-:W-:Y:S01]  /*4a50*/  HMMA.16816.F32.BF16 R124, R8, R98, RZ ;  /* 0x00000062087c723c */ /* 0x000fe200000418ff */
[----:B-1----:R-:W-:-:S04]  /*4a60*/  FFMA.FTZ R3, R20, c[0x0][0x2d0], -R2 ;  /* 0x0000b40014037a23 */ /* 0x002fc80000010802 */
[----:B------:R1:W2:Y:S03]  /*4a70*/  MUFU.EX2 R177, R3 ;  /* 0x0000000300b17308 */ /* 0x0002a60000000800 */
[C---:B------:R-:W-:Y:S08]  /*4a80*/  HMMA.16816.F32.BF16 R108, R8.reuse, R94, RZ ;  /* 0x0000005e086c723c */ /* 0x040ff000000418ff */
[----:B------:R-:W-:Y:S01]  /*4a90*/  HMMA.16816.F32.BF16 R84, R8, R102, RZ ;  /* 0x000000660854723c */ /* 0x000fe200000418ff */
[----:B-1----:R-:W-:-:S07]  /*4aa0*/  FFMA.FTZ R3, R16, c[0x0][0x2d0], -R2 ;  /* 0x0000b40010037a23 */ /* 0x002fce0000010802 */
[C---:B------:R-:W-:Y:S01]  /*4ab0*/  HMMA.16816.F32.BF16 R40, R8.reuse, R114, RZ ;  /* 0x000000720828723c */ /* 0x040fe200000418ff */
[----:B------:R1:W-:Y:S07]  /*4ac0*/  MUFU.EX2 R213, R3 ;  /* 0x0000000300d57308 */ /* 0x0003ee0000000800 */
[C---:B------:R-:W-:Y:S08]  /*4ad0*/  HMMA.16816.F32.BF16 R36, R8.reuse, R118, RZ ;  /* 0x000000760824723c */ /* 0x040ff000000418ff */
[----:B------:R-:W-:Y:S01]  /*4ae0*/  HMMA.16816.F32.BF16 R24, R8, R122, RZ ;  /* 0x0000007a0818723c */ /* 0x000fe200000418ff */
[----:B------:R-:W3:Y:S01]  /*4af0*/  SHFL.BFLY PT, R8, R0, 0x1, 0x1f ;  /* 0x0c201f0000087f89 */ /* 0x000ee200000e0000 */
[----:B-1----:R-:W-:-:S04]  /*4b00*/  FFMA.FTZ R3, R18, c[0x0][0x2d0], -R2 ;  /* 0x0000b40012037a23 */ /* 0x002fc80000010802 */
[----:B------:R1:W-:Y:S02]  /*4b10*/  MUFU.EX2 R14, R3 ;  /* 0x00000003000e7308 */ /* 0x0003e40000000800 */
[C---:B------:R-:W-:Y:S01]  /*4b20*/  HMMA.16816.F32.BF16 R192, R4.reuse, R44, R64 ;  /* 0x0000002c04c0723c */ /* 0x040fe20000041840 */
[----:B------:R-:W4:Y:S07]  /*4b30*/  LDSM.16.MT88.4 R64, [R227+0x2900] ;  /* 0x00290000e340783b */ /* 0x000f2e0000004200 */
[----:B------:R-:W-:Y:S01]  /*4b40*/  HMMA.16816.F32.BF16 R144, R4, R76, R144 ;  /* 0x0000004c0490723c */ /* 0x000fe20000041890 */
[----:B-1----:R-:W-:-:S07]  /*4b50*/  FFMA.FTZ R3, R19, c[0x0][0x2d0], -R2 ;  /* 0x0000b40013037a23 */ /* 0x002fce0000010802 */
[C---:B------:R-:W-:Y:S01]  /*4b60*/  HMMA.16816.F32.BF16 R136, R4.reuse, R56, R136 ;  /* 0x000000380488723c */ /* 0x040fe20000041888 */
[----:B---3--:R-:W-:Y:S01]  /*4b70*/  FMNMX.FTZ R184, R0, R8, !PT ;  /* 0x0000000800b87209 */ /* 0x008fe20007810000 */
[----:B------:R1:W-:Y:S03]  /*4b80*/  MUFU.EX2 R233, R3 ;  /* 0x0000000300e97308 */ /* 0x0003e60000000800 */
[C---:B------:R-:W-:Y:S01]  /*4b90*/  FSETP.NEU.FTZ.AND P0, PT, R184.reuse, -INF , PT ;  /* 0xff800000b800780b */ /* 0x040fe20003f1d000 */
[----:B------:R-:W-:Y:S02]  /*4ba0*/  FMUL.FTZ R0, R184, c[0x0][0x2d0] ;  /* 0x0000b400b8007a20 */ /* 0x000fe40000410000 */
[----:B------:R-:W-:Y:S03]  /*4bb0*/  HMMA.16816.F32.BF16 R168, R4, R60, R156 ;  /* 0x0000003c04a8723c */ /* 0x000fe6000004189c */
[----:B------:R-:W-:-:S05]  /*4bc0*/  FSEL R0, R0, RZ, P0 ;  /* 0x000000ff00007208 */ /* 0x000fca0000000000 */
[----:B------:R-:W-:Y:S01]  /*4bd0*/  IMAD.MOV.U32 R210, RZ, RZ, R147 ;  /* 0x000000ffffd27224 */ /* 0x000fe200078e0093 */
[C---:B------:R-:W-:Y:S01]  /*4be0*/  HMMA.16816.F32.BF16 R156, R4.reuse, R54, R108 ;  /* 0x00000036049c723c */ /* 0x040fe2000004186c */
[----:B------:R-:W-:Y:S01]  /*4bf0*/  MOV R248, R145 ;  /* 0x0000009100f87202 */ /* 0x000fe20000000f00 */
[----:B-1----:R-:W-:Y:S02]  /*4c00*/  FFMA.FTZ R3, R21, c[0x0][0x2d0], -R2 ;  /* 0x0000b40015037a23 */ /* 0x002fe40000010802 */
[----:B------:R-:W-:Y:S02]  /*4c10*/  IMAD.MOV.U32 R211, RZ, RZ, R146 ;  /* 0x000000ffffd37224 */ /* 0x000fe400078e0092 */
[----:B------:R1:W-:Y:S01]  /*4c20*/  MUFU.EX2 R230, R3 ;  /* 0x0000000300e67308 */ /* 0x0003e20000000800 */
[----:B------:R-:W-:Y:S01]  /*4c30*/  IMAD.MOV.U32 R19, RZ, RZ, R139 ;  /* 0x000000ffff137224 */ /* 0x000fe200078e008b */
[----:B------:R-:W-:Y:S01]  /*4c40*/  MOV R10, R137 ;  /* 0x00000089000a7202 */ /* 0x000fe20000000f00 */
[----:B------:R-:W-:Y:S01]  /*4c50*/  IMAD.MOV.U32 R11, RZ, RZ, R138 ;  /* 0x000000ffff0b7224 */ /* 0x000fe200078e008a */
[----:B----4-:R-:W-:Y:S01]  /*4c60*/  HMMA.16816.F32.BF16 R132, R4, R64, R132 ;  /* 0x000000400484723c */ /* 0x010fe20000041884 */
[----:B------:R-:W-:-:S02]  /*4c70*/  IMAD.MOV.U32 R147, RZ, RZ, R136 ;  /* 0x000000ffff937224 */ /* 0x000fc400078e0088 */
[----:B------:R-:W-:-:S05]  /*4c80*/  IMAD.MOV.U32 R209, RZ, RZ, R144 ;  /* 0x000000ffffd17224 */ /* 0x000fca00078e0090 */
[----:B------:R-:W-:Y:S01]  /*4c90*/  HMMA.16816.F32.BF16 R196, R4, R48, R148 ;  /* 0x0000003004c4723c */ /* 0x000fe20000041894 */
[----:B-1----:R-:W-:-:S04]  /*4ca0*/  FFMA.FTZ R3, R22, c[0x0][0x2d0], -R2 ;  /* 0x0000b40016037a23 */ /* 0x002fc80000010802 */
[----:B------:R1:W-:Y:S03]  /*4cb0*/  MUFU.EX2 R18, R3 ;  /* 0x0000000300127308 */ /* 0x0003e60000000800 */
[C---:B------:R-:W-:Y:S08]  /*4cc0*/  HMMA.16816.F32.BF16 R216, R4.reuse, R50, R84 ;  /* 0x0000003204d8723c */ /* 0x040ff00000041854 */
[----:B------:R-:W-:Y:S01]  /*4cd0*/  IMAD.MOV.U32 R9, RZ, RZ, R134 ;  /* 0x000000ffff097224 */ /* 0x000fe200078e0086 */
[C---:B------:R-:W-:Y:S01]  /*4ce0*/  HMMA.16816.F32.BF16 R140, R4.reuse, R72, R140 ;  /* 0x00000048048c723c */ /* 0x040fe2000004188c */
[----:B------:R-:W-:Y:S01]  /*4cf0*/  IMAD.MOV.U32 R8, RZ, RZ, R133 ;  /* 0x000000ffff087224 */ /* 0x000fe200078e0085 */
[----:B------:R-:W-:Y:S01]  /*4d00*/  MOV R16, R132 ;  /* 0x0000008400107202 */ /* 0x000fe20000000f00 */
[----:B------:R-:W-:Y:S01]  /*4d10*/  IMAD.MOV.U32 R110, RZ, RZ, R9 ;  /* 0x000000ffff6e7224 */ /* 0x000fe200078e0009 */
[----:B------:R-:W-:Y:S01]  /*4d20*/  MOV R86, R251 ;  /* 0x000000fb00567202 */ /* 0x000fe20000000f00 */
[----:B------:R-:W-:Y:S01]  /*4d30*/  IMAD.MOV.U32 R111, RZ, RZ, R8 ;  /* 0x000000ffff6f7224 */ /* 0x000fe200078e0008 */
[----:B--2---:R-:W-:Y:S01]  /*4d40*/  F2FP.BF16.PACK_AB R8, R177, R212 ;  /* 0x000000d4b108723e */ /* 0x004fe200000010ff */
[----:B-1----:R-:W-:Y:S01]  /*4d50*/  FFMA.FTZ R3, R23, c[0x0][0x2d0], -R2 ;  /* 0x0000b40017037a23 */ /* 0x002fe20000010802 */
[----:B------:R-:W-:Y:S01]  /*4d60*/  HMMA.16816.F32.BF16 R152, R4, R52, R152 ;  /* 0x000000340498723c */ /* 0x000fe20000041898 */
[----:B------:R-:W-:-:S02]  /*4d70*/  IMAD.MOV.U32 R187, RZ, RZ, R196 ;  /* 0x000000ffffbb7224 */ /* 0x000fc400078e00c4 */
[----:B------:R1:W2:Y:S01]  /*4d80*/  MUFU.EX2 R15, R3 ;  /* 0x00000003000f7308 */ /* 0x0002a20000000800 */
[----:B------:R-:W-:Y:S02]  /*4d90*/  IMAD.MOV.U32 R186, RZ, RZ, R197 ;  /* 0x000000ffffba7224 */ /* 0x000fe400078e00c5 */
[----:B------:R-:W-:Y:S02]  /*4da0*/  IMAD.MOV.U32 R181, RZ, RZ, R198 ;  /* 0x000000ffffb57224 */ /* 0x000fe400078e00c6 */
[----:B------:R-:W-:Y:S01]  /*4db0*/  HMMA.16816.F32.BF16 R20, R4, R78, R80 ;  /* 0x0000004e0414723c */ /* 0x000fe20000041850 */
[----:B------:R-:W-:Y:S02]  /*4dc0*/  IMAD.MOV.U32 R180, RZ, RZ, R199 ;  /* 0x000000ffffb47224 */ /* 0x000fe400078e00c7 */
[----:B------:R-:W-:Y:S02]  /*4dd0*/  IMAD.MOV.U32 R17, RZ, RZ, R135 ;  /* 0x000000ffff117224 */ /* 0x000fe400078e0087 */
[----:B------:R-:W-:-:S03]  /*4de0*/  IMAD.MOV.U32 R87, RZ, RZ, R250 ;  /* 0x000000ffff577224 */ /* 0x000fc600078e00fa */
[C---:B------:R-:W-:Y:S01]  /*4df0*/  HMMA.16816.F32.BF16 R196, R4.reuse, R46, R128 ;  /* 0x0000002e04c4723c */ /* 0x040fe20000041880 */
[----:B------:R-:W-:Y:S01]  /*4e00*/  IMAD.MOV.U32 R35, RZ, RZ, R141 ;  /* 0x000000ffff237224 */ /* 0x000fe200078e008d */
[----:B------:R-:W-:Y:S01]  /*4e10*/  MOV R146, R142 ;  /* 0x0000008e00927202 */ /* 0x000fe20000000f00 */
[----:B-1----:R-:W-:Y:S02]  /*4e20*/  FFMA.FTZ R3, R30, c[0x0][0x2d0], -R0 ;  /* 0x0000b4001e037a23 */ /* 0x002fe40000010800 */
[----:B--2---:R-:W-:Y:S02]  /*4e30*/  IMAD.MOV.U32 R85, RZ, RZ, R15 ;  /* 0x000000ffff557224 */ /* 0x004fe400078e000f */
[----:B------:R1:W-:Y:S01]  /*4e40*/  MUFU.EX2 R108, R3 ;  /* 0x00000003006c7308 */ /* 0x0003e20000000800 */
[----:B------:R-:W-:Y:S01]  /*4e50*/  MOV R131, R11 ;  /* 0x0000000b00837202 */ /* 0x000fe20000000f00 */
[----:B------:R-:W-:Y:S01]  /*4e60*/  IMAD.MOV.U32 R129, RZ, RZ, R10 ;  /* 0x000000ffff817224 */ /* 0x000fe200078e000a */
[----:B------:R-:W-:Y:S01]  /*4e70*/  F2FP.BF16.PACK_AB R10, R14, R213 ;  /* 0x000000d50e0a723e */ /* 0x000fe200000010ff */
[----:B------:R-:W-:Y:S01]  /*4e80*/  IMAD.MOV.U32 R145, RZ, RZ, R143 ;  /* 0x000000ffff917224 */ /* 0x000fe200078e008f */
[----:B------:R-:W-:Y:S01]  /*4e90*/  HMMA.16816.F32.BF16 R220, R4, R66, R24 ;  /* 0x0000004204dc723c */ /* 0x000fe20000041818 */
[----:B------:R-:W-:-:S02]  /*4ea0*/  IMAD.MOV.U32 R144, RZ, RZ, R140 ;  /* 0x000000ffff907224 */ /* 0x000fc400078e008c */
[----:B------:R-:W-:Y:S01]  /*4eb0*/  IMAD.MOV.U32 R130, RZ, RZ, R19 ;  /* 0x000000ffff827224 */ /* 0x000fe200078e0013 */
[----:B------:R-:W-:Y:S01]  /*4ec0*/  MOV R136, R22 ;  /* 0x0000001600887202 */ /* 0x000fe20000000f00 */
[----:B------:R-:W-:Y:S02]  /*4ed0*/  IMAD.MOV.U32 R139, RZ, RZ, R23 ;  /* 0x000000ffff8b7224 */ /* 0x000fe400078e0017 */
[----:B------:R-:W-:Y:S01]  /*4ee0*/  IMAD.MOV.U32 R138, RZ, RZ, R20 ;  /* 0x000000ffff8a7224 */ /* 0x000fe200078e0014 */
[----:B------:R-:W-:Y:S01]  /*4ef0*/  HMMA.16816.F32.BF16 R140, R4, R62, R124 ;  /* 0x0000003e048c723c */ /* 0x000fe2000004187c */
[----:B------:R-:W-:Y:S02]  /*4f00*/  IMAD.MOV.U32 R137, RZ, RZ, R21 ;  /* 0x000000ffff897224 */ /* 0x000fe400078e0015 */
[----:B-1----:R-:W-:Y:S02]  /*4f10*/  FFMA.FTZ R3, R32, c[0x0][0x2d0], -R0 ;  /* 0x0000b40020037a23 */ /* 0x002fe40000010800 */
[----:B------:R-:W-:-:S02]  /*4f20*/  IMAD.MOV.U32 R128, RZ, RZ, R188 ;  /* 0x000000ffff807224 */ /* 0x000fc400078e00bc */
[----:B------:R1:W2:Y:S01]  /*4f30*/  MUFU.EX2 R84, R3 ;  /* 0x0000000300547308 */ /* 0x0002a20000000800 */
[----:B------:R-:W-:Y:S01]  /*4f40*/  HMMA.16816.F32.BF16 R20, R4, R74, R40 ;  /* 0x0000004a0414723c */ /* 0x000fe20000041828 */
[----:B-1----:R-:W-:Y:S01]  /*4f50*/  FFMA.FTZ R3, R28, c[0x0][0x2d0], -R0 ;  /* 0x0000b4001c037a23 */ /* 0x002fe20000010800 */
[----:B--2---:R-:W-:-:S05]  /*4f60*/  F2FP.BF16.PACK_AB R9, R84, R108 ;  /* 0x0000006c5409723e */ /* 0x004fca00000010ff */
[----:B------:R1:W-:Y:S11]  /*4f70*/  MUFU.EX2 R109, R3 ;  /* 0x00000003006d7308 */ /* 0x0003f60000000800 */
[----:B------:R-:W-:Y:S06]  /*4f80*/  @!UPT UIADD3 URZ, URZ, URZ, URZ ;  /* 0x0000003f3f3ff290 */ /* 0x000fec000fffe03f */
[----:B------:R-:W-:Y:S02]  /*4f90*/  IMAD.MOV.U32 R183, RZ, RZ, R20 ;  /* 0x000000ffffb77224 */ /* 0x000fe400078e0014 */
[----:B------:R-:W-:Y:S02]  /*4fa0*/  IMAD.MOV.U32 R234, RZ, RZ, R21 ;  /* 0x000000ffffea7224 */ /* 0x000fe400078e0015 */
[----:B------:R-:W-:Y:S02]  /*4fb0*/  IMAD.MOV.U32 R235, RZ, RZ, R22 ;  /* 0x000000ffffeb7224 */ /* 0x000fe400078e0016 */
[----:B------:R-:W-:Y:S02]  /*4fc0*/  IMAD.MOV.U32 R15, RZ, RZ, R23 ;  /* 0x000000ffff0f7224 */ /* 0x000fe400078e0017 */
[----:B------:R-:W-:Y:S01]  /*4fd0*/  HMMA.16816.F32.BF16 R20, R4, R58, R36 ;  /* 0x0000003a0414723c */ /* 0x000fe20000041824 */
[----:B-1----:R-:W-:-:S04]  /*4fe0*/  FFMA.FTZ R3, R29, c[0x0][0x2d0], -R0 ;  /* 0x0000b4001d037a23 */ /* 0x002fc80000010800 */
[----:B------:R1:W2:Y:S02]  /*4ff0*/  MUFU.EX2 R32, R3 ;  /* 0x0000000300207308 */ /* 0x0002a40000000800 */
[----:B------:R-:W-:Y:S01]  /*5000*/  F2FP.BF16.PACK_AB R4, R230, R233 ;  /* 0x000000e9e604723e */ /* 0x000fe200000010ff */
[----:B-1----:R-:W-:Y:S01]  /*5010*/  FFMA.FTZ R3, R31, c[0x0][0x2d0], -R0 ;  /* 0x0000b4001f037a23 */ /* 0x002fe20000010800 */
[----:B--2---:R-:W-:Y:S11]  /*5020*/  F2FP.BF16.PACK_AB R11, R32, R109 ;  /* 0x0000006d200b723e */ /* 0x004ff600000010ff */
[----:B------:R-:W-:Y:S04]  /*5030*/  @!UPT UIADD3 URZ, URZ, URZ, URZ ;  /* 0x0000003f3f3ff290 */ /* 0x000fe8000fffe03f */
[----:B------:R-:W-:Y:S01]  /*5040*/  IMAD.MOV.U32 R239, RZ, RZ, R21 ;  /* 0x000000ffffef7224 */ /* 0x000fe200078e0015 */
[----:B------:R-:W-:Y:S01]  /*5050*/  MOV R240, R20 ;  /* 0x0000001400f07202 */ /* 0x000fe20000000f00 */
[----:B------:R1:W-:Y:S01]  /*5060*/  MUFU.EX2 R252, R3 ;  /* 0x0000000300fc7308 */ /* 0x0003e20000000800 */
[----:B------:R-:W-:Y:S02]  /*5070*/  IMAD.MOV.U32 R238, RZ, RZ, R22 ;  /* 0x000000ffffee7224 */ /* 0x000fe400078e0016 */
[----:B------:R-:W-:Y:S01]  /*5080*/  IMAD.MOV.U32 R237, RZ, RZ, R23 ;  /* 0x000000ffffed7224 */ /* 0x000fe200078e0017 */
[C---:B------:R-:W-:Y:S07]  /*5090*/  HMMA.16816.F32.BF16 R28, R8.reuse, R88, RZ ;  /* 0x00000058081c723c */ /* 0x040fee00000418ff */
[----:B------:R-:W-:Y:S01]  /*50a0*/  IMAD.MOV.U32 R89, RZ, RZ, R35 ;  /* 0x000000ffff597224 */ /* 0x000fe200078e0023 */
[----:B------:R-:W-:Y:S01]  /*50b0*/  HMMA.16816.F32.BF16 R20, R8, R92, RZ ;  /* 0x0000005c0814723c */ /* 0x000fe200000418ff */
[----:B------:R-:W-:-:S02]  /*50c0*/  IMAD.MOV.U32 R88, RZ, RZ, R144 ;  /* 0x000000ffff587224 */ /* 0x000fc400078e0090 */
[----:B-1----:R-:W-:-:S04]  /*50d0*/  FFMA.FTZ R3, R33, c[0x0][0x2d0], -R0 ;  /* 0x0000b40021037a23 */ /* 0x002fc80000010800 */
[----:B------:R-:W-:Y:S01]  /*50e0*/  IMAD.MOV.U32 R92, RZ, RZ, R139 ;  /* 0x000000ffff5c7224 */ /* 0x000fe200078e008b */
[----:B------:R1:W2:Y:S01]  /*50f0*/  MUFU.EX2 R247, R3 ;  /* 0x0000000300f77308 */ /* 0x0002a20000000800 */
[----:B------:R-:W-:Y:S01]  /*5100*/  HMMA.16816.F32.BF16 R24, R8, R96, RZ ;  /* 0x000000600818723c */ /* 0x000fe200000418ff */
[----:B------:R-:W-:-:S06]  /*5110*/  MOV R93, R205 ;  /* 0x000000cd005d7202 */ /* 0x000fcc0000000f00 */
[----:B------:R-:W-:Y:S01]  /*5120*/  IMAD.MOV.U32 R96, RZ, RZ, R17 ;  /* 0x000000ffff607224 */ /* 0x000fe200078e0011 */
[----:B------:R-:W-:Y:S01]  /*5130*/  HMMA.16816.F32.BF16 R36, R8, R98, RZ ;  /* 0x000000620824723c */ /* 0x000fe200000418ff */
[----:B------:R-:W-:Y:S02]  /*5140*/  IMAD.MOV.U32 R97, RZ, RZ, R16 ;  /* 0x000000ffff617224 */ /* 0x000fe400078e0010 */
[----:B-1----:R-:W-:Y:S01]  /*5150*/  FFMA.FTZ R3, R34, c[0x0][0x2d0], -R0 ;  /* 0x0000b40022037a23 */ /* 0x002fe20000010800 */
[----:B--2---:R-:W-:-:S03]  /*5160*/  F2FP.BF16.PACK_AB R5, R247, R252 ;  /* 0x000000fcf705723e */ /* 0x004fc600000010ff */
[----:B------:R-:W-:Y:S01]  /*5170*/  IMAD.MOV.U32 R98, RZ, RZ, R211 ;  /* 0x000000ffff627224 */ /* 0x000fe200078e00d3 */
[----:B------:R-:W-:Y:S01]  /*5180*/  MOV R99, R210 ;  /* 0x000000d200637202 */ /* 0x000fe20000000f00 */
[----:B------:R1:W-:Y:S02]  /*5190*/  MUFU.EX2 R246, R3 ;  /* 0x0000000300f67308 */ /* 0x0003e40000000800 */
[----:B-1----:R-:W-:Y:S01]  /*51a0*/  FFMA.FTZ R3, R68, c[0x0][0x2d0], -R0 ;  /* 0x0000b40044037a23 */ /* 0x002fe20000010800 */
[----:B------:R-:W-:Y:S02]  /*51b0*/  MOV R68, R18 ;  /* 0x0000001200447202 */ /* 0x000fe40000000f00 */
[----:B------:R-:W-:Y:S03]  /*51c0*/  HMMA.16816.F32.BF16 R16, R8, R100, RZ ;  /* 0x000000640810723c */ /* 0x000fe600000418ff */
[----:B------:R-:W1:Y:S01]  /*51d0*/  MUFU.EX2 R244, R3 ;  /* 0x0000000300f47308 */ /* 0x000e620000000800 */
[----:B------:R-:W-:-:S03]  /*51e0*/  F2FP.BF16.PACK_AB R6, R85, R68 ;  /* 0x000000445506723e */ /* 0x000fc600000010ff */
[----:B------:R-:W-:Y:S01]  /*51f0*/  MOV R100, R32 ;  /* 0x0000002000647202 */ /* 0x000fe20000000f00 */
[----:B------:R-:W-:Y:S01]  /*5200*/  IMAD.MOV.U32 R101, RZ, RZ, R128 ;  /* 0x000000ffff657224 */ /* 0x000fe200078e0080 */
[----:B------:R-:W-:Y:S07]  /*5210*/  HMMA.16816.F32.BF16 R32, R8, R90, RZ ;  /* 0x0000005a0820723c */ /* 0x000fee00000418ff */
[----:B------:R-:W-:Y:S01]  /*5220*/  IMAD.MOV.U32 R90, RZ, RZ, R146 ;  /* 0x000000ffff5a7224 */ /* 0x000fe200078e0092 */
[----:B-1----:R-:W-:Y:S01]  /*5230*/  F2FP.BF16.PACK_AB R7, R244, R246 ;  /* 0x000000f6f407723e */ /* 0x002fe200000010ff */
[----:B------:R-:W-:-:S02]  /*5240*/  IMAD.MOV.U32 R91, RZ, RZ, R145 ;  /* 0x000000ffff5b7224 */ /* 0x000fc400078e0091 */
[----:B------:R-:W-:Y:S02]  /*5250*/  FFMA.FTZ R3, R161, c[0x0][0x2d0], -R2 ;  /* 0x0000b400a1037a23 */ /* 0x000fe40000010802 */
[----:B------:R-:W-:Y:S02]  /*5260*/  IMAD.MOV.U32 R161, RZ, RZ, R186 ;  /* 0x000000ffffa17224 */ /* 0x000fe400078e00ba */
[----:B------:R-:W-:Y:S08]  /*5270*/  HMMA.16816.F32.BF16 R148, R4, R52, R20 ;  /* 0x000000340494723c */ /* 0x000ff00000041814 */
[----:B------:R-:W-:Y:S07]  /*5280*/  HMMA.16816.F32.BF16 R20, R8, R116, RZ ;  /* 0x000000740814723c */ /* 0x000fee00000418ff */
[----:B------:R-:W-:Y:S01]  /*5290*/  IMAD.MOV.U32 R116, RZ, RZ, R130 ;  /* 0x000000ffff747224 */ /* 0x000fe200078e0082 */
[----:B------:R-:W-:Y:S01]  /*52a0*/  HMMA.16816.F32.BF16 R188, R4, R44, R28 ;  /* 0x0000002c04bc723c */ /* 0x000fe2000004181c */
[----:B------:R-:W-:-:S02]  /*52b0*/  IMAD.MOV.U32 R117, RZ, RZ, R111 ;  /* 0x000000ffff757224 */ /* 0x000fc400078e006f */
[----:B------:R-:W-:-:S04]  /*52c0*/  IMAD.MOV.U32 R111, RZ, RZ, R204 ;  /* 0x000000ffff6f7224 */ /* 0x000fc800078e00cc */
[----:B------:R-:W-:Y:S01]  /*52d0*/  IMAD.MOV.U32 R44, RZ, RZ, R138 ;  /* 0x000000ffff2c7224 */ /* 0x000fe200078e008a */
[----:B------:R-:W-:Y:S01]  /*52e0*/  HMMA.16816.F32.BF16 R28, R8, R104, RZ ;  /* 0x00000068081c723c */ /* 0x000fe200000418ff */
[----:B------:R-:W-:-:S06]  /*52f0*/  IMAD.MOV.U32 R45, RZ, RZ, R137 ;  /* 0x000000ffff2d7224 */ /* 0x000fcc00078e0089 */
[----:B------:R-:W-:Y:S01]  /*5300*/  IMAD.MOV.U32 R105, RZ, RZ, R129 ;  /* 0x000000ffff697224 */ /* 0x000fe200078e0081 */
[----:B------:R-:W-:Y:S01]  /*5310*/  HMMA.16816.F32.BF16 R124, R4, R48, R16 ;  /* 0x00000030047c723c */ /* 0x000fe20000041810 */
[----:B------:R-:W-:-:S07]  /*5320*/  MOV R104, R147 ;  /* 0x0000009300687202 */ /* 0x000fce0000000f00 */
[----:B------:R-:W-:Y:S07]  /*5330*/  HMMA.16816.F32.BF16 R16, R8, R120, RZ ;  /* 0x000000780810723c */ /* 0x000fee00000418ff */
[----:B------:R-:W-:Y:S01]  /*5340*/  IMAD.MOV.U32 R121, RZ, RZ, R131 ;  /* 0x000000ffff797224 */ /* 0x000fe200078e0083 */
[----:B------:R-:W-:Y:S01]  /*5350*/  HMMA.16816.F32.BF16 R132, R4, R60, R24 ;  /* 0x0000003c0484723c */ /* 0x000fe20000041818 */
[----:B------:R-:W-:-:S07]  /*5360*/  IMAD.MOV.U32 R120, RZ, RZ, R206 ;  /* 0x000000ffff787224 */ /* 0x000fce00078e00ce */
[----:B------:R-:W-:Y:S08]  /*5370*/  HMMA.16816.F32.BF16 R128, R4, R56, R20 ;  /* 0x000000380480723c */ /* 0x000ff00000041814 */
[C---:B------:R-:W-:Y:S07]  /*5380*/  HMMA.16816.F32.BF16 R24, R8.reuse, R112, RZ ;  /* 0x000000700818723c */ /* 0x040fee00000418ff */
[----:B------:R-:W-:Y:S01]  /*5390*/  IMAD.MOV.U32 R112, RZ, RZ, R110 ;  /* 0x000000ffff707224 */ /* 0x000fe200078e006e */
[----:B------:R-:W-:Y:S01]  /*53a0*/  HMMA.16816.F32.BF16 R20, R8, R114, RZ ;  /* 0x000000720814723c */ /* 0x000fe200000418ff */
[----:B------:R-:W-:Y:S01]  /*53b0*/  MOV R113, R136 ;  /* 0x0000008800717202 */ /* 0x000fe20000000f00 */
[----:B------:R-:W-:-:S06]  /*53c0*/  IMAD.MOV.U32 R110, RZ, RZ, R249 ;  /* 0x000000ffff6e7224 */ /* 0x000fcc00078e00f9 */
[C---:B------:R-:W-:Y:S08]  /*53d0*/  HMMA.16816.F32.BF16 R80, R4.reuse, R76, R28 ;  /* 0x0000004c0450723c */ /* 0x040ff0000004181c */
[----:B------:R-:W-:Y:S07]  /*53e0*/  HMMA.16816.F32.BF16 R40, R4, R46, R32 ;  /* 0x0000002e0428723c */ /* 0x000fee0000041820 */
[----:B------:R-:W-:Y:S01]  /*53f0*/  IMAD.MOV.U32 R47, RZ, RZ, R207 ;  /* 0x000000ffff2f7224 */ /* 0x000fe200078e00cf */
[----:B------:R-:W-:Y:S01]  /*5400*/  HMMA.16816.F32.BF16 R28, R8, R102, RZ ;  /* 0x00000066081c723c */ /* 0x000fe200000418ff */
[----:B------:R-:W-:-:S02]  /*5410*/  IMAD.MOV.U32 R46, RZ, RZ, R208 ;  /* 0x000000ffff2e7224 */ /* 0x000fc400078e00d0 */
[----:B------:R1:W-:Y:S04]  /*5420*/  MUFU.EX2 R208, R3 ;  /* 0x0000000300d07308 */ /* 0x0003e80000000800 */
[----:B------:R-:W-:Y:S01]  /*5430*/  IMAD.MOV.U32 R103, RZ, RZ, R99 ;  /* 0x000000ffff677224 */ /* 0x000fe200078e0063 */
[----:B------:R-:W-:Y:S01]  /*5440*/  HMMA.16816.F32.BF16 R32, R8, R94, RZ ;  /* 0x0000005e0820723c */ /* 0x000fe200000418ff */
[----:B------:R-:W-:-:S06]  /*5450*/  MOV R102, R98 ;  /* 0x0000006200667202 */ /* 0x000fcc0000000f00 */
[----:B------:R-:W-:Y:S01]  /*5460*/  IMAD.MOV.U32 R95, RZ, RZ, R116 ;  /* 0x000000ffff5f7224 */ /* 0x000fe200078e0074 */
[C---:B------:R-:W-:Y:S01]  /*5470*/  HMMA.16816.F32.BF16 R60, R4.reuse, R62, R36 ;  /* 0x0000003e043c723c */ /* 0x040fe20000041824 */
[----:B------:R-:W-:Y:S02]  /*5480*/  IMAD.MOV.U32 R94, RZ, RZ, R121 ;  /* 0x000000ffff5e7224 */ /* 0x000fe400078e0079 */
[----:B------:R-:W-:Y:S01]  /*5490*/  IMAD.MOV.U32 R116, RZ, RZ, R117 ;  /* 0x000000ffff747224 */ /* 0x000fe200078e0075 */
[----:B------:R-:W-:Y:S01]  /*54a0*/  MOV R117, R112 ;  /* 0x0000007000757202 */ /* 0x000fe20000000f00 */
[----:B------:R-:W-:Y:S02]  /*54b0*/  IMAD.MOV.U32 R112, RZ, RZ, R96 ;  /* 0x000000ffff707224 */ /* 0x000fe400078e0060 */
[----:B------:R-:W-:Y:S01]  /*54c0*/  IMAD.MOV.U32 R121, RZ, RZ, R97 ;  /* 0x000000ffff797224 */ /* 0x000fe200078e0061 */
[----:B------:R-:W-:Y:S01]  /*54d0*/  HMMA.16816.F32.BF16 R144, R4, R72, R24 ;  /* 0x000000480490723c */ /* 0x000fe20000041818 */
[----:B-1----:R-:W-:-:S06]  /*54e0*/  FFMA.FTZ R3, R164, c[0x0][0x2d0], -R2 ;  /* 0x0000b400a4037a23 */ /* 0x002fcc0000010802 */
[----:B------:R-:W-:Y:S01]  /*54f0*/  IMAD.MOV.U32 R73, RZ, RZ, R248 ;  /* 0x000000ffff497224 */ /* 0x000fe200078e00f8 */
[----:B------:R-:W-:Y:S01]  /*5500*/  HMMA.16816.F32.BF16 R36, R4, R74, R20 ;  /* 0x0000004a0424723c */ /* 0x000fe20000041814 */
[----:B------:R-:W-:Y:S01]  /*5510*/  IMAD.MOV.U32 R72, RZ, RZ, R209 ;  /* 0x000000ffff487224 */ /* 0x000fe200078e00d1 */
[----:B------:R-:W-:Y:S01]  /*5520*/  LDSM.16.MT88.4 R20, [R225+0x1100] ;  /* 0x00110000e114783b */ /* 0x000fe20000004200 */
[----:B------:R1:W2:Y:S04]  /*5530*/  MUFU.EX2 R209, R3 ;  /* 0x0000000300d17308 */ /* 0x0002a80000000800 */
[----:B------:R-:W-:Y:S01]  /*5540*/  MOV R75, R103 ;  /* 0x00000067004b7202 */ /* 0x000fe20000000f00 */
[----:B------:R-:W-:Y:S01]  /*5550*/  HMMA.16816.F32.BF16 R24, R8, R106, RZ ;  /* 0x0000006a0818723c */ /* 0x000fe200000418ff */
[----:B------:R-:W-:Y:S01]  /*5560*/  IMAD.MOV.U32 R74, RZ, RZ, R102 ;  /* 0x000000ffff4a7224 */ /* 0x000fe200078e0066 */
[----:B------:R-:W-:Y:S01]  /*5570*/  MOV R103, R47 ;  /* 0x0000002f00677202 */ /* 0x000fe20000000f00 */
[----:B------:R-:W-:-:S02]  /*5580*/  IMAD.MOV.U32 R102, RZ, RZ, R46 ;  /* 0x000000ffff667224 */ /* 0x000fc400078e002e */
[----:B------:R-:W-:Y:S02]  /*5590*/  IMAD.MOV.U32 R46, RZ, RZ, R112 ;  /* 0x000000ffff2e7224 */ /* 0x000fe400078e0070 */
[----:B------:R-:W-:Y:S01]  /*55a0*/  IMAD.MOV.U32 R106, RZ, RZ, R94 ;  /* 0x000000ffff6a7224 */ /* 0x000fe200078e005e */
[----:B------:R-:W-:Y:S01]  /*55b0*/  HMMA.16816.F32.BF16 R248, R4, R64, R16 ;  /* 0x0000004004f8723c */ /* 0x000fe20000041810 */
[----:B------:R-:W-:Y:S02]  /*55c0*/  IMAD.MOV.U32 R94, RZ, RZ, R120 ;  /* 0x000000ffff5e7224 */ /* 0x000fe400078e0078 */
[----:B------:R-:W-:Y:S01]  /*55d0*/  IMAD.MOV.U32 R107, RZ, RZ, R95 ;  /* 0x000000ffff6b7224 */ /* 0x000fe200078e005f */
[----:B------:R-:W-:Y:S01]  /*55e0*/  MOV R95, R117 ;  /* 0x00000075005f7202 */ /* 0x000fe20000000f00 */
[----:B------:R-:W-:Y:S01]  /*55f0*/  IMAD.MOV.U32 R120, RZ, RZ, R121 ;  /* 0x000000ffff787224 */ /* 0x000fe200078e0079 */
[----:B------:R-:W-:Y:S01]  /*5600*/  MOV R117, R93 ;  /* 0x0000005d00757202 */ /* 0x000fe20000000f00 */
[----:B------:R-:W-:Y:S01]  /*5610*/  IMAD.MOV.U32 R121, RZ, RZ, R116 ;  /* 0x000000ffff797224 */ /* 0x000fe200078e0074 */
[----:B------:R-:W-:Y:S01]  /*5620*/  HMMA.16816.F32.BF16 R16, R8, R118, RZ ;  /* 0x000000760810723c */ /* 0x000fe200000418ff */
[----:B------:R-:W-:Y:S01]  /*5630*/  IMAD.MOV.U32 R47, RZ, RZ, R113 ;  /* 0x000000ffff2f7224 */ /* 0x000fe200078e0071 */
[----:B------:R-:W-:Y:S01]  /*5640*/  MOV R113, R235 ;  /* 0x000000eb00717202 */ /* 0x000fe20000000f00 */
[----:B------:R-:W-:-:S02]  /*5650*/  IMAD.MOV.U32 R112, RZ, RZ, R182 ;  /* 0x000000ffff707224 */ /* 0x000fc400078e00b6 */
[----:B------:R-:W-:Y:S01]  /*5660*/  IMAD.MOV.U32 R116, RZ, RZ, R92 ;  /* 0x000000ffff747224 */ /* 0x000fe200078e005c */
[----:B------:R3:W5:Y:S01]  /*5670*/  LDL.LU R182, [R1+0xc0] ;  /* 0x0000c00001b67983 */ /* 0x0007620000300800 */
[----:B------:R-:W-:Y:S01]  /*5680*/  IMAD.MOV.U32 R92, RZ, RZ, R183 ;  /* 0x000000ffff5c7224 */ /* 0x000fe200078e00b7 */
[----:B------:R-:W-:Y:S01]  /*5690*/  HMMA.16816.F32.BF16 R8, R8, R122, RZ ;  /* 0x0000007a0808723c */ /* 0x000fe200000418ff */
[----:B------:R-:W-:Y:S01]  /*56a0*/  IMAD.MOV.U32 R119, RZ, RZ, R103 ;  /* 0x000000ffff777224 */ /* 0x000fe200078e0067 */
[----:B------:R3:W5:Y:S01]  /*56b0*/  LDL.LU R183, [R1+0xbc] ;  /* 0x0000bc0001b77983 */ /* 0x0007620000300800 */
[----:B------:R-:W-:Y:S02]  /*56c0*/  IMAD.MOV.U32 R93, RZ, RZ, R234 ;  /* 0x000000ffff5d7224 */ /* 0x000fe400078e00ea */
[----:B------:R-:W-:Y:S01]  /*56d0*/  IMAD.MOV.U32 R114, RZ, RZ, R102 ;  /* 0x000000ffff727224 */ /* 0x000fe200078e0066 */
[----:B------:R-:W4:Y:S01]  /*56e0*/  LDL.LU R234, [R1+0xb8] ;  /* 0x0000b80001ea7983 */ /* 0x000f220000300800 */
[----:B------:R-:W-:Y:S01]  /*56f0*/  IMAD.MOV.U32 R103, RZ, RZ, R46 ;  /* 0x000000ffff677224 */ /* 0x000fe200078e002e */
[----:B------:R-:W-:Y:S01]  /*5700*/  MOV R102, R95 ;  /* 0x0000005f00667202 */ /* 0x000fe20000000f00 */
[----:B------:R-:W-:Y:S01]  /*5710*/  IMAD.MOV.U32 R46, RZ, RZ, R47 ;  /* 0x000000ffff2e7224 */ /* 0x000fe200078e002f */
[----:B------:R-:W3:Y:S01]  /*5720*/  LDL.LU R235, [R1+0xb4] ;  /* 0x0000b40001eb7983 */ /* 0x000ee20000300800 */
[----:B------:R-:W-:Y:S01]  /*5730*/  IMAD.MOV.U32 R47, RZ, RZ, R116 ;  /* 0x000000ffff2f7224 */ /* 0x000fe200078e0074 */
[----:B------:R-:W-:Y:S01]  /*5740*/  HMMA.16816.F32.BF16 R52, R4, R54, R32 ;  /* 0x000000360434723c */ /* 0x000fe20000041820 */
[----:B------:R-:W-:-:S02]  /*5750*/  IMAD.MOV.U32 R95, RZ, RZ, R112 ;  /* 0x000000ffff5f7224 */ /* 0x000fc400078e0070 */
[----:B------:R-:W-:Y:S01]  /*5760*/  IMAD.MOV.U32 R116, RZ, RZ, R113 ;  /* 0x000000ffff747224 */ /* 0x000fe200078e0071 */
[----:B------:R-:W3:Y:S01]  /*5770*/  LDL.LU R112, [R1+0x24] ;  /* 0x0000240001707983 */ /* 0x000ee20000300800 */
[----:B-1----:R-:W-:Y:S02]  /*5780*/  FFMA.FTZ R3, R163, c[0x0][0x2d0], -R2 ;  /* 0x0000b400a3037a23 */ /* 0x002fe40000010802 */
[----:B------:R-:W-:Y:S01]  /*5790*/  IMAD.MOV.U32 R115, RZ, RZ, R94 ;  /* 0x000000ffff737224 */ /* 0x000fe200078e005e */
[----:B------:R-:W3:Y:S01]  /*57a0*/  LDL.LU R113, [R1+0x20] ;  /* 0x0000200001717983 */ /* 0x000ee20000300800 */
[----:B------:R-:W-:Y:S01]  /*57b0*/  MOV R94, R117 ;  /* 0x00000075005e7202 */ /* 0x000fe20000000f00 */
[----:B------:R-:W-:Y:S01]  /*57c0*/  IMAD.MOV.U32 R117, RZ, RZ, R15 ;  /* 0x000000ffff757224 */ /* 0x000fe200078e000f */
[----:B------:R1:W-:Y:S01]  /*57d0*/  MUFU.EX2 R210, R3 ;  /* 0x0000000300d27308 */ /* 0x0003e20000000800 */
[----:B------:R-:W3:Y:S01]  /*57e0*/  LDL.LU R15, [R1+0x28] ;  /* 0x00002800010f7983 */ /* 0x000ee20000300800 */
[----:B------:R-:W-:Y:S01]  /*57f0*/  HMMA.16816.F32.BF16 R32, R4, R66, R8 ;  /* 0x000000420420723c */ /* 0x000fe20000041808 */
[----:B------:R-:W-:-:S06]  /*5800*/  IMAD.MOV.U32 R163, RZ, RZ, R180 ;  /* 0x000000ffffa37224 */ /* 0x000fcc00078e00b4 */
[----:B--2---:R-:W-:Y:S01]  /*5810*/  F2FP.BF16.PACK_AB R8, R209, R208 ;  /* 0x000000d0d108723e */ /* 0x004fe200000010ff */
[----:B------:R-:W-:Y:S01]  /*5820*/  HMMA.16816.F32.BF16 R56, R4, R58, R16 ;  /* 0x0000003a0438723c */ /* 0x000fe20000041810 */
[----:B------:R-:W2:Y:S01]  /*5830*/  LDSM.16.MT88.4 R16, [R226+0x1100] ;  /* 0x00110000e210783b */ /* 0x000ea20000004200 */
[----:B-1----:R-:W-:Y:S02]  /*5840*/  FFMA.FTZ R3, R162, c[0x0][0x2d0], -R2 ;  /* 0x0000b400a2037a23 */ /* 0x002fe40000010802 */
[----:B------:R-:W-:-:S04]  /*5850*/  IMAD.MOV.U32 R162, RZ, RZ, R181 ;  /* 0x000000ffffa27224 */ /* 0x000fc800078e00b5 */
[C---:B------:R-:W-:Y:S01]  /*5860*/  HMMA.16816.F32.BF16 R48, R4.reuse, R50, R28 ;  /* 0x000000320430723c */ /* 0x040fe2000004181c */
[----:B------:R1:W1:Y:S01]  /*5870*/  MUFU.EX2 R211, R3 ;  /* 0x0000000300d37308 */ /* 0x0002620000000800 */
[----:B------:R-:W2:Y:S06]  /*5880*/  LDSM.16.MT88.4 R28, [R228+0x1100] ;  /* 0x00110000e41c783b */ /* 0x000eac0000004200 */
[----:B------:R-:W-:Y:S01]  /*5890*/  HMMA.16816.F32.BF16 R76, R4, R78, R24 ;  /* 0x0000004e044c723c */ /* 0x000fe20000041818 */
[----:B------:R-:W-:Y:S01]  /*58a0*/  LDSM.16.MT88.4 R24, [R225+0x3100] ;  /* 0x00310000e118783b */ /* 0x000fe20000004200 */
[----:B-1----:R-:W-:Y:S01]  /*58b0*/  FFMA.FTZ R3, R160, c[0x0][0x2d0], -R0 ;  /* 0x0000b400a0037a23 */ /* 0x002fe20000010800 */
[----:B------:R-:W-:Y:S01]  /*58c0*/  F2FP.BF16.PACK_AB R10, R211, R210 ;  /* 0x000000d2d30a723e */ /* 0x000fe200000010ff */
[----:B------:R-:W-:-:S02]  /*58d0*/  IMAD.MOV.U32 R160, RZ, RZ, R187 ;  /* 0x000000ffffa07224 */ /* 0x000fc400078e00bb */
[----:B------:R1:W-:Y:S02]  /*58e0*/  MUFU.EX2 R187, R3 ;  /* 0x0000000300bb7308 */ /* 0x0003e40000000800 */
[----:B-1----:R-:W-:-:S06]  /*58f0*/  FFMA.FTZ R3, R71, c[0x0][0x2d0], -R0 ;  /* 0x0000b40047037a23 */ /* 0x002fcc0000010800 */
[----:B------:R1:W1:Y:S02]  /*5900*/  MUFU.EX2 R204, R3 ;  /* 0x0000000300cc7308 */ /* 0x0002640000000800 */
[----:B-1----:R-:W-:Y:S01]  /*5910*/  FFMA.FTZ R3, R70, c[0x0][0x2d0], -R0 ;  /* 0x0000b40046037a23 */ /* 0x002fe20000010800 */
[----:B------:R-:W-:-:S05]  /*5920*/  F2FP.BF16.PACK_AB R9, R204, R187 ;  /* 0x000000bbcc09723e */ /* 0x000fca00000010ff */
[----:B------:R1:W-:Y:S02]  /*5930*/  MUFU.EX2 R206, R3 ;  /* 0x0000000300ce7308 */ /* 0x0003e40000000800 */
[----:B-1----:R-:W-:-:S06]  /*5940*/  FFMA.FTZ R3, R69, c[0x0][0x2d0], -R0 ;  /* 0x0000b40045037a23 */ /* 0x002fcc0000010800 */
[----:B------:R1:W1:Y:S02]  /*5950*/  MUFU.EX2 R207, R3 ;  /* 0x0000000300cf7308 */ /* 0x0002640000000800 */
[----:B-1----:R-:W-:Y:S01]  /*5960*/  FFMA.FTZ R3, R175, c[0x0][0x2d0], -R13 ;  /* 0x0000b400af037a23 */ /* 0x002fe2000001080d */
[----:B------:R-:W-:-:S05]  /*5970*/  F2FP.BF16.PACK_AB R11, R207, R206 ;  /* 0x000000cecf0b723e */ /* 0x000fca00000010ff */
[----:B------:R1:W-:Y:S02]  /*5980*/  MUFU.EX2 R66, R3 ;  /* 0x0000000300427308 */ /* 0x0003e40000000800 */
[C---:B--2---:R-:W-:Y:S08]  /*5990*/  HMMA.16816.F32.BF16 R132, R8.reuse, R16, R132 ;  /* 0x000000100884723c */ /* 0x044ff00000041884 */
[----:B------:R-:W-:Y:S01]  /*59a0*/  HMMA.16816.F32.BF16 R60, R8, R18, R60 ;  /* 0x00000012083c723c */ /* 0x000fe2000004183c */
[----:B-1----:R-:W-:-:S04]  /*59b0*/  FFMA.FTZ R3, R174, c[0x0][0x2d0], -R13 ;  /* 0x0000b400ae037a23 */ /* 0x002fc8000001080d */
[----:B------:R1:W2:Y:S03]  /*59c0*/  MUFU.EX2 R180, R3 ;  /* 0x0000000300b47308 */ /* 0x0002a60000000800 */
[C---:B------:R-:W-:Y:S08]  /*59d0*/  HMMA.16816.F32.BF16 R188, R8.reuse, R20, R188 ;  /* 0x0000001408bc723c */ /* 0x040ff000000418bc */
[----:B------:R-:W-:Y:S01]  /*59e0*/  HMMA.16816.F32.BF16 R40, R8, R22, R40 ;  /* 0x000000160828723c */ /* 0x000fe20000041828 */
[----:B-1----:R-:W-:Y:S01]  /*59f0*/  FFMA.FTZ R3, R173, c[0x0][0x2d0], -R13 ;  /* 0x0000b400ad037a23 */ /* 0x002fe2000001080d */
[----:B--2---:R-:W-:-:S06]  /*5a00*/  F2FP.BF16.PACK_AB R4, R180, R66 ;  /* 0x00000042b404723e */ /* 0x004fcc00000010ff */
[C---:B------:R-:W-:Y:S01]  /*5a10*/  HMMA.16816.F32.BF16 R148, R8.reuse, R28, R148 ;  /* 0x0000001c0894723c */ /* 0x040fe20000041894 */
[----:B------:R1:W-:Y:S07]  /*5a20*/  MUFU.EX2 R186, R3 ;  /* 0x0000000300ba7308 */ /* 0x0003ee0000000800 */
[----:B------:R-:W-:Y:S01]  /*5a30*/  HMMA.16816.F32.BF16 R52, R8, R30, R52 ;  /* 0x0000001e0834723c */ /* 0x000fe20000041834 */
[----:B-1----:R-:W-:-:S04]  /*5a40*/  FFMA.FTZ R3, R176, c[0x0][0x2d0], -R13 ;  /* 0x0000b400b0037a23 */ /* 0x002fc8000001080d */
[----:B------:R1:W2:Y:S02]  /*5a50*/  MUFU.EX2 R205, R3 ;  /* 0x0000000300cd7308 */ /* 0x0002a40000000800 */
[----:B-1----:R-:W-:Y:S01]  /*5a60*/  FFMA.FTZ R3, R172, c[0x0][0x2d0], -R12 ;  /* 0x0000b400ac037a23 */ /* 0x002fe2000001080c */
[----:B--2---:R-:W-:-:S05]  /*5a70*/  F2FP.BF16.PACK_AB R6, R205, R186 ;  /* 0x000000bacd06723e */ /* 0x004fca00000010ff */
[----:B------:R1:W-:Y:S02]  /*5a80*/  MUFU.EX2 R64, R3 ;  /* 0x0000000300407308 */ /* 0x0003e40000000800 */
[----:B-1----:R-:W-:-:S06]  /*5a90*/  FFMA.FTZ R3, R167, c[0x0][0x2d0], -R12 ;  /* 0x0000b400a7037a23 */ /* 0x002fcc000001080c */
[----:B------:R1:W2:Y:S02]  /*5aa0*/  MUFU.EX2 R65, R3 ;  /* 0x0000000300417308 */ /* 0x0002a40000000800 */
[----:B-1----:R-:W-:Y:S01]  /*5ab0*/  FFMA.FTZ R3, R166, c[0x0][0x2d0], -R12 ;  /* 0x0000b400a6037a23 */ /* 0x002fe2000001080c */
[----:B--2---:R-:W-:-:S05]  /*5ac0*/  F2FP.BF16.PACK_AB R5, R65, R64 ;  /* 0x000000404105723e */ /* 0x004fca00000010ff */
[----:B------:R1:W-:Y:S02]  /*5ad0*/  MUFU.EX2 R67, R3 ;  /* 0x0000000300437308 */ /* 0x0003e40000000800 */
[----:B-1----:R-:W-:-:S06]  /*5ae0*/  FFMA.FTZ R3, R165, c[0x0][0x2d0], -R12 ;  /* 0x0000b400a5037a23 */ /* 0x002fcc000001080c */
[----:B------:R-:W1:Y:S02]  /*5af0*/  MUFU.EX2 R181, R3 ;  /* 0x0000000300b57308 */ /* 0x000e640000000800 */
[----:B-1----:R-:W-:-:S07]  /*5b00*/  F2FP.BF16.PACK_AB R7, R181, R67 ;  /* 0x00000043b507723e */ /* 0x002fce00000010ff */
[C---:B------:R-:W-:Y:S08]  /*5b10*/  HMMA.16816.F32.BF16 R136, R4.reuse, R16, R168 ;  /* 0x000000100488723c */ /* 0x040ff000000418a8 */
[C---:B------:R-:W-:Y:S01]  /*5b20*/  HMMA.16816.F32.BF16 R140, R4.reuse, R18, R140 ;  /* 0x00000012048c723c */ /* 0x040fe2000004188c */
[----:B------:R-:W1:Y:S07]  /*5b30*/  LDSM.16.MT88.4 R16, [R227+0x1100] ;  /* 0x00110000e310783b */ /* 0x000e6e0000004200 */
[C---:B------:R-:W-:Y:S08]  /*5b40*/  HMMA.16816.F32.BF16 R192, R4.reuse, R20, R192 ;  /* 0x0000001404c0723c */ /* 0x040ff000000418c0 */
[C---:B------:R-:W-:Y:S08]  /*5b50*/  HMMA.16816.F32.BF16 R196, R4.reuse, R22, R196 ;  /* 0x0000001604c4723c */ /* 0x040ff000000418c4 */
[C---:B------:R-:W-:Y:S08]  /*5b60*/  HMMA.16816.F32.BF16 R152, R4.reuse, R28, R152 ;  /* 0x0000001c0498723c */ /* 0x040ff00000041898 */
[----:B------:R-:W-:Y:S01]  /*5b70*/  HMMA.16816.F32.BF16 R156, R4, R30, R156 ;  /* 0x0000001e049c723c */ /* 0x000fe2000004189c */
[----:B------:R-:W2:Y:S07]  /*5b80*/  LDSM.16.MT88.4 R28, [R227+0x3100] ;  /* 0x00310000e31c783b */ /* 0x000eae0000004200 */
[-C--:B-1----:R-:W-:Y:S08]  /*5b90*/  HMMA.16816.F32.BF16 R164, R8, R16.reuse, R124 ;  /* 0x0000001008a4723c */ /* 0x082ff0000004187c */
[C---:B------:R-:W-:Y:S08]  /*5ba0*/  HMMA.16816.F32.BF16 R168, R4.reuse, R16, R160 ;  /* 0x0000001004a8723c */ /* 0x040ff000000418a0 */
[-C--:B------:R-:W-:Y:S08]  /*5bb0*/  HMMA.16816.F32.BF16 R172, R4, R18.reuse, R216 ;  /* 0x0000001204ac723c */ /* 0x080ff000000418d8 */
[C---:B------:R-:W-:Y:S08]  /*5bc0*/  HMMA.16816.F32.BF16 R20, R8.reuse, R18, R48 ;  /* 0x000000120814723c */ /* 0x040ff00000041830 */
[----:B------:R-:W-:Y:S11]  /*5bd0*/  HMMA.16816.F32.BF16 R16, R8, R24, R80 ;  /* 0x000000180810723c */ /* 0x000ff60000041850 */
[----:B------:R-:W-:Y:S05]  /*5be0*/  @!UPT UIADD3 URZ, URZ, URZ, URZ ;  /* 0x0000003f3f3ff290 */ /* 0x000fea000fffe03f */
[----:B------:R-:W-:Y:S01]  /*5bf0*/  IMAD.MOV.U32 R99, RZ, RZ, R20 ;  /* 0x000000ffff637224 */ /* 0x000fe200078e0014 */
[----:B------:R-:W-:Y:S01]  /*5c00*/  MOV R98, R21 ;  /* 0x0000001500627202 */ /* 0x000fe20000000f00 */
[----:B------:R-:W-:Y:S02]  /*5c10*/  IMAD.MOV.U32 R97, RZ, RZ, R22 ;  /* 0x000000ffff617224 */ /* 0x000fe400078e0016 */
[----:B------:R-:W-:Y:S02]  /*5c20*/  IMAD.MOV.U32 R96, RZ, RZ, R23 ;  /* 0x000000ffff607224 */ /* 0x000fe400078e0017 */
[----:B------:R-:W1:Y:S02]  /*5c30*/  LDSM.16.MT88.4 R20, [R226+0x3100] ;  /* 0x00310000e214783b */ /* 0x000e640000004200 */
[----:B------:R-:W-:Y:S01]  /*5c40*/  IMAD.MOV.U32 R83, RZ, RZ, R16 ;  /* 0x000000ffff537224 */ /* 0x000fe200078e0010 */
[----:B------:R-:W-:Y:S01]  /*5c50*/  MOV R82, R17 ;  /* 0x0000001100527202 */ /* 0x000fe20000000f00 */
[----:B------:R-:W-:-:S02]  /*5c60*/  IMAD.MOV.U32 R81, RZ, RZ, R18 ;  /* 0x000000ffff517224 */ /* 0x000fc400078e0012 */
[----:B------:R-:W-:Y:S02]  /*5c70*/  IMAD.MOV.U32 R80, RZ, RZ, R19 ;  /* 0x000000ffff507224 */ /* 0x000fe400078e0013 */
[----:B------:R-:W3:Y:S01]  /*5c80*/  LDSM.16.MT88.4 R16, [R228+0x3100] ;  /* 0x00310000e410783b */ /* 0x000ee20000004200 */
        /* <DEDUP_REMOVED lines=8> */
[----:B------:R-:W-:-:S02]  /*5d10*/  IMAD.MOV.U32 R122, RZ, RZ, R102 ;  /* 0x000000ffff7a7224 */ /* 0x000fc400078e0066 */
[----:B------:R-:W-:Y:S02]  /*5d20*/  IMAD.MOV.U32 R123, RZ, RZ, R103 ;  /* 0x000000ffff7b7224 */ /* 0x000fe400078e0067 */
[----:B------:R-:W-:Y:S02]  /*5d30*/  IMAD.MOV.U32 R94, RZ, RZ, R116 ;  /* 0x000000ffff5e7224 */ /* 0x000fe400078e0074 */
[----:B------:R-:W-:Y:S02]  /*5d40*/  IMAD.MOV.U32 R95, RZ, RZ, R117 ;  /* 0x000000ffff5f7224 */ /* 0x000fe400078e0075 */
[----:B------:R-:W-:Y:S01]  /*5d50*/  IMAD.MOV.U32 R71, RZ, RZ, R224 ;  /* 0x000000ffff477224 */ /* 0x000fe200078e00e0 */
[----:B------:R-:W-:Y:S01]  /*5d60*/  MOV R3, R115 ;  /* 0x0000007300037202 */ /* 0x000fe20000000f00 */
[----:B------:R-:W-:Y:S01]  /*5d70*/  IMAD.MOV.U32 R69, RZ, RZ, R230 ;  /* 0x000000ffff457224 */ /* 0x000fe200078e00e6 */
[----:B------:R-:W-:Y:S01]  /*5d80*/  HMMA.16816.F32.BF16 R72, R4, R24, R72 ;  /* 0x000000180448723c */ /* 0x000fe20000041848 */
[----:B------:R-:W-:-:S07]  /*5d90*/  IMAD.MOV.U32 R219, RZ, RZ, R161 ;  /* 0x000000ffffdb7224 */ /* 0x000fce00078e00a1 */
[C---:B--2---:R-:W-:Y:S08]  /*5da0*/  HMMA.16816.F32.BF16 R120, R4.reuse, R28, R120 ;  /* 0x0000001c0478723c */ /* 0x044ff00000041878 */
[C---:B-1----:R-:W-:Y:S08]  /*5db0*/  HMMA.16816.F32.BF16 R88, R4.reuse, R20, R88 ;  /* 0x000000140458723c */ /* 0x042ff00000041858 */
[C---:B---3--:R-:W-:Y:S07]  /*5dc0*/  HMMA.16816.F32.BF16 R48, R4.reuse, R18, R124 ;  /* 0x000000120430723c */ /* 0x048fee000004187c */
[----:B------:R-:W-:Y:S01]  /*5dd0*/  IMAD.MOV.U32 R127, RZ, RZ, R69 ;  /* 0x000000ffff7f7224 */ /* 0x000fe200078e0045 */
[----:B------:R-:W-:Y:S01]  /*5de0*/  MOV R125, R71 ;  /* 0x00000047007d7202 */ /* 0x000fe20000000f00 */
[----:B------:R-:W-:Y:S01]  /*5df0*/  IMAD.MOV.U32 R126, RZ, RZ, R70 ;  /* 0x000000ffff7e7224 */ /* 0x000fe200078e0046 */
[----:B------:R-:W-:Y:S01]  /*5e00*/  HMMA.16816.F32.BF16 R104, R4, R16, R104 ;  /* 0x000000100468723c */ /* 0x000fe20000041868 */
[----:B------:R-:W-:-:S07]  /*5e10*/  IMAD.MOV.U32 R124, RZ, RZ, R68 ;  /* 0x000000ffff7c7224 */ /* 0x000fce00078e0044 */
[C---:B------:R-:W-:Y:S08]  /*5e20*/  HMMA.16816.F32.BF16 R44, R4.reuse, R26, R44 ;  /* 0x0000001a042c723c */ /* 0x040ff0000004182c */
[C---:B------:R-:W-:Y:S08]  /*5e30*/  HMMA.16816.F32.BF16 R92, R4.reuse, R22, R92 ;  /* 0x00000016045c723c */ /* 0x040ff0000004185c */
[----:B------:R-:W-:Y:S07]  /*5e40*/  HMMA.16816.F32.BF16 R68, R4, R30, R220 ;  /* 0x0000001e0444723c */ /* 0x000fee00000418dc */
[----:B------:R-:W-:-:S02]  /*5e50*/  IMAD.MOV.U32 R6, RZ, RZ, R3 ;  /* 0x000000ffff067224 */ /* 0x000fc400078e0003 */
[----:B------:R-:W-:Y:S02]  /*5e60*/  FFMA.FTZ R3, R215, c[0x0][0x2d0], -R2 ;  /* 0x0000b400d7037a23 */ /* 0x000fe40000010802 */
[----:B------:R-:W-:Y:S02]  /*5e70*/  IMAD.MOV.U32 R7, RZ, RZ, R219 ;  /* 0x000000ffff077224 */ /* 0x000fe400078e00db */
[----:B------:R-:W-:Y:S01]  /*5e80*/  HMMA.16816.F32.BF16 R216, R8, R20, R144 ;  /* 0x0000001408d8723c */ /* 0x000fe20000041890 */
[----:B------:R1:W-:Y:S01]  /*5e90*/  MUFU.EX2 R21, R3 ;  /* 0x0000000300157308 */ /* 0x0003e20000000800 */
[----:B------:R-:W-:Y:S01]  /*5ea0*/  IMAD.MOV.U32 R102, RZ, RZ, R112 ;  /* 0x000000ffff667224 */ /* 0x000fe200078e0070 */
[----:B------:R-:W-:Y:S01]  /*5eb0*/  MOV R103, R113 ;  /* 0x0000007100677202 */ /* 0x000fe20000000f00 */
[----:B------:R-:W-:-:S04]  /*5ec0*/  IMAD.MOV.U32 R112, RZ, RZ, R242 ;  /* 0x000000ffff707224 */ /* 0x000fc800078e00f2 */
[----:B------:R-:W-:Y:S01]  /*5ed0*/  HMMA.16816.F32.BF16 R36, R8, R22, R36 ;  /* 0x000000160824723c */ /* 0x000fe20000041824 */
[----:B------:R-:W-:Y:S02]  /*5ee0*/  IMAD.MOV.U32 R113, RZ, RZ, R241 ;  /* 0x000000ffff717224 */ /* 0x000fe400078e00f1 */
[----:B------:R-:W-:Y:S02]  /*5ef0*/  IMAD.MOV.U32 R116, RZ, RZ, R86 ;  /* 0x000000ffff747224 */ /* 0x000fe400078e0056 */
[----:B------:R-:W-:-:S03]  /*5f00*/  IMAD.MOV.U32 R117, RZ, RZ, R87 ;  /* 0x000000ffff757224 */ /* 0x000fc600078e0057 */
[----:B------:R-:W-:Y:S01]  /*5f10*/  HMMA.16816.F32.BF16 R56, R8, R18, R56 ;  /* 0x000000120838723c */ /* 0x000fe20000041838 */
[----:B-1----:R-:W-:Y:S01]  /*5f20*/  FFMA.FTZ R3, R214, c[0x0][0x2d0], -R2 ;  /* 0x0000b400d6037a23 */ /* 0x002fe20000010802 */
[----:B------:R-:W-:Y:S01]  /*5f30*/  MOV R5, R118 ;  /* 0x0000007600057202 */ /* 0x000fe20000000f00 */
[----:B------:R-:W-:-:S05]  /*5f40*/  IMAD.MOV.U32 R4, RZ, RZ, R119 ;  /* 0x000000ffff047224 */ /* 0x000fca00078e0077 */
[C---:B------:R-:W-:Y:S01]  /*5f50*/  HMMA.16816.F32.BF16 R32, R8.reuse, R30, R32 ;  /* 0x0000001e0820723c */ /* 0x040fe20000041820 */
[----:B------:R1:W2:Y:S01]  /*5f60*/  MUFU.EX2 R23, R3 ;  /* 0x0000000300177308 */ /* 0x0002a20000000800 */
[----:B------:R-:W-:Y:S02]  /*5f70*/  IMAD.MOV.U32 R25, RZ, RZ, R112 ;  /* 0x000000ffff197224 */ /* 0x000fe400078e0070 */
[----:B------:R-:W-:Y:S02]  /*5f80*/  IMAD.MOV.U32 R160, RZ, RZ, R232 ;  /* 0x000000ffffa07224 */ /* 0x000fe400078e00e8 */
[----:B------:R-:W-:Y:S01]  /*5f90*/  IMAD.MOV.U32 R176, RZ, RZ, R231 ;  /* 0x000000ffffb07224 */ /* 0x000fe200078e00e7 */
[----:B------:R-:W-:Y:S01]  /*5fa0*/  MOV R162, R233 ;  /* 0x000000e900a27202 */ /* 0x000fe20000000f00 */
[----:B------:R-:W-:Y:S01]  /*5fb0*/  HMMA.16816.F32.BF16 R220, R8, R26, R76 ;  /* 0x0000001a08dc723c */ /* 0x000fe2000004184c */
[----:B------:R-:W-:Y:S01]  /*5fc0*/  IMAD.MOV.U32 R112, RZ, RZ, R113 ;  /* 0x000000ffff707224 */ /* 0x000fe200078e0071 */
[----:B------:R-:W-:Y:S01]  /*5fd0*/  LDSM.16.MT88.4 R144, [R226+0x1900] ;  /* 0x00190000e290783b */ /* 0x000fe20000004200 */
[----:B-1----:R-:W-:-:S02]  /*5fe0*/  FFMA.FTZ R3, R203, c[0x0][0x2d0], -R2 ;  /* 0x0000b400cb037a23 */ /* 0x002fc40000010802 */
[----:B------:R-:W-:Y:S01]  /*5ff0*/  FFMA.FTZ R2, R202, c[0x0][0x2d0], -R2 ;  /* 0x0000b400ca027a23 */ /* 0x000fe20000010802 */
[----:B------:R-:W-:-:S03]  /*6000*/  MOV R113, R100 ;  /* 0x0000006400717202 */ /* 0x000fc60000000f00 */
[----:B------:R1:W-:Y:S01]  /*6010*/  MUFU.EX2 R22, R2 ;  /* 0x0000000200167308 */ /* 0x0003e20000000800 */
[----:B------:R-:W-:Y:S02]  /*6020*/  IMAD.MOV.U32 R79, RZ, RZ, R102 ;  /* 0x000000ffff4f7224 */ /* 0x000fe400078e0066 */
[----:B------:R-:W-:Y:S02]  /*6030*/  IMAD.MOV.U32 R27, RZ, RZ, R103 ;  /* 0x000000ffff1b7224 */ /* 0x000fe400078e0067 */
[----:B------:R-:W-:Y:S02]  /*6040*/  IMAD.MOV.U32 R78, RZ, RZ, R101 ;  /* 0x000000ffff4e7224 */ /* 0x000fe400078e0065 */
[----:B------:R-:W-:Y:S01]  /*6050*/  HMMA.16816.F32.BF16 R100, R8, R16, R128 ;  /* 0x000000100864723c */ /* 0x000fe20000041880 */
[----:B-1----:R-:W-:-:S04]  /*6060*/  FFMA.FTZ R2, R201, c[0x0][0x2d0], -R0 ;  /* 0x0000b400c9027a23 */ /* 0x002fc80000010800 */
[----:B------:R1:W-:Y:S01]  /*6070*/  MUFU.EX2 R17, R2 ;  /* 0x0000000200117308 */ /* 0x0003e20000000800 */
[----:B------:R-:W-:Y:S01]  /*6080*/  MOV R76, R116 ;  /* 0x00000074004c7202 */ /* 0x000fe20000000f00 */
[----:B------:R-:W-:Y:S02]  /*6090*/  IMAD.MOV.U32 R77, RZ, RZ, R117 ;  /* 0x000000ffff4d7224 */ /* 0x000fe400078e0075 */
[--C-:B-1----:R-:W-:Y:S02]  /*60a0*/  FFMA.FTZ R2, R200, c[0x0][0x2d0], -R0.reuse ;  /* 0x0000b400c8027a23 */ /* 0x102fe40000010800 */
[----:B------:R-:W1:Y:S02]  /*60b0*/  LDSM.16.MT88.4 R200, [R225+0x1900] ;  /* 0x00190000e1c8783b */ /* 0x000e640000004200 */
[----:B------:R3:W1:Y:S02]  /*60c0*/  MUFU.EX2 R18, R2 ;  /* 0x0000000200127308 */ /* 0x0006640000000800 */
[----:B---3--:R-:W-:-:S02]  /*60d0*/  FFMA.FTZ R2, R179, c[0x0][0x2d0], -R0 ;  /* 0x0000b400b3027a23 */ /* 0x008fc40000010800 */
[----:B------:R-:W-:-:S04]  /*60e0*/  FFMA.FTZ R0, R178, c[0x0][0x2d0], -R0 ;  /* 0x0000b400b2007a23 */ /* 0x000fc80000010800 */
[----:B------:R3:W-:Y:S02]  /*60f0*/  MUFU.EX2 R19, R0 ;  /* 0x0000000000137308 */ /* 0x0007e40000000800 */
[----:B---3--:R-:W-:Y:S02]  /*6100*/  FFMA.FTZ R0, R76, c[0x0][0x2d0], -R13 ;  /* 0x0000b4004c007a23 */ /* 0x008fe4000001080d */
[----:B------:R-:W-:Y:S02]  /*6110*/  IMAD.MOV.U32 R76, RZ, RZ, R77 ;  /* 0x000000ffff4c7224 */ /* 0x000fe400078e004d */
[----:B------:R-:W-:Y:S01]  /*6120*/  IMAD.MOV.U32 R77, RZ, RZ, R112 ;  /* 0x000000ffff4d7224 */ /* 0x000fe200078e0070 */
[----:B------:R-:W-:Y:S01]  /*6130*/  MOV R112, R113 ;  /* 0x0000007100707202 */ /* 0x000fe20000000f00 */
[----:B------:R-:W-:Y:S02]  /*6140*/  IMAD.MOV.U32 R113, RZ, RZ, R14 ;  /* 0x000000ffff717224 */ /* 0x000fe400078e000e */
[----:B------:R3:W-:Y:S02]  /*6150*/  MUFU.EX2 R14, R0 ;  /* 0x00000000000e7308 */ /* 0x0007e40000000800 */
[----:B---3--:R-:W-:-:S02]  /*6160*/  FFMA.FTZ R0, R78, c[0x0][0x2d0], -R13 ;  /* 0x0000b4004e007a23 */ /* 0x008fc4000001080d */
[----:B------:R-:W-:-:S04]  /*6170*/  IMAD.MOV.U32 R78, RZ, RZ, R15 ;  /* 0x000000ffff4e7224 */ /* 0x000fc800078e000f */
[----:B------:R3:W-:Y:S01]  /*6180*/  MUFU.EX2 R15, R0 ;  /* 0x00000000000f7308 */ /* 0x0007e20000000800 */
[----:B------:R-:W-:Y:S01]  /*6190*/  HMMA.16816.F32.BF16 R116, R8, R28, R248 ;  /* 0x0000001c0874723c */ /* 0x000fe200000418f8 */
[----:B---3--:R-:W-:-:S06]  /*61a0*/  FFMA.FTZ R0, R27, c[0x0][0x2d0], -R13 ;  /* 0x0000b4001b007a23 */ /* 0x008fcc000001080d */
[----:B------:R3:W-:Y:S01]  /*61b0*/  MUFU.EX2 R16, R0 ;  /* 0x0000000000107308 */ /* 0x0007e20000000800 */
[----:B------:R-:W-:Y:S02]  /*61c0*/  IMAD.MOV.U32 R163, RZ, RZ, R235 ;  /* 0x000000ffffa37224 */ /* 0x000fe400078e00eb */
[----:B---3--:R-:W-:-:S05]  /*61d0*/  FFMA.FTZ R0, R76, c[0x0][0x2d0], -R13 ;  /* 0x0000b4004c007a23 */ /* 0x008fca000001080d */
[----:B------:R3:W-:Y:S01]  /*61e0*/  MUFU.EX2 R13, R0 ;  /* 0x00000000000d7308 */ /* 0x0007e20000000800 */
[----:B----4-:R-:W-:Y:S02]  /*61f0*/  IMAD.MOV.U32 R161, RZ, RZ, R234 ;  /* 0x000000ffffa17224 */ /* 0x010fe400078e00ea */
[----:B---3--:R-:W-:Y:S01]  /*6200*/  FFMA.FTZ R0, R78, c[0x0][0x2d0], -R12 ;  /* 0x0000b4004e007a23 */ /* 0x008fe2000001080c */
[----:B------:R-:W-:-:S04]  /*6210*/  MOV R78, R5 ;  /* 0x00000005004e7202 */ /* 0x000fc80000000f00 */
[----:B------:R3:W-:Y:S01]  /*6220*/  MUFU.EX2 R9, R0 ;  /* 0x0000000000097308 */ /* 0x0007e20000000800 */
[----:B------:R-:W-:Y:S01]  /*6230*/  IMAD.MOV.U32 R5, RZ, RZ, R7 ;  /* 0x000000ffff057224 */ /* 0x000fe200078e0007 */
[----:B------:R-:W-:-:S03]  /*6240*/  MOV R7, R125 ;  /* 0x0000007d00077202 */ /* 0x000fc60000000f00 */
[----:B------:R-:W-:Y:S02]  /*6250*/  IMAD.MOV.U32 R251, RZ, RZ, R5 ;  /* 0x000000fffffb7224 */ /* 0x000fe400078e0005 */
[----:B------:R-:W-:Y:S01]  /*6260*/  IMAD.MOV.U32 R249, RZ, RZ, R7 ;  /* 0x000000fffff97224 */ /* 0x000fe200078e0007 */
[----:B------:R4:W-:Y:S01]  /*6270*/  MUFU.EX2 R20, R2 ;  /* 0x0000000200147308 */ /* 0x0009e20000000800 */
[----:B---3--:R-:W-:Y:S02]  /*6280*/  FFMA.FTZ R0, R79, c[0x0][0x2d0], -R12 ;  /* 0x0000b4004f007a23 */ /* 0x008fe4000001080c */
[----:B------:R-:W-:Y:S02]  /*6290*/  IMAD.MOV.U32 R79, RZ, RZ, R4 ;  /* 0x000000ffff4f7224 */ /* 0x000fe400078e0004 */
[----:B------:R-:W-:Y:S02]  /*62a0*/  IMAD.MOV.U32 R4, RZ, RZ, R6 ;  /* 0x000000ffff047224 */ /* 0x000fe400078e0006 */
[----:B------:R-:W-:Y:S01]  /*62b0*/  IMAD.MOV.U32 R6, RZ, RZ, R124 ;  /* 0x000000ffff067224 */ /* 0x000fe200078e007c */
[----:B------:R3:W-:Y:S01]  /*62c0*/  MUFU.EX2 R10, R0 ;  /* 0x00000000000a7308 */ /* 0x0007e20000000800 */
[----:B------:R-:W-:-:S02]  /*62d0*/  IMAD.MOV.U32 R214, RZ, RZ, R4 ;  /* 0x000000ffffd67224 */ /* 0x000fc400078e0004 */
[--C-:B----4-:R-:W-:Y:S01]  /*62e0*/  FFMA.FTZ R2, R163, c[0x0][0x2d0], -R12.reuse ;  /* 0x0000b400a3027a23 */ /* 0x110fe2000001080c */
[----:B------:R-:W-:Y:S02]  /*62f0*/  MOV R250, R6 ;  /* 0x0000000600fa7202 */ /* 0x000fe40000000f00 */
[----:B------:R-:W4:Y:S02]  /*6300*/  LDSM.16.MT88.4 R4, [R227+0x3900] ;  /* 0x00390000e304783b */ /* 0x000f240000004200 */
[----:B------:R-:W1:Y:S01]  /*6310*/  MUFU.EX2 R24, R3 ;  /* 0x0000000300187308 */ /* 0x000e620000000800 */
[----:B---3--:R-:W-:-:S07]  /*6320*/  FFMA.FTZ R0, R161, c[0x0][0x2d0], -R12 ;  /* 0x0000b400a1007a23 */ /* 0x008fce000001080c */
[----:B------:R-:W-:Y:S08]  /*6330*/  MUFU.EX2 R11, R2 ;  /* 0x00000002000b7308 */ /* 0x000ff00000000800 */
[----:B------:R-:W3:Y:S01]  /*6340*/  MUFU.EX2 R12, R0 ;  /* 0x00000000000c7308 */ /* 0x000ee20000000800 */
[----:B------:R-:W-:Y:S02]  /*6350*/  IMAD.MOV.U32 R124, RZ, RZ, R126 ;  /* 0x000000ffff7c7224 */ /* 0x000fe400078e007e */
[----:B------:R-:W-:Y:S01]  /*6360*/  IMAD.MOV.U32 R125, RZ, RZ, R127 ;  /* 0x000000ffff7d7224 */ /* 0x000fe200078e007f */
[----:B------:R-:W-:Y:S01]  /*6370*/  MOV R127, R160 ;  /* 0x000000a0007f7202 */ /* 0x000fe20000000f00 */
[----:B------:R-:W-:Y:S01]  /*6380*/  IMAD.MOV.U32 R126, RZ, RZ, R176 ;  /* 0x000000ffff7e7224 */ /* 0x000fe200078e00b0 */
[----:B--2---:R-:W-:Y:S01]  /*6390*/  F2FP.BF16.PACK_AB R128, R23, R21 ;  /* 0x000000151780723e */ /* 0x004fe200000010ff */
[----:B------:R-:W-:Y:S01]  /*63a0*/  IMAD.MOV.U32 R248, RZ, RZ, R124 ;  /* 0x000000fffff87224 */ /* 0x000fe200078e007c */
[----:B-1----:R-:W-:Y:S01]  /*63b0*/  F2FP.BF16.PACK_AB R129, R18, R17 ;  /* 0x000000111281723e */ /* 0x002fe200000010ff */
[----:B------:R-:W-:Y:S01]  /*63c0*/  IMAD.MOV.U32 R29, RZ, RZ, R125 ;  /* 0x000000ffff1d7224 */ /* 0x000fe200078e007d */
[----:B------:R-:W-:Y:S01]  /*63d0*/  MOV R28, R126 ;  /* 0x0000007e001c7202 */ /* 0x000fe20000000f00 */
[----:B------:R-:W-:Y:S01]  /*63e0*/  IMAD.MOV.U32 R31, RZ, RZ, R127 ;  /* 0x000000ffff1f7224 */ /* 0x000fe200078e007f */
[----:B------:R-:W-:-:S02]  /*63f0*/  F2FP.BF16.PACK_AB R130, R22, R24 ;  /* 0x000000181682723e */ /* 0x000fc400000010ff */
[----:B------:R-:W-:Y:S02]  /*6400*/  F2FP.BF16.PACK_AB R131, R19, R20 ;  /* 0x000000141383723e */ /* 0x000fe400000010ff */
[----:B------:R-:W-:Y:S02]  /*6410*/  F2FP.BF16.PACK_AB R124, R15, R14 ;  /* 0x0000000e0f7c723e */ /* 0x000fe400000010ff */
[----:B------:R-:W-:Y:S02]  /*6420*/  F2FP.BF16.PACK_AB R125, R10, R9 ;  /* 0x000000090a7d723e */ /* 0x000fe400000010ff */
[----:B------:R-:W-:Y:S02]  /*6430*/  F2FP.BF16.PACK_AB R126, R13, R16 ;  /* 0x000000100d7e723e */ /* 0x000fe400000010ff */
[----:B---3--:R-:W-:Y:S01]  /*6440*/  F2FP.BF16.PACK_AB R127, R12, R11 ;  /* 0x0000000b0c7f723e */ /* 0x008fe200000010ff */
[----:B------:R-:W-:Y:S01]  /*6450*/  IMAD.MOV.U32 R176, RZ, RZ, R162 ;  /* 0x000000ffffb07224 */ /* 0x000fe200078e00a2 */
[----:B------:R-:W-:Y:S01]  /*6460*/  MOV R86, R243 ;  /* 0x000000f300567202 */ /* 0x000fe20000000f00 */
[----:B------:R-:W1:Y:S01]  /*6470*/  LDSM.16.MT88.4 R160, [R228+0x1900] ;  /* 0x00190000e4a0783b */ /* 0x000e620000004200 */
[----:B------:R-:W-:Y:S01]  /*6480*/  FADD.FTZ R3, R212, R177 ;  /* 0x000000b1d4037221 */ /* 0x000fe20000010000 */
[----:B------:R-:W-:Y:S01]  /*6490*/  HMMA.16816.F32.BF16 R188, R128, R200, R188 ;  /* 0x000000c880bc723c */ /* 0x000fe200000418bc */
[----:B------:R-:W-:-:S02]  /*64a0*/  FADD.FTZ R0, R79, R78 ;  /* 0x0000004e4f007221 */ /* 0x000fc40000010000 */
[----:B------:R-:W-:-:S05]  /*64b0*/  FADD.FTZ R8, R213, R3 ;  /* 0x00000003d5087221 */ /* 0x000fca0000010000 */
[----:B------:R-:W-:Y:S01]  /*64c0*/  HMMA.16816.F32.BF16 R192, R124, R200, R192 ;  /* 0x000000c87cc0723c */ /* 0x000fe200000418c0 */
[----:B------:R-:W-:Y:S02]  /*64d0*/  IMAD.MOV.U32 R115, RZ, RZ, R236 ;  /* 0x000000ffff737224 */ /* 0x000fe400078e00ec */
[----:B------:R-:W-:-:S05]  /*64e0*/  FADD.FTZ R2, R108, R84 ;  /* 0x000000546c027221 */ /* 0x000fca0000010000 */
[----:B------:R-:W-:Y:S01]  /*64f0*/  HMMA.16816.F32.BF16 R196, R124, R202, R196 ;  /* 0x000000ca7cc4723c */ /* 0x000fe200000418c4 */
[----:B------:R-:W-:Y:S02]  /*6500*/  IMAD.MOV.U32 R3, RZ, RZ, R109 ;  /* 0x000000ffff037224 */ /* 0x000fe400078e006d */
[----:B------:R-:W-:-:S05]  /*6510*/  FADD.FTZ R25, R25, R77 ;  /* 0x0000004d19197221 */ /* 0x000fca0000010000 */
[----:B------:R-:W-:Y:S01]  /*6520*/  HMMA.16816.F32.BF16 R200, R128, R202, R40 ;  /* 0x000000ca80c8723c */ /* 0x000fe20000041828 */
[----:B------:R-:W-:-:S06]  /*6530*/  IMAD.MOV.U32 R212, RZ, RZ, R114 ;  /* 0x000000ffffd47224 */ /* 0x000fcc00078e0072 */
[----:B------:R-:W-:Y:S02]  /*6540*/  IMAD.MOV.U32 R41, RZ, RZ, R86 ;  /* 0x000000ffff297224 */ /* 0x000fe400078e0056 */
[----:B------:R-:W-:Y:S02]  /*6550*/  IMAD.MOV.U32 R42, RZ, RZ, R113 ;  /* 0x000000ffff2a7224 */ /* 0x000fe400078e0071 */
[----:B------:R-:W-:Y:S02]  /*6560*/  IMAD.MOV.U32 R40, RZ, RZ, R111 ;  /* 0x000000ffff287224 */ /* 0x000fe400078e006f */
[----:B------:R-:W-:Y:S02]  /*6570*/  FADD.FTZ R0, R41, R0 ;  /* 0x0000000029007221 */ /* 0x000fe40000010000 */
[----:B------:R-:W-:Y:S02]  /*6580*/  IMAD.MOV.U32 R30, RZ, RZ, R176 ;  /* 0x000000ffff1e7224 */ /* 0x000fe400078e00b0 */
[----:B------:R-:W-:Y:S01]  /*6590*/  FADD.FTZ R8, R42, R8 ;  /* 0x000000082a087221 */ /* 0x000fe20000010000 */
[----:B------:R-:W-:Y:S01]  /*65a0*/  MOV R213, R115 ;  /* 0x0000007300d57202 */ /* 0x000fe20000000f00 */
[----:B------:R-:W-:Y:S01]  /*65b0*/  IMAD.MOV.U32 R43, RZ, RZ, R112 ;  /* 0x000000ffff2b7224 */ /* 0x000fe200078e0070 */
[-C--:B----4-:R-:W-:Y:S01]  /*65c0*/  HMMA.16816.F32.BF16 R120, R124, R4.reuse, R120 ;  /* 0x000000047c78723c */ /* 0x090fe20000041878 */
[----:B------:R-:W-:Y:S01]  /*65d0*/  FADD.FTZ R3, R3, R2 ;  /* 0x0000000203037221 */ /* 0x000fe20000010000 */
[----:B------:R-:W-:Y:S01]  /*65e0*/  MOV R215, R85 ;  /* 0x0000005500d77202 */ /* 0x000fe20000000f00 */
[----:B------:R-:W-:Y:S01]  /*65f0*/  FADD.FTZ R2, R40, R25 ;  /* 0x0000001928027221 */ /* 0x000fe20000010000 */
[----:B------:R-:W-:Y:S01]  /*6600*/  UIMAD.WIDE.U32 UR6, UR17, UR4, URZ ;  /* 0x00000004110672a5 */ /* 0x000fe2000f8e003f */
[----:B------:R-:W-:Y:S01]  /*6610*/  FADD.FTZ R0, R212, R0 ;  /* 0x00000000d4007221 */ /* 0x000fe20000010000 */
[----:B------:R-:W2:Y:S01]  /*6620*/  LDSM.16.MT88.4 R176, [R227+0x1900] ;  /* 0x00190000e3b0783b */ /* 0x000ea20000004200 */
[----:B------:R-:W-:Y:S01]  /*6630*/  FADD.FTZ R8, R30, R8 ;  /* 0x000000081e087221 */ /* 0x000fe20000010000 */
[----:B------:R-:W-:Y:S01]  /*6640*/  HMMA.16816.F32.BF16 R116, R128, R4, R116 ;  /* 0x000000048074723c */ /* 0x000fe20000041874 */
[----:B------:R-:W-:Y:S01]  /*6650*/  FADD.FTZ R3, R43, R3 ;  /* 0x000000032b037221 */ /* 0x000fe20000010000 */
[----:B------:R-:W-:Y:S01]  /*6660*/  LDSM.16.MT88.4 R112, [R228+0x3900] ;  /* 0x00390000e470783b */ /* 0x000fe20000004200 */
[----:B------:R-:W-:-:S02]  /*6670*/  FADD.FTZ R2, R213, R2 ;  /* 0x00000002d5027221 */ /* 0x000fc40000010000 */
[----:B------:R-:W-:Y:S02]  /*6680*/  IMAD.MOV.U32 R87, RZ, RZ, R245 ;  /* 0x000000ffff577224 */ /* 0x000fe400078e00f5 */
[----:B------:R-:W-:Y:S01]  /*6690*/  FADD.FTZ R4, R28, R0 ;  /* 0x000000001c047221 */ /* 0x000fe20000010000 */
[-C--:B------:R-:W-:Y:S01]  /*66a0*/  HMMA.16816.F32.BF16 R132, R128, R144.reuse, R132 ;  /* 0x000000908084723c */ /* 0x080fe20000041884 */
[----:B------:R-:W-:Y:S02]  /*66b0*/  FADD.FTZ R0, R29, R8 ;  /* 0x000000081d007221 */ /* 0x000fe40000010000 */
[----:B------:R-:W-:Y:S01]  /*66c0*/  FADD.FTZ R5, R252, R3 ;  /* 0x00000003fc057221 */ /* 0x000fe20000010000 */
[----:B------:R-:W-:Y:S01]  /*66d0*/  @UP1 USHF.R.U32.HI UR17, URZ, UR5, UR7 ;  /* 0x000000053f111299 */ /* 0x000fe20008011607 */
[----:B------:R-:W-:Y:S01]  /*66e0*/  FADD.FTZ R3, R31, R2 ;  /* 0x000000021f037221 */ /* 0x000fe20000010000 */
[----:B------:R-:W-:Y:S01]  /*66f0*/  MOV R86, R87 ;  /* 0x0000005700567202 */ /* 0x000fe20000000f00 */
[----:B------:R-:W-:Y:S01]  /*6700*/  FADD.FTZ R0, R250, R0 ;  /* 0x00000000fa007221 */ /* 0x000fe20000010000 */
[----:B------:R-:W-:Y:S01]  /*6710*/  HMMA.16816.F32.BF16 R136, R124, R144, R136 ;  /* 0x000000907c88723c */ /* 0x000fe20000041888 */
[----:B------:R-:W-:Y:S01]  /*6720*/  FADD.FTZ R2, R247, R5 ;  /* 0x00000005f7027221 */ /* 0x000fe20000010000 */
[----:B------:R3:W5:Y:S01]  /*6730*/  LDL.LU R245, [R1+0xb0] ;  /* 0x0000b00001f57983 */ /* 0x0007620000300800 */
[----:B------:R-:W-:-:S02]  /*6740*/  FADD.FTZ R4, R249, R4 ;  /* 0x00000004f9047221 */ /* 0x000fc40000010000 */
[----:B------:R-:W-:-:S03]  /*6750*/  IMAD.MOV.U32 R87, RZ, RZ, R110 ;  /* 0x000000ffff577224 */ /* 0x000fc600078e006e */
[----:B------:R-:W-:Y:S01]  /*6760*/  HMMA.16816.F32.BF16 R140, R124, R146, R140 ;  /* 0x000000927c8c723c */ /* 0x000fe2000004188c */
[----:B------:R-:W-:Y:S01]  /*6770*/  FADD.FTZ R3, R248, R3 ;  /* 0x00000003f8037221 */ /* 0x000fe20000010000 */
[----:B------:R-:W-:Y:S01]  /*6780*/  UIADD3 UR17, UR17, UR8, -UR11 ;  /* 0x0000000811117290 */ /* 0x000fe2000fffe80b */
[----:B------:R-:W-:Y:S01]  /*6790*/  FADD.FTZ R0, R215, R0 ;  /* 0x00000000d7007221 */ /* 0x000fe20000010000 */
[----:B------:R3:W5:Y:S01]  /*67a0*/  LDL.LU R243, [R1+0xac] ;  /* 0x0000ac0001f37983 */ /* 0x0007620000300800 */
[----:B------:R-:W-:Y:S02]  /*67b0*/  FADD.FTZ R2, R246, R2 ;  /* 0x00000002f6027221 */ /* 0x000fe40000010000 */
[----:B------:R-:W-:Y:S02]  /*67c0*/  IMAD.MOV.U32 R27, RZ, RZ, R86 ;  /* 0x000000ffff1b7224 */ /* 0x000fe400078e0056 */
[----:B------:R-:W-:Y:S02]  /*67d0*/  FADD.FTZ R4, R214, R4 ;  /* 0x00000004d6047221 */ /* 0x000fe40000010000 */
[----:B------:R-:W-:Y:S01]  /*67e0*/  IMAD.MOV.U32 R26, RZ, RZ, R87 ;  /* 0x000000ffff1a7224 */ /* 0x000fe200078e0057 */
[----:B-1----:R-:W-:Y:S01]  /*67f0*/  HMMA.16816.F32.BF16 R148, R128, R160, R148 ;  /* 0x000000a08094723c */ /* 0x002fe20000041894 */
[----:B------:R-:W-:Y:S01]  /*6800*/  FADD.FTZ R3, R251, R3 ;  /* 0x00000003fb037221 */ /* 0x000fe20000010000 */
[----:B------:R3:W5:Y:S01]  /*6810*/  LDL.LU R242, [R1+0xa8] ;  /* 0x0000a80001f27983 */ /* 0x0007620000300800 */
[----:B------:R-:W-:-:S02]  /*6820*/  FADD.FTZ R0, R208, R0 ;  /* 0x00000000d0007221 */ /* 0x000fc40000010000 */
[----:B------:R-:W-:Y:S01]  /*6830*/  FADD.FTZ R2, R244, R2 ;  /* 0x00000002f4027221 */ /* 0x000fe20000010000 */
[----:B------:R3:W5:Y:S01]  /*6840*/  LDL.LU R241, [R1+0xa4] ;  /* 0x0000a40001f17983 */ /* 0x0007620000300800 */
[----:B------:R-:W-:Y:S02]  /*6850*/  FADD.FTZ R4, R27, R4 ;  /* 0x000000041b047221 */ /* 0x000fe40000010000 */
[----:B------:R-:W-:Y:S01]  /*6860*/  FADD.FTZ R3, R26, R3 ;  /* 0x000000031a037221 */ /* 0x000fe20000010000 */
[----:B------:R-:W-:Y:S01]  /*6870*/  HMMA.16816.F32.BF16 R152, R124, R160, R152 ;  /* 0x000000a07c98723c */ /* 0x000fe20000041898 */
[----:B------:R-:W-:-:S07]  /*6880*/  FADD.FTZ R0, R209, R0 ;  /* 0x00000000d1007221 */ /* 0x000fce0000010000 */
[----:B------:R-:W-:Y:S01]  /*6890*/  HMMA.16816.F32.BF16 R156, R124, R162, R156 ;  /* 0x000000a27c9c723c */ /* 0x000fe2000004189c */
[----:B------:R-:W-:-:S07]  /*68a0*/  FADD.FTZ R2, R187, R2 ;  /* 0x00000002bb027221 */ /* 0x000fce0000010000 */
[C---:B------:R-:W-:Y:S01]  /*68b0*/  HMMA.16816.F32.BF16 R144, R128.reuse, R146, R60 ;  /* 0x000000928090723c */ /* 0x040fe2000004183c */
[----:B------:R-:W-:Y:S01]  /*68c0*/  FADD.FTZ R4, R64, R4 ;  /* 0x0000000440047221 */ /* 0x000fe20000010000 */
[----:B------:R-:W-:Y:S01]  /*68d0*/  USHF.R.S32.HI UR4, URZ, 0x1f, UR17 ;  /* 0x0000001f3f047899 */ /* 0x000fe20008011411 */
[----:B------:R-:W-:Y:S01]  /*68e0*/  FADD.FTZ R3, R66, R3 ;  /* 0x0000000342037221 */ /* 0x000fe20000010000 */
[----:B------:R3:W5:Y:S01]  /*68f0*/  LDL.LU R240, [R1+0xa0] ;  /* 0x0000a00001f07983 */ /* 0x0007620000300800 */
[----:B------:R-:W-:Y:S02]  /*6900*/  FADD.FTZ R0, R210, R0 ;  /* 0x00000000d2007221 */ /* 0x000fe40000010000 */
[----:B------:R-:W-:Y:S01]  /*6910*/  FADD.FTZ R2, R204, R2 ;  /* 0x00000002cc027221 */ /* 0x000fe20000010000 */
[----:B------:R-:W-:Y:S01]  /*6920*/  HMMA.16816.F32.BF16 R160, R128, R162, R52 ;  /* 0x000000a280a0723c */ /* 0x000fe20000041834 */
[----:B------:R-:W-:Y:S01]  /*6930*/  FADD.FTZ R4, R65, R4 ;  /* 0x0000000441047221 */ /* 0x000fe20000010000 */
[----:B------:R-:W-:Y:S01]  /*6940*/  MOV R60, R83 ;  /* 0x00000053003c7202 */ /* 0x000fe20000000f00 */
[----:B------:R-:W-:Y:S01]  /*6950*/  FADD.FTZ R3, R180, R3 ;  /* 0x00000003b4037221 */ /* 0x000fe20000010000 */
[----:B------:R3:W5:Y:S01]  /*6960*/  LDL.LU R239, [R1+0x9c] ;  /* 0x00009c0001ef7983 */ /* 0x0007620000300800 */
[----:B------:R-:W-:-:S02]  /*6970*/  IMAD.MOV.U32 R61, RZ, RZ, R82 ;  /* 0x000000ffff3d7224 */ /* 0x000fc400078e0052 */
[----:B------:R-:W-:Y:S01]  /*6980*/  IMAD.MOV.U32 R62, RZ, RZ, R81 ;  /* 0x000000ffff3e7224 */ /* 0x000fe200078e0051 */
[----:B------:R-:W-:Y:S01]  /*6990*/  MOV R52, R99 ;  /* 0x0000006300347202 */ /* 0x000fe20000000f00 */
[----:B------:R-:W-:Y:S01]  /*69a0*/  IMAD.MOV.U32 R63, RZ, RZ, R80 ;  /* 0x000000ffff3f7224 */ /* 0x000fe200078e0050 */
[----:B------:R3:W5:Y:S01]  /*69b0*/  LDL.LU R238, [R1+0x98] ;  /* 0x0000980001ee7983 */ /* 0x0007620000300800 */
[----:B------:R-:W-:Y:S02]  /*69c0*/  IMAD.MOV.U32 R53, RZ, RZ, R98 ;  /* 0x000000ffff357224 */ /* 0x000fe400078e0062 */
[----:B------:R-:W-:Y:S01]  /*69d0*/  IMAD.MOV.U32 R54, RZ, RZ, R97 ;  /* 0x000000ffff367224 */ /* 0x000fe200078e0061 */
[----:B------:R-:W1:Y:S01]  /*69e0*/  LDSM.16.MT88.4 R80, [R225+0x3900] ;  /* 0x00390000e150783b */ /* 0x000e620000004200 */
[----:B------:R-:W-:Y:S02]  /*69f0*/  IMAD.MOV.U32 R55, RZ, RZ, R96 ;  /* 0x000000ffff377224 */ /* 0x000fe400078e0060 */
[----:B------:R-:W-:Y:S01]  /*6a00*/  FADD.FTZ R0, R211, R0 ;  /* 0x00000000d3007221 */ /* 0x000fe20000010000 */
[----:B------:R-:W4:Y:S01]  /*6a10*/  LDSM.16.MT88.4 R96, [R226+0x3900] ;  /* 0x00390000e260783b */ /* 0x000f220000004200 */
[----:B------:R-:W-:-:S02]  /*6a20*/  FADD.FTZ R2, R206, R2 ;  /* 0x00000002ce027221 */ /* 0x000fc40000010000 */
[----:B------:R-:W-:Y:S01]  /*6a30*/  FADD.FTZ R4, R67, R4 ;  /* 0x0000000443047221 */ /* 0x000fe20000010000 */
[----:B------:R3:W5:Y:S01]  /*6a40*/  LDL.LU R237, [R1+0x94] ;  /* 0x0000940001ed7983 */ /* 0x0007620000300800 */
[----:B------:R-:W-:Y:S02]  /*6a50*/  FADD.FTZ R3, R186, R3 ;  /* 0x00000003ba037221 */ /* 0x000fe40000010000 */
[----:B------:R-:W-:Y:S01]  /*6a60*/  FADD.FTZ R0, R21, R0 ;  /* 0x0000000015007221 */ /* 0x000fe20000010000 */
[----:B------:R-:W-:Y:S01]  /*6a70*/  ULEA.HI UR4, UR4, UR17, URZ, 0x6 ;  /* 0x0000001104047291 */ /* 0x000fe2000f8f303f */
[----:B------:R-:W-:Y:S01]  /*6a80*/  FADD.FTZ R2, R207, R2 ;  /* 0x00000002cf027221 */ /* 0x000fe20000010000 */
[----:B------:R3:W5:Y:S01]  /*6a90*/  LDL.LU R236, [R1+0x90] ;  /* 0x0000900001ec7983 */ /* 0x0007620000300800 */
[----:B------:R-:W-:Y:S02]  /*6aa0*/  FADD.FTZ R4, R181, R4 ;  /* 0x00000004b5047221 */ /* 0x000fe40000010000 */
[----:B------:R-:W-:Y:S01]  /*6ab0*/  FADD.FTZ R3, R205, R3 ;  /* 0x00000003cd037221 */ /* 0x000fe20000010000 */
[----:B------:R3:W5:Y:S01]  /*6ac0*/  LDL.LU R235, [R1+0x8c] ;  /* 0x00008c0001eb7983 */ /* 0x0007620000300800 */
[----:B------:R-:W-:-:S02]  /*6ad0*/  FADD.FTZ R0, R23, R0 ;  /* 0x0000000017007221 */ /* 0x000fc40000010000 */
[----:B------:R-:W-:Y:S01]  /*6ae0*/  FADD.FTZ R2, R17, R2 ;  /* 0x0000000211027221 */ /* 0x000fe20000010000 */
[----:B------:R3:W5:Y:S01]  /*6af0*/  LDL.LU R234, [R1+0x88] ;  /* 0x0000880001ea7983 */ /* 0x0007620000300800 */
[----:B------:R-:W-:Y:S02]  /*6b00*/  FADD.FTZ R4, R9, R4 ;  /* 0x0000000409047221 */ /* 0x000fe40000010000 */
[----:B------:R-:W-:Y:S01]  /*6b10*/  FADD.FTZ R3, R14, R3 ;  /* 0x000000030e037221 */ /* 0x000fe20000010000 */
[----:B------:R3:W5:Y:S01]  /*6b20*/  LDL.LU R233, [R1+0x84] ;  /* 0x0000840001e97983 */ /* 0x0007620000300800 */
[----:B------:R-:W-:Y:S02]  /*6b30*/  FADD.FTZ R0, R24, R0 ;  /* 0x0000000018007221 */ /* 0x000fe40000010000 */
[----:B------:R-:W-:Y:S01]  /*6b40*/  FADD.FTZ R2, R18, R2 ;  /* 0x0000000212027221 */ /* 0x000fe20000010000 */
[----:B------:R-:W-:Y:S01]  /*6b50*/  USHF.R.S32.HI UR24, URZ, 0x6, UR4 ;  /* 0x000000063f187899 */ /* 0x000fe20008011404 */
[----:B------:R-:W-:Y:S01]  /*6b60*/  FADD.FTZ R4, R10, R4 ;  /* 0x000000040a047221 */ /* 0x000fe20000010000 */
[----:B------:R3:W5:Y:S01]  /*6b70*/  LDL.LU R232, [R1+0x80] ;  /* 0x0000800001e87983 */ /* 0x0007620000300800 */
[----:B------:R-:W-:-:S02]  /*6b80*/  FADD.FTZ R3, R15, R3 ;  /* 0x000000030f037221 */ /* 0x000fc40000010000 */
[----:B------:R-:W-:Y:S01]  /*6b90*/  FADD.FTZ R0, R22, R0 ;  /* 0x0000000016007221 */ /* 0x000fe20000010000 */
[----:B------:R3:W5:Y:S01]  /*6ba0*/  LDL.LU R231, [R1+0x7c] ;  /* 0x00007c0001e77983 */ /* 0x0007620000300800 */
[----:B------:R-:W-:Y:S01]  /*6bb0*/  FADD.FTZ R2, R20, R2 ;  /* 0x0000000214027221 */ /* 0x000fe20000010000 */
[----:B------:R-:W-:Y:S01]  /*6bc0*/  UISETP.LT.AND UP0, UPT, URZ, UR24, UPT ;  /* 0x000000183f00728c */ /* 0x000fe2000bf01270 */
[----:B------:R-:W-:Y:S01]  /*6bd0*/  FADD.FTZ R4, R11, R4 ;  /* 0x000000040b047221 */ /* 0x000fe20000010000 */
[----:B------:R3:W5:Y:S01]  /*6be0*/  LDL.LU R230, [R1+0x78] ;  /* 0x0000780001e67983 */ /* 0x0007620000300800 */
[----:B------:R-:W-:-:S03]  /*6bf0*/  FADD.FTZ R3, R16, R3 ;  /* 0x0000000310037221 */ /* 0x000fc60000010000 */
[----:B------:R3:W5:Y:S01]  /*6c00*/  LDL.LU R229, [R1+0x74] ;  /* 0x0000740001e57983 */ /* 0x0007620000300800 */
[----:B------:R-:W-:-:S03]  /*6c10*/  FADD.FTZ R5, R19, R2 ;  /* 0x0000000213057221 */ /* 0x000fc60000010000 */
[----:B------:R3:W5:Y:S01]  /*6c20*/  LDL.LU R224, [R1+0x70] ;  /* 0x0000700001e07983 */ /* 0x0007620000300800 */
[----:B------:R-:W-:Y:S01]  /*6c30*/  USEL UR24, URZ, UR24, !UP0 ;  /* 0x000000183f187287 */ /* 0x000fe2000c000000 */
[----:B------:R-:W-:Y:S02]  /*6c40*/  FADD.FTZ R2, R13, R3 ;  /* 0x000000030d027221 */ /* 0x000fe40000010000 */
[----:B------:R1:W-:Y:S01]  /*6c50*/  STL [R1+0x4], R0 ;  /* 0x0000040001007387 */ /* 0x0003e20000100800 */
[----:B------:R-:W-:-:S03]  /*6c60*/  UISETP.GE.AND UP0, UPT, UR25, UR24, UPT ;  /* 0x000000181900728c */ /* 0x000fc6000bf06270 */
[----:B------:R3:W-:Y:S03]  /*6c70*/  STL [R1+0xc], R5 ;  /* 0x00000c0501007387 */ /* 0x0007e60000100800 */
[----:B------:R-:W-:Y:S01]  /*6c80*/  PLOP3.LUT P0, PT, PT, PT, UP0, 0x80, 0x0 ;  /* 0x000000000000781c */ /* 0x000fe20003f0f008 */
[----:B-1----:R-:W-:-:S05]  /*6c90*/  FADD.FTZ R0, R12, R4 ;  /* 0x000000040c007221 */ /* 0x002fca0000010000 */
[----:B------:R3:W-:Y:S04]  /*6ca0*/  STL [R1+0x2c], R0 ;  /* 0x00002c0001007387 */ /* 0x0007e80000100800 */
[----:B------:R3:W-:Y:S01]  /*6cb0*/  STL [R1+0x8], R2 ;  /* 0x0000080201007387 */ /* 0x0007e20000100800 */
[C---:B--2---:R-:W-:Y:S08]  /*6cc0*/  HMMA.16816.F32.BF16 R168, R124.reuse, R176, R168 ;  /* 0x000000b07ca8723c */ /* 0x044ff000000418a8 */
[C---:B------:R-:W-:Y:S08]  /*6cd0*/  HMMA.16816.F32.BF16 R172, R124.reuse, R178, R172 ;  /* 0x000000b27cac723c */ /* 0x040ff000000418ac */
[C---:B------:R-:W-:Y:S08]  /*6ce0*/  HMMA.16816.F32.BF16 R72, R124.reuse, R80, R72 ;  /* 0x000000507c48723c */ /* 0x040ff00000041848 */
[C---:B------:R-:W-:Y:S08]  /*6cf0*/  HMMA.16816.F32.BF16 R76, R124.reuse, R82, R44 ;  /* 0x000000527c4c723c */ /* 0x040ff0000004182c */
        /* <DEDUP_REMOVED lines=14> */
[----:B------:R-:W-:Y:S07]  /*6de0*/  @!P0 BRA `(.L_x_1601) ;  /* 0x00004d7000008947 */ /* 0x000fee0003800000 */
[----:B---3--:R-:W2:Y:S04]  /*6df0*/  LDL.64 R248, [R1+0x68] ;  /* 0x0000680001f87983 */ /* 0x008ea80000100a00 */
[----:B------:R-:W3:Y:S04]  /*6e00*/  LDL.64 R250, [R1+0x58] ;  /* 0x0000580001fa7983 */ /* 0x000ee80000100a00 */
[----:B------:R-:W4:Y:S04]  /*6e10*/  LDL R29, [R1+0x44] ;  /* 0x00004400011d7983 */ /* 0x000f280000100800 */
[----:B------:R-:W4:Y:S04]  /*6e20*/  LDL.64 R214, [R1+0x50] ;  /* 0x0000500001d67983 */ /* 0x000f280000100a00 */
[----:B------:R-:W4:Y:S01]  /*6e30*/  LDL.64 R26, [R1+0x48] ;  /* 0x00004800011a7983 */ /* 0x000f220000100a00 */
[----:B------:R-:W-:Y:S01]  /*6e40*/  IMAD.MOV.U32 R181, RZ, RZ, R184 ;  /* 0x000000ffffb57224 */ /* 0x000fe200078e00b8 */
[----:B-----5:R-:W-:Y:S01]  /*6e50*/  MOV R187, R182 ;  /* 0x000000b600bb7202 */ /* 0x020fe20000000f00 */
[----:B------:R-:W-:Y:S01]  /*6e60*/  IMAD.MOV.U32 R180, RZ, RZ, R185 ;  /* 0x000000ffffb47224 */ /* 0x000fe200078e00b9 */
[----:B------:R-:W-:Y:S01]  /*6e70*/  UMOV UR26, UR25 ;  /* 0x00000019001a7c82 */ /* 0x000fe20008000000 */
[----:B------:R-:W-:Y:S01]  /*6e80*/  IMAD.MOV.U32 R186, RZ, RZ, R183 ;  /* 0x000000ffffba7224 */ /* 0x000fe200078e00b7 */
[----:B------:R-:W-:-:S02]  /*6e90*/  UMOV UR17, 0xffffffc0 ;  /* 0xffffffc000117882 */ /* 0x000fc40000000000 */
[----:B------:R-:W-:Y:S02]  /*6ea0*/  ULDC.64 UR6, c[0x0][0x208] ;  /* 0x0000820000067ab9 */ /* 0x000fe40000000a00 */
[----:B------:R-:W-:Y:S01]  /*6eb0*/  ULDC.64 UR4, c[0x0][0x1e0] ;  /* 0x0000780000047ab9 */ /* 0x000fe20000000a00 */
[----:B--2---:R-:W-:Y:S02]  /*6ec0*/  IADD3 R3, P1, R248, 0x40, RZ ;  /* 0x00000040f8037810 */ /* 0x004fe40007f3e0ff */
[----:B---3--:R-:W-:Y:S01]  /*6ed0*/  IADD3 R2, P0, R250, 0x40, RZ ;  /* 0x00000040fa027810 */ /* 0x008fe20007f1e0ff */
[----:B----4-:R-:W-:Y:S02]  /*6ee0*/  @P3 IMAD.HI.U32 R0, R29, c[0x0][0x2c8], RZ ;  /* 0x0000b2001d003a27 */ /* 0x010fe400078e00ff */
[----:B------:R1:W-:Y:S04]  /*6ef0*/  STL [R1+0x40], R3 ;  /* 0x0000400301007387 */ /* 0x0003e80000100800 */
[----:B------:R2:W-:Y:S01]  /*6f00*/  STL [R1+0x3c], R2 ;  /* 0x00003c0201007387 */ /* 0x0005e20000100800 */
[----:B-1----:R-:W-:Y:S01]  /*6f10*/  @P3 SHF.R.U32.HI R3, RZ, c[0x0][0x2cc], R0 ;  /* 0x0000b300ff033a19 */ /* 0x002fe20000011600 */
[----:B------:R-:W-:Y:S01]  /*6f20*/  IMAD.X R0, RZ, RZ, R27, P0 ;  /* 0x000000ffff007224 */ /* 0x000fe200000e061b */
[----:B--2---:R-:W-:-:S03]  /*6f30*/  IADD3.X R2, RZ, R215, RZ, P1, !PT ;  /* 0x000000d7ff027210 */ /* 0x004fc60000ffe4ff */
[----:B------:R1:W-:Y:S04]  /*6f40*/  @P3 STL [R1+0x30], R3 ;  /* 0x0000300301003387 */ /* 0x0003e80000100800 */
[----:B------:R1:W-:Y:S04]  /*6f50*/  STL [R1+0x38], R2 ;  /* 0x0000380201007387 */ /* 0x0003e80000100800 */
[----:B------:R1:W-:Y:S02]  /*6f60*/  STL [R1+0x34], R0 ;  /* 0x0000340001007387 */ /* 0x0003e40000100800 */
.L_x_1602:
[----:B--2---:R-:W2:Y:S01]  /*6f70*/  LDL.64 R182, [R1+0x68] ;  /* 0x0000680001b67983 */ /* 0x004ea20000100a00 */
[----:B------:R-:W-:Y:S04]  /*6f80*/  DEPBAR.LE SB0, 0x0 ;  /* 0x000080000000791a */ /* 0x000fe80000000000 */
[----:B------:R-:W-:Y:S01]  /*6f90*/  UISETP.GE.AND UP0, UPT, UR26, URZ, UPT ;  /* 0x0000003f1a00728c */ /* 0x000fe2000bf06270 */
[----:B------:R-:W3:Y:S01]  /*6fa0*/  LDL.64 R184, [R1+0x50] ;  /* 0x0000500001b87983 */ /* 0x000ee20000100a00 */
[----:B------:R-:W-:Y:S02]  /*6fb0*/  UISETP.GE.AND UP1, UPT, UR26, 0x1, UPT ;  /* 0x000000011a00788c */ /* 0x000fe4000bf26270 */
[----:B------:R-:W-:Y:S03]  /*6fc0*/  UIADD3 UR25, UR26, -0x1, URZ ;  /* 0xffffffff1a197890 */ /* 0x000fe6000fffe03f */
[----:B------:R-:W-:Y:S01]  /*6fd0*/  BAR.SYNC.DEFER_BLOCKING 0x0 ;  /* 0x0000000000007b1d */ /* 0x000fe20000010000 */
[----:B------:R-:W-:Y:S03]  /*6fe0*/  PLOP3.LUT P0, PT, PT, PT, UP0, 0x80, 0x0 ;  /* 0x000000000000781c */ /* 0x000fe60003f0f008 */
[----:B------:R-:W-:Y:S02]  /*6ff0*/  @UP0 USHF.R.S32.HI UR20, URZ, 0x1f, UR26 ;  /* 0x0000001f3f140899 */ /* 0x000fe4000801141a */
[----:B------:R-:W-:Y:S02]  /*7000*/  @UP0 UIMAD.WIDE.U32 UR22, UR26, UR6, URZ ;  /* 0x000000061a1602a5 */ /* 0x000fe4000f8e003f */
[----:B------:R-:W-:Y:S02]  /*7010*/  @UP0 UIMAD UR20, UR20, UR6, URZ ;  /* 0x00000006141402a4 */ /* 0x000fe4000f8e023f */
[----:B------:R-:W-:Y:S02]  /*7020*/  @UP0 USHF.L.U32 UR21, UR22, 0x6, URZ ;  /* 0x0000000616150899 */ /* 0x000fe4000800063f */
[----:B------:R-:W-:Y:S04]  /*7030*/  @UP0 UIMAD UR20, UR26, UR7, UR20 ;  /* 0x000000071a1402a4 */ /* 0x000fe8000f8e0214 */
[----:B------:R-:W-:Y:S04]  /*7040*/  @UP0 UIADD3 UR20, UR23, UR20, URZ ;  /* 0x0000001417140290 */ /* 0x000fe8000fffe03f */
[----:B------:R-:W-:Y:S02]  /*7050*/  @UP0 USHF.L.U64.HI UR20, UR22, 0x6, UR20 ;  /* 0x0000000616140899 */ /* 0x000fe40008010214 */
[----:B------:R-:W-:Y:S01]  /*7060*/  @UP1 UIMAD.WIDE.U32 UR22, UR25, UR4, URZ ;  /* 0x00000004191612a5 */ /* 0x000fe2000f8e003f */
[----:B-----5:R-:W-:Y:S08]  /*7070*/  LDSM.16.M88.4 R64, [R231+0x8100] ;  /* 0x00810000e740783b */ /* 0x020ff00000000200 */
[----:B-1----:R-:W4:Y:S04]  /*7080*/  LDL R3, [R1+0x40] ;  /* 0x0000400001037983 */ /* 0x002f280000100800 */
[----:B------:R-:W4:Y:S04]  /*7090*/  LDL R220, [R1+0x38] ;  /* 0x0000380001dc7983 */ /* 0x000f280000100800 */
[----:B------:R-:W1:Y:S08]  /*70a0*/  LDSM.16.M88.4 R16, [R224+0x4100] ;  /* 0x00410000e010783b */ /* 0x000e700000000200 */
[----:B------:R-:W1:Y:S08]  /*70b0*/  LDSM.16.M88.4 R60, [R231+0xa100] ;  /* 0x00a10000e73c783b */ /* 0x000e700000000200 */
[----:B------:R-:W1:Y:S08]  /*70c0*/  LDSM.16.M88.4 R32, [R224+0x4900] ;  /* 0x00490000e020783b */ /* 0x000e700000000200 */
[----:B------:R-:W1:Y:S08]  /*70d0*/  LDSM.16.M88.4 R48, [R224+0x5100] ;  /* 0x00510000e030783b */ /* 0x000e700000000200 */
[----:B------:R-:W1:Y:S02]  /*70e0*/  LDSM.16.M88.4 R204, [R224+0x5900] ;  /* 0x00590000e0cc783b */ /* 0x000e640000000200 */
[-C--:B-1----:R-:W-:Y:S06]  /*70f0*/  HMMA.16816.F32.BF16 R4, R64, R16.reuse, RZ ;  /* 0x000000104004723c */ /* 0x082fec00000418ff */
[----:B------:R-:W-:Y:S02]  /*7100*/  LDSM.16.M88.4 R208, [R233+0x8100] ;  /* 0x00810000e9d0783b */ /* 0x000fe40000000200 */
[C---:B------:R-:W-:Y:S06]  /*7110*/  HMMA.16816.F32.BF16 R8, R60.reuse, R16, RZ ;  /* 0x000000103c08723c */ /* 0x040fec00000418ff */
[----:B------:R-:W1:Y:S02]  /*7120*/  LDSM.16.M88.4 R212, [R235] ;  /* 0x00000000ebd4783b */ /* 0x000e640000000200 */
[-C--:B------:R-:W-:Y:S06]  /*7130*/  HMMA.16816.F32.BF16 R12, R60, R18.reuse, RZ ;  /* 0x000000123c0c723c */ /* 0x080fec00000418ff */
[----:B------:R-:W1:Y:S02]  /*7140*/  LDSM.16.M88.4 R216, [R233+0xa100] ;  /* 0x00a10000e9d8783b */ /* 0x000e640000000200 */
[C---:B------:R-:W-:Y:S06]  /*7150*/  HMMA.16816.F32.BF16 R16, R64.reuse, R18, RZ ;  /* 0x000000124010723c */ /* 0x040fec00000418ff */
[----:B------:R1:W-:Y:S04]  /*7160*/  STL [R1+0x94], R131 ;  /* 0x0000948301007387 */ /* 0x0003e80000100800 */
[----:B------:R-:W-:Y:S01]  /*7170*/  STL [R1+0x70], R235 ;  /* 0x000070eb01007387 */ /* 0x000fe20000100800 */
[-C--:B------:R-:W-:Y:S03]  /*7180*/  HMMA.16816.F32.BF16 R20, R64, R32.reuse, RZ ;  /* 0x000000204014723c */ /* 0x080fe600000418ff */
[----:B------:R-:W-:Y:S04]  /*7190*/  STL [R1+0x74], R243 ;  /* 0x000074f301007387 */ /* 0x000fe80000100800 */
[----:B------:R-:W-:Y:S01]  /*71a0*/  STL [R1+0x78], R242 ;  /* 0x000078f201007387 */ /* 0x000fe20000100800 */
[C---:B------:R-:W-:Y:S03]  /*71b0*/  HMMA.16816.F32.BF16 R24, R60.reuse, R32, RZ ;  /* 0x000000203c18723c */ /* 0x040fe600000418ff */
[----:B------:R-:W-:Y:S04]  /*71c0*/  STL [R1+0x7c], R241 ;  /* 0x00007cf101007387 */ /* 0x000fe80000100800 */
[----:B------:R-:W4:Y:S01]  /*71d0*/  LDL R222, [R1+0x60] ;  /* 0x0000600001de7983 */ /* 0x000f220000100800 */
[-C--:B------:R-:W-:Y:S03]  /*71e0*/  HMMA.16816.F32.BF16 R28, R60, R34.reuse, RZ ;  /* 0x000000223c1c723c */ /* 0x080fe600000418ff */
[----:B-1----:R-:W4:Y:S05]  /*71f0*/  LDL R131, [R1+0x30] ;  /* 0x0000300001837983 */ /* 0x002f2a0000100800 */
        /* <DEDUP_REMOVED lines=21> */
[C---:B------:R-:W-:Y:S04]  /*7350*/  HMMA.16816.F32.BF16 R40, R216.reuse, R212, R40 ;  /* 0x000000d4d828723c */ /* 0x040fe80000041828 */
[----:B------:R-:W-:Y:S04]  /*7360*/  @P0 IADD3 R0, P1, R182, UR21, RZ ;  /* 0x00000015b6000c10 */ /* 0x000fe8000ff3e0ff */
[-C--:B------:R-:W-:Y:S04]  /*7370*/  HMMA.16816.F32.BF16 R44, R216, R214.reuse, R44 ;  /* 0x000000d6d82c723c */ /* 0x080fe8000004182c */
[C---:B------:R-:W-:Y:S02]  /*7380*/  @P0 LEA R182, P2, R0.reuse, c[0x0][0x1f8], 0x1 ;  /* 0x00007e0000b60a11 */ /* 0x040fe400078408ff */
[----:B---3--:R-:W-:Y:S02]  /*7390*/  @P0 IADD3.X R2, R185, UR20, RZ, P1, !PT ;  /* 0x00000014b9020c10 */ /* 0x008fe40008ffe4ff */
[C---:B------:R-:W-:Y:S04]  /*73a0*/  HMMA.16816.F32.BF16 R48, R208.reuse, R214, R48 ;  /* 0x000000d6d030723c */ /* 0x040fe80000041830 */
[----:B------:R-:W-:Y:S04]  /*73b0*/  @P0 LEA.HI.X R183, R0, c[0x0][0x1fc], R2, 0x1, P2 ;  /* 0x00007f0000b70a11 */ /* 0x000fe800010f0c02 */
[-C--:B-1----:R-:W-:Y:S01]  /*73c0*/  HMMA.16816.F32.BF16 R52, R208, R204.reuse, R52 ;  /* 0x000000ccd034723c */ /* 0x082fe20000041834 */
[----:B------:R-:W-:Y:S01]  /*73d0*/  @!PT LDS RZ, [RZ] ;  /* 0x00000000fffff984 */ /* 0x000fe20000000800 */
[----:B------:R-:W-:Y:S01]  /*73e0*/  @!PT LDS RZ, [RZ] ;  /* 0x00000000fffff984 */ /* 0x000fe20000000800 */
[----:B------:R-:W-:Y:S01]  /*73f0*/  @!PT LDS RZ, [RZ] ;  /* 0x00000000fffff984 */ /* 0x000fe20000000800 */
[----:B------:R1:W-:Y:S07]  /*7400*/  @P0 LDGSTS.E.BYPASS.LTC128B.128 [R245+0x100], [R182.64], !P5 ;  /* 0x00100000b6f50fae */ /* 0x0003ee000e901d52 */
[C---:B------:R-:W-:Y:S08]  /*7410*/  HMMA.16816.F32.BF16 R56, R216.reuse, R204, R56 ;  /* 0x000000ccd838723c */ /* 0x040ff00000041838 */
[-C--:B------:R-:W-:Y:S08]  /*7420*/  HMMA.16816.F32.BF16 R60, R216, R206.reuse, R60 ;  /* 0x000000ced83c723c */ /* 0x080ff0000004183c */
[----:B------:R-:W-:Y:S04]  /*7430*/  HMMA.16816.F32.BF16 R64, R208, R206, R64 ;  /* 0x000000ced040723c */ /* 0x000fe80000041840 */
[----:B----4-:R-:W-:Y:S01]  /*7440*/  @P0 IADD3 R3, P1, R3, UR21, RZ ;  /* 0x0000001503030c10 */ /* 0x010fe2000ff3e0ff */
[----:B------:R-:W-:Y:S03]  /*7450*/  UIMAD UR21, UR26, UR17, 0x1 ;  /* 0x000000011a1574a4 */ /* 0x000fe6000f8e0211 */
[C---:B------:R-:W-:Y:S04]  /*7460*/  @P0 LEA R184, P2, R3.reuse, c[0x0][0x1f8], 0x1 ;  /* 0x00007e0003b80a11 */ /* 0x040fe800078408ff */
[----:B------:R-:W-:Y:S01]  /*7470*/  @P0 IADD3.X R0, R220, UR20, RZ, P1, !PT ;  /* 0x00000014dc000c10 */ /* 0x000fe20008ffe4ff */
[----:B------:R-:W-:Y:S01]  /*7480*/  @UP1 USHF.R.S32.HI UR20, URZ, 0x1f, UR25 ;  /* 0x0000001f3f141899 */ /* 0x000fe20008011419 */
[----:B------:R-:W-:Y:S01]  /*7490*/  @P0 IADD3 R2, P1, R182, UR10, RZ ;  /* 0x0000000ab6020c10 */ /* 0x000fe2000ff3e0ff */
[----:B------:R-:W2:Y:S01]  /*74a0*/  LDL.64 R220, [R1+0x58] ;  /* 0x0000580001dc7983 */ /* 0x000ea20000100a00 */
[----:B------:R-:W-:Y:S01]  /*74b0*/  @P0 LEA.HI.X R185, R3, c[0x0][0x1fc], R0, 0x1, P2 ;  /* 0x00007f0003b90a11 */ /* 0x000fe200010f0c00 */
[----:B------:R-:W-:Y:S01]  /*74c0*/  @UP1 UIMAD UR20, UR20, UR4, URZ ;  /* 0x00000004141412a4 */ /* 0x000fe2000f8e023f */
[----:B------:R-:W-:Y:S02]  /*74d0*/  @P0 IADD3.X R3, R183, UR14, RZ, P1, !PT ;  /* 0x0000000eb7030c10 */ /* 0x000fe40008ffe4ff */
[C---:B-1----:R-:W-:Y:S01]  /*74e0*/  @P0 IADD3 R182, P1, R2.reuse, UR10, RZ ;  /* 0x0000000a02b60c10 */ /* 0x042fe2000ff3e0ff */
[----:B------:R1:W-:Y:S01]  /*74f0*/  @P0 LDGSTS.E.BYPASS.LTC128B.128 [R245+0x2100], [R184.64], !P4 ;  /* 0x02100000b8f50fae */ /* 0x0003e2000e101d52 */
[----:B------:R-:W-:Y:S01]  /*7500*/  @P0 IADD3 R204, P6, R2, UR16, RZ ;  /* 0x0000001002cc0c10 */ /* 0x000fe2000ffde0ff */
[----:B------:R-:W-:Y:S01]  /*7510*/  @UP1 UIMAD UR20, UR25, UR5, UR20 ;  /* 0x00000005191412a4 */ /* 0x000fe2000f8e0214 */
[C---:B------:R-:W-:Y:S02]  /*7520*/  @P0 IADD3.X R183, R3.reuse, UR14, RZ, P1, !PT ;  /* 0x0000000e03b70c10 */ /* 0x040fe40008ffe4ff */
[----:B------:R-:W-:Y:S01]  /*7530*/  @P0 IADD3.X R205, R3, UR15, RZ, P6, !PT ;  /* 0x0000000f03cd0c10 */ /* 0x000fe2000b7fe4ff */
[----:B------:R-:W-:Y:S01]  /*7540*/  @UP1 UIADD3 UR20, UR23, UR20, URZ ;  /* 0x0000001417141290 */ /* 0x000fe2000fffe03f */
[----:B------:R-:W-:Y:S01]  /*7550*/  PLOP3.LUT P6, PT, PT, PT, UP1, 0x80, 0x0 ;  /* 0x000000000000781c */ /* 0x000fe20003fcf018 */
[----:B------:R3:W-:Y:S01]  /*7560*/  @P0 LDGSTS.E.BYPASS.LTC128B.128 [R245+0x900], [R2.64], !P5 ;  /* 0x0090000002f50fae */ /* 0x0007e2000e901d52 */
[----:B------:R-:W-:Y:S02]  /*7570*/  @UP1 USHF.L.U64.HI UR23, UR4, 0x5, UR5 ;  /* 0x0000000504171899 */ /* 0x000fe40008010205 */
[----:B------:R-:W-:Y:S05]  /*7580*/  @UP1 USHF.L.U64.HI UR20, UR22, 0x6, UR20 ;  /* 0x0000000616141899 */ /* 0x000fea0008010214 */
[----:B------:R3:W-:Y:S08]  /*7590*/  @P0 LDGSTS.E.BYPASS.LTC128B.128 [R245+0x2900], [R2.64+0x80], !P4 ;  /* 0x0290008002f50fae */ /* 0x0007f0000e101d52 */
[----:B------:R4:W-:Y:S01]  /*75a0*/  @P0 LDGSTS.E.BYPASS.LTC128B.128 [R245+0x1100], [R182.64], !P5 ;  /* 0x01100000b6f50fae */ /* 0x0009e2000e901d52 */
[C---:B-1----:R-:W-:Y:S04]  /*75b0*/  @P0 IADD3 R184, P2, R182.reuse, UR10, RZ ;  /* 0x0000000ab6b80c10 */ /* 0x042fe8000ff5e0ff */
[C---:B------:R-:W-:Y:S03]  /*75c0*/  @P0 IADD3.X R185, R183.reuse, UR14, RZ, P2, !PT ;  /* 0x0000000eb7b90c10 */ /* 0x040fe600097fe4ff */
[----:B------:R1:W-:Y:S08]  /*75d0*/  @P0 LDGSTS.E.BYPASS.LTC128B.128 [R245+0x3100], [R204.64], !P4 ;  /* 0x03100000ccf50fae */ /* 0x0003f0000e101d52 */
[----:B------:R1:W-:Y:S01]  /*75e0*/  @P0 LDGSTS.E.BYPASS.LTC128B.128 [R245+0x1900], [R184.64], !P5 ;  /* 0x01900000b8f50fae */ /* 0x0003e2000e901d52 */
[----:B---3--:R-:W-:Y:S04]  /*75f0*/  @P0 IADD3 R2, P1, R182, UR16, RZ ;  /* 0x00000010b6020c10 */ /* 0x008fe8000ff3e0ff */
[----:B------:R-:W-:Y:S03]  /*7600*/  @P0 IADD3.X R3, R183, UR15, RZ, P1, !PT ;  /* 0x0000000fb7030c10 */ /* 0x000fe60008ffe4ff */
[----:B------:R-:W-:Y:S04]  /*7610*/  STL [R1+0x80], R231 ;  /* 0x000080e701007387 */ /* 0x000fe80000100800 */
[----:B------:R3:W-:Y:S08]  /*7620*/  @P0 LDGSTS.E.BYPASS.LTC128B.128 [R245+0x3900], [R2.64], !P4 ;  /* 0x0390000002f50fae */ /* 0x0007f0000e101d52 */
[----:B------:R-:W-:Y:S08]  /*7630*/  LDSM.16.M88.4 R212, [R232+0x8100] ;  /* 0x00810000e8d4783b */ /* 0x000ff00000000200 */
[----:B------:R-:W3:Y:S08]  /*7640*/  LDSM.16.M88.4 R216, [R230+0x4100] ;  /* 0x00410000e6d8783b */ /* 0x000ef00000000200 */
[----:B-1----:R-:W1:Y:S08]  /*7650*/  LDSM.16.M88.4 R204, [R232+0xa100] ;  /* 0x00a10000e8cc783b */ /* 0x002e700000000200 */
[----:B------:R-:W4:Y:S08]  /*7660*/  LDSM.16.M88.4 R208, [R230+0x4900] ;  /* 0x00490000e6d0783b */ /* 0x000f300000000200 */
[----:B------:R-:W0:Y:S08]  /*7670*/  LDGDEPBAR ;  /* 0x00000000000079af */ /* 0x000e300000000000 */
[----:B------:R-:W-:Y:S04]  /*7680*/  STL [R1+0x84], R224 ;  /* 0x000084e001007387 */ /* 0x000fe80000100800 */
[----:B------:R-:W-:Y:S01]  /*7690*/  STL [R1+0x88], R240 ;  /* 0x000088f001007387 */ /* 0x000fe20000100800 */
[-C--:B---3--:R-:W-:Y:S03]  /*76a0*/  HMMA.16816.F32.BF16 R4, R212, R216.reuse, R4 ;  /* 0x000000d8d404723c */ /* 0x088fe60000041804 */
[----:B------:R-:W-:Y:S04]  /*76b0*/  STL [R1+0x8c], R233 ;  /* 0x00008ce901007387 */ /* 0x000fe80000100800 */
[----:B------:R-:W-:Y:S01]  /*76c0*/  STL [R1+0x90], R239 ;  /* 0x000090ef01007387 */ /* 0x000fe20000100800 */
[C---:B-1----:R-:W-:Y:S03]  /*76d0*/  HMMA.16816.F32.BF16 R8, R204.reuse, R216, R8 ;  /* 0x000000d8cc08723c */ /* 0x042fe60000041808 */
[----:B------:R1:W3:Y:S05]  /*76e0*/  LDL R0, [R1+0x44] ;  /* 0x0000440001007983 */ /* 0x0002ea0000100800 */
[-C--:B------:R-:W-:Y:S08]  /*76f0*/  HMMA.16816.F32.BF16 R12, R204, R218.reuse, R12 ;  /* 0x000000dacc0c723c */ /* 0x080ff0000004180c */
[C---:B------:R-:W-:Y:S01]  /*7700*/  HMMA.16816.F32.BF16 R16, R212.reuse, R218, R16 ;  /* 0x000000dad410723c */ /* 0x040fe20000041810 */
[----:B------:R-:W1:Y:S07]  /*7710*/  LDSM.16.M88.4 R216, [R230+0x5100] ;  /* 0x00510000e6d8783b */ /* 0x000e6e0000000200 */
[-C--:B----4-:R-:W-:Y:S08]  /*7720*/  HMMA.16816.F32.BF16 R20, R212, R208.reuse, R20 ;  /* 0x000000d0d414723c */ /* 0x090ff00000041814 */
        /* <DEDUP_REMOVED lines=15> */
[----:B------:R-:W2:Y:S01]  /*7820*/  LDSM.16.M88.4 R212, [R229+0x800] ;  /* 0x00080000e5d4783b */ /* 0x000ea20000000200 */
[-C--:B-1----:R-:W-:Y:S08]  /*7830*/  HMMA.16816.F32.BF16 R4, R204, R216.reuse, R4 ;  /* 0x000000d8cc04723c */ /* 0x082ff00000041804 */
[C---:B----4-:R-:W-:Y:S08]  /*7840*/  HMMA.16816.F32.BF16 R8, R208.reuse, R216, R8 ;  /* 0x000000d8d008723c */ /* 0x050ff00000041808 */
[-C--:B------:R-:W-:Y:S08]  /*7850*/  HMMA.16816.F32.BF16 R12, R208, R218.reuse, R12 ;  /* 0x000000dad00c723c */ /* 0x080ff0000004180c */
[C---:B------:R-:W-:Y:S01]  /*7860*/  HMMA.16816.F32.BF16 R16, R204.reuse, R218, R16 ;  /* 0x000000dacc10723c */ /* 0x040fe20000041810 */
[----:B------:R-:W1:Y:S07]  /*7870*/  LDSM.16.M88.4 R216, [R229+0x1000] ;  /* 0x00100000e5d8783b */ /* 0x000e6e0000000200 */
[-C--:B--2---:R-:W-:Y:S08]  /*7880*/  HMMA.16816.F32.BF16 R20, R204, R212.reuse, R20 ;  /* 0x000000d4cc14723c */ /* 0x084ff00000041814 */
[C---:B------:R-:W-:Y:S08]  /*7890*/  HMMA.16816.F32.BF16 R24, R208.reuse, R212, R24 ;  /* 0x000000d4d018723c */ /* 0x040ff00000041818 */
[-C--:B------:R-:W-:Y:S08]  /*78a0*/  HMMA.16816.F32.BF16 R28, R208, R214.reuse, R28 ;  /* 0x000000d6d01c723c */ /* 0x080ff0000004181c */
[C---:B------:R-:W-:Y:S01]  /*78b0*/  HMMA.16816.F32.BF16 R32, R204.reuse, R214, R32 ;  /* 0x000000d6cc20723c */ /* 0x040fe20000041820 */
[----:B------:R-:W2:Y:S07]  /*78c0*/  LDSM.16.M88.4 R212, [R229+0x1800] ;  /* 0x00180000e5d4783b */ /* 0x000eae0000000200 */
[-C--:B-1----:R-:W-:Y:S08]  /*78d0*/  HMMA.16816.F32.BF16 R36, R204, R216.reuse, R36 ;  /* 0x000000d8cc24723c */ /* 0x082ff00000041824 */
[C---:B------:R-:W-:Y:S08]  /*78e0*/  HMMA.16816.F32.BF16 R40, R208.reuse, R216, R40 ;  /* 0x000000d8d028723c */ /* 0x040ff00000041828 */
[-C--:B------:R-:W-:Y:S08]  /*78f0*/  HMMA.16816.F32.BF16 R44, R208, R218.reuse, R44 ;  /* 0x000000dad02c723c */ /* 0x080ff0000004182c */
[C---:B------:R-:W-:Y:S01]  /*7900*/  HMMA.16816.F32.BF16 R48, R204.reuse, R218, R48 ;  /* 0x000000dacc30723c */ /* 0x040fe20000041830 */
[----:B------:R-:W-:Y:S07]  /*7910*/  LDSM.16.M88.4 R216, [R224+0x6100] ;  /* 0x00610000e0d8783b */ /* 0x000fee0000000200 */
[-C--:B--2---:R-:W-:Y:S08]  /*7920*/  HMMA.16816.F32.BF16 R52, R204, R212.reuse, R52 ;  /* 0x000000d4cc34723c */ /* 0x084ff00000041834 */
[C---:B------:R-:W-:Y:S08]  /*7930*/  HMMA.16816.F32.BF16 R56, R208.reuse, R212, R56 ;  /* 0x000000d4d038723c */ /* 0x040ff00000041838 */
[-C--:B------:R-:W-:Y:S01]  /*7940*/  HMMA.16816.F32.BF16 R60, R208, R214.reuse, R60 ;  /* 0x000000d6d03c723c */ /* 0x080fe2000004183c */
[----:B------:R-:W1:Y:S07]  /*7950*/  LDSM.16.M88.4 R208, [R231+0xc100] ;  /* 0x00c10000e7d0783b */ /* 0x000e6e0000000200 */
[----:B------:R-:W-:Y:S01]  /*7960*/  HMMA.16816.F32.BF16 R64, R204, R214, R64 ;  /* 0x000000d6cc40723c */ /* 0x000fe20000041840 */
[----:B------:R-:W2:Y:S08]  /*7970*/  LDSM.16.M88.4 R204, [R231+0xe100] ;  /* 0x00e10000e7cc783b */ /* 0x000eb00000000200 */
[----:B------:R-:W4:Y:S01]  /*7980*/  LDSM.16.M88.4 R212, [R224+0x6900] ;  /* 0x00690000e0d4783b */ /* 0x000f220000000200 */
[-C--:B-1----:R-:W-:Y:S05]  /*7990*/  HMMA.16816.F32.BF16 R4, R208, R216.reuse, R4 ;  /* 0x000000d8d004723c */ /* 0x082fea0000041804 */
[----:B---3--:R-:W-:Y:S02]  /*79a0*/  @P3 IMAD.MOV.U32 R0, RZ, RZ, R131 ;  /* 0x000000ffff003224 */ /* 0x008fe400078e0083 */
[----:B------:R-:W3:Y:S01]  /*79b0*/  LDL R131, [R1+0x34] ;  /* 0x0000340001837983 */ /* 0x000ee20000100800 */
[C---:B--2---:R-:W-:Y:S03]  /*79c0*/  HMMA.16816.F32.BF16 R8, R204.reuse, R216, R8 ;  /* 0x000000d8cc08723c */ /* 0x044fe60000041808 */
[----:B------:R-:W-:Y:S05]  /*79d0*/  SHFL.IDX PT, R185, R0, 0x2, 0x1c1f ;  /* 0x005c1f0000b97f89 */ /* 0x000fea00000e0000 */
[-C--:B------:R-:W-:Y:S03]  /*79e0*/  HMMA.16816.F32.BF16 R12, R204, R218.reuse, R12 ;  /* 0x000000dacc0c723c */ /* 0x080fe6000004180c */
[----:B------:R-:W-:Y:S05]  /*79f0*/  SHFL.IDX PT, R183, R0, 0x3, 0x1c1f ;  /* 0x007c1f0000b77f89 */ /* 0x000fea00000e0000 */
[C---:B------:R-:W-:Y:S03]  /*7a00*/  HMMA.16816.F32.BF16 R16, R208.reuse, R218, R16 ;  /* 0x000000dad010723c */ /* 0x040fe60000041810 */
[----:B------:R-:W1:Y:S05]  /*7a10*/  LDSM.16.M88.4 R216, [R224+0x7100] ;  /* 0x00710000e0d8783b */ /* 0x000e6a0000000200 */
[-C--:B----4-:R-:W-:Y:S03]  /*7a20*/  HMMA.16816.F32.BF16 R20, R208, R212.reuse, R20 ;  /* 0x000000d4d014723c */ /* 0x090fe60000041814 */
[----:B------:R-:W2:Y:S05]  /*7a30*/  SHFL.IDX PT, R3, R0, RZ, 0x1c1f ;  /* 0x001c1fff00037589 */ /* 0x000eaa00000e0000 */
[C---:B------:R-:W-:Y:S03]  /*7a40*/  HMMA.16816.F32.BF16 R24, R204.reuse, R212, R24 ;  /* 0x000000d4cc18723c */ /* 0x040fe60000041818 */
[----:B------:R4:W1:Y:S05]  /*7a50*/  SHFL.IDX PT, R2, R0, 0x1, 0x1c1f ;  /* 0x003c1f0000027f89 */ /* 0x00086a00000e0000 */
[-C--:B------:R-:W-:Y:S08]  /*7a60*/  HMMA.16816.F32.BF16 R28, R204, R214.reuse, R28 ;  /* 0x000000d6cc1c723c */ /* 0x080ff0000004181c */
[C---:B------:R-:W-:Y:S01]  /*7a70*/  HMMA.16816.F32.BF16 R32, R208.reuse, R214, R32 ;  /* 0x000000d6d020723c */ /* 0x040fe20000041820 */
[----:B------:R-:W2:Y:S07]  /*7a80*/  LDSM.16.M88.4 R212, [R224+0x7900] ;  /* 0x00790000e0d4783b */ /* 0x000eae0000000200 */
[-C--:B-1----:R-:W-:Y:S01]  /*7a90*/  HMMA.16816.F32.BF16 R36, R208, R216.reuse, R36 ;  /* 0x000000d8d024723c */ /* 0x082fe20000041824 */
[----:B----4-:R-:W-:Y:S05]  /*7aa0*/  IMAD.U32 R0, RZ, RZ, UR8 ;  /* 0x00000008ff007e24 */ /* 0x010fea000f8e00ff */
[----:B------:R-:W-:Y:S01]  /*7ab0*/  IADD3 R0, R0, UR21, -R222 ;  /* 0x0000001500007c10 */ /* 0x000fe2000fffe8de */
[----:B------:R-:W-:Y:S01]  /*7ac0*/  @UP1 USHF.L.U32 UR21, UR22, 0x6, URZ ;  /* 0x0000000616151899 */ /* 0x000fe2000800063f */
[C---:B------:R-:W-:Y:S01]  /*7ad0*/  HMMA.16816.F32.BF16 R40, R204.reuse, R216, R40 ;  /* 0x000000d8cc28723c */ /* 0x040fe20000041828 */
[----:B------:R-:W-:Y:S03]  /*7ae0*/  @UP1 USHF.L.U32 UR22, UR4, 0x5, URZ ;  /* 0x0000000504161899 */ /* 0x000fe6000800063f */
[----:B------:R-:W-:Y:S02]  /*7af0*/  IADD3 R182, R0, -UR11, RZ ;  /* 0x8000000b00b67c10 */ /* 0x000fe4000fffe0ff */
[----:B------:R-:W-:Y:S02]  /*7b00*/  @P6 IADD3 R184, P0, R220, UR21, RZ ;  /* 0x00000015dcb86c10 */ /* 0x000fe4000ff1e0ff */
[-C--:B------:R-:W-:Y:S04]  /*7b10*/  HMMA.16816.F32.BF16 R44, R204, R218.reuse, R44 ;  /* 0x000000dacc2c723c */ /* 0x080fe8000004182c */
[C---:B--2---:R-:W-:Y:S01]  /*7b20*/  IADD3 R3, R182.reuse, R3, RZ ;  /* 0x00000003b6037210 */ /* 0x044fe20007ffe0ff */
[C---:B------:R-:W-:Y:S02]  /*7b30*/  IMAD.IADD R2, R182.reuse, 0x1, R2 ;  /* 0x00000001b6027824 */ /* 0x040fe400078e0202 */
[C---:B------:R-:W-:Y:S01]  /*7b40*/  IMAD.IADD R0, R182.reuse, 0x1, R185 ;  /* 0x00000001b6007824 */ /* 0x040fe200078e02b9 */
[C---:B------:R-:W-:Y:S01]  /*7b50*/  HMMA.16816.F32.BF16 R48, R208.reuse, R218, R48 ;  /* 0x000000dad030723c */ /* 0x040fe20000041830 */
[----:B------:R-:W-:Y:S03]  /*7b60*/  LDSM.16.M88.4 R216, [R240] ;  /* 0x00000000f0d8783b */ /* 0x000fe60000000200 */
[----:B------:R-:W-:Y:S02]  /*7b70*/  IADD3 R182, R182, R183, RZ ;  /* 0x000000b7b6b67210 */ /* 0x000fe40007ffe0ff */
[----:B------:R-:W-:Y:S02]  /*7b80*/  ISETP.GT.AND P2, PT, R2, RZ, PT ;  /* 0x000000ff0200720c */ /* 0x000fe40003f44270 */
[-C--:B------:R-:W-:Y:S08]  /*7b90*/  HMMA.16816.F32.BF16 R52, R208, R212.reuse, R52 ;  /* 0x000000d4d034723c */ /* 0x080ff00000041834 */
[C---:B------:R-:W-:Y:S08]  /*7ba0*/  HMMA.16816.F32.BF16 R56, R204.reuse, R212, R56 ;  /* 0x000000d4cc38723c */ /* 0x040ff00000041838 */
[-C--:B------:R-:W-:Y:S01]  /*7bb0*/  HMMA.16816.F32.BF16 R60, R204, R214.reuse, R60 ;  /* 0x000000d6cc3c723c */ /* 0x080fe2000004183c */
[----:B------:R-:W1:Y:S07]  /*7bc0*/  LDSM.16.M88.4 R204, [R233+0xc100] ;  /* 0x00c10000e9cc783b */ /* 0x000e6e0000000200 */
[----:B------:R-:W-:Y:S01]  /*7bd0*/  HMMA.16816.F32.BF16 R64, R208, R214, R64 ;  /* 0x000000d6d040723c */ /* 0x000fe20000041840 */
[----:B------:R-:W2:Y:S08]  /*7be0*/  LDSM.16.M88.4 R208, [R233+0xe100] ;  /* 0x00e10000e9d0783b */ /* 0x000eb00000000200 */
[----:B------:R-:W4:Y:S01]  /*7bf0*/  LDSM.16.M88.4 R212, [R239] ;  /* 0x00000000efd4783b */ /* 0x000f220000000200 */
[-C--:B-1----:R-:W-:Y:S08]  /*7c00*/  HMMA.16816.F32.BF16 R4, R204, R216.reuse, R4 ;  /* 0x000000d8cc04723c */ /* 0x082ff00000041804 */
[C---:B--2---:R-:W-:Y:S08]  /*7c10*/  HMMA.16816.F32.BF16 R8, R208.reuse, R216, R8 ;  /* 0x000000d8d008723c */ /* 0x044ff00000041808 */
[-C--:B------:R-:W-:Y:S08]  /*7c20*/  HMMA.16816.F32.BF16 R12, R208, R218.reuse, R12 ;  /* 0x000000dad00c723c */ /* 0x080ff0000004180c */
[C---:B------:R-:W-:Y:S01]  /*7c30*/  HMMA.16816.F32.BF16 R16, R204.reuse, R218, R16 ;  /* 0x000000dacc10723c */ /* 0x040fe20000041810 */
[----:B------:R-:W1:Y:S07]  /*7c40*/  LDSM.16.M88.4 R216, [R238] ;  /* 0x00000000eed8783b */ /* 0x000e6e0000000200 */
[-C--:B----4-:R-:W-:Y:S08]  /*7c50*/  HMMA.16816.F32.BF16 R20, R204, R212.reuse, R20 ;  /* 0x000000d4cc14723c */ /* 0x090ff00000041814 */
        /* <DEDUP_REMOVED lines=16> */
[-C--:B-1----:R-:W-:Y:S08]  /*7d60*/  HMMA.16816.F32.BF16 R4, R208, R216.reuse, R4 ;  /* 0x000000d8d004723c */ /* 0x082ff00000041804 */
[C---:B--2---:R-:W-:Y:S08]  /*7d70*/  HMMA.16816.F32.BF16 R8, R204.reuse, R216, R8 ;  /* 0x000000d8cc08723c */ /* 0x044ff00000041808 */
[-C--:B------:R-:W-:Y:S08]  /*7d80*/  HMMA.16816.F32.BF16 R12, R204, R218.reuse, R12 ;  /* 0x000000dacc0c723c */ /* 0x080ff0000004180c */
[C---:B------:R-:W-:Y:S01]  /*7d90*/  HMMA.16816.F32.BF16 R16, R208.reuse, R218, R16 ;  /* 0x000000dad010723c */ /* 0x040fe20000041810 */
[----:B------:R-:W1:Y:S07]  /*7da0*/  LDSM.16.M88.4 R216, [R230+0x7100] ;  /* 0x00710000e6d8783b */ /* 0x000e6e0000000200 */
[-C--:B----4-:R-:W-:Y:S08]  /*7db0*/  HMMA.16816.F32.BF16 R20, R208, R212.reuse, R20 ;  /* 0x000000d4d014723c */ /* 0x090ff00000041814 */
        /* <DEDUP_REMOVED lines=25> */
[----:B------:R-:W2:Y:S01]  /*7f50*/  LDSM.16.M88.4 R212, [R229+0x3800] ;  /* 0x00380000e5d4783b */ /* 0x000ea20000000200 */
[----:B------:R-:W-:Y:S06]  /*7f60*/  DEPBAR.LE SB0, 0x0 ;  /* 0x000080000000791a */ /* 0x000fec0000000000 */
[-C--:B-1----:R-:W-:Y:S01]  /*7f70*/  HMMA.16816.F32.BF16 R36, R204, R216.reuse, R36 ;  /* 0x000000d8cc24723c */ /* 0x082fe20000041824 */
[----:B------:R-:W-:Y:S07]  /*7f80*/  BAR.SYNC.DEFER_BLOCKING 0x0 ;  /* 0x0000000000007b1d */ /* 0x000fee0000010000 */
[C---:B------:R-:W-:Y:S08]  /*7f90*/  HMMA.16816.F32.BF16 R40, R208.reuse, R216, R40 ;  /* 0x000000d8d028723c */ /* 0x040ff00000041828 */
[-C--:B------:R-:W-:Y:S08]  /*7fa0*/  HMMA.16816.F32.BF16 R44, R208, R218.reuse, R44 ;  /* 0x000000dad02c723c */ /* 0x080ff0000004182c */
[C---:B------:R-:W-:Y:S01]  /*7fb0*/  HMMA.16816.F32.BF16 R48, R204.reuse, R218, R48 ;  /* 0x000000dacc30723c */ /* 0x040fe20000041830 */
[----:B------:R-:W4:Y:S06]  /*7fc0*/  LDL.64 R218, [R1+0x48] ;  /* 0x0000480001da7983 */ /* 0x000f2c0000100a00 */
[----:B------:R-:W3:Y:S01]  /*7fd0*/  LDL R216, [R1+0x3c] ;  /* 0x00003c0001d87983 */ /* 0x000ee20000100800 */
[-C--:B--2---:R-:W-:Y:S08]  /*7fe0*/  HMMA.16816.F32.BF16 R52, R204, R212.reuse, R52 ;  /* 0x000000d4cc34723c */ /* 0x084ff00000041834 */
[C---:B------:R-:W-:Y:S07]  /*7ff0*/  HMMA.16816.F32.BF16 R56, R208.reuse, R212, R56 ;  /* 0x000000d4d038723c */ /* 0x040fee0000041838 */
[----:B------:R-:W-:Y:S01]  /*8000*/  FSEL R212, R6, -INF , P2 ;  /* 0xff80000006d47808 */ /* 0x000fe20001000000 */
[-C--:B------:R-:W-:Y:S03]  /*8010*/  HMMA.16816.F32.BF16 R60, R208, R214.reuse, R60 ;  /* 0x000000d6d03c723c */ /* 0x080fe6000004183c */
[----:B------:R-:W-:Y:S04]  /*8020*/  ISETP.GT.AND P2, PT, R182, RZ, PT ;  /* 0x000000ffb600720c */ /* 0x000fe80003f44270 */
[----:B------:R-:W-:Y:S01]  /*8030*/  @P6 LEA R208, P1, R184, c[0x0][0x1c8], 0x1 ;  /* 0x00007200b8d06a11 */ /* 0x000fe200078208ff */
[----:B------:R-:W-:Y:S04]  /*8040*/  HMMA.16816.F32.BF16 R64, R204, R214, R64 ;  /* 0x000000d6cc40723c */ /* 0x000fe80000041840 */
[----:B------:R-:W-:Y:S02]  /*8050*/  FSEL R223, R10, -INF , P2 ;  /* 0xff8000000adf7808 */ /* 0x000fe40001000000 */
[----:B------:R-:W-:Y:S06]  /*8060*/  ISETP.GT.AND P2, PT, R0, 0x9, PT ;  /* 0x000000090000780c */ /* 0x000fec0003f44270 */
[----:B------:R-:W-:Y:S02]  /*8070*/  FSEL R221, R13, -INF , P2 ;  /* 0xff8000000ddd7808 */ /* 0x000fe40001000000 */
[----:B------:R-:W-:Y:S04]  /*8080*/  ISETP.GT.AND P2, PT, R3, 0x8, PT ;  /* 0x000000080300780c */ /* 0x000fe80003f44270 */
[----:B------:R-:W-:Y:S02]  /*8090*/  FSEL R16, R16, -INF , P2 ;  /* 0xff80000010107808 */ /* 0x000fe40001000000 */
[----:B------:R-:W-:Y:S04]  /*80a0*/  ISETP.GT.AND P2, PT, R2, 0x9, PT ;  /* 0x000000090200780c */ /* 0x000fe80003f44270 */
[----:B------:R-:W-:Y:S02]  /*80b0*/  FSEL R19, R19, -INF , P2 ;  /* 0xff80000013137808 */ /* 0x000fe40001000000 */
[----:B------:R-:W-:Y:S04]  /*80c0*/  ISETP.GT.AND P2, PT, R3, 0x11, PT ;  /* 0x000000110300780c */ /* 0x000fe80003f44270 */
[----:B------:R-:W-:Y:S02]  /*80d0*/  FSEL R21, R21, -INF , P2 ;  /* 0xff80000015157808 */ /* 0x000fe40001000000 */
[C---:B------:R-:W-:Y:S04]  /*80e0*/  ISETP.GT.AND P2, PT, R0.reuse, 0x11, PT ;  /* 0x000000110000780c */ /* 0x040fe80003f44270 */
        /* <DEDUP_REMOVED lines=25> */
[----:B----4-:R-:W-:Y:S04]  /*8280*/  @P6 IADD3.X R185, R219, UR20, RZ, P0, !PT ;  /* 0x00000014dbb96c10 */ /* 0x010fe800087fe4ff */
[----:B------:R-:W-:Y:S02]  /*8290*/  @P6 LEA.HI.X R209, R184, c[0x0][0x1cc], R185, 0x1, P1 ;  /* 0x00007300b8d16a11 */ /* 0x000fe400008f0cb9 */
[----:B---3--:R-:W-:Y:S01]  /*82a0*/  @P6 IADD3 R183, P0, R216, UR21, RZ ;  /* 0x00000015d8b76c10 */ /* 0x008fe2000ff1e0ff */
[----:B------:R-:W-:Y:S02]  /*82b0*/  @UP1 UIADD3 UR21, UP0, UR12, 0x80, URZ ;  /* 0x000000800c151890 */ /* 0x000fe4000ff1e03f */
[----:B------:R-:W-:Y:S01]  /*82c0*/  @!PT LDS RZ, [RZ] ;  /* 0x00000000fffff984 */ /* 0x000fe20000000800 */
[----:B------:R-:W-:Y:S01]  /*82d0*/  @!PT LDS RZ, [RZ] ;  /* 0x00000000fffff984 */ /* 0x000fe20000000800 */
[----:B------:R-:W-:Y:S01]  /*82e0*/  @!PT LDS RZ, [RZ] ;  /* 0x00000000fffff984 */ /* 0x000fe20000000800 */
[----:B------:R1:W-:Y:S01]  /*82f0*/  @P6 LDGSTS.E.BYPASS.LTC128B.128 [R245+0x4100], [R208.64], !P5 ;  /* 0x04100000d0f56fae */ /* 0x0003e2000e901d52 */
[----:B------:R-:W-:Y:S01]  /*8300*/  @P6 IADD3.X R184, R131, UR20, RZ, P0, !PT ;  /* 0x0000001483b86c10 */ /* 0x000fe200087fe4ff */
[----:B------:R-:W-:Y:S01]  /*8310*/  @UP1 UIADD3.X UR20, URZ, UR9, URZ, UP0, !UPT ;  /* 0x000000093f141290 */ /* 0x000fe200087fe43f */
[----:B------:R-:W-:Y:S01]  /*8320*/  ISETP.GT.AND P0, PT, R3, RZ, PT ;  /* 0x000000ff0300720c */ /* 0x000fe20003f04270 */
[----:B------:R-:W-:Y:S01]  /*8330*/  UISETP.GT.AND UP0, UPT, UR26, UR24, UPT ;  /* 0x000000181a00728c */ /* 0x000fe2000bf04270 */
[C---:B------:R-:W-:Y:S02]  /*8340*/  @P6 LEA R216, P1, R183.reuse, c[0x0][0x1c8], 0x1 ;  /* 0x00007200b7d86a11 */ /* 0x040fe400078208ff */
[----:B------:R-:W-:Y:S01]  /*8350*/  FSEL R210, R4, -INF , P0 ;  /* 0xff80000004d27808 */ /* 0x000fe20000000000 */
[----:B------:R-:W-:Y:S01]  /*8360*/  UMOV UR26, UR25 ;  /* 0x00000019001a7c82 */ /* 0x000fe20008000000 */
[----:B------:R-:W-:Y:S02]  /*8370*/  ISETP.GT.AND P0, PT, R2, 0x1, PT ;  /* 0x000000010200780c */ /* 0x000fe40003f04270 */
[----:B------:R-:W-:Y:S02]  /*8380*/  @P6 LEA.HI.X R217, R183, c[0x0][0x1cc], R184, 0x1, P1 ;  /* 0x00007300b7d96a11 */ /* 0x000fe400008f0cb8 */
[----:B------:R-:W-:Y:S02]  /*8390*/  FSEL R213, R7, -INF , P0 ;  /* 0xff80000007d57808 */ /* 0x000fe40000000000 */
[----:B------:R-:W-:Y:S01]  /*83a0*/  ISETP.GT.AND P1, PT, R3, 0x1, PT ;  /* 0x000000010300780c */ /* 0x000fe20003f24270 */
[----:B------:R2:W-:Y:S01]  /*83b0*/  @P6 LDGSTS.E.BYPASS.LTC128B.128 [R245+0x6100], [R216.64], !P4 ;  /* 0x06100000d8f56fae */ /* 0x0005e2000e101d52 */
[C---:B------:R-:W-:Y:S02]  /*83c0*/  ISETP.GT.AND P0, PT, R0.reuse, 0x1, PT ;  /* 0x000000010000780c */ /* 0x040fe40003f04270 */
[----:B------:R-:W-:Y:S02]  /*83d0*/  FSEL R211, R5, -INF , P1 ;  /* 0xff80000005d37808 */ /* 0x000fe40000800000 */
[----:B------:R-:W-:Y:S02]  /*83e0*/  FSEL R219, R9, -INF , P0 ;  /* 0xff80000009db7808 */ /* 0x000fe40000000000 */
[C---:B------:R-:W-:Y:S02]  /*83f0*/  ISETP.GT.AND P0, PT, R0.reuse, 0x8, PT ;  /* 0x000000080000780c */ /* 0x040fe40003f04270 */
[----:B------:R-:W-:Y:S02]  /*8400*/  ISETP.GT.AND P1, PT, R0, RZ, PT ;  /* 0x000000ff0000720c */ /* 0x000fe40003f24270 */
[----:B------:R-:W-:Y:S02]  /*8410*/  FSEL R218, R12, -INF , P0 ;  /* 0xff8000000cda7808 */ /* 0x000fe40000000000 */
[----:B------:R-:W-:Y:S02]  /*8420*/  FSEL R220, R8, -INF , P1 ;  /* 0xff80000008dc7808 */ /* 0x000fe40000800000 */
[C---:B------:R-:W-:Y:S02]  /*8430*/  ISETP.GT.AND P1, PT, R182.reuse, 0x1, PT ;  /* 0x00000001b600780c */ /* 0x040fe40003f24270 */
[----:B------:R-:W-:Y:S02]  /*8440*/  ISETP.GT.AND P0, PT, R182, 0x9, PT ;  /* 0x00000009b600780c */ /* 0x000fe40003f04270 */
[----:B------:R-:W-:Y:S02]  /*8450*/  FMNMX.FTZ R185, R210, R180, !PT ;  /* 0x000000b4d2b97209 */ /* 0x000fe40007810000 */
[----:B------:R-:W-:Y:S02]  /*8460*/  FSEL R222, R11, -INF , P1 ;  /* 0xff8000000bde7808 */ /* 0x000fe40000800000 */
[----:B------:R-:W-:Y:S02]  /*8470*/  FSEL R246, R15, -INF , P0 ;  /* 0xff8000000ff67808 */ /* 0x000fe40000000000 */
[----:B------:R-:W-:Y:S02]  /*8480*/  ISETP.GT.AND P0, PT, R2, 0x8, PT ;  /* 0x000000080200780c */ /* 0x000fe40003f04270 */
[----:B------:R-:W-:Y:S02]  /*8490*/  ISETP.GT.AND P1, PT, R182, 0x8, PT ;  /* 0x00000008b600780c */ /* 0x000fe40003f24270 */
[----:B------:R-:W-:Y:S02]  /*84a0*/  FMNMX.FTZ R185, R211, R185, !PT ;  /* 0x000000b9d3b97209 */ /* 0x000fe40007810000 */
[----:B------:R-:W-:Y:S02]  /*84b0*/  FSEL R244, R14, -INF , P1 ;  /* 0xff8000000ef47808 */ /* 0x000fe40000800000 */
[----:B------:R-:W-:Y:S02]  /*84c0*/  FSEL R18, R18, -INF , P0 ;  /* 0xff80000012127808 */ /* 0x000fe40000000000 */
[C---:B------:R-:W-:Y:S02]  /*84d0*/  ISETP.GT.AND P0, PT, R3.reuse, 0x10, PT ;  /* 0x000000100300780c */ /* 0x040fe40003f04270 */
[----:B------:R-:W-:Y:S02]  /*84e0*/  ISETP.GT.AND P1, PT, R3, 0x9, PT ;  /* 0x000000090300780c */ /* 0x000fe40003f24270 */
[----:B------:R-:W-:Y:S02]  /*84f0*/  FSEL R20, R20, -INF , P0 ;  /* 0xff80000014147808 */ /* 0x000fe40000000000 */
[----:B------:R-:W-:Y:S02]  /*8500*/  FSEL R17, R17, -INF , P1 ;  /* 0xff80000011117808 */ /* 0x000fe40000800000 */
[----:B------:R-:W-:Y:S02]  /*8510*/  ISETP.GT.AND P1, PT, R2, 0x10, PT ;  /* 0x000000100200780c */ /* 0x000fe40003f24270 */
[----:B------:R-:W-:Y:S02]  /*8520*/  FMNMX.FTZ R185, R16, R185, !PT ;  /* 0x000000b910b97209 */ /* 0x000fe40007810000 */
[----:B------:R-:W-:Y:S02]  /*8530*/  ISETP.GT.AND P0, PT, R2, 0x11, PT ;  /* 0x000000110200780c */ /* 0x000fe40003f04270 */
[----:B------:R-:W-:Y:S02]  /*8540*/  FSEL R22, R22, -INF , P1 ;  /* 0xff80000016167808 */ /* 0x000fe40000800000 */
[----:B------:R-:W-:Y:S02]  /*8550*/  FSEL R23, R23, -INF , P0 ;  /* 0xff80000017177808 */ /* 0x000fe40000000000 */
[----:B------:R-:W-:Y:S02]  /*8560*/  FMNMX.FTZ R185, R17, R185, !PT ;  /* 0x000000b911b97209 */ /* 0x000fe40007810000 */
[----:B------:R-:W-:Y:S02]  /*8570*/  ISETP.GT.AND P0, PT, R0, 0x10, PT ;  /* 0x000000100000780c */ /* 0x000fe40003f04270 */
        /* <DEDUP_REMOVED lines=8> */
[C---:B------:R-:W-:Y:S02]  /*8600*/  ISETP.GT.AND P0, PT, R3.reuse, 0x19, PT ;  /* 0x000000190300780c */ /* 0x040fe40003f04270 */
[----:B------:R-:W-:Y:S02]  /*8610*/  FSEL R32, R32, -INF , P1 ;  /* 0xff80000020207808 */ /* 0x000fe40000800000 */
[----:B------:R-:W-:Y:S02]  /*8620*/  ISETP.GT.AND P1, PT, R3, 0x20, PT ;  /* 0x000000200300780c */ /* 0x000fe40003f24270 */
        /* <DEDUP_REMOVED lines=8> */
[----:B------:R-:W-:Y:S02]  /*86b0*/  FMNMX.FTZ R185, R37, R185, !PT ;  /* 0x000000b925b97209 */ /* 0x000fe40007810000 */
        /* <DEDUP_REMOVED lines=11> */
[----:B------:R-:W-:Y:S02]  /*8770*/  FMNMX.FTZ R185, R64, R185, !PT ;  /* 0x000000b940b97209 */ /* 0x000fe40007810000 */
[----:B------:R-:W-:Y:S02]  /*8780*/  FMNMX.FTZ R4, R212, R181, !PT ;  /* 0x000000b5d4047209 */ /* 0x000fe40007810000 */
[----:B------:R-:W-:Y:S02]  /*8790*/  FMNMX.FTZ R185, R65, R185, !PT ;  /* 0x000000b941b97209 */ /* 0x000fe40007810000 */
[----:B------:R-:W-:Y:S02]  /*87a0*/  FMNMX.FTZ R4, R213, R4, !PT ;  /* 0x00000004d5047209 */ /* 0x000fe40007810000 */
[----:B------:R-:W-:Y:S01]  /*87b0*/  ISETP.GT.AND P0, PT, R182, 0x19, PT ;  /* 0x00000019b600780c */ /* 0x000fe20003f04270 */
[----:B------:R-:W3:Y:S01]  /*87c0*/  SHFL.BFLY PT, R5, R185, 0x2, 0x1f ;  /* 0x0c401f00b9057f89 */ /* 0x000ee200000e0000 */
[----:B------:R-:W-:Y:S02]  /*87d0*/  FMNMX.FTZ R3, R18, R4, !PT ;  /* 0x0000000412037209 */ /* 0x000fe40007810000 */
[----:B------:R-:W-:Y:S02]  /*87e0*/  FSEL R31, R31, -INF , P0 ;  /* 0xff8000001f1f7808 */ /* 0x000fe40000000000 */
[----:B------:R-:W-:Y:S02]  /*87f0*/  ISETP.GT.AND P0, PT, R2, 0x18, PT ;  /* 0x000000180200780c */ /* 0x000fe40003f04270 */
[----:B------:R-:W-:Y:S02]  /*8800*/  FMNMX.FTZ R3, R19, R3, !PT ;  /* 0x0000000313037209 */ /* 0x000fe40007810000 */
[----:B------:R-:W-:Y:S02]  /*8810*/  FMNMX.FTZ R4, R220, R186, !PT ;  /* 0x000000badc047209 */ /* 0x000fe40007810000 */
[----:B------:R-:W-:Y:S02]  /*8820*/  ISETP.GT.AND P1, PT, R2, 0x19, PT ;  /* 0x000000190200780c */ /* 0x000fe40003f24270 */
[----:B------:R-:W-:Y:S02]  /*8830*/  FSEL R34, R34, -INF , P0 ;  /* 0xff80000022227808 */ /* 0x000fe40000000000 */
[----:B------:R-:W-:Y:S02]  /*8840*/  ISETP.GT.AND P0, PT, R2, 0x21, PT ;  /* 0x000000210200780c */ /* 0x000fe40003f04270 */
[----:B------:R-:W-:Y:S02]  /*8850*/  FMNMX.FTZ R3, R22, R3, !PT ;  /* 0x0000000316037209 */ /* 0x000fe40007810000 */
[----:B------:R-:W-:Y:S02]  /*8860*/  FSEL R39, R39, -INF , P0 ;  /* 0xff80000027277808 */ /* 0x000fe40000000000 */
[----:B------:R-:W-:Y:S02]  /*8870*/  FMNMX.FTZ R4, R219, R4, !PT ;  /* 0x00000004db047209 */ /* 0x000fe40007810000 */
[----:B------:R-:W-:Y:S02]  /*8880*/  FSEL R35, R35, -INF , P1 ;  /* 0xff80000023237808 */ /* 0x000fe40000800000 */
[C---:B------:R-:W-:Y:S02]  /*8890*/  ISETP.GT.AND P1, PT, R2.reuse, 0x20, PT ;  /* 0x000000200200780c */ /* 0x040fe40003f24270 */
[----:B------:R-:W-:Y:S02]  /*88a0*/  ISETP.GT.AND P0, PT, R2, 0x29, PT ;  /* 0x000000290200780c */ /* 0x000fe40003f04270 */
[----:B------:R-:W-:Y:S02]  /*88b0*/  FMNMX.FTZ R3, R23, R3, !PT ;  /* 0x0000000317037209 */ /* 0x000fe40007810000 */
[----:B------:R-:W-:Y:S02]  /*88c0*/  FSEL R38, R38, -INF , P1 ;  /* 0xff80000026267808 */ /* 0x000fe40000800000 */
[----:B------:R-:W-:Y:S02]  /*88d0*/  FMNMX.FTZ R4, R218, R4, !PT ;  /* 0x00000004da047209 */ /* 0x000fe40007810000 */
[C---:B------:R-:W-:Y:S02]  /*88e0*/  ISETP.GT.AND P1, PT, R2.reuse, 0x28, PT ;  /* 0x000000280200780c */ /* 0x040fe40003f24270 */
[----:B------:R-:W-:Y:S02]  /*88f0*/  FSEL R51, R51, -INF , P0 ;  /* 0xff80000033337808 */ /* 0x000fe40000000000 */
[----:B------:R-:W-:Y:S02]  /*8900*/  ISETP.GT.AND P0, PT, R2, 0x30, PT ;  /* 0x000000300200780c */ /* 0x000fe40003f04270 */
[----:B------:R-:W-:Y:S02]  /*8910*/  FMNMX.FTZ R3, R34, R3, !PT ;  /* 0x0000000322037209 */ /* 0x000fe40007810000 */
[----:B------:R-:W-:Y:S02]  /*8920*/  FSEL R54, R54, -INF , P0 ;  /* 0xff80000036367808 */ /* 0x000fe40000000000 */
[----:B------:R-:W-:Y:S02]  /*8930*/  FSEL R50, R50, -INF , P1 ;  /* 0xff80000032327808 */ /* 0x000fe40000800000 */
[C---:B------:R-:W-:Y:S02]  /*8940*/  ISETP.GT.AND P1, PT, R2.reuse, 0x38, PT ;  /* 0x000000380200780c */ /* 0x040fe40003f24270 */
[----:B------:R-:W-:Y:S02]  /*8950*/  ISETP.GT.AND P0, PT, R2, 0x39, PT ;  /* 0x000000390200780c */ /* 0x000fe40003f04270 */
        /* <DEDUP_REMOVED lines=8> */
[----:B------:R-:W-:Y:S02]  /*89e0*/  FSEL R67, R67, -INF , P0 ;  /* 0xff80000043437808 */ /* 0x000fe40000000000 */
[----:B------:R-:W-:Y:S02]  /*89f0*/  FMNMX.FTZ R2, R28, R2, !PT ;  /* 0x000000021c027209 */ /* 0x000fe40007810000 */
[----:B------:R-:W-:Y:S02]  /*8a00*/  ISETP.GT.AND P0, PT, R0, 0x20, PT ;  /* 0x000000200000780c */ /* 0x000fe40003f04270 */
[----:B------:R-:W-:Y:S02]  /*8a10*/  FMNMX.FTZ R184, R50, R3, !PT ;  /* 0x0000000332b87209 */ /* 0x000fe40007810000 */
[----:B------:R-:W-:Y:S02]  /*8a20*/  FMNMX.FTZ R3, R223, R187, !PT ;  /* 0x000000bbdf037209 */ /* 0x000fe40007810000 */
        /* <DEDUP_REMOVED lines=13> */
[C---:B------:R-:W-:Y:S02]  /*8b00*/  ISETP.GT.AND P0, PT, R0.reuse, 0x38, PT ;  /* 0x000000380000780c */ /* 0x040fe40003f04270 */
[----:B------:R-:W-:Y:S02]  /*8b10*/  ISETP.GT.AND P1, PT, R0, 0x31, PT ;  /* 0x000000310000780c */ /* 0x000fe40003f24270 */
[----:B------:R-:W-:Y:S02]  /*8b20*/  FMNMX.FTZ R0, R45, R2, !PT ;  /* 0x000000022d007209 */ /* 0x000fe40007810000 */
[----:B------:R-:W-:Y:S02]  /*8b30*/  FMNMX.FTZ R2, R26, R3, !PT ;  /* 0x000000031a027209 */ /* 0x000fe40007810000 */
[----:B---3--:R-:W-:Y:S02]  /*8b40*/  FMNMX.FTZ R185, R185, R4, !PT ;  /* 0x00000004b9b97209 */ /* 0x008fe40007810000 */
[----:B------:R-:W-:Y:S02]  /*8b50*/  FSEL R60, R60, -INF , P0 ;  /* 0xff8000003c3c7808 */ /* 0x000fe40000000000 */
[----:B------:R-:W-:Y:S01]  /*8b60*/  ISETP.GT.AND P0, PT, R182, 0x21, PT ;  /* 0x00000021b600780c */ /* 0x000fe20003f04270 */
[----:B------:R-:W-:Y:S01]  /*8b70*/  FMUL.FTZ R8, R185, c[0x0][0x2d0] ;  /* 0x0000b400b9087a20 */ /* 0x000fe20000410000 */
[----:B------:R-:W-:Y:S02]  /*8b80*/  FMNMX.FTZ R2, R27, R2, !PT ;  /* 0x000000021b027209 */ /* 0x000fe40007810000 */
[----:B------:R-:W-:Y:S02]  /*8b90*/  FSEL R43, R43, -INF , P0 ;  /* 0xff8000002b2b7808 */ /* 0x000fe40000000000 */
[----:B------:R-:W-:Y:S02]  /*8ba0*/  FSETP.NEU.FTZ.AND P0, PT, R185, -INF , PT ;  /* 0xff800000b900780b */ /* 0x000fe40003f1d000 */
[----:B------:R-:W-:Y:S02]  /*8bb0*/  FSEL R57, R57, -INF , P1 ;  /* 0xff80000039397808 */ /* 0x000fe40000800000 */
[----:B------:R-:W-:Y:S02]  /*8bc0*/  FMNMX.FTZ R2, R30, R2, !PT ;  /* 0x000000021e027209 */ /* 0x000fe40007810000 */
[----:B------:R-:W-:Y:S02]  /*8bd0*/  ISETP.GT.AND P1, PT, R182, 0x20, PT ;  /* 0x00000020b600780c */ /* 0x000fe40003f24270 */
[----:B------:R-:W-:Y:S02]  /*8be0*/  FSEL R8, R8, RZ, P0 ;  /* 0x000000ff08087208 */ /* 0x000fe40000000000 */
[----:B------:R-:W-:Y:S02]  /*8bf0*/  FMNMX.FTZ R2, R31, R2, !PT ;  /* 0x000000021f027209 */ /* 0x000fe40007810000 */
[----:B------:R-:W-:Y:S01]  /*8c00*/  FSEL R42, R42, -INF , P1 ;  /* 0xff8000002a2a7808 */ /* 0x000fe20000800000 */
[--C-:B------:R-:W-:Y:S01]  /*8c10*/  FFMA.FTZ R224, R37, c[0x0][0x2d0], -R8.reuse ;  /* 0x0000b40025e07a23 */ /* 0x100fe20000010808 */
[----:B------:R-:W-:Y:S01]  /*8c20*/  FMNMX.FTZ R184, R51, R184, !PT ;  /* 0x000000b833b87209 */ /* 0x000fe20007810000 */
[--C-:B------:R-:W-:Y:S01]  /*8c30*/  FFMA.FTZ R239, R48, c[0x0][0x2d0], -R8.reuse ;  /* 0x0000b40030ef7a23 */ /* 0x100fe20000010808 */
[----:B------:R-:W-:Y:S01]  /*8c40*/  FMNMX.FTZ R3, R42, R2, !PT ;  /* 0x000000022a037209 */ /* 0x000fe20007810000 */
[--C-:B------:R-:W-:Y:S01]  /*8c50*/  FFMA.FTZ R2, R210, c[0x0][0x2d0], -R8.reuse ;  /* 0x0000b400d2027a23 */ /* 0x100fe20000010808 */
[----:B------:R-:W-:Y:S01]  /*8c60*/  FMNMX.FTZ R184, R54, R184, !PT ;  /* 0x000000b836b87209 */ /* 0x000fe20007810000 */
[--C-:B------:R-:W-:Y:S01]  /*8c70*/  FFMA.FTZ R235, R36, c[0x0][0x2d0], -R8.reuse ;  /* 0x0000b40024eb7a23 */ /* 0x100fe20000010808 */
[----:B------:R-:W-:Y:S01]  /*8c80*/  ISETP.GT.AND P1, PT, R182, 0x29, PT ;  /* 0x00000029b600780c */ /* 0x000fe20003f24270 */
[----:B------:R3:W-:Y:S01]  /*8c90*/  MUFU.EX2 R247, R2 ;  /* 0x0000000200f77308 */ /* 0x0007e20000000800 */
[----:B------:R-:W-:Y:S01]  /*8ca0*/  FMNMX.FTZ R184, R55, R184, !PT ;  /* 0x000000b837b87209 */ /* 0x000fe20007810000 */
[--C-:B------:R-:W-:Y:S01]  /*8cb0*/  FFMA.FTZ R250, R32, c[0x0][0x2d0], -R8.reuse ;  /* 0x0000b40020fa7a23 */ /* 0x100fe20000010808 */
[----:B------:R-:W-:Y:S01]  /*8cc0*/  FMNMX.FTZ R3, R43, R3, !PT ;  /* 0x000000032b037209 */ /* 0x000fe20007810000 */
[--C-:B------:R-:W-:Y:S01]  /*8cd0*/  FFMA.FTZ R48, R52, c[0x0][0x2d0], -R8.reuse ;  /* 0x0000b40034307a23 */ /* 0x100fe20000010808 */
[----:B------:R-:W-:Y:S01]  /*8ce0*/  FMNMX.FTZ R184, R66, R184, !PT ;  /* 0x000000b842b87209 */ /* 0x000fe20007810000 */
[--C-:B------:R-:W-:Y:S01]  /*8cf0*/  FFMA.FTZ R131, R49, c[0x0][0x2d0], -R8.reuse ;  /* 0x0000b40031837a23 */ /* 0x100fe20000010808 */
[----:B------:R-:W-:Y:S02]  /*8d00*/  FSEL R47, R47, -INF , P1 ;  /* 0xff8000002f2f7808 */ /* 0x000fe40000800000 */
[----:B------:R-:W-:Y:S02]  /*8d10*/  FMNMX.FTZ R184, R67, R184, !PT ;  /* 0x000000b843b87209 */ /* 0x000fe40007810000 */
[----:B------:R-:W-:Y:S02]  /*8d20*/  FMNMX.FTZ R3, R46, R3, !PT ;  /* 0x000000032e037209 */ /* 0x000fe40007810000 */
[----:B------:R-:W-:Y:S01]  /*8d30*/  FMNMX.FTZ R0, R56, R0, !PT ;  /* 0x0000000038007209 */ /* 0x000fe20007810000 */
[----:B------:R-:W4:Y:S01]  /*8d40*/  SHFL.BFLY PT, R5, R184, 0x2, 0x1f ;  /* 0x0c401f00b8057f89 */ /* 0x000f2200000e0000 */
[----:B------:R-:W-:Y:S02]  /*8d50*/  FMNMX.FTZ R3, R47, R3, !PT ;  /* 0x000000032f037209 */ /* 0x000fe40007810000 */
[----:B------:R-:W-:Y:S02]  /*8d60*/  FMNMX.FTZ R0, R57, R0, !PT ;  /* 0x0000000039007209 */ /* 0x000fe40007810000 */
[----:B------:R-:W-:Y:S02]  /*8d70*/  ISETP.GT.AND P1, PT, R182, 0x31, PT ;  /* 0x00000031b600780c */ /* 0x000fe40003f24270 */
[----:B------:R-:W-:Y:S02]  /*8d80*/  FMNMX.FTZ R0, R60, R0, !PT ;  /* 0x000000003c007209 */ /* 0x000fe40007810000 */
[----:B------:R-:W-:Y:S01]  /*8d90*/  FSEL R59, R59, -INF , P1 ;  /* 0xff8000003b3b7808 */ /* 0x000fe20000800000 */
[--C-:B---3--:R-:W-:Y:S01]  /*8da0*/  FFMA.FTZ R2, R211, c[0x0][0x2d0], -R8.reuse ;  /* 0x0000b400d3027a23 */ /* 0x108fe20000010808 */
[----:B------:R-:W-:Y:S02]  /*8db0*/  FMNMX.FTZ R0, R61, R0, !PT ;  /* 0x000000003d007209 */ /* 0x000fe40007810000 */
[----:B------:R-:W-:Y:S01]  /*8dc0*/  ISETP.GT.AND P1, PT, R182, 0x39, PT ;  /* 0x00000039b600780c */ /* 0x000fe20003f24270 */
[----:B------:R3:W1:Y:S02]  /*8dd0*/  MUFU.EX2 R248, R2 ;  /* 0x0000000200f87308 */ /* 0x0006640000000800 */
[----:B------:R-:W1:Y:S01]  /*8de0*/  SHFL.BFLY PT, R183, R0, 0x2, 0x1f ;  /* 0x0c401f0000b77f89 */ /* 0x000e6200000e0000 */
[----:B------:R-:W-:Y:S01]  /*8df0*/  FSEL R6, R63, -INF , P1 ;  /* 0xff8000003f067808 */ /* 0x000fe20000800000 */
[--C-:B------:R-:W-:Y:S01]  /*8e00*/  FFMA.FTZ R63, R33, c[0x0][0x2d0], -R8.reuse ;  /* 0x0000b400213f7a23 */ /* 0x100fe20000010808 */
[----:B----4-:R-:W-:Y:S05]  /*8e10*/  FMNMX.FTZ R184, R184, R5, !PT ;  /* 0x00000005b8b87209 */ /* 0x010fea0007810000 */
[----:B------:R-:W4:Y:S01]  /*8e20*/  SHFL.BFLY PT, R4, R184, 0x1, 0x1f ;  /* 0x0c201f00b8047f89 */ /* 0x000f2200000e0000 */
[----:B---3--:R-:W-:Y:S01]  /*8e30*/  FMNMX.FTZ R2, R58, R3, !PT ;  /* 0x000000033a027209 */ /* 0x008fe20007810000 */
[--C-:B------:R-:W-:Y:S01]  /*8e40*/  FFMA.FTZ R3, R16, c[0x0][0x2d0], -R8.reuse ;  /* 0x0000b40010037a23 */ /* 0x100fe20000010808 */
[----:B-1----:R-:W-:Y:S02]  /*8e50*/  FMNMX.FTZ R183, R0, R183, !PT ;  /* 0x000000b700b77209 */ /* 0x002fe40007810000 */
[----:B------:R-:W-:Y:S01]  /*8e60*/  FMNMX.FTZ R2, R59, R2, !PT ;  /* 0x000000023b027209 */ /* 0x000fe20007810000 */
[----:B------:R1:W3:Y:S01]  /*8e70*/  MUFU.EX2 R233, R3 ;  /* 0x0000000300e97308 */ /* 0x0002e20000000800 */
[----:B------:R-:W-:Y:S01]  /*8e80*/  F2FP.BF16.PACK_AB R204, R248, R247 ;  /* 0x000000f7f8cc723e */ /* 0x000fe200000010ff */
[----:B------:R-:W2:Y:S01]  /*8e90*/  SHFL.BFLY PT, R9, R183, 0x1, 0x1f ;  /* 0x0c201f00b7097f89 */ /* 0x000ea200000e0000 */
[----:B------:R-:W-:Y:S04]  /*8ea0*/  FMNMX.FTZ R0, R62, R2, !PT ;  /* 0x000000023e007209 */ /* 0x000fe80007810000 */
[----:B------:R-:W-:Y:S02]  /*8eb0*/  FMNMX.FTZ R0, R6, R0, !PT ;  /* 0x0000000006007209 */ /* 0x000fe40007810000 */
[----:B----4-:R-:W-:Y:S03]  /*8ec0*/  FMNMX.FTZ R184, R184, R4, !PT ;  /* 0x00000004b8b87209 */ /* 0x010fe60007810000 */
[----:B------:R-:W4:Y:S01]  /*8ed0*/  SHFL.BFLY PT, R2, R0, 0x2, 0x1f ;  /* 0x0c401f0000027f89 */ /* 0x000f2200000e0000 */
[----:B------:R-:W-:Y:S01]  /*8ee0*/  @P6 IADD3 R4, P1, R208, UR22, RZ ;  /* 0x00000016d0046c10 */ /* 0x000fe2000ff3e0ff */
[C---:B------:R-:W-:Y:S01]  /*8ef0*/  FMUL.FTZ R7, R184.reuse, c[0x0][0x2d0] ;  /* 0x0000b400b8077a20 */ /* 0x040fe20000410000 */
[----:B------:R-:W-:Y:S02]  /*8f00*/  FSETP.NEU.FTZ.AND P2, PT, R184, -INF , PT ;  /* 0xff800000b800780b */ /* 0x000fe40003f5d000 */
[----:B------:R-:W-:Y:S02]  /*8f10*/  @P6 IADD3.X R5, R209, UR23, RZ, P1, !PT ;  /* 0x00000017d1056c10 */ /* 0x000fe40008ffe4ff */
[----:B------:R-:W-:Y:S02]  /*8f20*/  FSEL R7, R7, RZ, P2 ;  /* 0x000000ff07077208 */ /* 0x000fe40001000000 */
[C---:B------:R-:W-:Y:S01]  /*8f30*/  @P6 IADD3 R10, P1, R4.reuse, UR22, RZ ;  /* 0x00000016040a6c10 */ /* 0x040fe2000ff3e0ff */
[----:B------:R4:W-:Y:S01]  /*8f40*/  @P6 LDGSTS.E.BYPASS.LTC128B.128 [R245+0x4900], [R4.64], !P5 ;  /* 0x0490000004f56fae */ /* 0x0009e2000e901d52 */
[----:B-1----:R-:W-:Y:S02]  /*8f50*/  FFMA.FTZ R3, R17, c[0x0][0x2d0], -R8 ;  /* 0x0000b40011037a23 */ /* 0x002fe40000010808 */
[----:B------:R-:W-:Y:S01]  /*8f60*/  @P6 IADD3.X R11, R5, UR23, RZ, P1, !PT ;  /* 0x00000017050b6c10 */ /* 0x000fe20008ffe4ff */
[----:B--2---:R-:W-:Y:S01]  /*8f70*/  FFMA.FTZ R217, R23, c[0x0][0x2d0], -R7 ;  /* 0x0000b40017d97a23 */ /* 0x004fe20000010807 */
[----:B------:R1:W2:Y:S01]  /*8f80*/  MUFU.EX2 R241, R3 ;  /* 0x0000000300f17308 */ /* 0x0002a20000000800 */
[----:B------:R-:W-:Y:S01]  /*8f90*/  @P6 IADD3 R14, P1, R4, UR21, RZ ;  /* 0x00000015040e6c10 */ /* 0x000fe2000ff3e0ff */
[----:B---3--:R-:W-:Y:S01]  /*8fa0*/  IMAD.MOV.U32 R33, RZ, RZ, R233 ;  /* 0x000000ffff217224 */ /* 0x008fe200078e00e9 */
[----:B------:R3:W-:Y:S01]  /*8fb0*/  @P6 LDGSTS.E.BYPASS.LTC128B.128 [R245+0x6900], [R4.64+0x80], !P4 ;  /* 0x0690008004f56fae */ /* 0x0007e2000e101d52 */
[----:B------:R-:W-:Y:S01]  /*8fc0*/  FMNMX.FTZ R183, R183, R9, !PT ;  /* 0x00000009b7b77209 */ /* 0x000fe20007810000 */
[----:B------:R-:W-:Y:S01]  /*8fd0*/  FFMA.FTZ R49, R54, c[0x0][0x2d0], -R7 ;  /* 0x0000b40036317a23 */ /* 0x000fe20000010807 */
[----:B------:R-:W-:Y:S01]  /*8fe0*/  @P6 IADD3.X R15, R5, UR20, RZ, P1, !PT ;  /* 0x00000014050f6c10 */ /* 0x000fe20008ffe4ff */
[----:B------:R-:W-:Y:S01]  /*8ff0*/  IMAD.MOV.U32 R54, RZ, RZ, R131 ;  /* 0x000000ffff367224 */ /* 0x000fe200078e0083 */
[----:B----4-:R-:W-:Y:S01]  /*9000*/  FMNMX.FTZ R0, R0, R2, !PT ;  /* 0x0000000200007209 */ /* 0x010fe20007810000 */
[--C-:B------:R-:W-:Y:S01]  /*9010*/  FFMA.FTZ R2, R18, c[0x0][0x2d0], -R7.reuse ;  /* 0x0000b40012027a23 */ /* 0x100fe20000010807 */
[----:B------:R-:W-:Y:S01]  /*9020*/  @P6 IADD3 R16, P1, R10, UR22, RZ ;  /* 0x000000160a106c10 */ /* 0x000fe2000ff3e0ff */
[----:B------:R4:W-:Y:S01]  /*9030*/  @P6 LDGSTS.E.BYPASS.LTC128B.128 [R245+0x5100], [R10.64], !P5 ;  /* 0x051000000af56fae */ /* 0x0009e2000e901d52 */
[--C-:B------:R-:W-:Y:S01]  /*9040*/  FFMA.FTZ R131, R55, c[0x0][0x2d0], -R7.reuse ;  /* 0x0000b40037837a23 */ /* 0x100fe20000010807 */
[----:B------:R-:W4:Y:S01]  /*9050*/  MUFU.EX2 R231, R2 ;  /* 0x0000000200e77308 */ /* 0x000f220000000800 */
[----:B------:R-:W-:Y:S01]  /*9060*/  @P6 IADD3.X R17, R11, UR23, RZ, P1, !PT ;  /* 0x000000170b116c10 */ /* 0x000fe20008ffe4ff */
[--C-:B------:R-:W-:Y:S01]  /*9070*/  FFMA.FTZ R66, R66, c[0x0][0x2d0], -R7.reuse ;  /* 0x0000b40042427a23 */ /* 0x100fe20000010807 */
[----:B------:R-:W-:Y:S01]  /*9080*/  @P6 IADD3 R12, P1, R10, UR21, RZ ;  /* 0x000000150a0c6c10 */ /* 0x000fe2000ff3e0ff */
[--C-:B------:R-:W-:Y:S02]  /*9090*/  FFMA.FTZ R67, R67, c[0x0][0x2d0], -R7.reuse ;  /* 0x0000b40043437a23 */ /* 0x100fe40000010807 */
[----:B------:R4:W-:Y:S01]  /*90a0*/  @P6 LDGSTS.E.BYPASS.LTC128B.128 [R245+0x7100], [R14.64], !P4 ;  /* 0x071000000ef56fae */ /* 0x0009e2000e101d52 */
[----:B------:R-:W-:Y:S02]  /*90b0*/  @P6 IADD3.X R13, R11, UR20, RZ, P1, !PT ;  /* 0x000000140b0d6c10 */ /* 0x000fe40008ffe4ff */
[----:B------:R-:W-:Y:S01]  /*90c0*/  FSETP.NEU.FTZ.AND P1, PT, R183, -INF , PT ;  /* 0xff800000b700780b */ /* 0x000fe20003f3d000 */
[----:B-1----:R-:W-:Y:S02]  /*90d0*/  FFMA.FTZ R3, R212, c[0x0][0x2d0], -R7 ;  /* 0x0000b400d4037a23 */ /* 0x002fe40000010807 */
[----:B--2---:R-:W-:Y:S02]  /*90e0*/  IMAD.MOV.U32 R52, RZ, RZ, R241 ;  /* 0x000000ffff347224 */ /* 0x004fe400078e00f1 */
[----:B------:R1:W-:Y:S01]  /*90f0*/  @P6 LDGSTS.E.BYPASS.LTC128B.128 [R245+0x5900], [R16.64], !P5 ;  /* 0x0590000010f56fae */ /* 0x0003e2000e901d52 */
[----:B------:R2:W-:Y:S01]  /*9100*/  MUFU.EX2 R214, R3 ;  /* 0x0000000300d67308 */ /* 0x0005e20000000800 */
[----:B---3--:R-:W-:Y:S02]  /*9110*/  FSEL R4, R185, RZ, P0 ;  /* 0x000000ffb9047208 */ /* 0x008fe40000000000 */
[----:B------:R-:W-:Y:S03]  /*9120*/  F2FP.BF16.PACK_AB R206, R52, R33 ;  /* 0x0000002134ce723e */ /* 0x000fe600000010ff */
[----:B------:R-:W-:Y:S01]  /*9130*/  FADD.FTZ R5, -R4, R180 ;  /* 0x000000b404057221 */ /* 0x000fe20000010100 */
[----:B------:R3:W-:Y:S01]  /*9140*/  @P6 LDGSTS.E.BYPASS.LTC128B.128 [R245+0x7900], [R12.64], !P4 ;  /* 0x079000000cf56fae */ /* 0x0007e2000e101d52 */
[----:B----4-:R-:W-:Y:S02]  /*9150*/  IMAD.MOV.U32 R32, RZ, RZ, R231 ;  /* 0x000000ffff207224 */ /* 0x010fe400078e00e7 */
[----:B------:R-:W-:Y:S05]  /*9160*/  FMUL.FTZ R10, R183, c[0x0][0x2d0] ;  /* 0x0000b400b70a7a20 */ /* 0x000fea0000410000 */
[----:B------:R-:W4:Y:S01]  /*9170*/  SHFL.BFLY PT, R2, R0, 0x1, 0x1f ;  /* 0x0c201f0000027f89 */ /* 0x000f2200000e0000 */
[----:B------:R-:W-:Y:S01]  /*9180*/  FSEL R10, R10, RZ, P1 ;  /* 0x000000ff0a0a7208 */ /* 0x000fe20000800000 */
[--C-:B------:R-:W-:Y:S02]  /*9190*/  FFMA.FTZ R15, R50, c[0x0][0x2d0], -R7.reuse ;  /* 0x0000b400320f7a23 */ /* 0x100fe40000010807 */
[--C-:B------:R-:W-:Y:S02]  /*91a0*/  FFMA.FTZ R14, R38, c[0x0][0x2d0], -R7.reuse ;  /* 0x0000b400260e7a23 */ /* 0x100fe40000010807 */
[--C-:B------:R-:W-:Y:S02]  /*91b0*/  FFMA.FTZ R231, R61, c[0x0][0x2d0], -R10.reuse ;  /* 0x0000b4003de77a23 */ /* 0x100fe4000001080a */
[--C-:B--2---:R-:W-:Y:S01]  /*91c0*/  FFMA.FTZ R3, R213, c[0x0][0x2d0], -R7.reuse ;  /* 0x0000b400d5037a23 */ /* 0x104fe20000010807 */
[----:B------:R-:W0:Y:S01]  /*91d0*/  LDGDEPBAR ;  /* 0x00000000000079af */ /* 0x000e220000000000 */
[--C-:B------:R-:W-:Y:S02]  /*91e0*/  FFMA.FTZ R56, R56, c[0x0][0x2d0], -R10.reuse ;  /* 0x0000b40038387a23 */ /* 0x100fe4000001080a */
[----:B------:R2:W1:Y:S01]  /*91f0*/  MUFU.EX2 R215, R3 ;  /* 0x0000000300d77308 */ /* 0x0004620000000800 */
[--C-:B------:R-:W-:Y:S02]  /*9200*/  FFMA.FTZ R40, R40, c[0x0][0x2d0], -R10.reuse ;  /* 0x0000b40028287a23 */ /* 0x100fe4000001080a */
[--C-:B------:R-:W-:Y:S02]  /*9210*/  FFMA.FTZ R41, R41, c[0x0][0x2d0], -R10.reuse ;  /* 0x0000b40029297a23 */ /* 0x100fe4000001080a */
[----:B------:R-:W-:Y:S02]  /*9220*/  FFMA.FTZ R45, R45, c[0x0][0x2d0], -R10 ;  /* 0x0000b4002d2d7a23 */ /* 0x000fe4000001080a */
[--C-:B---3--:R-:W-:Y:S02]  /*9230*/  FFMA.FTZ R13, R39, c[0x0][0x2d0], -R7.reuse ;  /* 0x0000b400270d7a23 */ /* 0x108fe40000010807 */
[----:B------:R-:W-:Y:S01]  /*9240*/  FFMA.FTZ R12, R64, c[0x0][0x2d0], -R8 ;  /* 0x0000b400400c7a23 */ /* 0x000fe20000010808 */
[----:B------:R-:W-:Y:S01]  /*9250*/  LDSM.16.MT88.4 R36, [R226+0x100] ;  /* 0x00010000e224783b */ /* 0x000fe20000004200 */
[----:B------:R-:W-:Y:S01]  /*9260*/  FFMA.FTZ R64, R34, c[0x0][0x2d0], -R7 ;  /* 0x0000b40022407a23 */ /* 0x000fe20000010807 */
[----:B----4-:R-:W-:Y:S01]  /*9270*/  FMNMX.FTZ R182, R0, R2, !PT ;  /* 0x0000000200b67209 */ /* 0x010fe20007810000 */
[--C-:B------:R-:W-:Y:S01]  /*9280*/  FFMA.FTZ R0, R221, c[0x0][0x2d0], -R10.reuse ;  /* 0x0000b400dd007a23 */ /* 0x100fe2000001080a */
[----:B------:R-:W-:Y:S01]  /*9290*/  FSEL R2, R183, RZ, P1 ;  /* 0x000000ffb7027208 */ /* 0x000fe20000800000 */
[----:B------:R-:W-:Y:S01]  /*92a0*/  FFMA.FTZ R221, R25, c[0x0][0x2d0], -R10 ;  /* 0x0000b40019dd7a23 */ /* 0x000fe2000001080a */
[C---:B------:R-:W-:Y:S01]  /*92b0*/  FSETP.NEU.FTZ.AND P0, PT, R182.reuse, -INF , PT ;  /* 0xff800000b600780b */ /* 0x040fe20003f1d000 */
[----:B------:R3:W-:Y:S01]  /*92c0*/  MUFU.EX2 R242, R0 ;  /* 0x0000000000f27308 */ /* 0x0007e20000000800 */
[----:B------:R-:W-:Y:S02]  /*92d0*/  FMUL.FTZ R9, R182, c[0x0][0x2d0] ;  /* 0x0000b400b6097a20 */ /* 0x000fe40000410000 */
[----:B------:R-:W-:Y:S02]  /*92e0*/  IMAD.MOV.U32 R55, RZ, RZ, R15 ;  /* 0x000000ffff377224 */ /* 0x000fe400078e000f */
[----:B------:R-:W-:Y:S01]  /*92f0*/  IMAD.MOV.U32 R61, RZ, RZ, R14 ;  /* 0x000000ffff3d7224 */ /* 0x000fe200078e000e */
[----:B------:R-:W-:Y:S01]  /*9300*/  FSEL R9, R9, RZ, P0 ;  /* 0x000000ff09097208 */ /* 0x000fe20000000000 */
[----:B--2---:R-:W-:Y:S01]  /*9310*/  FFMA.FTZ R3, R19, c[0x0][0x2d0], -R7 ;  /* 0x0000b40013037a23 */ /* 0x004fe20000010807 */
[----:B-1----:R-:W-:Y:S03]  /*9320*/  F2FP.BF16.PACK_AB R205, R215, R214 ;  /* 0x000000d6d7cd723e */ /* 0x002fe600000010ff */
[----:B------:R1:W2:Y:S01]  /*9330*/  MUFU.EX2 R240, R3 ;  /* 0x0000000300f07308 */ /* 0x0002a20000000800 */
[--C-:B------:R-:W-:Y:S02]  /*9340*/  FFMA.FTZ R11, R244, c[0x0][0x2d0], -R9.reuse ;  /* 0x0000b400f40b7a23 */ /* 0x100fe40000010809 */
[--C-:B------:R-:W-:Y:S02]  /*9350*/  FFMA.FTZ R233, R58, c[0x0][0x2d0], -R9.reuse ;  /* 0x0000b4003ae97a23 */ /* 0x100fe40000010809 */
[--C-:B------:R-:W-:Y:S02]  /*9360*/  FFMA.FTZ R216, R26, c[0x0][0x2d0], -R9.reuse ;  /* 0x0000b4001ad87a23 */ /* 0x100fe40000010809 */
[--C-:B------:R-:W-:Y:S02]  /*9370*/  FFMA.FTZ R241, R62, c[0x0][0x2d0], -R9.reuse ;  /* 0x0000b4003ef17a23 */ /* 0x100fe40000010809 */
[--C-:B------:R-:W-:Y:S01]  /*9380*/  FFMA.FTZ R244, R29, c[0x0][0x2d0], -R10.reuse ;  /* 0x0000b4001df47a23 */ /* 0x100fe2000001080a */
[----:B------:R4:W-:Y:S01]  /*9390*/  MUFU.EX2 R249, R11 ;  /* 0x0000000b00f97308 */ /* 0x0009e20000000800 */
[--C-:B------:R-:W-:Y:S02]  /*93a0*/  FFMA.FTZ R42, R42, c[0x0][0x2d0], -R9.reuse ;  /* 0x0000b4002a2a7a23 */ /* 0x100fe40000010809 */
[--C-:B---3--:R-:W-:Y:S02]  /*93b0*/  FFMA.FTZ R0, R223, c[0x0][0x2d0], -R9.reuse ;  /* 0x0000b400df007a23 */ /* 0x108fe40000010809 */
[--C-:B------:R-:W-:Y:S02]  /*93c0*/  FFMA.FTZ R46, R46, c[0x0][0x2d0], -R9.reuse ;  /* 0x0000b4002e2e7a23 */ /* 0x100fe40000010809 */
[--C-:B------:R-:W-:Y:S03]  /*93d0*/  FFMA.FTZ R47, R47, c[0x0][0x2d0], -R9.reuse ;  /* 0x0000b4002f2f7a23 */ /* 0x100fe60000010809 */
[----:B------:R3:W-:Y:S01]  /*93e0*/  MUFU.EX2 R212, R0 ;  /* 0x0000000000d47308 */ /* 0x0007e20000000800 */
[----:B-1----:R-:W-:Y:S02]  /*93f0*/  FFMA.FTZ R3, R220, c[0x0][0x2d0], -R10 ;  /* 0x0000b400dc037a23 */ /* 0x002fe4000001080a */
[----:B------:R-:W-:Y:S02]  /*9400*/  FFMA.FTZ R220, R20, c[0x0][0x2d0], -R8 ;  /* 0x0000b40014dc7a23 */ /* 0x000fe40000010808 */
[----:B--2---:R-:W-:Y:S05]  /*9410*/  IMAD.MOV.U32 R50, RZ, RZ, R240 ;  /* 0x000000ffff327224 */ /* 0x004fea00078e00f0 */
[----:B------:R1:W-:Y:S01]  /*9420*/  MUFU.EX2 R213, R3 ;  /* 0x0000000300d57308 */ /* 0x0003e20000000800 */
[----:B------:R-:W-:Y:S01]  /*9430*/  FFMA.FTZ R240, R59, c[0x0][0x2d0], -R9 ;  /* 0x0000b4003bf07a23 */ /* 0x000fe20000010809 */
[----:B------:R-:W-:Y:S01]  /*9440*/  F2FP.BF16.PACK_AB R207, R50, R32 ;  /* 0x0000002032cf723e */ /* 0x000fe200000010ff */
[--C-:B----4-:R-:W-:Y:S02]  /*9450*/  FFMA.FTZ R11, R53, c[0x0][0x2d0], -R8.reuse ;  /* 0x0000b400350b7a23 */ /* 0x110fe40000010808 */
[----:B------:R-:W-:Y:S02]  /*9460*/  FFMA.FTZ R53, R65, c[0x0][0x2d0], -R8 ;  /* 0x0000b40041357a23 */ /* 0x000fe40000010808 */
[----:B------:R-:W-:Y:S01]  /*9470*/  FFMA.FTZ R65, R35, c[0x0][0x2d0], -R7 ;  /* 0x0000b40023417a23 */ /* 0x000fe20000010807 */
[----:B------:R-:W-:Y:S01]  /*9480*/  MOV R35, R12 ;  /* 0x0000000c00237202 */ /* 0x000fe20000000f00 */
[----:B------:R-:W-:Y:S02]  /*9490*/  IMAD.MOV.U32 R34, RZ, RZ, R11 ;  /* 0x000000ffff227224 */ /* 0x000fe400078e000b */
[----:B---3--:R-:W-:Y:S02]  /*94a0*/  FFMA.FTZ R0, R222, c[0x0][0x2d0], -R9 ;  /* 0x0000b400de007a23 */ /* 0x008fe40000010809 */
[--C-:B------:R-:W-:Y:S02]  /*94b0*/  FFMA.FTZ R222, R24, c[0x0][0x2d0], -R10.reuse ;  /* 0x0000b40018de7a23 */ /* 0x100fe4000001080a */
[----:B------:R2:W3:Y:S01]  /*94c0*/  MUFU.EX2 R223, R0 ;  /* 0x0000000000df7308 */ /* 0x0004e20000000800 */
[----:B-1----:R-:W-:Y:S02]  /*94d0*/  FFMA.FTZ R3, R219, c[0x0][0x2d0], -R10 ;  /* 0x0000b400db037a23 */ /* 0x002fe4000001080a */
[----:B------:R-:W-:Y:S07]  /*94e0*/  FFMA.FTZ R219, R21, c[0x0][0x2d0], -R8 ;  /* 0x0000b40015db7a23 */ /* 0x000fee0000010808 */
[----:B------:R1:W4:Y:S01]  /*94f0*/  MUFU.EX2 R252, R3 ;  /* 0x0000000300fc7308 */ /* 0x0003220000000800 */
[----:B--2---:R-:W-:Y:S02]  /*9500*/  FSEL R0, R182, RZ, P0 ;  /* 0x000000ffb6007208 */ /* 0x004fe40000000000 */
[----:B---3--:R-:W-:Y:S02]  /*9510*/  F2FP.BF16.PACK_AB R209, R223, R212 ;  /* 0x000000d4dfd1723e */ /* 0x008fe400000010ff */
[----:B------:R-:W-:Y:S01]  /*9520*/  PLOP3.LUT P0, PT, PT, PT, UP0, 0x80, 0x0 ;  /* 0x000000000000781c */ /* 0x000fe20003f0f008 */
[----:B-1----:R-:W-:Y:S01]  /*9530*/  FFMA.FTZ R3, R218, c[0x0][0x2d0], -R10 ;  /* 0x0000b400da037a23 */ /* 0x002fe2000001080a */
[----:B----4-:R-:W-:Y:S01]  /*9540*/  F2FP.BF16.PACK_AB R208, R252, R213 ;  /* 0x000000d5fcd0723e */ /* 0x010fe200000010ff */
[----:B------:R-:W-:Y:S02]  /*9550*/  FFMA.FTZ R218, R22, c[0x0][0x2d0], -R7 ;  /* 0x0000b40016da7a23 */ /* 0x000fe40000010807 */
[----:B------:R1:W2:Y:S01]  /*9560*/  MUFU.EX2 R251, R3 ;  /* 0x0000000300fb7308 */ /* 0x0002a20000000800 */
[----:B------:R-:W3:Y:S01]  /*9570*/  LDSM.16.MT88.4 R20, [R225+0x100] ;  /* 0x00010000e114783b */ /* 0x000ee20000004200 */
[----:B-1----:R-:W-:Y:S02]  /*9580*/  FSEL R3, R184, RZ, P2 ;  /* 0x000000ffb8037208 */ /* 0x002fe40001000000 */
[----:B--2---:R-:W-:Y:S03]  /*9590*/  F2FP.BF16.PACK_AB R210, R242, R251 ;  /* 0x000000fbf2d2723e */ /* 0x004fe600000010ff */
[----:B------:R-:W-:Y:S02]  /*95a0*/  FADD.FTZ R4, -R3, R181 ;  /* 0x000000b503047221 */ /* 0x000fe40000010100 */
[----:B------:R-:W-:Y:S02]  /*95b0*/  FADD.FTZ R3, -R2, R186 ;  /* 0x000000ba02037221 */ /* 0x000fe40000010100 */
[----:B------:R-:W-:Y:S02]  /*95c0*/  FADD.FTZ R2, -R0, R187 ;  /* 0x000000bb00027221 */ /* 0x000fe40000010100 */
[--C-:B------:R-:W-:Y:S02]  /*95d0*/  FFMA.FTZ R0, R246, c[0x0][0x2d0], -R9.reuse ;  /* 0x0000b400f6007a23 */ /* 0x100fe40000010809 */
[--C-:B------:R-:W-:Y:S02]  /*95e0*/  FFMA.FTZ R246, R28, c[0x0][0x2d0], -R10.reuse ;  /* 0x0000b4001cf67a23 */ /* 0x100fe4000001080a */
[----:B------:R1:W2:Y:S01]  /*95f0*/  MUFU.EX2 R243, R0 ;  /* 0x0000000000f37308 */ /* 0x0002a20000000800 */
[--C-:B------:R-:W-:Y:S02]  /*9600*/  FFMA.FTZ R187, R27, c[0x0][0x2d0], -R9.reuse ;  /* 0x0000b4001bbb7a23 */ /* 0x100fe40000010809 */
[----:B------:R-:W-:Y:S02]  /*9610*/  FFMA.FTZ R186, R30, c[0x0][0x2d0], -R9 ;  /* 0x0000b4001eba7a23 */ /* 0x000fe40000010809 */
[----:B-1----:R-:W-:Y:S01]  /*9620*/  FMUL.FTZ R0, R5, c[0x0][0x2d0] ;  /* 0x0000b40005007a20 */ /* 0x002fe20000410000 */
[----:B--2---:R-:W-:Y:S01]  /*9630*/  F2FP.BF16.PACK_AB R211, R243, R249 ;  /* 0x000000f9f3d3723e */ /* 0x004fe200000010ff */
[----:B------:R-:W-:Y:S01]  /*9640*/  FFMA.FTZ R5, R51, c[0x0][0x2d0], -R7 ;  /* 0x0000b40033057a23 */ /* 0x000fe20000010807 */
[----:B------:R-:W-:Y:S02]  /*9650*/  MOV R51, R239 ;  /* 0x000000ef00337202 */ /* 0x000fe40000000f00 */
[----:B------:R1:W2:Y:S01]  /*9660*/  MUFU.EX2 R181, R0 ;  /* 0x0000000000b57308 */ /* 0x0002a20000000800 */
[--C-:B------:R-:W-:Y:S01]  /*9670*/  FFMA.FTZ R239, R57, c[0x0][0x2d0], -R10.reuse ;  /* 0x0000b40039ef7a23 */ /* 0x100fe2000001080a */
[----:B------:R-:W-:Y:S01]  /*9680*/  MOV R57, R224 ;  /* 0x000000e000397202 */ /* 0x000fe20000000f00 */
[--C-:B------:R-:W-:Y:S02]  /*9690*/  FFMA.FTZ R224, R60, c[0x0][0x2d0], -R10.reuse ;  /* 0x0000b4003ce07a23 */ /* 0x100fe4000001080a */
[----:B------:R-:W-:Y:S02]  /*96a0*/  IMAD.MOV.U32 R58, RZ, RZ, R5 ;  /* 0x000000ffff3a7224 */ /* 0x000fe400078e0005 */
[----:B-1----:R-:W-:Y:S02]  /*96b0*/  FMUL.FTZ R0, R4, c[0x0][0x2d0] ;  /* 0x0000b40004007a20 */ /* 0x002fe40000410000 */
[----:B------:R-:W-:Y:S01]  /*96c0*/  FFMA.FTZ R4, R44, c[0x0][0x2d0], -R10 ;  /* 0x0000b4002c047a23 */ /* 0x000fe2000001080a */
[----:B------:R-:W-:Y:S01]  /*96d0*/  MOV R44, R235 ;  /* 0x000000eb002c7202 */ /* 0x000fe20000000f00 */
[----:B------:R1:W4:Y:S01]  /*96e0*/  MUFU.EX2 R180, R0 ;  /* 0x0000000000b47308 */ /* 0x0003220000000800 */
[--C-:B------:R-:W-:Y:S02]  /*96f0*/  FFMA.FTZ R235, R6, c[0x0][0x2d0], -R9.reuse ;  /* 0x0000b40006eb7a23 */ /* 0x100fe40000010809 */
[----:B------:R-:W-:Y:S02]  /*9700*/  IMAD.MOV.U32 R60, RZ, RZ, R4 ;  /* 0x000000ffff3c7224 */ /* 0x000fe400078e0004 */
[----:B------:R-:W-:Y:S01]  /*9710*/  FFMA.FTZ R4, R43, c[0x0][0x2d0], -R9 ;  /* 0x0000b4002b047a23 */ /* 0x000fe20000010809 */
[----:B------:R-:W-:Y:S01]  /*9720*/  MOV R43, R13 ;  /* 0x0000000d002b7202 */ /* 0x000fe20000000f00 */
[C---:B--2---:R-:W-:Y:S01]  /*9730*/  FMUL.FTZ R5, R181.reuse, R189 ;  /* 0x000000bdb5057220 */ /* 0x044fe20000410000 */
[----:B------:R-:W-:Y:S01]  /*9740*/  MOV R189, R41 ;  /* 0x0000002900bd7202 */ /* 0x000fe20000000f00 */
[----:B------:R-:W-:Y:S02]  /*9750*/  IMAD.MOV.U32 R59, RZ, RZ, R4 ;  /* 0x000000ffff3b7224 */ /* 0x000fe400078e0004 */
[C---:B------:R-:W-:Y:S02]  /*9760*/  FMUL.FTZ R4, R181.reuse, R188 ;  /* 0x000000bcb5047220 */ /* 0x040fe40000410000 */
[C---:B------:R-:W-:Y:S01]  /*9770*/  FMUL.FTZ R16, R181.reuse, R200 ;  /* 0x000000c8b5107220 */ /* 0x040fe20000410000 */
[----:B------:R-:W-:Y:S01]  /*9780*/  MOV R200, R56 ;  /* 0x0000003800c87202 */ /* 0x000fe20000000f00 */
[C---:B------:R-:W-:Y:S01]  /*9790*/  FMUL.FTZ R17, R181.reuse, R201 ;  /* 0x000000c9b5117220 */ /* 0x040fe20000410000 */
[----:B------:R-:W-:Y:S01]  /*97a0*/  MOV R201, R67 ;  /* 0x0000004300c97202 */ /* 0x000fe20000000f00 */
[----:B------:R-:W-:Y:S01]  /*97b0*/  IMAD.MOV.U32 R188, RZ, RZ, R47 ;  /* 0x000000ffffbc7224 */ /* 0x000fe200078e002f */
[----:B------:R-:W-:Y:S01]  /*97c0*/  MUFU.EX2 R189, R189 ;  /* 0x000000bd00bd7308 */ /* 0x000fe20000000800 */
[C---:B------:R-:W-:Y:S02]  /*97d0*/  FMUL.FTZ R68, R181.reuse, R68 ;  /* 0x00000044b5447220 */ /* 0x040fe40000410000 */
[C---:B------:R-:W-:Y:S02]  /*97e0*/  FMUL.FTZ R69, R181.reuse, R69 ;  /* 0x00000045b5457220 */ /* 0x040fe40000410000 */
[----:B------:R-:W-:Y:S02]  /*97f0*/  FMUL.FTZ R80, R181, R80 ;  /* 0x00000050b5507220 */ /* 0x000fe40000410000 */
[----:B-1----:R-:W-:Y:S02]  /*9800*/  FMUL.FTZ R0, R3, c[0x0][0x2d0] ;  /* 0x0000b40003007a20 */ /* 0x002fe40000410000 */
[C---:B----4-:R-:W-:Y:S01]  /*9810*/  FMUL.FTZ R6, R180.reuse, R190 ;  /* 0x000000beb4067220 */ /* 0x050fe20000410000 */
[----:B------:R-:W-:Y:S01]  /*9820*/  MUFU.EX2 R188, R188 ;  /* 0x000000bc00bc7308 */ /* 0x000fe20000000800 */
[C---:B------:R-:W-:Y:S02]  /*9830*/  FMUL.FTZ R7, R180.reuse, R191 ;  /* 0x000000bfb4077220 */ /* 0x040fe40000410000 */
[C---:B------:R-:W-:Y:S02]  /*9840*/  FMUL.FTZ R18, R180.reuse, R202 ;  /* 0x000000cab4127220 */ /* 0x040fe40000410000 */
[----:B------:R-:W-:Y:S02]  /*9850*/  IMAD.MOV.U32 R202, RZ, RZ, R66 ;  /* 0x000000ffffca7224 */ /* 0x000fe400078e0042 */
[C---:B------:R-:W-:Y:S01]  /*9860*/  FMUL.FTZ R19, R180.reuse, R203 ;  /* 0x000000cbb4137220 */ /* 0x040fe20000410000 */
[-C--:B---3--:R-:W-:Y:S02]  /*9870*/  HMMA.16816.F32.BF16 R4, R204, R20.reuse, R4 ;  /* 0x00000014cc04723c */ /* 0x088fe40000041804 */
[----:B------:R1:W2:Y:S01]  /*9880*/  MUFU.EX2 R3, R0 ;  /* 0x0000000000037308 */ /* 0x0002a20000000800 */
[----:B------:R-:W-:Y:S01]  /*9890*/  MOV R203, R53 ;  /* 0x0000003500cb7202 */ /* 0x000fe20000000f00 */
[----:B------:R-:W-:Y:S02]  /*98a0*/  IMAD.MOV.U32 R190, RZ, RZ, R46 ;  /* 0x000000ffffbe7224 */ /* 0x000fe400078e002e */
[----:B------:R-:W-:Y:S02]  /*98b0*/  IMAD.MOV.U32 R191, RZ, RZ, R60 ;  /* 0x000000ffffbf7224 */ /* 0x000fe400078e003c */
[C---:B------:R-:W-:Y:S04]  /*98c0*/  FMUL.FTZ R66, R180.reuse, R178 ;  /* 0x000000b2b4427220 */ /* 0x040fe80000410000 */
[C---:B------:R-:W-:Y:S01]  /*98d0*/  FMUL.FTZ R67, R180.reuse, R179 ;  /* 0x000000b3b4437220 */ /* 0x040fe20000410000 */
[----:B------:R-:W-:Y:S01]  /*98e0*/  MUFU.EX2 R191, R191 ;  /* 0x000000bf00bf7308 */ /* 0x000fe20000000800 */
[C---:B------:R-:W-:Y:S02]  /*98f0*/  FMUL.FTZ R70, R180.reuse, R70 ;  /* 0x00000046b4467220 */ /* 0x040fe40000410000 */
[C---:B------:R-:W-:Y:S02]  /*9900*/  FMUL.FTZ R71, R180.reuse, R71 ;  /* 0x00000047b4477220 */ /* 0x040fe40000410000 */
[C---:B------:R-:W-:Y:S02]  /*9910*/  FMUL.FTZ R81, R181.reuse, R81 ;  /* 0x00000051b5517220 */ /* 0x040fe40000410000 */
[C---:B------:R-:W-:Y:S02]  /*9920*/  FMUL.FTZ R82, R180.reuse, R82 ;  /* 0x00000052b4527220 */ /* 0x040fe40000410000 */
[----:B------:R-:W-:Y:S01]  /*9930*/  FMUL.FTZ R83, R180, R83 ;  /* 0x00000053b4537220 */ /* 0x000fe20000410000 */
[----:B------:R-:W-:Y:S01]  /*9940*/  MUFU.EX2 R190, R190 ;  /* 0x000000be00be7308 */ /* 0x000fe20000000800 */
[----:B------:R-:W-:Y:S02]  /*9950*/  FMUL.FTZ R84, R181, R84 ;  /* 0x00000054b5547220 */ /* 0x000fe40000410000 */
[----:B-1----:R-:W-:Y:S02]  /*9960*/  FMUL.FTZ R0, R2, c[0x0][0x2d0] ;  /* 0x0000b40002007a20 */ /* 0x002fe40000410000 */
[----:B------:R-:W-:Y:S02]  /*9970*/  FFMA.FTZ R2, R31, c[0x0][0x2d0], -R9 ;  /* 0x0000b4001f027a23 */ /* 0x000fe40000010809 */
[C---:B--2---:R-:W-:Y:S01]  /*9980*/  FMUL.FTZ R8, R3.reuse, R192 ;  /* 0x000000c003087220 */ /* 0x044fe20000410000 */
[----:B------:R-:W-:Y:S01]  /*9990*/  MOV R192, R55 ;  /* 0x0000003700c07202 */ /* 0x000fe20000000f00 */
[C---:B------:R-:W-:Y:S01]  /*99a0*/  FMUL.FTZ R9, R3.reuse, R193 ;  /* 0x000000c103097220 */ /* 0x040fe20000410000 */
[----:B------:R-:W1:Y:S01]  /*99b0*/  MUFU.EX2 R0, R0 ;  /* 0x0000000000007308 */ /* 0x000e620000000800 */
[C---:B------:R-:W-:Y:S02]  /*99c0*/  FMUL.FTZ R12, R3.reuse, R196 ;  /* 0x000000c4030c7220 */ /* 0x040fe40000410000 */
[C---:B------:R-:W-:Y:S02]  /*99d0*/  FMUL.FTZ R13, R3.reuse, R197 ;  /* 0x000000c5030d7220 */ /* 0x040fe40000410000 */
[C---:B------:R-:W-:Y:S02]  /*99e0*/  FMUL.FTZ R29, R3.reuse, R141 ;  /* 0x0000008d031d7220 */ /* 0x040fe40000410000 */
[----:B------:R-:W-:Y:S02]  /*99f0*/  IMAD.MOV.U32 R141, RZ, RZ, R52 ;  /* 0x000000ffff8d7224 */ /* 0x000fe400078e0034 */
[C---:B------:R-:W-:Y:S01]  /*9a00*/  FMUL.FTZ R24, R3.reuse, R136 ;  /* 0x0000008803187220 */ /* 0x040fe20000410000 */
[----:B------:R-:W-:Y:S01]  /*9a10*/  MOV R136, R48 ;  /* 0x0000003000887202 */ /* 0x000fe20000000f00 */
[C---:B------:R-:W-:Y:S01]  /*9a20*/  FMUL.FTZ R25, R3.reuse, R137 ;  /* 0x0000008903197220 */ /* 0x040fe20000410000 */
[----:B------:R-:W-:Y:S01]  /*9a30*/  MOV R137, R49 ;  /* 0x0000003100897202 */ /* 0x000fe20000000f00 */
[C---:B------:R-:W-:Y:S01]  /*9a40*/  FMUL.FTZ R28, R3.reuse, R140 ;  /* 0x0000008c031c7220 */ /* 0x040fe20000410000 */
[----:B------:R-:W-:Y:S01]  /*9a50*/  MUFU.EX2 R192, R192 ;  /* 0x000000c000c07308 */ /* 0x000fe20000000800 */
[----:B------:R-:W-:Y:S02]  /*9a60*/  IMAD.MOV.U32 R196, RZ, RZ, R42 ;  /* 0x000000ffffc47224 */ /* 0x000fe400078e002a */
[C---:B------:R-:W-:Y:S02]  /*9a70*/  FMUL.FTZ R41, R3.reuse, R153 ;  /* 0x0000009903297220 */ /* 0x040fe40000410000 */
[----:B------:R-:W-:Y:S02]  /*9a80*/  IMAD.MOV.U32 R197, RZ, RZ, R40 ;  /* 0x000000ffffc57224 */ /* 0x000fe400078e0028 */
[----:B------:R-:W-:Y:S02]  /*9a90*/  FMUL.FTZ R40, R3, R152 ;  /* 0x0000009803287220 */ /* 0x000fe40000410000 */
[----:B------:R-:W-:Y:S01]  /*9aa0*/  IMAD.MOV.U32 R140, RZ, RZ, R45 ;  /* 0x000000ffff8c7224 */ /* 0x000fe200078e002d */
[----:B------:R-:W-:Y:S01]  /*9ab0*/  MUFU.EX2 R196, R196 ;  /* 0x000000c400c47308 */ /* 0x000fe20000000800 */
[C---:B-1----:R-:W-:Y:S02]  /*9ac0*/  FMUL.FTZ R10, R0.reuse, R194 ;  /* 0x000000c2000a7220 */ /* 0x042fe40000410000 */
[C---:B------:R-:W-:Y:S02]  /*9ad0*/  FMUL.FTZ R11, R0.reuse, R195 ;  /* 0x000000c3000b7220 */ /* 0x040fe40000410000 */
[C---:B------:R-:W-:Y:S01]  /*9ae0*/  FMUL.FTZ R14, R0.reuse, R198 ;  /* 0x000000c6000e7220 */ /* 0x040fe20000410000 */
[----:B------:R-:W-:Y:S01]  /*9af0*/  MOV R198, R61 ;  /* 0x0000003d00c67202 */ /* 0x000fe20000000f00 */
[C---:B------:R-:W-:Y:S01]  /*9b00*/  FMUL.FTZ R15, R0.reuse, R199 ;  /* 0x000000c7000f7220 */ /* 0x040fe20000410000 */
[----:B------:R-:W-:Y:S01]  /*9b10*/  MOV R199, R44 ;  /* 0x0000002c00c77202 */ /* 0x000fe20000000f00 */
[C---:B------:R-:W-:Y:S01]  /*9b20*/  FMUL.FTZ R31, R0.reuse, R143 ;  /* 0x0000008f001f7220 */ /* 0x040fe20000410000 */
[C---:B------:R-:W-:Y:S01]  /*9b30*/  HMMA.16816.F32.BF16 R8, R208.reuse, R20, R8 ;  /* 0x00000014d008723c */ /* 0x040fe20000041808 */
[----:B------:R-:W-:Y:S03]  /*9b40*/  MUFU.EX2 R197, R197 ;  /* 0x000000c500c57308 */ /* 0x000fe60000000800 */
[----:B------:R-:W-:Y:S02]  /*9b50*/  IMAD.MOV.U32 R143, RZ, RZ, R54 ;  /* 0x000000ffff8f7224 */ /* 0x000fe400078e0036 */
[----:B------:R-:W1:Y:S01]  /*9b60*/  LDSM.16.MT88.4 R52, [R228+0x100] ;  /* 0x00010000e434783b */ /* 0x000e620000004200 */
[C---:B------:R-:W-:Y:S01]  /*9b70*/  FMUL.FTZ R20, R181.reuse, R132 ;  /* 0x00000084b5147220 */ /* 0x040fe20000410000 */
[-C--:B------:R-:W-:Y:S03]  /*9b80*/  HMMA.16816.F32.BF16 R12, R208, R22.reuse, R12 ;  /* 0x00000016d00c723c */ /* 0x080fe6000004180c */
[----:B------:R-:W-:Y:S01]  /*9b90*/  MUFU.EX2 R199, R199 ;  /* 0x000000c700c77308 */ /* 0x000fe20000000800 */
[C---:B------:R-:W-:Y:S01]  /*9ba0*/  FMUL.FTZ R21, R181.reuse, R133 ;  /* 0x00000085b5157220 */ /* 0x040fe20000410000 */
[----:B------:R-:W-:Y:S01]  /*9bb0*/  MOV R178, R143 ;  /* 0x0000008f00b27202 */ /* 0x000fe20000000f00 */
[C---:B------:R-:W-:Y:S02]  /*9bc0*/  FMUL.FTZ R26, R0.reuse, R138 ;  /* 0x0000008a001a7220 */ /* 0x040fe40000410000 */
[C---:B------:R-:W-:Y:S04]  /*9bd0*/  HMMA.16816.F32.BF16 R16, R204.reuse, R22, R16 ;  /* 0x00000016cc10723c */ /* 0x040fe80000041810 */
[C---:B------:R-:W-:Y:S01]  /*9be0*/  FMUL.FTZ R27, R0.reuse, R139 ;  /* 0x0000008b001b7220 */ /* 0x040fe20000410000 */
[----:B------:R-:W-:Y:S01]  /*9bf0*/  MOV R139, R32 ;  /* 0x00000020008b7202 */ /* 0x000fe20000000f00 */
[----:B------:R-:W-:Y:S01]  /*9c00*/  FMUL.FTZ R30, R0, R142 ;  /* 0x0000008e001e7220 */ /* 0x000fe20000410000 */
[----:B------:R-:W-:Y:S01]  /*9c10*/  MUFU.EX2 R178, R178 ;  /* 0x000000b200b27308 */ /* 0x000fe20000000800 */
[C---:B------:R-:W-:Y:S04]  /*9c20*/  FMUL.FTZ R22, R180.reuse, R134 ;  /* 0x00000086b4167220 */ /* 0x040fe80000410000 */
[----:B------:R-:W-:Y:S02]  /*9c30*/  FMUL.FTZ R23, R180, R135 ;  /* 0x00000087b4177220 */ /* 0x000fe40000410000 */
[----:B------:R-:W2:Y:S01]  /*9c40*/  LDSM.16.MT88.4 R132, [R227+0x100] ;  /* 0x00010000e384783b */ /* 0x000ea20000004200 */
[----:B------:R-:W-:Y:S02]  /*9c50*/  IMAD.MOV.U32 R138, RZ, RZ, R33 ;  /* 0x000000ffff8a7224 */ /* 0x000fe400078e0021 */
[C---:B------:R-:W-:Y:S01]  /*9c60*/  FMUL.FTZ R32, R181.reuse, R144 ;  /* 0x00000090b5207220 */ /* 0x040fe20000410000 */
[----:B------:R-:W-:Y:S01]  /*9c70*/  MUFU.EX2 R198, R198 ;  /* 0x000000c600c67308 */ /* 0x000fe20000000800 */
[-C--:B------:R-:W-:Y:S03]  /*9c80*/  HMMA.16816.F32.BF16 R20, R204, R36.reuse, R20 ;  /* 0x00000024cc14723c */ /* 0x080fe60000041814 */
[----:B------:R-:W-:Y:S02]  /*9c90*/  IMAD.MOV.U32 R144, RZ, RZ, R58 ;  /* 0x000000ffff907224 */ /* 0x000fe400078e003a */
[----:B------:R-:W-:Y:S02]  /*9ca0*/  FMUL.FTZ R33, R181, R145 ;  /* 0x00000091b5217220 */ /* 0x000fe40000410000 */
[----:B------:R-:W-:Y:S01]  /*9cb0*/  FMUL.FTZ R42, R0, R154 ;  /* 0x0000009a002a7220 */ /* 0x000fe20000410000 */
[C---:B------:R-:W-:Y:S04]  /*9cc0*/  HMMA.16816.F32.BF16 R24, R208.reuse, R36, R24 ;  /* 0x00000024d018723c */ /* 0x040fe80000041818 */
[C---:B------:R-:W-:Y:S02]  /*9cd0*/  FMUL.FTZ R44, R3.reuse, R156 ;  /* 0x0000009c032c7220 */ /* 0x040fe40000410000 */
[----:B------:R-:W-:Y:S02]  /*9ce0*/  FMUL.FTZ R45, R3, R157 ;  /* 0x0000009d032d7220 */ /* 0x000fe40000410000 */
[-C--:B------:R-:W-:Y:S04]  /*9cf0*/  HMMA.16816.F32.BF16 R28, R208, R38.reuse, R28 ;  /* 0x00000026d01c723c */ /* 0x080fe8000004181c */
[----:B------:R-:W-:Y:S02]  /*9d00*/  IMAD.MOV.U32 R145, RZ, RZ, R34 ;  /* 0x000000ffff917224 */ /* 0x000fe400078e0022 */
[C---:B------:R-:W-:Y:S02]  /*9d10*/  FMUL.FTZ R34, R180.reuse, R146 ;  /* 0x00000092b4227220 */ /* 0x040fe40000410000 */
[----:B------:R-:W-:Y:S04]  /*9d20*/  IMAD.MOV.U32 R146, RZ, RZ, R35 ;  /* 0x000000ffff927224 */ /* 0x000fe800078e0023 */
[----:B------:R-:W-:Y:S01]  /*9d30*/  FMUL.FTZ R35, R180, R147 ;  /* 0x00000093b4237220 */ /* 0x000fe20000410000 */
[----:B------:R-:W-:Y:S01]  /*9d40*/  MOV R147, R59 ;  /* 0x0000003b00937202 */ /* 0x000fe20000000f00 */
[C---:B------:R-:W-:Y:S01]  /*9d50*/  FMUL.FTZ R36, R181.reuse, R148 ;  /* 0x00000094b5247220 */ /* 0x040fe20000410000 */
[----:B------:R-:W-:Y:S01]  /*9d60*/  MOV R148, R65 ;  /* 0x0000004100947202 */ /* 0x000fe20000000f00 */
[C---:B------:R-:W-:Y:S02]  /*9d70*/  FMUL.FTZ R37, R181.reuse, R149 ;  /* 0x00000095b5257220 */ /* 0x040fe40000410000 */
[C---:B------:R-:W-:Y:S01]  /*9d80*/  FMUL.FTZ R46, R0.reuse, R158 ;  /* 0x0000009e002e7220 */ /* 0x040fe20000410000 */
[C---:B------:R-:W-:Y:S04]  /*9d90*/  HMMA.16816.F32.BF16 R32, R204.reuse, R38, R32 ;  /* 0x00000026cc20723c */ /* 0x040fe80000041820 */
[----:B------:R-:W-:Y:S02]  /*9da0*/  IMAD.MOV.U32 R194, RZ, RZ, R43 ;  /* 0x000000ffffc27224 */ /* 0x000fe400078e002b */
[----:B------:R-:W-:Y:S02]  /*9db0*/  FMUL.FTZ R43, R0, R155 ;  /* 0x0000009b002b7220 */ /* 0x000fe40000410000 */
[C---:B------:R-:W-:Y:S02]  /*9dc0*/  FMUL.FTZ R38, R180.reuse, R150 ;  /* 0x00000096b4267220 */ /* 0x040fe40000410000 */
[----:B------:R-:W-:Y:S02]  /*9dd0*/  MUFU.EX2 R194, R194 ;  /* 0x000000c200c27308 */ /* 0x000fe40000000800 */
[----:B------:R-:W-:Y:S02]  /*9de0*/  FMUL.FTZ R39, R180, R151 ;  /* 0x00000097b4277220 */ /* 0x000fe40000410000 */
[----:B------:R-:W-:Y:S02]  /*9df0*/  FMUL.FTZ R47, R0, R159 ;  /* 0x0000009f002f7220 */ /* 0x000fe40000410000 */
[----:B------:R-:W-:Y:S02]  /*9e00*/  IMAD.MOV.U32 R142, RZ, RZ, R50 ;  /* 0x000000ffff8e7224 */ /* 0x000fe400078e0032 */
[C---:B------:R-:W-:Y:S01]  /*9e10*/  FMUL.FTZ R48, R181.reuse, R160 ;  /* 0x000000a0b5307220 */ /* 0x040fe20000410000 */
[-C--:B-1----:R-:W-:Y:S03]  /*9e20*/  HMMA.16816.F32.BF16 R36, R204, R52.reuse, R36 ;  /* 0x00000034cc24723c */ /* 0x082fe60000041824 */
[----:B------:R-:W-:Y:S02]  /*9e30*/  FMUL.FTZ R49, R181, R161 ;  /* 0x000000a1b5317220 */ /* 0x000fe40000410000 */
[----:B------:R-:W-:Y:S02]  /*9e40*/  FMUL.FTZ R50, R180, R162 ;  /* 0x000000a2b4327220 */ /* 0x000fe40000410000 */
[----:B------:R-:W-:Y:S01]  /*9e50*/  MUFU.EX2 R162, R222 ;  /* 0x000000de00a27308 */ /* 0x000fe20000000800 */
[C---:B------:R-:W-:Y:S04]  /*9e60*/  HMMA.16816.F32.BF16 R40, R208.reuse, R52, R40 ;  /* 0x00000034d028723c */ /* 0x040fe80000041828 */
[----:B------:R-:W-:Y:S02]  /*9e70*/  FMUL.FTZ R56, R3, R168 ;  /* 0x000000a803387220 */ /* 0x000fe40000410000 */
[----:B------:R-:W-:Y:S02]  /*9e80*/  FMUL.FTZ R58, R0, R170 ;  /* 0x000000aa003a7220 */ /* 0x000fe40000410000 */
[-C--:B------:R-:W-:Y:S01]  /*9e90*/  HMMA.16816.F32.BF16 R44, R208, R54.reuse, R44 ;  /* 0x00000036d02c723c */ /* 0x080fe2000004182c */
[----:B------:R-:W-:Y:S03]  /*9ea0*/  MUFU.EX2 R168, R219 ;  /* 0x000000db00a87308 */ /* 0x000fe60000000800 */
[----:B------:R-:W-:Y:S02]  /*9eb0*/  IMAD.MOV.U32 R193, RZ, RZ, R51 ;  /* 0x000000ffffc17224 */ /* 0x000fe400078e0033 */
[----:B------:R-:W-:Y:S02]  /*9ec0*/  FMUL.FTZ R51, R180, R163 ;  /* 0x000000a3b4337220 */ /* 0x000fe40000410000 */
[C---:B------:R-:W-:Y:S03]  /*9ed0*/  FMUL.FTZ R52, R181.reuse, R164 ;  /* 0x000000a4b5347220 */ /* 0x040fe60000410000 */
[----:B------:R-:W-:Y:S01]  /*9ee0*/  MUFU.EX2 R164, R221 ;  /* 0x000000dd00a47308 */ /* 0x000fe20000000800 */
[----:B------:R-:W-:Y:S01]  /*9ef0*/  FMUL.FTZ R53, R181, R165 ;  /* 0x000000a5b5357220 */ /* 0x000fe20000410000 */
[C---:B------:R-:W-:Y:S04]  /*9f00*/  HMMA.16816.F32.BF16 R48, R204.reuse, R54, R48 ;  /* 0x00000036cc30723c */ /* 0x040fe80000041830 */
[----:B------:R-:W-:Y:S02]  /*9f10*/  FMUL.FTZ R59, R0, R171 ;  /* 0x000000ab003b7220 */ /* 0x000fe40000410000 */
[----:B------:R-:W-:Y:S02]  /*9f20*/  IMAD.MOV.U32 R195, RZ, RZ, R57 ;  /* 0x000000ffffc37224 */ /* 0x000fe400078e0039 */
[C---:B------:R-:W-:Y:S01]  /*9f30*/  FMUL.FTZ R54, R180.reuse, R166 ;  /* 0x000000a6b4367220 */ /* 0x040fe20000410000 */
[----:B------:R-:W-:Y:S03]  /*9f40*/  MUFU.EX2 R163, R216 ;  /* 0x000000d800a37308 */ /* 0x000fe60000000800 */
[----:B------:R-:W-:Y:S02]  /*9f50*/  FMUL.FTZ R55, R180, R167 ;  /* 0x000000a7b4377220 */ /* 0x000fe40000410000 */
[C---:B------:R-:W-:Y:S02]  /*9f60*/  FMUL.FTZ R57, R3.reuse, R169 ;  /* 0x000000a903397220 */ /* 0x040fe40000410000 */
[C---:B------:R-:W-:Y:S02]  /*9f70*/  FMUL.FTZ R60, R3.reuse, R172 ;  /* 0x000000ac033c7220 */ /* 0x040fe40000410000 */
[----:B------:R-:W-:Y:S01]  /*9f80*/  FMUL.FTZ R61, R3, R173 ;  /* 0x000000ad033d7220 */ /* 0x000fe20000410000 */
[-C--:B--2---:R-:W-:Y:S01]  /*9f90*/  HMMA.16816.F32.BF16 R52, R204, R132.reuse, R52 ;  /* 0x00000084cc34723c */ /* 0x084fe20000041834 */
[----:B------:R-:W-:Y:S02]  /*9fa0*/  MUFU.EX2 R169, R217 ;  /* 0x000000d900a97308 */ /* 0x000fe40000000800 */
[C---:B------:R-:W-:Y:S02]  /*9fb0*/  FMUL.FTZ R62, R0.reuse, R174 ;  /* 0x000000ae003e7220 */ /* 0x040fe40000410000 */
[----:B------:R-:W-:Y:S02]  /*9fc0*/  FMUL.FTZ R65, R181, R177 ;  /* 0x000000b1b5417220 */ /* 0x000fe40000410000 */
[C---:B------:R-:W-:Y:S01]  /*9fd0*/  FMUL.FTZ R72, R3.reuse, R72 ;  /* 0x0000004803487220 */ /* 0x040fe20000410000 */
[C---:B------:R-:W-:Y:S03]  /*9fe0*/  HMMA.16816.F32.BF16 R56, R208.reuse, R132, R56 ;  /* 0x00000084d038723c */ /* 0x040fe60000041838 */
[----:B------:R-:W-:Y:S01]  /*9ff0*/  MUFU.EX2 R174, R2 ;  /* 0x0000000200ae7308 */ /* 0x000fe20000000800 */
[----:B------:R-:W-:Y:S02]  /*a000*/  IMAD.MOV.U32 R150, RZ, RZ, R63 ;  /* 0x000000ffff967224 */ /* 0x000fe400078e003f */
[C---:B------:R-:W-:Y:S02]  /*a010*/  FMUL.FTZ R63, R0.reuse, R175 ;  /* 0x000000af003f7220 */ /* 0x040fe40000410000 */
[----:B------:R-:W-:Y:S04]  /*a020*/  FMUL.FTZ R73, R3, R73 ;  /* 0x0000004903497220 */ /* 0x000fe80000410000 */
[C---:B------:R-:W-:Y:S01]  /*a030*/  FMUL.FTZ R74, R0.reuse, R74 ;  /* 0x0000004a004a7220 */ /* 0x040fe20000410000 */
[-C--:B------:R-:W-:Y:S01]  /*a040*/  HMMA.16816.F32.BF16 R60, R208, R134.reuse, R60 ;  /* 0x00000086d03c723c */ /* 0x080fe2000004183c */
[----:B------:R1:W-:Y:S02]  /*a050*/  MUFU.EX2 R170, R150 ;  /* 0x0000009600aa7308 */ /* 0x0003e40000000800 */
[----:B------:R-:W-:Y:S02]  /*a060*/  IMAD.MOV.U32 R149, RZ, RZ, R64 ;  /* 0x000000ffff957224 */ /* 0x000fe400078e0040 */
[----:B------:R-:W-:Y:S02]  /*a070*/  FMUL.FTZ R64, R181, R176 ;  /* 0x000000b0b5407220 */ /* 0x000fe40000410000 */
[C---:B------:R-:W-:Y:S02]  /*a080*/  FMUL.FTZ R75, R0.reuse, R75 ;  /* 0x0000004b004b7220 */ /* 0x040fe40000410000 */
[C---:B------:R-:W-:Y:S02]  /*a090*/  FMUL.FTZ R76, R3.reuse, R76 ;  /* 0x0000004c034c7220 */ /* 0x040fe40000410000 */
[----:B------:R-:W-:Y:S01]  /*a0a0*/  MUFU.EX2 R165, R220 ;  /* 0x000000dc00a57308 */ /* 0x000fe20000000800 */
[C---:B------:R-:W-:Y:S01]  /*a0b0*/  HMMA.16816.F32.BF16 R64, R204.reuse, R134, R64 ;  /* 0x00000086cc40723c */ /* 0x040fe20000041840 */
[----:B------:R-:W2:Y:S03]  /*a0c0*/  LDSM.16.MT88.4 R132, [R225+0x2100] ;  /* 0x00210000e184783b */ /* 0x000ea60000004200 */
[----:B------:R-:W-:Y:S02]  /*a0d0*/  FMUL.FTZ R77, R3, R77 ;  /* 0x0000004d034d7220 */ /* 0x000fe40000410000 */
[C---:B------:R-:W-:Y:S02]  /*a0e0*/  FMUL.FTZ R78, R0.reuse, R78 ;  /* 0x0000004e004e7220 */ /* 0x040fe40000410000 */
[----:B------:R-:W-:Y:S01]  /*a0f0*/  FMUL.FTZ R79, R0, R79 ;  /* 0x0000004f004f7220 */ /* 0x000fe20000410000 */
[----:B------:R-:W-:Y:S03]  /*a100*/  MUFU.EX2 R220, R250 ;  /* 0x000000fa00dc7308 */ /* 0x000fe60000000800 */
[----:B------:R-:W-:Y:S01]  /*a110*/  FMUL.FTZ R85, R181, R85 ;  /* 0x00000055b5557220 */ /* 0x000fe20000410000 */
[----:B-1----:R-:W-:Y:S01]  /*a120*/  MOV R150, R149 ;  /* 0x0000009500967202 */ /* 0x002fe20000000f00 */
[C---:B------:R-:W-:Y:S02]  /*a130*/  FMUL.FTZ R86, R180.reuse, R86 ;  /* 0x00000056b4567220 */ /* 0x040fe40000410000 */
[----:B------:R-:W-:Y:S02]  /*a140*/  FMUL.FTZ R87, R180, R87 ;  /* 0x00000057b4577220 */ /* 0x000fe40000410000 */
        /* <DEDUP_REMOVED lines=8> */
[C---:B------:R-:W-:Y:S02]  /*a1d0*/  FMUL.FTZ R94, R0.reuse, R94 ;  /* 0x0000005e005e7220 */ /* 0x040fe40000410000 */
[----:B------:R-:W-:Y:S02]  /*a1e0*/  FMUL.FTZ R95, R0, R95 ;  /* 0x0000005f005f7220 */ /* 0x000fe40000410000 */
[C---:B------:R-:W-:Y:S02]  /*a1f0*/  FMUL.FTZ R96, R181.reuse, R96 ;  /* 0x00000060b5607220 */ /* 0x040fe40000410000 */
[C---:B------:R-:W-:Y:S02]  /*a200*/  FMUL.FTZ R97, R181.reuse, R97 ;  /* 0x00000061b5617220 */ /* 0x040fe40000410000 */
[C---:B------:R-:W-:Y:S01]  /*a210*/  FMUL.FTZ R98, R180.reuse, R98 ;  /* 0x00000062b4627220 */ /* 0x040fe20000410000 */
[----:B------:R-:W-:Y:S01]  /*a220*/  MUFU.EX2 R187, R224 ;  /* 0x000000e000bb7308 */ /* 0x000fe20000000800 */
[C---:B------:R-:W-:Y:S01]  /*a230*/  FMUL.FTZ R99, R180.reuse, R99 ;  /* 0x00000063b4637220 */ /* 0x040fe20000410000 */
[-C--:B--2---:R-:W-:Y:S03]  /*a240*/  HMMA.16816.F32.BF16 R68, R204, R132.reuse, R68 ;  /* 0x00000084cc44723c */ /* 0x084fe60000041844 */
[C---:B------:R-:W-:Y:S02]  /*a250*/  FMUL.FTZ R100, R181.reuse, R100 ;  /* 0x00000064b5647220 */ /* 0x040fe40000410000 */
[----:B------:R-:W-:Y:S02]  /*a260*/  FMUL.FTZ R101, R181, R101 ;  /* 0x00000065b5657220 */ /* 0x000fe40000410000 */
[C---:B------:R-:W-:Y:S01]  /*a270*/  FMUL.FTZ R102, R180.reuse, R102 ;  /* 0x00000066b4667220 */ /* 0x040fe20000410000 */
[C---:B------:R-:W-:Y:S01]  /*a280*/  HMMA.16816.F32.BF16 R72, R208.reuse, R132, R72 ;  /* 0x00000084d048723c */ /* 0x040fe20000041848 */
[----:B------:R-:W-:Y:S03]  /*a290*/  MUFU.EX2 R172, R244 ;  /* 0x000000f400ac7308 */ /* 0x000fe60000000800 */
[----:B------:R-:W-:Y:S02]  /*a2a0*/  FMUL.FTZ R103, R180, R103 ;  /* 0x00000067b4677220 */ /* 0x000fe40000410000 */
[C---:B------:R-:W-:Y:S02]  /*a2b0*/  FMUL.FTZ R104, R3.reuse, R104 ;  /* 0x0000006803687220 */ /* 0x040fe40000410000 */
[-C--:B------:R-:W-:Y:S03]  /*a2c0*/  HMMA.16816.F32.BF16 R76, R208, R134.reuse, R76 ;  /* 0x00000086d04c723c */ /* 0x080fe6000004184c */
[----:B------:R-:W-:Y:S01]  /*a2d0*/  MUFU.EX2 R244, R240 ;  /* 0x000000f000f47308 */ /* 0x000fe20000000800 */
[C---:B------:R-:W-:Y:S02]  /*a2e0*/  FMUL.FTZ R105, R3.reuse, R105 ;  /* 0x0000006903697220 */ /* 0x040fe40000410000 */
[C---:B------:R-:W-:Y:S02]  /*a2f0*/  FMUL.FTZ R106, R0.reuse, R106 ;  /* 0x0000006a006a7220 */ /* 0x040fe40000410000 */
[C---:B------:R-:W-:Y:S01]  /*a300*/  HMMA.16816.F32.BF16 R80, R204.reuse, R134, R80 ;  /* 0x00000086cc50723c */ /* 0x040fe20000041850 */
[----:B------:R-:W1:Y:S03]  /*a310*/  LDSM.16.MT88.4 R132, [R226+0x2100] ;  /* 0x00210000e284783b */ /* 0x000e660000004200 */
[C---:B------:R-:W-:Y:S01]  /*a320*/  FMUL.FTZ R107, R0.reuse, R107 ;  /* 0x0000006b006b7220 */ /* 0x040fe20000410000 */
[----:B------:R-:W2:Y:S01]  /*a330*/  MUFU.EX2 R171, R186 ;  /* 0x000000ba00ab7308 */ /* 0x000ea20000000800 */
[C---:B------:R-:W-:Y:S02]  /*a340*/  FMUL.FTZ R108, R3.reuse, R108 ;  /* 0x0000006c036c7220 */ /* 0x040fe40000410000 */
[----:B------:R-:W-:Y:S04]  /*a350*/  FMUL.FTZ R109, R3, R109 ;  /* 0x0000006d036d7220 */ /* 0x000fe80000410000 */
[C---:B------:R-:W-:Y:S02]  /*a360*/  FMUL.FTZ R110, R0.reuse, R110 ;  /* 0x0000006e006e7220 */ /* 0x040fe40000410000 */
[----:B------:R-:W-:Y:S01]  /*a370*/  FMUL.FTZ R111, R0, R111 ;  /* 0x0000006f006f7220 */ /* 0x000fe20000410000 */
[----:B------:R-:W-:Y:S01]  /*a380*/  MUFU.EX2 R186, R231 ;  /* 0x000000e700ba7308 */ /* 0x000fe20000000800 */
[C---:B------:R-:W-:Y:S02]  /*a390*/  FMUL.FTZ R112, R181.reuse, R112 ;  /* 0x00000070b5707220 */ /* 0x040fe40000410000 */
[C---:B------:R-:W-:Y:S02]  /*a3a0*/  FMUL.FTZ R113, R181.reuse, R113 ;  /* 0x00000071b5717220 */ /* 0x040fe40000410000 */
[C---:B------:R-:W-:Y:S02]  /*a3b0*/  FMUL.FTZ R114, R180.reuse, R114 ;  /* 0x00000072b4727220 */ /* 0x040fe40000410000 */
[C---:B------:R-:W-:Y:S02]  /*a3c0*/  FMUL.FTZ R115, R180.reuse, R115 ;  /* 0x00000073b4737220 */ /* 0x040fe40000410000 */
[C---:B------:R-:W-:Y:S01]  /*a3d0*/  FMUL.FTZ R116, R181.reuse, R116 ;  /* 0x00000074b5747220 */ /* 0x040fe20000410000 */
[----:B------:R-:W-:Y:S01]  /*a3e0*/  MUFU.EX2 R193, R193 ;  /* 0x000000c100c17308 */ /* 0x000fe20000000800 */
[----:B------:R-:W-:Y:S02]  /*a3f0*/  FMUL.FTZ R117, R181, R117 ;  /* 0x00000075b5757220 */ /* 0x000fe40000410000 */
[----:B------:R-:W-:Y:S01]  /*a400*/  FMUL.FTZ R118, R180, R118 ;  /* 0x00000076b4767220 */ /* 0x000fe20000410000 */
[----:B--2---:R-:W-:Y:S01]  /*a410*/  F2FP.BF16.PACK_AB R143, R174, R171 ;  /* 0x000000abae8f723e */ /* 0x004fe200000010ff */
[----:B------:R-:W-:Y:S02]  /*a420*/  FMUL.FTZ R119, R180, R119 ;  /* 0x00000077b4777220 */ /* 0x000fe40000410000 */
[C---:B------:R-:W-:Y:S02]  /*a430*/  FMUL.FTZ R120, R3.reuse, R120 ;  /* 0x0000007803787220 */ /* 0x040fe40000410000 */
[----:B------:R-:W-:Y:S01]  /*a440*/  FMUL.FTZ R121, R3, R121 ;  /* 0x0000007903797220 */ /* 0x000fe20000410000 */
[----:B------:R-:W2:Y:S01]  /*a450*/  MUFU.EX2 R167, R218 ;  /* 0x000000da00a77308 */ /* 0x000ea20000000800 */
[C---:B------:R-:W-:Y:S02]  /*a460*/  FMUL.FTZ R122, R0.reuse, R122 ;  /* 0x0000007a007a7220 */ /* 0x040fe40000410000 */
[C---:B------:R-:W-:Y:S02]  /*a470*/  FMUL.FTZ R123, R0.reuse, R123 ;  /* 0x0000007b007b7220 */ /* 0x040fe40000410000 */
[C---:B------:R-:W-:Y:S01]  /*a480*/  FMUL.FTZ R128, R181.reuse, R128 ;  /* 0x00000080b5807220 */ /* 0x040fe20000410000 */
[-C--:B-1----:R-:W-:Y:S03]  /*a490*/  HMMA.16816.F32.BF16 R84, R204, R132.reuse, R84 ;  /* 0x00000084cc54723c */ /* 0x082fe60000041854 */
[----:B------:R-:W-:Y:S01]  /*a4a0*/  FMUL.FTZ R129, R181, R129 ;  /* 0x00000081b5817220 */ /* 0x000fe20000410000 */
[----:B------:R-:W-:Y:S01]  /*a4b0*/  MUFU.EX2 R195, R195 ;  /* 0x000000c300c37308 */ /* 0x000fe20000000800 */
[C---:B------:R-:W-:Y:S02]  /*a4c0*/  FMUL.FTZ R126, R0.reuse, R126 ;  /* 0x0000007e007e7220 */ /* 0x040fe40000410000 */
[----:B------:R-:W-:Y:S01]  /*a4d0*/  FMUL.FTZ R127, R0, R127 ;  /* 0x0000007f007f7220 */ /* 0x000fe20000410000 */
[C---:B------:R-:W-:Y:S04]  /*a4e0*/  HMMA.16816.F32.BF16 R88, R208.reuse, R132, R88 ;  /* 0x00000084d058723c */ /* 0x040fe80000041858 */
[----:B------:R-:W-:Y:S02]  /*a4f0*/  FMUL.FTZ R130, R180, R130 ;  /* 0x00000082b4827220 */ /* 0x000fe40000410000 */
[----:B------:R-:W-:Y:S01]  /*a500*/  IMAD.MOV.U32 R149, RZ, RZ, R148 ;  /* 0x000000ffff957224 */ /* 0x000fe200078e0094 */
[----:B------:R-:W-:Y:S01]  /*a510*/  MOV R148, R147 ;  /* 0x0000009300947202 */ /* 0x000fe20000000f00 */
[-C--:B------:R-:W-:Y:S04]  /*a520*/  HMMA.16816.F32.BF16 R92, R208, R134.reuse, R92 ;  /* 0x00000086d05c723c */ /* 0x080fe8000004185c */
[----:B------:R-:W-:Y:S01]  /*a530*/  IMAD.MOV.U32 R147, RZ, RZ, R146 ;  /* 0x000000ffff937224 */ /* 0x000fe200078e0092 */
[----:B------:R-:W-:Y:S01]  /*a540*/  MOV R146, R145 ;  /* 0x0000009100927202 */ /* 0x000fe20000000f00 */
[----:B------:R-:W-:Y:S01]  /*a550*/  IMAD.MOV.U32 R145, RZ, RZ, R139 ;  /* 0x000000ffff917224 */ /* 0x000fe200078e008b */
[----:B------:R-:W-:Y:S01]  /*a560*/  MOV R139, R138 ;  /* 0x0000008a008b7202 */ /* 0x000fe20000000f00 */
[C---:B------:R-:W-:Y:S01]  /*a570*/  HMMA.16816.F32.BF16 R96, R204.reuse, R134, R96 ;  /* 0x00000086cc60723c */ /* 0x040fe20000041860 */
[----:B------:R-:W1:Y:S03]  /*a580*/  LDSM.16.MT88.4 R132, [R228+0x2100] ;  /* 0x00210000e484783b */ /* 0x000e660000004200 */
[----:B------:R-:W-:Y:S01]  /*a590*/  IMAD.MOV.U32 R138, RZ, RZ, R131 ;  /* 0x000000ffff8a7224 */ /* 0x000fe200078e0083 */
[----:B------:R-:W-:Y:S01]  /*a5a0*/  MOV R151, R147 ;  /* 0x0000009300977202 */ /* 0x000fe20000000f00 */
[----:B------:R-:W-:Y:S01]  /*a5b0*/  IMAD.MOV.U32 R152, RZ, RZ, R148 ;  /* 0x000000ffff987224 */ /* 0x000fe200078e0094 */
[----:B------:R-:W-:Y:S01]  /*a5c0*/  MOV R153, R149 ;  /* 0x0000009500997202 */ /* 0x000fe20000000f00 */
[----:B------:R-:W-:Y:S01]  /*a5d0*/  IMAD.MOV.U32 R148, RZ, RZ, R139 ;  /* 0x000000ffff947224 */ /* 0x000fe200078e008b */
[----:B------:R-:W3:Y:S02]  /*a5e0*/  LDL.LU R131, [R1+0x94] ;  /* 0x0000940001837983 */ /* 0x000ee40000300800 */
        /* <DEDUP_REMOVED lines=8> */
[----:B------:R-:W-:Y:S01]  /*a670*/  LDSM.16.MT88.4 R136, [R225+0x900] ;  /* 0x00090000e188783b */ /* 0x000fe20000004200 */
        /* <DEDUP_REMOVED lines=9> */
[----:B------:R-:W-:Y:S02]  /*a710*/  IMAD.MOV.U32 R158, RZ, RZ, R150 ;  /* 0x000000ffff9e7224 */ /* 0x000fe400078e0096 */
[----:B------:R-:W-:Y:S02]  /*a720*/  IMAD.MOV.U32 R152, RZ, RZ, R148 ;  /* 0x000000ffff987224 */ /* 0x000fe400078e0094 */
[----:B------:R-:W-:Y:S01]  /*a730*/  IMAD.MOV.U32 R148, RZ, RZ, R144 ;  /* 0x000000ffff947224 */ /* 0x000fe200078e0090 */
[----:B----4-:R-:W-:Y:S01]  /*a740*/  MOV R153, R149 ;  /* 0x0000009500997202 */ /* 0x010fe20000000f00 */
[----:B------:R-:W-:Y:S01]  /*a750*/  IMAD.MOV.U32 R179, RZ, RZ, R152 ;  /* 0x000000ffffb37224 */ /* 0x000fe200078e0098 */
[----:B------:R-:W-:Y:S01]  /*a760*/  MOV R149, R145 ;  /* 0x0000009100957202 */ /* 0x000fe20000000f00 */
[----:B------:R-:W-:Y:S01]  /*a770*/  IMAD.MOV.U32 R152, RZ, RZ, R142 ;  /* 0x000000ffff987224 */ /* 0x000fe200078e008e */
[----:B------:R-:W-:Y:S01]  /*a780*/  LDSM.16.MT88.4 R144, [R226+0x900] ;  /* 0x00090000e290783b */ /* 0x000fe20000004200 */
[----:B------:R-:W-:Y:S01]  /*a790*/  IMAD.MOV.U32 R176, RZ, RZ, R148 ;  /* 0x000000ffffb07224 */ /* 0x000fe200078e0094 */
[-C--:B-1----:R-:W-:Y:S03]  /*a7a0*/  HMMA.16816.F32.BF16 R100, R204, R132.reuse, R100 ;  /* 0x00000084cc64723c */ /* 0x082fe60000041864 */
[----:B------:R-:W-:Y:S01]  /*a7b0*/  MOV R175, R149 ;  /* 0x0000009500af7202 */ /* 0x000fe20000000f00 */
[C---:B------:R-:W-:Y:S01]  /*a7c0*/  FMUL.FTZ R124, R3.reuse, R124 ;  /* 0x0000007c037c7220 */ /* 0x040fe20000410000 */
[----:B------:R-:W-:Y:S01]  /*a7d0*/  MUFU.EX2 R176, R176 ;  /* 0x000000b000b07308 */ /* 0x000fe20000000800 */
[----:B------:R-:W-:Y:S01]  /*a7e0*/  LDSM.16.MT88.4 R148, [R228+0x900] ;  /* 0x00090000e494783b */ /* 0x000fe20000004200 */
[----:B------:R-:W-:Y:S01]  /*a7f0*/  MOV R250, R152 ;  /* 0x0000009800fa7202 */ /* 0x000fe20000000f00 */
[C---:B------:R-:W-:Y:S04]  /*a800*/  HMMA.16816.F32.BF16 R104, R208.reuse, R132, R104 ;  /* 0x00000084d068723c */ /* 0x040fe80000041868 */
[----:B------:R-:W-:Y:S01]  /*a810*/  MOV R177, R153 ;  /* 0x0000009900b17202 */ /* 0x000fe20000000f00 */
[----:B------:R-:W-:Y:S01]  /*a820*/  FMUL.FTZ R125, R3, R125 ;  /* 0x0000007d037d7220 */ /* 0x000fe20000410000 */
[----:B------:R-:W-:Y:S02]  /*a830*/  MOV R153, R141 ;  /* 0x0000008d00997202 */ /* 0x000fe40000000f00 */
[-C--:B------:R-:W-:Y:S04]  /*a840*/  HMMA.16816.F32.BF16 R108, R208, R134.reuse, R108 ;  /* 0x00000086d06c723c */ /* 0x080fe8000004186c */
[----:B------:R-:W-:Y:S01]  /*a850*/  F2FP.BF16.PACK_AB R141, R166, R163 ;  /* 0x000000a3a68d723e */ /* 0x000fe200000010ff */
[----:B------:R-:W-:Y:S02]  /*a860*/  IMAD.MOV.U32 R161, RZ, RZ, R153 ;  /* 0x000000ffffa17224 */ /* 0x000fe400078e0099 */
[----:B------:R-:W-:Y:S01]  /*a870*/  IMAD.MOV.U32 R218, RZ, RZ, R177 ;  /* 0x000000ffffda7224 */ /* 0x000fe200078e00b1 */
[C---:B------:R-:W-:Y:S01]  /*a880*/  HMMA.16816.F32.BF16 R112, R204.reuse, R134, R112 ;  /* 0x00000086cc70723c */ /* 0x040fe20000041870 */
[----:B------:R-:W1:Y:S01]  /*a890*/  LDSM.16.MT88.4 R132, [R227+0x2100] ;  /* 0x00210000e384783b */ /* 0x000e620000004200 */
[----:B------:R-:W-:Y:S06]  /*a8a0*/  MUFU.EX2 R177, R154 ;  /* 0x0000009a00b17308 */ /* 0x000fec0000000800 */
[-C--:B-1----:R-:W-:Y:S08]  /*a8b0*/  HMMA.16816.F32.BF16 R116, R204, R132.reuse, R116 ;  /* 0x00000084cc74723c */ /* 0x082ff00000041874 */
[C---:B------:R-:W-:Y:S01]  /*a8c0*/  HMMA.16816.F32.BF16 R120, R208.reuse, R132, R120 ;  /* 0x00000084d078723c */ /* 0x040fe20000041878 */
[----:B------:R-:W4:Y:S06]  /*a8d0*/  LDL.LU R132, [R1+0x4] ;  /* 0x0000040001847983 */ /* 0x000f2c0000300800 */
[----:B--2---:R-:W-:Y:S01]  /*a8e0*/  F2FP.BF16.PACK_AB R133, R169, R167 ;  /* 0x000000a7a985723e */ /* 0x004fe200000010ff */
[-C--:B------:R-:W-:Y:S01]  /*a8f0*/  HMMA.16816.F32.BF16 R124, R208, R134.reuse, R124 ;  /* 0x00000086d07c723c */ /* 0x080fe2000004187c */
[----:B------:R-:W1:Y:S06]  /*a900*/  MUFU.EX2 R208, R246 ;  /* 0x000000f600d07308 */ /* 0x000e6c0000000800 */
[----:B------:R-:W-:Y:S02]  /*a910*/  MOV R211, R179 ;  /* 0x000000b300d37202 */ /* 0x000fe40000000f00 */
[----:B------:R-:W-:Y:S02]  /*a920*/  F2FP.BF16.PACK_AB R210, R186, R187 ;  /* 0x000000bbbad2723e */ /* 0x000fe400000010ff */
[----:B------:R2:W-:Y:S10]  /*a930*/  MUFU.EX2 R179, R155 ;  /* 0x0000009b00b37308 */ /* 0x0005f40000000800 */
[----:B------:R-:W2:Y:S01]  /*a940*/  MUFU.EX2 R246, R233 ;  /* 0x000000e900f67308 */ /* 0x000ea20000000800 */
[----:B-1----:R-:W-:Y:S01]  /*a950*/  F2FP.BF16.PACK_AB R142, R172, R208 ;  /* 0x000000d0ac8e723e */ /* 0x002fe200000010ff */
[----:B--2---:R-:W-:Y:S01]  /*a960*/  LDSM.16.MT88.4 R152, [R226+0x1100] ;  /* 0x00110000e298783b */ /* 0x004fe20000004200 */
[----:B------:R-:W-:Y:S01]  /*a970*/  F2FP.BF16.PACK_AB R209, R244, R246 ;  /* 0x000000f6f4d1723e */ /* 0x000fe200000010ff */
[----:B---3--:R-:W-:Y:S07]  /*a980*/  FMUL.FTZ R131, R180, R131 ;  /* 0x00000083b4837220 */ /* 0x008fee0000410000 */
[----:B------:R-:W-:Y:S07]  /*a990*/  HMMA.16816.F32.BF16 R128, R204, R134, R128 ;  /* 0x00000086cc80723c */ /* 0x000fee0000041880 */
[----:B------:R-:W-:Y:S02]  /*a9a0*/  F2FP.BF16.PACK_AB R134, R170, R220 ;  /* 0x000000dcaa86723e */ /* 0x000fe400000010ff */
[----:B------:R-:W-:Y:S03]  /*a9b0*/  F2FP.BF16.PACK_AB R135, R173, R217 ;  /* 0x000000d9ad87723e */ /* 0x000fe600000010ff */
[----:B----4-:R-:W-:Y:S02]  /*a9c0*/  FFMA.FTZ R181, R181, R132, R247 ;  /* 0x00000084b5b57223 */ /* 0x010fe400000100f7 */
[----:B------:R-:W2:Y:S01]  /*a9d0*/  LDL.LU R132, [R1+0xc] ;  /* 0x00000c0001847983 */ /* 0x000ea20000300800 */
[----:B------:R1:W-:Y:S03]  /*a9e0*/  MUFU.EX2 R247, R239 ;  /* 0x000000ef00f77308 */ /* 0x0003e60000000800 */
[----:B------:R-:W3:Y:S01]  /*a9f0*/  LDL.LU R2, [R1+0x8] ;  /* 0x0000080001027983 */ /* 0x000ee20000300800 */
[----:B--2---:R-:W-:Y:S01]  /*aa00*/  FFMA.FTZ R180, R180, R132, R214 ;  /* 0x00000084b4b47223 */ /* 0x004fe200000100d6 */
[----:B------:R-:W-:Y:S01]  /*aa10*/  F2FP.BF16.PACK_AB R132, R168, R165 ;  /* 0x000000a5a884723e */ /* 0x000fe200000010ff */
[----:B---3--:R-:W-:Y:S02]  /*aa20*/  FFMA.FTZ R157, R3, R2, R213 ;  /* 0x00000002039d7223 */ /* 0x008fe400000100d5 */
[----:B------:R-:W2:Y:S01]  /*aa30*/  LDL.LU R2, [R1+0x2c] ;  /* 0x00002c0001027983 */ /* 0x000ea20000300800 */
[----:B------:R-:W-:Y:S03]  /*aa40*/  FADD.FTZ R3, R248, R181 ;  /* 0x000000b5f8037221 */ /* 0x000fe60000010000 */
[-C--:B------:R-:W-:Y:S01]  /*aa50*/  HMMA.16816.F32.BF16 R4, R132, R136.reuse, R4 ;  /* 0x000000888404723c */ /* 0x080fe20000041804 */
[----:B------:R-:W-:Y:S01]  /*aa60*/  MUFU.EX2 R181, R158 ;  /* 0x0000009e00b57308 */ /* 0x000fe20000000800 */
[----:B-1----:R1:W5:Y:S03]  /*aa70*/  LDL.LU R239, [R1+0x90] ;  /* 0x0000900001ef7983 */ /* 0x0023660000300800 */
[----:B------:R-:W-:Y:S01]  /*aa80*/  FADD.FTZ R3, R211, R3 ;  /* 0x00000003d3037221 */ /* 0x000fe20000010000 */
[----:B------:R1:W5:Y:S02]  /*aa90*/  LDL.LU R233, [R1+0x8c] ;  /* 0x00008c0001e97983 */ /* 0x0003640000300800 */
[C---:B------:R-:W-:Y:S02]  /*aaa0*/  HMMA.16816.F32.BF16 R8, R140.reuse, R136, R8 ;  /* 0x000000888c08723c */ /* 0x040fe40000041808 */
[----:B------:R1:W5:Y:S01]  /*aab0*/  LDL.LU R240, [R1+0x88] ;  /* 0x0000880001f07983 */ /* 0x0003620000300800 */
[----:B------:R-:W-:Y:S01]  /*aac0*/  MUFU.EX2 R248, R200 ;  /* 0x000000c800f87308 */ /* 0x000fe20000000800 */
[----:B------:R-:W-:Y:S02]  /*aad0*/  FADD.FTZ R161, R161, R3 ;  /* 0x00000003a1a17221 */ /* 0x000fe40000010000 */
[----:B------:R1:W5:Y:S02]  /*aae0*/  LDL.LU R224, [R1+0x84] ;  /* 0x0000840001e07983 */ /* 0x0003640000300800 */
[-C--:B------:R-:W-:Y:S02]  /*aaf0*/  HMMA.16816.F32.BF16 R12, R140, R138.reuse, R12 ;  /* 0x0000008a8c0c723c */ /* 0x080fe4000004180c */
[----:B------:R1:W5:Y:S06]  /*ab00*/  LDL.LU R231, [R1+0x80] ;  /* 0x0000800001e77983 */ /* 0x00036c0000300800 */
[C---:B------:R-:W-:Y:S01]  /*ab10*/  HMMA.16816.F32.BF16 R16, R132.reuse, R138, R16 ;  /* 0x0000008a8410723c */ /* 0x040fe20000041810 */
[----:B------:R-:W3:Y:S07]  /*ab20*/  LDSM.16.MT88.4 R136, [R227+0x900] ;  /* 0x00090000e388783b */ /* 0x000eee0000004200 */
        /* <DEDUP_REMOVED lines=26> */
[C---:B------:R-:W-:Y:S07]  /*acd0*/  HMMA.16816.F32.BF16 R104, R140.reuse, R136, R104 ;  /* 0x000000888c68723c */ /* 0x040fee0000041868 */
[----:B------:R-:W-:Y:S01]  /*ace0*/  F2FP.BF16.PACK_AB R137, R179, R196 ;  /* 0x000000c4b389723e */ /* 0x000fe200000010ff */
[-C--:B------:R-:W-:Y:S08]  /*acf0*/  HMMA.16816.F32.BF16 R108, R140, R138.reuse, R108 ;  /* 0x0000008a8c6c723c */ /* 0x080ff0000004186c */
[C---:B------:R-:W-:Y:S07]  /*ad00*/  HMMA.16816.F32.BF16 R112, R132.reuse, R138, R112 ;  /* 0x0000008a8470723c */ /* 0x040fee0000041870 */
[----:B------:R-:W-:Y:S01]  /*ad10*/  F2FP.BF16.PACK_AB R138, R177, R191 ;  /* 0x000000bfb18a723e */ /* 0x000fe200000010ff */
[-C--:B----4-:R-:W-:Y:S04]  /*ad20*/  HMMA.16816.F32.BF16 R116, R132, R144.reuse, R116 ;  /* 0x000000908474723c */ /* 0x090fe80000041874 */
[----:B------:R-:W-:Y:S04]  /*ad30*/  F2FP.BF16.PACK_AB R139, R188, R190 ;  /* 0x000000bebc8b723e */ /* 0x000fe800000010ff */
[C---:B------:R-:W-:Y:S08]  /*ad40*/  HMMA.16816.F32.BF16 R120, R140.reuse, R144, R120 ;  /* 0x000000908c78723c */ /* 0x040ff00000041878 */
[-C--:B------:R-:W-:Y:S01]  /*ad50*/  HMMA.16816.F32.BF16 R124, R140, R146.reuse, R124 ;  /* 0x000000928c7c723c */ /* 0x080fe2000004187c */
[----:B------:R-:W3:Y:S07]  /*ad60*/  LDSM.16.MT88.4 R140, [R228+0x1100] ;  /* 0x00110000e48c783b */ /* 0x000eee0000004200 */
[----:B------:R-:W-:Y:S01]  /*ad70*/  HMMA.16816.F32.BF16 R128, R132, R146, R128 ;  /* 0x000000928480723c */ /* 0x000fe20000041880 */
[----:B------:R-:W4:Y:S06]  /*ad80*/  LDSM.16.MT88.4 R144, [R227+0x1100] ;  /* 0x00110000e390783b */ /* 0x000f2c0000004200 */
[----:B------:R-:W-:Y:S02]  /*ad90*/  F2FP.BF16.PACK_AB R134, R178, R193 ;  /* 0x000000c1b286723e */ /* 0x000fe400000010ff */
[----:B------:R-:W-:Y:S03]  /*ada0*/  F2FP.BF16.PACK_AB R135, R176, R192 ;  /* 0x000000c0b087723e */ /* 0x000fe600000010ff */
[----:B------:R-:W-:Y:S02]  /*adb0*/  F2FP.BF16.PACK_AB R132, R195, R199 ;  /* 0x000000c7c384723e */ /* 0x000fe400000010ff */
[----:B------:R-:W-:Y:S07]  /*adc0*/  F2FP.BF16.PACK_AB R133, R194, R198 ;  /* 0x000000c6c285723e */ /* 0x000fee00000010ff */
[-C--:B-1----:R-:W-:Y:S03]  /*add0*/  HMMA.16816.F32.BF16 R4, R132, R148.reuse, R4 ;  /* 0x000000948404723c */ /* 0x082fe60000041804 */
[----:B--2---:R-:W-:Y:S02]  /*ade0*/  FFMA.FTZ R156, R0, R2, R212 ;  /* 0x00000002009c7223 */ /* 0x004fe400000100d4 */
[----:B------:R-:W-:Y:S02]  /*adf0*/  FADD.FTZ R2, R215, R180 ;  /* 0x000000b4d7027221 */ /* 0x000fe40000010000 */
[----:B------:R-:W-:Y:S01]  /*ae00*/  FADD.FTZ R136, R223, R156 ;  /* 0x0000009cdf887221 */ /* 0x000fe20000010000 */
[----:B------:R-:W-:Y:S01]  /*ae10*/  LDSM.16.MT88.4 R212, [R225+0x3900] ;  /* 0x00390000e1d4783b */ /* 0x000fe20000004200 */
[----:B------:R-:W-:Y:S01]  /*ae20*/  FADD.FTZ R2, R218, R2 ;  /* 0x00000002da027221 */ /* 0x000fe20000010000 */
[----:B------:R-:W-:Y:S02]  /*ae30*/  MUFU.EX2 R180, R175 ;  /* 0x000000af00b47308 */ /* 0x000fe40000000800 */
[----:B------:R-:W-:Y:S02]  /*ae40*/  IMAD.MOV.U32 R218, RZ, RZ, R160 ;  /* 0x000000ffffda7224 */ /* 0x000fe400078e00a0 */
[----:B------:R-:W-:Y:S01]  /*ae50*/  FADD.FTZ R160, R249, R136 ;  /* 0x00000088f9a07221 */ /* 0x000fe20000010000 */
[----:B------:R-:W-:Y:S01]  /*ae60*/  F2FP.BF16.PACK_AB R136, R189, R197 ;  /* 0x000000c5bd88723e */ /* 0x000fe200000010ff */
[----:B------:R-:W-:Y:S02]  /*ae70*/  FADD.FTZ R0, R252, R157 ;  /* 0x0000009dfc007221 */ /* 0x000fe40000010000 */
[----:B------:R-:W-:Y:S02]  /*ae80*/  FADD.FTZ R3, R250, R2 ;  /* 0x00000002fa037221 */ /* 0x000fe40000010000 */
[----:B------:R-:W-:Y:S01]  /*ae90*/  FADD.FTZ R0, R251, R0 ;  /* 0x00000000fb007221 */ /* 0x000fe20000010000 */
[----:B------:R1:W-:Y:S01]  /*aea0*/  MUFU.EX2 R175, R159 ;  /* 0x0000009f00af7308 */ /* 0x0003e20000000800 */
[C---:B------:R-:W-:Y:S04]  /*aeb0*/  HMMA.16816.F32.BF16 R8, R136.reuse, R148, R8 ;  /* 0x000000948808723c */ /* 0x040fe80000041808 */
[----:B------:R-:W-:Y:S02]  /*aec0*/  FADD.FTZ R0, R242, R0 ;  /* 0x00000000f2007221 */ /* 0x000fe40000010000 */
[----:B------:R-:W-:Y:S02]  /*aed0*/  FADD.FTZ R3, R167, R3 ;  /* 0x00000003a7037221 */ /* 0x000fe40000010000 */
[-C--:B------:R-:W-:Y:S01]  /*aee0*/  HMMA.16816.F32.BF16 R12, R136, R150.reuse, R12 ;  /* 0x00000096880c723c */ /* 0x080fe2000004180c */
[----:B------:R-:W-:Y:S03]  /*aef0*/  MUFU.EX2 R2, R203 ;  /* 0x000000cb00027308 */ /* 0x000fe60000000800 */
[----:B------:R-:W-:Y:S02]  /*af00*/  FADD.FTZ R0, R162, R0 ;  /* 0x00000000a2007221 */ /* 0x000fe40000010000 */
[----:B------:R-:W-:Y:S02]  /*af10*/  IMAD.MOV.U32 R167, RZ, RZ, R194 ;  /* 0x000000ffffa77224 */ /* 0x000fe400078e00c2 */
[C---:B------:R-:W-:Y:S01]  /*af20*/  HMMA.16816.F32.BF16 R16, R132.reuse, R150, R16 ;  /* 0x000000968410723c */ /* 0x040fe20000041810 */
[----:B------:R-:W2:Y:S02]  /*af30*/  LDSM.16.MT88.4 R148, [R225+0x3100] ;  /* 0x00310000e194783b */ /* 0x000ea40000004200 */
[----:B------:R-:W-:Y:S05]  /*af40*/  MUFU.EX2 R251, R202 ;  /* 0x000000ca00fb7308 */ /* 0x000fea0000000800 */
[-C--:B------:R-:W-:Y:S01]  /*af50*/  HMMA.16816.F32.BF16 R20, R132, R152.reuse, R20 ;  /* 0x000000988414723c */ /* 0x080fe20000041814 */
[----:B-1----:R-:W-:Y:S04]  /*af60*/  LDSM.16.MT88.4 R156, [R228+0x3100] ;  /* 0x00310000e49c783b */ /* 0x002fe80000004200 */
[----:B------:R-:W1:Y:S03]  /*af70*/  MUFU.EX2 R249, R201 ;  /* 0x000000c900f97308 */ /* 0x000e660000000800 */
[C---:B------:R-:W-:Y:S07]  /*af80*/  HMMA.16816.F32.BF16 R24, R136.reuse, R152, R24 ;  /* 0x000000988818723c */ /* 0x040fee0000041818 */
[----:B------:R-:W2:Y:S01]  /*af90*/  MUFU.EX2 R252, R218 ;  /* 0x000000da00fc7308 */ /* 0x000ea20000000800 */
[-C--:B------:R-:W-:Y:S08]  /*afa0*/  HMMA.16816.F32.BF16 R28, R136, R154.reuse, R28 ;  /* 0x0000009a881c723c */ /* 0x080ff0000004181c */
[C---:B------:R-:W-:Y:S01]  /*afb0*/  HMMA.16816.F32.BF16 R32, R132.reuse, R154, R32 ;  /* 0x0000009a8420723c */ /* 0x040fe20000041820 */
[----:B------:R-:W2:Y:S01]  /*afc0*/  LDSM.16.MT88.4 R152, [R226+0x3100] ;  /* 0x00310000e298783b */ /* 0x000ea20000004200 */
[----:B------:R-:W-:Y:S02]  /*afd0*/  MUFU.EX2 R250, R219 ;  /* 0x000000db00fa7308 */ /* 0x000fe40000000800 */
[----:B-1----:R-:W-:Y:S04]  /*afe0*/  F2FP.BF16.PACK_AB R207, R249, R251 ;  /* 0x000000fbf9cf723e */ /* 0x002fe800000010ff */
[-C--:B---3--:R-:W-:Y:S01]  /*aff0*/  HMMA.16816.F32.BF16 R36, R132, R140.reuse, R36 ;  /* 0x0000008c8424723c */ /* 0x088fe20000041824 */
[----:B------:R-:W-:Y:S07]  /*b000*/  LDSM.16.MT88.4 R200, [R225+0x1900] ;  /* 0x00190000e1c8783b */ /* 0x000fee0000004200 */
        /* <DEDUP_REMOVED lines=8> */
[----:B------:R-:W3:Y:S07]  /*b090*/  LDSM.16.MT88.4 R144, [R226+0x1900] ;  /* 0x00190000e290783b */ /* 0x000eee0000004200 */
[-C--:B--2---:R-:W-:Y:S08]  /*b0a0*/  HMMA.16816.F32.BF16 R68, R132, R148.reuse, R68 ;  /* 0x000000948444723c */ /* 0x084ff00000041844 */
[C---:B------:R-:W-:Y:S07]  /*b0b0*/  HMMA.16816.F32.BF16 R72, R136.reuse, R148, R72 ;  /* 0x000000948848723c */ /* 0x040fee0000041848 */
[----:B------:R-:W-:Y:S01]  /*b0c0*/  FADD.FTZ R149, R169, R3 ;  /* 0x00000003a9957221 */ /* 0x000fe20000010000 */
[-C--:B------:R-:W-:Y:S04]  /*b0d0*/  HMMA.16816.F32.BF16 R76, R136, R150.reuse, R76 ;  /* 0x00000096884c723c */ /* 0x080fe8000004184c */
[----:B------:R-:W-:Y:S01]  /*b0e0*/  MOV R169, R178 ;  /* 0x000000b200a97202 */ /* 0x000fe20000000f00 */
[----:B------:R-:W-:Y:S01]  /*b0f0*/  FADD.FTZ R148, R164, R0 ;  /* 0x00000000a4947221 */ /* 0x000fe20000010000 */
[----:B------:R-:W-:Y:S01]  /*b100*/  MOV R0, R176 ;  /* 0x000000b000007202 */ /* 0x000fe20000000f00 */
[----:B------:R-:W-:Y:S01]  /*b110*/  IMAD.MOV.U32 R164, RZ, RZ, R177 ;  /* 0x000000ffffa47224 */ /* 0x000fe200078e00b1 */
[C---:B------:R-:W-:Y:S07]  /*b120*/  HMMA.16816.F32.BF16 R80, R132.reuse, R150, R80 ;  /* 0x000000968450723c */ /* 0x040fee0000041850 */
[----:B------:R-:W-:Y:S01]  /*b130*/  MOV R151, R181 ;  /* 0x000000b500977202 */ /* 0x000fe20000000f00 */
[-C--:B------:R-:W-:Y:S01]  /*b140*/  HMMA.16816.F32.BF16 R84, R132, R152.reuse, R84 ;  /* 0x000000988454723c */ /* 0x080fe20000041854 */
[----:B------:R2:W-:Y:S03]  /*b150*/  MUFU.EX2 R181, R241 ;  /* 0x000000f100b57308 */ /* 0x0005e60000000800 */
[----:B------:R-:W-:Y:S01]  /*b160*/  IMAD.MOV.U32 R150, RZ, RZ, R180 ;  /* 0x000000ffff967224 */ /* 0x000fe200078e00b4 */
[----:B------:R-:W-:Y:S03]  /*b170*/  F2FP.BF16.PACK_AB R205, R252, R151 ;  /* 0x00000097fccd723e */ /* 0x000fe600000010ff */
[C---:B------:R-:W-:Y:S03]  /*b180*/  HMMA.16816.F32.BF16 R88, R136.reuse, R152, R88 ;  /* 0x000000988858723c */ /* 0x040fe60000041858 */
[----:B------:R-:W4:Y:S01]  /*b190*/  MUFU.EX2 R180, R235 ;  /* 0x000000eb00b47308 */ /* 0x000f220000000800 */
[----:B------:R-:W-:Y:S03]  /*b1a0*/  F2FP.BF16.PACK_AB R204, R175, R150 ;  /* 0x00000096afcc723e */ /* 0x000fe600000010ff */
[----:B------:R-:W-:Y:S01]  /*b1b0*/  IMAD.MOV.U32 R153, RZ, RZ, R220 ;  /* 0x000000ffff997224 */ /* 0x000fe200078e00dc */
[-C--:B------:R-:W-:Y:S01]  /*b1c0*/  HMMA.16816.F32.BF16 R92, R136, R154.reuse, R92 ;  /* 0x0000009a885c723c */ /* 0x080fe2000004185c */
[----:B------:R-:W-:Y:S07]  /*b1d0*/  LDSM.16.MT88.4 R220, [R228+0x3900] ;  /* 0x00390000e4dc783b */ /* 0x000fee0000004200 */
[C---:B------:R-:W-:Y:S01]  /*b1e0*/  HMMA.16816.F32.BF16 R96, R132.reuse, R154, R96 ;  /* 0x0000009a8460723c */ /* 0x040fe20000041860 */
[----:B--2---:R2:W5:Y:S04]  /*b1f0*/  LDL.LU R241, [R1+0x7c] ;  /* 0x00007c0001f17983 */ /* 0x0045680000300800 */
[----:B------:R2:W5:Y:S02]  /*b200*/  LDL.LU R242, [R1+0x78] ;  /* 0x0000780001f27983 */ /* 0x0005640000300800 */
[----:B------:R-:W-:Y:S01]  /*b210*/  MOV R155, R217 ;  /* 0x000000d9009b7202 */ /* 0x000fe20000000f00 */
[-C--:B------:R-:W-:Y:S01]  /*b220*/  HMMA.16816.F32.BF16 R100, R132, R156.reuse, R100 ;  /* 0x0000009c8464723c */ /* 0x080fe20000041864 */
[----:B------:R-:W-:Y:S03]  /*b230*/  LDSM.16.MT88.4 R216, [R226+0x3900] ;  /* 0x00390000e2d8783b */ /* 0x000fe60000004200 */
[----:B----4-:R-:W-:Y:S01]  /*b240*/  F2FP.BF16.PACK_AB R211, R180, R181 ;  /* 0x000000b5b4d3723e */ /* 0x010fe200000010ff */
[----:B------:R-:W-:Y:S01]  /*b250*/  IMAD.MOV.U32 R154, RZ, RZ, R208 ;  /* 0x000000ffff9a7224 */ /* 0x000fe200078e00d0 */
[----:B------:R-:W-:Y:S02]  /*b260*/  F2FP.BF16.PACK_AB R208, R247, R248 ;  /* 0x000000f8f7d0723e */ /* 0x000fe400000010ff */
[C---:B------:R-:W-:Y:S07]  /*b270*/  HMMA.16816.F32.BF16 R104, R136.reuse, R156, R104 ;  /* 0x0000009c8868723c */ /* 0x040fee0000041868 */
[----:B------:R-:W-:Y:S01]  /*b280*/  MOV R157, R199 ;  /* 0x000000c7009d7202 */ /* 0x000fe20000000f00 */
[-C--:B------:R-:W-:Y:S04]  /*b290*/  HMMA.16816.F32.BF16 R108, R136, R158.reuse, R108 ;  /* 0x0000009e886c723c */ /* 0x080fe8000004186c */
[----:B------:R-:W-:Y:S04]  /*b2a0*/  IMAD.MOV.U32 R156, RZ, RZ, R198 ;  /* 0x000000ffff9c7224 */ /* 0x000fe800078e00c6 */
[C---:B------:R-:W-:Y:S07]  /*b2b0*/  HMMA.16816.F32.BF16 R112, R132.reuse, R158, R112 ;  /* 0x0000009e8470723c */ /* 0x040fee0000041870 */
[----:B------:R-:W-:Y:S01]  /*b2c0*/  MOV R158, R2 ;  /* 0x00000002009e7202 */ /* 0x000fe20000000f00 */
[-C--:B-1----:R-:W-:Y:S04]  /*b2d0*/  HMMA.16816.F32.BF16 R116, R132, R140.reuse, R116 ;  /* 0x0000008c8474723c */ /* 0x082fe80000041874 */
[----:B------:R-:W-:Y:S01]  /*b2e0*/  FADD.FTZ R2, R243, R160 ;  /* 0x000000a0f3027221 */ /* 0x000fe20000010000 */
[----:B------:R-:W-:Y:S01]  /*b2f0*/  F2FP.BF16.PACK_AB R206, R158, R250 ;  /* 0x000000fa9ece723e */ /* 0x000fe200000010ff */
[----:B------:R2:W5:Y:S01]  /*b300*/  LDL.LU R243, [R1+0x74] ;  /* 0x0000740001f37983 */ /* 0x0005620000300800 */
[----:B------:R-:W-:Y:S01]  /*b310*/  MOV R159, R197 ;  /* 0x000000c5009f7202 */ /* 0x000fe20000000f00 */
[C---:B------:R-:W-:Y:S02]  /*b320*/  HMMA.16816.F32.BF16 R120, R136.reuse, R140, R120 ;  /* 0x0000008c8878723c */ /* 0x040fe40000041878 */
[----:B------:R2:W5:Y:S02]  /*b330*/  LDL.LU R235, [R1+0x70] ;  /* 0x0000700001eb7983 */ /* 0x0005640000300800 */
[----:B------:R-:W-:Y:S03]  /*b340*/  FADD.FTZ R2, R163, R2 ;  /* 0x00000002a3027221 */ /* 0x000fe60000010000 */
[----:B------:R-:W-:Y:S01]  /*b350*/  FADD.FTZ R140, R165, R161 ;  /* 0x000000a1a58c7221 */ /* 0x000fe20000010000 */
[-C--:B------:R-:W-:Y:S01]  /*b360*/  HMMA.16816.F32.BF16 R124, R136, R142.reuse, R124 ;  /* 0x0000008e887c723c */ /* 0x080fe2000004187c */
[----:B------:R-:W1:Y:S03]  /*b370*/  LDSM.16.MT88.4 R160, [R228+0x1900] ;  /* 0x00190000e4a0783b */ /* 0x000e660000004200 */
[----:B------:R-:W-:Y:S01]  /*b380*/  FADD.FTZ R152, R168, R140 ;  /* 0x0000008ca8987221 */ /* 0x000fe20000010000 */
[----:B------:R-:W-:Y:S01]  /*b390*/  MOV R140, R189 ;  /* 0x000000bd008c7202 */ /* 0x000fe20000000f00 */
[----:B------:R-:W-:Y:S01]  /*b3a0*/  IMAD.MOV.U32 R168, RZ, RZ, R179 ;  /* 0x000000ffffa87224 */ /* 0x000fe200078e00b3 */
[----:B------:R-:W-:Y:S01]  /*b3b0*/  MOV R137, R191 ;  /* 0x000000bf00897202 */ /* 0x000fe20000000f00 */
[----:B------:R-:W-:Y:S01]  /*b3c0*/  HMMA.16816.F32.BF16 R128, R132, R142, R128 ;  /* 0x0000008e8480723c */ /* 0x000fe20000041880 */
[----:B------:R-:W4:Y:S03]  /*b3d0*/  LDSM.16.MT88.4 R176, [R227+0x1900] ;  /* 0x00190000e3b0783b */ /* 0x000f260000004200 */
[----:B------:R-:W-:Y:S01]  /*b3e0*/  IMAD.MOV.U32 R136, RZ, RZ, R190 ;  /* 0x000000ffff887224 */ /* 0x000fe200078e00be */
[----:B------:R-:W-:Y:S01]  /*b3f0*/  MOV R141, R195 ;  /* 0x000000c3008d7202 */ /* 0x000fe20000000f00 */
[----:B------:R-:W-:Y:S01]  /*b400*/  IMAD.MOV.U32 R138, RZ, RZ, R192 ;  /* 0x000000ffff8a7224 */ /* 0x000fe200078e00c0 */
[----:B------:R-:W-:Y:S01]  /*b410*/  MOV R139, R193 ;  /* 0x000000c1008b7202 */ /* 0x000fe20000000f00 */
[----:B------:R-:W-:Y:S02]  /*b420*/  IMAD.MOV.U32 R143, RZ, RZ, R188 ;  /* 0x000000ffff8f7224 */ /* 0x000fe400078e00bc */
[-C--:B------:R-:W-:Y:S01]  /*b430*/  HMMA.16816.F32.BF16 R188, R204, R200.reuse, R4 ;  /* 0x000000c8ccbc723c */ /* 0x080fe20000041804 */
[----:B------:R-:W1:Y:S04]  /*b440*/  LDSM.16.MT88.4 R4, [R227+0x3900] ;  /* 0x00390000e304783b */ /* 0x000e680000004200 */
[----:B------:R-:W-:Y:S02]  /*b450*/  IMAD.MOV.U32 R165, RZ, RZ, R196 ;  /* 0x000000ffffa57224 */ /* 0x000fe400078e00c4 */
[----:B------:R-:W-:Y:S01]  /*b460*/  FADD.FTZ R3, R166, R2 ;  /* 0x00000002a6037221 */ /* 0x000fe20000010000 */
[C---:B------:R-:W-:Y:S04]  /*b470*/  HMMA.16816.F32.BF16 R192, R208.reuse, R200, R8 ;  /* 0x000000c8d0c0723c */ /* 0x040fe80000041808 */
[----:B------:R-:W-:Y:S03]  /*b480*/  IMAD.MOV.U32 R2, RZ, RZ, R153 ;  /* 0x000000ffff027224 */ /* 0x000fe600078e0099 */
[----:B------:R-:W-:Y:S01]  /*b490*/  IMAD.MOV.U32 R8, RZ, RZ, R156 ;  /* 0x000000ffff087224 */ /* 0x000fe200078e009c */
[-C--:B------:R-:W-:Y:S04]  /*b4a0*/  HMMA.16816.F32.BF16 R196, R208, R202.reuse, R12 ;  /* 0x000000cad0c4723c */ /* 0x080fe8000004180c */
[----:B------:R-:W-:Y:S01]  /*b4b0*/  MOV R9, R157 ;  /* 0x0000009d00097202 */ /* 0x000fe20000000f00 */
[----:B------:R-:W-:Y:S02]  /*b4c0*/  IMAD.MOV.U32 R10, RZ, RZ, R174 ;  /* 0x000000ffff0a7224 */ /* 0x000fe400078e00ae */
[----:B------:R-:W-:Y:S01]  /*b4d0*/  IMAD.MOV.U32 R15, RZ, RZ, R158 ;  /* 0x000000ffff0f7224 */ /* 0x000fe200078e009e */
[C---:B------:R-:W-:Y:S04]  /*b4e0*/  HMMA.16816.F32.BF16 R200, R204.reuse, R202, R16 ;  /* 0x000000caccc8723c */ /* 0x040fe80000041810 */
[----:B------:R-:W-:Y:S01]  /*b4f0*/  MOV R14, R175 ;  /* 0x000000af000e7202 */ /* 0x000fe20000000f00 */
[----:B------:R-:W-:Y:S01]  /*b500*/  IMAD.MOV.U32 R13, RZ, RZ, R151 ;  /* 0x000000ffff0d7224 */ /* 0x000fe200078e0097 */
[----:B------:R-:W-:Y:S01]  /*b510*/  MOV R12, R150 ;  /* 0x00000096000c7202 */ /* 0x000fe20000000f00 */
[----:B------:R-:W-:Y:S01]  /*b520*/  IMAD.MOV.U32 R18, RZ, RZ, R164 ;  /* 0x000000ffff127224 */ /* 0x000fe200078e00a4 */
[-C--:B---3--:R-:W-:Y:S04]  /*b530*/  HMMA.16816.F32.BF16 R132, R204, R144.reuse, R20 ;  /* 0x00000090cc84723c */ /* 0x088fe80000041814 */
[----:B------:R-:W-:Y:S01]  /*b540*/  MOV R19, R143 ;  /* 0x0000008f00137202 */ /* 0x000fe20000000f00 */
[----:B------:R-:W-:Y:S01]  /*b550*/  IMAD.MOV.U32 R11, RZ, RZ, R154 ;  /* 0x000000ffff0b7224 */ /* 0x000fe200078e009a */
[----:B------:R-:W-:Y:S01]  /*b560*/  MOV R17, R0 ;  /* 0x0000000000117202 */ /* 0x000fe20000000f00 */
[----:B------:R-:W-:Y:S01]  /*b570*/  IMAD.MOV.U32 R22, RZ, RZ, R137 ;  /* 0x000000ffff167224 */ /* 0x000fe200078e0089 */
[----:B------:R-:W-:Y:S01]  /*b580*/  MOV R23, R136 ;  /* 0x0000008800177202 */ /* 0x000fe20000000f00 */
[----:B------:R-:W-:Y:S03]  /*b590*/  IMAD.MOV.U32 R20, RZ, RZ, R139 ;  /* 0x000000ffff147224 */ /* 0x000fe600078e008b */
[----:B------:R-:W-:Y:S01]  /*b5a0*/  MOV R21, R138 ;  /* 0x0000008a00157202 */ /* 0x000fe20000000f00 */
[----:B------:R-:W-:Y:S01]  /*b5b0*/  IMAD.MOV.U32 R16, RZ, RZ, R169 ;  /* 0x000000ffff107224 */ /* 0x000fe200078e00a9 */
[C---:B------:R-:W-:Y:S04]  /*b5c0*/  HMMA.16816.F32.BF16 R136, R208.reuse, R144, R24 ;  /* 0x00000090d088723c */ /* 0x040fe80000041818 */
[----:B------:R-:W-:Y:S03]  /*b5d0*/  MOV R0, R155 ;  /* 0x0000009b00007202 */ /* 0x000fe60000000f00 */
[----:B------:R-:W-:Y:S01]  /*b5e0*/  IMAD.MOV.U32 R26, RZ, RZ, R140 ;  /* 0x000000ffff1a7224 */ /* 0x000fe200078e008c */
[----:B------:R-:W-:Y:S01]  /*b5f0*/  MOV R25, R167 ;  /* 0x000000a700197202 */ /* 0x000fe20000000f00 */
[----:B------:R-:W-:Y:S02]  /*b600*/  IMAD.MOV.U32 R24, RZ, RZ, R141 ;  /* 0x000000ffff187224 */ /* 0x000fe400078e008d */
[-C--:B------:R-:W-:Y:S03]  /*b610*/  HMMA.16816.F32.BF16 R140, R208, R146.reuse, R28 ;  /* 0x00000092d08c723c */ /* 0x080fe6000004181c */
[----:B------:R-:W-:Y:S04]  /*b620*/  MOV R27, R168 ;  /* 0x000000a8001b7202 */ /* 0x000fe80000000f00 */
[----:B------:R-:W-:Y:S01]  /*b630*/  MOV R30, R159 ;  /* 0x0000009f001e7202 */ /* 0x000fe20000000f00 */
[C---:B------:R-:W-:Y:S04]  /*b640*/  HMMA.16816.F32.BF16 R144, R204.reuse, R146, R32 ;  /* 0x00000092cc90723c */ /* 0x040fe80000041820 */
[----:B------:R-:W-:Y:S01]  /*b650*/  MOV R31, R165 ;  /* 0x000000a5001f7202 */ /* 0x000fe20000000f00 */
[----:B------:R-:W-:Y:S01]  /*b660*/  IMAD.MOV.U32 R29, RZ, RZ, R172 ;  /* 0x000000ffff1d7224 */ /* 0x000fe200078e00ac */
[----:B------:R-:W-:Y:S01]  /*b670*/  MOV R28, R173 ;  /* 0x000000ad001c7202 */ /* 0x000fe20000000f00 */
[----:B------:R-:W-:Y:S01]  /*b680*/  IMAD.MOV.U32 R33, RZ, RZ, R148 ;  /* 0x000000ffff217224 */ /* 0x000fe200078e0094 */
[----:B------:R-:W-:Y:S01]  /*b690*/  MOV R32, R149 ;  /* 0x0000009500207202 */ /* 0x000fe20000000f00 */
[----:B------:R-:W-:Y:S01]  /*b6a0*/  IMAD.MOV.U32 R35, RZ, RZ, R170 ;  /* 0x000000ffff237224 */ /* 0x000fe200078e00aa */
[-C--:B-1----:R-:W-:Y:S03]  /*b6b0*/  HMMA.16816.F32.BF16 R148, R204, R160.reuse, R36 ;  /* 0x000000a0cc94723c */ /* 0x082fe60000041824 */
[----:B------:R-:W-:Y:S01]  /*b6c0*/  MOV R34, R171 ;  /* 0x000000ab00227202 */ /* 0x000fe20000000f00 */
[----:B------:R-:W-:Y:S02]  /*b6d0*/  FADD.FTZ R0, R0, R32 ;  /* 0x0000002000007221 */ /* 0x000fe40000010000 */
[----:B------:R-:W-:Y:S01]  /*b6e0*/  FADD.FTZ R11, R11, R33 ;  /* 0x000000210b0b7221 */ /* 0x000fe20000010000 */
[----:B------:R-:W-:Y:S01]  /*b6f0*/  MOV R39, R152 ;  /* 0x0000009800277202 */ /* 0x000fe20000000f00 */
[----:B------:R-:W-:Y:S01]  /*b700*/  FADD.FTZ R3, R34, R3 ;  /* 0x0000000322037221 */ /* 0x000fe20000010000 */
        /* <DEDUP_REMOVED lines=64> */
[----:B------:R-:W-:Y:S01]  /*bb10*/  FADD.FTZ R0, R180, R0 ;  /* 0x00000000b4007221 */ /* 0x000fe20000010000 */
[----:B------:R-:W-:Y:S01]  /*bb20*/  MOV R186, R183 ;  /* 0x000000b700ba7202 */ /* 0x000fe20000000f00 */
[----:B------:R-:W-:Y:S03]  /*bb30*/  IMAD.MOV.U32 R180, RZ, RZ, R185 ;  /* 0x000000ffffb47224 */ /* 0x000fe600078e00b9 */
[----:B------:R2:W-:Y:S01]  /*bb40*/  STL [R1+0x2c], R0 ;  /* 0x00002c0001007387 */ /* 0x0005e20000100800 */
[----:B------:R-:W-:-:S05]  /*bb50*/  @P0 BRA `(.L_x_1602) ;  /* 0xffffb41000000947 */ /* 0x000fca000383ffff */
.L_x_1601:
[----:B---3--:R-:W-:-:S13]  /*bb60*/  ISETP.LE.AND P0, PT, RZ, UR25, PT ;  /* 0x00000019ff007c0c */ /* 0x008fda000bf03270 */
[----:B------:R-:W-:Y:S05]  /*bb70*/  @!P0 BRA `(.L_x_1603) ;  /* 0x00003ae000008947 */ /* 0x000fea0003800000 */
[----:B------:R-:W3:Y:S01]  /*bb80*/  LDL.64 R12, [R1+0x58] ;  /* 0x00005800010c7983 */ /* 0x000ee20000100a00 */
[----:B------:R-:W-:-:S03]  /*bb90*/  ULDC.64 UR4, c[0x0][0x1e0] ;  /* 0x0000780000047ab9 */ /* 0x000fc60000000a00 */
[----:B------:R-:W4:Y:S04]  /*bba0*/  LDL.64 R6, [R1+0x68] ;  /* 0x0000680001067983 */ /* 0x000f280000100a00 */
[----:B--2---:R-:W2:Y:S04]  /*bbb0*/  LDL.64 R8, [R1+0x48] ;  /* 0x0000480001087983 */ /* 0x004ea80000100a00 */
[----:B------:R-:W2:Y:S01]  /*bbc0*/  LDL.64 R4, [R1+0x50] ;  /* 0x0000500001047983 */ /* 0x000ea20000100a00 */
[----:B------:R-:W-:Y:S01]  /*bbd0*/  UIADD3 UR12, UP0, UR12, 0x80, URZ ;  /* 0x000000800c0c7890 */ /* 0x000fe2000ff1e03f */
[----:B------:R-:W-:Y:S01]  /*bbe0*/  IMAD.MOV.U32 R2, RZ, RZ, R184 ;  /* 0x000000ffff027224 */ /* 0x000fe200078e00b8 */
[----:B------:R-:W-:Y:S01]  /*bbf0*/  USHF.L.U64.HI UR6, UR4, 0x5, UR5 ;  /* 0x0000000504067899 */ /* 0x000fe20008010205 */
[----:B------:R-:W-:Y:S01]  /*bc00*/  MOV R0, R185 ;  /* 0x000000b900007202 */ /* 0x000fe20000000f00 */
[----:B------:R-:W-:Y:S01]  /*bc10*/  USHF.L.U32 UR8, UR4, 0x5, URZ ;  /* 0x0000000504087899 */ /* 0x000fe2000800063f */
[----:B-----5:R-:W-:Y:S01]  /*bc20*/  IMAD.MOV.U32 R186, RZ, RZ, R182 ;  /* 0x000000ffffba7224 */ /* 0x020fe200078e00b6 */
[----:B------:R-:W-:-:S02]  /*bc30*/  UMOV UR7, 0x6 ;  /* 0x0000000600077882 */ /* 0x000fc40000000000 */
[----:B------:R-:W-:Y:S02]  /*bc40*/  ULDC.64 UR4, c[0x0][0x208] ;  /* 0x0000820000047ab9 */ /* 0x000fe40000000a00 */
[----:B------:R-:W-:Y:S02]  /*bc50*/  USHF.L.U64.HI UR7, UR4, UR7, UR5 ;  /* 0x0000000704077299 */ /* 0x000fe40008010205 */
[----:B------:R-:W-:Y:S02]  /*bc60*/  USHF.L.U32 UR11, UR4, 0x6, URZ ;  /* 0x00000006040b7899 */ /* 0x000fe4000800063f */
[----:B------:R-:W-:Y:S01]  /*bc70*/  UIADD3.X UR9, URZ, UR9, URZ, UP0, !UPT ;  /* 0x000000093f097290 */ /* 0x000fe200087fe43f */
[----:B---3--:R-:W-:Y:S02]  /*bc80*/  IADD3 R3, P0, R12, 0x40, RZ ;  /* 0x000000400c037810 */ /* 0x008fe40007f1e0ff */
[----:B----4-:R-:W-:Y:S02]  /*bc90*/  IADD3 R10, P1, R6, 0x40, RZ ;  /* 0x00000040060a7810 */ /* 0x010fe40007f3e0ff */
[----:B--2---:R-:W-:Y:S01]  /*bca0*/  IADD3.X R8, RZ, R9, RZ, P0, !PT ;  /* 0x00000009ff087210 */ /* 0x004fe200007fe4ff */
[----:B------:R1:W-:Y:S02]  /*bcb0*/  STL [R1+0x10], R3 ;  /* 0x0000100301007387 */ /* 0x0003e40000100800 */
[----:B------:R-:W-:-:S02]  /*bcc0*/  IMAD.X R11, RZ, RZ, R5, P1 ;  /* 0x000000ffff0b7224 */ /* 0x000fc400008e0605 */
[----:B------:R-:W-:Y:S01]  /*bcd0*/  IMAD.MOV.U32 R4, RZ, RZ, R6 ;  /* 0x000000ffff047224 */ /* 0x000fe200078e0006 */
[----:B------:R2:W-:Y:S04]  /*bce0*/  STL [R1], R8 ;  /* 0x0000000801007387 */ /* 0x0005e80000100800 */
[----:B------:R2:W-:Y:S04]  /*bcf0*/  STL.64 [R1+0x18], R10 ;  /* 0x0000180a01007387 */ /* 0x0005e80000100a00 */
[----:B------:R2:W-:Y:S01]  /*bd00*/  STL.64 [R1+0x50], R4 ;  /* 0x0000500401007387 */ /* 0x0005e20000100a00 */
[----:B-1----:R-:W-:-:S03]  /*bd10*/  MOV R3, R183 ;  /* 0x000000b700037202 */ /* 0x002fc60000000f00 */
.L_x_1604:
[----:B------:R-:W3:Y:S01]  /*bd20*/  LDL.64 R184, [R1+0x50] ;  /* 0x0000500001b87983 */ /* 0x000ee20000100a00 */
[----:B------:R-:W-:Y:S04]  /*bd30*/  DEPBAR.LE SB0, 0x0 ;  /* 0x000080000000791a */ /* 0x000fe80000000000 */
[----:B------:R-:W-:Y:S01]  /*bd40*/  USHF.R.S32.HI UR5, URZ, 0x1f, UR25 ;  /* 0x0000001f3f057899 */ /* 0x000fe20008011419 */
[----:B------:R-:W4:Y:S01]  /*bd50*/  LDL.64 R220, [R1+0x18] ;  /* 0x0000180001dc7983 */ /* 0x000f220000100a00 */
[----:B------:R-:W-:Y:S01]  /*bd60*/  UIMAD UR4, UR7, UR25, URZ ;  /* 0x00000019070472a4 */ /* 0x000fe2000f8e023f */
[----:B------:R-:W-:Y:S01]  /*bd70*/  MOV R187, UR11 ;  /* 0x0000000b00bb7c02 */ /* 0x000fe20008000f00 */
[----:B------:R-:W-:Y:S02]  /*bd80*/  UISETP.GT.AND UP0, UPT, UR25, URZ, UPT ;  /* 0x0000003f1900728c */ /* 0x000fe4000bf04270 */
[----:B------:R-:W-:Y:S01]  /*bd90*/  UIMAD UR4, UR5, UR11, UR4 ;  /* 0x0000000b050472a4 */ /* 0x000fe2000f8e0204 */
[----:B------:R-:W-:Y:S08]  /*bda0*/  BAR.SYNC.DEFER_BLOCKING 0x0 ;  /* 0x0000000000007b1d */ /* 0x000ff00000010000 */
[----:B------:R-:W-:Y:S08]  /*bdb0*/  LDSM.16.M88.4 R64, [R231+0x8100] ;  /* 0x00810000e740783b */ /* 0x000ff00000000200 */
[----:B------:R-:W1:Y:S08]  /*bdc0*/  LDSM.16.M88.4 R16, [R224+0x4100] ;  /* 0x00410000e010783b */ /* 0x000e700000000200 */
[----:B------:R-:W5:Y:S08]  /*bdd0*/  LDSM.16.M88.4 R60, [R231+0xa100] ;  /* 0x00a10000e73c783b */ /* 0x000f700000000200 */
[----:B------:R-:W2:Y:S08]  /*bde0*/  LDSM.16.M88.4 R32, [R224+0x4900] ;  /* 0x00490000e020783b */ /* 0x000eb00000000200 */
[----:B------:R-:W2:Y:S08]  /*bdf0*/  LDSM.16.M88.4 R48, [R224+0x5100] ;  /* 0x00510000e030783b */ /* 0x000eb00000000200 */
[----:B------:R-:W2:Y:S02]  /*be00*/  LDSM.16.M88.4 R180, [R224+0x5900] ;  /* 0x00590000e0b4783b */ /* 0x000ea40000000200 */
[-C--:B-12---:R-:W-:Y:S06]  /*be10*/  HMMA.16816.F32.BF16 R4, R64, R16.reuse, RZ ;  /* 0x000000104004723c */ /* 0x086fec00000418ff */
[----:B------:R-:W-:Y:S02]  /*be20*/  LDSM.16.M88.4 R204, [R233+0x8100] ;  /* 0x00810000e9cc783b */ /* 0x000fe40000000200 */
[C---:B-----5:R-:W-:Y:S06]  /*be30*/  HMMA.16816.F32.BF16 R8, R60.reuse, R16, RZ ;  /* 0x000000103c08723c */ /* 0x060fec00000418ff */
[----:B------:R-:W1:Y:S02]  /*be40*/  LDSM.16.M88.4 R208, [R235] ;  /* 0x00000000ebd0783b */ /* 0x000e640000000200 */
[-C--:B------:R-:W-:Y:S06]  /*be50*/  HMMA.16816.F32.BF16 R12, R60, R18.reuse, RZ ;  /* 0x000000123c0c723c */ /* 0x080fec00000418ff */
[----:B------:R-:W2:Y:S02]  /*be60*/  LDSM.16.M88.4 R212, [R233+0xa100] ;  /* 0x00a10000e9d4783b */ /* 0x000ea40000000200 */
[C---:B------:R-:W-:Y:S06]  /*be70*/  HMMA.16816.F32.BF16 R16, R64.reuse, R18, RZ ;  /* 0x000000124010723c */ /* 0x040fec00000418ff */
[----:B------:R-:W-:Y:S02]  /*be80*/  LDSM.16.M88.4 R216, [R242] ;  /* 0x00000000f2d8783b */ /* 0x000fe40000000200 */
[-C--:B------:R-:W-:Y:S06]  /*be90*/  HMMA.16816.F32.BF16 R20, R64, R32.reuse, RZ ;  /* 0x000000204014723c */ /* 0x080fec00000418ff */
[----:B------:R-:W5:Y:S06]  /*bea0*/  LDL.64 R250, [R1+0x48] ;  /* 0x0000480001fa7983 */ /* 0x000f6c0000100a00 */
[----:B------:R-:W5:Y:S01]  /*beb0*/  LDL R249, [R1+0x10] ;  /* 0x0000100001f97983 */ /* 0x000f620000100800 */
[C---:B------:R-:W-:Y:S03]  /*bec0*/  HMMA.16816.F32.BF16 R24, R60.reuse, R32, RZ ;  /* 0x000000203c18723c */ /* 0x040fe600000418ff */
[----:B------:R-:W5:Y:S05]  /*bed0*/  LDL R248, [R1] ;  /* 0x0000000001f87983 */ /* 0x000f6a0000100800 */
[-C--:B------:R-:W-:Y:S08]  /*bee0*/  HMMA.16816.F32.BF16 R28, R60, R34.reuse, RZ ;  /* 0x000000223c1c723c */ /* 0x080ff000000418ff */
        /* <DEDUP_REMOVED lines=9> */
[----:B------:R-:W2:Y:S07]  /*bf80*/  LDSM.16.M88.4 R180, [R243] ;  /* 0x00000000f3b4783b */ /* 0x000eae0000000200 */
[-C--:B-1----:R-:W-:Y:S08]  /*bf90*/  HMMA.16816.F32.BF16 R4, R204, R208.reuse, R4 ;  /* 0x000000d0cc04723c */ /* 0x082ff00000041804 */
[C---:B--2---:R-:W-:Y:S08]  /*bfa0*/  HMMA.16816.F32.BF16 R8, R212.reuse, R208, R8 ;  /* 0x000000d0d408723c */ /* 0x044ff00000041808 */
[-C--:B------:R-:W-:Y:S08]  /*bfb0*/  HMMA.16816.F32.BF16 R12, R212, R210.reuse, R12 ;  /* 0x000000d2d40c723c */ /* 0x080ff0000004180c */
[C---:B------:R-:W-:Y:S08]  /*bfc0*/  HMMA.16816.F32.BF16 R16, R204.reuse, R210, R16 ;  /* 0x000000d2cc10723c */ /* 0x040ff00000041810 */
[-C--:B------:R-:W-:Y:S08]  /*bfd0*/  HMMA.16816.F32.BF16 R20, R204, R180.reuse, R20 ;  /* 0x000000b4cc14723c */ /* 0x080ff00000041814 */
[C---:B------:R-:W-:Y:S08]  /*bfe0*/  HMMA.16816.F32.BF16 R24, R212.reuse, R180, R24 ;  /* 0x000000b4d418723c */ /* 0x040ff00000041818 */
[-C--:B------:R-:W-:Y:S08]  /*bff0*/  HMMA.16816.F32.BF16 R28, R212, R182.reuse, R28 ;  /* 0x000000b6d41c723c */ /* 0x080ff0000004181c */
[C---:B------:R-:W-:Y:S01]  /*c000*/  HMMA.16816.F32.BF16 R32, R204.reuse, R182, R32 ;  /* 0x000000b6cc20723c */ /* 0x040fe20000041820 */
[----:B------:R-:W1:Y:S07]  /*c010*/  LDSM.16.M88.4 R180, [R241] ;  /* 0x00000000f1b4783b */ /* 0x000e6e0000000200 */
[-C--:B------:R-:W-:Y:S08]  /*c020*/  HMMA.16816.F32.BF16 R36, R204, R216.reuse, R36 ;  /* 0x000000d8cc24723c */ /* 0x080ff00000041824 */
[C---:B------:R-:W-:Y:S08]  /*c030*/  HMMA.16816.F32.BF16 R40, R212.reuse, R216, R40 ;  /* 0x000000d8d428723c */ /* 0x040ff00000041828 */
[-C--:B------:R-:W-:Y:S04]  /*c040*/  HMMA.16816.F32.BF16 R44, R212, R218.reuse, R44 ;  /* 0x000000dad42c723c */ /* 0x080fe8000004182c */
[----:B---3--:R-:W-:Y:S04]  /*c050*/  IMAD.WIDE.U32 R208, R187, UR25, R184 ;  /* 0x00000019bbd07c25 */ /* 0x008fe8000f8e00b8 */
[C---:B------:R-:W-:Y:S04]  /*c060*/  HMMA.16816.F32.BF16 R48, R204.reuse, R218, R48 ;  /* 0x000000dacc30723c */ /* 0x040fe80000041830 */
[----:B------:R-:W-:Y:S02]  /*c070*/  IADD3 R185, R209, UR4, RZ ;  /* 0x00000004d1b97c10 */ /* 0x000fe4000fffe0ff */
[C---:B------:R-:W-:Y:S02]  /*c080*/  LEA R184, P0, R208.reuse, c[0x0][0x1f8], 0x1 ;  /* 0x00007e00d0b87a11 */ /* 0x040fe400078008ff */
[-C--:B-1----:R-:W-:Y:S04]  /*c090*/  HMMA.16816.F32.BF16 R52, R204, R180.reuse, R52 ;  /* 0x000000b4cc34723c */ /* 0x082fe80000041834 */
[----:B------:R-:W-:Y:S01]  /*c0a0*/  LEA.HI.X R185, R208, c[0x0][0x1fc], R185, 0x1, P0 ;  /* 0x00007f00d0b97a11 */ /* 0x000fe200000f0cb9 */
[----:B----4-:R-:W-:Y:S01]  /*c0b0*/  IMAD.WIDE.U32 R208, R187, UR25, R220 ;  /* 0x00000019bbd07c25 */ /* 0x010fe2000f8e00dc */
[----:B------:R-:W-:Y:S02]  /*c0c0*/  UIADD3 UR25, UR25, -0x1, URZ ;  /* 0xffffffff19197890 */ /* 0x000fe4000fffe03f */
[C---:B------:R-:W-:Y:S01]  /*c0d0*/  HMMA.16816.F32.BF16 R56, R212.reuse, R180, R56 ;  /* 0x000000b4d438723c */ /* 0x040fe20000041838 */
[----:B------:R-:W-:Y:S01]  /*c0e0*/  @!PT LDS RZ, [RZ] ;  /* 0x00000000fffff984 */ /* 0x000fe20000000800 */
[----:B------:R-:W-:Y:S01]  /*c0f0*/  @!PT LDS RZ, [RZ] ;  /* 0x00000000fffff984 */ /* 0x000fe20000000800 */
[----:B------:R-:W-:Y:S01]  /*c100*/  @!PT LDS RZ, [RZ] ;  /* 0x00000000fffff984 */ /* 0x000fe20000000800 */
[----:B------:R1:W-:Y:S01]  /*c110*/  LDGSTS.E.BYPASS.LTC128B.128 [R245+0x100], [R184.64], !P5 ;  /* 0x00100000b8f57fae */ /* 0x0003e2000e901d52 */
[----:B------:R-:W-:Y:S02]  /*c120*/  @UP0 USHF.R.S32.HI UR13, URZ, 0x1f, UR25 ;  /* 0x0000001f3f0d0899 */ /* 0x000fe40008011419 */
[----:B------:R-:W-:Y:S01]  /*c130*/  IADD3 R187, R209, UR4, RZ ;  /* 0x00000004d1bb7c10 */ /* 0x000fe2000fffe0ff */
[----:B------:R-:W-:Y:S01]  /*c140*/  ULDC.64 UR4, c[0x0][0x1e0] ;  /* 0x0000780000047ab9 */ /* 0x000fe20000000a00 */
[C---:B------:R-:W-:Y:S02]  /*c150*/  LEA R210, P0, R208.reuse, c[0x0][0x1f8], 0x1 ;  /* 0x00007e00d0d27a11 */ /* 0x040fe400078008ff */
[-C--:B------:R-:W-:Y:S03]  /*c160*/  HMMA.16816.F32.BF16 R60, R212, R182.reuse, R60 ;  /* 0x000000b6d43c723c */ /* 0x080fe6000004183c */
[----:B------:R-:W-:Y:S01]  /*c170*/  @UP0 UIMAD UR13, UR13, UR4, URZ ;  /* 0x000000040d0d02a4 */ /* 0x000fe2000f8e023f */
[----:B------:R-:W-:Y:S01]  /*c180*/  LEA.HI.X R211, R208, c[0x0][0x1fc], R187, 0x1, P0 ;  /* 0x00007f00d0d37a11 */ /* 0x000fe200000f0cbb */
[----:B------:R-:W-:Y:S02]  /*c190*/  @UP0 UIMAD.WIDE.U32 UR20, UR25, UR4, URZ ;  /* 0x00000004191402a5 */ /* 0x000fe4000f8e003f */
[----:B------:R-:W-:Y:S01]  /*c1a0*/  @UP0 UIMAD UR13, UR25, UR5, UR13 ;  /* 0x00000005190d02a4 */ /* 0x000fe2000f8e020d */
[----:B------:R-:W-:Y:S01]  /*c1b0*/  HMMA.16816.F32.BF16 R64, R204, R182, R64 ;  /* 0x000000b6cc40723c */ /* 0x000fe20000041840 */
[----:B------:R2:W-:Y:S01]  /*c1c0*/  LDGSTS.E.BYPASS.LTC128B.128 [R245+0x2100], [R210.64], !P4 ;  /* 0x02100000d2f57fae */ /* 0x0005e2000e101d52 */
[----:B------:R-:W-:Y:S02]  /*c1d0*/  @UP0 USHF.L.U32 UR4, UR20, 0x6, URZ ;  /* 0x0000000614040899 */ /* 0x000fe4000800063f */
[----:B------:R-:W-:Y:S04]  /*c1e0*/  @UP0 UIADD3 UR13, UR21, UR13, URZ ;  /* 0x0000000d150d0290 */ /* 0x000fe8000fffe03f */
[----:B------:R-:W-:Y:S01]  /*c1f0*/  @UP0 USHF.L.U64.HI UR13, UR20, 0x6, UR13 ;  /* 0x00000006140d0899 */ /* 0x000fe2000801020d */
[----:B-1----:R-:W-:Y:S04]  /*c200*/  IADD3 R184, P0, R184, UR10, RZ ;  /* 0x0000000ab8b87c10 */ /* 0x002fe8000ff1e0ff */
[----:B------:R-:W-:Y:S02]  /*c210*/  IADD3.X R185, R185, UR14, RZ, P0, !PT ;  /* 0x0000000eb9b97c10 */ /* 0x000fe400087fe4ff */
[C---:B------:R-:W-:Y:S03]  /*c220*/  IADD3 R208, P1, R184.reuse, UR10, RZ ;  /* 0x0000000ab8d07c10 */ /* 0x040fe6000ff3e0ff */
[----:B------:R1:W-:Y:S01]  /*c230*/  LDGSTS.E.BYPASS.LTC128B.128 [R245+0x900], [R184.64], !P5 ;  /* 0x00900000b8f57fae */ /* 0x0003e2000e901d52 */
[C---:B------:R-:W-:Y:S02]  /*c240*/  IADD3.X R209, R185.reuse, UR14, RZ, P1, !PT ;  /* 0x0000000eb9d17c10 */ /* 0x040fe40008ffe4ff */
[----:B--2---:R-:W-:Y:S05]  /*c250*/  IADD3 R210, P0, R184, UR16, RZ ;  /* 0x00000010b8d27c10 */ /* 0x004fea000ff1e0ff */
[----:B------:R1:W-:Y:S01]  /*c260*/  LDGSTS.E.BYPASS.LTC128B.128 [R245+0x2900], [R184.64+0x80], !P4 ;  /* 0x02900080b8f57fae */ /* 0x0003e2000e101d52 */
[----:B------:R-:W-:Y:S02]  /*c270*/  IADD3.X R211, R185, UR15, RZ, P0, !PT ;  /* 0x0000000fb9d37c10 */ /* 0x000fe400087fe4ff */
[C---:B------:R-:W-:Y:S05]  /*c280*/  IADD3 R180, P0, R208.reuse, UR16, RZ ;  /* 0x00000010d0b47c10 */ /* 0x040fea000ff1e0ff */
[----:B------:R2:W-:Y:S01]  /*c290*/  LDGSTS.E.BYPASS.LTC128B.128 [R245+0x1100], [R208.64], !P5 ;  /* 0x01100000d0f57fae */ /* 0x0005e2000e901d52 */
[C---:B------:R-:W-:Y:S02]  /*c2a0*/  IADD3.X R181, R209.reuse, UR15, RZ, P0, !PT ;  /* 0x0000000fd1b57c10 */ /* 0x040fe400087fe4ff */
[----:B------:R-:W-:Y:S05]  /*c2b0*/  PLOP3.LUT P0, PT, PT, PT, UP0, 0x80, 0x0 ;  /* 0x000000000000781c */ /* 0x000fea0003f0f008 */
[----:B------:R2:W-:Y:S01]  /*c2c0*/  LDGSTS.E.BYPASS.LTC128B.128 [R245+0x3100], [R210.64], !P4 ;  /* 0x03100000d2f57fae */ /* 0x0005e2000e101d52 */
[----:B-1----:R-:W-:Y:S04]  /*c2d0*/  IADD3 R184, P1, R208, UR10, RZ ;  /* 0x0000000ad0b87c10 */ /* 0x002fe8000ff3e0ff */
[----:B------:R-:W-:Y:S05]  /*c2e0*/  IADD3.X R185, R209, UR14, RZ, P1, !PT ;  /* 0x0000000ed1b97c10 */ /* 0x000fea0008ffe4ff */
[----:B------:R1:W-:Y:S08]  /*c2f0*/  LDGSTS.E.BYPASS.LTC128B.128 [R245+0x1900], [R184.64], !P5 ;  /* 0x01900000b8f57fae */ /* 0x0003f0000e901d52 */
[----:B------:R3:W-:Y:S08]  /*c300*/  LDGSTS.E.BYPASS.LTC128B.128 [R245+0x3900], [R180.64], !P4 ;  /* 0x03900000b4f57fae */ /* 0x0007f0000e101d52 */
[----:B--2---:R-:W-:Y:S08]  /*c310*/  LDSM.16.M88.4 R208, [R232+0x8100] ;  /* 0x00810000e8d0783b */ /* 0x004ff00000000200 */
[----:B------:R-:W2:Y:S08]  /*c320*/  LDSM.16.M88.4 R212, [R230+0x4100] ;  /* 0x00410000e6d4783b */ /* 0x000eb00000000200 */
[----:B------:R-:W4:Y:S08]  /*c330*/  LDSM.16.M88.4 R216, [R232+0xa100] ;  /* 0x00a10000e8d8783b */ /* 0x000f300000000200 */
[----:B---3--:R-:W3:Y:S08]  /*c340*/  LDSM.16.M88.4 R180, [R230+0x4900] ;  /* 0x00490000e6b4783b */ /* 0x008ef00000000200 */
[----:B------:R-:W0:Y:S08]  /*c350*/  LDGDEPBAR ;  /* 0x00000000000079af */ /* 0x000e300000000000 */
[----:B------:R-:W1:Y:S01]  /*c360*/  LDSM.16.M88.4 R204, [R230+0x5100] ;  /* 0x00510000e6cc783b */ /* 0x000e620000000200 */
[-C--:B--2---:R-:W-:Y:S08]  /*c370*/  HMMA.16816.F32.BF16 R4, R208, R212.reuse, R4 ;  /* 0x000000d4d004723c */ /* 0x084ff00000041804 */
[C---:B----4-:R-:W-:Y:S08]  /*c380*/  HMMA.16816.F32.BF16 R8, R216.reuse, R212, R8 ;  /* 0x000000d4d808723c */ /* 0x050ff00000041808 */
[-C--:B------:R-:W-:Y:S08]  /*c390*/  HMMA.16816.F32.BF16 R12, R216, R214.reuse, R12 ;  /* 0x000000d6d80c723c */ /* 0x080ff0000004180c */
[C---:B------:R-:W-:Y:S01]  /*c3a0*/  HMMA.16816.F32.BF16 R16, R208.reuse, R214, R16 ;  /* 0x000000d6d010723c */ /* 0x040fe20000041810 */
[----:B------:R-:W2:Y:S07]  /*c3b0*/  LDSM.16.M88.4 R212, [R230+0x5900] ;  /* 0x00590000e6d4783b */ /* 0x000eae0000000200 */
[-C--:B---3--:R-:W-:Y:S08]  /*c3c0*/  HMMA.16816.F32.BF16 R20, R208, R180.reuse, R20 ;  /* 0x000000b4d014723c */ /* 0x088ff00000041814 */
[C---:B------:R-:W-:Y:S08]  /*c3d0*/  HMMA.16816.F32.BF16 R24, R216.reuse, R180, R24 ;  /* 0x000000b4d818723c */ /* 0x040ff00000041818 */
[-C--:B------:R-:W-:Y:S08]  /*c3e0*/  HMMA.16816.F32.BF16 R28, R216, R182.reuse, R28 ;  /* 0x000000b6d81c723c */ /* 0x080ff0000004181c */
[C---:B------:R-:W-:Y:S01]  /*c3f0*/  HMMA.16816.F32.BF16 R32, R208.reuse, R182, R32 ;  /* 0x000000b6d020723c */ /* 0x040fe20000041820 */
[----:B------:R-:W-:Y:S07]  /*c400*/  LDSM.16.M88.4 R180, [R234+0x8100] ;  /* 0x00810000eab4783b */ /* 0x000fee0000000200 */
[-C--:B-1----:R-:W-:Y:S08]  /*c410*/  HMMA.16816.F32.BF16 R36, R208, R204.reuse, R36 ;  /* 0x000000ccd024723c */ /* 0x082ff00000041824 */
[C---:B------:R-:W-:Y:S08]  /*c420*/  HMMA.16816.F32.BF16 R40, R216.reuse, R204, R40 ;  /* 0x000000ccd828723c */ /* 0x040ff00000041828 */
[-C--:B------:R-:W-:Y:S08]  /*c430*/  HMMA.16816.F32.BF16 R44, R216, R206.reuse, R44 ;  /* 0x000000ced82c723c */ /* 0x080ff0000004182c */
[C---:B------:R-:W-:Y:S01]  /*c440*/  HMMA.16816.F32.BF16 R48, R208.reuse, R206, R48 ;  /* 0x000000ced030723c */ /* 0x040fe20000041830 */
[----:B------:R-:W1:Y:S07]  /*c450*/  LDSM.16.M88.4 R204, [R229] ;  /* 0x00000000e5cc783b */ /* 0x000e6e0000000200 */
[-C--:B--2---:R-:W-:Y:S08]  /*c460*/  HMMA.16816.F32.BF16 R52, R208, R212.reuse, R52 ;  /* 0x000000d4d034723c */ /* 0x084ff00000041834 */
[C---:B------:R-:W-:Y:S08]  /*c470*/  HMMA.16816.F32.BF16 R56, R216.reuse, R212, R56 ;  /* 0x000000d4d838723c */ /* 0x040ff00000041838 */
[-C--:B------:R-:W-:Y:S01]  /*c480*/  HMMA.16816.F32.BF16 R60, R216, R214.reuse, R60 ;  /* 0x000000d6d83c723c */ /* 0x080fe2000004183c */
[----:B------:R-:W2:Y:S07]  /*c490*/  LDSM.16.M88.4 R216, [R234+0xa100] ;  /* 0x00a10000ead8783b */ /* 0x000eae0000000200 */
[----:B------:R-:W-:Y:S01]  /*c4a0*/  HMMA.16816.F32.BF16 R64, R208, R214, R64 ;  /* 0x000000d6d040723c */ /* 0x000fe20000041840 */
[----:B------:R-:W3:Y:S07]  /*c4b0*/  LDSM.16.M88.4 R208, [R229+0x800] ;  /* 0x00080000e5d0783b */ /* 0x000eee0000000200 */
[-C--:B-1----:R-:W-:Y:S01]  /*c4c0*/  HMMA.16816.F32.BF16 R4, R180, R204.reuse, R4 ;  /* 0x000000ccb404723c */ /* 0x082fe20000041804 */
[----:B------:R-:W-:Y:S07]  /*c4d0*/  LDSM.16.M88.4 R212, [R229+0x1800] ;  /* 0x00180000e5d4783b */ /* 0x000fee0000000200 */
        /* <DEDUP_REMOVED lines=36> */
[-C--:B------:R-:W-:Y:S08]  /*c720*/  HMMA.16816.F32.BF16 R52, R204, R212.reuse, R52 ;  /* 0x000000d4cc34723c */ /* 0x080ff00000041834 */
[C---:B------:R-:W-:Y:S08]  /*c730*/  HMMA.16816.F32.BF16 R56, R216.reuse, R212, R56 ;  /* 0x000000d4d838723c */ /* 0x040ff00000041838 */
[-C--:B------:R-:W-:Y:S01]  /*c740*/  HMMA.16816.F32.BF16 R60, R216, R214.reuse, R60 ;  /* 0x000000d6d83c723c */ /* 0x080fe2000004183c */
[----:B------:R-:W2:Y:S07]  /*c750*/  LDSM.16.M88.4 R216, [R233+0xe100] ;  /* 0x00e10000e9d8783b */ /* 0x000eae0000000200 */
[----:B------:R-:W-:Y:S01]  /*c760*/  HMMA.16816.F32.BF16 R64, R204, R214, R64 ;  /* 0x000000d6cc40723c */ /* 0x000fe20000041840 */
[----:B------:R-:W3:Y:S07]  /*c770*/  LDSM.16.M88.4 R204, [R239] ;  /* 0x00000000efcc783b */ /* 0x000eee0000000200 */
[-C--:B-1----:R-:W-:Y:S01]  /*c780*/  HMMA.16816.F32.BF16 R4, R180, R208.reuse, R4 ;  /* 0x000000d0b404723c */ /* 0x082fe20000041804 */
[----:B------:R-:W-:Y:S07]  /*c790*/  LDSM.16.M88.4 R212, [R237] ;  /* 0x00000000edd4783b */ /* 0x000fee0000000200 */
[C---:B--2---:R-:W-:Y:S08]  /*c7a0*/  HMMA.16816.F32.BF16 R8, R216.reuse, R208, R8 ;  /* 0x000000d0d808723c */ /* 0x044ff00000041808 */
[-C--:B------:R-:W-:Y:S08]  /*c7b0*/  HMMA.16816.F32.BF16 R12, R216, R210.reuse, R12 ;  /* 0x000000d2d80c723c */ /* 0x080ff0000004180c */
[C---:B------:R-:W-:Y:S01]  /*c7c0*/  HMMA.16816.F32.BF16 R16, R180.reuse, R210, R16 ;  /* 0x000000d2b410723c */ /* 0x040fe20000041810 */
[----:B------:R-:W1:Y:S07]  /*c7d0*/  LDSM.16.M88.4 R208, [R238] ;  /* 0x00000000eed0783b */ /* 0x000e6e0000000200 */
        /* <DEDUP_REMOVED lines=39> */
[----:B------:R-:W1:Y:S07]  /*ca50*/  LDSM.16.M88.4 R212, [R229+0x3000] ;  /* 0x00300000e5d4783b */ /* 0x000e6e0000000200 */
[C---:B--2---:R-:W-:Y:S11]  /*ca60*/  HMMA.16816.F32.BF16 R8, R216.reuse, R208, R8 ;  /* 0x000000d0d808723c */ /* 0x044ff60000041808 */
[----:B------:R-:W-:Y:S05]  /*ca70*/  @!UPT UIADD3 URZ, URZ, URZ, URZ ;  /* 0x0000003f3f3ff290 */ /* 0x000fea000fffe03f */
[----:B------:R-:W-:Y:S02]  /*ca80*/  FMNMX.FTZ R184, R4, R0, !PT ;  /* 0x0000000004b87209 */ /* 0x000fe40007810000 */
[----:B------:R-:W-:Y:S01]  /*ca90*/  FMNMX.FTZ R185, R6, R2, !PT ;  /* 0x0000000206b97209 */ /* 0x000fe20007810000 */
[-C--:B------:R-:W-:Y:S03]  /*caa0*/  HMMA.16816.F32.BF16 R12, R216, R210.reuse, R12 ;  /* 0x000000d2d80c723c */ /* 0x080fe6000004180c */
[----:B------:R-:W-:Y:S02]  /*cab0*/  FMNMX.FTZ R185, R7, R185, !PT ;  /* 0x000000b907b97209 */ /* 0x000fe40007810000 */
[----:B------:R-:W-:Y:S03]  /*cac0*/  FMNMX.FTZ R184, R5, R184, !PT ;  /* 0x000000b805b87209 */ /* 0x000fe60007810000 */
[C---:B------:R-:W-:Y:S01]  /*cad0*/  HMMA.16816.F32.BF16 R16, R180.reuse, R210, R16 ;  /* 0x000000d2b410723c */ /* 0x040fe20000041810 */
[----:B------:R-:W2:Y:S01]  /*cae0*/  LDSM.16.M88.4 R208, [R229+0x3800] ;  /* 0x00380000e5d0783b */ /* 0x000ea20000000200 */
[----:B------:R-:W-:Y:S06]  /*caf0*/  DEPBAR.LE SB0, 0x0 ;  /* 0x000080000000791a */ /* 0x000fec0000000000 */
[-C--:B---3--:R-:W-:Y:S01]  /*cb00*/  HMMA.16816.F32.BF16 R20, R180, R204.reuse, R20 ;  /* 0x000000ccb414723c */ /* 0x088fe20000041814 */
[----:B------:R-:W-:Y:S04]  /*cb10*/  BAR.SYNC.DEFER_BLOCKING 0x0 ;  /* 0x0000000000007b1d */ /* 0x000fe80000010000 */
[----:B------:R-:W-:Y:S03]  /*cb20*/  FMNMX.FTZ R187, R8, R3, !PT ;  /* 0x0000000308bb7209 */ /* 0x000fe60007810000 */
[C---:B------:R-:W-:Y:S04]  /*cb30*/  HMMA.16816.F32.BF16 R24, R216.reuse, R204, R24 ;  /* 0x000000ccd818723c */ /* 0x040fe80000041818 */
[----:B------:R-:W-:Y:S04]  /*cb40*/  FMNMX.FTZ R187, R9, R187, !PT ;  /* 0x000000bb09bb7209 */ /* 0x000fe80007810000 */
[-C--:B------:R-:W-:Y:S04]  /*cb50*/  HMMA.16816.F32.BF16 R28, R216, R206.reuse, R28 ;  /* 0x000000ced81c723c */ /* 0x080fe8000004181c */
[----:B------:R-:W-:Y:S02]  /*cb60*/  FMNMX.FTZ R187, R12, R187, !PT ;  /* 0x000000bb0cbb7209 */ /* 0x000fe40007810000 */
[----:B------:R-:W-:Y:S02]  /*cb70*/  FMNMX.FTZ R185, R18, R185, !PT ;  /* 0x000000b912b97209 */ /* 0x000fe40007810000 */
[C---:B------:R-:W-:Y:S01]  /*cb80*/  HMMA.16816.F32.BF16 R32, R180.reuse, R206, R32 ;  /* 0x000000ceb420723c */ /* 0x040fe20000041820 */
[----:B------:R-:W3:Y:S03]  /*cb90*/  LDL.64 R206, [R1+0x58] ;  /* 0x0000580001ce7983 */ /* 0x000ee60000100a00 */
        /* <DEDUP_REMOVED lines=9> */
[----:B------:R-:W-:Y:S04]  /*cc30*/  FMNMX.FTZ R184, R20, R184, !PT ;  /* 0x000000b814b87209 */ /* 0x000fe80007810000 */
[C---:B------:R-:W-:Y:S04]  /*cc40*/  HMMA.16816.F32.BF16 R48, R180.reuse, R214, R48 ;  /* 0x000000d6b430723c */ /* 0x040fe80000041830 */
[----:B------:R-:W-:Y:S04]  /*cc50*/  FMNMX.FTZ R184, R21, R184, !PT ;  /* 0x000000b815b87209 */ /* 0x000fe80007810000 */
[-C--:B--2---:R-:W-:Y:S04]  /*cc60*/  HMMA.16816.F32.BF16 R52, R180, R208.reuse, R52 ;  /* 0x000000d0b434723c */ /* 0x084fe80000041834 */
[----:B------:R-:W-:Y:S04]  /*cc70*/  FMNMX.FTZ R184, R32, R184, !PT ;  /* 0x000000b820b87209 */ /* 0x000fe80007810000 */
[C---:B------:R-:W-:Y:S04]  /*cc80*/  HMMA.16816.F32.BF16 R56, R216.reuse, R208, R56 ;  /* 0x000000d0d838723c */ /* 0x040fe80000041838 */
[----:B------:R-:W-:Y:S04]  /*cc90*/  FMNMX.FTZ R184, R33, R184, !PT ;  /* 0x000000b821b87209 */ /* 0x000fe80007810000 */
[-C--:B------:R-:W-:Y:S08]  /*cca0*/  HMMA.16816.F32.BF16 R60, R216, R210.reuse, R60 ;  /* 0x000000d2d83c723c */ /* 0x080ff0000004183c */
[----:B------:R-:W-:Y:S07]  /*ccb0*/  HMMA.16816.F32.BF16 R64, R180, R210, R64 ;  /* 0x000000d2b440723c */ /* 0x000fee0000041840 */
[----:B------:R-:W-:Y:S02]  /*ccc0*/  FMNMX.FTZ R180, R34, R185, !PT ;  /* 0x000000b922b47209 */ /* 0x000fe40007810000 */
[----:B------:R-:W-:Y:S03]  /*ccd0*/  FMNMX.FTZ R185, R36, R184, !PT ;  /* 0x000000b824b97209 */ /* 0x000fe60007810000 */
        /* <DEDUP_REMOVED lines=32> */
[----:B------:R-:W-:Y:S03]  /*cee0*/  FMNMX.FTZ R182, R14, R182, !PT ;  /* 0x000000b60eb67209 */ /* 0x000fe60007810000 */
[----:B------:R-:W4:Y:S01]  /*cef0*/  SHFL.BFLY PT, R204, R181, 0x2, 0x1f ;  /* 0x0c401f00b5cc7f89 */ /* 0x000f2200000e0000 */
[----:B------:R-:W-:Y:S02]  /*cf00*/  FMNMX.FTZ R182, R15, R182, !PT ;  /* 0x000000b60fb67209 */ /* 0x000fe40007810000 */
[----:B-1----:R-:W-:Y:S02]  /*cf10*/  FMNMX.FTZ R185, R185, R184, !PT ;  /* 0x000000b8b9b97209 */ /* 0x002fe40007810000 */
[----:B------:R-:W-:Y:S03]  /*cf20*/  FMNMX.FTZ R182, R26, R182, !PT ;  /* 0x000000b61ab67209 */ /* 0x000fe60007810000 */
[----:B------:R-:W1:Y:S01]  /*cf30*/  SHFL.BFLY PT, R187, R185, 0x1, 0x1f ;  /* 0x0c201f00b9bb7f89 */ /* 0x000e6200000e0000 */
[----:B------:R-:W-:Y:S04]  /*cf40*/  FMNMX.FTZ R182, R27, R182, !PT ;  /* 0x000000b61bb67209 */ /* 0x000fe80007810000 */
[----:B------:R-:W-:Y:S02]  /*cf50*/  FMNMX.FTZ R182, R30, R182, !PT ;  /* 0x000000b61eb67209 */ /* 0x000fe40007810000 */
[----:B--2---:R-:W-:Y:S02]  /*cf60*/  FMNMX.FTZ R180, R180, R183, !PT ;  /* 0x000000b7b4b47209 */ /* 0x004fe40007810000 */
[----:B------:R-:W-:Y:S03]  /*cf70*/  FMNMX.FTZ R182, R31, R182, !PT ;  /* 0x000000b61fb67209 */ /* 0x000fe60007810000 */
[----:B------:R-:W2:Y:S01]  /*cf80*/  SHFL.BFLY PT, R184, R180, 0x1, 0x1f ;  /* 0x0c201f00b4b87f89 */ /* 0x000ea200000e0000 */
        /* <DEDUP_REMOVED lines=14> */
[----:B------:R-:W-:Y:S01]  /*d070*/  MUFU.EX2 R220, R4 ;  /* 0x0000000400dc7308 */ /* 0x000fe20000000800 */
[----:B------:R-:W-:Y:S02]  /*d080*/  FFMA.FTZ R16, R16, c[0x0][0x2d0], -R210 ;  /* 0x0000b40010107a23 */ /* 0x000fe400000108d2 */
[C---:B------:R-:W-:Y:S02]  /*d090*/  FADD.FTZ R2, -R184.reuse, R2 ;  /* 0x00000002b8027221 */ /* 0x040fe40000010100 */
[----:B------:R-:W-:Y:S01]  /*d0a0*/  FMUL.FTZ R209, R184, c[0x0][0x2d0] ;  /* 0x0000b400b8d17a20 */ /* 0x000fe20000410000 */
[----:B----4-:R-:W-:Y:S01]  /*d0b0*/  FMNMX.FTZ R183, R181, R183, !PT ;  /* 0x000000b7b5b77209 */ /* 0x010fe20007810000 */
[----:B------:R-:W-:Y:S02]  /*d0c0*/  FMUL.FTZ R2, R2, c[0x0][0x2d0] ;  /* 0x0000b40002027a20 */ /* 0x000fe40000410000 */
[--C-:B------:R-:W-:Y:S01]  /*d0d0*/  FFMA.FTZ R6, R6, c[0x0][0x2d0], -R209.reuse ;  /* 0x0000b40006067a23 */ /* 0x100fe200000108d1 */
[----:B------:R1:W2:Y:S01]  /*d0e0*/  MUFU.EX2 R182, R0 ;  /* 0x0000000000b67308 */ /* 0x0002a20000000800 */
[--C-:B------:R-:W-:Y:S02]  /*d0f0*/  FFMA.FTZ R7, R7, c[0x0][0x2d0], -R209.reuse ;  /* 0x0000b40007077a23 */ /* 0x100fe400000108d1 */
[----:B------:R-:W-:Y:S02]  /*d100*/  FMUL.FTZ R208, R183, c[0x0][0x2d0] ;  /* 0x0000b400b7d07a20 */ /* 0x000fe40000410000 */
[----:B------:R-:W-:Y:S02]  /*d110*/  FFMA.FTZ R17, R17, c[0x0][0x2d0], -R210 ;  /* 0x0000b40011117a23 */ /* 0x000fe400000108d2 */
[--C-:B------:R-:W-:Y:S02]  /*d120*/  FFMA.FTZ R8, R8, c[0x0][0x2d0], -R208.reuse ;  /* 0x0000b40008087a23 */ /* 0x100fe400000108d0 */
[----:B------:R-:W-:Y:S01]  /*d130*/  FFMA.FTZ R12, R12, c[0x0][0x2d0], -R208 ;  /* 0x0000b4000c0c7a23 */ /* 0x000fe200000108d0 */
[----:B------:R4:W4:Y:S01]  /*d140*/  MUFU.EX2 R181, R2 ;  /* 0x0000000200b57308 */ /* 0x0009220000000800 */
[--C-:B------:R-:W-:Y:S02]  /*d150*/  FFMA.FTZ R18, R18, c[0x0][0x2d0], -R209.reuse ;  /* 0x0000b40012127a23 */ /* 0x100fe400000108d1 */
[--C-:B------:R-:W-:Y:S02]  /*d160*/  FFMA.FTZ R19, R19, c[0x0][0x2d0], -R209.reuse ;  /* 0x0000b40013137a23 */ /* 0x100fe400000108d1 */
[--C-:B------:R-:W-:Y:S02]  /*d170*/  FFMA.FTZ R32, R32, c[0x0][0x2d0], -R210.reuse ;  /* 0x0000b40020207a23 */ /* 0x100fe400000108d2 */
[----:B------:R-:W-:Y:S02]  /*d180*/  FFMA.FTZ R33, R33, c[0x0][0x2d0], -R210 ;  /* 0x0000b40021217a23 */ /* 0x000fe400000108d2 */
[--C-:B------:R-:W-:Y:S01]  /*d190*/  FFMA.FTZ R34, R34, c[0x0][0x2d0], -R209.reuse ;  /* 0x0000b40022227a23 */ /* 0x100fe200000108d1 */
[----:B------:R-:W-:Y:S01]  /*d1a0*/  MUFU.EX2 R244, R5 ;  /* 0x0000000500f47308 */ /* 0x000fe20000000800 */
[----:B------:R-:W-:Y:S02]  /*d1b0*/  FFMA.FTZ R35, R35, c[0x0][0x2d0], -R209 ;  /* 0x0000b40023237a23 */ /* 0x000fe400000108d1 */
[----:B------:R-:W-:Y:S01]  /*d1c0*/  FFMA.FTZ R25, R25, c[0x0][0x2d0], -R208 ;  /* 0x0000b40019197a23 */ /* 0x000fe200000108d0 */
[----:B-1----:R-:W-:Y:S01]  /*d1d0*/  FMNMX.FTZ R0, R59, R180, !PT ;  /* 0x000000b43b007209 */ /* 0x002fe20007810000 */
[C---:B--2---:R-:W-:Y:S02]  /*d1e0*/  FMUL.FTZ R132, R182.reuse, R132 ;  /* 0x00000084b6847220 */ /* 0x044fe40000410000 */
[----:B------:R-:W-:Y:S01]  /*d1f0*/  FMUL.FTZ R133, R182, R133 ;  /* 0x00000085b6857220 */ /* 0x000fe20000410000 */
[----:B------:R-:W-:Y:S01]  /*d200*/  FMNMX.FTZ R0, R62, R0, !PT ;  /* 0x000000003e007209 */ /* 0x000fe20007810000 */
[C---:B------:R-:W-:Y:S01]  /*d210*/  FMUL.FTZ R144, R182.reuse, R144 ;  /* 0x00000090b6907220 */ /* 0x040fe20000410000 */
[----:B------:R-:W-:Y:S01]  /*d220*/  MUFU.EX2 R252, R6 ;  /* 0x0000000600fc7308 */ /* 0x000fe20000000800 */
[C---:B------:R-:W-:Y:S01]  /*d230*/  FMUL.FTZ R145, R182.reuse, R145 ;  /* 0x00000091b6917220 */ /* 0x040fe20000410000 */
[----:B------:R-:W-:Y:S01]  /*d240*/  FMNMX.FTZ R0, R63, R0, !PT ;  /* 0x000000003f007209 */ /* 0x000fe20007810000 */
[----:B------:R-:W-:Y:S02]  /*d250*/  FMUL.FTZ R148, R182, R148 ;  /* 0x00000094b6947220 */ /* 0x000fe40000410000 */
[----:B----4-:R-:W-:Y:S02]  /*d260*/  FADD.FTZ R2, -R183, R3 ;  /* 0x00000003b7027221 */ /* 0x010fe40000010100 */
[----:B------:R-:W1:Y:S01]  /*d270*/  SHFL.BFLY PT, R3, R0, 0x2, 0x1f ;  /* 0x0c401f0000037f89 */ /* 0x000e6200000e0000 */
[C---:B------:R-:W-:Y:S02]  /*d280*/  FMUL.FTZ R134, R181.reuse, R134 ;  /* 0x00000086b5867220 */ /* 0x040fe40000410000 */
[----:B------:R-:W-:Y:S01]  /*d290*/  MUFU.EX2 R247, R7 ;  /* 0x0000000700f77308 */ /* 0x000fe20000000800 */
[----:B------:R-:W-:Y:S02]  /*d2a0*/  FMUL.FTZ R2, R2, c[0x0][0x2d0] ;  /* 0x0000b40002027a20 */ /* 0x000fe40000410000 */
[C---:B------:R-:W-:Y:S02]  /*d2b0*/  FMUL.FTZ R135, R181.reuse, R135 ;  /* 0x00000087b5877220 */ /* 0x040fe40000410000 */
[C---:B------:R-:W-:Y:S02]  /*d2c0*/  FMUL.FTZ R146, R181.reuse, R146 ;  /* 0x00000092b5927220 */ /* 0x040fe40000410000 */
[C---:B------:R-:W-:Y:S02]  /*d2d0*/  FMUL.FTZ R147, R181.reuse, R147 ;  /* 0x00000093b5937220 */ /* 0x040fe40000410000 */
[C---:B------:R-:W-:Y:S01]  /*d2e0*/  FMUL.FTZ R149, R182.reuse, R149 ;  /* 0x00000095b6957220 */ /* 0x040fe20000410000 */
[----:B------:R2:W-:Y:S01]  /*d2f0*/  MUFU.EX2 R246, R16 ;  /* 0x0000001000f67308 */ /* 0x0005e20000000800 */
[C---:B------:R-:W-:Y:S02]  /*d300*/  FMUL.FTZ R150, R181.reuse, R150 ;  /* 0x00000096b5967220 */ /* 0x040fe40000410000 */
[C---:B------:R-:W-:Y:S02]  /*d310*/  FMUL.FTZ R151, R181.reuse, R151 ;  /* 0x00000097b5977220 */ /* 0x040fe40000410000 */
[C---:B------:R-:W-:Y:S02]  /*d320*/  FMUL.FTZ R160, R182.reuse, R160 ;  /* 0x000000a0b6a07220 */ /* 0x040fe40000410000 */
[----:B------:R-:W-:Y:S02]  /*d330*/  FMUL.FTZ R161, R182, R161 ;  /* 0x000000a1b6a17220 */ /* 0x000fe40000410000 */
[C---:B------:R-:W-:Y:S01]  /*d340*/  FMUL.FTZ R162, R181.reuse, R162 ;  /* 0x000000a2b5a27220 */ /* 0x040fe20000410000 */
[----:B------:R4:W4:Y:S01]  /*d350*/  MUFU.EX2 R180, R2 ;  /* 0x0000000200b47308 */ /* 0x0009220000000800 */
[----:B-1----:R-:W-:Y:S01]  /*d360*/  FMNMX.FTZ R0, R0, R3, !PT ;  /* 0x0000000300007209 */ /* 0x002fe20007810000 */
[----:B------:R-:W-:Y:S01]  /*d370*/  FMUL.FTZ R163, R181, R163 ;  /* 0x000000a3b5a37220 */ /* 0x000fe20000410000 */
[----:B-----5:R-:W-:Y:S01]  /*d380*/  @P0 IADD3 R3, P2, R249, UR4, RZ ;  /* 0x00000004f9030c10 */ /* 0x020fe2000ff5e0ff */
[C---:B------:R-:W-:Y:S02]  /*d390*/  FMUL.FTZ R164, R182.reuse, R164 ;  /* 0x000000a4b6a47220 */ /* 0x040fe40000410000 */
[C---:B------:R-:W-:Y:S02]  /*d3a0*/  FMUL.FTZ R165, R182.reuse, R165 ;  /* 0x000000a5b6a57220 */ /* 0x040fe40000410000 */
[C---:B------:R-:W-:Y:S02]  /*d3b0*/  FMUL.FTZ R166, R181.reuse, R166 ;  /* 0x000000a6b5a67220 */ /* 0x040fe40000410000 */
[----:B------:R-:W-:Y:S01]  /*d3c0*/  MUFU.EX2 R187, R12 ;  /* 0x0000000c00bb7308 */ /* 0x000fe20000000800 */
[C---:B------:R-:W-:Y:S02]  /*d3d0*/  FMUL.FTZ R167, R181.reuse, R167 ;  /* 0x000000a7b5a77220 */ /* 0x040fe40000410000 */
[----:B------:R-:W-:Y:S01]  /*d3e0*/  FMUL.FTZ R176, R182, R176 ;  /* 0x000000b0b6b07220 */ /* 0x000fe20000410000 */
[----:B--2---:R-:W-:Y:S01]  /*d3f0*/  @P0 IADD3.X R16, R248, UR13, RZ, P2, !PT ;  /* 0x0000000df8100c10 */ /* 0x004fe200097fe4ff */
[C---:B------:R-:W-:Y:S02]  /*d400*/  FMUL.FTZ R177, R182.reuse, R177 ;  /* 0x000000b1b6b17220 */ /* 0x040fe40000410000 */
[C---:B------:R-:W-:Y:S02]  /*d410*/  FMUL.FTZ R178, R181.reuse, R178 ;  /* 0x000000b2b5b27220 */ /* 0x040fe40000410000 */
[----:B------:R-:W-:Y:S01]  /*d420*/  FMUL.FTZ R179, R181, R179 ;  /* 0x000000b3b5b37220 */ /* 0x000fe20000410000 */
[----:B------:R1:W-:Y:S01]  /*d430*/  MUFU.EX2 R222, R17 ;  /* 0x0000001100de7308 */ /* 0x0003e20000000800 */
[C---:B------:R-:W-:Y:S02]  /*d440*/  FMUL.FTZ R68, R182.reuse, R68 ;  /* 0x00000044b6447220 */ /* 0x040fe40000410000 */
[----:B------:R-:W-:Y:S01]  /*d450*/  FMUL.FTZ R69, R182, R69 ;  /* 0x00000045b6457220 */ /* 0x000fe20000410000 */
[----:B----4-:R-:W2:Y:S01]  /*d460*/  SHFL.BFLY PT, R2, R0, 0x1, 0x1f ;  /* 0x0c201f0000027f89 */ /* 0x010ea200000e0000 */
[C---:B------:R-:W-:Y:S02]  /*d470*/  FMUL.FTZ R136, R180.reuse, R136 ;  /* 0x00000088b4887220 */ /* 0x040fe40000410000 */
        /* <DEDUP_REMOVED lines=8> */
[----:B------:R5:W-:Y:S01]  /*d500*/  MUFU.EX2 R221, R19 ;  /* 0x0000001300dd7308 */ /* 0x000be20000000800 */
[C---:B------:R-:W-:Y:S02]  /*d510*/  FMUL.FTZ R168, R180.reuse, R168 ;  /* 0x000000a8b4a87220 */ /* 0x040fe40000410000 */
[----:B------:R-:W-:Y:S01]  /*d520*/  FMUL.FTZ R169, R180, R169 ;  /* 0x000000a9b4a97220 */ /* 0x000fe20000410000 */
[----:B---3--:R-:W-:Y:S01]  /*d530*/  @P0 IADD3 R4, P1, R206, UR4, RZ ;  /* 0x00000004ce040c10 */ /* 0x008fe2000ff3e0ff */
[----:B-1----:R-:W-:Y:S01]  /*d540*/  FMUL.FTZ R17, R182, R201 ;  /* 0x000000c9b6117220 */ /* 0x002fe20000410000 */
[----:B--2---:R-:W-:Y:S01]  /*d550*/  FMNMX.FTZ R2, R0, R2, !PT ;  /* 0x0000000200027209 */ /* 0x004fe20007810000 */
[C---:B------:R-:W-:Y:S01]  /*d560*/  FMUL.FTZ R172, R180.reuse, R172 ;  /* 0x000000acb4ac7220 */ /* 0x040fe20000410000 */
[----:B------:R-:W-:Y:S01]  /*d570*/  @P0 IADD3.X R5, R251, UR13, RZ, P1, !PT ;  /* 0x0000000dfb050c10 */ /* 0x000fe20008ffe4ff */
[----:B------:R-:W-:Y:S01]  /*d580*/  FMUL.FTZ R173, R180, R173 ;  /* 0x000000adb4ad7220 */ /* 0x000fe20000410000 */
[----:B------:R1:W-:Y:S01]  /*d590*/  MUFU.EX2 R251, R8 ;  /* 0x0000000800fb7308 */ /* 0x0003e20000000800 */
[----:B------:R-:W-:Y:S01]  /*d5a0*/  @P0 LEA R6, P3, R4, c[0x0][0x1c8], 0x1 ;  /* 0x0000720004060a11 */ /* 0x000fe200078608ff */
[----:B------:R-:W-:Y:S02]  /*d5b0*/  FADD.FTZ R0, -R2, R186 ;  /* 0x000000ba02007221 */ /* 0x000fe40000010100 */
[----:B----4-:R-:W-:Y:S01]  /*d5c0*/  FMUL.FTZ R18, R181, R202 ;  /* 0x000000cab5127220 */ /* 0x010fe20000410000 */
[----:B------:R-:W-:Y:S01]  /*d5d0*/  @P0 LEA.HI.X R7, R4, c[0x0][0x1cc], R5, 0x1, P3 ;  /* 0x0000730004070a11 */ /* 0x000fe200018f0c05 */
[----:B------:R-:W-:Y:S01]  /*d5e0*/  FFMA.FTZ R5, R9, c[0x0][0x2d0], -R208 ;  /* 0x0000b40009057a23 */ /* 0x000fe200000108d0 */
[----:B------:R-:W-:Y:S01]  /*d5f0*/  @P0 IADD3 R4, P2, R6, UR8, RZ ;  /* 0x0000000806040c10 */ /* 0x000fe2000ff5e0ff */
[----:B------:R-:W-:Y:S02]  /*d600*/  FMUL.FTZ R0, R0, c[0x0][0x2d0] ;  /* 0x0000b40000007a20 */ /* 0x000fe40000410000 */
[----:B------:R2:W3:Y:S01]  /*d610*/  MUFU.EX2 R215, R5 ;  /* 0x0000000500d77308 */ /* 0x0004e20000000800 */
[----:B------:R4:W-:Y:S01]  /*d620*/  @P0 LDGSTS.E.BYPASS.LTC128B.128 [R245+0x4100], [R6.64], !P5 ;  /* 0x0410000006f50fae */ /* 0x0009e2000e901d52 */
[C---:B-----5:R-:W-:Y:S01]  /*d630*/  FMUL.FTZ R19, R181.reuse, R203 ;  /* 0x000000cbb5137220 */ /* 0x060fe20000410000 */
[----:B------:R-:W-:Y:S01]  /*d640*/  MOV R203, R246 ;  /* 0x000000f600cb7202 */ /* 0x000fe20000000f00 */
[C---:B------:R-:W-:Y:S02]  /*d650*/  FMUL.FTZ R70, R181.reuse, R70 ;  /* 0x00000046b5467220 */ /* 0x040fe40000410000 */
[----:B------:R-:W-:Y:S02]  /*d660*/  FMUL.FTZ R71, R181, R71 ;  /* 0x00000047b5477220 */ /* 0x000fe40000410000 */
[C---:B------:R-:W-:Y:S02]  /*d670*/  FMUL.FTZ R72, R180.reuse, R72 ;  /* 0x00000048b4487220 */ /* 0x040fe40000410000 */
[----:B------:R-:W5:Y:S01]  /*d680*/  MUFU.EX2 R0, R0 ;  /* 0x0000000000007308 */ /* 0x000f620000000800 */
[C---:B------:R-:W-:Y:S02]  /*d690*/  FMUL.FTZ R73, R180.reuse, R73 ;  /* 0x00000049b4497220 */ /* 0x040fe40000410000 */
[C---:B------:R-:W-:Y:S01]  /*d6a0*/  FMUL.FTZ R76, R180.reuse, R76 ;  /* 0x0000004cb44c7220 */ /* 0x040fe20000410000 */
[C---:B-1----:R-:W-:Y:S01]  /*d6b0*/  @P0 LEA R8, P1, R3.reuse, c[0x0][0x1c8], 0x1 ;  /* 0x0000720003080a11 */ /* 0x042fe200078208ff */
[----:B------:R-:W-:Y:S02]  /*d6c0*/  FMUL.FTZ R77, R180, R77 ;  /* 0x0000004db44d7220 */ /* 0x000fe40000410000 */
[C---:B------:R-:W-:Y:S01]  /*d6d0*/  FMUL.FTZ R80, R182.reuse, R80 ;  /* 0x00000050b6507220 */ /* 0x040fe20000410000 */
[----:B------:R-:W-:Y:S01]  /*d6e0*/  @P0 LEA.HI.X R9, R3, c[0x0][0x1cc], R16, 0x1, P1 ;  /* 0x0000730003090a11 */ /* 0x000fe200008f0c10 */
[--C-:B------:R-:W-:Y:S01]  /*d6f0*/  FFMA.FTZ R3, R13, c[0x0][0x2d0], -R208.reuse ;  /* 0x0000b4000d037a23 */ /* 0x100fe200000108d0 */
[----:B------:R-:W-:Y:S01]  /*d700*/  MUFU.EX2 R217, R33 ;  /* 0x0000002100d97308 */ /* 0x000fe20000000800 */
[C---:B------:R-:W-:Y:S02]  /*d710*/  FMUL.FTZ R16, R182.reuse, R200 ;  /* 0x000000c8b6107220 */ /* 0x040fe40000410000 */
[----:B------:R1:W-:Y:S01]  /*d720*/  @P0 LDGSTS.E.BYPASS.LTC128B.128 [R245+0x6100], [R8.64], !P4 ;  /* 0x0610000008f50fae */ /* 0x0003e2000e101d52 */
[----:B--2---:R-:W-:Y:S01]  /*d730*/  @P0 IADD3.X R5, R7, UR6, RZ, P2, !PT ;  /* 0x0000000607050c10 */ /* 0x004fe200097fe4ff */
[----:B------:R-:W-:Y:S01]  /*d740*/  FMUL.FTZ R81, R182, R81 ;  /* 0x00000051b6517220 */ /* 0x000fe20000410000 */
[----:B---3--:R-:W-:Y:S01]  /*d750*/  MOV R202, R215 ;  /* 0x000000d700ca7202 */ /* 0x008fe20000000f00 */
[C---:B------:R-:W-:Y:S01]  /*d760*/  FMUL.FTZ R82, R181.reuse, R82 ;  /* 0x00000052b5527220 */ /* 0x040fe20000410000 */
[----:B----4-:R-:W-:Y:S01]  /*d770*/  @P0 IADD3 R6, P1, R4, UR8, RZ ;  /* 0x0000000804060c10 */ /* 0x010fe2000ff3e0ff */
[----:B------:R-:W-:Y:S01]  /*d780*/  FMUL.FTZ R83, R181, R83 ;  /* 0x00000053b5537220 */ /* 0x000fe20000410000 */
[----:B------:R2:W-:Y:S01]  /*d790*/  MUFU.EX2 R186, R3 ;  /* 0x0000000300ba7308 */ /* 0x0005e20000000800 */
[----:B------:R3:W-:Y:S01]  /*d7a0*/  @P0 LDGSTS.E.BYPASS.LTC128B.128 [R245+0x4900], [R4.64], !P5 ;  /* 0x0490000004f50fae */ /* 0x0007e2000e901d52 */
[C---:B------:R-:W-:Y:S01]  /*d7b0*/  @P0 IADD3.X R7, R5.reuse, UR6, RZ, P1, !PT ;  /* 0x0000000605070c10 */ /* 0x040fe20008ffe4ff */
[----:B------:R-:W-:Y:S01]  /*d7c0*/  FMUL.FTZ R84, R182, R84 ;  /* 0x00000054b6547220 */ /* 0x000fe20000410000 */
[----:B------:R-:W-:Y:S01]  /*d7d0*/  @P0 IADD3 R12, P1, R4, UR12, RZ ;  /* 0x0000000c040c0c10 */ /* 0x000fe2000ff3e0ff */
[C---:B-----5:R-:W-:Y:S02]  /*d7e0*/  FMUL.FTZ R138, R0.reuse, R138 ;  /* 0x0000008a008a7220 */ /* 0x060fe40000410000 */
[C---:B------:R-:W-:Y:S01]  /*d7f0*/  FMUL.FTZ R139, R0.reuse, R139 ;  /* 0x0000008b008b7220 */ /* 0x040fe20000410000 */
[----:B------:R-:W-:Y:S01]  /*d800*/  @P0 IADD3.X R13, R5, UR9, RZ, P1, !PT ;  /* 0x00000009050d0c10 */ /* 0x000fe20008ffe4ff */
[----:B------:R3:W-:Y:S01]  /*d810*/  @P0 LDGSTS.E.BYPASS.LTC128B.128 [R245+0x6900], [R4.64+0x80], !P4 ;  /* 0x0690008004f50fae */ /* 0x0007e2000e101d52 */
[C---:B------:R-:W-:Y:S01]  /*d820*/  FMUL.FTZ R142, R0.reuse, R142 ;  /* 0x0000008e008e7220 */ /* 0x040fe20000410000 */
[----:B------:R-:W-:Y:S01]  /*d830*/  MUFU.EX2 R200, R34 ;  /* 0x0000002200c87308 */ /* 0x000fe20000000800 */
[C---:B------:R-:W-:Y:S02]  /*d840*/  FMUL.FTZ R143, R0.reuse, R143 ;  /* 0x0000008f008f7220 */ /* 0x040fe40000410000 */
[C---:B------:R-:W-:Y:S02]  /*d850*/  FMUL.FTZ R154, R0.reuse, R154 ;  /* 0x0000009a009a7220 */ /* 0x040fe40000410000 */
[C---:B------:R-:W-:Y:S01]  /*d860*/  FMUL.FTZ R155, R0.reuse, R155 ;  /* 0x0000009b009b7220 */ /* 0x040fe20000410000 */
[----:B------:R4:W-:Y:S01]  /*d870*/  @P0 LDGSTS.E.BYPASS.LTC128B.128 [R245+0x5100], [R6.64], !P5 ;  /* 0x0510000006f50fae */ /* 0x0009e2000e901d52 */
[----:B------:R-:W-:Y:S01]  /*d880*/  FMUL.FTZ R158, R0, R158 ;  /* 0x0000009e009e7220 */ /* 0x000fe20000410000 */
[----:B-1----:R-:W-:Y:S01]  /*d890*/  @P0 IADD3 R8, P2, R6, UR8, RZ ;  /* 0x0000000806080c10 */ /* 0x002fe2000ff5e0ff */
[C---:B------:R-:W-:Y:S01]  /*d8a0*/  FMUL.FTZ R159, R0.reuse, R159 ;  /* 0x0000009f009f7220 */ /* 0x040fe20000410000 */
[----:B------:R-:W-:Y:S01]  /*d8b0*/  MUFU.EX2 R218, R35 ;  /* 0x0000002300da7308 */ /* 0x000fe20000000800 */
[----:B------:R-:W-:Y:S01]  /*d8c0*/  FMUL.FTZ R170, R0, R170 ;  /* 0x000000aa00aa7220 */ /* 0x000fe20000410000 */
[----:B------:R-:W-:Y:S02]  /*d8d0*/  @P0 IADD3.X R9, R7, UR6, RZ, P2, !PT ;  /* 0x0000000607090c10 */ /* 0x000fe400097fe4ff */
[----:B------:R1:W-:Y:S01]  /*d8e0*/  @P0 LDGSTS.E.BYPASS.LTC128B.128 [R245+0x7100], [R12.64], !P4 ;  /* 0x071000000cf50fae */ /* 0x0003e2000e101d52 */
[----:B--2---:R-:W-:Y:S02]  /*d8f0*/  FMUL.FTZ R3, R2, c[0x0][0x2d0] ;  /* 0x0000b40002037a20 */ /* 0x004fe40000410000 */
[----:B------:R-:W-:Y:S02]  /*d900*/  FMUL.FTZ R171, R0, R171 ;  /* 0x000000ab00ab7220 */ /* 0x000fe40000410000 */
[--C-:B------:R-:W-:Y:S02]  /*d910*/  FFMA.FTZ R14, R14, c[0x0][0x2d0], -R3.reuse ;  /* 0x0000b4000e0e7a23 */ /* 0x100fe40000010803 */
[--C-:B------:R-:W-:Y:S01]  /*d920*/  FFMA.FTZ R15, R15, c[0x0][0x2d0], -R3.reuse ;  /* 0x0000b4000f0f7a23 */ /* 0x100fe20000010803 */
[----:B------:R2:W-:Y:S01]  /*d930*/  @P0 LDGSTS.E.BYPASS.LTC128B.128 [R245+0x5900], [R8.64], !P5 ;  /* 0x0590000008f50fae */ /* 0x0005e2000e901d52 */
[----:B------:R5:W-:Y:S01]  /*d940*/  MUFU.EX2 R213, R14 ;  /* 0x0000000e00d57308 */ /* 0x000be20000000800 */
[--C-:B------:R-:W-:Y:S01]  /*d950*/  FFMA.FTZ R10, R10, c[0x0][0x2d0], -R3.reuse ;  /* 0x0000b4000a0a7a23 */ /* 0x100fe20000010803 */
[----:B---3--:R-:W-:Y:S01]  /*d960*/  @P0 IADD3 R4, P1, R6, UR12, RZ ;  /* 0x0000000c06040c10 */ /* 0x008fe2000ff3e0ff */
[--C-:B------:R-:W-:Y:S02]  /*d970*/  FFMA.FTZ R11, R11, c[0x0][0x2d0], -R3.reuse ;  /* 0x0000b4000b0b7a23 */ /* 0x100fe40000010803 */
[C---:B------:R-:W-:Y:S01]  /*d980*/  FMUL.FTZ R174, R0.reuse, R174 ;  /* 0x000000ae00ae7220 */ /* 0x040fe20000410000 */
[----:B------:R-:W-:Y:S01]  /*d990*/  @P0 IADD3.X R5, R7, UR9, RZ, P1, !PT ;  /* 0x0000000907050c10 */ /* 0x000fe20008ffe4ff */
[C---:B------:R-:W-:Y:S02]  /*d9a0*/  FMUL.FTZ R175, R0.reuse, R175 ;  /* 0x000000af00af7220 */ /* 0x040fe40000410000 */
[----:B------:R-:W-:Y:S01]  /*d9b0*/  FMUL.FTZ R74, R0, R74 ;  /* 0x0000004a004a7220 */ /* 0x000fe20000410000 */
[----:B------:R3:W-:Y:S01]  /*d9c0*/  MUFU.EX2 R214, R15 ;  /* 0x0000000f00d67308 */ /* 0x0007e20000000800 */
[----:B------:R3:W-:Y:S01]  /*d9d0*/  @P0 LDGSTS.E.BYPASS.LTC128B.128 [R245+0x7900], [R4.64], !P4 ;  /* 0x0790000004f50fae */ /* 0x0007e2000e101d52 */
[C---:B----4-:R-:W-:Y:S01]  /*d9e0*/  FMUL.FTZ R6, R181.reuse, R190 ;  /* 0x000000beb5067220 */ /* 0x050fe20000410000 */
[----:B------:R-:W-:Y:S01]  /*d9f0*/  F2FP.BF16.PACK_AB R190, R222, R246 ;  /* 0x000000f6debe723e */ /* 0x000fe200000010ff */
[----:B------:R-:W-:Y:S01]  /*da00*/  FMUL.FTZ R7, R181, R191 ;  /* 0x000000bfb5077220 */ /* 0x000fe20000410000 */
[----:B------:R-:W-:Y:S01]  /*da10*/  F2FP.BF16.PACK_AB R191, R221, R223 ;  /* 0x000000dfddbf723e */ /* 0x000fe200000010ff */
[----:B------:R-:W-:Y:S02]  /*da20*/  FMUL.FTZ R75, R0, R75 ;  /* 0x0000004b004b7220 */ /* 0x000fe40000410000 */
[C---:B-1----:R-:W-:Y:S01]  /*da30*/  FMUL.FTZ R12, R180.reuse, R196 ;  /* 0x000000c4b40c7220 */ /* 0x042fe20000410000 */
[----:B------:R-:W1:Y:S01]  /*da40*/  LDSM.16.MT88.4 R204, [R225+0x100] ;  /* 0x00010000e1cc783b */ /* 0x000e620000004200 */
[----:B------:R-:W-:Y:S01]  /*da50*/  MUFU.EX2 R211, R10 ;  /* 0x0000000a00d37308 */ /* 0x000fe20000000800 */
[----:B------:R-:W-:Y:S02]  /*da60*/  FMUL.FTZ R13, R180, R197 ;  /* 0x000000c5b40d7220 */ /* 0x000fe40000410000 */
[C---:B------:R-:W-:Y:S02]  /*da70*/  FMUL.FTZ R78, R0.reuse, R78 ;  /* 0x0000004e004e7220 */ /* 0x040fe40000410000 */
[----:B-----5:R-:W-:Y:S02]  /*da80*/  FMUL.FTZ R14, R0, R198 ;  /* 0x000000c6000e7220 */ /* 0x020fe40000410000 */
[C---:B--2---:R-:W-:Y:S01]  /*da90*/  FMUL.FTZ R8, R180.reuse, R192 ;  /* 0x000000c0b4087220 */ /* 0x044fe20000410000 */
[----:B------:R-:W-:Y:S01]  /*daa0*/  F2FP.BF16.PACK_AB R192, R215, R251 ;  /* 0x000000fbd7c0723e */ /* 0x000fe200000010ff */
[----:B------:R-:W-:Y:S01]  /*dab0*/  FMUL.FTZ R9, R180, R193 ;  /* 0x000000c1b4097220 */ /* 0x000fe20000410000 */
[----:B------:R-:W2:Y:S01]  /*dac0*/  MUFU.EX2 R212, R11 ;  /* 0x0000000b00d47308 */ /* 0x000ea20000000800 */
[----:B------:R-:W-:Y:S01]  /*dad0*/  FMUL.FTZ R79, R0, R79 ;  /* 0x0000004f004f7220 */ /* 0x000fe20000410000 */
[----:B------:R-:W0:Y:S01]  /*dae0*/  LDGDEPBAR ;  /* 0x00000000000079af */ /* 0x000e220000000000 */
[----:B------:R-:W-:Y:S02]  /*daf0*/  FMUL.FTZ R85, R182, R85 ;  /* 0x00000055b6557220 */ /* 0x000fe40000410000 */
[----:B---3--:R-:W-:Y:S02]  /*db00*/  FMUL.FTZ R15, R0, R199 ;  /* 0x000000c7000f7220 */ /* 0x008fe40000410000 */
[C---:B------:R-:W-:Y:S02]  /*db10*/  FMUL.FTZ R86, R181.reuse, R86 ;  /* 0x00000056b5567220 */ /* 0x040fe40000410000 */
[C---:B------:R-:W-:Y:S01]  /*db20*/  FMUL.FTZ R4, R182.reuse, R188 ;  /* 0x000000bcb6047220 */ /* 0x040fe20000410000 */
[----:B------:R-:W3:Y:S01]  /*db30*/  LDSM.16.MT88.4 R196, [R226+0x100] ;  /* 0x00010000e2c4783b */ /* 0x000ee20000004200 */
[----:B------:R-:W-:Y:S01]  /*db40*/  FMUL.FTZ R5, R182, R189 ;  /* 0x000000bdb6057220 */ /* 0x000fe20000410000 */
[----:B------:R-:W-:Y:S01]  /*db50*/  F2FP.BF16.PACK_AB R188, R244, R220 ;  /* 0x000000dcf4bc723e */ /* 0x000fe200000010ff */
[----:B------:R-:W-:Y:S01]  /*db60*/  FMUL.FTZ R87, R181, R87 ;  /* 0x00000057b5577220 */ /* 0x000fe20000410000 */
[----:B------:R-:W-:Y:S01]  /*db70*/  F2FP.BF16.PACK_AB R189, R247, R252 ;  /* 0x000000fcf7bd723e */ /* 0x000fe200000010ff */
[--C-:B------:R-:W-:Y:S02]  /*db80*/  FFMA.FTZ R28, R28, c[0x0][0x2d0], -R208.reuse ;  /* 0x0000b4001c1c7a23 */ /* 0x100fe400000108d0 */
[--C-:B------:R-:W-:Y:S02]  /*db90*/  FFMA.FTZ R29, R29, c[0x0][0x2d0], -R208.reuse ;  /* 0x0000b4001d1d7a23 */ /* 0x100fe400000108d0 */
[--C-:B------:R-:W-:Y:S01]  /*dba0*/  FFMA.FTZ R30, R30, c[0x0][0x2d0], -R3.reuse ;  /* 0x0000b4001e1e7a23 */ /* 0x100fe20000010803 */
[----:B------:R-:W-:Y:S01]  /*dbb0*/  MUFU.EX2 R216, R28 ;  /* 0x0000001c00d87308 */ /* 0x000fe20000000800 */
[----:B------:R-:W-:Y:S02]  /*dbc0*/  FFMA.FTZ R31, R31, c[0x0][0x2d0], -R3 ;  /* 0x0000b4001f1f7a23 */ /* 0x000fe40000010803 */
[--C-:B------:R-:W-:Y:S01]  /*dbd0*/  FFMA.FTZ R38, R38, c[0x0][0x2d0], -R209.reuse ;  /* 0x0000b40026267a23 */ /* 0x100fe200000108d1 */
[----:B--2---:R-:W-:Y:S01]  /*dbe0*/  F2FP.BF16.PACK_AB R193, R212, R211 ;  /* 0x000000d3d4c1723e */ /* 0x004fe200000010ff */
[--C-:B------:R-:W-:Y:S02]  /*dbf0*/  FFMA.FTZ R39, R39, c[0x0][0x2d0], -R209.reuse ;  /* 0x0000b40027277a23 */ /* 0x100fe400000108d1 */
[----:B------:R-:W-:Y:S01]  /*dc00*/  FFMA.FTZ R51, R51, c[0x0][0x2d0], -R209 ;  /* 0x0000b40033337a23 */ /* 0x000fe200000108d1 */
[-C--:B-1----:R-:W-:Y:S05]  /*dc10*/  HMMA.16816.F32.BF16 R4, R188, R204.reuse, R4 ;  /* 0x000000ccbc04723c */ /* 0x082fea0000041804 */
[----:B------:R-:W-:Y:S01]  /*dc20*/  FMUL.FTZ R10, R0, R194 ;  /* 0x000000c2000a7220 */ /* 0x000fe20000410000 */
[----:B------:R-:W-:Y:S01]  /*dc30*/  F2FP.BF16.PACK_AB R194, R186, R187 ;  /* 0x000000bbbac2723e */ /* 0x000fe200000010ff */
[----:B------:R-:W-:Y:S01]  /*dc40*/  FMUL.FTZ R11, R0, R195 ;  /* 0x000000c3000b7220 */ /* 0x000fe20000410000 */
[----:B------:R-:W-:Y:S01]  /*dc50*/  F2FP.BF16.PACK_AB R195, R214, R213 ;  /* 0x000000d5d6c3723e */ /* 0x000fe200000010ff */
[----:B------:R-:W-:Y:S03]  /*dc60*/  FFMA.FTZ R40, R40, c[0x0][0x2d0], -R208 ;  /* 0x0000b40028287a23 */ /* 0x000fe600000108d0 */
[--C-:B------:R-:W-:Y:S01]  /*dc70*/  FFMA.FTZ R42, R42, c[0x0][0x2d0], -R3.reuse ;  /* 0x0000b4002a2a7a23 */ /* 0x100fe20000010803 */
[----:B------:R-:W-:Y:S01]  /*dc80*/  MUFU.EX2 R215, R40 ;  /* 0x0000002800d77308 */ /* 0x000fe20000000800 */
[--C-:B------:R-:W-:Y:S01]  /*dc90*/  FFMA.FTZ R43, R43, c[0x0][0x2d0], -R3.reuse ;  /* 0x0000b4002b2b7a23 */ /* 0x100fe20000010803 */
[C---:B------:R-:W-:Y:S04]  /*dca0*/  HMMA.16816.F32.BF16 R8, R192.reuse, R204, R8 ;  /* 0x000000ccc008723c */ /* 0x040fe80000041808 */
[C---:B------:R-:W-:Y:S02]  /*dcb0*/  FMUL.FTZ R88, R180.reuse, R88 ;  /* 0x00000058b4587220 */ /* 0x040fe40000410000 */
[----:B------:R-:W-:Y:S02]  /*dcc0*/  FMUL.FTZ R89, R180, R89 ;  /* 0x00000059b4597220 */ /* 0x000fe40000410000 */
[-C--:B------:R-:W-:Y:S01]  /*dcd0*/  HMMA.16816.F32.BF16 R12, R192, R206.reuse, R12 ;  /* 0x000000cec00c723c */ /* 0x080fe2000004180c */
[----:B------:R1:W-:Y:S03]  /*dce0*/  MUFU.EX2 R204, R32 ;  /* 0x0000002000cc7308 */ /* 0x0003e60000000800 */
[C---:B------:R-:W-:Y:S02]  /*dcf0*/  FMUL.FTZ R90, R0.reuse, R90 ;  /* 0x0000005a005a7220 */ /* 0x040fe40000410000 */
[----:B------:R-:W-:Y:S02]  /*dd00*/  FMUL.FTZ R91, R0, R91 ;  /* 0x0000005b005b7220 */ /* 0x000fe40000410000 */
[C---:B------:R-:W-:Y:S03]  /*dd10*/  HMMA.16816.F32.BF16 R16, R188.reuse, R206, R16 ;  /* 0x000000cebc10723c */ /* 0x040fe60000041810 */
[----:B------:R-:W-:Y:S01]  /*dd20*/  MUFU.EX2 R206, R31 ;  /* 0x0000001f00ce7308 */ /* 0x000fe20000000800 */
[C---:B------:R-:W-:Y:S02]  /*dd30*/  FMUL.FTZ R92, R180.reuse, R92 ;  /* 0x0000005cb45c7220 */ /* 0x040fe40000410000 */
[----:B------:R-:W-:Y:S01]  /*dd40*/  FMUL.FTZ R93, R180, R93 ;  /* 0x0000005db45d7220 */ /* 0x000fe20000410000 */
[----:B------:R-:W-:Y:S01]  /*dd50*/  MOV R207, R223 ;  /* 0x000000df00cf7202 */ /* 0x000fe20000000f00 */
[-C--:B---3--:R-:W-:Y:S04]  /*dd60*/  HMMA.16816.F32.BF16 R132, R188, R196.reuse, R132 ;  /* 0x000000c4bc84723c */ /* 0x088fe80000041884 */
[C---:B------:R-:W-:Y:S01]  /*dd70*/  FMUL.FTZ R94, R0.reuse, R94 ;  /* 0x0000005e005e7220 */ /* 0x040fe20000410000 */
[----:B------:R-:W-:Y:S01]  /*dd80*/  MUFU.EX2 R205, R25 ;  /* 0x0000001900cd7308 */ /* 0x000fe20000000800 */
[----:B------:R-:W-:Y:S02]  /*dd90*/  FMUL.FTZ R95, R0, R95 ;  /* 0x0000005f005f7220 */ /* 0x000fe40000410000 */
[C---:B------:R-:W-:Y:S01]  /*dda0*/  HMMA.16816.F32.BF16 R136, R192.reuse, R196, R136 ;  /* 0x000000c4c088723c */ /* 0x040fe20000041888 */
[----:B-1----:R-:W-:Y:S03]  /*ddb0*/  LDSM.16.MT88.4 R32, [R225+0x900] ;  /* 0x00090000e120783b */ /* 0x002fe60000004200 */
        /* <DEDUP_REMOVED lines=8> */
[----:B------:R-:W-:Y:S02]  /*de40*/  FMUL.FTZ R101, R182, R101 ;  /* 0x00000065b6657220 */ /* 0x000fe40000410000 */
[C---:B------:R-:W-:Y:S04]  /*de50*/  FMUL.FTZ R102, R181.reuse, R102 ;  /* 0x00000066b5667220 */ /* 0x040fe80000410000 */
        /* <DEDUP_REMOVED lines=28> */
[----:B------:R-:W-:Y:S02]  /*e020*/  FFMA.FTZ R20, R20, c[0x0][0x2d0], -R210 ;  /* 0x0000b40014147a23 */ /* 0x000fe400000108d2 */
[----:B------:R-:W-:Y:S02]  /*e030*/  FFMA.FTZ R24, R24, c[0x0][0x2d0], -R208 ;  /* 0x0000b40018187a23 */ /* 0x000fe400000108d0 */
[----:B------:R-:W-:Y:S02]  /*e040*/  MUFU.EX2 R250, R20 ;  /* 0x0000001400fa7308 */ /* 0x000fe40000000800 */
[--C-:B------:R-:W-:Y:S02]  /*e050*/  FFMA.FTZ R26, R26, c[0x0][0x2d0], -R3.reuse ;  /* 0x0000b4001a1a7a23 */ /* 0x100fe40000010803 */
[----:B------:R-:W-:Y:S02]  /*e060*/  FFMA.FTZ R27, R27, c[0x0][0x2d0], -R3 ;  /* 0x0000b4001b1b7a23 */ /* 0x000fe40000010803 */
[C---:B------:R-:W-:Y:S02]  /*e070*/  FMUL.FTZ R128, R182.reuse, R128 ;  /* 0x00000080b6807220 */ /* 0x040fe40000410000 */
[----:B------:R-:W-:Y:S02]  /*e080*/  FMUL.FTZ R129, R182, R129 ;  /* 0x00000081b6817220 */ /* 0x000fe40000410000 */
[----:B------:R-:W-:Y:S01]  /*e090*/  MUFU.EX2 R20, R29 ;  /* 0x0000001d00147308 */ /* 0x000fe20000000800 */
[--C-:B------:R-:W-:Y:S02]  /*e0a0*/  FFMA.FTZ R37, R37, c[0x0][0x2d0], -R210.reuse ;  /* 0x0000b40025257a23 */ /* 0x100fe400000108d2 */
[--C-:B------:R-:W-:Y:S02]  /*e0b0*/  FFMA.FTZ R36, R36, c[0x0][0x2d0], -R210.reuse ;  /* 0x0000b40024247a23 */ /* 0x100fe400000108d2 */
[----:B------:R-:W-:Y:S02]  /*e0c0*/  FFMA.FTZ R48, R48, c[0x0][0x2d0], -R210 ;  /* 0x0000b40030307a23 */ /* 0x000fe400000108d2 */
[----:B------:R-:W-:Y:S02]  /*e0d0*/  FFMA.FTZ R50, R50, c[0x0][0x2d0], -R209 ;  /* 0x0000b40032327a23 */ /* 0x000fe400000108d1 */
[----:B------:R-:W-:Y:S01]  /*e0e0*/  FFMA.FTZ R41, R41, c[0x0][0x2d0], -R208 ;  /* 0x0000b40029297a23 */ /* 0x000fe200000108d0 */
[----:B------:R-:W-:Y:S01]  /*e0f0*/  MUFU.EX2 R248, R24 ;  /* 0x0000001800f87308 */ /* 0x000fe20000000800 */
[----:B------:R-:W-:Y:S02]  /*e100*/  FFMA.FTZ R49, R49, c[0x0][0x2d0], -R210 ;  /* 0x0000b40031317a23 */ /* 0x000fe400000108d2 */
[--C-:B------:R-:W-:Y:S02]  /*e110*/  FFMA.FTZ R44, R44, c[0x0][0x2d0], -R208.reuse ;  /* 0x0000b4002c2c7a23 */ /* 0x100fe400000108d0 */
[----:B------:R-:W-:Y:S02]  /*e120*/  FFMA.FTZ R45, R45, c[0x0][0x2d0], -R208 ;  /* 0x0000b4002d2d7a23 */ /* 0x000fe400000108d0 */
[--C-:B------:R-:W-:Y:S02]  /*e130*/  FFMA.FTZ R46, R46, c[0x0][0x2d0], -R3.reuse ;  /* 0x0000b4002e2e7a23 */ /* 0x100fe40000010803 */
[----:B------:R-:W-:Y:S01]  /*e140*/  FFMA.FTZ R47, R47, c[0x0][0x2d0], -R3 ;  /* 0x0000b4002f2f7a23 */ /* 0x000fe20000010803 */
[----:B------:R2:W-:Y:S01]  /*e150*/  MUFU.EX2 R246, R37 ;  /* 0x0000002500f67308 */ /* 0x0005e20000000800 */
[-C--:B-1----:R-:W-:Y:S03]  /*e160*/  HMMA.16816.F32.BF16 R164, R188, R196.reuse, R164 ;  /* 0x000000c4bca4723c */ /* 0x082fe600000418a4 */
[C---:B------:R-:W-:Y:S02]  /*e170*/  FMUL.FTZ R118, R181.reuse, R118 ;  /* 0x00000076b5767220 */ /* 0x040fe40000410000 */
[----:B------:R-:W-:Y:S02]  /*e180*/  FMUL.FTZ R119, R181, R119 ;  /* 0x00000077b5777220 */ /* 0x000fe40000410000 */
[--C-:B------:R-:W-:Y:S01]  /*e190*/  FFMA.FTZ R21, R21, c[0x0][0x2d0], -R210.reuse ;  /* 0x0000b40015157a23 */ /* 0x100fe200000108d2 */
[C---:B------:R-:W-:Y:S01]  /*e1a0*/  HMMA.16816.F32.BF16 R168, R192.reuse, R196, R168 ;  /* 0x000000c4c0a8723c */ /* 0x040fe200000418a8 */
[----:B------:R1:W-:Y:S03]  /*e1b0*/  MUFU.EX2 R223, R49 ;  /* 0x0000003100df7308 */ /* 0x0003e60000000800 */
[--C-:B------:R-:W-:Y:S02]  /*e1c0*/  FFMA.FTZ R23, R23, c[0x0][0x2d0], -R209.reuse ;  /* 0x0000b40017177a23 */ /* 0x100fe400000108d1 */
[--C-:B------:R-:W-:Y:S02]  /*e1d0*/  FFMA.FTZ R22, R22, c[0x0][0x2d0], -R209.reuse ;  /* 0x0000b40016167a23 */ /* 0x100fe400000108d1 */
[-C--:B------:R-:W-:Y:S03]  /*e1e0*/  HMMA.16816.F32.BF16 R172, R192, R198.reuse, R172 ;  /* 0x000000c6c0ac723c */ /* 0x080fe600000418ac */
[----:B------:R-:W3:Y:S01]  /*e1f0*/  MUFU.EX2 R201, R21 ;  /* 0x0000001500c97308 */ /* 0x000ee20000000800 */
[C---:B------:R-:W-:Y:S02]  /*e200*/  FMUL.FTZ R130, R181.reuse, R130 ;  /* 0x00000082b5827220 */ /* 0x040fe40000410000 */
[----:B------:R-:W-:Y:S01]  /*e210*/  FMUL.FTZ R131, R181, R131 ;  /* 0x00000083b5837220 */ /* 0x000fe20000410000 */
[----:B--2---:R-:W-:Y:S01]  /*e220*/  MOV R37, R222 ;  /* 0x000000de00257202 */ /* 0x004fe20000000f00 */
[C---:B------:R-:W-:Y:S01]  /*e230*/  HMMA.16816.F32.BF16 R176, R188.reuse, R198, R176 ;  /* 0x000000c6bcb0723c */ /* 0x040fe200000418b0 */
[----:B------:R-:W2:Y:S03]  /*e240*/  LDSM.16.MT88.4 R196, [R225+0x2100] ;  /* 0x00210000e1c4783b */ /* 0x000ea60000004200 */
[----:B------:R-:W-:Y:S01]  /*e250*/  FFMA.FTZ R52, R52, c[0x0][0x2d0], -R210 ;  /* 0x0000b40034347a23 */ /* 0x000fe200000108d2 */
[----:B------:R-:W-:Y:S01]  /*e260*/  MUFU.EX2 R222, R51 ;  /* 0x0000003300de7308 */ /* 0x000fe20000000800 */
[----:B------:R-:W-:Y:S02]  /*e270*/  FFMA.FTZ R66, R66, c[0x0][0x2d0], -R209 ;  /* 0x0000b40042427a23 */ /* 0x000fe400000108d1 */
[----:B------:R-:W-:Y:S04]  /*e280*/  FFMA.FTZ R56, R56, c[0x0][0x2d0], -R208 ;  /* 0x0000b40038387a23 */ /* 0x000fe800000108d0 */
[----:B-1----:R-:W-:Y:S02]  /*e290*/  FFMA.FTZ R49, R53, c[0x0][0x2d0], -R210 ;  /* 0x0000b40035317a23 */ /* 0x002fe400000108d2 */
[----:B------:R-:W-:Y:S01]  /*e2a0*/  FFMA.FTZ R53, R62, c[0x0][0x2d0], -R3 ;  /* 0x0000b4003e357a23 */ /* 0x000fe20000010803 */
[----:B------:R-:W1:Y:S01]  /*e2b0*/  MUFU.EX2 R219, R23 ;  /* 0x0000001700db7308 */ /* 0x000e620000000800 */
[----:B------:R-:W-:Y:S09]  /*e2c0*/  FFMA.FTZ R57, R57, c[0x0][0x2d0], -R208 ;  /* 0x0000b40039397a23 */ /* 0x000ff200000108d0 */
[----:B------:R4:W5:Y:S10]  /*e2d0*/  MUFU.EX2 R249, R22 ;  /* 0x0000001600f97308 */ /* 0x0009740000000800 */
[----:B------:R-:W-:Y:S01]  /*e2e0*/  MUFU.EX2 R66, R66 ;  /* 0x0000004200427308 */ /* 0x000fe20000000800 */
[-C--:B--2---:R-:W-:Y:S09]  /*e2f0*/  HMMA.16816.F32.BF16 R68, R188, R196.reuse, R68 ;  /* 0x000000c4bc44723c */ /* 0x084ff20000041844 */
[----:B------:R-:W-:Y:S01]  /*e300*/  MUFU.EX2 R53, R53 ;  /* 0x0000003500357308 */ /* 0x000fe20000000800 */
[C---:B------:R-:W-:Y:S08]  /*e310*/  HMMA.16816.F32.BF16 R72, R192.reuse, R196, R72 ;  /* 0x000000c4c048723c */ /* 0x040ff00000041848 */
[-C--:B------:R-:W-:Y:S08]  /*e320*/  HMMA.16816.F32.BF16 R76, R192, R198.reuse, R76 ;  /* 0x000000c6c04c723c */ /* 0x080ff0000004184c */
[C---:B------:R-:W-:Y:S01]  /*e330*/  HMMA.16816.F32.BF16 R80, R188.reuse, R198, R80 ;  /* 0x000000c6bc50723c */ /* 0x040fe20000041850 */
[----:B------:R-:W2:Y:S07]  /*e340*/  LDSM.16.MT88.4 R196, [R226+0x2100] ;  /* 0x00210000e2c4783b */ /* 0x000eae0000004200 */
[-C--:B--2---:R-:W-:Y:S08]  /*e350*/  HMMA.16816.F32.BF16 R84, R188, R196.reuse, R84 ;  /* 0x000000c4bc54723c */ /* 0x084ff00000041854 */
        /* <DEDUP_REMOVED lines=10> */
[C---:B------:R-:W-:Y:S01]  /*e400*/  HMMA.16816.F32.BF16 R120, R192.reuse, R196, R120 ;  /* 0x000000c4c078723c */ /* 0x040fe20000041878 */
[----:B------:R-:W-:Y:S06]  /*e410*/  MUFU.EX2 R196, R26 ;  /* 0x0000001a00c47308 */ /* 0x000fec0000000800 */
[----:B---3--:R-:W-:Y:S01]  /*e420*/  MOV R197, R201 ;  /* 0x000000c900c57202 */ /* 0x008fe20000000f00 */
[-C--:B------:R-:W-:Y:S04]  /*e430*/  HMMA.16816.F32.BF16 R124, R192, R198.reuse, R124 ;  /* 0x000000c6c07c723c */ /* 0x080fe8000004187c */
[----:B------:R-:W-:Y:S02]  /*e440*/  MOV R201, R247 ;  /* 0x000000f700c97202 */ /* 0x000fe40000000f00 */
[----:B------:R2:W-:Y:S01]  /*e450*/  MUFU.EX2 R247, R48 ;  /* 0x0000003000f77308 */ /* 0x0005e20000000800 */
[----:B------:R-:W-:Y:S01]  /*e460*/  MOV R194, R205 ;  /* 0x000000cd00c27202 */ /* 0x000fe20000000f00 */
[----:B------:R-:W-:Y:S04]  /*e470*/  HMMA.16816.F32.BF16 R128, R188, R198, R128 ;  /* 0x000000c6bc80723c */ /* 0x000fe80000041880 */
[----:B------:R-:W-:Y:S02]  /*e480*/  MOV R193, R204 ;  /* 0x000000cc00c17202 */ /* 0x000fe40000000f00 */
[----:B------:R-:W-:Y:S02]  /*e490*/  MOV R192, R200 ;  /* 0x000000c800c07202 */ /* 0x000fe40000000f00 */
[----:B------:R3:W-:Y:S01]  /*e4a0*/  MUFU.EX2 R205, R30 ;  /* 0x0000001e00cd7308 */ /* 0x0007e20000000800 */
[----:B-1----:R-:W-:Y:S03]  /*e4b0*/  MOV R195, R219 ;  /* 0x000000db00c37202 */ /* 0x002fe60000000f00 */
[----:B------:R-:W-:Y:S02]  /*e4c0*/  MOV R191, R218 ;  /* 0x000000da00bf7202 */ /* 0x000fe40000000f00 */
[----:B------:R-:W-:Y:S02]  /*e4d0*/  MOV R198, R217 ;  /* 0x000000d900c67202 */ /* 0x000fe40000000f00 */
[----:B------:R-:W-:Y:S02]  /*e4e0*/  MOV R190, R20 ;  /* 0x0000001400be7202 */ /* 0x000fe40000000f00 */
[----:B------:R-:W1:Y:S01]  /*e4f0*/  MUFU.EX2 R204, R27 ;  /* 0x0000001b00cc7308 */ /* 0x000e620000000800 */
[----:B------:R-:W-:Y:S02]  /*e500*/  F2FP.BF16.PACK_AB R20, R197, R250 ;  /* 0x000000fac514723e */ /* 0x000fe400000010ff */
[----:B----4-:R-:W-:Y:S01]  /*e510*/  F2FP.BF16.PACK_AB R22, R198, R193 ;  /* 0x000000c1c616723e */ /* 0x010fe200000010ff */
[--C-:B--2---:R-:W-:Y:S01]  /*e520*/  FFMA.FTZ R48, R64, c[0x0][0x2d0], -R210.reuse ;  /* 0x0000b40040307a23 */ /* 0x104fe200000108d2 */
[----:B-----5:R-:W-:Y:S01]  /*e530*/  F2FP.BF16.PACK_AB R21, R195, R249 ;  /* 0x000000f9c315723e */ /* 0x020fe200000010ff */
[----:B------:R-:W-:Y:S01]  /*e540*/  FFMA.FTZ R210, R65, c[0x0][0x2d0], -R210 ;  /* 0x0000b40041d27a23 */ /* 0x000fe200000108d2 */
[----:B------:R-:W-:Y:S02]  /*e550*/  F2FP.BF16.PACK_AB R23, R191, R192 ;  /* 0x000000c0bf17723e */ /* 0x000fe400000010ff */
[----:B------:R-:W-:Y:S01]  /*e560*/  MOV R199, R216 ;  /* 0x000000d800c77202 */ /* 0x000fe20000000f00 */
[----:B------:R2:W-:Y:S01]  /*e570*/  MUFU.EX2 R217, R38 ;  /* 0x0000002600d97308 */ /* 0x0005e20000000800 */
[----:B------:R-:W-:Y:S02]  /*e580*/  F2FP.BF16.PACK_AB R24, R194, R248 ;  /* 0x000000f8c218723e */ /* 0x000fe400000010ff */
[----:B------:R-:W-:Y:S01]  /*e590*/  F2FP.BF16.PACK_AB R26, R190, R199 ;  /* 0x000000c7be1a723e */ /* 0x000fe200000010ff */
[-C--:B------:R-:W-:Y:S01]  /*e5a0*/  HMMA.16816.F32.BF16 R4, R20, R32.reuse, R4 ;  /* 0x000000201404723c */ /* 0x080fe20000041804 */
[----:B---3--:R-:W3:Y:S04]  /*e5b0*/  LDSM.16.MT88.4 R28, [R226+0x900] ;  /* 0x00090000e21c783b */ /* 0x008ee80000004200 */
[----:B------:R-:W-:Y:S01]  /*e5c0*/  MOV R200, R244 ;  /* 0x000000f400c87202 */ /* 0x000fe20000000f00 */
[----:B------:R4:W-:Y:S01]  /*e5d0*/  MUFU.EX2 R219, R39 ;  /* 0x0000002700db7308 */ /* 0x0009e20000000800 */
[----:B------:R-:W-:Y:S02]  /*e5e0*/  MOV R188, R221 ;  /* 0x000000dd00bc7202 */ /* 0x000fe40000000f00 */
[----:B------:R-:W-:Y:S03]  /*e5f0*/  MOV R189, R186 ;  /* 0x000000ba00bd7202 */ /* 0x000fe60000000f00 */
[----:B-1----:R-:W-:Y:S02]  /*e600*/  F2FP.BF16.PACK_AB R25, R204, R196 ;  /* 0x000000c4cc19723e */ /* 0x002fe400000010ff */
[----:B------:R-:W-:Y:S02]  /*e610*/  F2FP.BF16.PACK_AB R27, R206, R205 ;  /* 0x000000cdce1b723e */ /* 0x000fe400000010ff */
[----:B------:R-:W-:Y:S01]  /*e620*/  MUFU.EX2 R186, R43 ;  /* 0x0000002b00ba7308 */ /* 0x000fe20000000800 */
[----:B--2---:R-:W2:Y:S04]  /*e630*/  LDL.LU R38, [R1+0x2c] ;  /* 0x00002c0001267983 */ /* 0x004ea80000300800 */
[C---:B------:R-:W-:Y:S05]  /*e640*/  HMMA.16816.F32.BF16 R8, R24.reuse, R32, R8 ;  /* 0x000000201808723c */ /* 0x040fea0000041808 */
[----:B------:R1:W-:Y:S03]  /*e650*/  MUFU.EX2 R244, R36 ;  /* 0x0000002400f47308 */ /* 0x0003e60000000800 */
[-C--:B------:R-:W-:Y:S01]  /*e660*/  HMMA.16816.F32.BF16 R12, R24, R34.reuse, R12 ;  /* 0x00000022180c723c */ /* 0x080fe2000004180c */
[----:B----4-:R-:W4:Y:S04]  /*e670*/  LDL.LU R39, [R1+0x8] ;  /* 0x0000080001277983 */ /* 0x010f280000300800 */
[----:B------:R-:W5:Y:S02]  /*e680*/  LDL.LU R51, [R1+0xc] ;  /* 0x00000c0001337983 */ /* 0x000f640000300800 */
[----:B------:R1:W-:Y:S01]  /*e690*/  MUFU.EX2 R221, R50 ;  /* 0x0000003200dd7308 */ /* 0x0003e20000000800 */
[C---:B------:R-:W-:Y:S01]  /*e6a0*/  HMMA.16816.F32.BF16 R16, R20.reuse, R34, R16 ;  /* 0x000000221410723c */ /* 0x040fe20000041810 */
[----:B------:R-:W5:Y:S04]  /*e6b0*/  LDL.LU R40, [R1+0x4] ;  /* 0x0000040001287983 */ /* 0x000f680000300800 */
[----:B------:R-:W-:Y:S03]  /*e6c0*/  LDSM.16.MT88.4 R32, [R226+0x1100] ;  /* 0x00110000e220783b */ /* 0x000fe60000004200 */
[-C--:B---3--:R-:W-:Y:S01]  /*e6d0*/  HMMA.16816.F32.BF16 R132, R20, R28.reuse, R132 ;  /* 0x0000001c1484723c */ /* 0x088fe20000041884 */
[----:B------:R3:W2:Y:S03]  /*e6e0*/  MUFU.EX2 R216, R41 ;  /* 0x0000002900d87308 */ /* 0x0006a60000000800 */
[----:B-1----:R-:W-:Y:S04]  /*e6f0*/  MOV R36, R187 ;  /* 0x000000bb00247202 */ /* 0x002fe80000000f00 */
[C---:B------:R-:W-:Y:S03]  /*e700*/  HMMA.16816.F32.BF16 R136, R24.reuse, R28, R136 ;  /* 0x0000001c1888723c */ /* 0x040fe60000041888 */
[----:B------:R-:W1:Y:S01]  /*e710*/  MUFU.EX2 R187, R42 ;  /* 0x0000002a00bb7308 */ /* 0x000e620000000800 */
[--C-:B------:R-:W-:Y:S04]  /*e720*/  FFMA.FTZ R50, R60, c[0x0][0x2d0], -R208.reuse ;  /* 0x0000b4003c327a23 */ /* 0x100fe800000108d0 */
[-C--:B------:R-:W-:Y:S04]  /*e730*/  HMMA.16816.F32.BF16 R140, R24, R30.reuse, R140 ;  /* 0x0000001e188c723c */ /* 0x080fe8000004188c */
[----:B------:R-:W-:Y:S01]  /*e740*/  FFMA.FTZ R208, R61, c[0x0][0x2d0], -R208 ;  /* 0x0000b4003dd07a23 */ /* 0x000fe200000108d0 */
[----:B------:R-:W-:Y:S03]  /*e750*/  MUFU.EX2 R218, R44 ;  /* 0x0000002c00da7308 */ /* 0x000fe60000000800 */
[C---:B------:R-:W-:Y:S01]  /*e760*/  HMMA.16816.F32.BF16 R144, R20.reuse, R30, R144 ;  /* 0x0000001e1490723c */ /* 0x040fe20000041890 */
[----:B------:R-:W1:Y:S03]  /*e770*/  LDSM.16.MT88.4 R28, [R228+0x900] ;  /* 0x00090000e41c783b */ /* 0x000e660000004200 */
[----:B---3--:R-:W-:Y:S03]  /*e780*/  MOV R41, R220 ;  /* 0x000000dc00297202 */ /* 0x008fe60000000f00 */
[----:B------:R3:W1:Y:S10]  /*e790*/  MUFU.EX2 R220, R45 ;  /* 0x0000002d00dc7308 */ /* 0x0006740000000800 */
[----:B------:R1:W-:Y:S10]  /*e7a0*/  MUFU.EX2 R64, R46 ;  /* 0x0000002e00407308 */ /* 0x0003f40000000800 */
[----:B------:R1:W1:Y:S01]  /*e7b0*/  MUFU.EX2 R60, R47 ;  /* 0x0000002f003c7308 */ /* 0x0002620000000800 */
[----:B---3--:R-:W-:Y:S02]  /*e7c0*/  FFMA.FTZ R45, R55, c[0x0][0x2d0], -R209 ;  /* 0x0000b400372d7a23 */ /* 0x008fe400000108d1 */
[----:B------:R-:W-:Y:S07]  /*e7d0*/  FFMA.FTZ R55, R58, c[0x0][0x2d0], -R3 ;  /* 0x0000b4003a377a23 */ /* 0x000fee0000010803 */
[----:B------:R-:W-:Y:S01]  /*e7e0*/  MUFU.EX2 R65, R45 ;  /* 0x0000002d00417308 */ /* 0x000fe20000000800 */
[-C--:B-1----:R-:W-:Y:S03]  /*e7f0*/  HMMA.16816.F32.BF16 R148, R20, R28.reuse, R148 ;  /* 0x0000001c1494723c */ /* 0x082fe60000041894 */
[--C-:B------:R-:W-:Y:S02]  /*e800*/  FFMA.FTZ R46, R54, c[0x0][0x2d0], -R209.reuse ;  /* 0x0000b400362e7a23 */ /* 0x100fe400000108d1 */
[----:B------:R-:W-:Y:S04]  /*e810*/  FFMA.FTZ R209, R67, c[0x0][0x2d0], -R209 ;  /* 0x0000b40043d17a23 */ /* 0x000fe800000108d1 */
[----:B------:R-:W-:Y:S03]  /*e820*/  MUFU.EX2 R58, R50 ;  /* 0x00000032003a7308 */ /* 0x000fe60000000800 */
[--C-:B------:R-:W-:Y:S01]  /*e830*/  FFMA.FTZ R54, R59, c[0x0][0x2d0], -R3.reuse ;  /* 0x0000b4003b367a23 */ /* 0x100fe20000010803 */
[C---:B------:R-:W-:Y:S04]  /*e840*/  HMMA.16816.F32.BF16 R152, R24.reuse, R28, R152 ;  /* 0x0000001c1898723c */ /* 0x040fe80000041898 */
[----:B------:R-:W-:Y:S01]  /*e850*/  MOV R47, R36 ;  /* 0x00000024002f7202 */ /* 0x000fe20000000f00 */
[----:B------:R-:W-:Y:S03]  /*e860*/  FFMA.FTZ R3, R63, c[0x0][0x2d0], -R3 ;  /* 0x0000b4003f037a23 */ /* 0x000fe60000010803 */
[-C--:B------:R-:W-:Y:S01]  /*e870*/  HMMA.16816.F32.BF16 R156, R24, R30.reuse, R156 ;  /* 0x0000001e189c723c */ /* 0x080fe2000004189c */
[----:B------:R-:W-:Y:S07]  /*e880*/  MUFU.EX2 R67, R49 ;  /* 0x0000003100437308 */ /* 0x000fee0000000800 */
[C---:B------:R-:W-:Y:S01]  /*e890*/  HMMA.16816.F32.BF16 R160, R20.reuse, R30, R160 ;  /* 0x0000001e14a0723c */ /* 0x040fe200000418a0 */
[----:B------:R-:W1:Y:S02]  /*e8a0*/  LDSM.16.MT88.4 R28, [R227+0x900] ;  /* 0x00090000e31c783b */ /* 0x000e640000004200 */
[----:B------:R-:W-:Y:S10]  /*e8b0*/  MUFU.EX2 R62, R46 ;  /* 0x0000002e003e7308 */ /* 0x000ff40000000800 */
[----:B------:R-:W-:Y:S10]  /*e8c0*/  MUFU.EX2 R210, R210 ;  /* 0x000000d200d27308 */ /* 0x000ff40000000800 */
[----:B------:R-:W-:Y:S10]  /*e8d0*/  MUFU.EX2 R209, R209 ;  /* 0x000000d100d17308 */ /* 0x000ff40000000800 */
[----:B------:R-:W-:Y:S01]  /*e8e0*/  MUFU.EX2 R208, R208 ;  /* 0x000000d000d07308 */ /* 0x000fe20000000800 */
[-C--:B-1----:R-:W-:Y:S09]  /*e8f0*/  HMMA.16816.F32.BF16 R164, R20, R28.reuse, R164 ;  /* 0x0000001c14a4723c */ /* 0x082ff200000418a4 */
[----:B------:R-:W-:Y:S01]  /*e900*/  MUFU.EX2 R63, R52 ;  /* 0x00000034003f7308 */ /* 0x000fe20000000800 */
[C---:B------:R-:W-:Y:S09]  /*e910*/  HMMA.16816.F32.BF16 R168, R24.reuse, R28, R168 ;  /* 0x0000001c18a8723c */ /* 0x040ff200000418a8 */
[----:B------:R1:W3:Y:S01]  /*e920*/  MUFU.EX2 R52, R3 ;  /* 0x0000000300347308 */ /* 0x0002e20000000800 */
[-C--:B------:R-:W-:Y:S09]  /*e930*/  HMMA.16816.F32.BF16 R172, R24, R30.reuse, R172 ;  /* 0x0000001e18ac723c */ /* 0x080ff200000418ac */
[----:B------:R-:W-:Y:S01]  /*e940*/  MUFU.EX2 R59, R57 ;  /* 0x00000039003b7308 */ /* 0x000fe20000000800 */
[C---:B------:R-:W-:Y:S01]  /*e950*/  HMMA.16816.F32.BF16 R176, R20.reuse, R30, R176 ;  /* 0x0000001e14b0723c */ /* 0x040fe200000418b0 */
[----:B------:R-:W1:Y:S08]  /*e960*/  LDSM.16.MT88.4 R28, [R225+0x2900] ;  /* 0x00290000e11c783b */ /* 0x000e700000004200 */
[----:B------:R-:W-:Y:S10]  /*e970*/  MUFU.EX2 R61, R56 ;  /* 0x00000038003d7308 */ /* 0x000ff40000000800 */
[----:B------:R-:W-:Y:S10]  /*e980*/  MUFU.EX2 R55, R55 ;  /* 0x0000003700377308 */ /* 0x000ff40000000800 */
[----:B------:R-:W2:Y:S01]  /*e990*/  MUFU.EX2 R54, R54 ;  /* 0x0000003600367308 */ /* 0x000ea20000000800 */
[-C--:B-1----:R-:W-:Y:S08]  /*e9a0*/  HMMA.16816.F32.BF16 R68, R20, R28.reuse, R68 ;  /* 0x0000001c1444723c */ /* 0x082ff00000041844 */
[C---:B------:R-:W-:Y:S08]  /*e9b0*/  HMMA.16816.F32.BF16 R72, R24.reuse, R28, R72 ;  /* 0x0000001c1848723c */ /* 0x040ff00000041848 */
[-C--:B------:R-:W-:Y:S08]  /*e9c0*/  HMMA.16816.F32.BF16 R76, R24, R30.reuse, R76 ;  /* 0x0000001e184c723c */ /* 0x080ff0000004184c */
[C---:B------:R-:W-:Y:S01]  /*e9d0*/  HMMA.16816.F32.BF16 R80, R20.reuse, R30, R80 ;  /* 0x0000001e1450723c */ /* 0x040fe20000041850 */
[----:B------:R-:W1:Y:S07]  /*e9e0*/  LDSM.16.MT88.4 R28, [R226+0x2900] ;  /* 0x00290000e21c783b */ /* 0x000e6e0000004200 */
[-C--:B-1----:R-:W-:Y:S08]  /*e9f0*/  HMMA.16816.F32.BF16 R84, R20, R28.reuse, R84 ;  /* 0x0000001c1454723c */ /* 0x082ff00000041854 */
[C---:B------:R-:W-:Y:S04]  /*ea00*/  HMMA.16816.F32.BF16 R88, R24.reuse, R28, R88 ;  /* 0x0000001c1858723c */ /* 0x040fe80000041858 */
[----:B--2---:R-:W-:Y:S04]  /*ea10*/  FFMA.FTZ R44, R0, R38, R211 ;  /* 0x00000026002c7223 */ /* 0x004fe800000100d3 */
[-C--:B------:R-:W-:Y:S04]  /*ea20*/  HMMA.16816.F32.BF16 R92, R24, R30.reuse, R92 ;  /* 0x0000001e185c723c */ /* 0x080fe8000004185c */
[----:B------:R-:W-:Y:S02]  /*ea30*/  MOV R211, R202 ;  /* 0x000000ca00d37202 */ /* 0x000fe40000000f00 */
[----:B------:R-:W-:Y:S02]  /*ea40*/  MOV R0, R201 ;  /* 0x000000c900007202 */ /* 0x000fe40000000f00 */
[C---:B------:R-:W-:Y:S01]  /*ea50*/  HMMA.16816.F32.BF16 R96, R20.reuse, R30, R96 ;  /* 0x0000001e1460723c */ /* 0x040fe20000041860 */
[----:B------:R-:W1:Y:S03]  /*ea60*/  LDSM.16.MT88.4 R28, [R228+0x2900] ;  /* 0x00290000e41c783b */ /* 0x000e660000004200 */
[----:B----4-:R-:W-:Y:S01]  /*ea70*/  FFMA.FTZ R180, R180, R39, R251 ;  /* 0x00000027b4b47223 */ /* 0x010fe200000100fb */
[----:B------:R-:W-:Y:S01]  /*ea80*/  MOV R251, R203 ;  /* 0x000000cb00fb7202 */ /* 0x000fe20000000f00 */
[----:B-----5:R-:W-:Y:S01]  /*ea90*/  FFMA.FTZ R181, R181, R51, R252 ;  /* 0x00000033b5b57223 */ /* 0x020fe200000100fc */
[----:B------:R-:W-:Y:S02]  /*eaa0*/  MOV R51, R37 ;  /* 0x0000002500337202 */ /* 0x000fe40000000f00 */
[----:B------:R-:W-:Y:S03]  /*eab0*/  LDSM.16.MT88.4 R36, [R228+0x1100] ;  /* 0x00110000e424783b */ /* 0x000fe60000004200 */
[----:B------:R-:W-:Y:S01]  /*eac0*/  FFMA.FTZ R182, R182, R40, R41 ;  /* 0x00000028b6b67223 */ /* 0x000fe20000010029 */
[----:B------:R-:W-:Y:S01]  /*ead0*/  MOV R252, R207 ;  /* 0x000000cf00fc7202 */ /* 0x000fe20000000f00 */
[----:B------:R-:W-:Y:S01]  /*eae0*/  FADD.FTZ R0, R0, R181 ;  /* 0x000000b500007221 */ /* 0x000fe20000010000 */
[----:B------:R2:W4:Y:S01]  /*eaf0*/  MUFU.EX2 R207, R48 ;  /* 0x0000003000cf7308 */ /* 0x0005220000000800 */
[----:B------:R-:W-:Y:S01]  /*eb00*/  MOV R181, R192 ;  /* 0x000000c000b57202 */ /* 0x000fe20000000f00 */
[----:B------:R-:W-:Y:S01]  /*eb10*/  LDSM.16.MT88.4 R40, [R227+0x1100] ;  /* 0x00110000e328783b */ /* 0x000fe20000004200 */
[----:B------:R-:W-:Y:S01]  /*eb20*/  FADD.FTZ R0, R252, R0 ;  /* 0x00000000fc007221 */ /* 0x000fe20000010000 */
[----:B------:R-:W-:Y:S03]  /*eb30*/  MOV R252, R190 ;  /* 0x000000be00fc7202 */ /* 0x000fe60000000f00 */
        /* <DEDUP_REMOVED lines=29> */
[----:B------:R-:W5:Y:S07]  /*ed10*/  LDSM.16.MT88.4 R32, [R226+0x3100] ;  /* 0x00310000e220783b */ /* 0x000f6e0000004200 */
        /* <DEDUP_REMOVED lines=9> */
[----:B------:R-:W2:Y:S07]  /*edb0*/  LDSM.16.MT88.4 R40, [R227+0x3100] ;  /* 0x00310000e328783b */ /* 0x000eae0000004200 */
[-C--:B-1----:R-:W-:Y:S08]  /*edc0*/  HMMA.16816.F32.BF16 R68, R20, R24.reuse, R68 ;  /* 0x000000181444723c */ /* 0x082ff00000041844 */
[C---:B------:R-:W-:Y:S07]  /*edd0*/  HMMA.16816.F32.BF16 R72, R28.reuse, R24, R72 ;  /* 0x000000181c48723c */ /* 0x040fee0000041848 */
[----:B------:R-:W-:Y:S01]  /*ede0*/  MOV R25, R200 ;  /* 0x000000c800197202 */ /* 0x000fe20000000f00 */
[-C--:B------:R-:W-:Y:S01]  /*edf0*/  HMMA.16816.F32.BF16 R76, R28, R26.reuse, R76 ;  /* 0x0000001a1c4c723c */ /* 0x080fe2000004184c */
[----:B------:R-:W1:Y:S03]  /*ee00*/  LDSM.16.MT88.4 R200, [R225+0x1900] ;  /* 0x00190000e1c8783b */ /* 0x000e660000004200 */
[----:B------:R-:W-:Y:S01]  /*ee10*/  FADD.FTZ R24, R25, R182 ;  /* 0x000000b619187221 */ /* 0x000fe20000010000 */
[----:B------:R-:W-:Y:S01]  /*ee20*/  MOV R182, R199 ;  /* 0x000000c700b67202 */ /* 0x000fe20000000f00 */
[----:B------:R-:W-:Y:S01]  /*ee30*/  FADD.FTZ R25, R211, R180 ;  /* 0x000000b4d3197221 */ /* 0x000fe20000010000 */
[----:B------:R-:W-:Y:S01]  /*ee40*/  MOV R211, R198 ;  /* 0x000000c600d37202 */ /* 0x000fe20000000f00 */
[C---:B------:R-:W-:Y:S04]  /*ee50*/  HMMA.16816.F32.BF16 R80, R20.reuse, R26, R80 ;  /* 0x0000001a1450723c */ /* 0x040fe80000041850 */
[----:B------:R-:W-:Y:S01]  /*ee60*/  FADD.FTZ R25, R47, R25 ;  /* 0x000000192f197221 */ /* 0x000fe20000010000 */
[----:B------:R-:W-:Y:S01]  /*ee70*/  MOV R180, R193 ;  /* 0x000000c100b47202 */ /* 0x000fe20000000f00 */
[----:B------:R-:W-:Y:S01]  /*ee80*/  FADD.FTZ R24, R251, R24 ;  /* 0x00000018fb187221 */ /* 0x000fe20000010000 */
[----:B------:R-:W-:Y:S01]  /*ee90*/  MOV R251, R191 ;  /* 0x000000bf00fb7202 */ /* 0x000fe20000000f00 */
[-C--:B-----5:R-:W-:Y:S04]  /*eea0*/  HMMA.16816.F32.BF16 R84, R20, R32.reuse, R84 ;  /* 0x000000201454723c */ /* 0x0a0fe80000041854 */
[----:B------:R-:W-:Y:S01]  /*eeb0*/  FADD.FTZ R26, R212, R44 ;  /* 0x0000002cd41a7221 */ /* 0x000fe20000010000 */
[----:B---3--:R-:W-:Y:S01]  /*eec0*/  F2FP.BF16.PACK_AB R27, R52, R53 ;  /* 0x00000035341b723e */ /* 0x008fe200000010ff */
[----:B------:R-:W-:Y:S01]  /*eed0*/  LDSM.16.MT88.4 R44, [R226+0x3900] ;  /* 0x00390000e22c783b */ /* 0x000fe20000004200 */
[----:B------:R-:W-:Y:S01]  /*eee0*/  FADD.FTZ R24, R51, R24 ;  /* 0x0000001833187221 */ /* 0x000fe20000010000 */
[C---:B------:R-:W-:Y:S04]  /*eef0*/  HMMA.16816.F32.BF16 R88, R28.reuse, R32, R88 ;  /* 0x000000201c58723c */ /* 0x040fe80000041858 */
[----:B------:R-:W-:Y:S01]  /*ef00*/  FADD.FTZ R0, R189, R25 ;  /* 0x00000019bd007221 */ /* 0x000fe20000010000 */
[----:B------:R-:W-:Y:S01]  /*ef10*/  F2FP.BF16.PACK_AB R25, R54, R55 ;  /* 0x000000373619723e */ /* 0x000fe200000010ff */
[----:B--2---:R-:W-:Y:S01]  /*ef20*/  LDSM.16.MT88.4 R48, [R228+0x3900] ;  /* 0x00390000e430783b */ /* 0x004fe20000004200 */
[----:B------:R-:W-:Y:S01]  /*ef30*/  FADD.FTZ R57, R250, R24 ;  /* 0x00000018fa397221 */ /* 0x000fe20000010000 */
[-C--:B------:R-:W-:Y:S04]  /*ef40*/  HMMA.16816.F32.BF16 R92, R28, R34.reuse, R92 ;  /* 0x000000221c5c723c */ /* 0x080fe8000004185c */
[----:B------:R-:W-:Y:S01]  /*ef50*/  F2FP.BF16.PACK_AB R24, R59, R61 ;  /* 0x0000003d3b18723e */ /* 0x000fe200000010ff */
[----:B------:R-:W-:Y:S01]  /*ef60*/  FADD.FTZ R26, R213, R26 ;  /* 0x0000001ad51a7221 */ /* 0x000fe20000010000 */
[----:B------:R-:W-:Y:S01]  /*ef70*/  MOV R212, R194 ;  /* 0x000000c200d47202 */ /* 0x000fe20000000f00 */
[----:B------:R-:W-:Y:S01]  /*ef80*/  FADD.FTZ R0, R248, R0 ;  /* 0x00000000f8007221 */ /* 0x000fe20000010000 */
[C---:B------:R-:W-:Y:S01]  /*ef90*/  HMMA.16816.F32.BF16 R96, R20.reuse, R34, R96 ;  /* 0x000000221460723c */ /* 0x040fe20000041860 */
[----:B------:R-:W2:Y:S03]  /*efa0*/  LDSM.16.MT88.4 R32, [R226+0x1900] ;  /* 0x00190000e220783b */ /* 0x000ea60000004200 */
[----:B------:R-:W-:Y:S01]  /*efb0*/  FADD.FTZ R26, R214, R26 ;  /* 0x0000001ad61a7221 */ /* 0x000fe20000010000 */
[----:B------:R-:W-:Y:S01]  /*efc0*/  MOV R213, R195 ;  /* 0x000000c300d57202 */ /* 0x000fe20000000f00 */
[----:B------:R-:W-:Y:S01]  /*efd0*/  FADD.FTZ R0, R212, R0 ;  /* 0x00000000d4007221 */ /* 0x000fe20000010000 */
[----:B------:R-:W-:Y:S01]  /*efe0*/  MOV R214, R197 ;  /* 0x000000c500d67202 */ /* 0x000fe20000000f00 */
[-C--:B------:R-:W-:Y:S04]  /*eff0*/  HMMA.16816.F32.BF16 R100, R20, R36.reuse, R100 ;  /* 0x000000241464723c */ /* 0x080fe80000041864 */
[----:B------:R-:W-:Y:S01]  /*f000*/  FADD.FTZ R56, R196, R26 ;  /* 0x0000001ac4387221 */ /* 0x000fe20000010000 */
[----:B------:R-:W-:Y:S01]  /*f010*/  F2FP.BF16.PACK_AB R26, R208, R58 ;  /* 0x0000003ad01a723e */ /* 0x000fe200000010ff */
[----:B------:R-:W-:Y:S01]  /*f020*/  FADD.FTZ R0, R182, R0 ;  /* 0x00000000b6007221 */ /* 0x000fe20000010000 */
[----:B------:R-:W-:Y:S01]  /*f030*/  MOV R182, R2 ;  /* 0x0000000200b67202 */ /* 0x000fe20000000f00 */
[C---:B------:R-:W-:Y:S04]  /*f040*/  HMMA.16816.F32.BF16 R104, R28.reuse, R36, R104 ;  /* 0x000000241c68723c */ /* 0x040fe80000041868 */
[----:B------:R-:W-:Y:S04]  /*f050*/  FADD.FTZ R3, R213, R3 ;  /* 0x00000003d5037221 */ /* 0x000fe80000010000 */
[-C--:B------:R-:W-:Y:S04]  /*f060*/  HMMA.16816.F32.BF16 R108, R28, R38.reuse, R108 ;  /* 0x000000261c6c723c */ /* 0x080fe8000004186c */
[----:B------:R-:W-:Y:S04]  /*f070*/  FADD.FTZ R3, R181, R3 ;  /* 0x00000003b5037221 */ /* 0x000fe80000010000 */
[C---:B------:R-:W-:Y:S01]  /*f080*/  HMMA.16816.F32.BF16 R112, R20.reuse, R38, R112 ;  /* 0x000000261470723c */ /* 0x040fe20000041870 */
[----:B------:R-:W-:Y:S07]  /*f090*/  LDSM.16.MT88.4 R36, [R227+0x1900] ;  /* 0x00190000e324783b */ /* 0x000fee0000004200 */
[-C--:B------:R-:W-:Y:S08]  /*f0a0*/  HMMA.16816.F32.BF16 R116, R20, R40.reuse, R116 ;  /* 0x000000281474723c */ /* 0x080ff00000041874 */
[C---:B------:R-:W-:Y:S08]  /*f0b0*/  HMMA.16816.F32.BF16 R120, R28.reuse, R40, R120 ;  /* 0x000000281c78723c */ /* 0x040ff00000041878 */
[-C--:B------:R-:W-:Y:S01]  /*f0c0*/  HMMA.16816.F32.BF16 R124, R28, R42.reuse, R124 ;  /* 0x0000002a1c7c723c */ /* 0x080fe2000004187c */
[----:B------:R-:W3:Y:S07]  /*f0d0*/  LDSM.16.MT88.4 R28, [R228+0x1900] ;  /* 0x00190000e41c783b */ /* 0x000eee0000004200 */
[----:B------:R-:W-:Y:S01]  /*f0e0*/  HMMA.16816.F32.BF16 R128, R20, R42, R128 ;  /* 0x0000002a1480723c */ /* 0x000fe20000041880 */
[----:B------:R-:W5:Y:S06]  /*f0f0*/  LDSM.16.MT88.4 R40, [R225+0x3900] ;  /* 0x00390000e128783b */ /* 0x000f6c0000004200 */
[----:B------:R-:W-:Y:S02]  /*f100*/  F2FP.BF16.PACK_AB R20, R67, R63 ;  /* 0x0000003f4314723e */ /* 0x000fe400000010ff */
[----:B----4-:R-:W-:Y:S03]  /*f110*/  F2FP.BF16.PACK_AB R22, R210, R207 ;  /* 0x000000cfd216723e */ /* 0x010fe600000010ff */
[----:B------:R-:W-:Y:S02]  /*f120*/  F2FP.BF16.PACK_AB R21, R65, R62 ;  /* 0x0000003e4115723e */ /* 0x000fe400000010ff */
[----:B------:R-:W-:Y:S07]  /*f130*/  F2FP.BF16.PACK_AB R23, R209, R66 ;  /* 0x00000042d117723e */ /* 0x000fee00000010ff */
[-C--:B-1----:R-:W-:Y:S01]  /*f140*/  HMMA.16816.F32.BF16 R188, R20, R200.reuse, R4 ;  /* 0x000000c814bc723c */ /* 0x082fe20000041804 */
[----:B------:R-:W1:Y:S07]  /*f150*/  LDSM.16.MT88.4 R4, [R227+0x3900] ;  /* 0x00390000e304783b */ /* 0x000e6e0000004200 */
        /* <DEDUP_REMOVED lines=21> */
[----:B------:R-:W-:Y:S01]  /*f2b0*/  FADD.FTZ R3, R186, R10 ;  /* 0x0000000aba037221 */ /* 0x000fe20000010000 */
[----:B------:R-:W-:Y:S01]  /*f2c0*/  MOV R186, R2 ;  /* 0x0000000200ba7202 */ /* 0x000fe20000000f00 */
[----:B------:R-:W-:Y:S01]  /*f2d0*/  FADD.FTZ R8, R219, R0 ;  /* 0x00000000db087221 */ /* 0x000fe20000010000 */
[----:B------:R-:W-:Y:S01]  /*f2e0*/  MOV R2, R184 ;  /* 0x000000b800027202 */ /* 0x000fe20000000f00 */
        /* <DEDUP_REMOVED lines=11> */
[-C--:B-----5:R-:W-:Y:S08]  /*f3a0*/  HMMA.16816.F32.BF16 R68, R20, R40.reuse, R68 ;  /* 0x000000281444723c */ /* 0x0a0ff00000041844 */
        /* <DEDUP_REMOVED lines=43> */
.L_x_1603:
[----:B------:R-:W3:Y:S04]  /*f660*/  LDL.LU R5, [R1+0x4] ;  /* 0x0000040001057983 */ /* 0x000ee80000300800 */
[----:B------:R-:W4:Y:S04]  /*f670*/  LDL.LU R9, [R1+0xc] ;  /* 0x00000c0001097983 */ /* 0x000f280000300800 */
[----:B--2---:R-:W2:Y:S04]  /*f680*/  LDL.LU R7, [R1+0x8] ;  /* 0x0000080001077983 */ /* 0x004ea80000300800 */
[----:B------:R-:W2:Y:S01]  /*f690*/  LDL.LU R4, [R1+0x2c] ;  /* 0x00002c0001047983 */ /* 0x000ea20000300800 */
[----:B------:R-:W-:-:S02]  /*f6a0*/  MOV R62, 0xff800000 ;  /* 0xff800000003e7802 */ /* 0x000fc40000000f00 */
[----:B------:R-:W-:Y:S02]  /*f6b0*/  MOV R63, 0xff800000 ;  /* 0xff800000003f7802 */ /* 0x000fe40000000f00 */
[----:B------:R-:W-:Y:S02]  /*f6c0*/  MOV R64, 0xff800000 ;  /* 0xff80000000407802 */ /* 0x000fe40000000f00 */
[----:B------:R-:W-:Y:S02]  /*f6d0*/  MOV R65, 0xff800000 ;  /* 0xff80000000417802 */ /* 0x000fe40000000f00 */
[----:B------:R-:W-:Y:S01]  /*f6e0*/  PLOP3.LUT P1, PT, PT, PT, PT, 0x8, 0x0 ;  /* 0x000000000000781c */ /* 0x000fe20003f2e170 */
[----:B---3--:R-:W1:Y:S04]  /*f6f0*/  SHFL.BFLY PT, R10, R5, 0x2, 0x1f ;  /* 0x0c401f00050a7f89 */ /* 0x008e6800000e0000 */
[----:B----4-:R-:W3:Y:S04]  /*f700*/  SHFL.BFLY PT, R8, R9, 0x2, 0x1f ;  /* 0x0c401f0009087f89 */ /* 0x010ee800000e0000 */
[----:B--2---:R-:W2:Y:S01]  /*f710*/  SHFL.BFLY PT, R6, R7, 0x2, 0x1f ;  /* 0x0c401f0007067f89 */ /* 0x004ea200000e0000 */
[----:B-1----:R-:W-:-:S03]  /*f720*/  FADD.FTZ R10, R10, R5 ;  /* 0x000000050a0a7221 */ /* 0x002fc60000010000 */
[----:B------:R-:W1:Y:S01]  /*f730*/  SHFL.BFLY PT, R5, R4, 0x2, 0x1f ;  /* 0x0c401f0004057f89 */ /* 0x000e6200000e0000 */
[----:B---3--:R-:W-:-:S03]  /*f740*/  FADD.FTZ R8, R8, R9 ;  /* 0x0000000908087221 */ /* 0x008fc60000010000 */
[----:B------:R-:W3:Y:S01]  /*f750*/  SHFL.BFLY PT, R0, R10, 0x1, 0x1f ;  /* 0x0c201f000a007f89 */ /* 0x000ee200000e0000 */
[----:B--2---:R-:W-:-:S03]  /*f760*/  FADD.FTZ R6, R6, R7 ;  /* 0x0000000706067221 */ /* 0x004fc60000010000 */
[----:B------:R-:W2:Y:S04]  /*f770*/  SHFL.BFLY PT, R3, R8, 0x1, 0x1f ;  /* 0x0c201f0008037f89 */ /* 0x000ea800000e0000 */
[----:B------:R-:W4:Y:S01]  /*f780*/  SHFL.BFLY PT, R2, R6, 0x1, 0x1f ;  /* 0x0c201f0006027f89 */ /* 0x000f2200000e0000 */
[----:B-1----:R-:W-:Y:S02]  /*f790*/  FADD.FTZ R5, R5, R4 ;  /* 0x0000000405057221 */ /* 0x002fe40000010000 */
[----:B---3--:R-:W-:-:S03]  /*f7a0*/  FADD.FTZ R10, R10, R0 ;  /* 0x000000000a0a7221 */ /* 0x008fc60000010000 */
[----:B------:R-:W1:Y:S01]  /*f7b0*/  SHFL.BFLY PT, R4, R5, 0x1, 0x1f ;  /* 0x0c201f0005047f89 */ /* 0x000e6200000e0000 */
[----:B------:R-:W-:Y:S01]  /*f7c0*/  MOV R0, RZ ;  /* 0x000000ff00007202 */ /* 0x000fe20000000f00 */
[----:B--2---:R-:W-:Y:S01]  /*f7d0*/  FADD.FTZ R8, R8, R3 ;  /* 0x0000000308087221 */ /* 0x004fe20000010000 */
        /* <DEDUP_REMOVED lines=161> */
.L_x_1585:
        /* <DEDUP_REMOVED lines=184> */
.L_x_1606:
        /* <DEDUP_REMOVED lines=151> */
.L_x_1608:
[----:B--234-:R-:W-:Y:S05]  /*116e0*/  BSYNC B0 ;  /* 0x0000000000007941 */ /* 0x01cfea0003800000 */
.L_x_1607:
        /* <DEDUP_REMOVED lines=16> */
.L_x_1610:
[----:B------:R-:W-:Y:S05]  /*117f0*/  BSYNC B0 ;  /* 0x0000000000007941 */ /* 0x000fea0003800000 */
.L_x_1609:
        /* <DEDUP_REMOVED lines=16> */
.L_x_1612:
[----:B------:R-:W-:Y:S05]  /*11900*/  BSYNC B0 ;  /* 0x0000000000007941 */ /* 0x000fea0003800000 */
.L_x_1611:
        /* <DEDUP_REMOVED lines=16> */
.L_x_1614:
[----:B------:R-:W-:Y:S05]  /*11a10*/  BSYNC B0 ;  /* 0x0000000000007941 */ /* 0x000fea0003800000 */
.L_x_1613:
        /* <DEDUP_REMOVED lines=16> */
.L_x_1616:
[----:B------:R-:W-:Y:S05]  /*11b20*/  BSYNC B0 ;  /* 0x0000000000007941 */ /* 0x000fea0003800000 */
.L_x_1615:
        /* <DEDUP_REMOVED lines=16> */
.L_x_1618:
[----:B------:R-:W-:Y:S05]  /*11c30*/  BSYNC B0 ;  /* 0x0000000000007941 */ /* 0x000fea0003800000 */
.L_x_1617:
        /* <DEDUP_REMOVED lines=16> */
.L_x_1620:
[----:B------:R-:W-:Y:S05]  /*11d40*/  BSYNC B0 ;  /* 0x0000000000007941 */ /* 0x000fea0003800000 */
.L_x_1619:
        /* <DEDUP_REMOVED lines=17> */
.L_x_1605:
        /* <DEDUP_REMOVED lines=19> */
.L_x_1621:
        /* <DEDUP_REMOVED lines=42> */
.L_x_1623:
[----:B------:R-:W-:Y:S05]  /*12230*/  BSYNC B0 ;  /* 0x0000000000007941 */ /* 0x000fea0003800000 */
.L_x_1622:
        /* <DEDUP_REMOVED lines=59> */
.L_x_1625:
[----:B------:R-:W-:Y:S05]  /*125f0*/  BSYNC B0 ;  /* 0x0000000000007941 */ /* 0x000fea0003800000 */
.L_x_1624:
        /* <DEDUP_REMOVED lines=15> */
.L_x_1627:
[----:B------:R-:W-:Y:S05]  /*126f0*/  BSYNC B0 ;  /* 0x0000000000007941 */ /* 0x000fea0003800000 */
.L_x_1626:
        /* <DEDUP_REMOVED lines=15> */
.L_x_1629:
[----:B------:R-:W-:Y:S05]  /*127f0*/  BSYNC B0 ;  /* 0x0000000000007941 */ /* 0x000fea0003800000 */
.L_x_1628:
        /* <DEDUP_REMOVED lines=15> */
.L_x_1631:
[----:B------:R-:W-:Y:S05]  /*128f0*/  BSYNC B0 ;  /* 0x0000000000007941 */ /* 0x000fea0003800000 */
.L_x_1630:
        /* <DEDUP_REMOVED lines=15> */
.L_x_1633:
[----:B------:R-:W-:Y:S05]  /*129f0*/  BSYNC B0 ;  /* 0x0000000000007941 */ /* 0x000fea0003800000 */
.L_x_1632:
        /* <DEDUP_REMOVED lines=15> */
.L_x_1635:
[----:B------:R-:W-:Y:S05]  /*12af0*/  BSYNC B0 ;  /* 0x0000000000007941 */ /* 0x000fea0003800000 */
.L_x_1634:
        /* <DEDUP_REMOVED lines=15> */
.L_x_1637:
[----:B------:R-:W-:Y:S05]  /*12bf0*/  BSYNC B0 ;  /* 0x0000000000007941 */ /* 0x000fea0003800000 */
.L_x_1636:
        /* <DEDUP_REMOVED lines=16> */
.L_x_1638:
        /* <DEDUP_REMOVED lines=16> */
.L_x_1847:


//--------------------- .text._ZN7cutlass13device_kernelIN5flash19enable_sm80_to_sm89INS1_16FlashAttnFwdSm80INS1_25CollectiveMainloopFwdSm80ILi4ELi1ELb0EN4cute5tupleIJNS5_1CILi128EEENS7_ILi64EEES8_EEELi128ENS_10bfloat16_tEfNS_4arch4Sm80ELb1ELb0ELb0ELb1ELb0ELb1ELb1ELb0EEENS1_21CollectiveEpilogueFwdINS6_IJS8_S8_S9_EEENS6_IJNS7_ILi1EEESH_SH_EEESB_SD_Li128ELb1ELb1ELb0ELb0EEENS1_19SingleTileSchedulerILb1ELb0ELb1ELi128EEEEEEEEEvNT_6ParamsE --------------------------
	.section	.text._ZN7cutlass13device_kernelIN5flash19enable_sm80_to_sm89INS1_16FlashAttnFwdSm80INS1_25CollectiveMainloopFwdSm80ILi4ELi1ELb0EN4cute5tupleIJNS5_1CILi128EEENS7_ILi64EEES8_EEELi128ENS_10bfloat16_tEfNS_4arch4Sm80ELb1ELb0ELb0ELb1ELb0ELb1ELb1ELb0EEENS1_21CollectiveEpilogueFwdINS6_IJS8_S8_S9_EEENS6_IJNS7_ILi1EEESH_SH_EEESB_SD_Li128ELb1ELb1ELb0ELb0EEENS1_19SingleTileSchedulerILb1ELb0ELb1ELi128EEEEEEEEEvNT_6ParamsE,"ax",@progbits
	.sectioninfo	@"SHI_REGISTERS=255"
	.align	128
.text._ZN7cutlass13device_kernelIN5flash19enable_sm80_to_sm89INS1_16FlashAttnFwdSm80INS1_25CollectiveMainloopFwdSm80ILi4ELi1ELb0EN4cute5tupleIJNS5_1CILi128EEENS7_ILi64EEES8_EEELi128ENS_10bfloat16_tEfNS_4arch4Sm80ELb1ELb0ELb0ELb1ELb0ELb1ELb1ELb0EEENS1_21CollectiveEpilogueFwdINS6_IJS8_S8_S9_EEENS6_IJNS7_ILi1EEESH_SH_EEESB_SD_Li128ELb1ELb1ELb0ELb0EEENS1_19SingleTileSchedulerILb1ELb0ELb1ELi128EEEEEEEEEvNT_6ParamsE:
        .type           _ZN7cutlass13device_kernelIN5flash19enable_sm80_to_sm89INS1_16FlashAttnFwdSm80INS1_25CollectiveMainloopFwdSm80ILi4ELi1ELb0EN4cute5tupleIJNS5_1CILi128EEENS7_ILi64EEES8_EEELi128ENS_10bfloat16_tEfNS_4arch4Sm80ELb1ELb0ELb0ELb1ELb0ELb1ELb1ELb0EEENS1_21CollectiveEpilogueFwdINS6_IJS8_S8_S9_EEENS6_IJNS7_ILi1EEESH_SH_EEESB_SD_Li128ELb1ELb1ELb0ELb0EEENS1_19SingleTileSchedulerILb1ELb0ELb1ELi128EEEEEEEEEvNT_6ParamsE,@function
        .size           _ZN7cutlass13device_kernelIN5flash19enable_sm80_to_sm89INS1_16FlashAttnFwdSm80INS1_25CollectiveMainloopFwdSm80ILi4ELi1ELb0EN4cute5tupleIJNS5_1CILi128EEENS7_ILi64EEES8_EEELi128ENS_10bfloat16_tEfNS_4arch4Sm80ELb1ELb0ELb0ELb1ELb0ELb1ELb1ELb0EEENS1_21CollectiveEpilogueFwdINS6_IJS8_S8_S9_EEENS6_IJNS7_ILi1EEESH_SH_EEESB_SD_Li128ELb1ELb1ELb0ELb0EEENS1_19SingleTileSchedulerILb1ELb0ELb1ELi128EEEEEEEEEvNT_6ParamsE,(.L_x_1848 - _ZN7cutlass13device_kernelIN5flash19enable_sm80_to_sm89INS1_16FlashAttnFwdSm80INS1_25CollectiveMainloopFwdSm80ILi4ELi1ELb0EN4cute5tupleIJNS5_1CILi128EEENS7_ILi64EEES8_EEELi128ENS_10bfloat16_tEfNS_4arch4Sm80ELb1ELb0ELb0ELb1ELb0ELb1ELb1ELb0EEENS1_21CollectiveEpilogueFwdINS6_IJS8_S8_S9_EEENS6_IJNS7_ILi1EEESH_SH_EEESB_SD_Li128ELb1ELb1ELb0ELb0EEENS1_19SingleTileSchedulerILb1ELb0ELb1ELi128EEEEEEEEEvNT_6ParamsE)
        .other          _ZN7cutlass13device_kernelIN5flash19enable_sm80_to_sm89INS1_16FlashAttnFwdSm80INS1_25CollectiveMainloopFwdSm80ILi4ELi1ELb0EN4cute5tupleIJNS5_1CILi128EEENS7_ILi64EEES8_EEELi128ENS_10bfloat16_tEfNS_4arch4Sm80ELb1ELb0ELb0ELb1ELb0ELb1ELb1ELb0EEENS1_21CollectiveEpilogueFwdINS6_IJS8_S8_S9_EEENS6_IJNS7_ILi1EEESH_SH_EEESB_SD_Li128ELb1ELb1ELb0ELb0EEENS1_19SingleTileSchedulerILb1ELb0ELb1ELi128EEEEEEEEEvNT_6ParamsE,@"STO_CUDA_ENTRY STV_DEFAULT"
_ZN7cutlass13device_kernelIN5flash19enable_sm80_to_sm89INS1_16FlashAttnFwdSm80INS1_25CollectiveMainloopFwdSm80ILi4ELi1ELb0EN4cute5tupleIJNS5_1CILi128EEENS7_ILi64EEES8_EEELi128ENS_10bfloat16_tEfNS_4arch4Sm80ELb1ELb0ELb0ELb1ELb0ELb1ELb1ELb0EEENS1_21CollectiveEpilogueFwdINS6_IJS8_S8_S9_EEENS6_IJNS7_ILi1EEESH_SH_EEESB_SD_Li128ELb1ELb1ELb0ELb0EEENS1_19SingleTileSchedulerILb1ELb0ELb1ELi128EEEEEEEEEvNT_6ParamsE:
[----:B------:R-:W-:Y:S02]  /*0000*/  MOV R1, c[0x0][0x28] ;  /* 0x00000a0000017a02 */ /* 0x000fe40000000f00 */
[----:B------:R-:W1:Y:S01]  /*0010*/  S2R R177, SR_TID.X ;  /* 0x0000000000b17919 */ /* 0x000e620000002100 */
[----:B------:R-:W-:Y:S01]  /*0020*/  IMAD.MOV.U32 R38, RZ, RZ, 0x4 ;  /* 0x00000004ff267424 */ /* 0x000fe200078e00ff */
[----:B------:R-:W2:Y:S01]  /*0030*/  S2UR UR18, SR_CTAID.X ;  /* 0x00000000001279c3 */ /* 0x000ea20000002500 */
[----:B------:R-:W-:Y:S01]  /*0040*/  ULDC.64 UR28, c[0x0][0x118] ;  /* 0x00004600001c7ab9 */ /* 0x000fe20000000a00 */
[----:B------:R-:W3:Y:S01]  /*0050*/  S2R R4, SR_CTAID.Z ;  /* 0x0000000000047919 */ /* 0x000ee20000002700 */
[----:B------:R-:W-:-:S05]  /*0060*/  IADD3 R1, R1, -0xa0, RZ ;  /* 0xffffff6001017810 */ /* 0x000fca0007ffe0ff */
[----:B------:R-:W4:Y:S01]  /*0070*/  S2UR UR26, SR_CTAID.Z ;  /* 0x00000000001a79c3 */ /* 0x000f220000002700 */
[----:B-1----:R-:W-:Y:S01]  /*0080*/  SHF.R.U32.HI R0, RZ, 0x5, R177 ;  /* 0x00000005ff007819 */ /* 0x002fe200000116b1 */
[----:B---3--:R-:W-:-:S05]  /*0090*/  IMAD.WIDE R2, R4, R38, c[0x0][0x568] ;  /* 0x00015a0004027625 */ /* 0x008fca00078e0226 */
[----:B------:R-:W1:Y:S02]  /*00a0*/  SHFL.IDX PT, R0, R0, RZ, 0x1f ;  /* 0x00001fff00007589 */ /* 0x000e6400000e0000 */
[----:B-1----:R-:W-:-:S13]  /*00b0*/  ISETP.NE.AND P0, PT, R0, RZ, PT ;  /* 0x000000ff0000720c */ /* 0x002fda0003f05270 */
[----:B--2-4-:R-:W-:Y:S05]  /*00c0*/  @!P0 BRA `(.L_x_1639) ;  /* 0x0000017000008947 */ /* 0x014fea0003800000 */
[----:B------:R-:W-:-:S04]  /*00d0*/  ISETP.NE.U32.AND P0, PT, RZ, c[0x0][0x568], PT ;  /* 0x00015a00ff007a0c */ /* 0x000fc80003f05070 */
[----:B------:R-:W-:-:S13]  /*00e0*/  ISETP.NE.AND.EX P0, PT, RZ, c[0x0][0x56c], PT, P0 ;  /* 0x00015b00ff007a0c */ /* 0x000fda0003f05300 */
[----:B------:R-:W-:Y:S05]  /*00f0*/  @!P0 BRA `(.L_x_1640) ;  /* 0x0000003000008947 */ /* 0x000fea0003800000 */
[----:B------:R-:W2:Y:S02]  /*0100*/  LDG.E R0, [R2.64] ;  /* 0x0000001c02007981 */ /* 0x000ea4000c1e1900 */
[----:B--2---:R1:W2:Y:S02]  /*0110*/  R2UR UR5, R0 ;  /* 0x00000000000573c2 */ /* 0x0042a400000e0000 */
[----:B-12---:R-:W-:Y:S05]  /*0120*/  BRA `(.L_x_1641) ;  /* 0x000000b000007947 */ /* 0x006fea0003800000 */
.L_x_1640:
[----:B------:R-:W-:-:S04]  /*0130*/  ISETP.NE.U32.AND P0, PT, RZ, c[0x0][0x560], PT ;  /* 0x00015800ff007a0c */ /* 0x000fc80003f05070 */
[----:B------:R-:W-:-:S13]  /*0140*/  ISETP.NE.AND.EX P0, PT, RZ, c[0x0][0x564], PT, P0 ;  /* 0x00015900ff007a0c */ /* 0x000fda0003f05300 */
[----:B------:R-:W-:Y:S05]  /*0150*/  @!P0 BRA `(.L_x_1642) ;  /* 0x0000007000008947 */ /* 0x000fea0003800000 */
[----:B------:R-:W-:-:S05]  /*0160*/  IMAD.WIDE R2, R4, R38, c[0x0][0x560] ;  /* 0x0001580004027625 */ /* 0x000fca00078e0226 */
[----:B------:R-:W2:Y:S04]  /*0170*/  LDG.E R4, [R2.64] ;  /* 0x0000001c02047981 */ /* 0x000ea8000c1e1900 */
[----:B------:R-:W3:Y:S01]  /*0180*/  LDG.E R0, [R2.64+0x4] ;  /* 0x0000041c02007981 */ /* 0x000ee2000c1e1900 */
[----:B--2---:R-:W1:Y:S08]  /*0190*/  R2UR UR4, R4 ;  /* 0x00000000040473c2 */ /* 0x004e7000000e0000 */
[----:B---3--:R-:W1:Y:S02]  /*01a0*/  R2UR UR5, R0 ;  /* 0x00000000000573c2 */ /* 0x008e6400000e0000 */
[----:B-1----:R-:W-:Y:S01]  /*01b0*/  UIADD3 UR5, -UR4, UR5, URZ ;  /* 0x0000000504057290 */ /* 0x002fe2000fffe13f */
[----:B------:R-:W-:Y:S05]  /*01c0*/  BRA `(.L_x_1641) ;  /* 0x0000001000007947 */ /* 0x000fea0003800000 */
.L_x_1642:
[----:B------:R-:W-:Y:S02]  /*01d0*/  ULDC UR5, c[0x0][0x54c] ;  /* 0x0001530000057ab9 */ /* 0x000fe40000000800 */
.L_x_1641:
[----:B------:R-:W-:Y:S02]  /*01e0*/  ULDC UR4, c[0x0][0x548] ;  /* 0x0001520000047ab9 */ /* 0x000fe40000000800 */
[----:B------:R-:W-:-:S02]  /*01f0*/  USHF.L.U32 UR18, UR18, 0x7, URZ ;  /* 0x0000000712127899 */ /* 0x000fc4000800063f */
[----:B------:R-:W-:-:S04]  /*0200*/  UIMAD UR4, UR5, UR4, URZ ;  /* 0x00000004050472a4 */ /* 0x000fc8000f8e023f */
[----:B------:R-:W-:-:S04]  /*0210*/  UISETP.GE.AND UP0, UPT, UR18, UR4, UPT ;  /* 0x000000041200728c */ /* 0x000fc8000bf06270 */
[----:B------:R-:W-:Y:S01]  /*0220*/  USEL UR26, UR26, 0xffffffff, !UP0 ;  /* 0xffffffff1a1a7887 */ /* 0x000fe2000c000000 */
[----:B------:R-:W-:Y:S05]  /*0230*/  BRA `(.L_x_1643) ;  /* 0x0000016000007947 */ /* 0x000fea0003800000 */
.L_x_1639:
[----:B------:R-:W-:-:S04]  /*0240*/  ISETP.NE.U32.AND P0, PT, RZ, c[0x0][0x568], PT ;  /* 0x00015a00ff007a0c */ /* 0x000fc80003f05070 */
[----:B------:R-:W-:-:S13]  /*0250*/  ISETP.NE.AND.EX P0, PT, RZ, c[0x0][0x56c], PT, P0 ;  /* 0x00015b00ff007a0c */ /* 0x000fda0003f05300 */
[----:B------:R-:W-:Y:S05]  /*0260*/  @!P0 BRA `(.L_x_1644) ;  /* 0x0000003000008947 */ /* 0x000fea0003800000 */
[----:B------:R-:W2:Y:S02]  /*0270*/  LDG.E R0, [R2.64] ;  /* 0x0000001c02007981 */ /* 0x000ea4000c1e1900 */
[----:B--2---:R1:W2:Y:S02]  /*0280*/  R2UR UR5, R0 ;  /* 0x00000000000573c2 */ /* 0x0042a400000e0000 */
[----:B-12---:R-:W-:Y:S05]  /*0290*/  BRA `(.L_x_1645) ;  /* 0x000000b000007947 */ /* 0x006fea0003800000 */
.L_x_1644:
        /* <DEDUP_REMOVED lines=10> */
.L_x_1646:
[----:B------:R-:W-:Y:S02]  /*0340*/  ULDC UR5, c[0x0][0x54c] ;  /* 0x0001530000057ab9 */ /* 0x000fe40000000800 */
.L_x_1645:
[----:B------:R-:W-:Y:S02]  /*0350*/  ULDC UR4, c[0x0][0x548] ;  /* 0x0001520000047ab9 */ /* 0x000fe40000000800 */
[----:B------:R-:W-:-:S02]  /*0360*/  USHF.L.U32 UR18, UR18, 0x7, URZ ;  /* 0x0000000712127899 */ /* 0x000fc4000800063f */
[----:B------:R-:W-:-:S04]  /*0370*/  UIMAD UR4, UR5, UR4, URZ ;  /* 0x00000004050472a4 */ /* 0x000fc8000f8e023f */
[----:B------:R-:W-:-:S04]  /*0380*/  UISETP.GE.AND UP0, UPT, UR18, UR4, UPT ;  /* 0x000000041200728c */ /* 0x000fc8000bf06270 */
[----:B------:R-:W-:-:S06]  /*0390*/  USEL UR26, UR26, 0xffffffff, !UP0 ;  /* 0xffffffff1a1a7887 */ /* 0x000fcc000c000000 */
.L_x_1643:
[----:B------:R-:W-:-:S13]  /*03a0*/  ISETP.LE.AND P0, PT, RZ, UR26, PT ;  /* 0x0000001aff007c0c */ /* 0x000fda000bf03270 */
[----:B------:R-:W-:Y:S05]  /*03b0*/  @!P0 EXIT ;  /* 0x000000000000894d */ /* 0x000fea0003800000 */
[----:B------:R-:W-:Y:S01]  /*03c0*/  ISETP.NE.U32.AND P0, PT, RZ, c[0x0][0x370], PT ;  /* 0x0000dc00ff007a0c */ /* 0x000fe20003f05070 */
[----:B------:R-:W-:Y:S01]  /*03d0*/  ULDC.64 UR4, c[0x0][0x358] ;  /* 0x0000d60000047ab9 */ /* 0x000fe20000000a00 */
[----:B------:R-:W-:Y:S01]  /*03e0*/  ISETP.NE.U32.AND P1, PT, RZ, c[0x0][0x360], PT ;  /* 0x0000d800ff007a0c */ /* 0x000fe20003f25070 */
[----:B------:R-:W-:Y:S01]  /*03f0*/  IMAD.U32 R0, RZ, RZ, UR26 ;  /* 0x0000001aff007e24 */ /* 0x000fe2000f8e00ff */
[----:B------:R-:W-:Y:S01]  /*0400*/  ISETP.NE.AND.EX P3, PT, RZ, c[0x0][0x374], PT, P0 ;  /* 0x0000dd00ff007a0c */ /* 0x000fe20003f65300 */
[----:B------:R-:W-:Y:S01]  /*0410*/  IMAD.U32 R4, RZ, RZ, UR26 ;  /* 0x0000001aff047e24 */ /* 0x000fe2000f8e00ff */
[----:B------:R-:W-:Y:S01]  /*0420*/  ISETP.NE.AND.EX P1, PT, RZ, c[0x0][0x364], PT, P1 ;  /* 0x0000d900ff007a0c */ /* 0x000fe20003f25310 */
[----:B------:R-:W-:Y:S01]  /*0430*/  UISETP.NE.U32.AND UP3, UPT, URZ, UR4, UPT ;  /* 0x000000043f00728c */ /* 0x000fe2000bf65070 */
[----:B------:R-:W-:Y:S02]  /*0440*/  ISETP.NE.U32.AND P2, PT, RZ, c[0x0][0x348], PT ;  /* 0x0000d200ff007a0c */ /* 0x000fe40003f45070 */
[----:B------:R-:W-:Y:S01]  /*0450*/  ISETP.NE.U32.AND P4, PT, RZ, c[0x0][0x350], PT ;  /* 0x0000d400ff007a0c */ /* 0x000fe20003f85070 */
[----:B------:R-:W-:Y:S01]  /*0460*/  UISETP.NE.AND.EX UP3, UPT, URZ, UR5, UPT, UP3 ;  /* 0x000000053f00728c */ /* 0x000fe2000bf65330 */
[----:B------:R-:W-:-:S02]  /*0470*/  ISETP.NE.AND.EX P2, PT, RZ, c[0x0][0x34c], PT, P2 ;  /* 0x0000d300ff007a0c */ /* 0x000fc40003f45320 */
[----:B------:R-:W-:Y:S02]  /*0480*/  ISETP.NE.AND.EX P4, PT, RZ, c[0x0][0x354], PT, P4 ;  /* 0x0000d500ff007a0c */ /* 0x000fe40003f85340 */
[----:B------:R-:W-:Y:S01]  /*0490*/  MOV R5, UR26 ;  /* 0x0000001a00057c02 */ /* 0x000fe20008000f00 */
[----:B------:R-:W-:Y:S01]  /*04a0*/  @P3 IMAD.WIDE R2, R38, R0, c[0x0][0x370] ;  /* 0x0000dc0026023625 */ /* 0x000fe200078e0200 */
[----:B------:R-:W-:-:S03]  /*04b0*/  PLOP3.LUT P0, PT, PT, PT, UP3, 0x80, 0x0 ;  /* 0x000000000000781c */ /* 0x000fc60003f0f038 */
[C---:B------:R-:W-:Y:S01]  /*04c0*/  @P1 IMAD.WIDE R6, R38.reuse, R4, c[0x0][0x360] ;  /* 0x0000d80026061625 */ /* 0x040fe200078e0204 */
[----:B------:R1:W2:Y:S03]  /*04d0*/  @P3 LDG.E R11, [R2.64] ;  /* 0x0000001c020b3981 */ /* 0x0002a6000c1e1900 */
[----:B------:R-:W-:Y:S01]  /*04e0*/  IMAD.WIDE R4, R38, R5, c[0x0][0x348] ;  /* 0x0000d20026047625 */ /* 0x000fe200078e0205 */
[----:B------:R-:W-:-:S04]  /*04f0*/  MOV R10, RZ ;  /* 0x000000ff000a7202 */ /* 0x000fc80000000f00 */
[----:B------:R-:W3:Y:S01]  /*0500*/  @P2 LDG.E R9, [R4.64] ;  /* 0x0000001c04092981 */ /* 0x000ee2000c1e1900 */
[----:B-1----:R-:W-:-:S03]  /*0510*/  IMAD.WIDE R2, R38, R0, c[0x0][0x350] ;  /* 0x0000d40026027625 */ /* 0x002fc600078e0200 */
[----:B------:R1:W4:Y:S04]  /*0520*/  @P1 LDG.E R0, [R6.64] ;  /* 0x0000001c06001981 */ /* 0x000328000c1e1900 */
[----:B------:R-:W4:Y:S01]  /*0530*/  @P4 LDG.E R8, [R2.64] ;  /* 0x0000001c02084981 */ /* 0x000f22000c1e1900 */
[----:B-1----:R-:W-:-:S04]  /*0540*/  IMAD.U32 R6, RZ, RZ, UR26 ;  /* 0x0000001aff067e24 */ /* 0x002fc8000f8e00ff */
[----:B------:R-:W-:-:S05]  /*0550*/  IMAD.WIDE R6, R38, R6, c[0x0][0x358] ;  /* 0x0000d60026067625 */ /* 0x000fca00078e0206 */
[----:B------:R1:W5:Y:S01]  /*0560*/  @P0 LDG.E R10, [R6.64] ;  /* 0x0000001c060a0981 */ /* 0x000362000c1e1900 */
[----:B------:R-:W1:Y:S01]  /*0570*/  S2UR UR16, SR_CTAID.Y ;  /* 0x00000000001079c3 */ /* 0x000e620000002600 */
[----:B------:R-:W-:Y:S02]  /*0580*/  UMOV UR21, URZ ;  /* 0x0000003f00157c82 */ /* 0x000fe40008000000 */
[----:B------:R-:W-:Y:S02]  /*0590*/  ULDC UR24, c[0x0][0x168] ;  /* 0x00005a0000187ab9 */ /* 0x000fe40000000800 */
[----:B------:R-:W-:Y:S02]  /*05a0*/  UMOV UR22, URZ ;  /* 0x0000003f00167c82 */ /* 0x000fe40008000000 */
[----:B------:R-:W-:Y:S02]  /*05b0*/  UMOV UR20, URZ ;  /* 0x0000003f00147c82 */ /* 0x000fe40008000000 */
[----:B------:R-:W-:-:S02]  /*05c0*/  ULDC UR7, c[0x0][0x1d0] ;  /* 0x0000740000077ab9 */ /* 0x000fc40000000800 */
[----:B------:R-:W-:Y:S02]  /*05d0*/  ULDC UR23, c[0x0][0x228] ;  /* 0x00008a0000177ab9 */ /* 0x000fe40000000800 */
[----:B-1----:R-:W-:Y:S01]  /*05e0*/  USHF.R.S32.HI UR15, URZ, 0x1f, UR16 ;  /* 0x0000001f3f0f7899 */ /* 0x002fe20008011410 */
[----:B--2---:R1:W2:Y:S08]  /*05f0*/  @P3 R2UR UR21, R11 ;  /* 0x000000000b1533c2 */ /* 0x0042b000000e0000 */
[----:B---3--:R1:W3:Y:S08]  /*0600*/  @P2 R2UR UR22, R9 ;  /* 0x00000000091623c2 */ /* 0x0082f000000e0000 */
[----:B----4-:R1:W4:Y:S08]  /*0610*/  @P1 R2UR UR24, R0 ;  /* 0x00000000001813c2 */ /* 0x01033000000e0000 */
[----:B------:R1:W1:Y:S01]  /*0620*/  @P4 R2UR UR20, R8 ;  /* 0x00000000081443c2 */ /* 0x00026200000e0000 */
[----:B------:R-:W-:Y:S05]  /*0630*/  @P1 BRA `(.L_x_1647) ;  /* 0x0000006000001947 */ /* 0x000fea0003800000 */
[----:B--23--:R-:W-:Y:S05]  /*0640*/  @!P2 BRA `(.L_x_1647) ;  /* 0x000000500000a947 */ /* 0x00cfea0003800000 */
[----:B-1----:R1:W2:Y:S04]  /*0650*/  LDG.E R0, [R4.64] ;  /* 0x0000001c04007981 */ /* 0x0022a8000c1e1900 */
[----:B-1----:R-:W3:Y:S01]  /*0660*/  LDG.E R4, [R4.64+0x4] ;  /* 0x0000041c04047981 */ /* 0x002ee2000c1e1900 */
[----:B--2-4-:R-:W1:Y:S08]  /*0670*/  R2UR UR24, R0 ;  /* 0x00000000001873c2 */ /* 0x014e7000000e0000 */
[----:B---3--:R-:W1:Y:S02]  /*0680*/  R2UR UR4, R4 ;  /* 0x00000000040473c2 */ /* 0x008e6400000e0000 */
[----:B-1----:R-:W-:-:S06]  /*0690*/  UIADD3 UR24, -UR24, UR4, URZ ;  /* 0x0000000418187290 */ /* 0x002fcc000fffe13f */
.L_x_1647:
[----:B--23--:R-:W-:-:S04]  /*06a0*/  ISETP.NE.U32.AND P1, PT, RZ, c[0x0][0x368], PT ;  /* 0x0000da00ff007a0c */ /* 0x00cfc80003f25070 */
[----:B------:R-:W-:-:S13]  /*06b0*/  ISETP.NE.AND.EX P1, PT, RZ, c[0x0][0x36c], PT, P1 ;  /* 0x0000db00ff007a0c */ /* 0x000fda0003f25310 */
[----:B------:R-:W-:Y:S05]  /*06c0*/  @!P1 BRA `(.L_x_1648) ;  /* 0x0000005000009947 */ /* 0x000fea0003800000 */
[----:B-1----:R-:W-:-:S05]  /*06d0*/  MOV R0, UR26 ;  /* 0x0000001a00007c02 */ /* 0x002fca0008000f00 */
[----:B------:R-:W-:-:S05]  /*06e0*/  IMAD.WIDE R2, R38, R0, c[0x0][0x368] ;  /* 0x0000da0026027625 */ /* 0x000fca00078e0200 */
[----:B------:R-:W2:Y:S02]  /*06f0*/  LDG.E R0, [R2.64] ;  /* 0x0000001c02007981 */ /* 0x000ea4000c1e1900 */
[----:B--2---:R1:W2:Y:S02]  /*0700*/  R2UR UR7, R0 ;  /* 0x00000000000773c2 */ /* 0x0042a400000e0000 */
[----:B-12---:R-:W-:Y:S05]  /*0710*/  BRA `(.L_x_1649) ;  /* 0x0000006000007947 */ /* 0x006fea0003800000 */
.L_x_1648:
[----:B------:R-:W-:Y:S05]  /*0720*/  @!P4 BRA `(.L_x_1649) ;  /* 0x000000500000c947 */ /* 0x000fea0003800000 */
[----:B-1----:R1:W2:Y:S04]  /*0730*/  LDG.E R0, [R2.64] ;  /* 0x0000001c02007981 */ /* 0x0022a8000c1e1900 */
[----:B-1----:R-:W3:Y:S01]  /*0740*/  LDG.E R2, [R2.64+0x4] ;  /* 0x0000041c02027981 */ /* 0x002ee2000c1e1900 */
[----:B--2---:R-:W1:Y:S08]  /*0750*/  R2UR UR7, R0 ;  /* 0x00000000000773c2 */ /* 0x004e7000000e0000 */
[----:B---3--:R-:W1:Y:S02]  /*0760*/  R2UR UR4, R2 ;  /* 0x00000000020473c2 */ /* 0x008e6400000e0000 */
[----:B-1----:R-:W-:-:S06]  /*0770*/  UIADD3 UR7, -UR7, UR4, URZ ;  /* 0x0000000407077290 */ /* 0x002fcc000fffe13f */
.L_x_1649:
[----:B------:R2:W3:Y:S04]  /*0780*/  @P0 LDG.E R4, [R6.64] ;  /* 0x0000001c06040981 */ /* 0x0004e8000c1e1900 */
[----:B--2---:R-:W2:Y:S01]  /*0790*/  @P0 LDG.E R6, [R6.64+0x4] ;  /* 0x0000041c06060981 */ /* 0x004ea2000c1e1900 */
[----:B------:R-:W-:Y:S01]  /*07a0*/  ISETP.NE.U32.AND P1, PT, RZ, c[0x0][0x378], PT ;  /* 0x0000de00ff007a0c */ /* 0x000fe20003f25070 */
[----:B-1----:R-:W-:-:S03]  /*07b0*/  IMAD.U32 R0, RZ, RZ, UR26 ;  /* 0x0000001aff007e24 */ /* 0x002fc6000f8e00ff */
[----:B------:R-:W-:-:S13]  /*07c0*/  ISETP.NE.AND.EX P1, PT, RZ, c[0x0][0x37c], PT, P1 ;  /* 0x0000df00ff007a0c */ /* 0x000fda0003f25310 */
[----:B------:R-:W-:-:S05]  /*07d0*/  @P1 IMAD.WIDE R2, R38, R0, c[0x0][0x378] ;  /* 0x0000de0026021625 */ /* 0x000fca00078e0200 */
[----:B----4-:R-:W4:Y:S01]  /*07e0*/  @P1 LDG.E R0, [R2.64] ;  /* 0x0000001c02001981 */ /* 0x010f22000c1e1900 */
[----:B------:R-:W-:Y:S02]  /*07f0*/  ULDC UR6, c[0x0][0x2c4] ;  /* 0x0000b10000067ab9 */ /* 0x000fe40000000800 */
[----:B------:R-:W-:Y:S02]  /*0800*/  UISETP.NE.AND UP2, UPT, UR6, 0x1, UPT ;  /* 0x000000010600788c */ /* 0x000fe4000bf45270 */
[----:B------:R-:W-:Y:S02]  /*0810*/  UIADD3 UR6, -UR21, UR7, URZ ;  /* 0x0000000715067290 */ /* 0x000fe4000fffe13f */
[----:B------:R-:W-:-:S07]  /*0820*/  UMOV UR19, UR7 ;  /* 0x0000000700137c82 */ /* 0x000fce0008000000 */
[----:B------:R-:W-:Y:S01]  /*0830*/  @UP2 UIADD3 UR8, UR18, 0x7f, URZ ;  /* 0x0000007f12082890 */ /* 0x000fe2000fffe03f */
[----:B---3--:R-:W1:Y:S08]  /*0840*/  @P0 R2UR UR4, R4 ;  /* 0x00000000040403c2 */ /* 0x008e7000000e0000 */
[----:B--2---:R-:W1:Y:S08]  /*0850*/  @P0 R2UR UR5, R6 ;  /* 0x00000000060503c2 */ /* 0x004e7000000e0000 */
[----:B----4-:R2:W3:Y:S01]  /*0860*/  @P1 R2UR UR19, R0 ;  /* 0x00000000001313c2 */ /* 0x0104e200000e0000 */
[----:B-1----:R-:W-:-:S03]  /*0870*/  @UP3 UIADD3 UR23, -UR4, UR5, URZ ;  /* 0x0000000504173290 */ /* 0x002fc6000fffe13f */
[----:B------:R-:W-:Y:S02]  /*0880*/  ULDC.64 UR4, c[0x0][0x2c8] ;  /* 0x0000b20000047ab9 */ /* 0x000fe40000000a00 */
[----:B------:R-:W-:Y:S02]  /*0890*/  UIMAD.WIDE.U32 UR8, UR8, UR4, URZ ;  /* 0x00000004080872a5 */ /* 0x000fe4000f8e003f */
[----:B------:R-:W-:Y:S02]  /*08a0*/  UIADD3 UR13, UR6, UR23, URZ ;  /* 0x00000017060d7290 */ /* 0x000fe4000fffe03f */
[----:B------:R-:W-:Y:S02]  /*08b0*/  UIADD3 UR4, UR18, 0x7f, URZ ;  /* 0x0000007f12047890 */ /* 0x000fe4000fffe03f */
[----:B------:R-:W-:Y:S02]  /*08c0*/  UIADD3 UR11, UR13, 0x40, -UR24 ;  /* 0x000000400d0b7890 */ /* 0x000fe4000fffe818 */
[----:B------:R-:W-:-:S02]  /*08d0*/  @UP2 USHF.R.U32.HI UR4, URZ, UR5, UR9 ;  /* 0x000000053f042299 */ /* 0x000fc40008011609 */
[----:B------:R-:W-:Y:S02]  /*08e0*/  UIADD3 UR9, UR13, 0x3f, URZ ;  /* 0x0000003f0d097890 */ /* 0x000fe4000fffe03f */
[----:B------:R-:W-:Y:S02]  /*08f0*/  UIADD3 UR5, UR11, UR4, URZ ;  /* 0x000000040b057290 */ /* 0x000fe4000fffe03f */
[----:B------:R-:W-:Y:S02]  /*0900*/  USHF.R.S32.HI UR8, URZ, 0x1f, UR9 ;  /* 0x0000001f3f087899 */ /* 0x000fe40008011409 */
[----:B------:R-:W-:Y:S02]  /*0910*/  USHF.R.S32.HI UR4, URZ, 0x1f, UR5 ;  /* 0x0000001f3f047899 */ /* 0x000fe40008011405 */
[----:B------:R-:W-:Y:S02]  /*0920*/  ULEA.HI UR8, UR8, UR9, URZ, 0x6 ;  /* 0x0000000908087291 */ /* 0x000fe4000f8f303f */
[----:B------:R-:W-:-:S02]  /*0930*/  ULEA.HI UR4, UR4, UR5, URZ, 0x6 ;  /* 0x0000000504047291 */ /* 0x000fc4000f8f303f */
[----:B------:R-:W-:Y:S02]  /*0940*/  USHF.R.S32.HI UR12, URZ, 0x6, UR8 ;  /* 0x000000063f0c7899 */ /* 0x000fe40008011408 */
[----:B------:R-:W-:-:S04]  /*0950*/  USHF.R.S32.HI UR4, URZ, 0x6, UR4 ;  /* 0x000000063f047899 */ /* 0x000fc80008011404 */
[----:B------:R-:W-:-:S04]  /*0960*/  UISETP.LT.AND UP0, UPT, UR12, UR4, UPT ;  /* 0x000000040c00728c */ /* 0x000fc8000bf01270 */
[----:B------:R-:W-:Y:S02]  /*0970*/  USEL UR5, UR12, UR4, UP0 ;  /* 0x000000040c057287 */ /* 0x000fe40008000000 */
[----:B------:R-:W-:Y:S02]  /*0980*/  UIADD3 UR4, -UR6, URZ, URZ ;  /* 0x0000003f06047290 */ /* 0x000fe4000fffe13f */
[----:B------:R-:W-:Y:S02]  /*0990*/  ULEA UR6, UR5, -UR6, 0x6 ;  /* 0x8000000605067291 */ /* 0x000fe4000f8e303f */
[----:B------:R-:W-:Y:S02]  /*09a0*/  UISETP.LT.AND UP1, UPT, URZ, UR4, UPT ;  /* 0x000000043f00728c */ /* 0x000fe4000bf21270 */
[----:B------:R-:W-:Y:S02]  /*09b0*/  UISETP.LT.AND UP0, UPT, UR6, UR23, UPT ;  /* 0x000000170600728c */ /* 0x000fe4000bf01270 */
[----:B------:R-:W-:-:S02]  /*09c0*/  USEL UR4, URZ, UR4, !UP1 ;  /* 0x000000043f047287 */ /* 0x000fc4000c800000 */
[----:B------:R-:W-:Y:S02]  /*09d0*/  USEL UR5, UR6, UR23, UP0 ;  /* 0x0000001706057287 */ /* 0x000fe40008000000 */
[----:B------:R-:W-:Y:S02]  /*09e0*/  USHF.R.U32.HI UR10, URZ, 0x6, UR4 ;  /* 0x000000063f0a7899 */ /* 0x000fe40008011604 */
[----:B------:R-:W-:-:S05]  /*09f0*/  UISETP.GT.AND UP0, UPT, UR5, UR4, UPT ;  /* 0x000000040500728c */ /* 0x000fca000bf04270 */
[----:B------:R-:W-:-:S06]  /*0a00*/  UMOV UR9, UR10 ;  /* 0x0000000a00097c82 */ /* 0x000fcc0008000000 */
[----:B------:R-:W-:-:S04]  /*0a10*/  @UP0 UIADD3 UR5, UR5, 0x3f, URZ ;  /* 0x0000003f05050890 */ /* 0x000fc8000fffe03f */
[----:B------:R-:W-:-:S04]  /*0a20*/  @UP0 USHF.R.S32.HI UR4, URZ, 0x1f, UR5 ;  /* 0x0000001f3f040899 */ /* 0x000fc80008011405 */
[----:B------:R-:W-:-:S04]  /*0a30*/  @UP0 ULEA.HI UR4, UR4, UR5, URZ, 0x6 ;  /* 0x0000000504040291 */ /* 0x000fc8000f8f303f */
[----:B------:R-:W-:-:S04]  /*0a40*/  @UP0 USHF.R.S32.HI UR9, URZ, 0x6, UR4 ;  /* 0x000000063f090899 */ /* 0x000fc80008011404 */
[----:B------:R-:W-:-:S06]  /*0a50*/  UISETP.GT.AND UP0, UPT, UR9, UR10, UPT ;  /* 0x0000000a0900728c */ /* 0x000fcc000bf04270 */
[----:B------:R-:W-:-:S13]  /*0a60*/  PLOP3.LUT P0, PT, PT, PT, UP0, 0x80, 0x0 ;  /* 0x000000000000781c */ /* 0x000fda0003f0f008 */
[----:B------:R-:W-:Y:S05]  /*0a70*/  @!P0 BRA `(.L_x_1650) ;  /* 0x0000794000008947 */ /* 0x000fea0003800000 */
[----:B--23--:R-:W-:Y:S01]  /*0a80*/  ISETP.NE.U32.AND P0, PT, RZ, c[0x0][0x340], PT ;  /* 0x0000d000ff007a0c */ /* 0x00cfe20003f05070 */
[----:B------:R-:W-:Y:S01]  /*0a90*/  IMAD.U32 R0, RZ, RZ, UR26 ;  /* 0x0000001aff007e24 */ /* 0x000fe2000f8e00ff */
[----:B------:R-:W-:Y:S01]  /*0aa0*/  SHF.R.S32.HI R4, RZ, 0x1f, R177 ;  /* 0x0000001fff047819 */ /* 0x000fe200000114b1 */
[----:B------:R-:W-:Y:S01]  /*0ab0*/  ULDC.64 UR4, c[0x0][0x240] ;  /* 0x0000900000047ab9 */ /* 0x000fe20000000a00 */
[----:B------:R-:W-:-:S13]  /*0ac0*/  ISETP.NE.AND.EX P3, PT, RZ, c[0x0][0x344], PT, P0 ;  /* 0x0000d100ff007a0c */ /* 0x000fda0003f65300 */
[----:B------:R-:W-:-:S05]  /*0ad0*/  @P3 IMAD.WIDE R2, R38, R0, c[0x0][0x340] ;  /* 0x0000d00026023625 */ /* 0x000fca00078e0200 */
[----:B------:R1:W2:Y:S01]  /*0ae0*/  @P3 LDG.E R18, [R2.64] ;  /* 0x0000001c02123981 */ /* 0x0002a2000c1e1900 */
[----:B------:R-:W-:Y:S01]  /*0af0*/  LEA.HI R0, R4, R177, RZ, 0x3 ;  /* 0x000000b104007211 */ /* 0x000fe200078f18ff */
[----:B------:R-:W-:Y:S01]  /*0b00*/  UIMAD UR4, UR15, UR4, URZ ;  /* 0x000000040f0472a4 */ /* 0x000fe2000f8e023f */
[----:B------:R-:W-:Y:S01]  /*0b10*/  IMAD.MOV.U32 R159, RZ, RZ, c[0x0][0x238] ;  /* 0x00008e00ff9f7624 */ /* 0x000fe200078e00ff */
[----:B------:R-:W-:Y:S01]  /*0b20*/  USHF.R.S32.HI UR6, URZ, 0x1f, UR26 ;  /* 0x0000001f3f067899 */ /* 0x000fe2000801141a */
[----:B------:R-:W-:Y:S01]  /*0b30*/  SHF.R.S32.HI R92, RZ, 0x3, R0 ;  /* 0x00000003ff5c7819 */ /* 0x000fe20000011400 */
[----:B------:R-:W-:Y:S01]  /*0b40*/  UIMAD UR8, UR16, UR5, UR4 ;  /* 0x00000005100872a4 */ /* 0x000fe2000f8e0204 */
[----:B------:R-:W-:Y:S01]  /*0b50*/  LOP3.LUT R0, R0, 0xfffffff8, RZ, 0xc0, !PT ;  /* 0xfffffff800007812 */ /* 0x000fe200078ec0ff */
[----:B------:R-:W-:Y:S01]  /*0b60*/  USEL UR35, UR6, URZ, !UP3 ;  /* 0x0000003f06237287 */ /* 0x000fe2000d800000 */
[----:B------:R-:W-:Y:S01]  /*0b70*/  SHF.R.S32.HI R37, RZ, 0x1f, R92 ;  /* 0x0000001fff257819 */ /* 0x000fe2000001145c */
[----:B------:R-:W-:Y:S01]  /*0b80*/  ULDC.64 UR4, c[0x0][0x248] ;  /* 0x0000920000047ab9 */ /* 0x000fe20000000a00 */
[C---:B-----5:R-:W-:Y:S01]  /*0b90*/  IADD3 R139, P0, R92.reuse, R10, RZ ;  /* 0x0000000a5c8b7210 */ /* 0x060fe20007f1e0ff */
[----:B------:R-:W-:Y:S01]  /*0ba0*/  IMAD.IADD R28, R177, 0x1, -R0 ;  /* 0x00000001b11c7824 */ /* 0x000fe200078e0a00 */
[----:B------:R-:W-:Y:S01]  /*0bb0*/  UIMAD UR4, UR35, UR4, URZ ;  /* 0x00000004230472a4 */ /* 0x000fe2000f8e023f */
[----:B------:R-:W-:Y:S01]  /*0bc0*/  IADD3 R128, -R92, UR23, RZ ;  /* 0x000000175c807c10 */ /* 0x000fe2000fffe1ff */
[----:B------:R-:W-:Y:S01]  /*0bd0*/  UIADD3 UR17, UR9, -0x1, URZ ;  /* 0xffffffff09117890 */ /* 0x000fe2000fffe03f */
[----:B------:R-:W-:Y:S01]  /*0be0*/  IMAD.SHL.U32 R32, R28, 0x8, RZ ;  /* 0x000000081c207824 */ /* 0x000fe200078e00ff */
[----:B------:R-:W-:Y:S01]  /*0bf0*/  LEA.HI.X.SX32 R152, R10, R37, 0x1, P0 ;  /* 0x000000250a987211 */ /* 0x000fe200000f0eff */
[----:B------:R-:W-:Y:S01]  /*0c00*/  USEL UR43, UR26, URZ, !UP3 ;  /* 0x0000003f1a2b7287 */ /* 0x000fe2000d800000 */
[----:B------:R-:W-:Y:S01]  /*0c10*/  LEA.HI R4, R4, R177, RZ, 0x6 ;  /* 0x000000b104047211 */ /* 0x000fe200078f30ff */
[----:B------:R-:W-:Y:S01]  /*0c20*/  UMOV UR37, 0x6 ;  /* 0x0000000600257882 */ /* 0x000fe20000000000 */
[----:B------:R-:W-:Y:S01]  /*0c30*/  SHF.R.S32.HI R33, RZ, 0x1f, R32 ;  /* 0x0000001fff217819 */ /* 0x000fe20000011420 */
[----:B------:R-:W-:Y:S01]  /*0c40*/  IMAD R0, R152, c[0x0][0x238], RZ ;  /* 0x00008e0098007a24 */ /* 0x000fe200078e02ff */
[----:B------:R-:W-:Y:S01]  /*0c50*/  USHF.R.S32.HI UR9, URZ, 0x1f, UR17 ;  /* 0x0000001f3f097899 */ /* 0x000fe20008011411 */
[----:B------:R-:W-:Y:S01]  /*0c60*/  IMAD.U32 R96, RZ, RZ, UR43 ;  /* 0x0000002bff607e24 */ /* 0x000fe2000f8e00ff */
[C---:B------:R-:W-:Y:S01]  /*0c70*/  IADD3 R87, R32.reuse, 0x40, RZ ;  /* 0x0000004020577810 */ /* 0x040fe20007ffe0ff */
[C---:B------:R-:W-:Y:S01]  /*0c80*/  IMAD R0, R139.reuse, c[0x0][0x23c], R0 ;  /* 0x00008f008b007a24 */ /* 0x040fe200078e0200 */
[----:B------:R-:W-:Y:S01]  /*0c90*/  ISETP.GE.AND P6, PT, R32, c[0x0][0x1d4], PT ;  /* 0x0000750020007a0c */ /* 0x000fe20003fc6270 */
[----:B-1----:R-:W-:Y:S01]  /*0ca0*/  IMAD.WIDE.U32 R2, R139, c[0x0][0x238], R32 ;  /* 0x00008e008b027a25 */ /* 0x002fe200078e0020 */
[----:B------:R-:W-:Y:S01]  /*0cb0*/  ISETP.GE.AND P5, PT, R87, c[0x0][0x1d4], PT ;  /* 0x0000750057007a0c */ /* 0x000fe20003fa6270 */
[----:B------:R-:W-:Y:S01]  /*0cc0*/  USHF.R.S32.HI UR36, URZ, 0x1f, UR19 ;  /* 0x0000001f3f247899 */ /* 0x000fe20008011413 */
[C---:B------:R-:W-:Y:S01]  /*0cd0*/  IADD3 R157, R92.reuse, 0x10, RZ ;  /* 0x000000105c9d7810 */ /* 0x040fe20007ffe0ff */
[----:B------:R-:W-:Y:S01]  /*0ce0*/  IMAD.IADD R3, R3, 0x1, R0 ;  /* 0x0000000103037824 */ /* 0x000fe200078e0200 */
[C---:B------:R-:W-:Y:S01]  /*0cf0*/  IADD3 R156, R92.reuse, 0x20, RZ ;  /* 0x000000205c9c7810 */ /* 0x040fe20007ffe0ff */
[----:B------:R-:W-:Y:S01]  /*0d00*/  IMAD.U32 R0, RZ, RZ, UR16 ;  /* 0x00000010ff007e24 */ /* 0x000fe2000f8e00ff */
[----:B------:R-:W-:Y:S01]  /*0d10*/  IADD3 R155, R92, 0x30, RZ ;  /* 0x000000305c9b7810 */ /* 0x000fe20007ffe0ff */
[----:B------:R-:W-:Y:S01]  /*0d20*/  IMAD.SHL.U32 R174, R159, 0x40, RZ ;  /* 0x000000409fae7824 */ /* 0x000fe200078e00ff */
[----:B------:R-:W-:Y:S01]  /*0d30*/  ULDC UR27, c[0x0][0x1e4] ;  /* 0x00007900001b7ab9 */ /* 0x000fe20000000800 */
[----:B------:R-:W-:Y:S01]  /*0d40*/  IMAD.WIDE.U32 R2, R0, c[0x0][0x240], R2 ;  /* 0x0000900000027a25 */ /* 0x000fe200078e0002 */
[----:B------:R-:W-:Y:S01]  /*0d50*/  ULDC.U8 UR48, c[0x0][0x298] ;  /* 0x0000a60000307ab9 */ /* 0x000fe20000000000 */
[----:B------:R-:W-:Y:S01]  /*0d60*/  P2R R153, PR, RZ, 0x20 ;  /* 0x00000020ff997803 */ /* 0x000fe20000000000 */
[----:B------:R-:W-:Y:S01]  /*0d70*/  UMOV UR49, 0x30 ;  /* 0x0000003000317882 */ /* 0x000fe20000000000 */
[----:B------:R-:W-:Y:S01]  /*0d80*/  IMAD.U32 R0, RZ, RZ, UR17 ;  /* 0x00000011ff007e24 */ /* 0x000fe2000f8e00ff */
[----:B------:R-:W-:Y:S01]  /*0d90*/  IADD3 R3, R3, UR8, RZ ;  /* 0x0000000803037c10 */ /* 0x000fe2000fffe0ff */
[----:B------:R-:W-:Y:S01]  /*0da0*/  UIMAD UR8, UR43, UR5, UR4 ;  /* 0x000000052b0872a4 */ /* 0x000fe2000f8e0204 */
[----:B------:R-:W-:Y:S01]  /*0db0*/  IMAD.SHL.U32 R5, R92, 0x40, RZ ;  /* 0x000000405c057824 */ /* 0x000fe200078e00ff */
[----:B------:R-:W-:Y:S01]  /*0dc0*/  ULDC UR39, c[0x0][0x280] ;  /* 0x0000a00000277ab9 */ /* 0x000fe20000000800 */
[----:B------:R-:W-:Y:S01]  /*0dd0*/  IMAD R8, R0, -0x40, R128 ;  /* 0xffffffc000087824 */ /* 0x000fe200078e0280 */
[----:B------:R-:W-:Y:S01]  /*0de0*/  ULDC.64 UR4, c[0x0][0x238] ;  /* 0x00008e0000047ab9 */ /* 0x000fe20000000a00 */
[----:B------:R-:W-:Y:S01]  /*0df0*/  IMAD.WIDE.U32 R126, R96, c[0x0][0x248], R2 ;  /* 0x00009200607e7a25 */ /* 0x000fe200078e0002 */
[----:B------:R-:W-:Y:S01]  /*0e00*/  USHF.L.U64.HI UR14, UR4, UR37, UR5 ;  /* 0x00000025040e7299 */ /* 0x000fe20008010205 */
[----:B------:R-:W-:Y:S01]  /*0e10*/  LOP3.LUT R21, R5, 0x1c0, RZ, 0xc0, !PT ;  /* 0x000001c005157812 */ /* 0x000fe200078ec0ff */
[----:B------:R-:W-:Y:S01]  /*0e20*/  UIMAD.WIDE.U32 UR30, UR4, 0x20, URZ ;  /* 0x00000020041e78a5 */ /* 0x000fe2000f8e003f */
[C---:B------:R-:W-:Y:S01]  /*0e30*/  ISETP.GE.AND P0, PT, R8.reuse, 0x1, PT ;  /* 0x000000010800780c */ /* 0x040fe20003f06270 */
[----:B------:R-:W-:Y:S01]  /*0e40*/  UIMAD UR5, UR14, UR17, URZ ;  /* 0x000000110e0572a4 */ /* 0x000fe2000f8e023f */
[----:B------:R-:W-:Y:S01]  /*0e50*/  IADD3 R125, R127, UR8, RZ ;  /* 0x000000087f7d7c10 */ /* 0x000fe2000fffe0ff */
[----:B------:R-:W-:Y:S01]  /*0e60*/  IMAD.MOV.U32 R124, RZ, RZ, R126 ;  /* 0x000000ffff7c7224 */ /* 0x000fe200078e007e */
[----:B------:R-:W-:Y:S01]  /*0e70*/  ISETP.GE.AND P2, PT, R8, 0x11, PT ;  /* 0x000000110800780c */ /* 0x000fe20003f46270 */
[----:B------:R-:W-:Y:S01]  /*0e80*/  IMAD.SHL.U32 R4, R4, 0x8, RZ ;  /* 0x0000000804047824 */ /* 0x000fe200078e00ff */
[----:B------:R-:W-:Y:S01]  /*0e90*/  SHF.R.U32.HI R36, RZ, 0x3, R21 ;  /* 0x00000003ff247819 */ /* 0x000fe20000011615 */
[----:B------:R-:W-:Y:S01]  /*0ea0*/  IMAD.U32 R0, RZ, RZ, UR5 ;  /* 0x00000005ff007e24 */ /* 0x000fe2000f8e00ff */
[----:B------:R-:W-:Y:S01]  /*0eb0*/  ULDC.64 UR4, c[0x0][0x1e0] ;  /* 0x0000780000047ab9 */ /* 0x000fe20000000a00 */
[----:B------:R-:W-:Y:S01]  /*0ec0*/  IMAD.WIDE.U32 R2, R174, UR17, R124 ;  /* 0x00000011ae027c25 */ /* 0x000fe2000f8e007c */
[----:B------:R-:W-:Y:S01]  /*0ed0*/  LOP3.LUT R31, R4, 0xfffffe00, RZ, 0xc0, !PT ;  /* 0xfffffe00041f7812 */ /* 0x000fe200078ec0ff */
[----:B------:R-:W-:Y:S01]  /*0ee0*/  ULDC UR40, c[0x0][0x290] ;  /* 0x0000a40000287ab9 */ /* 0x000fe20000000800 */
[----:B------:R-:W-:Y:S01]  /*0ef0*/  LOP3.LUT R4, R21, 0x38, R32, 0xf8, !PT ;  /* 0x0000003815047812 */ /* 0x000fe200078ef820 */
[----:B------:R-:W-:Y:S01]  /*0f00*/  IMAD R0, R174, UR9, R0 ;  /* 0x00000009ae007c24 */ /* 0x000fe2000f8e0200 */
[----:B------:R-:W-:Y:S01]  /*0f10*/  @P0 LEA R6, P1, R2, c[0x0][0x220], 0x1 ;  /* 0x0000880002060a11 */ /* 0x000fe200078208ff */
[----:B------:R-:W-:Y:S01]  /*0f20*/  IMAD.MOV.U32 R9, RZ, RZ, c[0x0][0x23c] ;  /* 0x00008f00ff097624 */ /* 0x000fe200078e00ff */
[----:B------:R-:W-:Y:S01]  /*0f30*/  LOP3.LUT R74, R31, R4, R36, 0xf6, !PT ;  /* 0x000000041f4a7212 */ /* 0x000fe200078ef624 */
[----:B------:R-:W-:Y:S01]  /*0f40*/  IMAD.IADD R3, R3, 0x1, R0 ;  /* 0x0000000103037824 */ /* 0x000fe200078e0200 */
[----:B------:R-:W-:Y:S01]  /*0f50*/  UIADD3 UR9, UR20, UR7, URZ ;  /* 0x0000000714097290 */ /* 0x000fe2000fffe03f */
[----:B------:R-:W-:Y:S01]  /*0f60*/  IMAD.SHL.U32 R120, R9, 0x20, RZ ;  /* 0x0000002009787824 */ /* 0x000fe200078e00ff */
[----:B------:R-:W-:Y:S01]  /*0f70*/  UIMAD.WIDE.U32 UR46, UR39, 0x30, URZ ;  /* 0x00000030272e78a5 */ /* 0x000fe2000f8e003f */
[----:B------:R-:W-:Y:S01]  /*0f80*/  IMAD.SHL.U32 R74, R74, 0x2, RZ ;  /* 0x000000024a4a7824 */ /* 0x000fe200078e00ff */
[----:B------:R-:W-:Y:S01]  /*0f90*/  @P0 LEA.HI.X R7, R2, c[0x0][0x224], R3, 0x1, P1 ;  /* 0x0000890002070a11 */ /* 0x000fe200008f0c03 */
[----:B------:R-:W-:Y:S01]  /*0fa0*/  IMAD.MOV.U32 R175, RZ, RZ, c[0x0][0x27c] ;  /* 0x00009f00ffaf7624 */ /* 0x000fe200078e00ff */
[C---:B------:R-:W-:Y:S01]  /*0fb0*/  @P2 LEA R0, P1, R159.reuse, R2, 0x4 ;  /* 0x000000029f002211 */ /* 0x040fe200078220ff */
[----:B------:R-:W-:Y:S01]  /*0fc0*/  USHF.R.S32.HI UR8, URZ, 0x1f, UR9 ;  /* 0x0000001f3f087899 */ /* 0x000fe20008011409 */
[----:B------:R-:W-:Y:S01]  /*0fd0*/  IADD3 R120, R120, UR31, RZ ;  /* 0x0000001f78787c10 */ /* 0x000fe2000fffe0ff */
[----:B------:R-:W-:Y:S01]  /*0fe0*/  @!PT LDS RZ, [RZ] ;  /* 0x00000000fffff984 */ /* 0x000fe20000000800 */
[----:B------:R-:W-:Y:S01]  /*0ff0*/  @!PT LDS RZ, [RZ] ;  /* 0x00000000fffff984 */ /* 0x000fe20000000800 */
[----:B------:R-:W-:Y:S01]  /*1000*/  @!PT LDS RZ, [RZ] ;  /* 0x00000000fffff984 */ /* 0x000fe20000000800 */
[----:B------:R1:W-:Y:S01]  /*1010*/  @P0 LDGSTS.E.BYPASS.LTC128B.128 [R74+0x4100], [R6.64], !P6 ;  /* 0x04100000064a0fae */ /* 0x0003e2000f101d5c */
[----:B------:R-:W-:Y:S01]  /*1020*/  @P2 LEA.HI.X R5, R159, R3, R9, 0x4, P1 ;  /* 0x000000039f052211 */ /* 0x000fe200008f2409 */
[----:B------:R-:W-:Y:S01]  /*1030*/  UIMAD UR7, UR8, UR4, URZ ;  /* 0x00000004080772a4 */ /* 0x000fe2000f8e023f */
[----:B------:R-:W-:Y:S01]  /*1040*/  @P2 LEA R4, P1, R0, c[0x0][0x220], 0x1 ;  /* 0x0000880000042a11 */ /* 0x000fe200078208ff */
[----:B------:R1:W-:Y:S01]  /*1050*/  @P0 LDGSTS.E.BYPASS.LTC128B.128 [R74+0x6100], [R6.64+0x80], !P5 ;  /* 0x06100080064a0fae */ /* 0x0003e2000e901d5c */
[----:B------:R-:W-:Y:S01]  /*1060*/  ISETP.GT.AND P0, PT, R8, 0x30, PT ;  /* 0x000000300800780c */ /* 0x000fe20003f04270 */
[----:B------:R-:W-:Y:S01]  /*1070*/  UIMAD.WIDE.U32 UR32, UR9, UR4, URZ ;  /* 0x00000004092072a5 */ /* 0x000fe2000f8e003f */
[----:B------:R-:W-:Y:S01]  /*1080*/  @P2 LEA.HI.X R5, R0, c[0x0][0x224], R5, 0x1, P1 ;  /* 0x0000890000052a11 */ /* 0x000fe200008f0c05 */
[----:B------:R-:W-:Y:S01]  /*1090*/  UIMAD UR7, UR9, UR5, UR7 ;  /* 0x00000005090772a4 */ /* 0x000fe2000f8e0207 */
[----:B------:R-:W-:Y:S01]  /*10a0*/  ISETP.GE.AND P1, PT, R8, 0x21, PT ;  /* 0x000000210800780c */ /* 0x000fe20003f26270 */
[----:B------:R-:W-:Y:S01]  /*10b0*/  IMAD.SHL.U32 R28, R28, 0x4, RZ ;  /* 0x000000041c1c7824 */ /* 0x000fe200078e00ff */
[----:B------:R-:W-:Y:S01]  /*10c0*/  ULDC.64 UR4, c[0x0][0x1e8] ;  /* 0x00007a0000047ab9 */ /* 0x000fe20000000a00 */
[----:B------:R3:W-:Y:S01]  /*10d0*/  @P2 LDGSTS.E.BYPASS.LTC128B.128 [R74+0x4900], [R4.64], !P6 ;  /* 0x04900000044a2fae */ /* 0x0007e2000f101d5c */
[----:B------:R-:W-:Y:S01]  /*10e0*/  UIADD3 UR33, UR33, UR7, URZ ;  /* 0x0000000721217290 */ /* 0x000fe2000fffe03f */
[----:B------:R-:W-:Y:S01]  /*10f0*/  IMAD R8, R37, c[0x0][0x290], RZ ;  /* 0x0000a40025087a24 */ /* 0x000fe200078e02ff */
[----:B------:R-:W-:Y:S01]  /*1100*/  SHF.R.S32.HI R29, RZ, 0x1f, R28 ;  /* 0x0000001fff1d7819 */ /* 0x000fe2000001141c */
[----:B------:R3:W-:Y:S01]  /*1110*/  @P2 LDGSTS.E.BYPASS.LTC128B.128 [R74+0x6900], [R4.64+0x80], !P5 ;  /* 0x06900080044a2fae */ /* 0x0007e2000e901d5c */
[C---:B------:R-:W-:Y:S01]  /*1120*/  IMAD.WIDE.U32 R12, R92.reuse, c[0x0][0x280], R32 ;  /* 0x0000a0005c0c7a25 */ /* 0x040fe200078e0020 */
[----:B------:R-:W-:Y:S01]  /*1130*/  UIMAD.WIDE.U32 UR44, UR40, 0x30, URZ ;  /* 0x00000030282c78a5 */ /* 0x000fe2000f8e003f */
[----:B------:R-:W-:Y:S01]  /*1140*/  P2R R154, PR, RZ, 0x40 ;  /* 0x00000040ff9a7803 */ /* 0x000fe20000000000 */
[----:B------:R-:W-:Y:S01]  /*1150*/  USHF.L.U32 UR38, UR40, 0x6, URZ ;  /* 0x0000000628267899 */ /* 0x000fe2000800063f */
[----:B------:R-:W-:Y:S01]  /*1160*/  IMAD R8, R92, c[0x0][0x294], R8 ;  /* 0x0000a5005c087a24 */ /* 0x000fe200078e0208 */
[----:B------:R-:W-:Y:S01]  /*1170*/  @P1 IADD3 R0, P2, R2, UR30, RZ ;  /* 0x0000001e02001c10 */ /* 0x000fe2000ff5e0ff */
[----:B------:R-:W-:-:S04]  /*1180*/  IMAD.WIDE.U32 R14, R92, c[0x0][0x290], R32 ;  /* 0x0000a4005c0e7a25 */ /* 0x000fc800078e0020 */
[----:B------:R-:W-:Y:S02]  /*1190*/  IMAD.U32 R16, RZ, RZ, UR16 ;  /* 0x00000010ff107e24 */ /* 0x000fe4000f8e00ff */
[----:B------:R-:W-:-:S04]  /*11a0*/  IMAD.WIDE.U32 R164, R92, c[0x0][0x1e0], RZ ;  /* 0x000078005ca47a25 */ /* 0x000fc800078e00ff */
[----:B-1----:R-:W-:Y:S02]  /*11b0*/  @P0 IMAD R6, R9, 0x30, RZ ;  /* 0x0000003009060824 */ /* 0x002fe400078e02ff */
[----:B------:R-:W-:-:S04]  /*11c0*/  IMAD.WIDE.U32 R16, R16, c[0x0][0x210], R32 ;  /* 0x0000840010107a25 */ /* 0x000fc800078e0020 */
[----:B------:R-:W-:Y:S02]  /*11d0*/  IMAD.MOV.U32 R173, RZ, RZ, c[0x0][0x1e0] ;  /* 0x00007800ffad7624 */ /* 0x000fe400078e00ff */
[----:B------:R-:W-:Y:S02]  /*11e0*/  IMAD.MOV.U32 R160, RZ, RZ, c[0x0][0x290] ;  /* 0x0000a400ffa07624 */ /* 0x000fe400078e00ff */
[----:B---3--:R-:W-:Y:S01]  /*11f0*/  @P0 IMAD.WIDE.U32 R4, R159, 0x30, R2 ;  /* 0x000000309f040825 */ /* 0x008fe200078e0002 */
[-C--:B------:R-:W-:Y:S02]  /*1200*/  SHF.L.U64.HI R172, R173, R38.reuse, c[0x0][0x1e4] ;  /* 0x00007900adac7619 */ /* 0x080fe40000010226 */
[----:B------:R-:W-:Y:S01]  /*1210*/  SHF.L.U64.HI R161, R160, R38, c[0x0][0x294] ;  /* 0x0000a500a0a17619 */ /* 0x000fe20000010226 */
[----:B------:R-:W-:Y:S01]  /*1220*/  @P1 IMAD.X R2, R120, 0x1, R3, P2 ;  /* 0x0000000178021824 */ /* 0x000fe200010e0603 */
[----:B------:R-:W-:Y:S01]  /*1230*/  @P0 LEA R24, P2, R4, c[0x0][0x220], 0x1 ;  /* 0x0000880004180a11 */ /* 0x000fe200078408ff */
[----:B------:R-:W-:-:S02]  /*1240*/  @P0 IMAD.IADD R3, R5, 0x1, R6 ;  /* 0x0000000105030824 */ /* 0x000fc400078e0206 */
[----:B------:R-:W-:-:S03]  /*1250*/  IMAD.WIDE.U32 R6, R92, c[0x0][0x290], R28 ;  /* 0x0000a4005c067a25 */ /* 0x000fc600078e001c */
[----:B------:R-:W-:Y:S01]  /*1260*/  @P0 LEA.HI.X R25, R4, c[0x0][0x224], R3, 0x1, P2 ;  /* 0x0000890004190a11 */ /* 0x000fe200010f0c03 */
[----:B------:R-:W-:Y:S01]  /*1270*/  IMAD.U32 R3, RZ, RZ, UR26 ;  /* 0x0000001aff037e24 */ /* 0x000fe2000f8e00ff */
[C---:B------:R-:W-:Y:S01]  /*1280*/  @P1 LEA R22, P2, R0.reuse, c[0x0][0x220], 0x1 ;  /* 0x0000880000161a11 */ /* 0x040fe200078408ff */
[----:B------:R-:W-:Y:S02]  /*1290*/  IMAD.IADD R7, R7, 0x1, R8 ;  /* 0x0000000107077824 */ /* 0x000fe400078e0208 */
[----:B------:R-:W-:Y:S01]  /*12a0*/  IMAD.MOV.U32 R158, RZ, RZ, 0x5 ;  /* 0x00000005ff9e7424 */ /* 0x000fe200078e00ff */
[----:B------:R-:W-:Y:S01]  /*12b0*/  @P1 LEA.HI.X R23, R0, c[0x0][0x224], R2, 0x1, P2 ;  /* 0x0000890000171a11 */ /* 0x000fe200010f0c02 */
[----:B------:R-:W-:Y:S01]  /*12c0*/  IMAD.U32 R2, RZ, RZ, UR6 ;  /* 0x00000006ff027e24 */ /* 0x000fe2000f8e00ff */
[----:B------:R-:W-:Y:S01]  /*12d0*/  ISETP.GE.AND P2, PT, R32, c[0x0][0x27c], PT ;  /* 0x00009f0020007a0c */ /* 0x000fe20003f46270 */
[----:B------:R-:W-:Y:S01]  /*12e0*/  IMAD.SHL.U32 R0, R175, 0x2, RZ ;  /* 0x00000002af007824 */ /* 0x000fe200078e00ff */
[----:B------:R-:W-:Y:S01]  /*12f0*/  UIMAD UR6, UR15, UR4, URZ ;  /* 0x000000040f0672a4 */ /* 0x000fe2000f8e023f */
[----:B------:R1:W-:Y:S01]  /*1300*/  @P1 LDGSTS.E.BYPASS.LTC128B.128 [R74+0x5100], [R22.64], !P6 ;  /* 0x05100000164a1fae */ /* 0x0003e2000f101d5c */
[----:B------:R-:W-:Y:S01]  /*1310*/  SEL R4, RZ, c[0x0][0x27c], !P2 ;  /* 0x00009f00ff047a07 */ /* 0x000fe20005000000 */
[----:B------:R-:W-:Y:S01]  /*1320*/  IMAD.MOV.U32 R163, RZ, RZ, c[0x0][0x280] ;  /* 0x0000a000ffa37624 */ /* 0x000fe200078e00ff */
[----:B------:R-:W-:Y:S01]  /*1330*/  UIMAD UR5, UR16, UR5, UR6 ;  /* 0x00000005100572a4 */ /* 0x000fe2000f8e0206 */
[----:B------:R1:W-:Y:S01]  /*1340*/  @P1 LDGSTS.E.BYPASS.LTC128B.128 [R74+0x7100], [R22.64+0x80], !P5 ;  /* 0x07100080164a1fae */ /* 0x0003e2000e901d5c */
[----:B------:R-:W-:Y:S01]  /*1350*/  IADD3 R150, P1, R92, UR9, RZ ;  /* 0x000000095c967c10 */ /* 0x000fe2000ff3e0ff */
[----:B------:R-:W-:Y:S01]  /*1360*/  ULDC.64 UR6, c[0x0][0x260] ;  /* 0x0000980000067ab9 */ /* 0x000fe20000000a00 */
[----:B------:R-:W-:Y:S01]  /*1370*/  IMAD.WIDE.U32 R170, R157, c[0x0][0x1e0], RZ ;  /* 0x000078009daa7a25 */ /* 0x000fe200078e00ff */
[----:B------:R-:W-:Y:S01]  /*1380*/  UIMAD UR6, UR15, UR6, URZ ;  /* 0x000000060f0672a4 */ /* 0x000fe2000f8e023f */
[----:B------:R1:W-:Y:S01]  /*1390*/  @P0 LDGSTS.E.BYPASS.LTC128B.128 [R74+0x5900], [R24.64], !P6 ;  /* 0x05900000184a0fae */ /* 0x0003e2000f101d5c */
[----:B------:R-:W-:Y:S01]  /*13a0*/  @P2 IADD3 R0, -R0, c[0x0][0x1d4], RZ ;  /* 0x0000750000002a10 */ /* 0x000fe20007ffe1ff */
[----:B------:R-:W-:Y:S01]  /*13b0*/  IMAD.WIDE.U32 R168, R156, c[0x0][0x1e0], RZ ;  /* 0x000078009ca87a25 */ /* 0x000fe200078e00ff */
[----:B------:R-:W-:Y:S01]  /*13c0*/  ISETP.GE.AND P2, PT, R175, 0x1, PT ;  /* 0x00000001af00780c */ /* 0x000fe20003f46270 */
[----:B------:R-:W-:Y:S01]  /*13d0*/  UIMAD UR6, UR16, UR7, UR6 ;  /* 0x00000007100672a4 */ /* 0x000fe2000f8e0206 */
[----:B------:R1:W-:Y:S01]  /*13e0*/  @P0 LDGSTS.E.BYPASS.LTC128B.128 [R74+0x7900], [R24.64+0x80], !P5 ;  /* 0x07900080184a0fae */ /* 0x0003e2000e901d5c */
[----:B------:R-:W-:Y:S01]  /*13f0*/  IADD3.X R149, R37, UR8, RZ, P1, !PT ;  /* 0x0000000825957c10 */ /* 0x000fe20008ffe4ff */
[----:B------:R-:W-:Y:S01]  /*1400*/  IMAD.WIDE.U32 R166, R155, c[0x0][0x1e0], RZ ;  /* 0x000078009ba67a25 */ /* 0x000fe200078e00ff */
[-C--:B------:R-:W-:Y:S01]  /*1410*/  SHF.L.U64.HI R173, R173, R158.reuse, c[0x0][0x1e4] ;  /* 0x00007900adad7619 */ /* 0x080fe2000001029e */
[----:B------:R-:W0:Y:S01]  /*1420*/  LDGDEPBAR ;  /* 0x00000000000079af */ /* 0x000e220000000000 */
[----:B------:R-:W-:-:S02]  /*1430*/  SHF.L.U64.HI R162, R163, R158, c[0x0][0x284] ;  /* 0x0000a100a3a27619 */ /* 0x000fc4000001029e */
[-C--:B------:R-:W-:Y:S02]  /*1440*/  SHF.L.U64.HI R160, R160, R158.reuse, c[0x0][0x294] ;  /* 0x0000a500a0a07619 */ /* 0x080fe4000001029e */
[C---:B------:R-:W-:Y:S01]  /*1450*/  SHF.L.U64.HI R158, R159.reuse, R158, c[0x0][0x23c] ;  /* 0x00008f009f9e7619 */ /* 0x040fe2000001029e */
[----:B------:R-:W-:Y:S01]  /*1460*/  IMAD.SHL.U32 R159, R159, 0x20, RZ ;  /* 0x000000209f9f7824 */ /* 0x000fe200078e00ff */
[----:B------:R-:W-:Y:S01]  /*1470*/  SHF.L.U64.HI R163, R163, R38, c[0x0][0x284] ;  /* 0x0000a100a3a37619 */ /* 0x000fe20000010226 */
[----:B------:R-:W-:Y:S01]  /*1480*/  BAR.SYNC.DEFER_BLOCKING 0x0 ;  /* 0x0000000000007b1d */ /* 0x000fe20000010000 */
[----:B------:R-:W-:Y:S02]  /*1490*/  ISETP.GE.AND P5, PT, R32, c[0x0][0x1d4], PT ;  /* 0x0000750020007a0c */ /* 0x000fe40003fa6270 */
[----:B--2---:R-:W-:Y:S01]  /*14a0*/  @P3 SHF.R.S32.HI R19, RZ, 0x1f, R18 ;  /* 0x0000001fff133819 */ /* 0x004fe20000011412 */
[----:B------:R-:W-:Y:S02]  /*14b0*/  @!P3 IMAD.MOV.U32 R19, RZ, RZ, R2 ;  /* 0x000000ffff13b224 */ /* 0x000fe400078e0002 */
[----:B------:R-:W-:-:S02]  /*14c0*/  IMAD.U32 R2, RZ, RZ, UR30 ;  /* 0x0000001eff027e24 */ /* 0x000fc4000f8e00ff */
[----:B------:R-:W-:Y:S01]  /*14d0*/  @!P3 IMAD.MOV.U32 R18, RZ, RZ, R3 ;  /* 0x000000ffff12b224 */ /* 0x000fe200078e0003 */
[----:B------:R-:W-:Y:S01]  /*14e0*/  ISETP.NE.AND P3, PT, RZ, UR48, PT ;  /* 0x00000030ff007c0c */ /* 0x000fe2000bf65270 */
[----:B------:R-:W-:Y:S01]  /*14f0*/  IMAD.U32 R3, RZ, RZ, UR31 ;  /* 0x0000001fff037e24 */ /* 0x000fe2000f8e00ff */
[----:B------:R-:W-:Y:S01]  /*1500*/  IADD3 R121, P2, R2, 0x80, RZ ;  /* 0x0000008002797810 */ /* 0x000fe20007f5e0ff */
[----:B------:R-:W-:Y:S01]  /*1510*/  IMAD.IADD R2, R32, 0x1, R4 ;  /* 0x0000000120027824 */ /* 0x000fe200078e0204 */
[----:B------:R-:W-:Y:S01]  /*1520*/  SHF.R.S32.HI R3, RZ, 0x1f, R0 ;  /* 0x0000001fff037819 */ /* 0x000fe20000011400 */
[----:B------:R-:W-:Y:S01]  /*1530*/  UIMAD.WIDE.U32 UR30, UR16, UR4, UR32 ;  /* 0x00000004101e72a5 */ /* 0x000fe2000f8e0020 */
[----:B------:R-:W-:Y:S01]  /*1540*/  P2R R151, PR, RZ, 0x8 ;  /* 0x00000008ff977803 */ /* 0x000fe20000000000 */
[----:B------:R-:W-:Y:S01]  /*1550*/  IMAD.X R120, RZ, RZ, R120, P2 ;  /* 0x000000ffff787224 */ /* 0x000fe200010e0678 */
[----:B------:R-:W-:Y:S01]  /*1560*/  LEA.HI R34, R3, R0, RZ, 0x4 ;  /* 0x0000000003227211 */ /* 0x000fe200078f20ff */
[----:B------:R-:W-:Y:S01]  /*1570*/  UIADD3 UR25, UR31, UR5, URZ ;  /* 0x000000051f197290 */ /* 0x000fe2000fffe03f */
[----:B------:R-:W-:Y:S01]  /*1580*/  SHF.R.S32.HI R0, RZ, 0x1f, R2 ;  /* 0x0000001fff007819 */ /* 0x000fe20000011402 */
[----:B------:R-:W-:Y:S01]  /*1590*/  IMAD.U32 R4, RZ, RZ, UR30 ;  /* 0x0000001eff047e24 */ /* 0x000fe2000f8e00ff */
[----:B------:R-:W-:Y:S01]  /*15a0*/  ULDC.64 UR4, c[0x0][0x210] ;  /* 0x0000840000047ab9 */ /* 0x000fe20000000a00 */
[----:B------:R-:W-:Y:S01]  /*15b0*/  IMAD.U32 R5, RZ, RZ, UR31 ;  /* 0x0000001fff057e24 */ /* 0x000fe2000f8e00ff */
[CC--:B------:R-:W-:Y:S01]  /*15c0*/  LEA.HI R20, R0.reuse, R2.reuse, RZ, 0x3 ;  /* 0x0000000200147211 */ /* 0x0c0fe200078f18ff */
[----:B------:R-:W-:Y:S01]  /*15d0*/  IMAD.MOV.U32 R88, RZ, RZ, R4 ;  /* 0x000000ffff587224 */ /* 0x000fe200078e0004 */
[----:B------:R-:W-:Y:S01]  /*15e0*/  LEA.HI R35, R0, R2, RZ, 0x6 ;  /* 0x0000000200237211 */ /* 0x000fe200078f30ff */
[----:B------:R-:W-:Y:S01]  /*15f0*/  IMAD.U32 R2, RZ, RZ, UR16 ;  /* 0x00000010ff027e24 */ /* 0x000fe2000f8e00ff */
[----:B------:R-:W-:Y:S01]  /*1600*/  UIMAD UR4, UR15, UR4, URZ ;  /* 0x000000040f0472a4 */ /* 0x000fe2000f8e023f */
[----:B------:R-:W-:Y:S01]  /*1610*/  IMAD R0, R37, c[0x0][0x280], RZ ;  /* 0x0000a00025007a24 */ /* 0x000fe200078e02ff */
[----:B------:R-:W-:Y:S01]  /*1620*/  LOP3.LUT R109, R20, 0xfffffff8, RZ, 0xc0, !PT ;  /* 0xfffffff8146d7812 */ /* 0x000fe200078ec0ff */
[----:B------:R-:W-:Y:S01]  /*1630*/  IMAD.WIDE.U32 R2, R2, c[0x0][0x260], R32 ;  /* 0x0000980002027a25 */ /* 0x000fe200078e0020 */
[----:B------:R-:W-:-:S02]  /*1640*/  UIMAD UR4, UR16, UR5, UR4 ;  /* 0x00000005100472a4 */ /* 0x000fc4000f8e0204 */
[----:B------:R-:W-:Y:S01]  /*1650*/  SHF.R.S32.HI R119, RZ, 0x1f, R109 ;  /* 0x0000001fff777819 */ /* 0x000fe2000001146d */
[C---:B------:R-:W-:Y:S01]  /*1660*/  IMAD R0, R92.reuse, c[0x0][0x284], R0 ;  /* 0x0000a1005c007a24 */ /* 0x040fe200078e0200 */
[----:B------:R-:W-:Y:S01]  /*1670*/  IADD3 R11, R3, UR6, RZ ;  /* 0x00000006030b7c10 */ /* 0x000fe2000fffe0ff */
[----:B------:R-:W-:Y:S01]  /*1680*/  IMAD.WIDE.U32 R4, R92, c[0x0][0x280], R28 ;  /* 0x0000a0005c047a25 */ /* 0x000fe200078e001c */
[----:B------:R-:W-:Y:S01]  /*1690*/  IADD3 R17, R17, UR4, RZ ;  /* 0x0000000411117c10 */ /* 0x000fe2000fffe0ff */
[----:B------:R-:W-:Y:S02]  /*16a0*/  ULDC.64 UR6, c[0x0][0x1e0] ;  /* 0x0000780000067ab9 */ /* 0x000fe40000000a00 */
[----:B------:R-:W-:Y:S01]  /*16b0*/  IMAD.IADD R9, R5, 0x1, R0 ;  /* 0x0000000105097824 */ /* 0x000fe200078e0200 */
[----:B------:R-:W-:Y:S01]  /*16c0*/  USHF.L.U32 UR30, UR6, 0x4, URZ ;  /* 0x00000004061e7899 */ /* 0x000fe2000800063f */
[----:B------:R-:W-:Y:S01]  /*16d0*/  IMAD.IADD R5, R0, 0x1, R13 ;  /* 0x0000000100057824 */ /* 0x000fe200078e020d */
[----:B------:R-:W-:Y:S01]  /*16e0*/  ULDC.64 UR4, c[0x0][0x280] ;  /* 0x0000a00000047ab9 */ /* 0x000fe20000000a00 */
[----:B------:R-:W-:Y:S01]  /*16f0*/  IMAD.IADD R3, R8, 0x1, R15 ;  /* 0x0000000108037824 */ /* 0x000fe200078e020f */
[----:B------:R-:W-:Y:S01]  /*1700*/  UIMAD UR4, UR36, UR4, URZ ;  /* 0x00000004240472a4 */ /* 0x000fe2000f8e023f */
[----:B------:R-:W-:Y:S01]  /*1710*/  IMAD.MOV.U32 R8, RZ, RZ, R4 ;  /* 0x000000ffff087224 */ /* 0x000fe200078e0004 */
[----:B------:R-:W-:Y:S01]  /*1720*/  UIMAD UR34, UR7, 0x30, URZ ;  /* 0x00000030072278a4 */ /* 0x000fe2000f8e023f */
[----:B------:R-:W-:Y:S01]  /*1730*/  IMAD.U32 R0, RZ, RZ, UR19 ;  /* 0x00000013ff007e24 */ /* 0x000fe2000f8e00ff */
[----:B------:R-:W-:Y:S01]  /*1740*/  USHF.L.U64.HI UR27, UR6, UR37, UR27 ;  /* 0x00000025061b7299 */ /* 0x000fe2000801021b */
[----:B------:R-:W-:Y:S01]  /*1750*/  IMAD.MOV.U32 R10, RZ, RZ, R2 ;  /* 0x000000ffff0a7224 */ /* 0x000fe200078e0002 */
[----:B------:R-:W-:Y:S01]  /*1760*/  UIMAD.WIDE.U32 UR32, UR6, 0x30, URZ ;  /* 0x00000030062078a5 */ /* 0x000fe2000f8e003f */
[----:B------:R-:W-:Y:S01]  /*1770*/  IMAD.WIDE.U32 R104, R0, c[0x0][0x280], R8 ;  /* 0x0000a00000687a25 */ /* 0x000fe200078e0008 */
[----:B------:R-:W-:-:S02]  /*1780*/  USHF.L.U32 UR31, UR6, 0x6, URZ ;  /* 0x00000006061f7899 */ /* 0x000fc4000800063f */
[----:B------:R-:W-:Y:S01]  /*1790*/  UIMAD UR41, UR19, UR5, UR4 ;  /* 0x00000005132972a4 */ /* 0x000fe2000f8e0204 */
[----:B------:R-:W-:Y:S02]  /*17a0*/  IMAD.U32 R9, RZ, RZ, UR19 ;  /* 0x00000013ff097e24 */ /* 0x000fe4000f8e00ff */
[----:B------:R-:W-:Y:S01]  /*17b0*/  IMAD.MOV.U32 R4, RZ, RZ, R12 ;  /* 0x000000ffff047224 */ /* 0x000fe200078e000c */
[----:B------:R-:W-:Y:S01]  /*17c0*/  ULDC.64 UR4, c[0x0][0x268] ;  /* 0x00009a0000047ab9 */ /* 0x000fe20000000a00 */
[----:B------:R-:W-:Y:S01]  /*17d0*/  IMAD.U32 R8, RZ, RZ, UR19 ;  /* 0x00000013ff087e24 */ /* 0x000fe2000f8e00ff */
[----:B------:R-:W-:Y:S01]  /*17e0*/  UIMAD UR4, UR35, UR4, URZ ;  /* 0x00000004230472a4 */ /* 0x000fe2000f8e023f */
[----:B------:R-:W-:Y:S01]  /*17f0*/  IMAD.MOV.U32 R2, RZ, RZ, R14 ;  /* 0x000000ffff027224 */ /* 0x000fe200078e000e */
[----:B------:R-:W-:Y:S01]  /*1800*/  IADD3 R117, R105, UR41, RZ ;  /* 0x0000002969757c10 */ /* 0x000fe2000fffe0ff */
[----:B------:R-:W-:Y:S01]  /*1810*/  IMAD.WIDE.U32 R102, R9, c[0x0][0x290], R6 ;  /* 0x0000a40009667a25 */ /* 0x000fe200078e0006 */
[----:B------:R-:W-:Y:S01]  /*1820*/  SHF.R.S32.HI R6, RZ, 0x1f, R157 ;  /* 0x0000001fff067819 */ /* 0x000fe2000001149d */
[----:B------:R-:W-:-:S02]  /*1830*/  UIMAD UR43, UR43, UR5, UR4 ;  /* 0x000000052b2b72a4 */ /* 0x000fc4000f8e0204 */
[----:B------:R-:W-:Y:S01]  /*1840*/  IMAD.WIDE.U32 R100, R8, c[0x0][0x280], R4 ;  /* 0x0000a00008647a25 */ /* 0x000fe200078e0004 */
[----:B------:R-:W-:Y:S01]  /*1850*/  SHF.R.S32.HI R5, RZ, 0x1f, R156 ;  /* 0x0000001fff057819 */ /* 0x000fe2000001149c */
[----:B------:R-:W-:Y:S01]  /*1860*/  ULDC UR35, c[0x0][0x284] ;  /* 0x0000a10000237ab9 */ /* 0x000fe20000000800 */
[----:B------:R-:W-:Y:S01]  /*1870*/  LEA.HI R6, R6, R157, RZ, 0x3 ;  /* 0x0000009d06067211 */ /* 0x000fe200078f18ff */
[----:B------:R-:W-:Y:S01]  /*1880*/  IMAD.WIDE.U32 R98, R0, c[0x0][0x290], R2 ;  /* 0x0000a40000627a25 */ /* 0x000fe200078e0002 */
[----:B------:R-:W-:Y:S01]  /*1890*/  SHF.R.S32.HI R0, RZ, 0x1f, R155 ;  /* 0x0000001fff007819 */ /* 0x000fe2000001149b */
[----:B------:R-:W-:Y:S01]  /*18a0*/  ULDC UR4, c[0x0][0x294] ;  /* 0x0000a50000047ab9 */ /* 0x000fe20000000800 */
[----:B------:R-:W-:Y:S01]  /*18b0*/  LEA.HI R5, R5, R156, RZ, 0x3 ;  /* 0x0000009c05057211 */ /* 0x000fe200078f18ff */
[----:B------:R-:W-:Y:S01]  /*18c0*/  IMAD.SHL.U32 R7, R6, 0x40, RZ ;  /* 0x0000004006077824 */ /* 0x000fe200078e00ff */
[----:B------:R-:W-:Y:S01]  /*18d0*/  LEA.HI R0, R0, R155, RZ, 0x3 ;  /* 0x0000009b00007211 */ /* 0x000fe200078f18ff */
[----:B------:R-:W-:Y:S01]  /*18e0*/  IMAD.SHL.U32 R4, R157, 0x40, RZ ;  /* 0x000000409d047824 */ /* 0x000fe200078e00ff */
[----:B------:R-:W-:Y:S01]  /*18f0*/  LOP3.LUT R8, R21, 0x38, R20, 0xf8, !PT ;  /* 0x0000003815087812 */ /* 0x000fe200078ef814 */
[----:B------:R-:W-:Y:S01]  /*1900*/  IMAD.SHL.U32 R6, R5, 0x40, RZ ;  /* 0x0000004005067824 */ /* 0x000fe200078e00ff */
[----:B------:R-:W-:Y:S01]  /*1910*/  SHF.R.S32.HI R5, RZ, 0x4, R34 ;  /* 0x00000004ff057819 */ /* 0x000fe20000011422 */
[----:B------:R-:W-:Y:S01]  /*1920*/  IMAD.SHL.U32 R3, R156, 0x40, RZ ;  /* 0x000000409c037824 */ /* 0x000fe200078e00ff */
[----:B------:R-:W-:Y:S01]  /*1930*/  LOP3.LUT R4, R4, 0x1c0, RZ, 0xc0, !PT ;  /* 0x000001c004047812 */ /* 0x000fe200078ec0ff */
[----:B------:R-:W-:Y:S01]  /*1940*/  IMAD.SHL.U32 R2, R155, 0x40, RZ ;  /* 0x000000409b027824 */ /* 0x000fe200078e00ff */
[----:B------:R-:W-:Y:S01]  /*1950*/  LEA.HI.SX32 R5, R20, R5, 0x1d ;  /* 0x0000000514057211 */ /* 0x000fe200078feaff */
[----:B------:R-:W-:Y:S01]  /*1960*/  IMAD.SHL.U32 R0, R0, 0x40, RZ ;  /* 0x0000004000007824 */ /* 0x000fe200078e00ff */
[----:B------:R-:W-:Y:S01]  /*1970*/  LOP3.LUT R3, R3, 0x1c0, RZ, 0xc0, !PT ;  /* 0x000001c003037812 */ /* 0x000fe200078ec0ff */
[----:B------:R-:W-:Y:S01]  /*1980*/  IMAD.WIDE.U32 R96, R96, c[0x0][0x268], R10 ;  /* 0x00009a0060607a25 */ /* 0x000fe200078e000a */
[----:B------:R-:W-:Y:S01]  /*1990*/  LOP3.LUT R2, R2, 0x1c0, RZ, 0xc0, !PT ;  /* 0x000001c002027812 */ /* 0x000fe200078ec0ff */
[----:B------:R-:W-:Y:S01]  /*19a0*/  USHF.L.U32 UR5, UR39, 0x5, URZ ;  /* 0x0000000527057899 */ /* 0x000fe2000800063f */
[----:B------:R-:W-:Y:S01]  /*19b0*/  LOP3.LUT R9, R0, 0xfffffe00, RZ, 0xc0, !PT ;  /* 0xfffffe0000097812 */ /* 0x000fe200078ec0ff */
[----:B------:R-:W-:Y:S01]  /*19c0*/  IMAD.SHL.U32 R0, R35, 0x40, RZ ;  /* 0x0000004023007824 */ /* 0x000fe200078e00ff */
[----:B------:R-:W-:Y:S01]  /*19d0*/  LOP3.LUT R11, R7, 0xfffffe00, RZ, 0xc0, !PT ;  /* 0xfffffe00070b7812 */ /* 0x000fe200078ec0ff */
[----:B------:R-:W-:Y:S01]  /*19e0*/  IMAD.SHL.U32 R91, R5, 0x8, RZ ;  /* 0x00000008055b7824 */ /* 0x000fe200078e00ff */
[----:B------:R-:W-:Y:S01]  /*19f0*/  LOP3.LUT R10, R6, 0xfffffe00, RZ, 0xc0, !PT ;  /* 0xfffffe00060a7812 */ /* 0x000fe200078ec0ff */
[----:B------:R-:W-:Y:S01]  /*1a00*/  IMAD.U32 R89, RZ, RZ, UR25 ;  /* 0x00000019ff597e24 */ /* 0x000fe2000f8e00ff */
[----:B------:R-:W-:Y:S01]  /*1a10*/  SHF.R.U32.HI R26, RZ, 0x3, R4 ;  /* 0x00000003ff1a7819 */ /* 0x000fe20000011604 */
[----:B------:R-:W-:Y:S01]  /*1a20*/  USHF.L.U32 UR25, UR6, 0x5, URZ ;  /* 0x0000000506197899 */ /* 0x000fe2000800063f */
[----:B------:R-:W-:-:S02]  /*1a30*/  LOP3.LUT R7, R4, 0x38, R20, 0xf8, !PT ;  /* 0x0000003804077812 */ /* 0x000fc400078ef814 */
[----:B------:R-:W-:Y:S01]  /*1a40*/  SHF.R.S32.HI R6, RZ, 0x1f, R5 ;  /* 0x0000001fff067819 */ /* 0x000fe20000011405 */
[----:B------:R-:W-:Y:S01]  /*1a50*/  ULDC.64 UR6, c[0x0][0x290] ;  /* 0x0000a40000067ab9 */ /* 0x000fe20000000a00 */
[----:B------:R-:W-:Y:S01]  /*1a60*/  SHF.R.U32.HI R27, RZ, 0x3, R3 ;  /* 0x00000003ff1b7819 */ /* 0x000fe20000011603 */
[----:B------:R-:W-:Y:S01]  /*1a70*/  UIMAD UR6, UR36, UR6, URZ ;  /* 0x00000006240672a4 */ /* 0x000fe2000f8e023f */
[----:B------:R-:W-:Y:S01]  /*1a80*/  SHF.R.U32.HI R30, RZ, 0x3, R2 ;  /* 0x00000003ff1e7819 */ /* 0x000fe20000011602 */
[----:B------:R-:W-:Y:S01]  /*1a90*/  USHF.L.U32 UR36, UR39, 0x6, URZ ;  /* 0x0000000627247899 */ /* 0x000fe2000800063f */
[--C-:B------:R-:W-:Y:S01]  /*1aa0*/  LOP3.LUT R12, R3, 0x38, R20.reuse, 0xf8, !PT ;  /* 0x00000038030c7812 */ /* 0x100fe200078ef814 */
[----:B------:R-:W-:Y:S01]  /*1ab0*/  UIMAD UR42, UR19, UR7, UR6 ;  /* 0x00000007132a72a4 */ /* 0x000fe2000f8e0206 */
[----:B------:R-:W-:Y:S01]  /*1ac0*/  LOP3.LUT R14, R2, 0x38, R20, 0xf8, !PT ;  /* 0x00000038020e7812 */ /* 0x000fe200078ef814 */
[----:B------:R-:W-:Y:S01]  /*1ad0*/  UIMAD UR7, UR49, UR35, URZ ;  /* 0x00000023310772a4 */ /* 0x000fe2000f8e023f */
[----:B------:R-:W-:Y:S01]  /*1ae0*/  LOP3.LUT R0, R0, 0xfffff000, RZ, 0xc0, !PT ;  /* 0xfffff00000007812 */ /* 0x000fe200078ec0ff */
[----:B------:R-:W-:Y:S01]  /*1af0*/  UIMAD UR49, UR49, UR4, URZ ;  /* 0x00000004313172a4 */ /* 0x000fe2000f8e023f */
[----:B------:R-:W-:Y:S01]  /*1b00*/  LOP3.LUT R13, R8, R36, RZ, 0x3c, !PT ;  /* 0x00000024080d7212 */ /* 0x000fe200078e3cff */
[----:B------:R-:W-:Y:S01]  /*1b10*/  USHF.L.U64.HI UR35, UR39, UR37, UR35 ;  /* 0x0000002527237299 */ /* 0x000fe20008010223 */
[----:B------:R-:W-:Y:S01]  /*1b20*/  LEA.HI R15, R6, R5, RZ, 0x3 ;  /* 0x00000005060f7211 */ /* 0x000fe200078f18ff */
[----:B------:R-:W-:Y:S01]  /*1b30*/  USHF.L.U64.HI UR37, UR40, UR37, UR4 ;  /* 0x0000002528257299 */ /* 0x000fe20008010204 */
[----:B------:R-:W-:Y:S01]  /*1b40*/  LOP3.LUT R8, R7, R26, RZ, 0x3c, !PT ;  /* 0x0000001a07087212 */ /* 0x000fe200078e3cff */
[----:B------:R-:W-:Y:S01]  /*1b50*/  USHF.L.U32 UR6, UR40, 0x5, URZ ;  /* 0x0000000528067899 */ /* 0x000fe2000800063f */
[----:B------:R-:W-:Y:S01]  /*1b60*/  LOP3.LUT R7, R12, R27, RZ, 0x3c, !PT ;  /* 0x0000001b0c077212 */ /* 0x000fe200078e3cff */
[----:B------:R-:W-:Y:S01]  /*1b70*/  UIADD3 UR4, UR33, UR34, URZ ;  /* 0x0000002221047290 */ /* 0x000fe2000fffe03f */
[----:B------:R-:W-:Y:S01]  /*1b80*/  LOP3.LUT R6, R14, R30, RZ, 0x3c, !PT ;  /* 0x0000001e0e067212 */ /* 0x000fe200078e3cff */
[----:B------:R-:W-:Y:S01]  /*1b90*/  USHF.L.U32 UR39, UR39, 0x4, URZ ;  /* 0x0000000427277899 */ /* 0x000fe2000800063f */
[-C--:B------:R-:W-:Y:S01]  /*1ba0*/  IADD3 R14, R13, R0.reuse, R31 ;  /* 0x000000000d0e7210 */ /* 0x080fe20007ffe01f */
[----:B------:R-:W-:Y:S01]  /*1bb0*/  USHF.L.U32 UR40, UR40, 0x4, URZ ;  /* 0x0000000428287899 */ /* 0x000fe2000800063f */
[-C--:B------:R-:W-:Y:S01]  /*1bc0*/  IADD3 R13, R8, R0.reuse, R11 ;  /* 0x00000000080d7210 */ /* 0x080fe20007ffe00b */
[----:B------:R-:W-:Y:S01]  /*1bd0*/  UIADD3 UR7, UR47, UR7, URZ ;  /* 0x000000072f077290 */ /* 0x000fe2000fffe03f */
[-C--:B------:R-:W-:Y:S01]  /*1be0*/  IADD3 R12, R7, R0.reuse, R10 ;  /* 0x00000000070c7210 */ /* 0x080fe20007ffe00a */
[----:B------:R-:W-:Y:S01]  /*1bf0*/  IMAD.SHL.U32 R143, R14, 0x2, RZ ;  /* 0x000000020e8f7824 */ /* 0x000fe200078e00ff */
[----:B------:R-:W-:Y:S01]  /*1c00*/  IADD3 R8, R6, R0, R9 ;  /* 0x0000000006087210 */ /* 0x000fe20007ffe009 */
[----:B------:R-:W-:Y:S01]  /*1c10*/  IMAD.SHL.U32 R0, R15, 0x200, RZ ;  /* 0x000002000f007824 */ /* 0x000fe200078e00ff */
[--C-:B------:R-:W-:Y:S01]  /*1c20*/  LOP3.LUT R2, R2, 0x38, R91.reuse, 0xf8, !PT ;  /* 0x0000003802027812 */ /* 0x100fe200078ef85b */
[----:B------:R-:W-:Y:S01]  /*1c30*/  IMAD.SHL.U32 R142, R13, 0x2, RZ ;  /* 0x000000020d8e7824 */ /* 0x000fe200078e00ff */
[--C-:B------:R-:W-:Y:S01]  /*1c40*/  LOP3.LUT R5, R21, 0x38, R91.reuse, 0xf8, !PT ;  /* 0x0000003815057812 */ /* 0x100fe200078ef85b */
[----:B------:R-:W-:Y:S01]  /*1c50*/  IMAD.SHL.U32 R141, R12, 0x2, RZ ;  /* 0x000000020c8d7824 */ /* 0x000fe200078e00ff */
[----:B------:R-:W-:Y:S01]  /*1c60*/  LOP3.LUT R0, R0, 0xfffff000, RZ, 0xc0, !PT ;  /* 0xfffff00000007812 */ /* 0x000fe200078ec0ff */
[----:B------:R-:W-:Y:S01]  /*1c70*/  IMAD.SHL.U32 R140, R8, 0x2, RZ ;  /* 0x00000002088c7824 */ /* 0x000fe200078e00ff */
[----:B------:R-:W-:Y:S01]  /*1c80*/  LOP3.LUT R2, R2, R30, RZ, 0x3c, !PT ;  /* 0x0000001e02027212 */ /* 0x000fe200078e3cff */
[----:B------:R-:W-:Y:S01]  /*1c90*/  UIADD3 UR34, UR45, UR49, URZ ;  /* 0x000000312d227290 */ /* 0x000fe2000fffe03f */
[----:B------:R-:W-:-:S02]  /*1ca0*/  LOP3.LUT R4, R4, 0x38, R91, 0xf8, !PT ;  /* 0x0000003804047812 */ /* 0x000fc400078ef85b */
[----:B------:R-:W-:Y:S02]  /*1cb0*/  LOP3.LUT R3, R3, 0x38, R91, 0xf8, !PT ;  /* 0x0000003803037812 */ /* 0x000fe400078ef85b */
[----:B------:R-:W-:Y:S02]  /*1cc0*/  IADD3 R9, R2, R0, R9 ;  /* 0x0000000002097210 */ /* 0x000fe40007ffe009 */
[----:B------:R-:W-:Y:S02]  /*1cd0*/  LOP3.LUT R5, R5, R36, RZ, 0x3c, !PT ;  /* 0x0000002405057212 */ /* 0x000fe400078e3cff */
[----:B------:R-:W-:Y:S01]  /*1ce0*/  LOP3.LUT R4, R4, R26, RZ, 0x3c, !PT ;  /* 0x0000001a04047212 */ /* 0x000fe200078e3cff */
[----:B------:R-:W-:Y:S01]  /*1cf0*/  IMAD.SHL.U32 R135, R9, 0x2, RZ ;  /* 0x0000000209877824 */ /* 0x000fe200078e00ff */
[----:B------:R-:W-:Y:S02]  /*1d00*/  LOP3.LUT R3, R3, R27, RZ, 0x3c, !PT ;  /* 0x0000001b03037212 */ /* 0x000fe400078e3cff */
[----:B------:R-:W-:-:S02]  /*1d10*/  SEL R2, R19, RZ, !P4 ;  /* 0x000000ff13027207 */ /* 0x000fc40006000000 */
[-C--:B------:R-:W-:Y:S02]  /*1d20*/  IADD3 R31, R5, R0.reuse, R31 ;  /* 0x00000000051f7210 */ /* 0x080fe40007ffe01f */
[-C--:B------:R-:W-:Y:S02]  /*1d30*/  IADD3 R11, R4, R0.reuse, R11 ;  /* 0x00000000040b7210 */ /* 0x080fe40007ffe00b */
[----:B------:R-:W-:Y:S01]  /*1d40*/  IADD3 R10, R3, R0, R10 ;  /* 0x00000000030a7210 */ /* 0x000fe20007ffe00a */
[----:B------:R-:W-:Y:S01]  /*1d50*/  IMAD R3, R2, c[0x0][0x1f0], RZ ;  /* 0x00007c0002037a24 */ /* 0x000fe200078e02ff */
[----:B------:R-:W-:Y:S01]  /*1d60*/  SEL R0, R18, RZ, !P4 ;  /* 0x000000ff12007207 */ /* 0x000fe20006000000 */
[----:B------:R-:W-:Y:S01]  /*1d70*/  IMAD R2, R2, c[0x0][0x218], RZ ;  /* 0x0000860002027a24 */ /* 0x000fe200078e02ff */
[----:B------:R-:W-:Y:S01]  /*1d80*/  SHF.R.S32.HI R4, RZ, 0x1f, R157 ;  /* 0x0000001fff047819 */ /* 0x000fe2000001149d */
[----:B------:R-:W-:Y:S01]  /*1d90*/  IMAD.SHL.U32 R138, R31, 0x2, RZ ;  /* 0x000000021f8a7824 */ /* 0x000fe200078e00ff */
[----:B------:R-:W-:Y:S01]  /*1da0*/  SHF.R.S32.HI R5, RZ, 0x1f, R156 ;  /* 0x0000001fff057819 */ /* 0x000fe2000001149c */
[C---:B------:R-:W-:Y:S01]  /*1db0*/  IMAD R90, R0.reuse, c[0x0][0x1f4], R3 ;  /* 0x00007d00005a7a24 */ /* 0x040fe200078e0203 */
[----:B------:R-:W-:Y:S01]  /*1dc0*/  SHF.R.S32.HI R7, RZ, 0x1f, R155 ;  /* 0x0000001fff077819 */ /* 0x000fe2000001149b */
[----:B------:R-:W-:Y:S01]  /*1dd0*/  IMAD R93, R0, c[0x0][0x21c], R2 ;  /* 0x00008700005d7a24 */ /* 0x000fe200078e0202 */
[----:B------:R-:W-:Y:S01]  /*1de0*/  IADD3 R30, R28, 0x20, RZ ;  /* 0x000000201c1e7810 */ /* 0x000fe20007ffe0ff */
[----:B------:R-:W-:Y:S01]  /*1df0*/  IMAD.WIDE.U32 R88, R0, c[0x0][0x1f0], R88 ;  /* 0x00007c0000587a25 */ /* 0x000fe200078e0058 */
[----:B------:R-:W-:-:S02]  /*1e00*/  IADD3 R106, R97, UR43, RZ ;  /* 0x0000002b616a7c10 */ /* 0x000fc4000fffe0ff */
[----:B------:R-:W-:Y:S01]  /*1e10*/  IADD3 R115, R101, UR41, RZ ;  /* 0x0000002965737c10 */ /* 0x000fe2000fffe0ff */
[----:B------:R-:W-:Y:S01]  /*1e20*/  IMAD.WIDE.U32 R94, R0, c[0x0][0x218], R16 ;  /* 0x00008600005e7a25 */ /* 0x000fe200078e0010 */
[----:B------:R-:W-:Y:S02]  /*1e30*/  IADD3 R0, P0, R92, 0x10, RZ ;  /* 0x000000105c007810 */ /* 0x000fe40007f1e0ff */
[----:B------:R-:W-:Y:S01]  /*1e40*/  IADD3 R116, R103, UR42, RZ ;  /* 0x0000002a67747c10 */ /* 0x000fe2000fffe0ff */
[----:B------:R-:W-:Y:S01]  /*1e50*/  IMAD R3, R37, c[0x0][0x1e0], RZ ;  /* 0x0000780025037a24 */ /* 0x000fe200078e02ff */
[----:B------:R-:W-:Y:S01]  /*1e60*/  IADD3 R114, R99, UR42, RZ ;  /* 0x0000002a63727c10 */ /* 0x000fe2000fffe0ff */
[----:B------:R-:W-:Y:S01]  /*1e70*/  IMAD.X R2, RZ, RZ, R37, P0 ;  /* 0x000000ffff027224 */ /* 0x000fe200000e0625 */
[----:B------:R-:W-:Y:S01]  /*1e80*/  IADD3 R133, P0, R32, R164, RZ ;  /* 0x000000a420857210 */ /* 0x000fe20007f1e0ff */
[----:B------:R-:W-:Y:S01]  /*1e90*/  IMAD.WIDE.U32 R122, R0, c[0x0][0x1e0], RZ ;  /* 0x00007800007a7a25 */ /* 0x000fe200078e00ff */
[----:B------:R-:W-:-:S03]  /*1ea0*/  SHF.R.S32.HI R118, RZ, 0x1f, R91 ;  /* 0x0000001fff767819 */ /* 0x000fc6000001145b */
[----:B------:R-:W-:Y:S01]  /*1eb0*/  IMAD R2, R2, c[0x0][0x1e0], RZ ;  /* 0x0000780002027a24 */ /* 0x000fe200078e02ff */
[----:B------:R-:W-:Y:S01]  /*1ec0*/  IADD3 R134, P1, R122, UR30, RZ ;  /* 0x0000001e7a867c10 */ /* 0x000fe2000ff3e0ff */
[----:B------:R-:W-:Y:S02]  /*1ed0*/  IMAD R3, R92, c[0x0][0x1e4], R3 ;  /* 0x000079005c037a24 */ /* 0x000fe400078e0203 */
[----:B------:R-:W-:Y:S02]  /*1ee0*/  IMAD R6, R0, c[0x0][0x1e4], R2 ;  /* 0x0000790000067a24 */ /* 0x000fe400078e0202 */
[----:B------:R-:W-:Y:S02]  /*1ef0*/  IMAD.IADD R132, R165, 0x1, R3 ;  /* 0x00000001a5847824 */ /* 0x000fe400078e0203 */
[----:B------:R-:W-:Y:S02]  /*1f00*/  IMAD.IADD R131, R123, 0x1, R6 ;  /* 0x000000017b837824 */ /* 0x000fe400078e0206 */
[----:B------:R-:W-:Y:S01]  /*1f10*/  IMAD.X R129, R33, 0x1, R132, P0 ;  /* 0x0000000121817824 */ /* 0x000fe200000e0684 */
[----:B------:R-:W-:Y:S01]  /*1f20*/  IADD3 R148, P0, R134, UR30, RZ ;  /* 0x0000001e86947c10 */ /* 0x000fe2000ff1e0ff */
[----:B------:R-:W-:-:S02]  /*1f30*/  IMAD.X R130, R172, 0x1, R131, P1 ;  /* 0x00000001ac827824 */ /* 0x000fc400008e0683 */
[----:B------:R-:W-:Y:S02]  /*1f40*/  IMAD.IADD R90, R89, 0x1, R90 ;  /* 0x00000001595a7824 */ /* 0x000fe400078e025a */
[----:B------:R-:W-:Y:S01]  /*1f50*/  IMAD.X R145, R172, 0x1, R130, P0 ;  /* 0x00000001ac917824 */ /* 0x000fe200000e0682 */
[----:B------:R-:W-:Y:S01]  /*1f60*/  IADD3 R108, P0, R133, R88, RZ ;  /* 0x00000058856c7210 */ /* 0x000fe20007f1e0ff */
[----:B------:R-:W-:Y:S02]  /*1f70*/  IMAD R2, R4, c[0x0][0x1e0], RZ ;  /* 0x0000780004027a24 */ /* 0x000fe400078e02ff */
[----:B------:R-:W-:Y:S02]  /*1f80*/  IMAD R0, R5, c[0x0][0x1e0], RZ ;  /* 0x0000780005007a24 */ /* 0x000fe400078e02ff */
[----:B------:R-:W-:Y:S01]  /*1f90*/  IMAD.X R107, R129, 0x1, R90, P0 ;  /* 0x00000001816b7824 */ /* 0x000fe200000e065a */
[----:B------:R-:W-:Y:S01]  /*1fa0*/  IADD3 R111, P0, R88, 0x40, RZ ;  /* 0x00000040586f7810 */ /* 0x000fe20007f1e0ff */
[----:B------:R-:W-:-:S02]  /*1fb0*/  IMAD R4, R7, c[0x0][0x1e0], RZ ;  /* 0x0000780007047a24 */ /* 0x000fc400078e02ff */
[----:B------:R-:W-:Y:S02]  /*1fc0*/  IMAD R5, R157, c[0x0][0x1e4], R2 ;  /* 0x000079009d057a24 */ /* 0x000fe400078e0202 */
[----:B------:R-:W-:Y:S01]  /*1fd0*/  IMAD.X R110, RZ, RZ, R90, P0 ;  /* 0x000000ffff6e7224 */ /* 0x000fe200000e065a */
[----:B------:R-:W-:Y:S01]  /*1fe0*/  IADD3 R113, P0, R108, 0x40, RZ ;  /* 0x000000406c717810 */ /* 0x000fe20007f1e0ff */
[----:B------:R-:W-:Y:S02]  /*1ff0*/  IMAD R2, R156, c[0x0][0x1e4], R0 ;  /* 0x000079009c027a24 */ /* 0x000fe400078e0200 */
[----:B------:R-:W-:Y:S02]  /*2000*/  IMAD R0, R155, c[0x0][0x1e4], R4 ;  /* 0x000079009b007a24 */ /* 0x000fe400078e0204 */
[----:B------:R-:W-:Y:S02]  /*2010*/  IMAD.IADD R147, R171, 0x1, R5 ;  /* 0x00000001ab937824 */ /* 0x000fe400078e0205 */
[----:B------:R-:W-:-:S02]  /*2020*/  IMAD.IADD R146, R169, 0x1, R2 ;  /* 0x00000001a9927824 */ /* 0x000fc400078e0202 */
[----:B------:R-:W-:Y:S02]  /*2030*/  IMAD.IADD R144, R167, 0x1, R0 ;  /* 0x00000001a7907824 */ /* 0x000fe400078e0200 */
[----:B------:R-:W-:Y:S02]  /*2040*/  IMAD.IADD R93, R95, 0x1, R93 ;  /* 0x000000015f5d7824 */ /* 0x000fe400078e025d */
[----:B------:R-:W-:Y:S02]  /*2050*/  IMAD.X R112, RZ, RZ, R107, P0 ;  /* 0x000000ffff707224 */ /* 0x000fe400000e066b */
[----:B------:R-:W-:Y:S02]  /*2060*/  IMAD.SHL.U32 R137, R11, 0x2, RZ ;  /* 0x000000020b897824 */ /* 0x000fe400078e00ff */
[----:B-1----:R-:W-:Y:S02]  /*2070*/  IMAD.SHL.U32 R136, R10, 0x2, RZ ;  /* 0x000000020a887824 */ /* 0x002fe400078e00ff */
.L_x_1697:
[----:B------:R-:W-:Y:S01]  /*2080*/  USHF.R.S32.HI UR43, URZ, 0x1f, UR17 ;  /* 0x0000001f3f2b7899 */ /* 0x000fe20008011411 */
[----:B------:R-:W-:Y:S04]  /*2090*/  DEPBAR.LE SB0, 0x0 ;  /* 0x000080000000791a */ /* 0x000fe80000000000 */
[----:B------:R-:W-:Y:S01]  /*20a0*/  UIMAD UR42, UR27, UR17, URZ ;  /* 0x000000111b2a72a4 */ /* 0x000fe2000f8e023f */
[----:B------:R-:W-:Y:S01]  /*20b0*/  BAR.SYNC.DEFER_BLOCKING 0x0 ;  /* 0x0000000000007b1d */ /* 0x000fe20000010000 */
[----:B------:R-:W-:Y:S01]  /*20c0*/  UIMAD.WIDE.U32 UR52, UR31, UR17, URZ ;  /* 0x000000111f3472a5 */ /* 0x000fe2000f8e003f */
[----:B------:R-:W-:Y:S01]  /*20d0*/  ISETP.GE.AND P0, PT, R175, 0x1, PT ;  /* 0x00000001af00780c */ /* 0x000fe20003f06270 */
[----:B------:R-:W-:Y:S04]  /*20e0*/  UIMAD UR42, UR43, UR31, UR42 ;  /* 0x0000001f2b2a72a4 */ /* 0x000fe8000f8e022a */
[----:B------:R-:W-:Y:S01]  /*20f0*/  UIADD3 UR42, UR53, UR42, URZ ;  /* 0x0000002a352a7290 */ /* 0x000fe2000fffe03f */
[----:B------:R-:W-:Y:S07]  /*2100*/  BSSY B2, `(.L_x_1651) ;  /* 0x000053d000027945 */ /* 0x000fee0003800000 */
[----:B--2---:R-:W-:-:S05]  /*2110*/  @!P0 BRA `(.L_x_1652) ;  /* 0x00004ea000008947 */ /* 0x004fca0003800000 */
[----:B------:R-:W-:Y:S01]  /*2120*/  UIMAD UR41, UR35, UR17, URZ ;  /* 0x00000011232972a4 */ /* 0x000fe2000f8e023f */
[----:B------:R-:W-:Y:S01]  /*2130*/  ISETP.NE.AND P0, PT, R151, RZ, PT ;  /* 0x000000ff9700720c */ /* 0x000fe20003f05270 */
[----:B------:R-:W-:Y:S02]  /*2140*/  UIMAD UR9, UR37, UR17, URZ ;  /* 0x00000011250972a4 */ /* 0x000fe4000f8e023f */
[----:B------:R-:W-:Y:S02]  /*2150*/  UIMAD UR8, UR17, -0x40, UR23 ;  /* 0xffffffc0110878a4 */ /* 0x000fe4000f8e0217 */
[----:B------:R-:W-:Y:S02]  /*2160*/  UIMAD.WIDE.U32 UR50, UR36, UR17, URZ ;  /* 0x00000011243272a5 */ /* 0x000fe4000f8e003f */
[----:B------:R-:W-:Y:S02]  /*2170*/  UIMAD.WIDE.U32 UR48, UR38, UR17, URZ ;  /* 0x00000011263072a5 */ /* 0x000fe4000f8e003f */
[----:B------:R-:W-:Y:S02]  /*2180*/  UIMAD UR41, UR43, UR36, UR41 ;  /* 0x000000242b2972a4 */ /* 0x000fe4000f8e0229 */
[----:B------:R-:W-:Y:S02]  /*2190*/  UIMAD UR9, UR43, UR38, UR9 ;  /* 0x000000262b0972a4 */ /* 0x000fe4000f8e0209 */
[----:B------:R-:W-:Y:S02]  /*21a0*/  UISETP.LT.AND UP0, UPT, UR8, 0x40, UPT ;  /* 0x000000400800788c */ /* 0x000fe4000bf01270 */
[----:B------:R-:W-:Y:S02]  /*21b0*/  UIADD3 UR41, UR51, UR41, URZ ;  /* 0x0000002933297290 */ /* 0x000fe4000fffe03f */
[----:B------:R-:W-:Y:S02]  /*21c0*/  UIADD3 UR9, UR49, UR9, URZ ;  /* 0x0000000931097290 */ /* 0x000fe4000fffe03f */
[----:B------:R-:W-:Y:S01]  /*21d0*/  USEL UR8, UR8, 0x40, UP0 ;  /* 0x0000004008087887 */ /* 0x000fe20008000000 */
[----:B------:R-:W-:-:S05]  /*21e0*/  @!P0 BRA `(.L_x_1653) ;  /* 0x000029a000008947 */ /* 0x000fca0003800000 */
[----:B------:R-:W-:Y:S01]  /*21f0*/  ISETP.GE.AND P2, PT, R92, UR8, PT ;  /* 0x000000085c007c0c */ /* 0x000fe2000bf46270 */
[----:B------:R-:W-:Y:S01]  /*2200*/  BSSY B0, `(.L_x_1654) ;  /* 0x000001b000007945 */ /* 0x000fe20003800000 */
[----:B------:R-:W-:Y:S01]  /*2210*/  CS2R R16, SRZ ;  /* 0x0000000000107805 */ /* 0x000fe2000001ff00 */
[----:B------:R-:W-:Y:S01]  /*2220*/  CS2R R12, SRZ ;  /* 0x00000000000c7805 */ /* 0x000fe2000001ff00 */
[----:B------:R-:W-:Y:S01]  /*2230*/  CS2R R2, SRZ ;  /* 0x0000000000027805 */ /* 0x000fe2000001ff00 */
[----:B------:R-:W-:Y:S01]  /*2240*/  CS2R R44, SRZ ;  /* 0x00000000002c7805 */ /* 0x000fe2000001ff00 */
[----:B------:R-:W-:Y:S07]  /*2250*/  CS2R R38, SRZ ;  /* 0x0000000000267805 */ /* 0x000fee000001ff00 */
[----:B------:R-:W-:-:S05]  /*2260*/  @P2 BRA `(.L_x_1655) ;  /* 0x0000014000002947 */ /* 0x000fca0003800000 */
[----:B------:R-:W-:Y:S01]  /*2270*/  IADD3 R0, P0, R104, UR50, RZ ;  /* 0x0000003268007c10 */ /* 0x000fe2000ff1e0ff */
[----:B------:R-:W-:Y:S01]  /*2280*/  CS2R R38, SRZ ;  /* 0x0000000000267805 */ /* 0x000fe2000001ff00 */
[----:B------:R-:W-:Y:S01]  /*2290*/  CS2R R12, SRZ ;  /* 0x00000000000c7805 */ /* 0x000fe2000001ff00 */
[----:B------:R-:W-:Y:S01]  /*22a0*/  CS2R R44, SRZ ;  /* 0x00000000002c7805 */ /* 0x000fe2000001ff00 */
[----:B------:R-:W-:Y:S02]  /*22b0*/  IADD3.X R3, R117, UR41, RZ, P0, !PT ;  /* 0x0000002975037c10 */ /* 0x000fe400087fe4ff */
[----:B------:R-:W-:Y:S04]  /*22c0*/  IADD3 R2, P0, R102, UR48, RZ ;  /* 0x0000003066027c10 */ /* 0x000fe8000ff1e0ff */
[----:B------:R-:W-:Y:S02]  /*22d0*/  IADD3.X R5, R116, UR9, RZ, P0, !PT ;  /* 0x0000000974057c10 */ /* 0x000fe400087fe4ff */
        /* <DEDUP_REMOVED lines=13> */
.L_x_1655:
[----:B------:R-:W-:Y:S05]  /*23b0*/  BSYNC B0 ;  /* 0x0000000000007941 */ /* 0x000fea0003800000 */
.L_x_1654:
[----:B------:R-:W-:Y:S01]  /*23c0*/  ISETP.GE.AND P3, PT, R157, UR8, PT ;  /* 0x000000089d007c0c */ /* 0x000fe2000bf66270 */
        /* <DEDUP_REMOVED lines=18> */
[----:B------:R-:W-:Y:S01]  /*24f0*/  IMAD.U32 R4, RZ, RZ, UR50 ;  /* 0x00000032ff047e24 */ /* 0x000fe2000f8e00ff */
[----:B------:R-:W-:Y:S01]  /*2500*/  CS2R R14, SRZ ;  /* 0x00000000000e7805 */ /* 0x000fe2000001ff00 */
[----:B------:R-:W-:Y:S01]  /*2510*/  CS2R R46, SRZ ;  /* 0x00000000002e7805 */ /* 0x000fe2000001ff00 */
[----:B------:R-:W-:Y:S01]  /*2520*/  CS2R R16, SRZ ;  /* 0x0000000000107805 */ /* 0x000fe2000001ff00 */
[----:B------:R-:W-:Y:S01]  /*2530*/  CS2R R48, SRZ ;  /* 0x0000000000307805 */ /* 0x000fe2000001ff00 */
[----:B------:R-:W-:Y:S01]  /*2540*/  IADD3 R0, P1, P0, R104, UR39, R4 ;  /* 0x0000002768007c10 */ /* 0x000fe2000f83e004 */
[----:B------:R-:W-:Y:S02]  /*2550*/  IMAD.U32 R4, RZ, RZ, UR48 ;  /* 0x00000030ff047e24 */ /* 0x000fe4000f8e00ff */
[----:B------:R-:W-:Y:S01]  /*2560*/  IMAD.U32 R5, RZ, RZ, UR51 ;  /* 0x00000033ff057e24 */ /* 0x000fe2000f8e00ff */
[----:B------:R-:W-:Y:S01]  /*2570*/  IADD3.X R6, R117, UR41, R163, P1, P0 ;  /* 0x0000002975067c10 */ /* 0x000fe20008fe04a3 */
[----:B------:R-:W-:Y:S01]  /*2580*/  IMAD.U32 R5, RZ, RZ, UR49 ;  /* 0x00000031ff057e24 */ /* 0x000fe2000f8e00ff */
        /* <DEDUP_REMOVED lines=14> */
.L_x_1657:
[----:B------:R-:W-:Y:S05]  /*2670*/  BSYNC B0 ;  /* 0x0000000000007941 */ /* 0x000fea0003800000 */
.L_x_1656:
[----:B------:R-:W-:Y:S01]  /*2680*/  ISETP.GE.AND P6, PT, R156, UR8, PT ;  /* 0x000000089c007c0c */ /* 0x000fe2000bfc6270 */
        /* <DEDUP_REMOVED lines=43> */
.L_x_1659:
[----:B------:R-:W-:Y:S05]  /*2940*/  BSYNC B0 ;  /* 0x0000000000007941 */ /* 0x000fea0003800000 */
.L_x_1658:
        /* <DEDUP_REMOVED lines=18> */
[----:B------:R-:W-:Y:S01]  /*2a70*/  IMAD.U32 R4, RZ, RZ, UR50 ;  /* 0x00000032ff047e24 */ /* 0x000fe2000f8e00ff */
[----:B------:R-:W-:Y:S01]  /*2a80*/  CS2R R22, SRZ ;  /* 0x0000000000167805 */ /* 0x000fe2000001ff00 */
[----:B------:R-:W-:Y:S01]  /*2a90*/  IMAD.U32 R5, RZ, RZ, UR51 ;  /* 0x00000033ff057e24 */ /* 0x000fe2000f8e00ff */
[----:B------:R-:W-:Y:S01]  /*2aa0*/  CS2R R54, SRZ ;  /* 0x0000000000367805 */ /* 0x000fe2000001ff00 */
[----:B------:R-:W-:Y:S01]  /*2ab0*/  IMAD.U32 R5, RZ, RZ, UR41 ;  /* 0x00000029ff057e24 */ /* 0x000fe2000f8e00ff */
[----:B------:R-:W-:Y:S01]  /*2ac0*/  IADD3 R0, P1, P0, R104, UR46, R4 ;  /* 0x0000002e68007c10 */ /* 0x000fe2000f83e004 */
[----:B------:R-:W-:Y:S01]  /*2ad0*/  IMAD.U32 R4, RZ, RZ, UR48 ;  /* 0x00000030ff047e24 */ /* 0x000fe2000f8e00ff */
[----:B------:R-:W-:Y:S01]  /*2ae0*/  CS2R R24, SRZ ;  /* 0x0000000000187805 */ /* 0x000fe2000001ff00 */
[----:B------:R-:W-:Y:S01]  /*2af0*/  CS2R R56, SRZ ;  /* 0x0000000000387805 */ /* 0x000fe2000001ff00 */
[----:B------:R-:W-:Y:S01]  /*2b00*/  IADD3.X R9, R117, UR7, R5, P1, P0 ;  /* 0x0000000775097c10 */ /* 0x000fe20008fe0405 */
[----:B------:R-:W-:Y:S01]  /*2b10*/  IMAD.U32 R5, RZ, RZ, UR49 ;  /* 0x00000031ff057e24 */ /* 0x000fe2000f8e00ff */
[----:B------:R-:W-:Y:S01]  /*2b20*/  IADD3 R5, P1, P0, R102, UR44, R4 ;  /* 0x0000002c66057c10 */ /* 0x000fe2000f83e004 */
[----:B------:R-:W-:Y:S05]  /*2b30*/  IMAD.U32 R6, RZ, RZ, UR9 ;  /* 0x00000009ff067e24 */ /* 0x000fea000f8e00ff */
        /* <DEDUP_REMOVED lines=13> */
.L_x_1661:
[----:B------:R-:W-:Y:S05]  /*2c10*/  BSYNC B0 ;  /* 0x0000000000007941 */ /* 0x000fea0003800000 */
.L_x_1660:
        /* <DEDUP_REMOVED lines=14> */
[----:B------:R-:W-:Y:S01]  /*2d00*/  IADD3 R66, P0, R133, UR52, RZ ;  /* 0x0000003485427c10 */ /* 0x000fe2000ff1e0ff */
[----:B------:R-:W-:Y:S03]  /*2d10*/  BSSY B0, `(.L_x_1664) ;  /* 0x000003b000007945 */ /* 0x000fe60003800000 */
[----:B------:R-:W-:Y:S01]  /*2d20*/  IADD3.X R67, R129, UR42, RZ, P0, !PT ;  /* 0x0000002a81437c10 */ /* 0x000fe200087fe4ff */
        /* <DEDUP_REMOVED lines=57> */
.L_x_1665:
[----:B------:R-:W-:Y:S05]  /*30c0*/  BSYNC B0 ;  /* 0x0000000000007941 */ /* 0x000fea0003800000 */
.L_x_1664:
        /* <DEDUP_REMOVED lines=59> */
.L_x_1663:
[----:B------:R-:W-:Y:S05]  /*3480*/  BSYNC B1 ;  /* 0x0000000000017941 */ /* 0x000fea0003800000 */
.L_x_1662:
[----:B------:R-:W-:Y:S01]  /*3490*/  BSSY B1, `(.L_x_1666) ;  /* 0x000007a000017945 */ /* 0x000fe20003800000 */
[----:B------:R-:W-:-:S05]  /*34a0*/  @P3 BRA `(.L_x_1667) ;  /* 0x0000078000003947 */ /* 0x000fca0003800000 */
[----:B-1----:R-:W-:Y:S01]  /*34b0*/  IADD3 R40, P1, P0, R122, UR52, R32 ;  /* 0x000000347a287c10 */ /* 0x002fe2000f83e020 */
[----:B------:R-:W-:Y:S03]  /*34c0*/  BSSY B0, `(.L_x_1668) ;  /* 0x000003b000007945 */ /* 0x000fe60003800000 */
[----:B------:R-:W-:Y:S01]  /*34d0*/  IADD3.X R41, R131, UR42, R33, P1, P0 ;  /* 0x0000002a83297c10 */ /* 0x000fe20008fe0421 */
        /* <DEDUP_REMOVED lines=57> */
.L_x_1669:
[----:B------:R-:W-:Y:S05]  /*3870*/  BSYNC B0 ;  /* 0x0000000000007941 */ /* 0x000fea0003800000 */
.L_x_1668:
        /* <DEDUP_REMOVED lines=59> */
.L_x_1667:
[----:B------:R-:W-:Y:S05]  /*3c30*/  BSYNC B1 ;  /* 0x0000000000017941 */ /* 0x000fea0003800000 */
.L_x_1666:
[----:B------:R-:W-:Y:S01]  /*3c40*/  BSSY B1, `(.L_x_1670) ;  /* 0x000007a000017945 */ /* 0x000fe20003800000 */
[----:B------:R-:W-:-:S05]  /*3c50*/  @P6 BRA `(.L_x_1671) ;  /* 0x0000078000006947 */ /* 0x000fca0003800000 */
[----:B------:R-:W-:Y:S01]  /*3c60*/  IADD3 R31, P1, P0, R134, UR52, R32 ;  /* 0x00000034861f7c10 */ /* 0x000fe2000f83e020 */
[----:B------:R-:W-:Y:S03]  /*3c70*/  BSSY B0, `(.L_x_1672) ;  /* 0x000003b000007945 */ /* 0x000fe60003800000 */
[----:B-1----:R-:W-:Y:S01]  /*3c80*/  IADD3.X R38, R130, UR42, R33, P1, P0 ;  /* 0x0000002a82267c10 */ /* 0x002fe20008fe0421 */
        /* <DEDUP_REMOVED lines=57> */
.L_x_1673:
[----:B------:R-:W-:Y:S05]  /*4020*/  BSYNC B0 ;  /* 0x0000000000007941 */ /* 0x000fea0003800000 */
.L_x_1672:
        /* <DEDUP_REMOVED lines=59> */
.L_x_1671:
[----:B------:R-:W-:Y:S05]  /*43e0*/  BSYNC B1 ;  /* 0x0000000000017941 */ /* 0x000fea0003800000 */
.L_x_1670:
[----:B------:R-:W-:-:S05]  /*43f0*/  @P4 BRA `(.L_x_1674) ;  /* 0x000030d000004947 */ /* 0x000fca0003800000 */
[----:B-1----:R-:W-:Y:S01]  /*4400*/  IADD3 R26, P1, P0, R148, UR52, R32 ;  /* 0x00000034941a7c10 */ /* 0x002fe2000f83e020 */
[----:B------:R-:W-:Y:S03]  /*4410*/  BSSY B0, `(.L_x_1675) ;  /* 0x000003b000007945 */ /* 0x000fe60003800000 */
[----:B------:R-:W-:Y:S01]  /*4420*/  IADD3.X R27, R145, UR42, R33, P1, P0 ;  /* 0x0000002a911b7c10 */ /* 0x000fe20008fe0421 */
        /* <DEDUP_REMOVED lines=57> */
.L_x_1676:
[----:B------:R-:W-:Y:S05]  /*47c0*/  BSYNC B0 ;  /* 0x0000000000007941 */ /* 0x000fea0003800000 */
.L_x_1675:
        /* <DEDUP_REMOVED lines=60> */
.L_x_1653:
[----:B------:R-:W-:Y:S01]  /*4b90*/  ISETP.GE.AND P0, PT, R155, UR8, PT ;  /* 0x000000089b007c0c */ /* 0x000fe2000bf06270 */
[----:B------:R-:W-:Y:S01]  /*4ba0*/  CS2R R58, SRZ ;  /* 0x00000000003a7805 */ /* 0x000fe2000001ff00 */
[----:B------:R-:W-:Y:S01]  /*4bb0*/  CS2R R56, SRZ ;  /* 0x0000000000387805 */ /* 0x000fe2000001ff00 */
[----:B------:R-:W-:Y:S01]  /*4bc0*/  CS2R R18, SRZ ;  /* 0x0000000000127805 */ /* 0x000fe2000001ff00 */
[----:B------:R-:W-:Y:S01]  /*4bd0*/  ISETP.GE.OR P4, PT, R32, c[0x0][0x27c], P0 ;  /* 0x00009f0020007a0c */ /* 0x000fe20000786670 */
[----:B------:R-:W-:Y:S01]  /*4be0*/  IMAD.U32 R4, RZ, RZ, UR50 ;  /* 0x00000032ff047e24 */ /* 0x000fe2000f8e00ff */
[----:B------:R-:W-:Y:S01]  /*4bf0*/  CS2R R16, SRZ ;  /* 0x0000000000107805 */ /* 0x000fe2000001ff00 */
[----:B------:R-:W-:Y:S01]  /*4c00*/  IMAD.U32 R0, RZ, RZ, UR41 ;  /* 0x00000029ff007e24 */ /* 0x000fe2000f8e00ff */
        /* <DEDUP_REMOVED lines=9> */
[----:B------:R-:W-:Y:S01]  /*4ca0*/  @!P4 IADD3 R11, P1, P0, R100, UR46, R4 ;  /* 0x0000002e640bcc10 */ /* 0x000fe2000f83e004 */
[----:B------:R-:W-:Y:S01]  /*4cb0*/  IMAD.U32 R2, RZ, RZ, UR48 ;  /* 0x00000030ff027e24 */ /* 0x000fe2000f8e00ff */
[----:B------:R-:W-:Y:S01]  /*4cc0*/  CS2R R40, SRZ ;  /* 0x0000000000287805 */ /* 0x000fe2000001ff00 */
[----:B------:R-:W-:Y:S01]  /*4cd0*/  IMAD.U32 R5, RZ, RZ, UR51 ;  /* 0x00000033ff057e24 */ /* 0x000fe2000f8e00ff */
[----:B------:R-:W-:Y:S01]  /*4ce0*/  @!P4 IADD3.X R12, R115, UR7, R0, P1, P0 ;  /* 0x00000007730ccc10 */ /* 0x000fe20008fe0400 */
[----:B------:R-:W-:Y:S01]  /*4cf0*/  IMAD.U32 R0, RZ, RZ, UR9 ;  /* 0x00000009ff007e24 */ /* 0x000fe2000f8e00ff */
[----:B------:R-:W-:Y:S01]  /*4d00*/  @!P4 IADD3 R13, P1, P0, R98, UR44, R2 ;  /* 0x0000002c620dcc10 */ /* 0x000fe2000f83e002 */
[----:B------:R-:W-:Y:S01]  /*4d10*/  IMAD.U32 R3, RZ, RZ, UR49 ;  /* 0x00000031ff037e24 */ /* 0x000fe2000f8e00ff */
[----:B------:R-:W-:Y:S02]  /*4d20*/  BSSY B0, `(.L_x_1677) ;  /* 0x00000cd000007945 */ /* 0x000fe40003800000 */
[----:B------:R-:W-:Y:S02]  /*4d30*/  @!P4 IADD3.X R14, R114, UR34, R0, P1, P0 ;  /* 0x00000022720ecc10 */ /* 0x000fe40008fe0400 */
[----:B------:R-:W-:Y:S04]  /*4d40*/  ISETP.GE.AND P0, PT, R157, UR8, PT ;  /* 0x000000089d007c0c */ /* 0x000fe8000bf06270 */
[----:B------:R-:W-:Y:S11]  /*4d50*/  ISETP.GE.OR P3, PT, R32, c[0x0][0x27c], P0 ;  /* 0x00009f0020007a0c */ /* 0x000ff60000766670 */
[----:B------:R-:W-:Y:S02]  /*4d60*/  @!UPT UIADD3 URZ, URZ, URZ, URZ ;  /* 0x0000003f3f3ff290 */ /* 0x000fe4000fffe03f */
[----:B------:R-:W-:Y:S04]  /*4d70*/  @!P3 IADD3 R0, P1, P0, R100, UR39, R4 ;  /* 0x000000276400bc10 */ /* 0x000fe8000f83e004 */
[C---:B------:R-:W-:Y:S02]  /*4d80*/  @!P3 IADD3.X R5, R115.reuse, UR41, R163, P1, P0 ;  /* 0x000000297305bc10 */ /* 0x040fe40008fe04a3 */
[----:B------:R-:W-:Y:S04]  /*4d90*/  @!P3 IADD3 R3, P1, P0, R98, UR40, R2 ;  /* 0x000000286203bc10 */ /* 0x000fe8000f83e002 */
[----:B------:R-:W-:Y:S02]  /*4da0*/  @!P3 IADD3.X R6, R114, UR9, R161, P1, P0 ;  /* 0x000000097206bc10 */ /* 0x000fe40008fe04a1 */
[----:B------:R-:W-:Y:S04]  /*4db0*/  ISETP.GE.AND P0, PT, R156, UR8, PT ;  /* 0x000000089c007c0c */ /* 0x000fe8000bf06270 */
        /* <DEDUP_REMOVED lines=23> */
[----:B------:R-:W-:Y:S04]  /*4f30*/  ISETP.GE.AND P0, PT, R92, UR8, PT ;  /* 0x000000085c007c0c */ /* 0x000fe8000bf06270 */
[----:B------:R-:W-:Y:S01]  /*4f40*/  ISETP.GE.OR P0, PT, R32, c[0x0][0x27c], P0 ;  /* 0x00009f0020007a0c */ /* 0x000fe20000706670 */
[----:B------:R1:W4:Y:S08]  /*4f50*/  @!P4 LDG.E.128 R24, [R10.64] ;  /* 0x0000001c0a18c981 */ /* 0x000330000c1e1d00 */
[----:B------:R-:W4:Y:S01]  /*4f60*/  @!P4 LDG.E.128 R64, [R12.64] ;  /* 0x0000001c0c40c981 */ /* 0x000f22000c1e1d00 */
[----:B---3--:R-:W-:Y:S03]  /*4f70*/  CS2R R6, SRZ ;  /* 0x0000000000067805 */ /* 0x008fe6000001ff00 */
[----:B------:R-:W-:Y:S04]  /*4f80*/  @!P0 IADD3 R0, P1, R100, UR50, RZ ;  /* 0x0000003264008c10 */ /* 0x000fe8000ff3e0ff */
[----:B------:R-:W-:Y:S02]  /*4f90*/  @!P0 IADD3.X R2, R115, UR41, RZ, P1, !PT ;  /* 0x0000002973028c10 */ /* 0x000fe40008ffe4ff */
[C---:B------:R-:W-:Y:S04]  /*4fa0*/  @!P0 LEA R14, P1, R0.reuse, c[0x0][0x270], 0x1 ;  /* 0x00009c00000e8a11 */ /* 0x040fe800078208ff */
[----:B------:R-:W-:Y:S02]  /*4fb0*/  @!P0 LEA.HI.X R15, R0, c[0x0][0x274], R2, 0x1, P1 ;  /* 0x00009d00000f8a11 */ /* 0x000fe400008f0c02 */
[----:B------:R-:W-:Y:S03]  /*4fc0*/  @!P0 IADD3 R0, P1, R98, UR48, RZ ;  /* 0x0000003062008c10 */ /* 0x000fe6000ff3e0ff */
[----:B------:R3:W5:Y:S01]  /*4fd0*/  @!P0 LDG.E.128 R4, [R14.64] ;  /* 0x0000001c0e048981 */ /* 0x000762000c1e1d00 */
[----:B------:R-:W-:Y:S02]  /*4fe0*/  @!P0 IADD3.X R3, R114, UR9, RZ, P1, !PT ;  /* 0x0000000972038c10 */ /* 0x000fe40008ffe4ff */
[C---:B------:R-:W-:Y:S04]  /*4ff0*/  @!P0 LEA R2, P1, R0.reuse, c[0x0][0x288], 0x1 ;  /* 0x0000a20000028a11 */ /* 0x040fe800078208ff */
[----:B------:R-:W-:Y:S02]  /*5000*/  @!P0 LEA.HI.X R3, R0, c[0x0][0x28c], R3, 0x1, P1 ;  /* 0x0000a30000038a11 */ /* 0x000fe400008f0c03 */
[----:B------:R-:W-:Y:S03]  /*5010*/  ISETP.GE.OR P1, PT, R92, UR8, P5 ;  /* 0x000000085c007c0c */ /* 0x000fe6000af26670 */
        /* <DEDUP_REMOVED lines=39> */
[----:B---3--:R-:W-:Y:S01]  /*5290*/  IADD3 R0, P1, R164, UR52, RZ ;  /* 0x00000034a4007c10 */ /* 0x008fe2000ff3e0ff */
[----:B------:R-:W1:Y:S01]  /*52a0*/  LDS.128 R12, [R138+0x4100] ;  /* 0x004100008a0c7984 */ /* 0x000e620000000c00 */
[----:B-----5:R-:W-:Y:S01]  /*52b0*/  @!P0 SHF.R.U64 R38, R40, 0x10, R41 ;  /* 0x0000001028268819 */ /* 0x020fe20000001229 */
[----:B------:R-:W-:Y:S01]  /*52c0*/  IMAD.MOV.U32 R9, RZ, RZ, R5 ;  /* 0x000000ffff097224 */ /* 0x000fe200078e0005 */
[----:B------:R-:W-:Y:S01]  /*52d0*/  IADD3.X R2, R132, UR42, RZ, P1, !PT ;  /* 0x0000002a84027c10 */ /* 0x000fe20008ffe4ff */
[----:B------:R-:W-:Y:S01]  /*52e0*/  IMAD.MOV.U32 R45, RZ, RZ, R43 ;  /* 0x000000ffff2d7224 */ /* 0x000fe200078e002b */
[----:B------:R-:W-:Y:S01]  /*52f0*/  IADD3 R3, P2, P1, R88, R0, R109 ;  /* 0x0000000058037210 */ /* 0x000fe2000795e06d */
[----:B------:R-:W-:Y:S01]  /*5300*/  IMAD.MOV.U32 R39, RZ, RZ, R40 ;  /* 0x000000ffff277224 */ /* 0x000fe200078e0028 */
[----:B------:R-:W-:Y:S01]  /*5310*/  MOV R40, R42 ;  /* 0x0000002a00287202 */ /* 0x000fe20000000f00 */
[----:B------:R-:W2:Y:S01]  /*5320*/  LDS.128 R52, [R143+0x4100] ;  /* 0x004100008f347984 */ /* 0x000ea20000000c00 */
[----:B------:R-:W-:Y:S01]  /*5330*/  IADD3.X R8, R90, R2, R119, P2, P1 ;  /* 0x000000025a087210 */ /* 0x000fe200017e2477 */
[----:B------:R-:W-:Y:S01]  /*5340*/  IMAD.MOV.U32 R44, RZ, RZ, R41 ;  /* 0x000000ffff2c7224 */ /* 0x000fe200078e0029 */
[----:B------:R-:W-:Y:S01]  /*5350*/  ISETP.GE.AND P1, PT, R91, c[0x0][0x1d4], PT ;  /* 0x000075005b007a0c */ /* 0x000fe20003f26270 */
[----:B------:R-:W-:Y:S01]  /*5360*/  IMAD.MOV.U32 R10, RZ, RZ, R7 ;  /* 0x000000ffff0a7224 */ /* 0x000fe200078e0007 */
[----:B------:R-:W-:Y:S02]  /*5370*/  @!P0 SHF.R.U32.HI R41, RZ, 0x10, R41 ;  /* 0x00000010ff298819 */ /* 0x000fe40000011629 */
[----:B------:R-:W-:Y:S02]  /*5380*/  @!P0 PRMT R39, R39, 0x5410, R38 ;  /* 0x0000541027278816 */ /* 0x000fe40000000026 */
[----:B------:R-:W-:Y:S02]  /*5390*/  @!P0 PRMT R38, R44, 0x5410, R41 ;  /* 0x000054102c268816 */ /* 0x000fe40000000029 */
[--C-:B------:R-:W-:Y:S02]  /*53a0*/  @!P0 SHF.R.U64 R42, R42, 0x10, R43.reuse ;  /* 0x000000102a2a8819 */ /* 0x100fe4000000122b */
[----:B------:R-:W-:Y:S02]  /*53b0*/  @!P0 SHF.R.U32.HI R43, RZ, 0x10, R43 ;  /* 0x00000010ff2b8819 */ /* 0x000fe4000001162b */
[----:B------:R-:W-:Y:S02]  /*53c0*/  @!P0 PRMT R46, R40, 0x5410, R42 ;  /* 0x00005410282e8816 */ /* 0x000fe4000000002a */
[----:B------:R-:W-:Y:S02]  /*53d0*/  @!P1 IADD3 R0, P3, P2, R88, R0, R91 ;  /* 0x0000000058009210 */ /* 0x000fe40007a7e05b */
[----:B------:R-:W-:Y:S02]  /*53e0*/  @!P0 PRMT R50, R45, 0x5410, R43 ;  /* 0x000054102d328816 */ /* 0x000fe4000000002b */
[----:B------:R-:W-:Y:S02]  /*53f0*/  @!P1 IADD3.X R2, R90, R2, R118, P3, P2 ;  /* 0x000000025a029210 */ /* 0x000fe40001fe4476 */
[C---:B------:R-:W-:Y:S02]  /*5400*/  LEA R80, P2, R3.reuse, c[0x0][0x1c8], 0x1 ;  /* 0x0000720003507a11 */ /* 0x040fe400078408ff */
[----:B------:R-:W-:Y:S02]  /*5410*/  @!P0 SHF.L.U32 R40, R38, 0x10, RZ ;  /* 0x0000001026288819 */ /* 0x000fe400000006ff */
        /* <DEDUP_REMOVED lines=15> */
[----:B------:R-:W-:Y:S01]  /*5510*/  @!P0 SHF.L.U32 R0, R12, 0x10, RZ ;  /* 0x000000100c008819 */ /* 0x000fe200000006ff */
[----:B------:R-:W-:Y:S01]  /*5520*/  @!P0 IMAD.U32 R49, R55, 0x10000, RZ ;  /* 0x0001000037318824 */ /* 0x000fe200078e00ff */
[----:B------:R-:W-:Y:S02]  /*5530*/  @!P0 SHF.R.U32.HI R2, RZ, 0x10, R5 ;  /* 0x00000010ff028819 */ /* 0x000fe40000011605 */
[----:B------:R-:W-:Y:S01]  /*5540*/  @!P0 PRMT R8, R6, 0x5410, R8 ;  /* 0x0000541006088816 */ /* 0x000fe20000000008 */
[----:B------:R-:W-:Y:S01]  /*5550*/  @!P0 IMAD.U32 R6, R39, 0x10000, RZ ;  /* 0x0001000027068824 */ /* 0x000fe200078e00ff */
[----:B------:R-:W-:Y:S01]  /*5560*/  @!P0 PRMT R5, R9, 0x5410, R2 ;  /* 0x0000541009058816 */ /* 0x000fe20000000002 */
[C---:B------:R-:W-:Y:S01]  /*5570*/  @!P0 IMAD.U32 R2, R7.reuse, 0x10000, RZ ;  /* 0x0001000007028824 */ /* 0x040fe200078e00ff */
[----:B------:R-:W-:Y:S01]  /*5580*/  @!P0 LOP3.LUT R7, R7, 0xffff0000, RZ, 0xc0, !PT ;  /* 0xffff000007078812 */ /* 0x000fe200078ec0ff */
[----:B------:R-:W-:Y:S02]  /*5590*/  @!P0 IMAD.U32 R9, R52, 0x10000, RZ ;  /* 0x0001000034098824 */ /* 0x000fe400078e00ff */
[C---:B------:R-:W-:Y:S02]  /*55a0*/  @!P0 FMUL.FTZ R42, R0.reuse, R6 ;  /* 0x00000006002a8220 */ /* 0x040fe40000410000 */
[-C--:B------:R-:W-:Y:S02]  /*55b0*/  @!P0 FMUL.FTZ R0, R0, R2.reuse ;  /* 0x0000000200008220 */ /* 0x080fe40000410000 */
[C---:B------:R-:W-:Y:S01]  /*55c0*/  @!P0 IMAD.U32 R4, R5.reuse, 0x10000, RZ ;  /* 0x0001000005048824 */ /* 0x040fe200078e00ff */
[----:B------:R-:W-:Y:S01]  /*55d0*/  @!P0 LOP3.LUT R5, R5, 0xffff0000, RZ, 0xc0, !PT ;  /* 0xffff000005058812 */ /* 0x000fe200078ec0ff */
        /* <DEDUP_REMOVED lines=8> */
[CC--:B------:R-:W-:Y:S01]  /*5660*/  @!P0 FMUL.FTZ R4, R2.reuse, R5.reuse ;  /* 0x0000000502048220 */ /* 0x0c0fe20000410000 */
[----:B------:R-:W-:Y:S01]  /*5670*/  @!P0 LOP3.LUT R43, R53, 0xffff0000, RZ, 0xc0, !PT ;  /* 0xffff0000352b8812 */ /* 0x000fe200078ec0ff */
[----:B------:R-:W-:Y:S01]  /*5680*/  @!P0 FMUL.FTZ R9, R2, R42 ;  /* 0x0000002a02098220 */ /* 0x000fe20000410000 */
[----:B------:R-:W-:Y:S01]  /*5690*/  @!P0 LOP3.LUT R39, R52, 0xffff0000, RZ, 0xc0, !PT ;  /* 0xffff000034278812 */ /* 0x000fe200078ec0ff */
[----:B------:R-:W-:Y:S02]  /*56a0*/  @!P0 FMUL.FTZ R44, R6, R38 ;  /* 0x00000026062c8220 */ /* 0x000fe40000410000 */
        /* <DEDUP_REMOVED lines=29> */
[----:B------:R-:W-:Y:S02]  /*5880*/  @!P0 FFMA.FTZ R4, R42, R43, R4 ;  /* 0x0000002b2a048223 */ /* 0x000fe40000010004 */
        /* <DEDUP_REMOVED lines=22> */
.L_x_1678:
[----:B---3--:R-:W-:Y:S05]  /*59f0*/  BSYNC B0 ;  /* 0x0000000000007941 */ /* 0x008fea0003800000 */
.L_x_1677:
[----:B------:R-:W-:Y:S01]  /*5a00*/  ISETP.GE.OR P1, PT, R157, UR8, P5 ;  /* 0x000000089d007c0c */ /* 0x000fe2000af26670 */
[----:B------:R-:W-:Y:S01]  /*5a10*/  @!UPT UIADD3 URZ, URZ, URZ, URZ ;  /* 0x0000003f3f3ff290 */ /* 0x000fe2000fffe03f */
[----:B------:R-:W-:Y:S11]  /*5a20*/  BSSY B0, `(.L_x_1679) ;  /* 0x0000071000007945 */ /* 0x000ff60003800000 */
[----:B------:R-:W-:-:S05]  /*5a30*/  @P1 BRA `(.L_x_1680) ;  /* 0x000006f000001947 */ /* 0x000fca0003800000 */
[----:B------:R-:W-:Y:S01]  /*5a40*/  IADD3 R0, P1, R170, UR52, RZ ;  /* 0x00000034aa007c10 */ /* 0x000fe2000ff3e0ff */
[----:B-1----:R-:W1:Y:S01]  /*5a50*/  LDS.128 R12, [R137+0x4100] ;  /* 0x00410000890c7984 */ /* 0x002e620000000c00 */
[----:B-----5:R-:W-:Y:S02]  /*5a60*/  @!P0 SHF.R.U64 R5, R56, 0x10, R57 ;  /* 0x0000001038058819 */ /* 0x020fe40000001239 */
[----:B------:R-:W-:Y:S02]  /*5a70*/  IADD3.X R2, R147, UR42, RZ, P1, !PT ;  /* 0x0000002a93027c10 */ /* 0x000fe40008ffe4ff */
[----:B------:R-:W-:Y:S02]  /*5a80*/  IADD3 R3, P2, P1, R88, R0, R109 ;  /* 0x0000000058037210 */ /* 0x000fe4000795e06d */
[----:B------:R-:W-:Y:S01]  /*5a90*/  @!P0 SHF.R.U64 R8, R58, 0x10, R59 ;  /* 0x000000103a088819 */ /* 0x000fe2000000123b */
[----:B------:R-:W2:Y:S01]  /*5aa0*/  LDS.128 R48, [R142+0x4100] ;  /* 0x004100008e307984 */ /* 0x000ea20000000c00 */
[----:B------:R-:W-:Y:S02]  /*5ab0*/  IADD3.X R4, R90, R2, R119, P2, P1 ;  /* 0x000000025a047210 */ /* 0x000fe400017e2477 */
[----:B------:R-:W-:Y:S02]  /*5ac0*/  ISETP.GE.AND P1, PT, R91, c[0x0][0x1d4], PT ;  /* 0x000075005b007a0c */ /* 0x000fe40003f26270 */
[C---:B------:R-:W-:Y:S02]  /*5ad0*/  @!P0 PRMT R40, R69.reuse, 0x5432, R8 ;  /* 0x0000543245288816 */ /* 0x040fe40000000008 */
[----:B------:R-:W-:Y:S02]  /*5ae0*/  @!P0 SHF.R.U32.HI R6, RZ, 0x10, R57 ;  /* 0x00000010ff068819 */ /* 0x000fe40000011639 */
[----:B------:R-:W-:Y:S04]  /*5af0*/  @!P0 SHF.R.U32.HI R9, RZ, 0x10, R59 ;  /* 0x00000010ff098819 */ /* 0x000fe8000001163b */
[----:B------:R-:W-:Y:S03]  /*5b00*/  @!P0 PRMT R38, R69, 0x5410, R9 ;  /* 0x0000541045268816 */ /* 0x000fe60000000009 */
[----:B------:R-:W-:Y:S02]  /*5b10*/  @!P1 IADD3 R0, P3, P2, R88, R0, R91 ;  /* 0x0000000058009210 */ /* 0x000fe40007a7e05b */
[C---:B------:R-:W-:Y:S01]  /*5b20*/  @!P0 IMAD.U32 R42, R38.reuse, 0x10000, RZ ;  /* 0x00010000262a8824 */ /* 0x040fe200078e00ff */
[----:B------:R-:W-:Y:S02]  /*5b30*/  @!P0 LOP3.LUT R44, R38, 0xffff0000, RZ, 0xc0, !PT ;  /* 0xffff0000262c8812 */ /* 0x000fe400078ec0ff */
        /* <DEDUP_REMOVED lines=16> */
[----:B------:R-:W-:Y:S01]  /*5c40*/  @!P0 SHF.R.U32.HI R2, RZ, 0x10, R17 ;  /* 0x00000010ff028819 */ /* 0x000fe20000011611 */
[----:B------:R-:W-:Y:S01]  /*5c50*/  @!P0 IMAD.U32 R43, R51, 0x10000, RZ ;  /* 0x00010000332b8824 */ /* 0x000fe200078e00ff */
        /* <DEDUP_REMOVED lines=8> */
[-C--:B------:R-:W-:Y:S01]  /*5ce0*/  @!P0 FMUL.FTZ R0, R0, R2.reuse ;  /* 0x0000000200008220 */ /* 0x080fe20000410000 */
[----:B------:R-:W-:Y:S01]  /*5cf0*/  @!P0 SHF.L.U32 R4, R5, 0x10, RZ ;  /* 0x0000001005048819 */ /* 0x000fe200000006ff */
[C---:B------:R-:W-:Y:S01]  /*5d00*/  @!P0 IMAD.U32 R17, R19.reuse, 0x10000, RZ ;  /* 0x0001000013118824 */ /* 0x040fe200078e00ff */
[----:B------:R-:W-:Y:S01]  /*5d10*/  @!P0 LOP3.LUT R19, R19, 0xffff0000, RZ, 0xc0, !PT ;  /* 0xffff000013138812 */ /* 0x000fe200078ec0ff */
[----:B------:R-:W-:Y:S01]  /*5d20*/  @!P0 FFMA.FTZ R59, R8, R2, -R11 ;  /* 0x00000002083b8223 */ /* 0x000fe2000001080b */
[----:B------:R-:W-:Y:S01]  /*5d30*/  @!P0 LOP3.LUT R2, R13, 0xffff0000, RZ, 0xc0, !PT ;  /* 0xffff00000d028812 */ /* 0x000fe200078ec0ff */
[----:B------:R-:W-:Y:S01]  /*5d40*/  @!P0 FFMA.FTZ R0, R6, R8, R0 ;  /* 0x0000000806008223 */ /* 0x000fe20000010000 */
        /* <DEDUP_REMOVED lines=9> */
[----:B------:R-:W-:Y:S02]  /*5de0*/  @!P0 FMUL.FTZ R8, R2, R19 ;  /* 0x0000001302088220 */ /* 0x000fe40000410000 */
[----:B------:R-:W-:Y:S02]  /*5df0*/  @!P0 FFMA.FTZ R56, R16, R7, -R39 ;  /* 0x0000000710388223 */ /* 0x000fe40000010827 */
[----:B------:R-:W-:Y:S02]  /*5e00*/  @!P0 FMUL.FTZ R4, R2, R5 ;  /* 0x0000000502048220 */ /* 0x000fe40000410000 */
[----:B------:R-:W-:Y:S01]  /*5e10*/  @!P0 FMUL.FTZ R2, R6, R7 ;  /* 0x0000000706028220 */ /* 0x000fe20000410000 */
[C---:B------:R-:W-:Y:S01]  /*5e20*/  @!P0 LOP3.LUT R6, R15.reuse, 0xffff0000, RZ, 0xc0, !PT ;  /* 0xffff00000f068812 */ /* 0x040fe200078ec0ff */
[----:B------:R-:W-:Y:S02]  /*5e30*/  @!P0 IMAD.U32 R7, R15, 0x10000, RZ ;  /* 0x000100000f078824 */ /* 0x000fe400078e00ff */
[----:B------:R-:W-:Y:S01]  /*5e40*/  @!P0 FFMA.FTZ R57, R31, R5, -R8 ;  /* 0x000000051f398223 */ /* 0x000fe20000010808 */
[----:B------:R-:W-:Y:S01]  /*5e50*/  @!P0 SHF.L.U32 R5, R9, 0x10, RZ ;  /* 0x0000001009058819 */ /* 0x000fe200000006ff */
[----:B------:R-:W-:Y:S01]  /*5e60*/  @!P0 FMUL.FTZ R8, R7, R42 ;  /* 0x0000002a07088220 */ /* 0x000fe20000410000 */
[----:B------:R-:W-:Y:S01]  /*5e70*/  @!P0 LOP3.LUT R9, R9, 0xffff0000, RZ, 0xc0, !PT ;  /* 0xffff000009098812 */ /* 0x000fe200078ec0ff */
[C---:B------:R-:W-:Y:S02]  /*5e80*/  @!P0 FMUL.FTZ R38, R6.reuse, R44 ;  /* 0x0000002c06268220 */ /* 0x040fe40000410000 */
[----:B------:R-:W-:Y:S02]  /*5e90*/  @!P0 FFMA.FTZ R53, R43, R5, -R8 ;  /* 0x000000052b358223 */ /* 0x000fe40000010808 */
[-C--:B------:R-:W-:Y:S02]  /*5ea0*/  @!P0 FMUL.FTZ R8, R6, R9.reuse ;  /* 0x0000000906088220 */ /* 0x080fe40000410000 */
[----:B------:R-:W-:Y:S01]  /*5eb0*/  @!P0 FFMA.FTZ R52, R45, R9, -R38 ;  /* 0x000000092d348223 */ /* 0x000fe20000010826 */
[----:B------:R-:W-:Y:S01]  /*5ec0*/  @!P0 LOP3.LUT R9, R14, 0xffff0000, RZ, 0xc0, !PT ;  /* 0xffff00000e098812 */ /* 0x000fe200078ec0ff */
[C---:B------:R-:W-:Y:S01]  /*5ed0*/  @!P0 IMAD.U32 R38, R40.reuse, 0x10000, RZ ;  /* 0x0001000028268824 */ /* 0x040fe200078e00ff */
[----:B------:R-:W-:Y:S01]  /*5ee0*/  @!P0 LOP3.LUT R40, R40, 0xffff0000, RZ, 0xc0, !PT ;  /* 0xffff000028288812 */ /* 0x000fe200078ec0ff */
[----:B------:R-:W-:Y:S02]  /*5ef0*/  @!P0 FMUL.FTZ R7, R7, R5 ;  /* 0x0000000507078220 */ /* 0x000fe40000410000 */
[----:B------:R-:W-:Y:S02]  /*5f00*/  @!P0 IMAD.U32 R5, R14, 0x10000, RZ ;  /* 0x000100000e058824 */ /* 0x000fe400078e00ff */
        /* <DEDUP_REMOVED lines=15> */
[----:B------:R-:W-:Y:S01]  /*6000*/  @!P0 FFMA.FTZ R4, R19, R31, R4 ;  /* 0x0000001f13048223 */ /* 0x000fe20000010004 */
[----:B------:R-:W-:Y:S01]  /*6010*/  @!P0 MOV R48, R9 ;  /* 0x0000000900308202 */ /* 0x000fe20000000f00 */
        /* <DEDUP_REMOVED lines=17> */
.L_x_1680:
[----:B------:R-:W-:Y:S05]  /*6130*/  BSYNC B0 ;  /* 0x0000000000007941 */ /* 0x000fea0003800000 */
.L_x_1679:
        /* <DEDUP_REMOVED lines=9> */
[----:B------:R-:W-:Y:S01]  /*61d0*/  @!P0 PRMT R16, R70, 0x5410, R5 ;  /* 0x0000541046108816 */ /* 0x000fe20000000005 */
[----:B------:R-:W2:Y:S01]  /*61e0*/  LDS.128 R40, [R141+0x4100] ;  /* 0x004100008d287984 */ /* 0x000ea20000000c00 */
[----:B------:R-:W-:Y:S02]  /*61f0*/  IADD3.X R4, R90, R2, R119, P2, P1 ;  /* 0x000000025a047210 */ /* 0x000fe400017e2477 */
[----:B------:R-:W-:Y:S02]  /*6200*/  ISETP.GE.AND P1, PT, R91, c[0x0][0x1d4], PT ;  /* 0x000075005b007a0c */ /* 0x000fe40003f26270 */
[----:B------:R-:W-:Y:S02]  /*6210*/  @!P0 SHF.R.U32.HI R8, RZ, 0x10, R63 ;  /* 0x00000010ff088819 */ /* 0x000fe4000001163f */
[----:B------:R-:W-:Y:S02]  /*6220*/  @!P0 SHF.R.U32.HI R6, RZ, 0x10, R61 ;  /* 0x00000010ff068819 */ /* 0x000fe4000001163d */
[----:B------:R-:W-:Y:S02]  /*6230*/  @!P0 SHF.R.U64 R10, R62, 0x10, R63 ;  /* 0x000000103e0a8819 */ /* 0x000fe4000000123f */
[----:B------:R-:W-:Y:S01]  /*6240*/  @!P0 PRMT R11, R70, 0x5432, R6 ;  /* 0x00005432460b8816 */ /* 0x000fe20000000006 */
[----:B------:R-:W-:Y:S04]  /*6250*/  @!P0 IMAD.U32 R6, R16, 0x10000, RZ ;  /* 0x0001000010068824 */ /* 0x000fe800078e00ff */
        /* <DEDUP_REMOVED lines=29> */
[----:B------:R-:W-:Y:S01]  /*6430*/  @!P0 PRMT R10, R35, 0x5432, R3 ;  /* 0x00005432230a8816 */ /* 0x000fe20000000003 */
[----:B------:R-:W-:Y:S01]  /*6440*/  @!P0 IMAD.U32 R3, R13, 0x10000, RZ ;  /* 0x000100000d038824 */ /* 0x000fe200078e00ff */
[----:B------:R-:W-:Y:S01]  /*6450*/  @!P0 PRMT R9, R35, 0x5410, R4 ;  /* 0x0000541023098816 */ /* 0x000fe20000000004 */
[----:B------:R-:W-:Y:S01]  /*6460*/  @!P0 IMAD.U32 R35, R43, 0x10000, RZ ;  /* 0x000100002b238824 */ /* 0x000fe200078e00ff */
[----:B------:R-:W-:Y:S01]  /*6470*/  @!P0 LOP3.LUT R19, R11, 0xffff0000, RZ, 0xc0, !PT ;  /* 0xffff00000b138812 */ /* 0x000fe200078ec0ff */
[----:B------:R-:W-:Y:S01]  /*6480*/  @!P0 FMUL.FTZ R20, R3, R17 ;  /* 0x0000001103148220 */ /* 0x000fe20000410000 */
[----:B------:R-:W-:Y:S02]  /*6490*/  @!P0 LOP3.LUT R11, R16, 0xffff0000, RZ, 0xc0, !PT ;  /* 0xffff0000100b8812 */ /* 0x000fe400078ec0ff */
[----:B------:R-:W-:Y:S01]  /*64a0*/  @!P0 LOP3.LUT R16, R40, 0xffff0000, RZ, 0xc0, !PT ;  /* 0xffff000028108812 */ /* 0x000fe200078ec0ff */
[----:B------:R-:W-:Y:S01]  /*64b0*/  @!P0 FMUL.FTZ R8, R2, R19 ;  /* 0x0000001302088220 */ /* 0x000fe20000410000 */
[C---:B------:R-:W-:Y:S01]  /*64c0*/  @!P0 SHF.L.U32 R4, R5.reuse, 0x10, RZ ;  /* 0x0000001005048819 */ /* 0x040fe200000006ff */
[----:B------:R-:W-:Y:S01]  /*64d0*/  @!P0 FMUL.FTZ R22, R6, R11 ;  /* 0x0000000b06168220 */ /* 0x000fe20000410000 */
[----:B------:R-:W-:Y:S02]  /*64e0*/  @!P0 LOP3.LUT R5, R5, 0xffff0000, RZ, 0xc0, !PT ;  /* 0xffff000005058812 */ /* 0x000fe400078ec0ff */
[----:B------:R-:W-:Y:S01]  /*64f0*/  @!P0 LOP3.LUT R38, R21, 0xffff0000, RZ, 0xc0, !PT ;  /* 0xffff000015268812 */ /* 0x000fe200078ec0ff */
[-C--:B------:R-:W-:Y:S01]  /*6500*/  @!P0 FFMA.FTZ R54, R18, R4.reuse, -R20 ;  /* 0x0000000412368223 */ /* 0x080fe20000010814 */
[----:B------:R-:W-:Y:S01]  /*6510*/  @!P0 LOP3.LUT R20, R41, 0xffff0000, RZ, 0xc0, !PT ;  /* 0xffff000029148812 */ /* 0x000fe200078ec0ff */
[----:B------:R-:W-:Y:S02]  /*6520*/  @!P0 FMUL.FTZ R3, R3, R4 ;  /* 0x0000000403038220 */ /* 0x000fe40000410000 */
[----:B------:R-:W-:Y:S02]  /*6530*/  @!P0 FMUL.FTZ R4, R2, R5 ;  /* 0x0000000502048220 */ /* 0x000fe40000410000 */
[-C--:B------:R-:W-:Y:S01]  /*6540*/  @!P0 FMUL.FTZ R2, R6, R7.reuse ;  /* 0x0000000706028220 */ /* 0x080fe20000410000 */
[C---:B------:R-:W-:Y:S01]  /*6550*/  @!P0 LOP3.LUT R6, R15.reuse, 0xffff0000, RZ, 0xc0, !PT ;  /* 0xffff00000f068812 */ /* 0x040fe200078ec0ff */
[----:B------:R-:W-:Y:S02]  /*6560*/  @!P0 FFMA.FTZ R48, R16, R7, -R22 ;  /* 0x0000000710308223 */ /* 0x000fe40000010816 */
        /* <DEDUP_REMOVED lines=9> */
[C---:B------:R-:W-:Y:S01]  /*6600*/  @!P0 LOP3.LUT R9, R14.reuse, 0xffff0000, RZ, 0xc0, !PT ;  /* 0xffff00000e098812 */ /* 0x040fe200078ec0ff */
        /* <DEDUP_REMOVED lines=38> */
.L_x_1682:
[----:B------:R-:W-:Y:S05]  /*6870*/  BSYNC B0 ;  /* 0x0000000000007941 */ /* 0x000fea0003800000 */
.L_x_1681:
[----:B-1----:R-:W-:Y:S04]  /*6880*/  IADD3 R54, P1, R166, UR52, RZ ;  /* 0x00000034a6367c10 */ /* 0x002fe8000ff3e0ff */
[----:B------:R-:W-:Y:S02]  /*6890*/  IADD3.X R55, R144, UR42, RZ, P1, !PT ;  /* 0x0000002a90377c10 */ /* 0x000fe40008ffe4ff */
[----:B------:R-:W-:Y:S11]  /*68a0*/  ISETP.GE.OR P1, PT, R155, UR8, P5 ;  /* 0x000000089b007c0c */ /* 0x000ff6000af26670 */
[----:B------:R-:W-:Y:S02]  /*68b0*/  @!UPT UIADD3 URZ, URZ, URZ, URZ ;  /* 0x0000003f3f3ff290 */ /* 0x000fe4000fffe03f */
[----:B------:R-:W-:-:S05]  /*68c0*/  @P1 BRA `(.L_x_1674) ;  /* 0x00000c0000001947 */ /* 0x000fca0003800000 */
[----:B-----5:R-:W-:Y:S01]  /*68d0*/  @!P0 SHF.R.U32.HI R5, RZ, 0x10, R65 ;  /* 0x00000010ff058819 */ /* 0x020fe20000011641 */
[----:B------:R-:W1:Y:S01]  /*68e0*/  LDS.128 R12, [R135+0x4100] ;  /* 0x00410000870c7984 */ /* 0x000e620000000c00 */
[--C-:B------:R-:W-:Y:S02]  /*68f0*/  @!P0 SHF.R.U32.HI R0, RZ, 0x10, R25.reuse ;  /* 0x00000010ff008819 */ /* 0x100fe40000011619 */
[----:B------:R-:W-:Y:S02]  /*6900*/  @!P0 SHF.R.U64 R2, R24, 0x10, R25 ;  /* 0x0000001018028819 */ /* 0x000fe40000001219 */
[----:B------:R-:W-:Y:S02]  /*6910*/  @!P0 PRMT R24, R72, 0x5410, R5 ;  /* 0x0000541048188816 */ /* 0x000fe40000000005 */
[----:B------:R-:W-:Y:S01]  /*6920*/  IADD3 R10, P2, P1, R88, R54, R109 ;  /* 0x00000036580a7210 */ /* 0x000fe2000795e06d */
[----:B------:R-:W2:Y:S01]  /*6930*/  LDS.128 R40, [R140+0x4100] ;  /* 0x004100008c287984 */ /* 0x000ea20000000c00 */
[----:B------:R-:W-:Y:S01]  /*6940*/  @!P0 SHF.R.U32.HI R4, RZ, 0x10, R27 ;  /* 0x00000010ff048819 */ /* 0x000fe2000001161b */
[----:B------:R-:W-:Y:S01]  /*6950*/  @!P0 IMAD.U32 R22, R24, 0x10000, RZ ;  /* 0x0001000018168824 */ /* 0x000fe200078e00ff */
[----:B------:R-:W-:Y:S02]  /*6960*/  IADD3.X R11, R90, R55, R119, P2, P1 ;  /* 0x000000375a0b7210 */ /* 0x000fe400017e2477 */
[----:B------:R-:W-:Y:S02]  /*6970*/  LEA R48, P1, R10, c[0x0][0x1c8], 0x1 ;  /* 0x000072000a307a11 */ /* 0x000fe400078208ff */
[----:B------:R-:W-:Y:S02]  /*6980*/  @!P0 SHF.R.U64 R3, R26, 0x10, R27 ;  /* 0x000000101a038819 */ /* 0x000fe4000000121b */
[----:B------:R-:W-:Y:S02]  /*6990*/  LEA.HI.X R49, R10, c[0x0][0x1cc], R11, 0x1, P1 ;  /* 0x000073000a317a11 */ /* 0x000fe400008f0c0b */
[C---:B------:R-:W-:Y:S02]  /*69a0*/  @!P0 PRMT R0, R36.reuse, 0x5410, R0 ;  /* 0x0000541024008816 */ /* 0x040fe40000000000 */
[----:B------:R-:W-:Y:S02]  /*69b0*/  @!P0 PRMT R6, R36, 0x5432, R2 ;  /* 0x0000543224068816 */ /* 0x000fe40000000002 */
[C---:B------:R-:W-:Y:S02]  /*69c0*/  @!P0 SHF.L.U32 R2, R0.reuse, 0x10, RZ ;  /* 0x0000001000028819 */ /* 0x040fe400000006ff */
[----:B------:R-:W-:Y:S02]  /*69d0*/  @!P0 LOP3.LUT R0, R0, 0xffff0000, RZ, 0xc0, !PT ;  /* 0xffff000000008812 */ /* 0x000fe400078ec0ff */
[----:B------:R-:W-:Y:S02]  /*69e0*/  @!P0 PRMT R17, R37, 0x5432, R3 ;  /* 0x0000543225118816 */ /* 0x000fe40000000003 */
[----:B------:R-:W-:Y:S02]  /*69f0*/  @!P0 LOP3.LUT R24, R24, 0xffff0000, RZ, 0xc0, !PT ;  /* 0xffff000018188812 */ /* 0x000fe400078ec0ff */
[--C-:B------:R-:W-:Y:S02]  /*6a00*/  @!P0 SHF.R.U32.HI R8, RZ, 0x10, R67.reuse ;  /* 0x00000010ff088819 */ /* 0x100fe40000011643 */
[----:B------:R-:W-:Y:S02]  /*6a10*/  @!P0 SHF.R.U64 R7, R66, 0x10, R67 ;  /* 0x0000001042078819 */ /* 0x000fe40000001243 */
[C---:B------:R-:W-:Y:S02]  /*6a20*/  @!P0 PRMT R9, R73.reuse, 0x5410, R8 ;  /* 0x0000541049098816 */ /* 0x040fe40000000008 */
[----:B------:R-:W-:Y:S02]  /*6a30*/  @!P0 PRMT R31, R73, 0x5432, R7 ;  /* 0x00005432491f8816 */ /* 0x000fe40000000007 */
[----:B------:R-:W-:Y:S01]  /*6a40*/  @!P0 PRMT R7, R37, 0x5410, R4 ;  /* 0x0000541025078816 */ /* 0x000fe20000000004 */
[----:B-1----:R-:W-:Y:S01]  /*6a50*/  @!P0 IMAD.U32 R3, R13, 0x10000, RZ ;  /* 0x000100000d038824 */ /* 0x002fe200078e00ff */
[----:B------:R-:W-:Y:S01]  /*6a60*/  @!P0 SHF.L.U32 R26, R31, 0x10, RZ ;  /* 0x000000101f1a8819 */ /* 0x000fe200000006ff */
[----:B------:R-:W-:Y:S01]  /*6a70*/  @!P0 IMAD.U32 R35, R9, 0x10000, RZ ;  /* 0x0001000009238824 */ /* 0x000fe200078e00ff */
[----:B------:R-:W-:Y:S01]  /*6a80*/  @!P0 LOP3.LUT R31, R31, 0xffff0000, RZ, 0xc0, !PT ;  /* 0xffff00001f1f8812 */ /* 0x000fe200078ec0ff */
[----:B------:R-:W-:Y:S01]  /*6a90*/  @!P0 FMUL.FTZ R5, R3, R22 ;  /* 0x0000001603058220 */ /* 0x000fe20000410000 */
[----:B------:R-:W-:Y:S01]  /*6aa0*/  @!P0 LOP3.LUT R11, R7, 0xffff0000, RZ, 0xc0, !PT ;  /* 0xffff0000070b8812 */ /* 0x000fe200078ec0ff */
[----:B------:R-:W-:Y:S01]  /*6ab0*/  @!P0 FMUL.FTZ R3, R3, R2 ;  /* 0x0000000203038220 */ /* 0x000fe20000410000 */
[----:B------:R-:W-:Y:S01]  /*6ac0*/  @!P0 LOP3.LUT R4, R13, 0xffff0000, RZ, 0xc0, !PT ;  /* 0xffff00000d048812 */ /* 0x000fe200078ec0ff */
[C---:B--2---:R-:W-:Y:S01]  /*6ad0*/  @!P0 IMAD.U32 R23, R41.reuse, 0x10000, RZ ;  /* 0x0001000029178824 */ /* 0x044fe200078e00ff */
[----:B------:R-:W-:Y:S01]  /*6ae0*/  @!P0 LOP3.LUT R25, R41, 0xffff0000, RZ, 0xc0, !PT ;  /* 0xffff000029198812 */ /* 0x000fe200078ec0ff */
[C---:B------:R-:W-:Y:S01]  /*6af0*/  @!P0 IMAD.U32 R19, R40.reuse, 0x10000, RZ ;  /* 0x0001000028138824 */ /* 0x040fe200078e00ff */
[----:B------:R-:W-:Y:S01]  /*6b00*/  @!P0 LOP3.LUT R21, R40, 0xffff0000, RZ, 0xc0, !PT ;  /* 0xffff000028158812 */ /* 0x000fe200078ec0ff */
[----:B------:R-:W-:Y:S01]  /*6b10*/  @!P0 FMUL.FTZ R8, R4, R24 ;  /* 0x0000001804088220 */ /* 0x000fe20000410000 */
[----:B------:R-:W-:Y:S01]  /*6b20*/  @!P0 LOP3.LUT R38, R43, 0xffff0000, RZ, 0xc0, !PT ;  /* 0xffff00002b268812 */ /* 0x000fe200078ec0ff */
[----:B------:R-:W-:Y:S01]  /*6b30*/  @!P0 FFMA.FTZ R53, R23, R2, -R5 ;  /* 0x0000000217358223 */ /* 0x000fe20000010805 */
[----:B------:R-:W-:Y:S01]  /*6b40*/  @!P0 LOP3.LUT R34, R42, 0xffff0000, RZ, 0xc0, !PT ;  /* 0xffff00002a228812 */ /* 0x000fe200078ec0ff */
[-C--:B------:R-:W-:Y:S01]  /*6b50*/  @!P0 FMUL.FTZ R4, R4, R0.reuse ;  /* 0x0000000004048220 */ /* 0x080fe20000410000 */
[C---:B------:R-:W-:Y:S01]  /*6b60*/  @!P0 SHF.L.U32 R2, R6.reuse, 0x10, RZ ;  /* 0x0000001006028819 */ /* 0x040fe200000006ff */
[----:B------:R-:W-:Y:S01]  /*6b70*/  @!P0 FFMA.FTZ R52, R25, R0, -R8 ;  /* 0x0000000019348223 */ /* 0x000fe20000010808 */
[----:B------:R-:W-:Y:S01]  /*6b80*/  @!P0 LOP3.LUT R6, R6, 0xffff0000, RZ, 0xc0, !PT ;  /* 0xffff000006068812 */ /* 0x000fe200078ec0ff */
[C---:B------:R-:W-:Y:S01]  /*6b90*/  @!P0 IMAD.U32 R0, R12.reuse, 0x10000, RZ ;  /* 0x000100000c008824 */ /* 0x040fe200078e00ff */
[----:B------:R-:W-:Y:S01]  /*6ba0*/  @!P0 LOP3.LUT R5, R12, 0xffff0000, RZ, 0xc0, !PT ;  /* 0xffff00000c058812 */ /* 0x000fe200078ec0ff */
[----:B------:R-:W-:Y:S01]  /*6bb0*/  @!P0 IMAD.U32 R36, R43, 0x10000, RZ ;  /* 0x000100002b248824 */ /* 0x000fe200078e00ff */
[----:B------:R-:W-:Y:S01]  /*6bc0*/  @!P0 LOP3.LUT R16, R15, 0xffff0000, RZ, 0xc0, !PT ;  /* 0xffff00000f108812 */ /* 0x000fe200078ec0ff */
[----:B------:R-:W-:Y:S01]  /*6bd0*/  @!P0 IMAD.U32 R27, R42, 0x10000, RZ ;  /* 0x000100002a1b8824 */ /* 0x000fe200078e00ff */
[----:B------:R-:W-:Y:S01]  /*6be0*/  @!P0 LOP3.LUT R37, R9, 0xffff0000, RZ, 0xc0, !PT ;  /* 0xffff000009258812 */ /* 0x000fe200078ec0ff */
[----:B------:R-:W-:Y:S01]  /*6bf0*/  @!P0 IMAD.U32 R9, R7, 0x10000, RZ ;  /* 0x0001000007098824 */ /* 0x000fe200078e00ff */
[----:B------:R-:W-:Y:S02]  /*6c00*/  @!P0 LOP3.LUT R7, R17, 0xffff0000, RZ, 0xc0, !PT ;  /* 0xffff000011078812 */ /* 0x000fe400078ec0ff */
[----:B------:R-:W-:Y:S02]  /*6c10*/  @!P0 SHF.R.U64 R20, R64, 0x10, R65 ;  /* 0x0000001040148819 */ /* 0x000fe40000001241 */
[----:B------:R-:W-:Y:S02]  /*6c20*/  ISETP.GE.AND P1, PT, R91, c[0x0][0x1d4], PT ;  /* 0x000075005b007a0c */ /* 0x000fe40003f26270 */
[----:B------:R-:W-:Y:S05]  /*6c30*/  @!P0 PRMT R20, R72, 0x5432, R20 ;  /* 0x0000543248148816 */ /* 0x000fea0000000014 */
[C---:B------:R-:W-:Y:S01]  /*6c40*/  @!P0 IMAD.U32 R18, R20.reuse, 0x10000, RZ ;  /* 0x0001000014128824 */ /* 0x040fe200078e00ff */
[----:B------:R-:W-:Y:S03]  /*6c50*/  @!P0 LOP3.LUT R20, R20, 0xffff0000, RZ, 0xc0, !PT ;  /* 0xffff000014148812 */ /* 0x000fe600078ec0ff */
[----:B------:R-:W-:Y:S02]  /*6c60*/  @!P0 FMUL.FTZ R8, R0, R18 ;  /* 0x0000001200088220 */ /* 0x000fe40000410000 */
[----:B------:R-:W-:Y:S02]  /*6c70*/  @!P0 FMUL.FTZ R10, R5, R20 ;  /* 0x00000014050a8220 */ /* 0x000fe40000410000 */
[----:B------:R-:W-:Y:S01]  /*6c80*/  @!P0 FFMA.FTZ R51, R19, R2, -R8 ;  /* 0x0000000213338223 */ /* 0x000fe20000010808 */
[----:B------:R-:W-:Y:S01]  /*6c90*/  @!P0 LOP3.LUT R8, R14, 0xffff0000, RZ, 0xc0, !PT ;  /* 0xffff00000e088812 */ /* 0x000fe200078ec0ff */
[----:B------:R-:W-:Y:S01]  /*6ca0*/  @!P0 FFMA.FTZ R50, R21, R6, -R10 ;  /* 0x0000000615328223 */ /* 0x000fe2000001080a */
[----:B------:R-:W-:Y:S01]  /*6cb0*/  @!P0 SHF.L.U32 R10, R15, 0x10, RZ ;  /* 0x000000100f0a8819 */ /* 0x000fe200000006ff */
[----:B------:R-:W-:Y:S02]  /*6cc0*/  @!P0 FMUL.FTZ R0, R0, R2 ;  /* 0x0000000200008220 */ /* 0x000fe40000410000 */
[----:B------:R-:W-:Y:S02]  /*6cd0*/  @!P0 FMUL.FTZ R2, R5, R6 ;  /* 0x0000000605028220 */ /* 0x000fe40000410000 */
[----:B------:R-:W-:Y:S02]  /*6ce0*/  @!P0 IMAD.U32 R6, R14, 0x10000, RZ ;  /* 0x000100000e068824 */ /* 0x000fe400078e00ff */
[----:B------:R-:W-:Y:S02]  /*6cf0*/  @!P0 IMAD.U32 R5, R17, 0x10000, RZ ;  /* 0x0001000011058824 */ /* 0x000fe400078e00ff */
[----:B------:R-:W-:Y:S02]  /*6d00*/  @!P0 FMUL.FTZ R39, R10, R35 ;  /* 0x000000230a278220 */ /* 0x000fe40000410000 */
        /* <DEDUP_REMOVED lines=13> */
[----:B------:R-:W-:Y:S01]  /*6de0*/  @!P0 FFMA.FTZ R2, R20, R21, R2 ;  /* 0x0000001514028223 */ /* 0x000fe20000010002 */
[----:B------:R-:W-:Y:S01]  /*6df0*/  @!P0 MOV R40, R44 ;  /* 0x0000002c00288202 */ /* 0x000fe20000000f00 */
[----:B------:R-:W-:Y:S01]  /*6e00*/  @!P0 FMUL.FTZ R5, R6, R5 ;  /* 0x0000000506058220 */ /* 0x000fe20000410000 */
[----:B------:R-:W-:Y:S01]  /*6e10*/  @!P0 MOV R43, R39 ;  /* 0x00000027002b8202 */ /* 0x000fe20000000f00 */
[----:B------:R-:W-:Y:S01]  /*6e20*/  @!P0 IMAD.MOV.U32 R42, RZ, RZ, R17 ;  /* 0x000000ffff2a8224 */ /* 0x000fe200078e0011 */
[----:B------:R-:W-:Y:S01]  /*6e30*/  @!P0 F2FP.BF16.PACK_AB R0, R2, R0 ;  /* 0x000000000200823e */ /* 0x000fe200000010ff */
[----:B------:R-:W-:Y:S02]  /*6e40*/  @!P0 FFMA.FTZ R3, R22, R23, R3 ;  /* 0x0000001716038223 */ /* 0x000fe40000010003 */
[----:B------:R-:W-:Y:S01]  /*6e50*/  @!P0 FMUL.FTZ R6, R8, R7 ;  /* 0x0000000708068220 */ /* 0x000fe20000410000 */
[----:B------:R1:W-:Y:S01]  /*6e60*/  STG.E.128 [R48.64], R40 ;  /* 0x0000002830007986 */ /* 0x0003e2000c101d1c */
        /* <DEDUP_REMOVED lines=21> */
.L_x_1652:
[----:B------:R-:W-:Y:S01]  /*6fc0*/  UIMAD UR8, UR17, -0x40, UR23 ;  /* 0xffffffc0110878a4 */ /* 0x000fe2000f8e0217 */
[----:B------:R-:W-:Y:S03]  /*6fd0*/  BSSY B0, `(.L_x_1683) ;  /* 0x0000013000007945 */ /* 0x000fe60003800000 */
[----:B------:R-:W-:Y:S04]  /*6fe0*/  UISETP.LT.AND UP0, UPT, UR8, 0x40, UPT ;  /* 0x000000400800788c */ /* 0x000fe8000bf01270 */
[----:B------:R-:W-:Y:S06]  /*6ff0*/  USEL UR8, UR8, 0x40, UP0 ;  /* 0x0000004008087887 */ /* 0x000fec0008000000 */
[----:B------:R-:W-:Y:S11]  /*7000*/  ISETP.GE.AND P0, PT, R92, UR8, PT ;  /* 0x000000085c007c0c */ /* 0x000ff6000bf06270 */
[----:B------:R-:W-:Y:S02]  /*7010*/  @!UPT UIADD3 URZ, URZ, URZ, URZ ;  /* 0x0000003f3f3ff290 */ /* 0x000fe4000fffe03f */
[----:B------:R-:W-:-:S05]  /*7020*/  @P0 BRA `(.L_x_1684) ;  /* 0x000000d000000947 */ /* 0x000fca0003800000 */
[----:B------:R-:W-:Y:S01]  /*7030*/  ISETP.GE.AND P1, PT, R87, c[0x0][0x1d4], PT ;  /* 0x0000750057007a0c */ /* 0x000fe20003f26270 */
[----:B------:R-:W1:Y:S01]  /*7040*/  @!P5 LDS.128 R12, [R74+0x4100] ;  /* 0x004100004a0cd984 */ /* 0x000e620000000c00 */
[----:B------:R-:W-:Y:S04]  /*7050*/  @!P5 IADD3 R0, P0, R108, UR52, RZ ;  /* 0x000000346c00dc10 */ /* 0x000fe8000ff1e0ff */
[----:B------:R-:W-:Y:S02]  /*7060*/  @!P5 IADD3.X R2, R107, UR42, RZ, P0, !PT ;  /* 0x0000002a6b02dc10 */ /* 0x000fe400087fe4ff */
[C---:B------:R-:W-:Y:S04]  /*7070*/  @!P5 LEA R4, P0, R0.reuse, c[0x0][0x1c8], 0x1 ;  /* 0x000072000004da11 */ /* 0x040fe800078008ff */
[----:B------:R-:W-:Y:S01]  /*7080*/  @!P5 LEA.HI.X R5, R0, c[0x0][0x1cc], R2, 0x1, P0 ;  /* 0x000073000005da11 */ /* 0x000fe200000f0c02 */
[----:B------:R-:W2:Y:S01]  /*7090*/  @!P1 LDS.128 R8, [R74+0x6100] ;  /* 0x006100004a089984 */ /* 0x000ea20000000c00 */
[----:B------:R-:W-:Y:S04]  /*70a0*/  @!P1 IADD3 R0, P0, R113, UR52, RZ ;  /* 0x0000003471009c10 */ /* 0x000fe8000ff1e0ff */
[----:B------:R-:W-:Y:S02]  /*70b0*/  @!P1 IADD3.X R3, R112, UR42, RZ, P0, !PT ;  /* 0x0000002a70039c10 */ /* 0x000fe400087fe4ff */
[C---:B------:R-:W-:Y:S04]  /*70c0*/  @!P1 LEA R2, P0, R0.reuse, c[0x0][0x1c8], 0x1 ;  /* 0x0000720000029a11 */ /* 0x040fe800078008ff */
[----:B------:R-:W-:Y:S01]  /*70d0*/  @!P1 LEA.HI.X R3, R0, c[0x0][0x1cc], R3, 0x1, P0 ;  /* 0x0000730000039a11 */ /* 0x000fe200000f0c03 */
[----:B-1----:R1:W-:Y:S04]  /*70e0*/  @!P5 STG.E.128 [R4.64], R12 ;  /* 0x0000000c0400d986 */ /* 0x0023e8000c101d1c */
[----:B--2---:R1:W-:Y:S04]  /*70f0*/  @!P1 STG.E.128 [R2.64], R8 ;  /* 0x0000000802009986 */ /* 0x0043e8000c101d1c */
.L_x_1684:
[----:B------:R-:W-:Y:S05]  /*7100*/  BSYNC B0 ;  /* 0x0000000000007941 */ /* 0x000fea0003800000 */
.L_x_1683:
[----:B------:R-:W-:Y:S01]  /*7110*/  ISETP.GE.AND P0, PT, R157, UR8, PT ;  /* 0x000000089d007c0c */ /* 0x000fe2000bf06270 */
[----:B------:R-:W-:Y:S01]  /*7120*/  @!UPT UIADD3 URZ, URZ, URZ, URZ ;  /* 0x0000003f3f3ff290 */ /* 0x000fe2000fffe03f */
[----:B------:R-:W-:Y:S11]  /*7130*/  BSSY B0, `(.L_x_1685) ;  /* 0x0000012000007945 */ /* 0x000ff60003800000 */
[----:B------:R-:W-:-:S05]  /*7140*/  @P0 BRA `(.L_x_1686) ;  /* 0x0000010000000947 */ /* 0x000fca0003800000 */
[----:B------:R-:W-:Y:S01]  /*7150*/  ISETP.GE.AND P1, PT, R87, c[0x0][0x1d4], PT ;  /* 0x0000750057007a0c */ /* 0x000fe20003f26270 */
[----:B-1----:R-:W1:Y:S01]  /*7160*/  @!P5 LDS.128 R12, [R74+0x4900] ;  /* 0x004900004a0cd984 */ /* 0x002e620000000c00 */
[----:B------:R-:W-:Y:S06]  /*7170*/  UIADD3 UR9, UP0, UR30, UR52, URZ ;  /* 0x000000341e097290 */ /* 0x000fec000ff1e03f */
[----:B------:R-:W-:Y:S04]  /*7180*/  PLOP3.LUT P0, PT, PT, PT, UP0, 0x80, 0x0 ;  /* 0x000000000000781c */ /* 0x000fe80003f0f008 */
[----:B------:R-:W-:Y:S01]  /*7190*/  IADD3.X R0, R172, UR42, RZ, P0, !PT ;  /* 0x0000002aac007c10 */ /* 0x000fe200087fe4ff */
[----:B------:R-:W2:Y:S01]  /*71a0*/  @!P1 LDS.128 R8, [R74+0x6900] ;  /* 0x006900004a089984 */ /* 0x000ea20000000c00 */
[----:B------:R-:W-:Y:S05]  /*71b0*/  @!P5 IADD3 R2, P0, R108, UR9, RZ ;  /* 0x000000096c02dc10 */ /* 0x000fea000ff1e0ff */
[----:B------:R-:W-:Y:S01]  /*71c0*/  @!P5 IMAD.X R3, R107, 0x1, R0, P0 ;  /* 0x000000016b03d824 */ /* 0x000fe200000e0600 */
[C---:B------:R-:W-:Y:S04]  /*71d0*/  @!P5 LEA R4, P0, R2.reuse, c[0x0][0x1c8], 0x1 ;  /* 0x000072000204da11 */ /* 0x040fe800078008ff */
[----:B------:R-:W-:Y:S02]  /*71e0*/  @!P5 LEA.HI.X R5, R2, c[0x0][0x1cc], R3, 0x1, P0 ;  /* 0x000073000205da11 */ /* 0x000fe400000f0c03 */
[----:B------:R-:W-:Y:S05]  /*71f0*/  @!P1 IADD3 R3, P0, R113, UR9, RZ ;  /* 0x0000000971039c10 */ /* 0x000fea000ff1e0ff */
[----:B------:R-:W-:Y:S01]  /*7200*/  @!P1 IMAD.X R0, R0, 0x1, R112, P0 ;  /* 0x0000000100009824 */ /* 0x000fe200000e0670 */
[C---:B------:R-:W-:Y:S04]  /*7210*/  @!P1 LEA R2, P0, R3.reuse, c[0x0][0x1c8], 0x1 ;  /* 0x0000720003029a11 */ /* 0x040fe800078008ff */
[----:B------:R-:W-:Y:S01]  /*7220*/  @!P1 LEA.HI.X R3, R3, c[0x0][0x1cc], R0, 0x1, P0 ;  /* 0x0000730003039a11 */ /* 0x000fe200000f0c00 */
[----:B-1----:R1:W-:Y:S04]  /*7230*/  @!P5 STG.E.128 [R4.64], R12 ;  /* 0x0000000c0400d986 */ /* 0x0023e8000c101d1c */
[----:B--2---:R1:W-:Y:S04]  /*7240*/  @!P1 STG.E.128 [R2.64], R8 ;  /* 0x0000000802009986 */ /* 0x0043e8000c101d1c */
.L_x_1686:
[----:B------:R-:W-:Y:S05]  /*7250*/  BSYNC B0 ;  /* 0x0000000000007941 */ /* 0x000fea0003800000 */
.L_x_1685:
        /* <DEDUP_REMOVED lines=20> */
.L_x_1688:
[----:B------:R-:W-:Y:S05]  /*73a0*/  BSYNC B0 ;  /* 0x0000000000007941 */ /* 0x000fea0003800000 */
.L_x_1687:
[----:B------:R-:W-:Y:S11]  /*73b0*/  ISETP.GE.AND P0, PT, R155, UR8, PT ;  /* 0x000000089b007c0c */ /* 0x000ff6000bf06270 */
[----:B------:R-:W-:Y:S02]  /*73c0*/  @!UPT UIADD3 URZ, URZ, URZ, URZ ;  /* 0x0000003f3f3ff290 */ /* 0x000fe4000fffe03f */
[----:B------:R-:W-:-:S05]  /*73d0*/  @P0 BRA `(.L_x_1674) ;  /* 0x000000f000000947 */ /* 0x000fca0003800000 */
[----:B------:R-:W-:Y:S01]  /*73e0*/  ISETP.GE.AND P1, PT, R87, c[0x0][0x1d4], PT ;  /* 0x0000750057007a0c */ /* 0x000fe20003f26270 */
[----:B-1----:R-:W1:Y:S01]  /*73f0*/  @!P5 LDS.128 R12, [R74+0x5900] ;  /* 0x005900004a0cd984 */ /* 0x002e620000000c00 */
[----:B------:R-:W-:Y:S04]  /*7400*/  UIADD3 UR9, UP0, UR32, UR52, URZ ;  /* 0x0000003420097290 */ /* 0x000fe8000ff1e03f */
[----:B------:R-:W-:Y:S02]  /*7410*/  UIADD3.X UR8, UR42, UR4, URZ, UP0, !UPT ;  /* 0x000000042a087290 */ /* 0x000fe400087fe43f */
[----:B------:R-:W-:Y:S04]  /*7420*/  @!P5 IADD3 R0, P0, R108, UR9, RZ ;  /* 0x000000096c00dc10 */ /* 0x000fe8000ff1e0ff */
[----:B------:R-:W-:Y:S01]  /*7430*/  @!P5 IADD3.X R2, R107, UR8, RZ, P0, !PT ;  /* 0x000000086b02dc10 */ /* 0x000fe200087fe4ff */
[----:B------:R-:W2:Y:S01]  /*7440*/  @!P1 LDS.128 R8, [R74+0x7900] ;  /* 0x007900004a089984 */ /* 0x000ea20000000c00 */
[C---:B------:R-:W-:Y:S04]  /*7450*/  @!P5 LEA R4, P0, R0.reuse, c[0x0][0x1c8], 0x1 ;  /* 0x000072000004da11 */ /* 0x040fe800078008ff */
[----:B------:R-:W-:Y:S02]  /*7460*/  @!P5 LEA.HI.X R5, R0, c[0x0][0x1cc], R2, 0x1, P0 ;  /* 0x000073000005da11 */ /* 0x000fe400000f0c02 */
[----:B------:R-:W-:Y:S04]  /*7470*/  @!P1 IADD3 R0, P0, R113, UR9, RZ ;  /* 0x0000000971009c10 */ /* 0x000fe8000ff1e0ff */
[----:B------:R-:W-:Y:S02]  /*7480*/  @!P1 IADD3.X R3, R112, UR8, RZ, P0, !PT ;  /* 0x0000000870039c10 */ /* 0x000fe400087fe4ff */
[C---:B------:R-:W-:Y:S04]  /*7490*/  @!P1 LEA R2, P0, R0.reuse, c[0x0][0x1c8], 0x1 ;  /* 0x0000720000029a11 */ /* 0x040fe800078008ff */
[----:B------:R-:W-:Y:S01]  /*74a0*/  @!P1 LEA.HI.X R3, R0, c[0x0][0x1cc], R3, 0x1, P0 ;  /* 0x0000730000039a11 */ /* 0x000fe200000f0c03 */
[----:B-1----:R1:W-:Y:S04]  /*74b0*/  @!P5 STG.E.128 [R4.64], R12 ;  /* 0x0000000c0400d986 */ /* 0x0023e8000c101d1c */
[----:B--2---:R1:W-:Y:S04]  /*74c0*/  @!P1 STG.E.128 [R2.64], R8 ;  /* 0x0000000802009986 */ /* 0x0043e8000c101d1c */
.L_x_1674:
[----:B------:R-:W-:Y:S05]  /*74d0*/  BSYNC B2 ;  /* 0x0000000000027941 */ /* 0x000fea0003800000 */
.L_x_1651:
[----:B------:R-:W-:Y:S01]  /*74e0*/  USHF.L.U32 UR8, UR17, 0x6, URZ ;  /* 0x0000000611087899 */ /* 0x000fe2000800063f */
[----:B------:R-:W-:Y:S01]  /*74f0*/  ISETP.NE.AND P6, PT, R153, RZ, PT ;  /* 0x000000ff9900720c */ /* 0x000fe20003fc5270 */
[----:B------:R-:W-:Y:S01]  /*7500*/  USHF.L.U64.HI UR43, UR17, 0x6, UR43 ;  /* 0x00000006112b7899 */ /* 0x000fe2000801022b */
[----:B------:R-:W-:Y:S01]  /*7510*/  BSSY B0, `(.L_x_1689) ;  /* 0x0000052000007945 */ /* 0x000fe20003800000 */
[----:B------:R-:W-:Y:S02]  /*7520*/  UIADD3 UR9, -UR8, UR23, URZ ;  /* 0x0000001708097290 */ /* 0x000fe4000fffe13f */
[----:B-1---5:R-:W-:Y:S02]  /*7530*/  IADD3 R5, R128, -UR8, RZ ;  /* 0x8000000880057c10 */ /* 0x022fe4000fffe0ff */
[----:B------:R-:W-:Y:S01]  /*7540*/  IADD3 R0, P0, R139, UR8, RZ ;  /* 0x000000088b007c10 */ /* 0x000fe2000ff1e0ff */
[----:B------:R-:W-:Y:S01]  /*7550*/  UISETP.LT.AND UP0, UPT, UR9, 0x40, UPT ;  /* 0x000000400900788c */ /* 0x000fe2000bf01270 */
[C---:B------:R-:W-:Y:S02]  /*7560*/  ISETP.GE.AND P2, PT, R5.reuse, 0x11, PT ;  /* 0x000000110500780c */ /* 0x040fe40003f46270 */
[C---:B------:R-:W-:Y:S01]  /*7570*/  ISETP.GE.AND P3, PT, R5.reuse, 0x1, PT ;  /* 0x000000010500780c */ /* 0x040fe20003f66270 */
[----:B------:R-:W-:Y:S01]  /*7580*/  USEL UR9, UR9, 0x40, UP0 ;  /* 0x0000004009097887 */ /* 0x000fe20008000000 */
[----:B------:R-:W-:Y:S02]  /*7590*/  ISETP.GE.AND P1, PT, R5, 0x21, PT ;  /* 0x000000210500780c */ /* 0x000fe40003f26270 */
[----:B------:R-:W-:Y:S07]  /*75a0*/  IADD3.X R4, R152, UR43, RZ, P0, !PT ;  /* 0x0000002b98047c10 */ /* 0x000fee00087fe4ff */
[----:B------:R-:W-:Y:S02]  /*75b0*/  @P2 IADD3 R7, P0, R0, 0x10, RZ ;  /* 0x0000001000072810 */ /* 0x000fe40007f1e0ff */
[----:B------:R-:W-:Y:S02]  /*75c0*/  @P3 IMAD R6, R4, c[0x0][0x258], RZ ;  /* 0x0000960004063a24 */ /* 0x000fe400078e02ff */
[----:B--2---:R-:W-:Y:S02]  /*75d0*/  @P3 IMAD.MOV.U32 R2, RZ, RZ, R96 ;  /* 0x000000ffff023224 */ /* 0x004fe400078e0060 */
[----:B------:R-:W-:Y:S02]  /*75e0*/  @P3 IMAD.MOV.U32 R3, RZ, RZ, R106 ;  /* 0x000000ffff033224 */ /* 0x000fe400078e006a */
[----:B------:R-:W-:Y:S01]  /*75f0*/  @P2 IMAD.X R8, RZ, RZ, R4, P0 ;  /* 0x000000ffff082224 */ /* 0x000fe200000e0604 */
[C---:B------:R-:W-:Y:S01]  /*7600*/  @P1 IADD3 R12, P0, R0.reuse, 0x20, RZ ;  /* 0x00000020000c1810 */ /* 0x040fe20007f1e0ff */
[C---:B------:R-:W-:Y:S04]  /*7610*/  @P3 IMAD.WIDE.U32 R2, R0.reuse, c[0x0][0x258], R2 ;  /* 0x0000960000023a25 */ /* 0x040fe800078e0002 */
[----:B------:R-:W-:Y:S02]  /*7620*/  @P3 IMAD R6, R0, c[0x0][0x25c], R6 ;  /* 0x0000970000063a24 */ /* 0x000fe400078e0206 */
[----:B------:R-:W-:Y:S01]  /*7630*/  @P1 IMAD.X R13, RZ, RZ, R4, P0 ;  /* 0x000000ffff0d1224 */ /* 0x000fe200000e0604 */
[C---:B------:R-:W-:Y:S01]  /*7640*/  @P3 LEA R10, P0, R2.reuse, c[0x0][0x250], 0x1 ;  /* 0x00009400020a3a11 */ /* 0x040fe200078008ff */
[----:B------:R-:W-:Y:S02]  /*7650*/  @P3 IMAD.IADD R6, R3, 0x1, R6 ;  /* 0x0000000103063824 */ /* 0x000fe400078e0206 */
[----:B------:R-:W-:Y:S03]  /*7660*/  @P2 IMAD.MOV.U32 R3, RZ, RZ, R106 ;  /* 0x000000ffff032224 */ /* 0x000fe600078e006a */
[----:B------:R-:W-:Y:S01]  /*7670*/  @P3 LEA.HI.X R11, R2, c[0x0][0x254], R6, 0x1, P0 ;  /* 0x00009500020b3a11 */ /* 0x000fe200000f0c06 */
[----:B------:R-:W-:Y:S01]  /*7680*/  @P2 IMAD R6, R8, c[0x0][0x258], RZ ;  /* 0x0000960008062a24 */ /* 0x000fe200078e02ff */
[-C--:B------:R-:W-:Y:S03]  /*7690*/  @P2 MOV R2, R96.reuse ;  /* 0x0000006000022202 */ /* 0x080fe60000000f00 */
[C---:B------:R-:W-:Y:S02]  /*76a0*/  @P2 IMAD R6, R7.reuse, c[0x0][0x25c], R6 ;  /* 0x0000970007062a24 */ /* 0x040fe400078e0206 */
[----:B------:R-:W-:Y:S04]  /*76b0*/  @P2 IMAD.WIDE.U32 R2, R7, c[0x0][0x258], R2 ;  /* 0x0000960007022a25 */ /* 0x000fe800078e0002 */
[----:B------:R-:W-:Y:S01]  /*76c0*/  @P2 IMAD.IADD R6, R3, 0x1, R6 ;  /* 0x0000000103062824 */ /* 0x000fe200078e0206 */
[C---:B------:R-:W-:Y:S01]  /*76d0*/  @P2 LEA R8, P0, R2.reuse, c[0x0][0x250], 0x1 ;  /* 0x0000940002082a11 */ /* 0x040fe200078008ff */
[----:B------:R-:W-:Y:S03]  /*76e0*/  @P1 IMAD.MOV.U32 R3, RZ, RZ, R106 ;  /* 0x000000ffff031224 */ /* 0x000fe600078e006a */
[----:B------:R-:W-:Y:S02]  /*76f0*/  @P2 LEA.HI.X R9, R2, c[0x0][0x254], R6, 0x1, P0 ;  /* 0x0000950002092a11 */ /* 0x000fe400000f0c06 */
[----:B------:R-:W-:Y:S02]  /*7700*/  ISETP.GE.AND P0, PT, R5, 0x31, PT ;  /* 0x000000310500780c */ /* 0x000fe40003f06270 */
[----:B------:R-:W-:Y:S05]  /*7710*/  @P1 MOV R2, R96 ;  /* 0x0000006000021202 */ /* 0x000fea0000000f00 */
[----:B------:R-:W-:Y:S06]  /*7720*/  @P1 IMAD.WIDE.U32 R2, R12, c[0x0][0x258], R2 ;  /* 0x000096000c021a25 */ /* 0x000fec00078e0002 */
[----:B------:R-:W-:Y:S01]  /*7730*/  @P0 IADD3 R5, P4, R0, 0x30, RZ ;  /* 0x0000003000050810 */ /* 0x000fe20007f9e0ff */
[----:B------:R-:W-:Y:S04]  /*7740*/  @P1 IMAD R0, R13, c[0x0][0x258], RZ ;  /* 0x000096000d001a24 */ /* 0x000fe800078e02ff */
[----:B------:R-:W-:Y:S02]  /*7750*/  @P1 IMAD R0, R12, c[0x0][0x25c], R0 ;  /* 0x000097000c001a24 */ /* 0x000fe400078e0200 */
[----:B------:R-:W-:Y:S01]  /*7760*/  @P0 IMAD.X R4, RZ, RZ, R4, P4 ;  /* 0x000000ffff040224 */ /* 0x000fe200020e0604 */
[C---:B------:R-:W-:Y:S01]  /*7770*/  @P1 LEA R6, P4, R2.reuse, c[0x0][0x250], 0x1 ;  /* 0x0000940002061a11 */ /* 0x040fe200078808ff */
[----:B------:R-:W-:Y:S01]  /*7780*/  @P1 IMAD.IADD R0, R3, 0x1, R0 ;  /* 0x0000000103001824 */ /* 0x000fe200078e0200 */
[----:B------:R-:W-:Y:S04]  /*7790*/  @P0 MOV R3, R106 ;  /* 0x0000006a00030202 */ /* 0x000fe80000000f00 */
[----:B------:R-:W-:Y:S01]  /*77a0*/  @P1 LEA.HI.X R7, R2, c[0x0][0x254], R0, 0x1, P4 ;  /* 0x0000950002071a11 */ /* 0x000fe200020f0c00 */
[----:B------:R-:W-:Y:S02]  /*77b0*/  @P0 IMAD R0, R4, c[0x0][0x258], RZ ;  /* 0x0000960004000a24 */ /* 0x000fe400078e02ff */
[----:B------:R-:W-:Y:S02]  /*77c0*/  @P0 IMAD.MOV.U32 R2, RZ, RZ, R96 ;  /* 0x000000ffff020224 */ /* 0x000fe400078e0060 */
[C---:B------:R-:W-:Y:S02]  /*77d0*/  @P0 IMAD R0, R5.reuse, c[0x0][0x25c], R0 ;  /* 0x0000970005000a24 */ /* 0x040fe400078e0200 */
[----:B------:R-:W-:Y:S04]  /*77e0*/  @P0 IMAD.WIDE.U32 R2, R5, c[0x0][0x258], R2 ;  /* 0x0000960005020a25 */ /* 0x000fe800078e0002 */
[----:B------:R-:W-:Y:S01]  /*77f0*/  @P0 IMAD.IADD R0, R3, 0x1, R0 ;  /* 0x0000000103000824 */ /* 0x000fe200078e0200 */
[C---:B------:R-:W-:Y:S04]  /*7800*/  @P0 LEA R4, P4, R2.reuse, c[0x0][0x250], 0x1 ;  /* 0x0000940002040a11 */ /* 0x040fe800078808ff */
[----:B------:R-:W-:Y:S02]  /*7810*/  @P0 LEA.HI.X R5, R2, c[0x0][0x254], R0, 0x1, P4 ;  /* 0x0000950002050a11 */ /* 0x000fe400020f0c00 */
[----:B------:R-:W-:Y:S11]  /*7820*/  ISETP.NE.AND P4, PT, R154, RZ, PT ;  /* 0x000000ff9a00720c */ /* 0x000ff60003f85270 */
[----:B------:R-:W-:Y:S02]  /*7830*/  @!UPT UIADD3 URZ, URZ, URZ, URZ ;  /* 0x0000003f3f3ff290 */ /* 0x000fe4000fffe03f */
        /* <DEDUP_REMOVED lines=8> */
[----:B------:R2:W-:Y:S01]  /*78c0*/  @P1 LDGSTS.E.BYPASS.LTC128B.128 [R74+0x3100], [R6.64+0x80], !P6 ;  /* 0x03100080064a1fae */ /* 0x0005e2000f101d5c */
[----:B------:R-:W-:Y:S04]  /*78d0*/  ISETP.GE.AND P1, PT, R92, UR9, PT ;  /* 0x000000095c007c0c */ /* 0x000fe8000bf26270 */
[----:B------:R1:W-:Y:S05]  /*78e0*/  @P0 LDGSTS.E.BYPASS.LTC128B.128 [R74+0x1900], [R4.64], !P4 ;  /* 0x01900000044a0fae */ /* 0x0003ea000e101d5c */
[----:B------:R1:W-:Y:S05]  /*78f0*/  @P0 LDGSTS.E.BYPASS.LTC128B.128 [R74+0x3900], [R4.64+0x80], !P6 ;  /* 0x03900080044a0fae */ /* 0x0003ea000f101d5c */
[----:B------:R-:W0:Y:S01]  /*7900*/  LDGDEPBAR ;  /* 0x00000000000079af */ /* 0x000e220000000000 */
[----:B--2---:R-:W-:Y:S04]  /*7910*/  IADD3 R6, P0, R150, UR8, RZ ;  /* 0x0000000896067c10 */ /* 0x004fe8000ff1e0ff */
[----:B------:R-:W-:Y:S01]  /*7920*/  IADD3.X R7, R149, UR43, RZ, P0, !PT ;  /* 0x0000002b95077c10 */ /* 0x000fe200087fe4ff */
        /* <DEDUP_REMOVED lines=16> */
.L_x_1690:
[----:B-1----:R-:W-:Y:S05]  /*7a30*/  BSYNC B0 ;  /* 0x0000000000007941 */ /* 0x002fea0003800000 */
.L_x_1689:
[----:B------:R-:W-:Y:S01]  /*7a40*/  ISETP.GE.AND P0, PT, R157, UR9, PT ;  /* 0x000000099d007c0c */ /* 0x000fe2000bf06270 */
        /* <DEDUP_REMOVED lines=18> */
.L_x_1692:
[----:B------:R-:W-:Y:S05]  /*7b70*/  BSYNC B0 ;  /* 0x0000000000007941 */ /* 0x000fea0003800000 */
.L_x_1691:
[----:B------:R-:W-:Y:S01]  /*7b80*/  ISETP.GE.AND P0, PT, R156, UR9, PT ;  /* 0x000000099c007c0c */ /* 0x000fe2000bf06270 */
        /* <DEDUP_REMOVED lines=18> */
.L_x_1694:
[----:B------:R-:W-:Y:S05]  /*7cb0*/  BSYNC B0 ;  /* 0x0000000000007941 */ /* 0x000fea0003800000 */
.L_x_1693:
        /* <DEDUP_REMOVED lines=19> */
.L_x_1696:
[----:B------:R-:W-:Y:S05]  /*7df0*/  BSYNC B0 ;  /* 0x0000000000007941 */ /* 0x000fea0003800000 */
.L_x_1695:
[----:B------:R-:W-:Y:S02]  /*7e00*/  UISETP.GT.AND UP0, UPT, UR17, UR10, UPT ;  /* 0x0000000a1100728c */ /* 0x000fe4000bf04270 */
[----:B------:R-:W-:Y:S04]  /*7e10*/  UIADD3 UR17, UR17, -0x1, URZ ;  /* 0xffffffff11117890 */ /* 0x000fe8000fffe03f */
[----:B------:R-:W-:Y:S02]  /*7e20*/  PLOP3.LUT P0, PT, PT, PT, UP0, 0x80, 0x0 ;  /* 0x000000000000781c */ /* 0x000fe40003f0f008 */
[----:B------:R-:W-:Y:S02]  /*7e30*/  PLOP3.LUT P1, PT, PT, PT, UP0, 0x80, 0x0 ;  /* 0x000000000000781c */ /* 0x000fe40003f2f008 */
[----:B------:R-:W-:Y:S01]  /*7e40*/  PLOP3.LUT P2, PT, PT, PT, UP0, 0x80, 0x0 ;  /* 0x000000000000781c */ /* 0x000fe20003f4f008 */
[----:B------:R-:W-:Y:S02]  /*7e50*/  @UP0 UIMAD UR8, UR14, UR17, URZ ;  /* 0x000000110e0802a4 */ /* 0x000fe4000f8e023f */
[----:B------:R-:W-:Y:S04]  /*7e60*/  @UP0 USHF.R.S32.HI UR9, URZ, 0x1f, UR17 ;  /* 0x0000001f3f090899 */ /* 0x000fe80008011411 */
[----:B------:R-:W-:Y:S02]  /*7e70*/  IMAD.U32 R0, RZ, RZ, UR8 ;  /* 0x00000008ff007e24 */ /* 0x000fe4000f8e00ff */
[----:B-1----:R-:W-:Y:S02]  /*7e80*/  @P0 IMAD.MOV.U32 R2, RZ, RZ, R126 ;  /* 0x000000ffff020224 */ /* 0x002fe400078e007e */
[----:B------:R-:W-:Y:S01]  /*7e90*/  @P0 IMAD.MOV.U32 R3, RZ, RZ, R125 ;  /* 0x000000ffff030224 */ /* 0x000fe200078e007d */
[----:B------:R-:W-:Y:S03]  /*7ea0*/  PLOP3.LUT P0, PT, PT, PT, UP0, 0x80, 0x0 ;  /* 0x000000000000781c */ /* 0x000fe60003f0f008 */
[C---:B------:R-:W-:Y:S01]  /*7eb0*/  @P1 IMAD.WIDE.U32 R2, R174.reuse, UR17, R2 ;  /* 0x00000011ae021c25 */ /* 0x040fe2000f8e0002 */
[----:B------:R-:W-:Y:S09]  /*7ec0*/  PLOP3.LUT P1, PT, PT, PT, UP0, 0x80, 0x0 ;  /* 0x000000000000781c */ /* 0x000ff20003f2f008 */
[----:B------:R-:W-:Y:S01]  /*7ed0*/  @P0 IMAD R0, R174, UR9, R0 ;  /* 0x00000009ae000c24 */ /* 0x000fe2000f8e0200 */
[----:B------:R-:W-:Y:S03]  /*7ee0*/  PLOP3.LUT P0, PT, PT, PT, UP0, 0x80, 0x0 ;  /* 0x000000000000781c */ /* 0x000fe60003f0f008 */
[----:B------:R-:W-:Y:S01]  /*7ef0*/  @P1 IMAD.IADD R3, R3, 0x1, R0 ;  /* 0x0000000103031824 */ /* 0x000fe200078e0200 */
[----:B------:R-:W-:Y:S09]  /*7f00*/  PLOP3.LUT P1, PT, PT, PT, UP0, 0x80, 0x0 ;  /* 0x000000000000781c */ /* 0x000ff20003f2f008 */
[C---:B------:R-:W-:Y:S11]  /*7f10*/  @P0 LEA R0, P0, R2.reuse, c[0x0][0x220], 0x1 ;  /* 0x0000880002000a11 */ /* 0x040ff600078008ff */
[----:B------:R-:W-:Y:S02]  /*7f20*/  @!UPT UIADD3 URZ, URZ, URZ, URZ ;  /* 0x0000003f3f3ff290 */ /* 0x000fe4000fffe03f */
[----:B------:R-:W-:Y:S02]  /*7f30*/  @P1 LEA.HI.X R3, R2, c[0x0][0x224], R3, 0x1, P0 ;  /* 0x0000890002031a11 */ /* 0x000fe400000f0c03 */
[----:B------:R-:W-:Y:S11]  /*7f40*/  PLOP3.LUT P0, PT, PT, PT, UP0, 0x80, 0x0 ;  /* 0x000000000000781c */ /* 0x000ff60003f0f008 */
[----:B------:R-:W-:Y:S02]  /*7f50*/  @!UPT UIADD3 URZ, URZ, URZ, URZ ;  /* 0x0000003f3f3ff290 */ /* 0x000fe4000fffe03f */
[----:B------:R-:W-:Y:S11]  /*7f60*/  @P0 IADD3 R11, P1, P0, R159, 0x80, R0 ;  /* 0x000000809f0b0810 */ /* 0x000ff6000783e000 */
[----:B------:R-:W-:Y:S02]  /*7f70*/  @!UPT UIADD3 URZ, URZ, URZ, URZ ;  /* 0x0000003f3f3ff290 */ /* 0x000fe4000fffe03f */
[----:B------:R-:W-:Y:S02]  /*7f80*/  @P2 IADD3.X R10, R158, RZ, R3, P1, P0 ;  /* 0x000000ff9e0a2210 */ /* 0x000fe40000fe0403 */
[----:B------:R-:W-:Y:S02]  /*7f90*/  PLOP3.LUT P0, PT, PT, PT, UP0, 0x80, 0x0 ;  /* 0x000000000000781c */ /* 0x000fe40003f0f008 */
[----:B------:R-:W-:Y:S11]  /*7fa0*/  PLOP3.LUT P1, PT, PT, PT, UP0, 0x80, 0x0 ;  /* 0x000000000000781c */ /* 0x000ff60003f2f008 */
[-C--:B------:R-:W-:Y:S11]  /*7fb0*/  @P0 IADD3 R7, P0, R0, R159.reuse, RZ ;  /* 0x0000009f00070210 */ /* 0x080ff60007f1e0ff */
[----:B------:R-:W-:Y:S02]  /*7fc0*/  @!UPT UIADD3 URZ, URZ, URZ, URZ ;  /* 0x0000003f3f3ff290 */ /* 0x000fe4000fffe03f */
[--C-:B------:R-:W-:Y:S01]  /*7fd0*/  @P1 IMAD.X R6, R3, 0x1, R158.reuse, P0 ;  /* 0x0000000103061824 */ /* 0x100fe200000e069e */
[----:B------:R-:W-:Y:S02]  /*7fe0*/  PLOP3.LUT P0, PT, PT, PT, UP0, 0x80, 0x0 ;  /* 0x000000000000781c */ /* 0x000fe40003f0f008 */
[----:B------:R-:W-:Y:S11]  /*7ff0*/  PLOP3.LUT P1, PT, PT, PT, UP0, 0x80, 0x0 ;  /* 0x000000000000781c */ /* 0x000ff60003f2f008 */
[C---:B------:R-:W-:Y:S11]  /*8000*/  @P0 IADD3 R9, P0, R7.reuse, R159, RZ ;  /* 0x0000009f07090210 */ /* 0x040ff60007f1e0ff */
[----:B------:R-:W-:Y:S02]  /*8010*/  @!UPT UIADD3 URZ, URZ, URZ, URZ ;  /* 0x0000003f3f3ff290 */ /* 0x000fe4000fffe03f */
[C---:B------:R-:W-:Y:S01]  /*8020*/  @P1 IMAD.X R8, R6.reuse, 0x1, R158, P0 ;  /* 0x0000000106081824 */ /* 0x040fe200000e069e */
[----:B------:R-:W-:Y:S02]  /*8030*/  PLOP3.LUT P0, PT, PT, PT, UP0, 0x80, 0x0 ;  /* 0x000000000000781c */ /* 0x000fe40003f0f008 */
[----:B------:R-:W-:Y:S11]  /*8040*/  PLOP3.LUT P1, PT, PT, PT, UP0, 0x80, 0x0 ;  /* 0x000000000000781c */ /* 0x000ff60003f2f008 */
[----:B------:R-:W-:Y:S11]  /*8050*/  @P0 IADD3 R13, P0, R7, R121, RZ ;  /* 0x00000079070d0210 */ /* 0x000ff60007f1e0ff */
[----:B------:R-:W-:Y:S02]  /*8060*/  @!UPT UIADD3 URZ, URZ, URZ, URZ ;  /* 0x0000003f3f3ff290 */ /* 0x000fe4000fffe03f */
[----:B------:R-:W-:Y:S01]  /*8070*/  @P1 IMAD.X R12, R6, 0x1, R120, P0 ;  /* 0x00000001060c1824 */ /* 0x000fe200000e0678 */
        /* <DEDUP_REMOVED lines=12> */
[----:B------:R-:W-:Y:S01]  /*8140*/  @P0 IMAD.MOV.U32 R2, RZ, RZ, R0 ;  /* 0x000000ffff020224 */ /* 0x000fe200078e0000 */
[----:B------:R-:W-:Y:S04]  /*8150*/  PLOP3.LUT P0, PT, PT, PT, UP0, 0x80, 0x0 ;  /* 0x000000000000781c */ /* 0x000fe80003f0f008 */
[----:B------:R-:W-:Y:S01]  /*8160*/  @!PT LDS RZ, [RZ] ;  /* 0x00000000fffff984 */ /* 0x000fe20000000800 */
[----:B------:R-:W-:Y:S01]  /*8170*/  @!PT LDS RZ, [RZ] ;  /* 0x00000000fffff984 */ /* 0x000fe20000000800 */
[----:B------:R-:W-:Y:S01]  /*8180*/  @!PT LDS RZ, [RZ] ;  /* 0x00000000fffff984 */ /* 0x000fe20000000800 */
[----:B------:R1:W-:Y:S01]  /*8190*/  @P1 LDGSTS.E.BYPASS.LTC128B.128 [R74+0x4100], [R2.64], !P4 ;  /* 0x04100000024a1fae */ /* 0x0003e2000e101d5c */
[----:B------:R-:W-:Y:S08]  /*81a0*/  PLOP3.LUT P1, PT, PT, PT, UP0, 0x80, 0x0 ;  /* 0x000000000000781c */ /* 0x000ff00003f2f008 */
[----:B------:R1:W-:Y:S01]  /*81b0*/  @P0 LDGSTS.E.BYPASS.LTC128B.128 [R74+0x6100], [R2.64+0x80], !P6 ;  /* 0x06100080024a0fae */ /* 0x0003e2000f101d5c */
[----:B------:R-:W-:Y:S04]  /*81c0*/  PLOP3.LUT P0, PT, PT, PT, UP0, 0x80, 0x0 ;  /* 0x000000000000781c */ /* 0x000fe80003f0f008 */
[----:B-1----:R-:W-:Y:S02]  /*81d0*/  @P1 IMAD.MOV.U32 R2, RZ, RZ, R7 ;  /* 0x000000ffff021224 */ /* 0x002fe400078e0007 */
[----:B------:R-:W-:Y:S01]  /*81e0*/  @P1 IMAD.MOV.U32 R3, RZ, RZ, R6 ;  /* 0x000000ffff031224 */ /* 0x000fe200078e0006 */
[----:B------:R-:W-:Y:S06]  /*81f0*/  PLOP3.LUT P1, PT, PT, PT, UP0, 0x80, 0x0 ;  /* 0x000000000000781c */ /* 0x000fec0003f2f008 */
[----:B------:R1:W-:Y:S01]  /*8200*/  @P0 LDGSTS.E.BYPASS.LTC128B.128 [R74+0x4900], [R2.64], !P4 ;  /* 0x04900000024a0fae */ /* 0x0003e2000e101d5c */
[----:B------:R-:W-:Y:S06]  /*8210*/  PLOP3.LUT P0, PT, PT, PT, UP0, 0x80, 0x0 ;  /* 0x000000000000781c */ /* 0x000fec0003f0f008 */
[----:B-1----:R-:W-:Y:S02]  /*8220*/  @P1 IMAD.MOV.U32 R2, RZ, RZ, R11 ;  /* 0x000000ffff021224 */ /* 0x002fe400078e000b */
[----:B------:R-:W-:Y:S01]  /*8230*/  @P1 IMAD.MOV.U32 R3, RZ, RZ, R10 ;  /* 0x000000ffff031224 */ /* 0x000fe200078e000a */
[----:B------:R-:W-:Y:S04]  /*8240*/  PLOP3.LUT P1, PT, PT, PT, UP0, 0x80, 0x0 ;  /* 0x000000000000781c */ /* 0x000fe80003f2f008 */
[----:B------:R1:W-:Y:S01]  /*8250*/  @P0 LDGSTS.E.BYPASS.LTC128B.128 [R74+0x6900], [R2.64], !P6 ;  /* 0x06900000024a0fae */ /* 0x0003e2000f101d5c */
[----:B------:R-:W-:Y:S08]  /*8260*/  PLOP3.LUT P0, PT, PT, PT, UP0, 0x80, 0x0 ;  /* 0x000000000000781c */ /* 0x000ff00003f0f008 */
[----:B-1----:R-:W-:Y:S02]  /*8270*/  @P1 IMAD.MOV.U32 R2, RZ, RZ, R9 ;  /* 0x000000ffff021224 */ /* 0x002fe400078e0009 */
[----:B------:R-:W-:Y:S01]  /*8280*/  @P1 IMAD.MOV.U32 R3, RZ, RZ, R8 ;  /* 0x000000ffff031224 */ /* 0x000fe200078e0008 */
[----:B------:R-:W-:Y:S04]  /*8290*/  PLOP3.LUT P1, PT, PT, PT, UP0, 0x80, 0x0 ;  /* 0x000000000000781c */ /* 0x000fe80003f2f008 */
[----:B------:R1:W-:Y:S01]  /*82a0*/  @P0 LDGSTS.E.BYPASS.LTC128B.128 [R74+0x5100], [R2.64], !P4 ;  /* 0x05100000024a0fae */ /* 0x0003e2000e101d5c */
[----:B------:R-:W-:Y:S08]  /*82b0*/  PLOP3.LUT P0, PT, PT, PT, UP0, 0x80, 0x0 ;  /* 0x000000000000781c */ /* 0x000ff00003f0f008 */
[----:B-1----:R-:W-:Y:S02]  /*82c0*/  @P1 IMAD.MOV.U32 R2, RZ, RZ, R13 ;  /* 0x000000ffff021224 */ /* 0x002fe400078e000d */
[----:B------:R-:W-:Y:S01]  /*82d0*/  @P1 IMAD.MOV.U32 R3, RZ, RZ, R12 ;  /* 0x000000ffff031224 */ /* 0x000fe200078e000c */
[----:B------:R-:W-:Y:S02]  /*82e0*/  PLOP3.LUT P1, PT, PT, PT, UP0, 0x80, 0x0 ;  /* 0x000000000000781c */ /* 0x000fe40003f2f008 */
[----:B------:R-:W-:Y:S02]  /*82f0*/  PLOP3.LUT P1, PT, PT, PT, UP0, 0x80, 0x0 ;  /* 0x000000000000781c */ /* 0x000fe40003f2f008 */
[----:B------:R1:W-:Y:S01]  /*8300*/  @P0 LDGSTS.E.BYPASS.LTC128B.128 [R74+0x7100], [R2.64], !P6 ;  /* 0x07100000024a0fae */ /* 0x0003e2000f101d5c */
[----:B------:R-:W-:Y:S10]  /*8310*/  PLOP3.LUT P0, PT, PT, PT, UP0, 0x80, 0x0 ;  /* 0x000000000000781c */ /* 0x000ff40003f0f008 */
[----:B------:R2:W-:Y:S03]  /*8320*/  @P1 LDGSTS.E.BYPASS.LTC128B.128 [R74+0x5900], [R4.64], !P4 ;  /* 0x05900000044a1fae */ /* 0x0005e6000e101d5c */
[----:B-1----:R-:W-:Y:S02]  /*8330*/  @P0 IMAD.MOV.U32 R2, RZ, RZ, R15 ;  /* 0x000000ffff020224 */ /* 0x002fe400078e000f */
[----:B------:R-:W-:Y:S01]  /*8340*/  @P0 IMAD.MOV.U32 R3, RZ, RZ, R14 ;  /* 0x000000ffff030224 */ /* 0x000fe200078e000e */
[----:B------:R-:W-:Y:S11]  /*8350*/  PLOP3.LUT P0, PT, PT, PT, UP0, 0x80, 0x0 ;  /* 0x000000000000781c */ /* 0x000ff60003f0f008 */
[----:B------:R-:W-:Y:S02]  /*8360*/  @!UPT UIADD3 URZ, URZ, URZ, URZ ;  /* 0x0000003f3f3ff290 */ /* 0x000fe4000fffe03f */
[----:B------:R2:W-:Y:S01]  /*8370*/  @P0 LDGSTS.E.BYPASS.LTC128B.128 [R74+0x7900], [R2.64], !P6 ;  /* 0x07900000024a0fae */ /* 0x0005e2000f101d5c */
[----:B------:R-:W-:Y:S05]  /*8380*/  PLOP3.LUT P0, PT, PT, PT, UP0, 0x80, 0x0 ;  /* 0x000000000000781c */ /* 0x000fea0003f0f008 */
[----:B------:R-:W0:Y:S08]  /*8390*/  LDGDEPBAR ;  /* 0x00000000000079af */ /* 0x000e300000000000 */
[----:B------:R-:W-:-:S05]  /*83a0*/  @P0 BRA `(.L_x_1697) ;  /* 0xffff9cd000000947 */ /* 0x000fca000383ffff */
[----:B------:R-:W-:Y:S06]  /*83b0*/  BAR.SYNC.DEFER_BLOCKING 0x0 ;  /* 0x0000000000007b1d */ /* 0x000fec0000010000 */
.L_x_1650:
[----:B--23--:R-:W-:Y:S01]  /*83c0*/  UIADD3 UR6, UR18, 0x7f, URZ ;  /* 0x0000007f12067890 */ /* 0x00cfe2000fffe03f */
[----:B------:R-:W-:Y:S01]  /*83d0*/  PLOP3.LUT P4, PT, PT, PT, PT, 0x80, 0x0 ;  /* 0x000000000000781c */ /* 0x000fe20003f8f070 */
[----:B------:R-:W-:Y:S01]  /*83e0*/  ULDC.64 UR4, c[0x0][0x2c8] ;  /* 0x0000b20000047ab9 */ /* 0x000fe20000000a00 */
[----:B------:R-:W-:Y:S01]  /*83f0*/  CS2R R126, SRZ ;  /* 0x00000000007e7805 */ /* 0x000fe2000001ff00 */
[----:B------:R-:W-:Y:S01]  /*8400*/  UIMAD.WIDE.U32 UR8, UR6, UR4, URZ ;  /* 0x00000004060872a5 */ /* 0x000fe2000f8e003f */
[----:B------:R-:W-:Y:S01]  /*8410*/  CS2R R124, SRZ ;  /* 0x00000000007c7805 */ /* 0x000fe2000001ff00 */
[----:B------:R-:W-:Y:S01]  /*8420*/  UIADD3 UR20, UR20, UR21, URZ ;  /* 0x0000001514147290 */ /* 0x000fe2000fffe03f */
[----:B------:R-:W-:Y:S01]  /*8430*/  IMAD.MOV.U32 R11, RZ, RZ, RZ ;  /* 0x000000ffff0b7224 */ /* 0x000fe200078e00ff */
[----:B------:R-:W-:Y:S01]  /*8440*/  @UP2 USHF.R.U32.HI UR6, URZ, UR5, UR9 ;  /* 0x000000053f062299 */ /* 0x000fe20008011609 */
[----:B------:R-:W-:Y:S01]  /*8450*/  IMAD.MOV.U32 R130, RZ, RZ, RZ ;  /* 0x000000ffff827224 */ /* 0x000fe200078e00ff */
[----:B------:R-:W-:Y:S01]  /*8460*/  CS2R R12, SRZ ;  /* 0x00000000000c7805 */ /* 0x000fe2000001ff00 */
[----:B------:R-:W-:Y:S01]  /*8470*/  MOV R128, RZ ;  /* 0x000000ff00807202 */ /* 0x000fe20000000f00 */
[----:B------:R-:W-:Y:S01]  /*8480*/  UIADD3 UR6, UR11, UR6, URZ ;  /* 0x000000060b067290 */ /* 0x000fe2000fffe03f */
[----:B------:R-:W-:Y:S01]  /*8490*/  IMAD.MOV.U32 R122, RZ, RZ, RZ ;  /* 0x000000ffff7a7224 */ /* 0x000fe200078e00ff */
[----:B------:R-:W-:Y:S01]  /*84a0*/  CS2R R14, SRZ ;  /* 0x00000000000e7805 */ /* 0x000fe2000001ff00 */
[----:B------:R-:W-:Y:S01]  /*84b0*/  MOV R120, RZ ;  /* 0x000000ff00787202 */ /* 0x000fe20000000f00 */
[----:B------:R-:W-:Y:S01]  /*84c0*/  USHF.R.S32.HI UR4, URZ, 0x1f, UR6 ;  /* 0x0000001f3f047899 */ /* 0x000fe20008011406 */
[----:B------:R-:W-:Y:S01]  /*84d0*/  IMAD.MOV.U32 R118, RZ, RZ, RZ ;  /* 0x000000ffff767224 */ /* 0x000fe200078e00ff */
[----:B------:R-:W-:Y:S01]  /*84e0*/  CS2R R16, SRZ ;  /* 0x0000000000107805 */ /* 0x000fe2000001ff00 */
[----:B------:R-:W-:Y:S01]  /*84f0*/  MOV R116, RZ ;  /* 0x000000ff00747202 */ /* 0x000fe20000000f00 */
[----:B------:R-:W-:Y:S01]  /*8500*/  ULEA.HI UR4, UR4, UR6, URZ, 0x6 ;  /* 0x0000000604047291 */ /* 0x000fe2000f8f303f */
[----:B------:R-:W-:Y:S01]  /*8510*/  IMAD.MOV.U32 R110, RZ, RZ, RZ ;  /* 0x000000ffff6e7224 */ /* 0x000fe200078e00ff */
[----:B------:R-:W-:Y:S01]  /*8520*/  CS2R R18, SRZ ;  /* 0x0000000000127805 */ /* 0x000fe2000001ff00 */
[----:B------:R-:W-:Y:S01]  /*8530*/  MOV R108, RZ ;  /* 0x000000ff006c7202 */ /* 0x000fe20000000f00 */
[----:B------:R-:W-:Y:S01]  /*8540*/  USHF.R.S32.HI UR4, URZ, 0x6, UR4 ;  /* 0x000000063f047899 */ /* 0x000fe20008011404 */
[----:B------:R-:W-:Y:S01]  /*8550*/  IMAD.MOV.U32 R114, RZ, RZ, RZ ;  /* 0x000000ffff727224 */ /* 0x000fe200078e00ff */
[----:B------:R-:W-:Y:S01]  /*8560*/  CS2R R20, SRZ ;  /* 0x0000000000147805 */ /* 0x000fe2000001ff00 */
[----:B------:R-:W-:Y:S01]  /*8570*/  MOV R112, RZ ;  /* 0x000000ff00707202 */ /* 0x000fe20000000f00 */
[----:B------:R-:W-:Y:S01]  /*8580*/  UISETP.LT.AND UP0, UPT, UR12, UR4, UPT ;  /* 0x000000040c00728c */ /* 0x000fe2000bf01270 */
[----:B------:R-:W-:Y:S01]  /*8590*/  IMAD.MOV.U32 R106, RZ, RZ, RZ ;  /* 0x000000ffff6a7224 */ /* 0x000fe200078e00ff */
[----:B------:R-:W-:Y:S01]  /*85a0*/  CS2R R22, SRZ ;  /* 0x0000000000167805 */ /* 0x000fe2000001ff00 */
[----:B------:R-:W-:Y:S01]  /*85b0*/  MOV R104, RZ ;  /* 0x000000ff00687202 */ /* 0x000fe20000000f00 */
[----:B------:R-:W-:Y:S01]  /*85c0*/  USEL UR12, UR12, UR4, UP0 ;  /* 0x000000040c0c7287 */ /* 0x000fe20008000000 */
[----:B------:R-:W-:Y:S01]  /*85d0*/  IMAD.MOV.U32 R102, RZ, RZ, RZ ;  /* 0x000000ffff667224 */ /* 0x000fe200078e00ff */
[----:B------:R-:W-:Y:S01]  /*85e0*/  CS2R R24, SRZ ;  /* 0x0000000000187805 */ /* 0x000fe2000001ff00 */
[----:B------:R-:W-:Y:S01]  /*85f0*/  MOV R100, RZ ;  /* 0x000000ff00647202 */ /* 0x000fe20000000f00 */
[----:B------:R-:W-:Y:S01]  /*8600*/  UISETP.GE.AND UP0, UPT, UR12, 0x1, UPT ;  /* 0x000000010c00788c */ /* 0x000fe2000bf06270 */
[----:B------:R-:W-:Y:S01]  /*8610*/  IMAD.MOV.U32 R94, RZ, RZ, RZ ;  /* 0x000000ffff5e7224 */ /* 0x000fe200078e00ff */
[----:B------:R-:W-:Y:S01]  /*8620*/  CS2R R26, SRZ ;  /* 0x00000000001a7805 */ /* 0x000fe2000001ff00 */
[----:B------:R-:W-:Y:S01]  /*8630*/  MOV R92, RZ ;  /* 0x000000ff005c7202 */ /* 0x000fe20000000f00 */
[----:B------:R-:W-:Y:S01]  /*8640*/  IMAD.MOV.U32 R98, RZ, RZ, RZ ;  /* 0x000000ffff627224 */ /* 0x000fe200078e00ff */
[----:B------:R-:W-:Y:S01]  /*8650*/  CS2R R28, SRZ ;  /* 0x00000000001c7805 */ /* 0x000fe2000001ff00 */
[----:B------:R-:W-:Y:S01]  /*8660*/  PLOP3.LUT P0, PT, PT, PT, UP0, 0x80, 0x0 ;  /* 0x000000000000781c */ /* 0x000fe20003f0f008 */
        /* <DEDUP_REMOVED lines=64> */
[----:B------:R-:W2:Y:S01]  /*8a70*/  LDL.LU R161, [R1+0x38] ;  /* 0x0000380001a17983 */ /* 0x000ea20000300800 */
[----:B------:R-:W-:-:S02]  /*8a80*/  ULDC.64 UR4, c[0x0][0x340] ;  /* 0x0000d00000047ab9 */ /* 0x000fc40000000a00 */
[----:B------:R-:W-:Y:S02]  /*8a90*/  UISETP.NE.U32.AND UP1, UPT, URZ, UR4, UPT ;  /* 0x000000043f00728c */ /* 0x000fe4000bf25070 */
[----:B------:R-:W-:Y:S02]  /*8aa0*/  ULDC.64 UR6, c[0x0][0x340] ;  /* 0x0000d00000067ab9 */ /* 0x000fe40000000a00 */
[----:B------:R-:W-:-:S06]  /*8ab0*/  UISETP.NE.AND.EX UP1, UPT, URZ, UR5, UPT, UP1 ;  /* 0x000000053f00728c */ /* 0x000fcc000bf25310 */
[----:B------:R-:W-:-:S05]  /*8ac0*/  PLOP3.LUT P0, PT, PT, PT, UP1, 0x80, 0x0 ;  /* 0x000000000000781c */ /* 0x000fca0003f0f018 */
[----:B------:R-:W-:Y:S02]  /*8ad0*/  @UP1 UMOV UR4, 0x4 ;  /* 0x0000000400041882 */ /* 0x000fe40000000000 */
[----:B------:R-:W-:-:S06]  /*8ae0*/  @UP1 UIMAD.WIDE UR4, UR26, UR4, UR6 ;  /* 0x000000041a0412a5 */ /* 0x000fcc000f8e0206 */
[----:B------:R-:W-:Y:S02]  /*8af0*/  IMAD.U32 R2, RZ, RZ, UR4 ;  /* 0x00000004ff027e24 */ /* 0x000fe4000f8e00ff */
[----:B------:R-:W-:Y:S01]  /*8b00*/  IMAD.U32 R3, RZ, RZ, UR5 ;  /* 0x00000005ff037e24 */ /* 0x000fe2000f8e00ff */
[----:B------:R-:W-:Y:S01]  /*8b10*/  SHF.R.S32.HI R157, RZ, 0x1f, R177 ;  /* 0x0000001fff9d7819 */ /* 0x000fe200000114b1 */
[----:B------:R-:W-:Y:S01]  /*8b20*/  USHF.R.S32.HI UR6, URZ, 0x1f, UR22 ;  /* 0x0000001f3f067899 */ /* 0x000fe20008011416 */
[----:B------:R-:W-:Y:S01]  /*8b30*/  PLOP3.LUT P2, PT, PT, PT, UP2, 0x80, 0x0 ;  /* 0x000000000000781c */ /* 0x000fe20003f4f028 */
[----:B------:R-:W-:Y:S01]  /*8b40*/  ULDC.64 UR4, c[0x0][0x178] ;  /* 0x00005e0000047ab9 */ /* 0x000fe20000000a00 */
[----:B------:R1:W3:Y:S01]  /*8b50*/  @P0 LDG.E R13, [R2.64] ;  /* 0x0000001c020d0981 */ /* 0x0002e2000c1e1900 */
[----:B------:R-:W-:Y:S01]  /*8b60*/  UIMAD UR6, UR6, UR4, URZ ;  /* 0x00000004060672a4 */ /* 0x000fe2000f8e023f */
[----:B------:R-:W-:Y:S01]  /*8b70*/  LEA.HI R129, R157, R177, RZ, 0x4 ;  /* 0x000000b19d817211 */ /* 0x000fe200078f20ff */
[----:B------:R-:W-:Y:S01]  /*8b80*/  UIMAD.WIDE.U32 UR8, UR22, UR4, URZ ;  /* 0x00000004160872a5 */ /* 0x000fe2000f8e003f */
[----:B------:R-:W-:Y:S01]  /*8b90*/  IMAD.MOV.U32 R20, RZ, RZ, 0x10 ;  /* 0x00000010ff147424 */ /* 0x000fe200078e00ff */
[----:B------:R-:W-:Y:S01]  /*8ba0*/  UIMAD UR22, UR22, UR5, UR6 ;  /* 0x00000005161672a4 */ /* 0x000fe2000f8e0206 */
[----:B------:R-:W-:Y:S01]  /*8bb0*/  IMAD.MOV.U32 R19, RZ, RZ, 0x20 ;  /* 0x00000020ff137424 */ /* 0x000fe200078e00ff */
[----:B------:R-:W-:Y:S01]  /*8bc0*/  USHF.R.S32.HI UR10, URZ, 0x1f, UR20 ;  /* 0x0000001f3f0a7899 */ /* 0x000fe20008011414 */
[----:B------:R-:W-:Y:S01]  /*8bd0*/  BSSY B0, `(.L_x_1699) ;  /* 0x000008b000007945 */ /* 0x000fe20003800000 */
[----:B------:R-:W-:-:S02]  /*8be0*/  ULDC.64 UR6, c[0x0][0x348] ;  /* 0x0000d20000067ab9 */ /* 0x000fc40000000a00 */
[----:B------:R-:W-:Y:S02]  /*8bf0*/  UISETP.NE.U32.AND UP0, UPT, URZ, UR6, UPT ;  /* 0x000000063f00728c */ /* 0x000fe4000bf05070 */
[----:B------:R-:W-:Y:S02]  /*8c00*/  ULDC.64 UR4, c[0x0][0x1b8] ;  /* 0x00006e0000047ab9 */ /* 0x000fe40000000a00 */
[----:B------:R-:W-:Y:S02]  /*8c10*/  UIADD3 UR23, UR9, UR22, URZ ;  /* 0x0000001609177290 */ /* 0x000fe4000fffe03f */
[----:B------:R-:W-:Y:S02]  /*8c20*/  UIMAD UR6, UR15, UR4, URZ ;  /* 0x000000040f0672a4 */ /* 0x000fe4000f8e023f */
[----:B------:R-:W-:Y:S02]  /*8c30*/  UISETP.NE.AND.EX UP0, UPT, URZ, UR7, UPT, UP0 ;  /* 0x000000073f00728c */ /* 0x000fe4000bf05300 */
[----:B------:R-:W-:-:S02]  /*8c40*/  USHF.R.S32.HI UR9, URZ, 0x1f, UR26 ;  /* 0x0000001f3f097899 */ /* 0x000fc4000801141a */
[----:B------:R-:W-:Y:S01]  /*8c50*/  UMOV UR22, UR8 ;  /* 0x0000000800167c82 */ /* 0x000fe20008000000 */
[----:B-1----:R-:W-:Y:S01]  /*8c60*/  LEA.HI R2, R157, R177, RZ, 0x3 ;  /* 0x000000b19d027211 */ /* 0x002fe200078f18ff */
[----:B------:R-:W-:Y:S02]  /*8c70*/  UIMAD UR6, UR16, UR5, UR6 ;  /* 0x00000005100672a4 */ /* 0x000fe4000f8e0206 */
[----:B------:R-:W-:Y:S01]  /*8c80*/  UIMAD.WIDE.U32 UR22, UR16, UR4, UR22 ;  /* 0x00000004101672a5 */ /* 0x000fe2000f8e0016 */
[----:B------:R-:W-:Y:S01]  /*8c90*/  LOP3.LUT R0, R2, 0xfffffff8, RZ, 0xc0, !PT ;  /* 0xfffffff802007812 */ /* 0x000fe200078ec0ff */
[----:B------:R-:W-:Y:S01]  /*8ca0*/  USEL UR7, UR9, URZ, !UP0 ;  /* 0x0000003f09077287 */ /* 0x000fe2000c000000 */
[----:B------:R-:W-:Y:S01]  /*8cb0*/  SHF.R.S32.HI R68, RZ, 0x3, R2 ;  /* 0x00000003ff447819 */ /* 0x000fe20000011402 */
[----:B------:R-:W-:Y:S02]  /*8cc0*/  ULDC.64 UR4, c[0x0][0x1c0] ;  /* 0x0000700000047ab9 */ /* 0x000fe40000000a00 */
[----:B------:R-:W-:Y:S01]  /*8cd0*/  IMAD.IADD R49, R177, 0x1, -R0 ;  /* 0x00000001b1317824 */ /* 0x000fe200078e0a00 */
[C---:B------:R-:W-:Y:S01]  /*8ce0*/  IADD3 R2, P3, R68.reuse, UR20, RZ ;  /* 0x0000001444027c10 */ /* 0x040fe2000ff7e0ff */
[----:B------:R-:W-:Y:S01]  /*8cf0*/  USEL UR8, UR26, URZ, !UP0 ;  /* 0x0000003f1a087287 */ /* 0x000fe2000c000000 */
[----:B------:R-:W-:Y:S01]  /*8d00*/  IADD3 R14, R68, UR18, RZ ;  /* 0x00000012440e7c10 */ /* 0x000fe2000fffe0ff */
[C---:B------:R-:W-:Y:S01]  /*8d10*/  IMAD.SHL.U32 R36, R49.reuse, 0x8, RZ ;  /* 0x0000000831247824 */ /* 0x040fe200078e00ff */
[----:B------:R-:W-:Y:S01]  /*8d20*/  UIMAD UR7, UR7, UR4, URZ ;  /* 0x00000004070772a4 */ /* 0x000fe2000f8e023f */
[----:B------:R-:W-:Y:S01]  /*8d30*/  IMAD.SHL.U32 R16, R49, 0x8, RZ ;  /* 0x0000000831107824 */ /* 0x000fe200078e00ff */
[----:B------:R-:W-:-:S02]  /*8d40*/  UIADD3 UR23, UR23, UR6, URZ ;  /* 0x0000000617177290 */ /* 0x000fc4000fffe03f */
[----:B------:R-:W-:Y:S01]  /*8d50*/  IADD3 R0, R36, 0x40, RZ ;  /* 0x0000004024007810 */ /* 0x000fe20007ffe0ff */
[----:B------:R-:W-:Y:S01]  /*8d60*/  UIMAD UR5, UR8, UR5, UR7 ;  /* 0x00000005080572a4 */ /* 0x000fe2000f8e0207 */
[----:B------:R-:W-:Y:S01]  /*8d70*/  SHF.R.S32.HI R37, RZ, 0x1f, R36 ;  /* 0x0000001fff257819 */ /* 0x000fe20000011424 */
[----:B------:R-:W-:Y:S01]  /*8d80*/  UIMAD.WIDE.U32 UR22, UR8, UR4, UR22 ;  /* 0x00000004081672a5 */ /* 0x000fe2000f8e0016 */
[----:B------:R-:W-:Y:S01]  /*8d90*/  ISETP.GE.AND P1, PT, R0, c[0x0][0x1d4], PT ;  /* 0x0000750000007a0c */ /* 0x000fe20003f26270 */
[----:B------:R-:W-:Y:S01]  /*8da0*/  IMAD R0, R49, 0x10, R68 ;  /* 0x0000001031007824 */ /* 0x000fe200078e0244 */
[----:B------:R-:W-:Y:S01]  /*8db0*/  ULDC.64 UR6, c[0x0][0x1e8] ;  /* 0x00007a0000067ab9 */ /* 0x000fe20000000a00 */
[----:B------:R-:W-:Y:S01]  /*8dc0*/  IADD3 R15, R16, 0x40, RZ ;  /* 0x00000040100f7810 */ /* 0x000fe20007ffe0ff */
[----:B------:R-:W-:Y:S01]  /*8dd0*/  UIADD3 UR5, UR23, UR5, URZ ;  /* 0x0000000517057290 */ /* 0x000fe2000fffe03f */
[----:B------:R-:W-:Y:S01]  /*8de0*/  ISETP.GE.AND P6, PT, R36, c[0x0][0x1d4], PT ;  /* 0x0000750024007a0c */ /* 0x000fe20003fc6270 */
[----:B------:R-:W-:Y:S01]  /*8df0*/  UIMAD UR6, UR15, UR6, URZ ;  /* 0x000000060f0672a4 */ /* 0x000fe2000f8e023f */
[----:B------:R-:W-:Y:S01]  /*8e00*/  IADD3 R7, R0, UR18, RZ ;  /* 0x0000001200077c10 */ /* 0x000fe2000fffe0ff */
[----:B------:R-:W-:Y:S01]  /*8e10*/  @!UP1 UMOV UR8, UR26 ;  /* 0x0000001a00089c82 */ /* 0x000fe20008000000 */
[----:B------:R-:W-:Y:S01]  /*8e20*/  LOP3.LUT R0, R129, 0xfffffff0, RZ, 0xc0, !PT ;  /* 0xfffffff081007812 */ /* 0x000fe200078ec0ff */
[----:B------:R-:W-:Y:S01]  /*8e30*/  UIMAD UR6, UR16, UR7, UR6 ;  /* 0x00000007100672a4 */ /* 0x000fe2000f8e0206 */
[----:B------:R-:W-:Y:S01]  /*8e40*/  ISETP.GE.AND P4, PT, R15, c[0x0][0x198], PT ;  /* 0x000066000f007a0c */ /* 0x000fe20003f86270 */
[----:B------:R-:W-:Y:S01]  /*8e50*/  @P2 IMAD.HI.U32 R3, R7, c[0x0][0x2c8], RZ ;  /* 0x0000b20007032a27 */ /* 0x000fe200078e00ff */
[----:B------:R-:W-:Y:S01]  /*8e60*/  ISETP.NE.U32.AND P2, PT, RZ, c[0x0][0x350], PT ;  /* 0x0000d400ff007a0c */ /* 0x000fe20003f45070 */
[----:B------:R-:W-:-:S02]  /*8e70*/  ULDC UR20, c[0x0][0x2c4] ;  /* 0x0000b10000147ab9 */ /* 0x000fc40000000800 */
[----:B------:R-:W-:Y:S01]  /*8e80*/  IMAD.IADD R6, R177, 0x1, -R0 ;  /* 0x00000001b1067824 */ /* 0x000fe200078e0a00 */
[----:B------:R-:W-:Y:S01]  /*8e90*/  LEA.HI.X.SX32 R0, R68, UR10, 0x1, P3 ;  /* 0x0000000a44007c11 */ /* 0x000fe200098f0eff */
[----:B-----5:R-:W-:Y:S01]  /*8ea0*/  IMAD.MOV.U32 R10, RZ, RZ, R7 ;  /* 0x000000ffff0a7224 */ /* 0x020fe200078e0007 */
[----:B------:R-:W-:Y:S01]  /*8eb0*/  ISETP.NE.AND.EX P2, PT, RZ, c[0x0][0x354], PT, P2 ;  /* 0x0000d500ff007a0c */ /* 0x000fe20003f45320 */
[----:B------:R-:W-:Y:S01]  /*8ec0*/  UIMAD UR20, UR24, UR20, URZ ;  /* 0x00000014181472a4 */ /* 0x000fe2000f8e023f */
[----:B------:R-:W-:Y:S02]  /*8ed0*/  SHF.R.S32.HI R4, RZ, 0x1f, R6 ;  /* 0x0000001fff047819 */ /* 0x000fe40000011406 */
[----:B------:R-:W-:Y:S02]  /*8ee0*/  ISETP.GE.AND P3, PT, R16, c[0x0][0x198], PT ;  /* 0x0000660010007a0c */ /* 0x000fe40003f66270 */
[----:B------:R-:W-:Y:S01]  /*8ef0*/  LEA.HI R128, R4, R6, RZ, 0x3 ;  /* 0x0000000604807211 */ /* 0x000fe200078f18ff */
[----:B------:R-:W-:Y:S01]  /*8f00*/  IMAD.WIDE.U32 R4, R2, c[0x0][0x1e0], R36 ;  /* 0x0000780002047a25 */ /* 0x000fe200078e0024 */
[----:B------:R-:W-:-:S02]  /*8f10*/  ISETP.GE.AND P5, PT, R14, UR20, PT ;  /* 0x000000140e007c0c */ /* 0x000fc4000bfa6270 */
[----:B------:R-:W-:Y:S02]  /*8f20*/  LOP3.LUT R8, R128, 0xfffffff8, RZ, 0xc0, !PT ;  /* 0xfffffff880087812 */ /* 0x000fe400078ec0ff */
[----:B------:R-:W-:-:S03]  /*8f30*/  P2R R17, PR, RZ, 0x20 ;  /* 0x00000020ff117803 */ /* 0x000fc60000000000 */
[----:B------:R-:W-:Y:S01]  /*8f40*/  IMAD.IADD R127, R6, 0x1, -R8 ;  /* 0x00000001067f7824 */ /* 0x000fe200078e0a08 */
[----:B------:R-:W-:Y:S01]  /*8f50*/  MOV R6, R4 ;  /* 0x0000000400067202 */ /* 0x000fe20000000f00 */
[----:B------:R-:W-:Y:S01]  /*8f60*/  IMAD.U32 R8, RZ, RZ, UR22 ;  /* 0x00000016ff087e24 */ /* 0x000fe2000f8e00ff */
[----:B--2---:R-:W-:-:S04]  /*8f70*/  LOP3.LUT R161, R161, 0xfffffffe, RZ, 0xc0, !PT ;  /* 0xfffffffea1a17812 */ /* 0x004fc800078ec0ff */
[----:B------:R-:W-:Y:S02]  /*8f80*/  @P1 LOP3.LUT R161, R161, 0x1, RZ, 0xfc, !PT ;  /* 0x00000001a1a11812 */ /* 0x000fe400078efcff */
[----:B------:R-:W-:-:S03]  /*8f90*/  PLOP3.LUT P1, PT, PT, PT, UP2, 0x80, 0x0 ;  /* 0x000000000000781c */ /* 0x000fc60003f2f028 */
[----:B------:R1:W-:Y:S10]  /*8fa0*/  STL [R1+0x38], R161 ;  /* 0x000038a101007387 */ /* 0x0003f40000100800 */
[----:B------:R-:W-:Y:S01]  /*8fb0*/  @P1 SHF.R.U32.HI R10, RZ, c[0x0][0x2cc], R3 ;  /* 0x0000b300ff0a1a19 */ /* 0x000fe20000011603 */
[----:B------:R-:W-:-:S02]  /*8fc0*/  IMAD R3, R0, c[0x0][0x1e0], RZ ;  /* 0x0000780000037a24 */ /* 0x000fc400078e02ff */
[----:B------:R-:W-:Y:S02]  /*8fd0*/  IMAD R0, R0, c[0x0][0x208], RZ ;  /* 0x0000820000007a24 */ /* 0x000fe400078e02ff */
[C---:B------:R-:W-:Y:S02]  /*8fe0*/  IMAD R9, R2.reuse, c[0x0][0x1e4], R3 ;  /* 0x0000790002097a24 */ /* 0x040fe400078e0203 */
[----:B------:R-:W-:Y:S01]  /*8ff0*/  IMAD R11, R2, c[0x0][0x20c], R0 ;  /* 0x00008300020b7a24 */ /* 0x000fe200078e0200 */
[----:B------:R-:W-:Y:S01]  /*9000*/  IADD3 R0, -R10, RZ, RZ ;  /* 0x000000ff0a007210 */ /* 0x000fe20007ffe1ff */
[----:B------:R-:W-:-:S04]  /*9010*/  IMAD.WIDE.U32 R2, R2, c[0x0][0x208], R36 ;  /* 0x0000820002027a25 */ /* 0x000fc800078e0024 */
[----:B------:R-:W-:Y:S01]  /*9020*/  IMAD R12, R0, c[0x0][0x2c4], R7 ;  /* 0x0000b100000c7a24 */ /* 0x000fe200078e0207 */
[----:B------:R-:W-:Y:S01]  /*9030*/  SHF.R.S32.HI R0, RZ, 0x1f, R10 ;  /* 0x0000001fff007819 */ /* 0x000fe2000001140a */
[----:B------:R-:W-:Y:S02]  /*9040*/  IMAD.IADD R7, R5, 0x1, R9 ;  /* 0x0000000105077824 */ /* 0x000fe400078e0209 */
[----:B------:R-:W-:Y:S02]  /*9050*/  IMAD.IADD R5, R3, 0x1, R11 ;  /* 0x0000000103057824 */ /* 0x000fe400078e020b */
[----:B------:R-:W-:Y:S02]  /*9060*/  IMAD.MOV.U32 R4, RZ, RZ, R2 ;  /* 0x000000ffff047224 */ /* 0x000fe400078e0002 */
[----:B------:R-:W-:Y:S01]  /*9070*/  IMAD.U32 R3, RZ, RZ, UR5 ;  /* 0x00000005ff037e24 */ /* 0x000fe2000f8e00ff */
[----:B------:R-:W-:Y:S01]  /*9080*/  ULDC.64 UR4, c[0x0][0x210] ;  /* 0x0000840000047ab9 */ /* 0x000fe20000000a00 */
[----:B------:R-:W-:Y:S01]  /*9090*/  IMAD R0, R0, c[0x0][0x1b0], RZ ;  /* 0x00006c0000007a24 */ /* 0x000fe200078e02ff */
[----:B------:R-:W-:Y:S01]  /*90a0*/  UIMAD UR4, UR15, UR4, URZ ;  /* 0x000000040f0472a4 */ /* 0x000fe2000f8e023f */
[----:B------:R-:W-:-:S02]  /*90b0*/  IMAD.MOV.U32 R2, RZ, RZ, R8 ;  /* 0x000000ffff027224 */ /* 0x000fc400078e0008 */
[C---:B------:R-:W-:Y:S01]  /*90c0*/  IMAD R0, R10.reuse, c[0x0][0x1b4], R0 ;  /* 0x00006d000a007a24 */ /* 0x040fe200078e0200 */
[----:B------:R-:W-:Y:S01]  /*90d0*/  UIMAD UR4, UR16, UR5, UR4 ;  /* 0x00000005100472a4 */ /* 0x000fe2000f8e0204 */
[----:B------:R-:W-:-:S04]  /*90e0*/  IMAD.WIDE.U32 R2, R10, c[0x0][0x1b0], R2 ;  /* 0x00006c000a027a25 */ /* 0x000fc800078e0002 */
[----:B------:R-:W-:Y:S01]  /*90f0*/  IMAD.IADD R3, R3, 0x1, R0 ;  /* 0x0000000103037824 */ /* 0x000fe200078e0200 */
[----:B------:R-:W-:Y:S01]  /*9100*/  SHF.R.S32.HI R0, RZ, 0x1f, R12 ;  /* 0x0000001fff007819 */ /* 0x000fe2000001140c */
[----:B------:R-:W-:Y:S02]  /*9110*/  IMAD.U32 R9, RZ, RZ, UR23 ;  /* 0x00000017ff097e24 */ /* 0x000fe4000f8e00ff */
[----:B------:R-:W-:Y:S02]  /*9120*/  IMAD.U32 R9, RZ, RZ, UR16 ;  /* 0x00000010ff097e24 */ /* 0x000fe4000f8e00ff */
[----:B------:R-:W-:Y:S02]  /*9130*/  IMAD R0, R0, c[0x0][0x1a8], RZ ;  /* 0x00006a0000007a24 */ /* 0x000fe400078e02ff */
[----:B------:R-:W-:-:S04]  /*9140*/  IMAD.WIDE.U32 R8, R9, c[0x0][0x1e8], R6 ;  /* 0x00007a0009087a25 */ /* 0x000fc800078e0006 */
[----:B------:R-:W-:Y:S01]  /*9150*/  IMAD.U32 R6, RZ, RZ, UR16 ;  /* 0x00000010ff067e24 */ /* 0x000fe2000f8e00ff */
[----:B------:R-:W-:Y:S01]  /*9160*/  IADD3 R9, R9, UR6, RZ ;  /* 0x0000000609097c10 */ /* 0x000fe2000fffe0ff */
[C---:B------:R-:W-:Y:S02]  /*9170*/  IMAD R0, R12.reuse, c[0x0][0x1ac], R0 ;  /* 0x00006b000c007a24 */ /* 0x040fe400078e0200 */
[----:B------:R-:W-:-:S04]  /*9180*/  IMAD.WIDE.U32 R2, R12, c[0x0][0x1a8], R2 ;  /* 0x00006a000c027a25 */ /* 0x000fc800078e0002 */
[----:B------:R-:W-:Y:S01]  /*9190*/  IMAD.WIDE.U32 R6, R6, c[0x0][0x210], R4 ;  /* 0x0000840006067a25 */ /* 0x000fe200078e0004 */
[----:B---3--:R-:W-:Y:S02]  /*91a0*/  @P0 SHF.R.S32.HI R5, RZ, 0x1f, R13 ;  /* 0x0000001fff050819 */ /* 0x008fe4000001140d */
[----:B------:R-:W-:Y:S01]  /*91b0*/  @P0 MOV R4, R13 ;  /* 0x0000000d00040202 */ /* 0x000fe20000000f00 */
[----:B------:R-:W-:Y:S01]  /*91c0*/  IMAD.IADD R0, R3, 0x1, R0 ;  /* 0x0000000103007824 */ /* 0x000fe200078e0200 */
[C---:B------:R-:W-:Y:S01]  /*91d0*/  LEA R13, P1, R2.reuse, c[0x0][0x160], 0x1 ;  /* 0x00005800020d7a11 */ /* 0x040fe200078208ff */
[----:B------:R-:W-:Y:S01]  /*91e0*/  @!P0 IMAD.U32 R5, RZ, RZ, UR9 ;  /* 0x00000009ff058e24 */ /* 0x000fe2000f8e00ff */
[----:B------:R-:W-:Y:S01]  /*91f0*/  IADD3 R7, R7, UR4, RZ ;  /* 0x0000000407077c10 */ /* 0x000fe2000fffe0ff */
[----:B------:R-:W-:Y:S01]  /*9200*/  @!P0 IMAD.U32 R4, RZ, RZ, UR8 ;  /* 0x00000008ff048e24 */ /* 0x000fe2000f8e00ff */
[----:B------:R-:W-:Y:S02]  /*9210*/  LEA.HI.X R12, R2, c[0x0][0x164], R0, 0x1, P1 ;  /* 0x00005900020c7a11 */ /* 0x000fe400008f0c00 */
[----:B------:R-:W-:-:S02]  /*9220*/  LEA.HI R2, R157, R177, RZ, 0x6 ;  /* 0x000000b19d027211 */ /* 0x000fc400078f30ff */
[----:B------:R-:W-:Y:S02]  /*9230*/  SEL R0, R5, RZ, !P2 ;  /* 0x000000ff05007207 */ /* 0x000fe40005000000 */
[----:B------:R-:W-:Y:S01]  /*9240*/  SEL R10, R4, RZ, !P2 ;  /* 0x000000ff040a7207 */ /* 0x000fe20005000000 */
[----:B------:R-:W-:Y:S01]  /*9250*/  IMAD.SHL.U32 R2, R2, 0x8, RZ ;  /* 0x0000000802027824 */ /* 0x000fe200078e00ff */
[----:B------:R-:W-:Y:S01]  /*9260*/  SHF.L.U32 R3, R68, 0x6, RZ ;  /* 0x0000000644037819 */ /* 0x000fe200000006ff */
[----:B------:R1:W2:Y:S01]  /*9270*/  SHFL.IDX PT, R4, R13, RZ, 0x181f ;  /* 0x00181fff0d047589 */ /* 0x0002a200000e0000 */
[----:B------:R-:W-:Y:S01]  /*9280*/  R2P PR, R127, 0x6 ;  /* 0x000000067f007804 */ /* 0x000fe20000000000 */
[----:B------:R-:W-:Y:S01]  /*9290*/  IMAD.WIDE.U32 R132, R10, c[0x0][0x218], R6 ;  /* 0x000086000a847a25 */ /* 0x000fe200078e0006 */
[----:B------:R-:W-:Y:S01]  /*92a0*/  LOP3.LUT R32, R2, 0xfffffe00, RZ, 0xc0, !PT ;  /* 0xfffffe0002207812 */ /* 0x000fe200078ec0ff */
[----:B------:R1:W3:Y:S01]  /*92b0*/  SHFL.IDX PT, R5, R12, RZ, 0x181f ;  /* 0x00181fff0c057589 */ /* 0x0002e200000e0000 */
[----:B------:R-:W-:Y:S01]  /*92c0*/  LOP3.LUT R18, R3, 0x1c0, RZ, 0xc0, !PT ;  /* 0x000001c003127812 */ /* 0x000fe200078ec0ff */
[----:B------:R-:W-:-:S02]  /*92d0*/  IMAD R2, R0, c[0x0][0x1f0], RZ ;  /* 0x00007c0000027a24 */ /* 0x000fc400078e02ff */
[----:B------:R-:W-:Y:S01]  /*92e0*/  IMAD R0, R0, c[0x0][0x218], RZ ;  /* 0x0000860000007a24 */ /* 0x000fe200078e02ff */
[----:B------:R-:W-:Y:S01]  /*92f0*/  LOP3.LUT R3, R18, 0x38, R36, 0xf8, !PT ;  /* 0x0000003812037812 */ /* 0x000fe200078ef824 */
[C---:B------:R-:W-:Y:S01]  /*9300*/  IMAD R11, R10.reuse, c[0x0][0x1f4], R2 ;  /* 0x00007d000a0b7a24 */ /* 0x040fe200078e0202 */
[----:B------:R-:W-:Y:S01]  /*9310*/  SHF.R.U32.HI R33, RZ, 0x3, R18 ;  /* 0x00000003ff217819 */ /* 0x000fe20000011612 */
[C---:B------:R-:W-:Y:S01]  /*9320*/  IMAD R2, R10.reuse, c[0x0][0x21c], R0 ;  /* 0x000087000a027a24 */ /* 0x040fe200078e0200 */
[----:B------:R-:W-:Y:S01]  /*9330*/  SEL R0, R19, 0xffffffe0, !P2 ;  /* 0xffffffe013007807 */ /* 0x000fe20005000000 */
[----:B------:R-:W-:Y:S01]  /*9340*/  IMAD.WIDE.U32 R22, R10, c[0x0][0x1f0], R8 ;  /* 0x00007c000a167a25 */ /* 0x000fe200078e0008 */
[----:B------:R-:W-:Y:S02]  /*9350*/  LOP3.LUT R244, R32, R3, R33, 0xf6, !PT ;  /* 0x0000000320f47212 */ /* 0x000fe400078ef621 */
[----:B------:R-:W-:Y:S01]  /*9360*/  SEL R3, R20, 0xfffffff0, !P1 ;  /* 0xfffffff014037807 */ /* 0x000fe20004800000 */
[----:B------:R-:W-:Y:S01]  /*9370*/  IMAD.IADD R131, R133, 0x1, R2 ;  /* 0x0000000185837824 */ /* 0x000fe200078e0202 */
[----:B------:R1:W-:Y:S01]  /*9380*/  STL.64 [R1+0x48], R22 ;  /* 0x0000481601007387 */ /* 0x0003e20000100a00 */
[----:B------:R-:W-:-:S03]  /*9390*/  IMAD.IADD R25, R23, 0x1, R11 ;  /* 0x0000000117197824 */ /* 0x000fc600078e020b */
[----:B------:R1:W-:Y:S04]  /*93a0*/  STL.64 [R1+0x58], R132 ;  /* 0x0000588401007387 */ /* 0x0003e80000100a00 */
[----:B------:R1:W-:Y:S04]  /*93b0*/  STL [R1+0x54], R131 ;  /* 0x0000548301007387 */ /* 0x0003e80000100800 */
[----:B------:R1:W-:Y:S01]  /*93c0*/  STL [R1+0x44], R25 ;  /* 0x0000441901007387 */ /* 0x0003e20000100800 */
[----:B------:R-:W-:Y:S05]  /*93d0*/  @P5 BRA `(.L_x_1700) ;  /* 0x000000a000005947 */ /* 0x000fea0003800000 */
[----:B--23--:R-:W-:Y:S02]  /*93e0*/  SHF.R.S32.HI R2, RZ, 0x1f, R15 ;  /* 0x0000001fff027819 */ /* 0x00cfe4000001140f */
        /* <DEDUP_REMOVED lines=9> */
.L_x_1700:
[----:B--23--:R-:W-:Y:S05]  /*9480*/  BSYNC B0 ;  /* 0x0000000000007941 */ /* 0x00cfea0003800000 */
.L_x_1699:
[----:B------:R-:W-:Y:S01]  /*9490*/  IADD3 R2, R14, 0x10, RZ ;  /* 0x000000100e027810 */ /* 0x000fe20007ffe0ff */
[----:B------:R2:W3:Y:S01]  /*94a0*/  SHFL.IDX PT, R5, R12, 0x1, 0x181f ;  /* 0x00381f000c057f89 */ /* 0x0004e200000e0000 */
[----:B------:R-:W-:Y:S02]  /*94b0*/  BSSY B0, `(.L_x_1701) ;  /* 0x000000f000007945 */ /* 0x000fe40003800000 */
[----:B------:R-:W-:Y:S01]  /*94c0*/  ISETP.GE.AND P0, PT, R2, UR20, PT ;  /* 0x0000001402007c0c */ /* 0x000fe2000bf06270 */
[----:B------:R2:W4:Y:S03]  /*94d0*/  SHFL.IDX PT, R4, R13, 0x1, 0x181f ;  /* 0x00381f000d047f89 */ /* 0x00052600000e0000 */
[----:B------:R-:W-:-:S09]  /*94e0*/  P2R R26, PR, RZ, 0x1 ;  /* 0x00000001ff1a7803 */ /* 0x000fd20000000000 */
        /* <DEDUP_REMOVED lines=11> */
.L_x_1702:
[----:B------:R-:W-:Y:S05]  /*95a0*/  BSYNC B0 ;  /* 0x0000000000007941 */ /* 0x000fea0003800000 */
.L_x_1701:
[----:B---3--:R-:W-:Y:S01]  /*95b0*/  IADD3 R2, R14, 0x20, RZ ;  /* 0x000000200e027810 */ /* 0x008fe20007ffe0ff */
[----:B------:R3:W1:Y:S01]  /*95c0*/  SHFL.IDX PT, R5, R12, 0x2, 0x181f ;  /* 0x00581f000c057f89 */ /* 0x00066200000e0000 */
[----:B------:R-:W-:Y:S02]  /*95d0*/  BSSY B0, `(.L_x_1703) ;  /* 0x000000f000007945 */ /* 0x000fe40003800000 */
[----:B------:R-:W-:Y:S01]  /*95e0*/  ISETP.GE.AND P0, PT, R2, UR20, PT ;  /* 0x0000001402007c0c */ /* 0x000fe2000bf06270 */
[----:B----4-:R3:W4:Y:S03]  /*95f0*/  SHFL.IDX PT, R4, R13, 0x2, 0x181f ;  /* 0x00581f000d047f89 */ /* 0x01072600000e0000 */
[----:B------:R-:W-:-:S09]  /*9600*/  P2R R38, PR, RZ, 0x1 ;  /* 0x00000001ff267803 */ /* 0x000fd20000000000 */
        /* <DEDUP_REMOVED lines=11> */
.L_x_1704:
[----:B------:R-:W-:Y:S05]  /*96c0*/  BSYNC B0 ;  /* 0x0000000000007941 */ /* 0x000fea0003800000 */
.L_x_1703:
[----:B-1----:R-:W-:Y:S01]  /*96d0*/  IADD3 R2, R14, 0x30, RZ ;  /* 0x000000300e027810 */ /* 0x002fe20007ffe0ff */
[----:B------:R1:W2:Y:S01]  /*96e0*/  SHFL.IDX PT, R5, R12, 0x3, 0x181f ;  /* 0x00781f000c057f89 */ /* 0x0002a200000e0000 */
        /* <DEDUP_REMOVED lines=15> */
.L_x_1706:
[----:B------:R-:W-:Y:S05]  /*97e0*/  BSYNC B0 ;  /* 0x0000000000007941 */ /* 0x000fea0003800000 */
.L_x_1705:
[----:B--2---:R-:W-:Y:S01]  /*97f0*/  IADD3 R2, R14, 0x40, RZ ;  /* 0x000000400e027810 */ /* 0x004fe20007ffe0ff */
        /* <DEDUP_REMOVED lines=16> */
.L_x_1708:
[----:B------:R-:W-:Y:S05]  /*9900*/  BSYNC B0 ;  /* 0x0000000000007941 */ /* 0x000fea0003800000 */
.L_x_1707:
        /* <DEDUP_REMOVED lines=17> */
.L_x_1710:
[----:B------:R-:W-:Y:S05]  /*9a20*/  BSYNC B0 ;  /* 0x0000000000007941 */ /* 0x000fea0003800000 */
.L_x_1709:
        /* <DEDUP_REMOVED lines=17> */
.L_x_1712:
[----:B------:R-:W-:Y:S05]  /*9b40*/  BSYNC B0 ;  /* 0x0000000000007941 */ /* 0x000fea0003800000 */
.L_x_1711:
[----:B-1----:R-:W1:Y:S01]  /*9b50*/  SHFL.IDX PT, R6, R13, 0x7, 0x181f ;  /* 0x00f81f000d067f89 */ /* 0x002e6200000e0000 */
[----:B------:R-:W-:Y:S01]  /*9b60*/  IADD3 R2, R14, 0x70, RZ ;  /* 0x000000700e027810 */ /* 0x000fe20007ffe0ff */
[----:B------:R-:W-:Y:S01]  /*9b70*/  UIADD3 UR15, UR12, -0x1, URZ ;  /* 0xffffffff0c0f7890 */ /* 0x000fe2000fffe03f */
[----:B------:R-:W-:Y:S01]  /*9b80*/  IADD3 R8, -R68, UR13, RZ ;  /* 0x0000000d44087c10 */ /* 0x000fe2000fffe1ff */
[----:B------:R5:W2:Y:S01]  /*9b90*/  SHFL.IDX PT, R7, R12, 0x7, 0x181f ;  /* 0x00f81f000c077f89 */ /* 0x000aa200000e0000 */
[----:B------:R-:W-:Y:S01]  /*9ba0*/  ISETP.GE.AND P5, PT, R2, UR20, PT ;  /* 0x0000001402007c0c */ /* 0x000fe2000bfa6270 */
[----:B------:R-:W-:Y:S01]  /*9bb0*/  ULDC.64 UR8, c[0x0][0x1e0] ;  /* 0x0000780000087ab9 */ /* 0x000fe20000000a00 */
[----:B------:R-:W-:Y:S01]  /*9bc0*/  IMAD.MOV.U32 R158, RZ, RZ, R24 ;  /* 0x000000ffff9e7224 */ /* 0x000fe200078e0018 */
[----:B------:R-:W-:Y:S01]  /*9bd0*/  UMOV UR11, 0x6 ;  /* 0x00000006000b7882 */ /* 0x000fe20000000000 */
[----:B------:R-:W-:Y:S01]  /*9be0*/  IMAD.U32 R2, RZ, RZ, UR15 ;  /* 0x0000000fff027e24 */ /* 0x000fe2000f8e00ff */
[----:B------:R-:W-:Y:S01]  /*9bf0*/  USHF.L.U32 UR10, UR8, 0x6, URZ ;  /* 0x00000006080a7899 */ /* 0x000fe2000800063f */
[----:B------:R-:W-:Y:S01]  /*9c00*/  IMAD.MOV.U32 R159, RZ, RZ, R25 ;  /* 0x000000ffff9f7224 */ /* 0x000fe200078e0019 */
[----:B------:R-:W-:Y:S01]  /*9c10*/  USHF.L.U64.HI UR11, UR8, UR11, UR9 ;  /* 0x0000000b080b7299 */ /* 0x000fe20008010209 */
[----:B------:R-:W-:Y:S01]  /*9c20*/  IMAD R2, R2, -0x40, R8 ;  /* 0xffffffc002027824 */ /* 0x000fe200078e0208 */
[----:B------:R-:W-:Y:S01]  /*9c30*/  USHF.R.S32.HI UR14, URZ, 0x1f, UR15 ;  /* 0x0000001f3f0e7899 */ /* 0x000fe2000801140f */
[----:B------:R-:W-:Y:S01]  /*9c40*/  IMAD.MOV.U32 R158, RZ, RZ, R22 ;  /* 0x000000ffff9e7224 */ /* 0x000fe200078e0016 */
[----:B------:R-:W-:Y:S01]  /*9c50*/  UIMAD UR4, UR11, UR15, URZ ;  /* 0x0000000f0b0472a4 */ /* 0x000fe2000f8e023f */
[----:B------:R-:W-:Y:S01]  /*9c60*/  IMAD.U32 R154, RZ, RZ, UR10 ;  /* 0x0000000aff9a7e24 */ /* 0x000fe2000f8e00ff */
[----:B------:R-:W-:Y:S01]  /*9c70*/  ISETP.GE.AND P2, PT, R2, 0x11, PT ;  /* 0x000000110200780c */ /* 0x000fe20003f46270 */
[----:B------:R-:W-:Y:S01]  /*9c80*/  @!P5 IMAD.SHL.U32 R10, R244, 0x2, RZ ;  /* 0x00000002f40ad824 */ /* 0x000fe200078e00ff */
[----:B------:R-:W-:Y:S01]  /*9c90*/  ISETP.GE.AND P1, PT, R2, 0x21, PT ;  /* 0x000000210200780c */ /* 0x000fe20003f26270 */
[----:B------:R-:W-:Y:S01]  /*9ca0*/  UIMAD UR4, UR14, UR10, UR4 ;  /* 0x0000000a0e0472a4 */ /* 0x000fe2000f8e0204 */
[----:B------:R-:W-:Y:S01]  /*9cb0*/  IMAD.MOV.U32 R19, RZ, RZ, c[0x0][0x1e0] ;  /* 0x00007800ff137624 */ /* 0x000fe200078e00ff */
[----:B------:R-:W-:Y:S01]  /*9cc0*/  @!P5 SHF.R.S32.HI R8, RZ, 0x1f, R15 ;  /* 0x0000001fff08d819 */ /* 0x000fe2000001140f */
[----:B------:R-:W-:Y:S01]  /*9cd0*/  UIMAD.WIDE.U32 UR22, UR8, 0x20, URZ ;  /* 0x00000020081678a5 */ /* 0x000fe2000f8e003f */
[----:B-1--4-:R-:W-:Y:S01]  /*9ce0*/  @!P5 LEA R4, P0, R16, R6, 0x1 ;  /* 0x000000061004d211 */ /* 0x012fe200078008ff */
[----:B------:R-:W-:Y:S01]  /*9cf0*/  USHF.L.U32 UR17, UR9, 0x5, URZ ;  /* 0x0000000509117899 */ /* 0x000fe2000800063f */
[----:B--23-5:R-:W-:Y:S01]  /*9d00*/  IMAD.U32 R12, RZ, RZ, UR9 ;  /* 0x00000009ff0c7e24 */ /* 0x02cfe2000f8e00ff */
[----:B------:R-:W-:Y:S01]  /*9d10*/  @!P5 LEA.HI R8, R8, R15, RZ, 0x3 ;  /* 0x0000000f0808d211 */ /* 0x000fe200078f18ff */
[----:B------:R1:W-:Y:S01]  /*9d20*/  STL.64 [R1+0x40], R158 ;  /* 0x0000409e01007387 */ /* 0x0003e20000100a00 */
[----:B------:R-:W-:Y:S01]  /*9d30*/  @!P5 LEA.HI.X R5, R16, R7, R37, 0x1, P0 ;  /* 0x000000071005d211 */ /* 0x000fe200000f0c25 */
[----:B------:R-:W-:Y:S01]  /*9d40*/  UIADD3 UR17, UR23, UR17, URZ ;  /* 0x0000001117117290 */ /* 0x000fe2000fffe03f */
[----:B------:R-:W-:-:S02]  /*9d50*/  @!P5 LOP3.LUT R8, R8, 0xfffffff8, RZ, 0xc0, !PT ;  /* 0xfffffff80808d812 */ /* 0x000fc400078ec0ff */
[----:B------:R-:W-:Y:S01]  /*9d60*/  LEA.HI R155, R157, R177, RZ, 0x5 ;  /* 0x000000b19d9b7211 */ /* 0x000fe200078f28ff */
[----:B------:R-:W-:Y:S01]  /*9d70*/  @!PT LDS RZ, [RZ] ;  /* 0x00000000fffff984 */ /* 0x000fe20000000800 */
[----:B------:R2:W-:Y:S01]  /*9d80*/  @!P5 LDGSTS.E.BYPASS.LTC128B.128 [R10+0xb900], [R4.64], !P3 ;  /* 0x0b900000040adfae */ /* 0x0005e2000d901d5c */
[----:B------:R-:W-:Y:S01]  /*9d90*/  ISETP.GE.AND P3, PT, R2, 0x1, PT ;  /* 0x000000010200780c */ /* 0x000fe20003f66270 */
[----:B------:R-:W-:Y:S01]  /*9da0*/  @!P5 IMAD.WIDE R6, R8, 0x2, R6 ;  /* 0x000000020806d825 */ /* 0x000fe200078e0206 */
[----:B------:R-:W-:-:S04]  /*9db0*/  SHF.R.S32.HI R156, RZ, 0x5, R155 ;  /* 0x00000005ff9c7819 */ /* 0x000fc8000001149b */
[----:B------:R3:W-:Y:S04]  /*9dc0*/  @!P5 LDGSTS.E.BYPASS.LTC128B.128 [R10+0xf900], [R6.64], !P4 ;  /* 0x0f900000060adfae */ /* 0x0007e8000e101d5c */
[----:B------:R-:W0:Y:S01]  /*9dd0*/  LDGDEPBAR ;  /* 0x00000000000079af */ /* 0x000e220000000000 */
[----:B--2---:R-:W-:-:S05]  /*9de0*/  IMAD.WIDE.U32 R4, R154, UR15, R158 ;  /* 0x0000000f9a047c25 */ /* 0x004fca000f8e009e */
[----:B------:R-:W-:Y:S01]  /*9df0*/  IADD3 R5, R5, UR4, RZ ;  /* 0x0000000405057c10 */ /* 0x000fe2000fffe0ff */
[----:B------:R-:W-:Y:S01]  /*9e00*/  BAR.SYNC.DEFER_BLOCKING 0x0 ;  /* 0x0000000000007b1d */ /* 0x000fe20000010000 */
[----:B------:R-:W-:-:S04]  /*9e10*/  @P2 LEA R9, P0, R19, R4, 0x4 ;  /* 0x0000000413092211 */ /* 0x000fc800078020ff */
[----:B------:R-:W-:Y:S02]  /*9e20*/  @P2 LEA.HI.X R12, R19, R5, R12, 0x4, P0 ;  /* 0x00000005130c2211 */ /* 0x000fe400000f240c */
[----:B------:R-:W-:-:S04]  /*9e30*/  @P1 IADD3 R11, P0, R4, UR22, RZ ;  /* 0x00000016040b1c10 */ /* 0x000fc8000ff1e0ff */
[----:B------:R-:W-:Y:S02]  /*9e40*/  @P1 IADD3.X R13, R5, UR17, RZ, P0, !PT ;  /* 0x00000011050d1c10 */ /* 0x000fe400087fe4ff */
[----:B------:R-:W-:-:S04]  /*9e50*/  @P2 LEA R8, P0, R9, c[0x0][0x1c8], 0x1 ;  /* 0x0000720009082a11 */ /* 0x000fc800078008ff */
[----:B------:R-:W-:Y:S02]  /*9e60*/  @P2 LEA.HI.X R9, R9, c[0x0][0x1cc], R12, 0x1, P0 ;  /* 0x0000730009092a11 */ /* 0x000fe400000f0c0c */
[----:B------:R-:W-:-:S04]  /*9e70*/  @P1 LEA R12, P0, R11, c[0x0][0x1c8], 0x1 ;  /* 0x000072000b0c1a11 */ /* 0x000fc800078008ff */
[----:B------:R-:W-:Y:S02]  /*9e80*/  @P1 LEA.HI.X R13, R11, c[0x0][0x1cc], R13, 0x1, P0 ;  /* 0x000073000b0d1a11 */ /* 0x000fe400000f0c0d */
[----:B---3--:R-:W-:-:S04]  /*9e90*/  @P3 LEA R10, P0, R4, c[0x0][0x1c8], 0x1 ;  /* 0x00007200040a3a11 */ /* 0x008fc800078008ff */
[----:B------:R-:W-:Y:S02]  /*9ea0*/  @P3 LEA.HI.X R11, R4, c[0x0][0x1cc], R5, 0x1, P0 ;  /* 0x00007300040b3a11 */ /* 0x000fe400000f0c05 */
[----:B------:R-:W-:-:S13]  /*9eb0*/  ISETP.GE.AND P0, PT, R2, 0x31, PT ;  /* 0x000000310200780c */ /* 0x000fda0003f06270 */
[----:B------:R-:W-:Y:S01]  /*9ec0*/  VOTEU.ANY UP0, P0 ;  /* 0x00000000003f7886 */ /* 0x000fe20000000100 */
[----:B------:R-:W-:-:S04]  /*9ed0*/  @P0 IMAD.WIDE.U32 R4, R19, 0x30, R4 ;  /* 0x0000003013040825 */ /* 0x000fc800078e0004 */
[----:B------:R-:W-:Y:S01]  /*9ee0*/  @UP0 UIMAD UR9, UR9, 0x30, URZ ;  /* 0x00000030090908a4 */ /* 0x000fe2000f8e023f */
[----:B------:R-:W-:-:S05]  /*9ef0*/  @P0 LEA R6, P4, R4, c[0x0][0x1c8], 0x1 ;  /* 0x0000720004060a11 */ /* 0x000fca00078808ff */
[----:B------:R-:W-:-:S04]  /*9f00*/  @P0 IADD3 R2, R5, UR9, RZ ;  /* 0x0000000905020c10 */ /* 0x000fc8000fffe0ff */
[----:B------:R-:W-:Y:S01]  /*9f10*/  @P0 LEA.HI.X R7, R4, c[0x0][0x1cc], R2, 0x1, P4 ;  /* 0x0000730004070a11 */ /* 0x000fe200020f0c02 */
[----:B------:R-:W-:Y:S01]  /*9f20*/  @P3 IMAD.SHL.U32 R2, R244, 0x2, RZ ;  /* 0x00000002f4023824 */ /* 0x000fe200078e00ff */
[----:B------:R-:W-:-:S04]  /*9f30*/  LOP3.LUT P4, RZ, R161, 0x1, RZ, 0xc0, !PT ;  /* 0x00000001a1ff7812 */ /* 0x000fc8000788c0ff */
[----:B------:R-:W-:Y:S01]  /*9f40*/  @!PT LDS RZ, [RZ] ;  /* 0x00000000fffff984 */ /* 0x000fe20000000800 */
[----:B------:R-:W-:Y:S01]  /*9f50*/  @!PT LDS RZ, [RZ] ;  /* 0x00000000fffff984 */ /* 0x000fe20000000800 */
[----:B------:R-:W-:Y:S01]  /*9f60*/  @!PT LDS RZ, [RZ] ;  /* 0x00000000fffff984 */ /* 0x000fe20000000800 */
[----:B------:R2:W-:Y:S09]  /*9f70*/  @P3 LDGSTS.E.BYPASS.LTC128B.128 [R2+0x4100], [R10.64], !P6 ;  /* 0x041000000a023fae */ /* 0x0005f2000f101d5c */
[----:B------:R2:W-:Y:S02]  /*9f80*/  @P3 LDGSTS.E.BYPASS.LTC128B.128 [R2+0x6100], [R10.64+0x80], !P4 ;  /* 0x061000800a023fae */ /* 0x0005e4000e101d5c */
[----:B--2---:R-:W-:-:S05]  /*9f90*/  @P2 IMAD.SHL.U32 R2, R244, 0x2, RZ ;  /* 0x00000002f4022824 */ /* 0x004fca00078e00ff */
[----:B------:R2:W-:Y:S04]  /*9fa0*/  @P2 LDGSTS.E.BYPASS.LTC128B.128 [R2+0x4900], [R8.64], !P6 ;  /* 0x0490000008022fae */ /* 0x0005e8000f101d5c */
[----:B------:R2:W-:Y:S02]  /*9fb0*/  @P2 LDGSTS.E.BYPASS.LTC128B.128 [R2+0x6900], [R8.64+0x80], !P4 ;  /* 0x0690008008022fae */ /* 0x0005e4000e101d5c */
[----:B--2---:R-:W-:-:S05]  /*9fc0*/  @P1 IMAD.SHL.U32 R2, R244, 0x2, RZ ;  /* 0x00000002f4021824 */ /* 0x004fca00078e00ff */
[----:B------:R2:W-:Y:S04]  /*9fd0*/  @P1 LDGSTS.E.BYPASS.LTC128B.128 [R2+0x5100], [R12.64], !P6 ;  /* 0x051000000c021fae */ /* 0x0005e8000f101d5c */
[----:B------:R2:W-:Y:S02]  /*9fe0*/  @P1 LDGSTS.E.BYPASS.LTC128B.128 [R2+0x7100], [R12.64+0x80], !P4 ;  /* 0x071000800c021fae */ /* 0x0005e4000e101d5c */
[----:B--2---:R-:W-:-:S05]  /*9ff0*/  @P0 IMAD.SHL.U32 R2, R244, 0x2, RZ ;  /* 0x00000002f4020824 */ /* 0x004fca00078e00ff */
[----:B------:R1:W-:Y:S04]  /*a000*/  @P0 LDGSTS.E.BYPASS.LTC128B.128 [R2+0x5900], [R6.64], !P6 ;  /* 0x0590000006020fae */ /* 0x0003e8000f101d5c */
[----:B------:R1:W-:Y:S01]  /*a010*/  @P0 LDGSTS.E.BYPASS.LTC128B.128 [R2+0x7900], [R6.64+0x80], !P4 ;  /* 0x0790008006020fae */ /* 0x0003e2000e101d5c */
[----:B------:R-:W-:-:S03]  /*a020*/  ISETP.LT.AND P0, PT, RZ, c[0x0][0x27c], PT ;  /* 0x00009f00ff007a0c */ /* 0x000fc60003f01270 */
[----:B------:R-:W0:Y:S10]  /*a030*/  LDGDEPBAR ;  /* 0x00000000000079af */ /* 0x000e340000000000 */
[----:B------:R-:W-:Y:S05]  /*a040*/  @P0 BRA `(.L_x_1713) ;  /* 0x0000002000000947 */ /* 0x000fea0003800000 */
[----:B------:R-:W-:-:S04]  /*a050*/  DEPBAR.LE SB0, 0x1 ;  /* 0x000080400000791a */ /* 0x000fc80000000000 */
[----:B------:R-:W-:Y:S05]  /*a060*/  BRA `(.L_x_1714) ;  /* 0x000098b000007947 */ /* 0x000fea0003800000 */
.L_x_1713:
[----:B------:R-:W-:Y:S01]  /*a070*/  USHF.R.S32.HI UR9, URZ, 0x1f, UR19 ;  /* 0x0000001f3f097899 */ /* 0x000fe20008011413 */
[----:B------:R-:W-:Y:S01]  /*a080*/  BSSY B2, `(.L_x_1714) ;  /* 0x0000989000027945 */ /* 0x000fe20003800000 */
[----:B------:R-:W-:Y:S01]  /*a090*/  ULDC.64 UR6, c[0x0][0x280] ;  /* 0x0000a00000067ab9 */ /* 0x000fe20000000a00 */
[----:B-1----:R-:W-:Y:S01]  /*a0a0*/  IMAD R2, R49, 0x10, R14 ;  /* 0x0000001031027824 */ /* 0x002fe200078e020e */
[----:B------:R-:W-:Y:S01]  /*a0b0*/  ULDC.64 UR4, c[0x0][0x290] ;  /* 0x0000a40000047ab9 */ /* 0x000fe20000000a00 */
[----:B------:R-:W-:Y:S01]  /*a0c0*/  SHF.L.U32 R34, R244, 0x1, RZ ;  /* 0x00000001f4227819 */ /* 0x000fe200000006ff */
[----:B------:R-:W-:Y:S02]  /*a0d0*/  UIMAD.WIDE.U32 UR30, UR19, UR6, URZ ;  /* 0x00000006131e72a5 */ /* 0x000fe4000f8e003f */
[----:B------:R-:W-:Y:S02]  /*a0e0*/  UIMAD UR6, UR9, UR6, URZ ;  /* 0x00000006090672a4 */ /* 0x000fe4000f8e023f */
[----:B------:R-:W-:-:S02]  /*a0f0*/  UIMAD UR9, UR9, UR4, URZ ;  /* 0x00000004090972a4 */ /* 0x000fc4000f8e023f */
[----:B------:R-:W-:Y:S02]  /*a100*/  UIMAD.WIDE.U32 UR32, UR19, UR4, URZ ;  /* 0x00000004132072a5 */ /* 0x000fe4000f8e003f */
[----:B------:R-:W-:Y:S02]  /*a110*/  UIMAD UR6, UR19, UR7, UR6 ;  /* 0x00000007130672a4 */ /* 0x000fe4000f8e0206 */
[----:B------:R-:W-:Y:S02]  /*a120*/  ULDC.U8 UR4, c[0x0][0x298] ;  /* 0x0000a60000047ab9 */ /* 0x000fe40000000000 */
[----:B------:R-:W-:Y:S01]  /*a130*/  ISETP.NE.AND P0, PT, RZ, UR4, PT ;  /* 0x00000004ff007c0c */ /* 0x000fe2000bf05270 */
[----:B------:R-:W-:Y:S02]  /*a140*/  UIMAD UR5, UR19, UR5, UR9 ;  /* 0x00000005130572a4 */ /* 0x000fe4000f8e0209 */
[----:B------:R-:W-:Y:S02]  /*a150*/  UIADD3 UR6, UR6, UR31, URZ ;  /* 0x0000001f06067290 */ /* 0x000fe4000fffe03f */
[----:B------:R-:W-:-:S08]  /*a160*/  UIADD3 UR5, UR5, UR33, URZ ;  /* 0x0000002105057290 */ /* 0x000fd0000fffe03f */
[----:B------:R-:W-:Y:S05]  /*a170*/  @!P0 BRA `(.L_x_1715) ;  /* 0x00004ac000008947 */ /* 0x000fea0003800000 */
[----:B------:R-:W-:Y:S01]  /*a180*/  PLOP3.LUT P0, PT, PT, PT, UP2, 0x80, 0x0 ;  /* 0x000000000000781c */ /* 0x000fe20003f0f028 */
[----:B------:R-:W-:Y:S01]  /*a190*/  IMAD.U32 R6, RZ, RZ, UR30 ;  /* 0x0000001eff067e24 */ /* 0x000fe2000f8e00ff */
[----:B------:R-:W-:Y:S01]  /*a1a0*/  ISETP.NE.AND P1, PT, R17, RZ, PT ;  /* 0x000000ff1100720c */ /* 0x000fe20003f25270 */
[----:B------:R-:W-:Y:S01]  /*a1b0*/  IMAD.SHL.U32 R35, R49, 0x4, RZ ;  /* 0x0000000431237824 */ /* 0x000fe200078e00ff */
[----:B------:R-:W-:Y:S01]  /*a1c0*/  BSSY B0, `(.L_x_1716) ;  /* 0x000003b000007945 */ /* 0x000fe20003800000 */
[----:B------:R-:W-:Y:S01]  /*a1d0*/  IMAD.U32 R7, RZ, RZ, UR31 ;  /* 0x0000001fff077e24 */ /* 0x000fe2000f8e00ff */
[----:B------:R-:W-:Y:S01]  /*a1e0*/  CS2R R32, SRZ ;  /* 0x0000000000207805 */ /* 0x000fe2000001ff00 */
[----:B------:R-:W-:Y:S01]  /*a1f0*/  IMAD.U32 R5, RZ, RZ, UR6 ;  /* 0x00000006ff057e24 */ /* 0x000fe2000f8e00ff */
[----:B------:R-:W-:Y:S01]  /*a200*/  IADD3 R90, R35, 0x20, RZ ;  /* 0x00000020235a7810 */ /* 0x000fe20007ffe0ff */
[----:B------:R-:W-:Y:S01]  /*a210*/  CS2R R22, SRZ ;  /* 0x0000000000167805 */ /* 0x000fe2000001ff00 */
[----:B------:R-:W-:Y:S01]  /*a220*/  CS2R R18, SRZ ;  /* 0x0000000000127805 */ /* 0x000fe2000001ff00 */
[----:B------:R-:W-:Y:S01]  /*a230*/  CS2R R24, SRZ ;  /* 0x0000000000187805 */ /* 0x000fe2000001ff00 */
[----:B------:R-:W-:Y:S01]  /*a240*/  CS2R R20, SRZ ;  /* 0x0000000000147805 */ /* 0x000fe2000001ff00 */
[----:B------:R-:W-:Y:S01]  /*a250*/  @P0 IMAD.HI.U32 R4, R2, c[0x0][0x2c8], RZ ;  /* 0x0000b20002040a27 */ /* 0x000fe200078e00ff */
[----:B------:R-:W-:-:S13]  /*a260*/  PLOP3.LUT P0, PT, PT, PT, UP2, 0x80, 0x0 ;  /* 0x000000000000781c */ /* 0x000fda0003f0f028 */
[----:B------:R-:W-:Y:S02]  /*a270*/  @P0 SHF.R.U32.HI R2, RZ, c[0x0][0x2cc], R4 ;  /* 0x0000b300ff020a19 */ /* 0x000fe40000011604 */
[----:B------:R-:W-:Y:S02]  /*a280*/  MOV R4, R6 ;  /* 0x0000000600047202 */ /* 0x000fe40000000f00 */
[----:B------:R-:W-:Y:S02]  /*a290*/  SHF.R.S32.HI R8, RZ, 0x1f, R2 ;  /* 0x0000001fff087819 */ /* 0x000fe40000011402 */
[----:B------:R-:W-:Y:S01]  /*a2a0*/  ISETP.GE.AND P0, PT, R35, c[0x0][0x27c], PT ;  /* 0x00009f0023007a0c */ /* 0x000fe20003f06270 */
[----:B------:R-:W-:-:S03]  /*a2b0*/  IMAD.WIDE.U32 R4, R2, c[0x0][0x280], R4 ;  /* 0x0000a00002047a25 */ /* 0x000fc600078e0004 */
[----:B------:R-:W-:Y:S01]  /*a2c0*/  SEL R12, RZ, 0x1, P0 ;  /* 0x00000001ff0c7807 */ /* 0x000fe20000000000 */
[----:B------:R-:W-:Y:S01]  /*a2d0*/  IMAD R7, R8, c[0x0][0x280], RZ ;  /* 0x0000a00008077a24 */ /* 0x000fe200078e02ff */
[----:B------:R-:W-:-:S03]  /*a2e0*/  LEA R16, P0, R4, c[0x0][0x270], 0x1 ;  /* 0x00009c0004107a11 */ /* 0x000fc600078008ff */
[----:B------:R-:W-:Y:S02]  /*a2f0*/  IMAD R6, R2, c[0x0][0x284], R7 ;  /* 0x0000a10002067a24 */ /* 0x000fe400078e0207 */
[----:B------:R-:W-:Y:S02]  /*a300*/  IMAD.U32 R7, RZ, RZ, UR33 ;  /* 0x00000021ff077e24 */ /* 0x000fe4000f8e00ff */
[----:B------:R-:W-:Y:S02]  /*a310*/  IMAD.IADD R6, R5, 0x1, R6 ;  /* 0x0000000105067824 */ /* 0x000fe400078e0206 */
[----:B------:R-:W-:Y:S02]  /*a320*/  IMAD.U32 R5, RZ, RZ, UR5 ;  /* 0x00000005ff057e24 */ /* 0x000fe4000f8e00ff */
[----:B------:R-:W-:Y:S01]  /*a330*/  IMAD R7, R8, c[0x0][0x290], RZ ;  /* 0x0000a40008077a24 */ /* 0x000fe200078e02ff */
[----:B------:R-:W-:Y:S02]  /*a340*/  LEA.HI.X R15, R4, c[0x0][0x274], R6, 0x1, P0 ;  /* 0x00009d00040f7a11 */ /* 0x000fe400000f0c06 */
[----:B------:R-:W-:-:S05]  /*a350*/  MOV R6, UR32 ;  /* 0x0000002000067c02 */ /* 0x000fca0008000f00 */
[----:B------:R-:W-:Y:S02]  /*a360*/  IMAD.MOV.U32 R4, RZ, RZ, R6 ;  /* 0x000000ffff047224 */ /* 0x000fe400078e0006 */
[----:B------:R1:W2:Y:S02]  /*a370*/  SHFL.IDX PT, R6, R16, RZ, 0x181f ;  /* 0x00181fff10067589 */ /* 0x0002a400000e0000 */
[----:B------:R-:W-:-:S04]  /*a380*/  IMAD.WIDE.U32 R4, R2, c[0x0][0x290], R4 ;  /* 0x0000a40002047a25 */ /* 0x000fc800078e0004 */
[----:B------:R-:W-:Y:S01]  /*a390*/  IMAD R2, R2, c[0x0][0x294], R7 ;  /* 0x0000a50002027a24 */ /* 0x000fe200078e0207 */
[----:B------:R-:W-:Y:S01]  /*a3a0*/  LEA R14, P0, R4, c[0x0][0x288], 0x1 ;  /* 0x0000a200040e7a11 */ /* 0x000fe200078008ff */
[----:B------:R1:W3:Y:S03]  /*a3b0*/  SHFL.IDX PT, R7, R15, RZ, 0x181f ;  /* 0x00181fff0f077589 */ /* 0x0002e600000e0000 */
[----:B------:R-:W-:-:S04]  /*a3c0*/  IADD3 R2, R5, R2, RZ ;  /* 0x0000000205027210 */ /* 0x000fc80007ffe0ff */
[----:B------:R-:W-:Y:S02]  /*a3d0*/  LEA.HI.X R13, R4, c[0x0][0x28c], R2, 0x1, P0 ;  /* 0x0000a300040d7a11 */ /* 0x000fe400000f0c02 */
[----:B------:R-:W-:Y:S01]  /*a3e0*/  ISETP.GE.AND P0, PT, R90, c[0x0][0x27c], PT ;  /* 0x00009f005a007a0c */ /* 0x000fe20003f06270 */
[----:B------:R1:W4:Y:S03]  /*a3f0*/  SHFL.IDX PT, R4, R14, RZ, 0x181f ;  /* 0x00181fff0e047589 */ /* 0x00032600000e0000 */
[----:B------:R-:W-:Y:S01]  /*a400*/  SEL R2, RZ, 0xffffffff, P0 ;  /* 0xffffffffff027807 */ /* 0x000fe20000000000 */
[----:B------:R1:W1:Y:S04]  /*a410*/  SHFL.IDX PT, R5, R13, RZ, 0x181f ;  /* 0x00181fff0d057589 */ /* 0x00026800000e0000 */
[----:B------:R-:W-:-:S05]  /*a420*/  IMAD.SHL.U32 R2, R2, 0x2, RZ ;  /* 0x0000000202027824 */ /* 0x000fca00078e00ff */
[----:B------:R-:W-:Y:S01]  /*a430*/  LOP3.LUT R12, R2, 0x2, R12, 0xe2, !PT ;  /* 0x00000002020c7812 */ /* 0x000fe200078ee20c */
[----:B------:R-:W-:Y:S05]  /*a440*/  @P1 BRA `(.L_x_1717) ;  /* 0x0000012000001947 */ /* 0x000fea0003800000 */
[----:B--23--:R-:W-:Y:S01]  /*a450*/  LOP3.LUT R2, R12, 0x1, RZ, 0xc0, !PT ;  /* 0x000000010c027812 */ /* 0x00cfe200078ec0ff */
[----:B------:R-:W-:Y:S01]  /*a460*/  CS2R R18, SRZ ;  /* 0x0000000000127805 */ /* 0x000fe2000001ff00 */
[----:B------:R-:W-:Y:S02]  /*a470*/  CS2R R20, SRZ ;  /* 0x0000000000147805 */ /* 0x000fe4000001ff00 */
[----:B------:R-:W-:-:S13]  /*a480*/  ISETP.NE.U32.AND P0, PT, R2, 0x1, PT ;  /* 0x000000010200780c */ /* 0x000fda0003f05070 */
[----:B------:R-:W-:-:S04]  /*a490*/  @!P0 IMAD.WIDE R10, R35, 0x2, R6 ;  /* 0x00000002230a8825 */ /* 0x000fc800078e0206 */
[----:B-1--4-:R-:W-:Y:S01]  /*a4a0*/  @!P0 IMAD.WIDE R8, R35, 0x2, R4 ;  /* 0x0000000223088825 */ /* 0x012fe200078e0204 */
[----:B------:R1:W5:Y:S04]  /*a4b0*/  @!P0 LD.E.64 R18, [R10.64] ;  /* 0x0000001c0a128980 */ /* 0x000368000c101b00 */
[----:B------:R1:W5:Y:S01]  /*a4c0*/  @!P0 LD.E.64 R20, [R8.64] ;  /* 0x0000001c08148980 */ /* 0x000362000c101b00 */
[----:B------:R-:W-:Y:S01]  /*a4d0*/  LOP3.LUT P0, RZ, R12, 0x2, RZ, 0xc0, !PT ;  /* 0x000000020cff7812 */ /* 0x000fe2000780c0ff */
[----:B------:R-:W-:Y:S01]  /*a4e0*/  CS2R R22, SRZ ;  /* 0x0000000000167805 */ /* 0x000fe2000001ff00 */
[----:B------:R-:W-:-:S11]  /*a4f0*/  CS2R R24, SRZ ;  /* 0x0000000000187805 */ /* 0x000fd6000001ff00 */
[----:B------:R-:W-:-:S04]  /*a500*/  @P0 SHF.R.S32.HI R2, RZ, 0x1f, R90 ;  /* 0x0000001fff020819 */ /* 0x000fc8000001145a */
[----:B------:R-:W-:-:S04]  /*a510*/  @P0 LEA.HI R2, R2, R90, RZ, 0x2 ;  /* 0x0000005a02020211 */ /* 0x000fc800078f10ff */
[----:B------:R-:W-:-:S05]  /*a520*/  @P0 LOP3.LUT R2, R2, 0xfffffffc, RZ, 0xc0, !PT ;  /* 0xfffffffc02020812 */ /* 0x000fca00078ec0ff */
[----:B------:R-:W-:-:S04]  /*a530*/  @P0 IMAD.WIDE R6, R2, 0x2, R6 ;  /* 0x0000000202060825 */ /* 0x000fc800078e0206 */
[----:B------:R-:W-:Y:S01]  /*a540*/  @P0 IMAD.WIDE R4, R2, 0x2, R4 ;  /* 0x0000000202040825 */ /* 0x000fe200078e0204 */
[----:B------:R1:W5:Y:S04]  /*a550*/  @P0 LD.E.64 R22, [R6.64] ;  /* 0x0000001c06160980 */ /* 0x000368000c101b00 */
[----:B------:R1:W5:Y:S02]  /*a560*/  @P0 LD.E.64 R24, [R4.64] ;  /* 0x0000001c04180980 */ /* 0x000364000c101b00 */
.L_x_1717:
[----:B--23--:R-:W-:Y:S05]  /*a570*/  BSYNC B0 ;  /* 0x0000000000007941 */ /* 0x00cfea0003800000 */
.L_x_1716:
[----:B------:R-:W-:Y:S01]  /*a580*/  ISETP.NE.AND P0, PT, R26, RZ, PT ;  /* 0x000000ff1a00720c */ /* 0x000fe20003f05270 */
[----:B-1---5:R-:W-:Y:S01]  /*a590*/  IMAD.MOV.U32 R10, RZ, RZ, R22 ;  /* 0x000000ffff0a7224 */ /* 0x022fe200078e0016 */
[----:B------:R-:W-:Y:S01]  /*a5a0*/  MOV R8, R18 ;  /* 0x0000001200087202 */ /* 0x000fe20000000f00 */
[----:B------:R-:W-:Y:S01]  /*a5b0*/  IMAD.MOV.U32 R9, RZ, RZ, R23 ;  /* 0x000000ffff097224 */ /* 0x000fe200078e0017 */
[----:B------:R1:W2:Y:S01]  /*a5c0*/  SHFL.IDX PT, R7, R15, 0x1, 0x181f ;  /* 0x00381f000f077f89 */ /* 0x0002a200000e0000 */
        /* <DEDUP_REMOVED lines=8> */
[----:B------:R1:W3:Y:S01]  /*a650*/  SHFL.IDX PT, R6, R16, 0x1, 0x181f ;  /* 0x00381f0010067f89 */ /* 0x0002e200000e0000 */
[----:B------:R-:W-:Y:S01]  /*a660*/  MOV R2, R21 ;  /* 0x0000001500027202 */ /* 0x000fe20000000f00 */
[----:B------:R-:W-:Y:S01]  /*a670*/  CS2R R30, SRZ ;  /* 0x00000000001e7805 */ /* 0x000fe2000001ff00 */
[----:B------:R-:W-:Y:S01]  /*a680*/  PRMT R91, R9, 0x5410, R10 ;  /* 0x00005410095b7816 */ /* 0x000fe2000000000a */
[----:B------:R1:W4:Y:S01]  /*a690*/  SHFL.IDX PT, R5, R13, 0x1, 0x181f ;  /* 0x00381f000d057f89 */ /* 0x00032200000e0000 */
[----:B------:R-:W-:Y:S01]  /*a6a0*/  PRMT R17, R2, 0x5410, R8 ;  /* 0x0000541002117816 */ /* 0x000fe20000000008 */
[----:B------:R-:W-:-:S02]  /*a6b0*/  CS2R R28, SRZ ;  /* 0x00000000001c7805 */ /* 0x000fc4000001ff00 */
[----:B----4-:R1:W4:Y:S01]  /*a6c0*/  SHFL.IDX PT, R4, R14, 0x1, 0x181f ;  /* 0x00381f000e047f89 */ /* 0x01032200000e0000 */
[----:B------:R-:W-:Y:S05]  /*a6d0*/  @P0 BRA `(.L_x_1719) ;  /* 0x0000012000000947 */ /* 0x000fea0003800000 */
[----:B------:R-:W-:Y:S01]  /*a6e0*/  LOP3.LUT R2, R12, 0x1, RZ, 0xc0, !PT ;  /* 0x000000010c027812 */ /* 0x000fe200078ec0ff */
[----:B------:R-:W-:Y:S01]  /*a6f0*/  CS2R R26, SRZ ;  /* 0x00000000001a7805 */ /* 0x000fe2000001ff00 */
[----:B------:R-:W-:Y:S02]  /*a700*/  CS2R R28, SRZ ;  /* 0x00000000001c7805 */ /* 0x000fe4000001ff00 */
[----:B------:R-:W-:-:S13]  /*a710*/  ISETP.NE.U32.AND P0, PT, R2, 0x1, PT ;  /* 0x000000010200780c */ /* 0x000fda0003f05070 */
[----:B--23--:R-:W-:-:S04]  /*a720*/  @!P0 IMAD.WIDE R10, R35, 0x2, R6 ;  /* 0x00000002230a8825 */ /* 0x00cfc800078e0206 */
[----:B----4-:R-:W-:Y:S01]  /*a730*/  @!P0 IMAD.WIDE R8, R35, 0x2, R4 ;  /* 0x0000000223088825 */ /* 0x010fe200078e0204 */
        /* <DEDUP_REMOVED lines=12> */
.L_x_1719:
[----:B------:R-:W-:Y:S05]  /*a800*/  BSYNC B0 ;  /* 0x0000000000007941 */ /* 0x000fea0003800000 */
.L_x_1718:
[----:B------:R-:W-:Y:S01]  /*a810*/  ISETP.NE.AND P0, PT, R38, RZ, PT ;  /* 0x000000ff2600720c */ /* 0x000fe20003f05270 */
[----:B--2--5:R-:W-:Y:S01]  /*a820*/  IMAD.MOV.U32 R10, RZ, RZ, R32 ;  /* 0x000000ffff0a7224 */ /* 0x024fe200078e0020 */
[----:B------:R-:W-:Y:S01]  /*a830*/  MOV R8, R26 ;  /* 0x0000001a00087202 */ /* 0x000fe20000000f00 */
[----:B------:R-:W-:Y:S01]  /*a840*/  IMAD.MOV.U32 R9, RZ, RZ, R33 ;  /* 0x000000ffff097224 */ /* 0x000fe200078e0021 */
[----:B------:R2:W1:Y:S01]  /*a850*/  SHFL.IDX PT, R7, R15, 0x2, 0x181f ;  /* 0x00581f000f077f89 */ /* 0x00046200000e0000 */
        /* <DEDUP_REMOVED lines=8> */
[----:B---3--:R2:W3:Y:S01]  /*a8e0*/  SHFL.IDX PT, R6, R16, 0x2, 0x181f ;  /* 0x00581f0010067f89 */ /* 0x0084e200000e0000 */
[----:B------:R-:W-:Y:S01]  /*a8f0*/  MOV R2, R29 ;  /* 0x0000001d00027202 */ /* 0x000fe20000000f00 */
[----:B------:R-:W-:Y:S01]  /*a900*/  CS2R R40, SRZ ;  /* 0x0000000000287805 */ /* 0x000fe2000001ff00 */
[----:B------:R-:W-:Y:S01]  /*a910*/  PRMT R95, R9, 0x5410, R10 ;  /* 0x00005410095f7816 */ /* 0x000fe2000000000a */
[----:B------:R2:W4:Y:S01]  /*a920*/  SHFL.IDX PT, R5, R13, 0x2, 0x181f ;  /* 0x00581f000d057f89 */ /* 0x00052200000e0000 */
[----:B------:R-:W-:Y:S01]  /*a930*/  PRMT R93, R2, 0x5410, R8 ;  /* 0x00005410025d7816 */ /* 0x000fe20000000008 */
[----:B------:R-:W-:Y:S01]  /*a940*/  CS2R R36, SRZ ;  /* 0x0000000000247805 */ /* 0x000fe2000001ff00 */
[----:B------:R-:W-:Y:S01]  /*a950*/  CS2R R42, SRZ ;  /* 0x00000000002a7805 */ /* 0x000fe2000001ff00 */
[----:B----4-:R2:W4:Y:S01]  /*a960*/  SHFL.IDX PT, R4, R14, 0x2, 0x181f ;  /* 0x00581f000e047f89 */ /* 0x01052200000e0000 */
[----:B------:R-:W-:Y:S01]  /*a970*/  CS2R R38, SRZ ;  /* 0x0000000000267805 */ /* 0x000fe2000001ff00 */
[----:B------:R-:W-:Y:S05]  /*a980*/  @P0 BRA `(.L_x_1721) ;  /* 0x0000012000000947 */ /* 0x000fea0003800000 */
[----:B------:R-:W-:Y:S01]  /*a990*/  LOP3.LUT R2, R12, 0x1, RZ, 0xc0, !PT ;  /* 0x000000010c027812 */ /* 0x000fe200078ec0ff */
[----:B------:R-:W-:Y:S01]  /*a9a0*/  CS2R R36, SRZ ;  /* 0x0000000000247805 */ /* 0x000fe2000001ff00 */
[----:B------:R-:W-:-:S02]  /*a9b0*/  CS2R R38, SRZ ;  /* 0x0000000000267805 */ /* 0x000fc4000001ff00 */
[----:B------:R-:W-:-:S13]  /*a9c0*/  ISETP.NE.U32.AND P0, PT, R2, 0x1, PT ;  /* 0x000000010200780c */ /* 0x000fda0003f05070 */
[----:B-1-3--:R-:W-:-:S04]  /*a9d0*/  @!P0 IMAD.WIDE R10, R35, 0x2, R6 ;  /* 0x00000002230a8825 */ /* 0x00afc800078e0206 */
        /* <DEDUP_REMOVED lines=13> */
.L_x_1721:
[----:B------:R-:W-:Y:S05]  /*aab0*/  BSYNC B0 ;  /* 0x0000000000007941 */ /* 0x000fea0003800000 */
.L_x_1720:
        /* <DEDUP_REMOVED lines=40> */
.L_x_1723:
[----:B------:R-:W-:Y:S05]  /*ad40*/  BSYNC B0 ;  /* 0x0000000000007941 */ /* 0x000fea0003800000 */
.L_x_1722:
        /* <DEDUP_REMOVED lines=33> */
[----:B-1-3--:R-:W-:Y:S02]  /*af60*/  @!P1 IMAD.WIDE R10, R35, 0x2, R6 ;  /* 0x00000002230a9825 */ /* 0x00afe400078e0206 */
[----:B------:R-:W-:-:S03]  /*af70*/  @P0 LOP3.LUT R2, R2, 0xfffffffc, RZ, 0xc0, !PT ;  /* 0xfffffffc02020812 */ /* 0x000fc600078ec0ff */
[----:B------:R1:W5:Y:S02]  /*af80*/  @!P1 LD.E.64 R54, [R10.64] ;  /* 0x0000001c0a369980 */ /* 0x000364000c101b00 */
[----:B------:R-:W-:-:S04]  /*af90*/  @P0 IMAD.WIDE R8, R2, 0x2, R6 ;  /* 0x0000000202080825 */ /* 0x000fc800078e0206 */
[--C-:B----4-:R-:W-:Y:S01]  /*afa0*/  @P0 IMAD.WIDE R6, R2, 0x2, R4.reuse ;  /* 0x0000000202060825 */ /* 0x110fe200078e0204 */
[----:B------:R1:W5:Y:S03]  /*afb0*/  @P0 LD.E.64 R58, [R8.64] ;  /* 0x0000001c083a0980 */ /* 0x000366000c101b00 */
[----:B------:R-:W-:Y:S01]  /*afc0*/  @!P1 IMAD.WIDE R4, R35, 0x2, R4 ;  /* 0x0000000223049825 */ /* 0x000fe200078e0204 */
[----:B------:R1:W5:Y:S04]  /*afd0*/  @P0 LD.E.64 R60, [R6.64] ;  /* 0x0000001c063c0980 */ /* 0x000368000c101b00 */
[----:B------:R1:W5:Y:S02]  /*afe0*/  @!P1 LD.E.64 R56, [R4.64] ;  /* 0x0000001c04389980 */ /* 0x000364000c101b00 */
.L_x_1725:
[----:B------:R-:W-:Y:S05]  /*aff0*/  BSYNC B0 ;  /* 0x0000000000007941 */ /* 0x000fea0003800000 */
.L_x_1724:
        /* <DEDUP_REMOVED lines=31> */
[----:B--23--:R-:W-:Y:S02]  /*b1f0*/  @!P1 IMAD.WIDE R10, R35, 0x2, R6 ;  /* 0x00000002230a9825 */ /* 0x00cfe400078e0206 */
        /* <DEDUP_REMOVED lines=8> */
.L_x_1727:
[----:B------:R-:W-:Y:S05]  /*b280*/  BSYNC B0 ;  /* 0x0000000000007941 */ /* 0x000fea0003800000 */
.L_x_1726:
        /* <DEDUP_REMOVED lines=42> */
.L_x_1729:
[----:B------:R-:W-:Y:S05]  /*b530*/  BSYNC B0 ;  /* 0x0000000000007941 */ /* 0x000fea0003800000 */
.L_x_1728:
        /* <DEDUP_REMOVED lines=39> */
.L_x_1731:
[----:B------:R-:W-:Y:S05]  /*b7b0*/  BSYNC B0 ;  /* 0x0000000000007941 */ /* 0x000fea0003800000 */
.L_x_1730:
[----:B------:R-:W-:Y:S01]  /*b7c0*/  UIADD3 UR4, -UR18, UR20, URZ ;  /* 0x0000001412047290 */ /* 0x000fe2000fffe13f */
[----:B-----5:R-:W-:Y:S01]  /*b7d0*/  IMAD.MOV.U32 R2, RZ, RZ, R86 ;  /* 0x000000ffff027224 */ /* 0x020fe200078e0056 */
[----:B------:R-:W-:-:S04]  /*b7e0*/  DEPBAR.LE SB0, 0x1 ;  /* 0x000080400000791a */ /* 0x000fc80000000000 */
[----:B------:R-:W-:Y:S01]  /*b7f0*/  UISETP.LT.AND UP0, UPT, UR4, 0x80, UPT ;  /* 0x000000800400788c */ /* 0x000fe2000bf01270 */
[----:B------:R-:W-:Y:S01]  /*b800*/  PRMT R117, R117, 0x5410, R2 ;  /* 0x0000541075757816 */ /* 0x000fe20000000002 */
[----:B--2---:R-:W-:Y:S01]  /*b810*/  IMAD.MOV.U32 R5, RZ, RZ, R87 ;  /* 0x000000ffff057224 */ /* 0x004fe200078e0057 */
[----:B---3--:R-:W-:Y:S01]  /*b820*/  MOV R6, R84 ;  /* 0x0000005400067202 */ /* 0x008fe20000000f00 */
[----:B------:R-:W-:Y:S01]  /*b830*/  USEL UR4, UR4, 0x80, UP0 ;  /* 0x0000008004047887 */ /* 0x000fe20008000000 */
[----:B----4-:R-:W-:Y:S01]  /*b840*/  IMAD.MOV.U32 R4, RZ, RZ, R80 ;  /* 0x000000ffff047224 */ /* 0x010fe200078e0050 */
[----:B------:R-:W-:Y:S01]  /*b850*/  BSSY B1, `(.L_x_1732) ;  /* 0x000006e000017945 */ /* 0x000fe20003800000 */
[----:B------:R-:W-:Y:S01]  /*b860*/  IMAD.MOV.U32 R2, RZ, RZ, R81 ;  /* 0x000000ffff027224 */ /* 0x000fe200078e0051 */
[----:B------:R-:W-:Y:S01]  /*b870*/  PRMT R117, R5, 0x7610, R117 ;  /* 0x0000761005757816 */ /* 0x000fe20000000075 */
[----:B------:R-:W-:Y:S01]  /*b880*/  IMAD.MOV.U32 R5, RZ, RZ, R85 ;  /* 0x000000ffff057224 */ /* 0x000fe200078e0055 */
[----:B------:R-:W-:Y:S01]  /*b890*/  BAR.SYNC.DEFER_BLOCKING 0x0 ;  /* 0x0000000000007b1d */ /* 0x000fe20000010000 */
[----:B------:R-:W-:-:S02]  /*b8a0*/  ISETP.GE.AND P0, PT, R68, UR4, PT ;  /* 0x0000000444007c0c */ /* 0x000fc4000bf06270 */
[----:B------:R-:W-:Y:S01]  /*b8b0*/  PRMT R115, R2, 0x5410, R4 ;  /* 0x0000541002737816 */ /* 0x000fe20000000004 */
[----:B------:R-:W-:Y:S01]  /*b8c0*/  IMAD.MOV.U32 R4, RZ, RZ, R82 ;  /* 0x000000ffff047224 */ /* 0x000fe200078e0052 */
[----:B------:R-:W-:Y:S02]  /*b8d0*/  MOV R2, R83 ;  /* 0x0000005300027202 */ /* 0x000fe40000000f00 */
[----:B------:R-:W-:Y:S02]  /*b8e0*/  PRMT R116, R5, 0x5410, R6 ;  /* 0x0000541005747816 */ /* 0x000fe40000000006 */
[----:B------:R-:W-:-:S05]  /*b8f0*/  PRMT R114, R2, 0x5410, R4 ;  /* 0x0000541002727816 */ /* 0x000fca0000000004 */
[----:B------:R-:W-:Y:S05]  /*b900*/  @P0 BRA `(.L_x_1733) ;  /* 0x0000062000000947 */ /* 0x000fea0003800000 */
[----:B------:R-:W-:Y:S01]  /*b910*/  ISETP.GE.AND P0, PT, R35, c[0x0][0x27c], PT ;  /* 0x00009f0023007a0c */ /* 0x000fe20003f06270 */
[----:B------:R-:W-:-:S12]  /*b920*/  BSSY B0, `(.L_x_1734) ;  /* 0x0000030000007945 */ /* 0x000fd80003800000 */
[----:B------:R-:W-:Y:S05]  /*b930*/  @P0 BRA `(.L_x_1735) ;  /* 0x000002e000000947 */ /* 0x000fea0003800000 */
[----:B------:R-:W2:Y:S01]  /*b940*/  LDS.128 R4, [R34+0x8100] ;  /* 0x0081000022047984 */ /* 0x000ea20000000c00 */
[----:B------:R-:W-:Y:S02]  /*b950*/  SHF.R.U64 R2, R18, 0x10, R19 ;  /* 0x0000001012027819 */ /* 0x000fe40000001213 */
[----:B------:R-:W-:Y:S02]  /*b960*/  SHF.R.U32.HI R10, RZ, 0x10, R21 ;  /* 0x00000010ff0a7819 */ /* 0x000fe40000011615 */
[----:B------:R-:W-:Y:S02]  /*b970*/  SHF.R.U32.HI R8, RZ, 0x10, R19 ;  /* 0x00000010ff087819 */ /* 0x000fe40000011613 */
[----:B------:R-:W-:Y:S02]  /*b980*/  SHF.R.U64 R9, R20, 0x10, R21 ;  /* 0x0000001014097819 */ /* 0x000fe40000001215 */
[----:B-1----:R-:W-:Y:S02]  /*b990*/  PRMT R13, R88, 0x5432, R2 ;  /* 0x00005432580d7816 */ /* 0x002fe40000000002 */
[----:B------:R-:W-:-:S02]  /*b9a0*/  PRMT R2, R17, 0x5410, R10 ;  /* 0x0000541011027816 */ /* 0x000fc4000000000a */
[----:B------:R-:W-:Y:S02]  /*b9b0*/  PRMT R8, R88, 0x5410, R8 ;  /* 0x0000541058087816 */ /* 0x000fe40000000008 */
[----:B------:R-:W-:Y:S01]  /*b9c0*/  PRMT R12, R17, 0x5432, R9 ;  /* 0x00005432110c7816 */ /* 0x000fe20000000009 */
[C---:B------:R-:W-:Y:S01]  /*b9d0*/  IMAD.U32 R16, R2.reuse, 0x10000, RZ ;  /* 0x0001000002107824 */ /* 0x040fe200078e00ff */
[----:B------:R-:W-:Y:S01]  /*b9e0*/  LOP3.LUT R18, R2, 0xffff0000, RZ, 0xc0, !PT ;  /* 0xffff000002127812 */ /* 0x000fe200078ec0ff */
[C---:B------:R-:W-:Y:S01]  /*b9f0*/  IMAD.U32 R17, R8.reuse, 0x10000, RZ ;  /* 0x0001000008117824 */ /* 0x040fe200078e00ff */
[----:B------:R-:W-:Y:S02]  /*ba00*/  LOP3.LUT R8, R8, 0xffff0000, RZ, 0xc0, !PT ;  /* 0xffff000008087812 */ /* 0x000fe400078ec0ff */
[C---:B--2---:R-:W-:Y:S01]  /*ba10*/  LOP3.LUT R9, R6.reuse, 0xffff0000, RZ, 0xc0, !PT ;  /* 0xffff000006097812 */ /* 0x044fe200078ec0ff */
[----:B------:R-:W-:Y:S01]  /*ba20*/  IMAD.U32 R10, R6, 0x10000, RZ ;  /* 0x00010000060a7824 */ /* 0x000fe200078e00ff */
[C---:B------:R-:W-:Y:S01]  /*ba30*/  LOP3.LUT R6, R7.reuse, 0xffff0000, RZ, 0xc0, !PT ;  /* 0xffff000007067812 */ /* 0x040fe200078ec0ff */
[----:B------:R-:W-:Y:S01]  /*ba40*/  IMAD.U32 R11, R7, 0x10000, RZ ;  /* 0x00010000070b7824 */ /* 0x000fe200078e00ff */
[C---:B------:R-:W-:Y:S01]  /*ba50*/  SHF.L.U32 R14, R4.reuse, 0x10, RZ ;  /* 0x00000010040e7819 */ /* 0x040fe200000006ff */
[C---:B------:R-:W-:Y:S01]  /*ba60*/  FMUL.FTZ R2, R9.reuse, R16 ;  /* 0x0000001009027220 */ /* 0x040fe20000410000 */
[----:B------:R-:W-:Y:S01]  /*ba70*/  LOP3.LUT R7, R4, 0xffff0000, RZ, 0xc0, !PT ;  /* 0xffff000004077812 */ /* 0x000fe200078ec0ff */
[-C--:B------:R-:W-:Y:S01]  /*ba80*/  FMUL.FTZ R9, R9, R17.reuse ;  /* 0x0000001109097220 */ /* 0x080fe20000410000 */
[C---:B------:R-:W-:Y:S01]  /*ba90*/  SHF.L.U32 R15, R5.reuse, 0x10, RZ ;  /* 0x00000010050f7819 */ /* 0x040fe200000006ff */
[----:B------:R-:W-:Y:S01]  /*baa0*/  FFMA.FTZ R17, R10, R17, -R2 ;  /* 0x000000110a117223 */ /* 0x000fe20000010802 */
[----:B------:R-:W-:Y:S01]  /*bab0*/  LOP3.LUT R4, R5, 0xffff0000, RZ, 0xc0, !PT ;  /* 0xffff000005047812 */ /* 0x000fe200078ec0ff */
[----:B------:R-:W-:-:S02]  /*bac0*/  FMUL.FTZ R5, R6, R18 ;  /* 0x0000001206057220 */ /* 0x000fc40000410000 */
[----:B------:R-:W-:Y:S01]  /*bad0*/  FFMA.FTZ R16, R10, R16, R9 ;  /* 0x000000100a107223 */ /* 0x000fe20000010009 */
[C---:B------:R-:W-:Y:S01]  /*bae0*/  SHF.L.U32 R9, R13.reuse, 0x10, RZ ;  /* 0x000000100d097819 */ /* 0x040fe200000006ff */
[-C--:B------:R-:W-:Y:S01]  /*baf0*/  FMUL.FTZ R2, R6, R8.reuse ;  /* 0x0000000806027220 */ /* 0x080fe20000410000 */
[----:B------:R-:W-:Y:S01]  /*bb00*/  LOP3.LUT R13, R13, 0xffff0000, RZ, 0xc0, !PT ;  /* 0xffff00000d0d7812 */ /* 0x000fe200078ec0ff */
[C---:B------:R-:W-:Y:S02]  /*bb10*/  FFMA.FTZ R10, R11.reuse, R8, -R5 ;  /* 0x000000080b0a7223 */ /* 0x040fe40000010805 */
[C---:B------:R-:W-:Y:S01]  /*bb20*/  IMAD.U32 R8, R12.reuse, 0x10000, RZ ;  /* 0x000100000c087824 */ /* 0x040fe200078e00ff */
[----:B------:R-:W-:Y:S01]  /*bb30*/  LOP3.LUT R12, R12, 0xffff0000, RZ, 0xc0, !PT ;  /* 0xffff00000c0c7812 */ /* 0x000fe200078ec0ff */
[----:B------:R-:W-:Y:S02]  /*bb40*/  FFMA.FTZ R11, R11, R18, R2 ;  /* 0x000000120b0b7223 */ /* 0x000fe40000010002 */
[----:B------:R-:W-:-:S02]  /*bb50*/  FMUL.FTZ R5, R7, R9 ;  /* 0x0000000907057220 */ /* 0x000fc40000410000 */
[C---:B------:R-:W-:Y:S02]  /*bb60*/  FMUL.FTZ R2, R4.reuse, R12 ;  /* 0x0000000c04027220 */ /* 0x040fe40000410000 */
[----:B------:R-:W-:Y:S01]  /*bb70*/  FMUL.FTZ R6, R7, R8 ;  /* 0x0000000807067220 */ /* 0x000fe20000410000 */
[----:B------:R-:W-:Y:S01]  /*bb80*/  F2FP.BF16.PACK_AB R7, R11, R10 ;  /* 0x0000000a0b07723e */ /* 0x000fe200000010ff */
[----:B------:R-:W-:Y:S02]  /*bb90*/  FMUL.FTZ R4, R4, R13 ;  /* 0x0000000d04047220 */ /* 0x000fe40000410000 */
[C---:B------:R-:W-:Y:S02]  /*bba0*/  FFMA.FTZ R8, R14.reuse, R8, R5 ;  /* 0x000000080e087223 */ /* 0x040fe40000010005 */
[----:B------:R-:W-:Y:S01]  /*bbb0*/  FFMA.FTZ R9, R14, R9, -R6 ;  /* 0x000000090e097223 */ /* 0x000fe20000010806 */
[----:B------:R-:W-:Y:S01]  /*bbc0*/  F2FP.BF16.PACK_AB R6, R16, R17 ;  /* 0x000000111006723e */ /* 0x000fe200000010ff */
[----:B------:R-:W-:-:S02]  /*bbd0*/  FFMA.FTZ R2, R15, R13, -R2 ;  /* 0x0000000d0f027223 */ /* 0x000fc40000010802 */
[----:B------:R-:W-:Y:S01]  /*bbe0*/  FFMA.FTZ R5, R15, R12, R4 ;  /* 0x0000000c0f057223 */ /* 0x000fe20000010004 */
[----:B------:R-:W-:-:S04]  /*bbf0*/  F2FP.BF16.PACK_AB R4, R8, R9 ;  /* 0x000000090804723e */ /* 0x000fc800000010ff */
[----:B------:R-:W-:-:S05]  /*bc00*/  F2FP.BF16.PACK_AB R5, R5, R2 ;  /* 0x000000020505723e */ /* 0x000fca00000010ff */
[----:B------:R1:W-:Y:S02]  /*bc10*/  STS.128 [R34+0x8100], R4 ;  /* 0x0081000422007388 */ /* 0x0003e40000000c00 */
.L_x_1735:
[----:B------:R-:W-:Y:S05]  /*bc20*/  BSYNC B0 ;  /* 0x0000000000007941 */ /* 0x000fea0003800000 */
.L_x_1734:
[----:B------:R-:W-:-:S13]  /*bc30*/  ISETP.GE.AND P0, PT, R90, c[0x0][0x27c], PT ;  /* 0x00009f005a007a0c */ /* 0x000fda0003f06270 */
[----:B------:R-:W-:Y:S05]  /*bc40*/  @P0 BRA `(.L_x_1733) ;  /* 0x000002e000000947 */ /* 0x000fea0003800000 */
[----:B-1----:R-:W1:Y:S01]  /*bc50*/  LDS.128 R4, [R34+0xc100] ;  /* 0x00c1000022047984 */ /* 0x002e620000000c00 */
        /* <DEDUP_REMOVED lines=45> */
.L_x_1733:
[----:B------:R-:W-:Y:S05]  /*bf30*/  BSYNC B1 ;  /* 0x0000000000017941 */ /* 0x000fea0003800000 */
.L_x_1732:
[----:B------:R-:W-:Y:S01]  /*bf40*/  IADD3 R2, R68, 0x10, RZ ;  /* 0x0000001044027810 */ /* 0x000fe20007ffe0ff */
[----:B------:R-:W-:Y:S03]  /*bf50*/  BSSY B1, `(.L_x_1736) ;  /* 0x0000065000017945 */ /* 0x000fe60003800000 */
[----:B------:R-:W-:-:S13]  /*bf60*/  ISETP.GE.AND P0, PT, R2, UR4, PT ;  /* 0x0000000402007c0c */ /* 0x000fda000bf06270 */
[----:B------:R-:W-:Y:S05]  /*bf70*/  @P0 BRA `(.L_x_1737) ;  /* 0x0000062000000947 */ /* 0x000fea0003800000 */
[----:B------:R-:W-:Y:S01]  /*bf80*/  ISETP.GE.AND P0, PT, R35, c[0x0][0x27c], PT ;  /* 0x00009f0023007a0c */ /* 0x000fe20003f06270 */
[----:B------:R-:W-:-:S12]  /*bf90*/  BSSY B0, `(.L_x_1738) ;  /* 0x0000030000007945 */ /* 0x000fd80003800000 */
        /* <DEDUP_REMOVED lines=47> */
.L_x_1739:
[----:B------:R-:W-:Y:S05]  /*c290*/  BSYNC B0 ;  /* 0x0000000000007941 */ /* 0x000fea0003800000 */
.L_x_1738:
        /* <DEDUP_REMOVED lines=48> */
.L_x_1737:
[----:B------:R-:W-:Y:S05]  /*c5a0*/  BSYNC B1 ;  /* 0x0000000000017941 */ /* 0x000fea0003800000 */
.L_x_1736:
        /* <DEDUP_REMOVED lines=53> */
.L_x_1743:
[----:B------:R-:W-:Y:S05]  /*c900*/  BSYNC B0 ;  /* 0x0000000000007941 */ /* 0x000fea0003800000 */
.L_x_1742:
        /* <DEDUP_REMOVED lines=48> */
.L_x_1741:
[----:B------:R-:W-:Y:S05]  /*cc10*/  BSYNC B1 ;  /* 0x0000000000017941 */ /* 0x000fea0003800000 */
.L_x_1740:
        /* <DEDUP_REMOVED lines=53> */
.L_x_1747:
[----:B------:R-:W-:Y:S05]  /*cf70*/  BSYNC B0 ;  /* 0x0000000000007941 */ /* 0x000fea0003800000 */
.L_x_1746:
        /* <DEDUP_REMOVED lines=48> */
.L_x_1745:
[----:B------:R-:W-:Y:S05]  /*d280*/  BSYNC B1 ;  /* 0x0000000000017941 */ /* 0x000fea0003800000 */
.L_x_1744:
        /* <DEDUP_REMOVED lines=53> */
.L_x_1751:
[----:B------:R-:W-:Y:S05]  /*d5e0*/  BSYNC B0 ;  /* 0x0000000000007941 */ /* 0x000fea0003800000 */
.L_x_1750:
        /* <DEDUP_REMOVED lines=48> */
.L_x_1749:
[----:B------:R-:W-:Y:S05]  /*d8f0*/  BSYNC B1 ;  /* 0x0000000000017941 */ /* 0x000fea0003800000 */
.L_x_1748:
        /* <DEDUP_REMOVED lines=53> */
.L_x_1755:
[----:B------:R-:W-:Y:S05]  /*dc50*/  BSYNC B0 ;  /* 0x0000000000007941 */ /* 0x000fea0003800000 */
.L_x_1754:
        /* <DEDUP_REMOVED lines=48> */
.L_x_1753:
[----:B------:R-:W-:Y:S05]  /*df60*/  BSYNC B1 ;  /* 0x0000000000017941 */ /* 0x000fea0003800000 */
.L_x_1752:
        /* <DEDUP_REMOVED lines=53> */
.L_x_1759:
[----:B------:R-:W-:Y:S05]  /*e2c0*/  BSYNC B0 ;  /* 0x0000000000007941 */ /* 0x000fea0003800000 */
.L_x_1758:
        /* <DEDUP_REMOVED lines=48> */
.L_x_1757:
[----:B------:R-:W-:Y:S05]  /*e5d0*/  BSYNC B1 ;  /* 0x0000000000017941 */ /* 0x000fea0003800000 */
.L_x_1756:
[----:B------:R-:W-:-:S04]  /*e5e0*/  IADD3 R2, R68, 0x70, RZ ;  /* 0x0000007044027810 */ /* 0x000fc80007ffe0ff */
        /* <DEDUP_REMOVED lines=51> */
.L_x_1762:
[----:B------:R-:W-:Y:S05]  /*e920*/  BSYNC B0 ;  /* 0x0000000000007941 */ /* 0x000fea0003800000 */
.L_x_1761:
        /* <DEDUP_REMOVED lines=47> */
[----:B------:R1:W-:Y:S01]  /*ec20*/  STS.128 [R34+0xf900], R4 ;  /* 0x00f9000422007388 */ /* 0x0003e20000000c00 */
[----:B------:R-:W-:Y:S05]  /*ec30*/  BRA `(.L_x_1760) ;  /* 0x00004cd000007947 */ /* 0x000fea0003800000 */
.L_x_1715:
[----:B------:R-:W-:Y:S01]  /*ec40*/  PLOP3.LUT P0, PT, PT, PT, UP2, 0x80, 0x0 ;  /* 0x000000000000781c */ /* 0x000fe20003f0f028 */
[----:B------:R-:W-:Y:S01]  /*ec50*/  IMAD.U32 R6, RZ, RZ, UR30 ;  /* 0x0000001eff067e24 */ /* 0x000fe2000f8e00ff */
[----:B------:R-:W-:Y:S01]  /*ec60*/  ISETP.NE.AND P1, PT, R17, RZ, PT ;  /* 0x000000ff1100720c */ /* 0x000fe20003f25270 */
[----:B------:R-:W-:Y:S01]  /*ec70*/  IMAD.U32 R7, RZ, RZ, UR31 ;  /* 0x0000001fff077e24 */ /* 0x000fe2000f8e00ff */
[----:B------:R-:W-:Y:S01]  /*ec80*/  CS2R R22, SRZ ;  /* 0x0000000000167805 */ /* 0x000fe2000001ff00 */
[----:B------:R-:W-:Y:S01]  /*ec90*/  IMAD.U32 R5, RZ, RZ, UR6 ;  /* 0x00000006ff057e24 */ /* 0x000fe2000f8e00ff */
[----:B------:R-:W-:Y:S01]  /*eca0*/  CS2R R20, SRZ ;  /* 0x0000000000147805 */ /* 0x000fe2000001ff00 */
[----:B------:R-:W-:-:S06]  /*ecb0*/  ISETP.NE.AND P3, PT, R26, RZ, PT ;  /* 0x000000ff1a00720c */ /* 0x000fcc0003f65270 */
[----:B------:R-:W-:Y:S01]  /*ecc0*/  @P0 IMAD.HI.U32 R4, R2, c[0x0][0x2c8], RZ ;  /* 0x0000b20002040a27 */ /* 0x000fe200078e00ff */
[----:B------:R-:W-:-:S13]  /*ecd0*/  PLOP3.LUT P0, PT, PT, PT, UP2, 0x80, 0x0 ;  /* 0x000000000000781c */ /* 0x000fda0003f0f028 */
[----:B------:R-:W-:Y:S01]  /*ece0*/  @P0 SHF.R.U32.HI R2, RZ, c[0x0][0x2cc], R4 ;  /* 0x0000b300ff020a19 */ /* 0x000fe20000011604 */
[----:B------:R-:W-:-:S03]  /*ecf0*/  IMAD.MOV.U32 R4, RZ, RZ, R6 ;  /* 0x000000ffff047224 */ /* 0x000fc600078e0006 */
[----:B------:R-:W-:Y:S01]  /*ed00*/  SHF.R.S32.HI R8, RZ, 0x1f, R2 ;  /* 0x0000001fff087819 */ /* 0x000fe20000011402 */
[----:B------:R-:W-:-:S04]  /*ed10*/  IMAD.WIDE.U32 R4, R2, c[0x0][0x280], R4 ;  /* 0x0000a00002047a25 */ /* 0x000fc800078e0004 */
[----:B------:R-:W-:Y:S01]  /*ed20*/  IMAD R7, R8, c[0x0][0x280], RZ ;  /* 0x0000a00008077a24 */ /* 0x000fe200078e02ff */
[----:B------:R-:W-:-:S03]  /*ed30*/  LEA R14, P0, R4, c[0x0][0x270], 0x1 ;  /* 0x00009c00040e7a11 */ /* 0x000fc600078008ff */
[----:B------:R-:W-:Y:S02]  /*ed40*/  IMAD R6, R2, c[0x0][0x284], R7 ;  /* 0x0000a10002067a24 */ /* 0x000fe400078e0207 */
[----:B------:R-:W-:Y:S02]  /*ed50*/  IMAD.U32 R7, RZ, RZ, UR33 ;  /* 0x00000021ff077e24 */ /* 0x000fe4000f8e00ff */
[----:B------:R-:W-:Y:S02]  /*ed60*/  IMAD.IADD R5, R5, 0x1, R6 ;  /* 0x0000000105057824 */ /* 0x000fe400078e0206 */
[----:B------:R-:W-:Y:S02]  /*ed70*/  IMAD.U32 R6, RZ, RZ, UR32 ;  /* 0x00000020ff067e24 */ /* 0x000fe4000f8e00ff */
[----:B------:R-:W-:Y:S01]  /*ed80*/  IMAD R7, R8, c[0x0][0x290], RZ ;  /* 0x0000a40008077a24 */ /* 0x000fe200078e02ff */
[----:B------:R-:W-:Y:S01]  /*ed90*/  LEA.HI.X R13, R4, c[0x0][0x274], R5, 0x1, P0 ;  /* 0x00009d00040d7a11 */ /* 0x000fe200000f0c05 */
[----:B------:R-:W-:Y:S01]  /*eda0*/  IMAD.MOV.U32 R4, RZ, RZ, R6 ;  /* 0x000000ffff047224 */ /* 0x000fe200078e0006 */
[----:B------:R-:W-:Y:S01]  /*edb0*/  MOV R5, UR5 ;  /* 0x0000000500057c02 */ /* 0x000fe20008000f00 */
[----:B------:R-:W1:Y:S04]  /*edc0*/  SHFL.IDX PT, R6, R14, RZ, 0x181f ;  /* 0x00181fff0e067589 */ /* 0x000e6800000e0000 */
[----:B------:R-:W-:-:S04]  /*edd0*/  IMAD.WIDE.U32 R4, R2, c[0x0][0x290], R4 ;  /* 0x0000a40002047a25 */ /* 0x000fc800078e0004 */
[----:B------:R-:W-:Y:S01]  /*ede0*/  IMAD R2, R2, c[0x0][0x294], R7 ;  /* 0x0000a50002027a24 */ /* 0x000fe200078e0207 */
[----:B------:R-:W-:-:S03]  /*edf0*/  LEA R12, P0, R4, c[0x0][0x288], 0x1 ;  /* 0x0000a200040c7a11 */ /* 0x000fc600078008ff */
[----:B------:R-:W-:Y:S02]  /*ee00*/  IMAD.IADD R2, R5, 0x1, R2 ;  /* 0x0000000105027824 */ /* 0x000fe400078e0202 */
[----:B------:R-:W2:Y:S03]  /*ee10*/  SHFL.IDX PT, R5, R13, RZ, 0x181f ;  /* 0x00181fff0d057589 */ /* 0x000ea600000e0000 */
[----:B------:R-:W-:Y:S02]  /*ee20*/  LEA.HI.X R11, R4, c[0x0][0x28c], R2, 0x1, P0 ;  /* 0x0000a300040b7a11 */ /* 0x000fe400000f0c02 */
[----:B------:R-:W-:-:S03]  /*ee30*/  ISETP.GE.OR P0, PT, R16, c[0x0][0x27c], P1 ;  /* 0x00009f0010007a0c */ /* 0x000fc60000f06670 */
[----:B------:R-:W-:Y:S10]  /*ee40*/  SHFL.IDX PT, R8, R11, RZ, 0x181f ;  /* 0x00181fff0b087589 */ /* 0x000ff400000e0000 */
[----:B------:R-:W-:-:S02]  /*ee50*/  @!P0 SHF.L.U32 R4, R16, 0x1, RZ ;  /* 0x0000000110048819 */ /* 0x000fc400000006ff */
[----:B------:R-:W-:Y:S02]  /*ee60*/  @!P0 SHF.L.U64.HI R2, R16, 0x1, R37 ;  /* 0x0000000110028819 */ /* 0x000fe40000010225 */
[----:B-1----:R-:W-:-:S05]  /*ee70*/  @!P0 IADD3 R6, P1, R6, R4, RZ ;  /* 0x0000000406068210 */ /* 0x002fca0007f3e0ff */
[----:B--2---:R-:W-:Y:S02]  /*ee80*/  @!P0 IMAD.X R7, R5, 0x1, R2, P1 ;  /* 0x0000000105078824 */ /* 0x004fe400008e0602 */
[----:B------:R-:W1:Y:S01]  /*ee90*/  SHFL.IDX PT, R5, R12, RZ, 0x181f ;  /* 0x00181fff0c057589 */ /* 0x000e6200000e0000 */
[----:B------:R-:W-:Y:S01]  /*eea0*/  CS2R R26, SRZ ;  /* 0x00000000001a7805 */ /* 0x000fe2000001ff00 */
[----:B------:R-:W-:Y:S02]  /*eeb0*/  CS2R R24, SRZ ;  /* 0x0000000000187805 */ /* 0x000fe4000001ff00 */
[----:B------:R2:W3:Y:S01]  /*eec0*/  @!P0 LD.E.128 R20, [R6.64] ;  /* 0x0000001c06148980 */ /* 0x0004e2000c101d00 */
[----:B-1----:R-:W-:-:S05]  /*eed0*/  @!P0 IADD3 R4, P1, R5, R4, RZ ;  /* 0x0000000405048210 */ /* 0x002fca0007f3e0ff */
[----:B------:R-:W-:-:S05]  /*eee0*/  @!P0 IMAD.X R5, R8, 0x1, R2, P1 ;  /* 0x0000000108058824 */ /* 0x000fca00008e0602 */
[----:B------:R1:W4:Y:S01]  /*eef0*/  @!P0 LD.E.128 R24, [R4.64] ;  /* 0x0000001c04188980 */ /* 0x000322000c101d00 */
[----:B------:R-:W-:Y:S03]  /*ef00*/  BSSY B0, `(.L_x_1763) ;  /* 0x0000026000007945 */ /* 0x000fe60003800000 */
[----:B--2---:R2:W1:Y:S01]  /*ef10*/  SHFL.IDX PT, R7, R14, 0x1, 0x181f ;  /* 0x00381f000e077f89 */ /* 0x00446200000e0000 */
[----:B------:R-:W-:-:S03]  /*ef20*/  CS2R R46, SRZ ;  /* 0x00000000002e7805 */ /* 0x000fc6000001ff00 */
[----:B------:R2:W1:Y:S01]  /*ef30*/  SHFL.IDX PT, R8, R12, 0x1, 0x181f ;  /* 0x00381f000c087f89 */ /* 0x00046200000e0000 */
[----:B------:R-:W-:-:S03]  /*ef40*/  CS2R R44, SRZ ;  /* 0x00000000002c7805 */ /* 0x000fc6000001ff00 */
[----:B------:R2:W1:Y:S01]  /*ef50*/  SHFL.IDX PT, R9, R13, 0x1, 0x181f ;  /* 0x00381f000d097f89 */ /* 0x00046200000e0000 */
[----:B------:R-:W-:-:S03]  /*ef60*/  CS2R R42, SRZ ;  /* 0x00000000002a7805 */ /* 0x000fc6000001ff00 */
[----:B------:R2:W1:Y:S01]  /*ef70*/  SHFL.IDX PT, R10, R11, 0x1, 0x181f ;  /* 0x00381f000b0a7f89 */ /* 0x00046200000e0000 */
[----:B------:R-:W-:Y:S01]  /*ef80*/  CS2R R40, SRZ ;  /* 0x0000000000287805 */ /* 0x000fe2000001ff00 */
[----:B------:R-:W-:Y:S01]  /*ef90*/  ISETP.GE.AND P2, PT, R16, c[0x0][0x27c], PT ;  /* 0x00009f0010007a0c */ /* 0x000fe20003f46270 */
[----:B---3--:R-:W-:Y:S02]  /*efa0*/  IMAD.MOV.U32 R6, RZ, RZ, R22 ;  /* 0x000000ffff067224 */ /* 0x008fe400078e0016 */
[----:B-1----:R-:W-:Y:S02]  /*efb0*/  IMAD.MOV.U32 R4, RZ, RZ, R20 ;  /* 0x000000ffff047224 */ /* 0x002fe400078e0014 */
[----:B------:R-:W-:Y:S01]  /*efc0*/  IMAD.MOV.U32 R2, RZ, RZ, R21 ;  /* 0x000000ffff027224 */ /* 0x000fe200078e0015 */
[----:B------:R-:W-:Y:S02]  /*efd0*/  MOV R5, R23 ;  /* 0x0000001700057202 */ /* 0x000fe40000000f00 */
[----:B------:R-:W-:-:S02]  /*efe0*/  PRMT R31, R6, 0x7610, R31 ;  /* 0x00007610061f7816 */ /* 0x000fc4000000001f */
[----:B------:R-:W-:Y:S02]  /*eff0*/  PRMT R19, R4, 0x7610, R19 ;  /* 0x0000761004137816 */ /* 0x000fe40000000013 */
[----:B------:R-:W-:Y:S02]  /*f000*/  PRMT R29, R2, 0x7610, R29 ;  /* 0x00007610021d7816 */ /* 0x000fe4000000001d */
[----:B------:R-:W-:Y:S01]  /*f010*/  PRMT R30, R30, 0x5410, R5 ;  /* 0x000054101e1e7816 */ /* 0x000fe20000000005 */
[----:B----4-:R-:W-:Y:S01]  /*f020*/  IMAD.MOV.U32 R6, RZ, RZ, R26 ;  /* 0x000000ffff067224 */ /* 0x010fe200078e001a */
[----:B------:R-:W-:Y:S01]  /*f030*/  MOV R5, R27 ;  /* 0x0000001b00057202 */ /* 0x000fe20000000f00 */
[----:B------:R-:W-:Y:S02]  /*f040*/  IMAD.MOV.U32 R4, RZ, RZ, R24 ;  /* 0x000000ffff047224 */ /* 0x000fe400078e0018 */
[----:B------:R-:W-:Y:S01]  /*f050*/  IMAD.MOV.U32 R2, RZ, RZ, R25 ;  /* 0x000000ffff027224 */ /* 0x000fe200078e0019 */
[----:B------:R-:W-:-:S02]  /*f060*/  PRMT R30, R6, 0x7610, R30 ;  /* 0x00007610061e7816 */ /* 0x000fc4000000001e */
[----:B------:R-:W-:Y:S02]  /*f070*/  PRMT R29, R29, 0x5410, R5 ;  /* 0x000054101d1d7816 */ /* 0x000fe40000000005 */
[----:B------:R-:W-:Y:S01]  /*f080*/  PRMT R28, R2, 0x5410, R4 ;  /* 0x00005410021c7816 */ /* 0x000fe20000000004 */
[----:B------:R-:W-:Y:S05]  /*f090*/  @P3 BRA `(.L_x_1764) ;  /* 0x000000c000003947 */ /* 0x000fea0003800000 */
[----:B--2---:R-:W-:Y:S01]  /*f0a0*/  CS2R R44, SRZ ;  /* 0x00000000002c7805 */ /* 0x004fe2000001ff00 */
        /* <DEDUP_REMOVED lines=11> */
.L_x_1764:
[----:B--2---:R-:W-:Y:S05]  /*f160*/  BSYNC B0 ;  /* 0x0000000000007941 */ /* 0x004fea0003800000 */
.L_x_1763:
[----:B-1----:R-:W1:Y:S01]  /*f170*/  SHFL.IDX PT, R6, R14, 0x2, 0x181f ;  /* 0x00581f000e067f89 */ /* 0x002e6200000e0000 */
[----:B------:R-:W-:Y:S01]  /*f180*/  ISETP.NE.AND P0, PT, R38, RZ, PT ;  /* 0x000000ff2600720c */ /* 0x000fe20003f05270 */
[----:B------:R-:W-:Y:S01]  /*f190*/  CS2R R54, SRZ ;  /* 0x0000000000367805 */ /* 0x000fe2000001ff00 */
[----:B------:R-:W-:Y:S01]  /*f1a0*/  CS2R R52, SRZ ;  /* 0x0000000000347805 */ /* 0x000fe2000001ff00 */
[----:B------:R-:W2:Y:S01]  /*f1b0*/  SHFL.IDX PT, R4, R13, 0x2, 0x181f ;  /* 0x00581f000d047f89 */ /* 0x000ea200000e0000 */
[----:B------:R-:W-:Y:S02]  /*f1c0*/  ISETP.GE.OR P0, PT, R16, c[0x0][0x27c], P0 ;  /* 0x00009f0010007a0c */ /* 0x000fe40000706670 */
[----:B------:R-:W-:Y:S01]  /*f1d0*/  ISETP.NE.AND P3, PT, R48, RZ, PT ;  /* 0x000000ff3000720c */ /* 0x000fe20003f65270 */
[----:B------:R-:W-:Y:S10]  /*f1e0*/  SHFL.IDX PT, R8, R11, 0x2, 0x181f ;  /* 0x00581f000b087f89 */ /* 0x000ff400000e0000 */
[C---:B------:R-:W-:Y:S01]  /*f1f0*/  @!P0 IMAD.SHL.U32 R2, R16.reuse, 0x2, RZ ;  /* 0x0000000210028824 */ /* 0x040fe200078e00ff */
[----:B------:R-:W-:-:S04]  /*f200*/  @!P0 SHF.L.U64.HI R5, R16, 0x1, R37 ;  /* 0x0000000110058819 */ /* 0x000fc80000010225 */
[----:B-1----:R-:W-:-:S05]  /*f210*/  @!P0 IADD3 R6, P1, R6, R2, RZ ;  /* 0x0000000206068210 */ /* 0x002fca0007f3e0ff */
[----:B--2---:R-:W-:Y:S02]  /*f220*/  @!P0 IMAD.X R7, R4, 0x1, R5, P1 ;  /* 0x0000000104078824 */ /* 0x004fe400008e0605 */
[----:B------:R-:W1:Y:S01]  /*f230*/  SHFL.IDX PT, R4, R12, 0x2, 0x181f ;  /* 0x00581f000c047f89 */ /* 0x000e6200000e0000 */
[----:B------:R-:W-:Y:S01]  /*f240*/  CS2R R58, SRZ ;  /* 0x00000000003a7805 */ /* 0x000fe2000001ff00 */
[----:B------:R-:W-:Y:S02]  /*f250*/  CS2R R56, SRZ ;  /* 0x0000000000387805 */ /* 0x000fe4000001ff00 */
[----:B------:R2:W3:Y:S01]  /*f260*/  @!P0 LD.E.128 R52, [R6.64] ;  /* 0x0000001c06348980 */ /* 0x0004e2000c101d00 */
[----:B-1----:R-:W-:-:S05]  /*f270*/  @!P0 IADD3 R4, P1, R4, R2, RZ ;  /* 0x0000000204048210 */ /* 0x002fca0007f3e0ff */
[----:B------:R-:W-:-:S05]  /*f280*/  @!P0 IMAD.X R5, R8, 0x1, R5, P1 ;  /* 0x0000000108058824 */ /* 0x000fca00008e0605 */
[----:B------:R1:W4:Y:S01]  /*f290*/  @!P0 LD.E.128 R56, [R4.64] ;  /* 0x0000001c04388980 */ /* 0x000322000c101d00 */
[----:B--2--5:R-:W-:Y:S02]  /*f2a0*/  IMAD.MOV.U32 R6, RZ, RZ, R46 ;  /* 0x000000ffff067224 */ /* 0x024fe400078e002e */
[----:B------:R-:W-:Y:S01]  /*f2b0*/  IMAD.MOV.U32 R2, RZ, RZ, R45 ;  /* 0x000000ffff027224 */ /* 0x000fe200078e002d */
[----:B------:R2:W2:Y:S01]  /*f2c0*/  SHFL.IDX PT, R9, R13, 0x3, 0x181f ;  /* 0x00781f000d097f89 */ /* 0x0004a200000e0000 */
[----:B------:R-:W-:Y:S01]  /*f2d0*/  BSSY B0, `(.L_x_1765) ;  /* 0x000002b000007945 */ /* 0x000fe20003800000 */
[----:B-1----:R-:W-:Y:S01]  /*f2e0*/  IMAD.MOV.U32 R4, RZ, RZ, R44 ;  /* 0x000000ffff047224 */ /* 0x002fe200078e002c */
[----:B------:R-:W-:-:S04]  /*f2f0*/  MOV R5, R47 ;  /* 0x0000002f00057202 */ /* 0x000fc80000000f00 */
[----:B------:R-:W-:Y:S01]  /*f300*/  PRMT R71, R5, 0x5410, R6 ;  /* 0x0000541005477816 */ /* 0x000fe20000000006 */
[----:B------:R-:W-:Y:S01]  /*f310*/  IMAD.MOV.U32 R6, RZ, RZ, R42 ;  /* 0x000000ffff067224 */ /* 0x000fe200078e002a */
[----:B------:R-:W-:Y:S01]  /*f320*/  PRMT R51, R2, 0x5410, R4 ;  /* 0x0000541002337816 */ /* 0x000fe20000000004 */
[----:B------:R-:W-:Y:S01]  /*f330*/  IMAD.MOV.U32 R4, RZ, RZ, R40 ;  /* 0x000000ffff047224 */ /* 0x000fe200078e0028 */
[----:B------:R-:W-:Y:S01]  /*f340*/  MOV R5, R43 ;  /* 0x0000002b00057202 */ /* 0x000fe20000000f00 */
[----:B------:R-:W-:-:S03]  /*f350*/  IMAD.MOV.U32 R2, RZ, RZ, R41 ;  /* 0x000000ffff027224 */ /* 0x000fc600078e0029 */
[----:B------:R-:W-:Y:S02]  /*f360*/  PRMT R70, R5, 0x5410, R6 ;  /* 0x0000541005467816 */ /* 0x000fe40000000006 */
[----:B------:R-:W-:Y:S01]  /*f370*/  PRMT R50, R2, 0x5410, R4 ;  /* 0x0000541002327816 */ /* 0x000fe20000000004 */
[----:B------:R1:W1:Y:S01]  /*f380*/  SHFL.IDX PT, R7, R14, 0x3, 0x181f ;  /* 0x00781f000e077f89 */ /* 0x00026200000e0000 */
[----:B------:R-:W-:-:S03]  /*f390*/  CS2R R66, SRZ ;  /* 0x0000000000427805 */ /* 0x000fc6000001ff00 */
[----:B------:R1:W1:Y:S01]  /*f3a0*/  SHFL.IDX PT, R10, R11, 0x3, 0x181f ;  /* 0x00781f000b0a7f89 */ /* 0x00026200000e0000 */
[----:B------:R-:W-:-:S03]  /*f3b0*/  CS2R R64, SRZ ;  /* 0x0000000000407805 */ /* 0x000fc6000001ff00 */
[----:B------:R1:W1:Y:S01]  /*f3c0*/  SHFL.IDX PT, R8, R12, 0x3, 0x181f ;  /* 0x00781f000c087f89 */ /* 0x00026200000e0000 */
[----:B------:R-:W-:Y:S01]  /*f3d0*/  CS2R R62, SRZ ;  /* 0x00000000003e7805 */ /* 0x000fe2000001ff00 */
[----:B------:R-:W-:Y:S01]  /*f3e0*/  CS2R R60, SRZ ;  /* 0x00000000003c7805 */ /* 0x000fe2000001ff00 */
[----:B---3--:R-:W-:Y:S01]  /*f3f0*/  IMAD.MOV.U32 R6, RZ, RZ, R54 ;  /* 0x000000ffff067224 */ /* 0x008fe200078e0036 */
[----:B------:R-:W-:Y:S01]  /*f400*/  MOV R5, R55 ;  /* 0x0000003700057202 */ /* 0x000fe20000000f00 */
[----:B------:R-:W-:Y:S02]  /*f410*/  IMAD.MOV.U32 R4, RZ, RZ, R52 ;  /* 0x000000ffff047224 */ /* 0x000fe400078e0034 */
[----:B------:R-:W-:Y:S01]  /*f420*/  IMAD.MOV.U32 R2, RZ, RZ, R53 ;  /* 0x000000ffff027224 */ /* 0x000fe200078e0035 */
[----:B------:R-:W-:-:S04]  /*f430*/  PRMT R107, R5, 0x5410, R6 ;  /* 0x00005410056b7816 */ /* 0x000fc80000000006 */
[----:B------:R-:W-:Y:S01]  /*f440*/  PRMT R105, R2, 0x5410, R4 ;  /* 0x0000541002697816 */ /* 0x000fe20000000004 */
[----:B----4-:R-:W-:Y:S01]  /*f450*/  IMAD.MOV.U32 R6, RZ, RZ, R58 ;  /* 0x000000ffff067224 */ /* 0x010fe200078e003a */
[----:B------:R-:W-:Y:S01]  /*f460*/  MOV R5, R59 ;  /* 0x0000003b00057202 */ /* 0x000fe20000000f00 */
[----:B------:R-:W-:Y:S02]  /*f470*/  IMAD.MOV.U32 R4, RZ, RZ, R56 ;  /* 0x000000ffff047224 */ /* 0x000fe400078e0038 */
[----:B------:R-:W-:Y:S01]  /*f480*/  IMAD.MOV.U32 R2, RZ, RZ, R57 ;  /* 0x000000ffff027224 */ /* 0x000fe200078e0039 */
[----:B------:R-:W-:-:S04]  /*f490*/  PRMT R106, R5, 0x5410, R6 ;  /* 0x00005410056a7816 */ /* 0x000fc80000000006 */
[----:B------:R-:W-:Y:S01]  /*f4a0*/  PRMT R104, R2, 0x5410, R4 ;  /* 0x0000541002687816 */ /* 0x000fe20000000004 */
[----:B------:R-:W-:Y:S05]  /*f4b0*/  @P3 BRA `(.L_x_1766) ;  /* 0x000000c000003947 */ /* 0x000fea0003800000 */
[----:B-12---:R-:W-:Y:S01]  /*f4c0*/  CS2R R64, SRZ ;  /* 0x0000000000407805 */ /* 0x006fe2000001ff00 */
        /* <DEDUP_REMOVED lines=11> */
.L_x_1766:
[----:B-12---:R-:W-:Y:S05]  /*f580*/  BSYNC B0 ;  /* 0x0000000000007941 */ /* 0x006fea0003800000 */
.L_x_1765:
[----:B------:R-:W1:Y:S01]  /*f590*/  SHFL.IDX PT, R6, R14, 0x4, 0x181f ;  /* 0x00981f000e067f89 */ /* 0x000e6200000e0000 */
[----:B------:R-:W-:Y:S01]  /*f5a0*/  ISETP.NE.AND P0, PT, R69, RZ, PT ;  /* 0x000000ff4500720c */ /* 0x000fe20003f05270 */
[----:B------:R-:W-:Y:S01]  /*f5b0*/  CS2R R74, SRZ ;  /* 0x00000000004a7805 */ /* 0x000fe2000001ff00 */
[----:B------:R-:W-:Y:S01]  /*f5c0*/  ISETP.NE.AND P3, PT, R72, RZ, PT ;  /* 0x000000ff4800720c */ /* 0x000fe20003f65270 */
[----:B------:R-:W2:Y:S01]  /*f5d0*/  SHFL.IDX PT, R4, R13, 0x4, 0x181f ;  /* 0x00981f000d047f89 */ /* 0x000ea200000e0000 */
[C---:B------:R-:W-:Y:S01]  /*f5e0*/  ISETP.GE.OR P0, PT, R16.reuse, c[0x0][0x27c], P0 ;  /* 0x00009f0010007a0c */ /* 0x040fe20000706670 */
[----:B------:R-:W-:Y:S02]  /*f5f0*/  CS2R R72, SRZ ;  /* 0x0000000000487805 */ /* 0x000fe4000001ff00 */
        /* <DEDUP_REMOVED lines=58> */
.L_x_1768:
[----:B-12---:R-:W-:Y:S05]  /*f9a0*/  BSYNC B0 ;  /* 0x0000000000007941 */ /* 0x006fea0003800000 */
.L_x_1767:
[----:B------:R-:W1:Y:S01]  /*f9b0*/  SHFL.IDX PT, R6, R14, 0x6, 0x181f ;  /* 0x00d81f000e067f89 */ /* 0x000e6200000e0000 */
[----:B------:R-:W-:Y:S01]  /*f9c0*/  ISETP.NE.AND P0, PT, R89, RZ, PT ;  /* 0x000000ff5900720c */ /* 0x000fe20003f05270 */
[----:B------:R-:W-:Y:S01]  /*f9d0*/  CS2R R98, SRZ ;  /* 0x0000000000627805 */ /* 0x000fe2000001ff00 */
[----:B------:R-:W-:Y:S01]  /*f9e0*/  CS2R R96, SRZ ;  /* 0x0000000000607805 */ /* 0x000fe2000001ff00 */
[----:B------:R-:W2:Y:S01]  /*f9f0*/  SHFL.IDX PT, R7, R13, 0x6, 0x181f ;  /* 0x00d81f000d077f89 */ /* 0x000ea200000e0000 */
[----:B------:R-:W-:-:S03]  /*fa00*/  ISETP.GE.OR P0, PT, R16, c[0x0][0x27c], P0 ;  /* 0x00009f0010007a0c */ /* 0x000fc60000706670 */
[----:B------:R-:W3:Y:S04]  /*fa10*/  SHFL.IDX PT, R4, R12, 0x6, 0x181f ;  /* 0x00d81f000c047f89 */ /* 0x000ee800000e0000 */
[----:B------:R-:W4:Y:S06]  /*fa20*/  SHFL.IDX PT, R8, R11, 0x6, 0x181f ;  /* 0x00d81f000b087f89 */ /* 0x000f2c00000e0000 */
        /* <DEDUP_REMOVED lines=12> */
[----:B------:R-:W-:Y:S01]  /*faf0*/  CS2R R102, SRZ ;  /* 0x0000000000667805 */ /* 0x000fe2000001ff00 */
[----:B------:R2:W2:Y:S01]  /*fb00*/  SHFL.IDX PT, R10, R13, 0x7, 0x181f ;  /* 0x00f81f000d0a7f89 */ /* 0x0004a200000e0000 */
[----:B------:R-:W-:Y:S01]  /*fb10*/  CS2R R100, SRZ ;  /* 0x0000000000647805 */ /* 0x000fe2000001ff00 */
[----:B------:R-:W-:Y:S01]  /*fb20*/  CS2R R90, SRZ ;  /* 0x00000000005a7805 */ /* 0x000fe2000001ff00 */
[----:B------:R-:W-:Y:S01]  /*fb30*/  CS2R R88, SRZ ;  /* 0x0000000000587805 */ /* 0x000fe2000001ff00 */
[----:B------:R2:W2:Y:S04]  /*fb40*/  SHFL.IDX PT, R8, R12, 0x7, 0x181f ;  /* 0x00f81f000c087f89 */ /* 0x0004a800000e0000 */
[----:B------:R2:W2:Y:S01]  /*fb50*/  SHFL.IDX PT, R9, R11, 0x7, 0x181f ;  /* 0x00f81f000b097f89 */ /* 0x0004a200000e0000 */
[----:B-1----:R-:W-:-:S03]  /*fb60*/  IMAD.MOV.U32 R6, RZ, RZ, R86 ;  /* 0x000000ffff067224 */ /* 0x002fc600078e0056 */
[----:B------:R1:W1:Y:S01]  /*fb70*/  SHFL.IDX PT, R7, R14, 0x7, 0x181f ;  /* 0x00f81f000e077f89 */ /* 0x00026200000e0000 */
[----:B---3--:R-:W-:Y:S01]  /*fb80*/  IMAD.MOV.U32 R4, RZ, RZ, R84 ;  /* 0x000000ffff047224 */ /* 0x008fe200078e0054 */
        /* <DEDUP_REMOVED lines=9> */
[----:B--2---:R-:W-:Y:S01]  /*fc20*/  IMAD.MOV.U32 R6, RZ, RZ, R98 ;  /* 0x000000ffff067224 */ /* 0x004fe200078e0062 */
[----:B------:R-:W-:Y:S01]  /*fc30*/  MOV R5, R99 ;  /* 0x0000006300057202 */ /* 0x000fe20000000f00 */
[----:B------:R-:W-:Y:S02]  /*fc40*/  IMAD.MOV.U32 R4, RZ, RZ, R96 ;  /* 0x000000ffff047224 */ /* 0x000fe400078e0060 */
[----:B------:R-:W-:Y:S01]  /*fc50*/  IMAD.MOV.U32 R2, RZ, RZ, R97 ;  /* 0x000000ffff027224 */ /* 0x000fe200078e0061 */
[----:B------:R-:W-:Y:S01]  /*fc60*/  PRMT R122, R5, 0x5410, R6 ;  /* 0x00005410057a7816 */ /* 0x000fe20000000006 */
[----:B----4-:R-:W-:-:S03]  /*fc70*/  IMAD.MOV.U32 R6, RZ, RZ, R94 ;  /* 0x000000ffff067224 */ /* 0x010fc600078e005e */
[----:B------:R-:W-:Y:S01]  /*fc80*/  PRMT R120, R2, 0x5410, R4 ;  /* 0x0000541002787816 */ /* 0x000fe20000000004 */
[----:B------:R-:W-:Y:S01]  /*fc90*/  IMAD.MOV.U32 R4, RZ, RZ, R92 ;  /* 0x000000ffff047224 */ /* 0x000fe200078e005c */
[----:B------:R-:W-:Y:S01]  /*fca0*/  MOV R5, R95 ;  /* 0x0000005f00057202 */ /* 0x000fe20000000f00 */
        /* <DEDUP_REMOVED lines=16> */
.L_x_1770:
[----:B-1----:R-:W-:Y:S05]  /*fdb0*/  BSYNC B0 ;  /* 0x0000000000007941 */ /* 0x002fea0003800000 */
.L_x_1769:
[----:B------:R-:W-:Y:S01]  /*fdc0*/  UIADD3 UR4, -UR18, UR20, URZ ;  /* 0x0000001412047290 */ /* 0x000fe2000fffe13f */
[----:B-----5:R-:W-:Y:S01]  /*fdd0*/  IMAD.MOV.U32 R2, RZ, RZ, R102 ;  /* 0x000000ffff027224 */ /* 0x020fe200078e0066 */
[----:B------:R-:W-:-:S04]  /*fde0*/  DEPBAR.LE SB0, 0x1 ;  /* 0x000080400000791a */ /* 0x000fc80000000000 */
[----:B------:R-:W-:Y:S01]  /*fdf0*/  UISETP.LT.AND UP0, UPT, UR4, 0x80, UPT ;  /* 0x000000800400788c */ /* 0x000fe2000bf01270 */
[----:B------:R-:W-:Y:S01]  /*fe00*/  PRMT R126, R126, 0x5410, R2 ;  /* 0x000054107e7e7816 */ /* 0x000fe20000000002 */
[----:B------:R-:W-:Y:S01]  /*fe10*/  IMAD.MOV.U32 R5, RZ, RZ, R103 ;  /* 0x000000ffff057224 */ /* 0x000fe200078e0067 */
[----:B------:R-:W-:Y:S01]  /*fe20*/  MOV R6, R90 ;  /* 0x0000005a00067202 */ /* 0x000fe20000000f00 */
[----:B------:R-:W-:Y:S01]  /*fe30*/  USEL UR4, UR4, 0x80, UP0 ;  /* 0x0000008004047887 */ /* 0x000fe20008000000 */
[----:B------:R-:W-:Y:S01]  /*fe40*/  IMAD.MOV.U32 R4, RZ, RZ, R100 ;  /* 0x000000ffff047224 */ /* 0x000fe200078e0064 */
[----:B------:R-:W-:Y:S01]  /*fe50*/  BSSY B0, `(.L_x_1771) ;  /* 0x0000073000007945 */ /* 0x000fe20003800000 */
[----:B------:R-:W-:Y:S01]  /*fe60*/  IMAD.MOV.U32 R2, RZ, RZ, R101 ;  /* 0x000000ffff027224 */ /* 0x000fe200078e0065 */
[----:B------:R-:W-:Y:S01]  /*fe70*/  PRMT R126, R5, 0x7610, R126 ;  /* 0x00007610057e7816 */ /* 0x000fe2000000007e */
[----:B------:R-:W-:Y:S01]  /*fe80*/  IMAD.MOV.U32 R5, RZ, RZ, R91 ;  /* 0x000000ffff057224 */ /* 0x000fe200078e005b */
[----:B------:R-:W-:Y:S01]  /*fe90*/  BAR.SYNC.DEFER_BLOCKING 0x0 ;  /* 0x0000000000007b1d */ /* 0x000fe20000010000 */
[----:B------:R-:W-:-:S02]  /*fea0*/  ISETP.GE.OR P0, PT, R68, UR4, P2 ;  /* 0x0000000444007c0c */ /* 0x000fc40009706670 */
[----:B------:R-:W-:Y:S01]  /*feb0*/  PRMT R124, R2, 0x5410, R4 ;  /* 0x00005410027c7816 */ /* 0x000fe20000000004 */
[----:B------:R-:W-:Y:S01]  /*fec0*/  IMAD.MOV.U32 R4, RZ, RZ, R88 ;  /* 0x000000ffff047224 */ /* 0x000fe200078e0058 */
[----:B------:R-:W-:Y:S02]  /*fed0*/  MOV R2, R89 ;  /* 0x0000005900027202 */ /* 0x000fe40000000f00 */
[----:B------:R-:W-:Y:S02]  /*fee0*/  PRMT R125, R5, 0x5410, R6 ;  /* 0x00005410057d7816 */ /* 0x000fe40000000006 */
[----:B------:R-:W-:-:S05]  /*fef0*/  PRMT R123, R2, 0x5410, R4 ;  /* 0x00005410027b7816 */ /* 0x000fca0000000004 */
[----:B------:R-:W-:Y:S05]  /*ff00*/  @P0 BRA `(.L_x_1772) ;  /* 0x0000067000000947 */ /* 0x000fea0003800000 */
[----:B------:R-:W-:Y:S01]  /*ff10*/  IMAD.MOV.U32 R2, RZ, RZ, c[0x0][0x27c] ;  /* 0x00009f00ff027624 */ /* 0x000fe200078e00ff */
[----:B------:R-:W1:Y:S01]  /*ff20*/  LDS.128 R8, [R34+0x8100] ;  /* 0x0081000022087984 */ /* 0x000e620000000c00 */
[----:B------:R-:W-:Y:S02]  /*ff30*/  SHF.R.U64 R13, R22, 0x10, R23 ;  /* 0x00000010160d7819 */ /* 0x000fe40000001217 */
[----:B------:R-:W-:Y:S02]  /*ff40*/  SHF.R.U64 R15, R24, 0x10, R25 ;  /* 0x00000010180f7819 */ /* 0x000fe40000001219 */
[----:B------:R-:W-:Y:S02]  /*ff50*/  LEA.HI R2, R2, R49, RZ, 0x1d ;  /* 0x0000003102027211 */ /* 0x000fe400078fe8ff */
[----:B------:R-:W-:Y:S02]  /*ff60*/  SHF.R.U64 R17, R26, 0x10, R27 ;  /* 0x000000101a117819 */ /* 0x000fe4000000121b */
[----:B------:R-:W-:Y:S01]  /*ff70*/  SHF.R.S32.HI R5, RZ, 0x1f, R2 ;  /* 0x0000001fff057819 */ /* 0x000fe20000011402 */
[----:B------:R-:W-:Y:S01]  /*ff80*/  IMAD.SHL.U32 R4, R2, 0x8, RZ ;  /* 0x0000000802047824 */ /* 0x000fe200078e00ff */
[----:B------:R-:W-:-:S02]  /*ff90*/  PRMT R26, R31, 0x5410, R13 ;  /* 0x000054101f1a7816 */ /* 0x000fc4000000000d */
[----:B------:R-:W-:Y:S02]  /*ffa0*/  LEA.HI R2, R5, R2, RZ, 0x3 ;  /* 0x0000000205027211 */ /* 0x000fe400078f18ff */
[----:B------:R-:W-:Y:S02]  /*ffb0*/  LOP3.LUT R4, R18, 0x38, R4, 0xf8, !PT ;  /* 0x0000003812047812 */ /* 0x000fe400078ef804 */
[----:B------:R-:W-:Y:S01]  /*ffc0*/  PRMT R13, R28, 0x5432, R15 ;  /* 0x000054321c0d7816 */ /* 0x000fe2000000000f */
[----:B------:R-:W-:Y:S01]  /*ffd0*/  IMAD.SHL.U32 R2, R2, 0x400, RZ ;  /* 0x0000040002027824 */ /* 0x000fe200078e00ff */
[----:B------:R-:W-:Y:S02]  /*ffe0*/  LOP3.LUT R4, R4, R33, RZ, 0x3c, !PT ;  /* 0x0000002104047212 */ /* 0x000fe400078e3cff */
[----:B------:R-:W-:Y:S01]  /*fff0*/  SHF.R.U32.HI R16, RZ, 0x10, R25 ;  /* 0x00000010ff107819 */ /* 0x000fe20000011619 */
[----:B------:R-:W-:Y:S01]  /*10000*/  IMAD.U32 R31, R13, 0x10000, RZ ;  /* 0x000100000d1f7824 */ /* 0x000fe200078e00ff */
[----:B------:R-:W-:-:S02]  /*10010*/  LOP3.LUT R2, R2, 0x7fffe000, RZ, 0xc0, !PT ;  /* 0x7fffe00002027812 */ /* 0x000fc400078ec0ff */
[----:B------:R-:W-:Y:S02]  /*10020*/  SHF.R.U32.HI R14, RZ, 0x10, R23 ;  /* 0x00000010ff0e7819 */ /* 0x000fe40000011617 */
[----:B------:R-:W-:Y:S02]  /*10030*/  IADD3 R2, R4, R2, R32 ;  /* 0x0000000204027210 */ /* 0x000fe40007ffe020 */
[----:B------:R-:W-:Y:S02]  /*10040*/  SHF.R.U32.HI R12, RZ, 0x10, R21 ;  /* 0x00000010ff0c7819 */ /* 0x000fe40000011615 */
[----:B------:R-:W-:Y:S01]  /*10050*/  SHF.R.U32.HI R18, RZ, 0x10, R27 ;  /* 0x00000010ff127819 */ /* 0x000fe2000001161b */
[----:B------:R-:W-:Y:S01]  /*10060*/  IMAD.SHL.U32 R33, R2, 0x2, RZ ;  /* 0x0000000202217824 */ /* 0x000fe200078e00ff */
[----:B------:R-:W-:Y:S02]  /*10070*/  SHF.R.U64 R2, R20, 0x10, R21 ;  /* 0x0000001014027819 */ /* 0x000fe40000001215 */
[----:B------:R-:W-:-:S02]  /*10080*/  PRMT R16, R28, 0x5410, R16 ;  /* 0x000054101c107816 */ /* 0x000fc40000000010 */
[----:B------:R-:W2:Y:S01]  /*10090*/  LDS.128 R4, [R33+0x8100] ;  /* 0x0081000021047984 */ /* 0x000ea20000000c00 */
[----:B------:R-:W-:Y:S02]  /*100a0*/  PRMT R19, R19, 0x5410, R2 ;  /* 0x0000541013137816 */ /* 0x000fe40000000002 */
[----:B------:R-:W-:Y:S01]  /*100b0*/  PRMT R27, R30, 0x5432, R14 ;  /* 0x000054321e1b7816 */ /* 0x000fe2000000000e */
[----:B-1----:R-:W-:Y:S01]  /*100c0*/  IMAD.U32 R14, R11, 0x10000, RZ ;  /* 0x000100000b0e7824 */ /* 0x002fe200078e00ff */
[----:B------:R-:W-:Y:S01]  /*100d0*/  PRMT R20, R29, 0x5410, R12 ;  /* 0x000054101d147816 */ /* 0x000fe2000000000c */
[----:B------:R-:W-:Y:S01]  /*100e0*/  IMAD.U32 R12, R8, 0x10000, RZ ;  /* 0x00010000080c7824 */ /* 0x000fe200078e00ff */
[----:B------:R-:W-:Y:S01]  /*100f0*/  PRMT R25, R30, 0x5410, R17 ;  /* 0x000054101e197816 */ /* 0x000fe20000000011 */
[----:B------:R-:W-:Y:S01]  /*10100*/  IMAD.U32 R30, R19, 0x10000, RZ ;  /* 0x00010000131e7824 */ /* 0x000fe200078e00ff */
[----:B------:R-:W-:Y:S01]  /*10110*/  LOP3.LUT R28, R11, 0xffff0000, RZ, 0xc0, !PT ;  /* 0xffff00000b1c7812 */ /* 0x000fe200078ec0ff */
[----:B------:R-:W-:Y:S01]  /*10120*/  IMAD.U32 R48, R16, 0x10000, RZ ;  /* 0x0001000010307824 */ /* 0x000fe200078e00ff */
[----:B------:R-:W-:Y:S01]  /*10130*/  PRMT R24, R29, 0x5432, R18 ;  /* 0x000054321d187816 */ /* 0x000fe20000000012 */
[----:B------:R-:W-:Y:S01]  /*10140*/  IMAD.U32 R23, R10, 0x10000, RZ ;  /* 0x000100000a177824 */ /* 0x000fe200078e00ff */
[----:B------:R-:W-:-:S02]  /*10150*/  LOP3.LUT R17, R8, 0xffff0000, RZ, 0xc0, !PT ;  /* 0xffff000008117812 */ /* 0x000fc400078ec0ff */
[C---:B------:R-:W-:Y:S01]  /*10160*/  SHF.L.U32 R15, R9.reuse, 0x10, RZ ;  /* 0x00000010090f7819 */ /* 0x040fe200000006ff */
[----:B------:R-:W-:Y:S01]  /*10170*/  IMAD.U32 R39, R24, 0x10000, RZ ;  /* 0x0001000018277824 */ /* 0x000fe200078e00ff */
[----:B------:R-:W-:Y:S02]  /*10180*/  LOP3.LUT R18, R9, 0xffff0000, RZ, 0xc0, !PT ;  /* 0xffff000009127812 */ /* 0x000fe400078ec0ff */
[----:B------:R-:W-:Y:S02]  /*10190*/  LOP3.LUT R29, R10, 0xffff0000, RZ, 0xc0, !PT ;  /* 0xffff00000a1d7812 */ /* 0x000fe400078ec0ff */
[----:B------:R-:W-:Y:S01]  /*101a0*/  LOP3.LUT R13, R13, 0xffff0000, RZ, 0xc0, !PT ;  /* 0xffff00000d0d7812 */ /* 0x000fe200078ec0ff */
[----:B--2---:R-:W-:Y:S01]  /*101b0*/  IMAD.U32 R2, R4, 0x10000, RZ ;  /* 0x0001000004027824 */ /* 0x004fe200078e00ff */
[C---:B------:R-:W-:Y:S02]  /*101c0*/  SHF.L.U32 R11, R6.reuse, 0x10, RZ ;  /* 0x00000010060b7819 */ /* 0x040fe400000006ff */
[----:B------:R-:W-:Y:S01]  /*101d0*/  LOP3.LUT R22, R6, 0xffff0000, RZ, 0xc0, !PT ;  /* 0xffff000006167812 */ /* 0x000fe200078ec0ff */
[----:B------:R-:W-:Y:S01]  /*101e0*/  FMUL.FTZ R6, R2, R31 ;  /* 0x0000001f02067220 */ /* 0x000fe20000410000 */
[----:B------:R-:W-:-:S02]  /*101f0*/  SHF.L.U32 R8, R5, 0x10, RZ ;  /* 0x0000001005087819 */ /* 0x000fc400000006ff */
[----:B------:R-:W-:Y:S01]  /*10200*/  LOP3.LUT R9, R4, 0xffff0000, RZ, 0xc0, !PT ;  /* 0xffff000004097812 */ /* 0x000fe200078ec0ff */
[-C--:B------:R-:W-:Y:S01]  /*10210*/  FMUL.FTZ R4, R2, R30.reuse ;  /* 0x0000001e02047220 */ /* 0x080fe20000410000 */
[----:B------:R-:W-:Y:S01]  /*10220*/  LOP3.LUT R10, R5, 0xffff0000, RZ, 0xc0, !PT ;  /* 0xffff0000050a7812 */ /* 0x000fe200078ec0ff */
[C---:B------:R-:W-:Y:S01]  /*10230*/  IMAD.U32 R5, R7.reuse, 0x10000, RZ ;  /* 0x0001000007057824 */ /* 0x040fe200078e00ff */
[----:B------:R-:W-:Y:S01]  /*10240*/  LOP3.LUT R21, R7, 0xffff0000, RZ, 0xc0, !PT ;  /* 0xffff000007157812 */ /* 0x000fe200078ec0ff */
[----:B------:R-:W-:Y:S01]  /*10250*/  FFMA.FTZ R38, R12, R30, -R6 ;  /* 0x0000001e0c267223 */ /* 0x000fe20000010806 */
[----:B------:R-:W-:Y:S01]  /*10260*/  SHF.L.U32 R7, R27, 0x10, RZ ;  /* 0x000000101b077819 */ /* 0x000fe200000006ff */
[----:B------:R-:W-:Y:S02]  /*10270*/  IMAD.U32 R30, R20, 0x10000, RZ ;  /* 0x00010000141e7824 */ /* 0x000fe400078e00ff */
[----:B------:R-:W-:Y:S02]  /*10280*/  FMUL.FTZ R2, R8, R48 ;  /* 0x0000003008027220 */ /* 0x000fe40000410000 */
[----:B------:R-:W-:Y:S01]  /*10290*/  FFMA.FTZ R35, R12, R31, R4 ;  /* 0x0000001f0c237223 */ /* 0x000fe20000010004 */
[----:B------:R-:W-:Y:S01]  /*102a0*/  LOP3.LUT R12, R20, 0xffff0000, RZ, 0xc0, !PT ;  /* 0xffff0000140c7812 */ /* 0x000fe200078ec0ff */
[----:B------:R-:W-:-:S02]  /*102b0*/  FMUL.FTZ R4, R5, R39 ;  /* 0x0000002705047220 */ /* 0x000fc40000410000 */
[-C--:B------:R-:W-:Y:S02]  /*102c0*/  FFMA.FTZ R32, R15, R30.reuse, -R2 ;  /* 0x0000001e0f207223 */ /* 0x080fe40000010802 */
[-C--:B------:R-:W-:Y:S02]  /*102d0*/  FMUL.FTZ R2, R5, R7.reuse ;  /* 0x0000000705027220 */ /* 0x080fe40000410000 */
[C---:B------:R-:W-:Y:S01]  /*102e0*/  FFMA.FTZ R31, R14.reuse, R7, -R4 ;  /* 0x000000070e1f7223 */ /* 0x040fe20000010804 */
[----:B------:R-:W-:Y:S01]  /*102f0*/  LOP3.LUT R4, R19, 0xffff0000, RZ, 0xc0, !PT ;  /* 0xffff000013047812 */ /* 0x000fe200078ec0ff */
[----:B------:R-:W-:Y:S01]  /*10300*/  FFMA.FTZ R19, R14, R39, R2 ;  /* 0x000000270e137223 */ /* 0x000fe20000010002 */
[----:B------:R-:W-:Y:S01]  /*10310*/  LOP3.LUT R7, R16, 0xffff0000, RZ, 0xc0, !PT ;  /* 0xffff000010077812 */ /* 0x000fe200078ec0ff */
[----:B------:R-:W-:Y:S01]  /*10320*/  FMUL.FTZ R2, R9, R13 ;  /* 0x0000000d09027220 */ /* 0x000fe20000410000 */
[----:B------:R-:W-:Y:S01]  /*10330*/  LOP3.LUT R16, R24, 0xffff0000, RZ, 0xc0, !PT ;  /* 0xffff000018107812 */ /* 0x000fe200078ec0ff */
[----:B------:R-:W-:-:S02]  /*10340*/  FMUL.FTZ R6, R8, R30 ;  /* 0x0000001e08067220 */ /* 0x000fc40000410000 */
[-C--:B------:R-:W-:Y:S02]  /*10350*/  FMUL.FTZ R5, R9, R4.reuse ;  /* 0x0000000409057220 */ /* 0x080fe40000410000 */
[----:B------:R-:W-:Y:S02]  /*10360*/  FFMA.FTZ R8, R17, R4, -R2 ;  /* 0x0000000411087223 */ /* 0x000fe40000010802 */
[----:B------:R-:W-:Y:S02]  /*10370*/  IMAD.U32 R20, R25, 0x10000, RZ ;  /* 0x0001000019147824 */ /* 0x000fe400078e00ff */
[----:B------:R-:W-:Y:S01]  /*10380*/  FMUL.FTZ R2, R10, R12 ;  /* 0x0000000c0a027220 */ /* 0x000fe20000410000 */
[----:B------:R-:W-:Y:S01]  /*10390*/  F2FP.BF16.PACK_AB R8, R8, R38 ;  /* 0x000000260808723e */ /* 0x000fe200000010ff */
[----:B------:R-:W-:Y:S01]  /*103a0*/  FFMA.FTZ R30, R15, R48, R6 ;  /* 0x000000300f1e7223 */ /* 0x000fe20000010006 */
[----:B------:R-:W-:Y:S01]  /*103b0*/  LOP3.LUT R15, R27, 0xffff0000, RZ, 0xc0, !PT ;  /* 0xffff00001b0f7812 */ /* 0x000fe200078ec0ff */
[----:B------:R-:W-:-:S02]  /*103c0*/  IMAD.U32 R6, R26, 0x10000, RZ ;  /* 0x000100001a067824 */ /* 0x000fc400078e00ff */
[----:B------:R-:W-:Y:S02]  /*103d0*/  FMUL.FTZ R4, R10, R7 ;  /* 0x000000070a047220 */ /* 0x000fe40000410000 */
[----:B------:R-:W-:Y:S01]  /*103e0*/  FFMA.FTZ R14, R17, R13, R5 ;  /* 0x0000000d110e7223 */ /* 0x000fe20000010005 */
[----:B------:R-:W-:Y:S01]  /*103f0*/  LOP3.LUT R17, R25, 0xffff0000, RZ, 0xc0, !PT ;  /* 0xffff000019117812 */ /* 0x000fe200078ec0ff */
[C---:B------:R-:W-:Y:S02]  /*10400*/  FMUL.FTZ R5, R11.reuse, R20 ;  /* 0x000000140b057220 */ /* 0x040fe40000410000 */
[----:B------:R-:W-:Y:S01]  /*10410*/  FFMA.FTZ R13, R18, R7, R2 ;  /* 0x00000007120d7223 */ /* 0x000fe20000010002 */
[----:B------:R-:W-:Y:S01]  /*10420*/  LOP3.LUT R7, R26, 0xffff0000, RZ, 0xc0, !PT ;  /* 0xffff00001a077812 */ /* 0x000fe200078ec0ff */
[----:B------:R-:W-:Y:S02]  /*10430*/  FFMA.FTZ R9, R18, R12, -R4 ;  /* 0x0000000c12097223 */ /* 0x000fe40000010804 */
[----:B------:R-:W-:-:S02]  /*10440*/  FMUL.FTZ R2, R11, R6 ;  /* 0x000000060b027220 */ /* 0x000fc40000410000 */
[----:B------:R-:W-:Y:S01]  /*10450*/  FFMA.FTZ R12, R23, R6, -R5 ;  /* 0x00000006170c7223 */ /* 0x000fe20000010805 */
[----:B------:R-:W-:Y:S01]  /*10460*/  F2FP.BF16.PACK_AB R9, R9, R32 ;  /* 0x000000200909723e */ /* 0x000fe200000010ff */
[C---:B------:R-:W-:Y:S02]  /*10470*/  FMUL.FTZ R6, R22.reuse, R17 ;  /* 0x0000001116067220 */ /* 0x040fe40000410000 */
[----:B------:R-:W-:Y:S02]  /*10480*/  FMUL.FTZ R5, R22, R7 ;  /* 0x0000000716057220 */ /* 0x000fe40000410000 */
[----:B------:R-:W-:Y:S02]  /*10490*/  FFMA.FTZ R11, R23, R20, R2 ;  /* 0x00000014170b7223 */ /* 0x000fe40000010002 */
[C---:B------:R-:W-:Y:S02]  /*104a0*/  FMUL.FTZ R4, R21.reuse, R16 ;  /* 0x0000001015047220 */ /* 0x040fe40000410000 */
[----:B------:R-:W-:-:S02]  /*104b0*/  FMUL.FTZ R2, R21, R15 ;  /* 0x0000000f15027220 */ /* 0x000fc40000410000 */
[C---:B------:R-:W-:Y:S02]  /*104c0*/  FFMA.FTZ R10, R29.reuse, R7, -R6 ;  /* 0x000000071d0a7223 */ /* 0x040fe40000010806 */
[----:B------:R-:W-:Y:S01]  /*104d0*/  FFMA.FTZ R6, R29, R17, R5 ;  /* 0x000000111d067223 */ /* 0x000fe20000010005 */
[----:B------:R-:W-:Y:S01]  /*104e0*/  F2FP.BF16.PACK_AB R5, R13, R30 ;  /* 0x0000001e0d05723e */ /* 0x000fe200000010ff */
[----:B------:R-:W-:Y:S01]  /*104f0*/  FFMA.FTZ R7, R28, R15, -R4 ;  /* 0x0000000f1c077223 */ /* 0x000fe20000010804 */
[----:B------:R-:W-:Y:S01]  /*10500*/  F2FP.BF16.PACK_AB R10, R10, R12 ;  /* 0x0000000c0a0a723e */ /* 0x000fe200000010ff */
[----:B------:R-:W-:Y:S01]  /*10510*/  FFMA.FTZ R2, R28, R16, R2 ;  /* 0x000000101c027223 */ /* 0x000fe20000010002 */
[----:B------:R-:W-:Y:S02]  /*10520*/  F2FP.BF16.PACK_AB R6, R6, R11 ;  /* 0x0000000b0606723e */ /* 0x000fe400000010ff */
[----:B------:R-:W-:Y:S02]  /*10530*/  F2FP.BF16.PACK_AB R11, R7, R31 ;  /* 0x0000001f070b723e */ /* 0x000fe400000010ff */
[----:B------:R-:W-:-:S02]  /*10540*/  F2FP.BF16.PACK_AB R4, R14, R35 ;  /* 0x000000230e04723e */ /* 0x000fc400000010ff */
[----:B------:R-:W-:Y:S01]  /*10550*/  F2FP.BF16.PACK_AB R7, R2, R19 ;  /* 0x000000130207723e */ /* 0x000fe200000010ff */
[----:B------:R1:W-:Y:S04]  /*10560*/  STS.128 [R34+0x8100], R8 ;  /* 0x0081000822007388 */ /* 0x0003e80000000c00 */
[----:B------:R1:W-:Y:S02]  /*10570*/  STS.128 [R33+0x8100], R4 ;  /* 0x0081000421007388 */ /* 0x0003e40000000c00 */
.L_x_1772:
[----:B------:R-:W-:Y:S05]  /*10580*/  BSYNC B0 ;  /* 0x0000000000007941 */ /* 0x000fea0003800000 */
.L_x_1771:
[----:B------:R-:W-:Y:S01]  /*10590*/  IADD3 R2, R68, 0x10, RZ ;  /* 0x0000001044027810 */ /* 0x000fe20007ffe0ff */
[----:B------:R-:W-:Y:S03]  /*105a0*/  BSSY B0, `(.L_x_1773) ;  /* 0x0000074000007945 */ /* 0x000fe60003800000 */
[----:B------:R-:W-:-:S13]  /*105b0*/  ISETP.GE.OR P0, PT, R2, UR4, P2 ;  /* 0x0000000402007c0c */ /* 0x000fda0009706670 */
[----:B------:R-:W-:Y:S05]  /*105c0*/  @P0 BRA `(.L_x_1774) ;  /* 0x0000071000000947 */ /* 0x000fea0003800000 */
[----:B-1----:R-:W-:Y:S01]  /*105d0*/  IMAD.MOV.U32 R6, RZ, RZ, c[0x0][0x27c] ;  /* 0x00009f00ff067624 */ /* 0x002fe200078e00ff */
[----:B------:R-:W-:Y:S01]  /*105e0*/  SHF.R.S32.HI R4, RZ, 0x1f, R2 ;  /* 0x0000001fff047819 */ /* 0x000fe20000011402 */
[----:B------:R-:W-:Y:S01]  /*105f0*/  IMAD.SHL.U32 R5, R2, 0x40, RZ ;  /* 0x0000004002057824 */ /* 0x000fe200078e00ff */
[----:B------:R-:W-:Y:S02]  /*10600*/  SHF.R.U32.HI R12, RZ, 0x10, R45 ;  /* 0x00000010ff0c7819 */ /* 0x000fe4000001162d */
[----:B------:R-:W-:Y:S02]  /*10610*/  LEA.HI R6, R6, R49, RZ, 0x1d ;  /* 0x0000003106067211 */ /* 0x000fe400078fe8ff */
[----:B------:R-:W-:Y:S02]  /*10620*/  LEA.HI R4, R4, R2, RZ, 0x3 ;  /* 0x0000000204047211 */ /* 0x000fe400078f18ff */
[----:B------:R-:W-:Y:S01]  /*10630*/  SHF.R.S32.HI R9, RZ, 0x1f, R6 ;  /* 0x0000001fff097819 */ /* 0x000fe20000011406 */
        /* <DEDUP_REMOVED lines=14> */
[----:B------:R-:W-:Y:S02]  /*10720*/  PRMT R21, R51, 0x5410, R12 ;  /* 0x0000541033157816 */ /* 0x000fe4000000000c */
[----:B------:R-:W-:Y:S02]  /*10730*/  IADD3 R2, R4, R2, R5 ;  /* 0x0000000204027210 */ /* 0x000fe40007ffe005 */
[----:B------:R-:W1:Y:S01]  /*10740*/  LDS.128 R8, [R48+0x8100] ;  /* 0x0081000030087984 */ /* 0x000e620000000c00 */
[----:B------:R-:W-:Y:S02]  /*10750*/  PRMT R12, R50, 0x5432, R15 ;  /* 0x00005432320c7816 */ /* 0x000fe4000000000f */
[----:B------:R-:W-:Y:S01]  /*10760*/  IMAD.SHL.U32 R35, R2, 0x2, RZ ;  /* 0x0000000202237824 */ /* 0x000fe200078e00ff */
[----:B------:R-:W-:-:S02]  /*10770*/  SHF.R.U64 R2, R44, 0x10, R45 ;  /* 0x000000102c027819 */ /* 0x000fc4000000122d */
[--C-:B------:R-:W-:Y:S01]  /*10780*/  SHF.R.U64 R13, R46, 0x10, R47.reuse ;  /* 0x000000102e0d7819 */ /* 0x100fe2000000122f */
[----:B------:R-:W-:Y:S01]  /*10790*/  IMAD.U32 R32, R12, 0x10000, RZ ;  /* 0x000100000c207824 */ /* 0x000fe200078e00ff */
[----:B------:R-:W2:Y:S01]  /*107a0*/  LDS.128 R4, [R35+0x8100] ;  /* 0x0081000023047984 */ /* 0x000ea20000000c00 */
[----:B------:R-:W-:Y:S02]  /*107b0*/  SHF.R.U32.HI R14, RZ, 0x10, R47 ;  /* 0x00000010ff0e7819 */ /* 0x000fe4000001162f */
[----:B------:R-:W-:Y:S02]  /*107c0*/  SHF.R.U32.HI R16, RZ, 0x10, R41 ;  /* 0x00000010ff107819 */ /* 0x000fe40000011629 */
[--C-:B------:R-:W-:Y:S02]  /*107d0*/  SHF.R.U64 R17, R42, 0x10, R43.reuse ;  /* 0x000000102a117819 */ /* 0x100fe4000000122b */
[----:B------:R-:W-:Y:S02]  /*107e0*/  SHF.R.U32.HI R18, RZ, 0x10, R43 ;  /* 0x00000010ff127819 */ /* 0x000fe4000001162b */
[----:B------:R-:W-:-:S02]  /*107f0*/  PRMT R19, R51, 0x5432, R2 ;  /* 0x0000543233137816 */ /* 0x000fc40000000002 */
[C---:B------:R-:W-:Y:S02]  /*10800*/  PRMT R27, R71.reuse, 0x5432, R13 ;  /* 0x00005432471b7816 */ /* 0x040fe4000000000d */
[----:B------:R-:W-:Y:S01]  /*10810*/  PRMT R28, R71, 0x5410, R14 ;  /* 0x00005410471c7816 */ /* 0x000fe2000000000e */
[----:B------:R-:W-:Y:S01]  /*10820*/  IMAD.U32 R31, R19, 0x10000, RZ ;  /* 0x00010000131f7824 */ /* 0x000fe200078e00ff */
[----:B------:R-:W-:Y:S02]  /*10830*/  PRMT R20, R50, 0x5410, R16 ;  /* 0x0000541032147816 */ /* 0x000fe40000000010 */
[C---:B------:R-:W-:Y:S02]  /*10840*/  PRMT R24, R70.reuse, 0x5432, R17 ;  /* 0x0000543246187816 */ /* 0x040fe40000000011 */
[----:B------:R-:W-:Y:S02]  /*10850*/  PRMT R25, R70, 0x5410, R18 ;  /* 0x0000541046197816 */ /* 0x000fe40000000012 */
[----:B------:R-:W-:Y:S01]  /*10860*/  LOP3.LUT R34, R12, 0xffff0000, RZ, 0xc0, !PT ;  /* 0xffff00000c227812 */ /* 0x000fe200078ec0ff */
[----:B------:R-:W-:-:S02]  /*10870*/  IMAD.U32 R12, R20, 0x10000, RZ ;  /* 0x00010000140c7824 */ /* 0x000fc400078e00ff */
[C---:B-1----:R-:W-:Y:S01]  /*10880*/  IMAD.U32 R13, R8.reuse, 0x10000, RZ ;  /* 0x00010000080d7824 */ /* 0x042fe200078e00ff */
[----:B------:R-:W-:Y:S01]  /*10890*/  LOP3.LUT R14, R8, 0xffff0000, RZ, 0xc0, !PT ;  /* 0xffff0000080e7812 */ /* 0x000fe200078ec0ff */
[C---:B------:R-:W-:Y:S01]  /*108a0*/  IMAD.U32 R16, R9.reuse, 0x10000, RZ ;  /* 0x0001000009107824 */ /* 0x040fe200078e00ff */
[----:B------:R-:W-:Y:S01]  /*108b0*/  LOP3.LUT R18, R9, 0xffff0000, RZ, 0xc0, !PT ;  /* 0xffff000009127812 */ /* 0x000fe200078ec0ff */
[C---:B------:R-:W-:Y:S01]  /*108c0*/  IMAD.U32 R17, R11.reuse, 0x10000, RZ ;  /* 0x000100000b117824 */ /* 0x040fe200078e00ff */
[C---:B------:R-:W-:Y:S01]  /*108d0*/  LOP3.LUT R30, R10.reuse, 0xffff0000, RZ, 0xc0, !PT ;  /* 0xffff00000a1e7812 */ /* 0x040fe200078ec0ff */
[----:B------:R-:W-:Y:S01]  /*108e0*/  IMAD.U32 R26, R10, 0x10000, RZ ;  /* 0x000100000a1a7824 */ /* 0x000fe200078e00ff */
[----:B------:R-:W-:Y:S01]  /*108f0*/  LOP3.LUT R29, R11, 0xffff0000, RZ, 0xc0, !PT ;  /* 0xffff00000b1d7812 */ /* 0x000fe200078ec0ff */
[----:B--2---:R-:W-:Y:S01]  /*10900*/  IMAD.U32 R9, R5, 0x10000, RZ ;  /* 0x0001000005097824 */ /* 0x004fe200078e00ff */
[C---:B------:R-:W-:Y:S01]  /*10910*/  SHF.L.U32 R2, R4.reuse, 0x10, RZ ;  /* 0x0000001004027819 */ /* 0x040fe200000006ff */
[----:B------:R-:W-:Y:S01]  /*10920*/  IMAD.U32 R10, R7, 0x10000, RZ ;  /* 0x00010000070a7824 */ /* 0x000fe200078e00ff */
        /* <DEDUP_REMOVED lines=8> */
[----:B------:R-:W-:Y:S01]  /*109b0*/  LOP3.LUT R23, R6, 0xffff0000, RZ, 0xc0, !PT ;  /* 0xffff000006177812 */ /* 0x000fe200078ec0ff */
[C---:B------:R-:W-:Y:S01]  /*109c0*/  FMUL.FTZ R2, R8.reuse, R34 ;  /* 0x0000002208027220 */ /* 0x040fe20000410000 */
[----:B------:R-:W-:Y:S01]  /*109d0*/  SHF.L.U32 R6, R21, 0x10, RZ ;  /* 0x0000001015067819 */ /* 0x000fe200000006ff */
[----:B------:R-:W-:Y:S01]  /*109e0*/  FMUL.FTZ R5, R8, R7 ;  /* 0x0000000708057220 */ /* 0x000fe20000410000 */
[----:B------:R-:W-:Y:S01]  /*109f0*/  LOP3.LUT R8, R20, 0xffff0000, RZ, 0xc0, !PT ;  /* 0xffff000014087812 */ /* 0x000fe200078ec0ff */
[----:B------:R-:W-:-:S02]  /*10a00*/  FFMA.FTZ R38, R13, R32, R4 ;  /* 0x000000200d267223 */ /* 0x000fc40000010004 */
[C---:B------:R-:W-:Y:S02]  /*10a10*/  FFMA.FTZ R33, R14.reuse, R7, -R2 ;  /* 0x000000070e217223 */ /* 0x040fe40000010802 */
[----:B------:R-:W-:Y:S02]  /*10a20*/  FMUL.FTZ R4, R9, R12 ;  /* 0x0000000c09047220 */ /* 0x000fe40000410000 */
[----:B------:R-:W-:Y:S02]  /*10a30*/  IMAD.U32 R13, R25, 0x10000, RZ ;  /* 0x00010000190d7824 */ /* 0x000fe400078e00ff */
[----:B------:R-:W-:Y:S01]  /*10a40*/  FMUL.FTZ R2, R9, R6 ;  /* 0x0000000609027220 */ /* 0x000fe20000410000 */
[----:B------:R-:W-:Y:S01]  /*10a50*/  LOP3.LUT R9, R21, 0xffff0000, RZ, 0xc0, !PT ;  /* 0xffff000015097812 */ /* 0x000fe200078ec0ff */
[----:B------:R-:W-:Y:S02]  /*10a60*/  FFMA.FTZ R32, R14, R34, R5 ;  /* 0x000000220e207223 */ /* 0x000fe40000010005 */
[----:B------:R-:W-:-:S02]  /*10a70*/  IMAD.U32 R5, R28, 0x10000, RZ ;  /* 0x000100001c057824 */ /* 0x000fc400078e00ff */
[C---:B------:R-:W-:Y:S02]  /*10a80*/  FFMA.FTZ R31, R16.reuse, R6, -R4 ;  /* 0x00000006101f7223 */ /* 0x040fe40000010804 */
[----:B------:R-:W-:Y:S02]  /*10a90*/  FFMA.FTZ R19, R16, R12, R2 ;  /* 0x0000000c10137223 */ /* 0x000fe40000010002 */
[C---:B------:R-:W-:Y:S02]  /*10aa0*/  FMUL.FTZ R4, R10.reuse, R13 ;  /* 0x0000000d0a047220 */ /* 0x040fe40000410000 */
[-C--:B------:R-:W-:Y:S02]  /*10ab0*/  FMUL.FTZ R2, R10, R5.reuse ;  /* 0x000000050a027220 */ /* 0x080fe40000410000 */
[----:B------:R-:W-:Y:S02]  /*10ac0*/  IMAD.U32 R10, R24, 0x10000, RZ ;  /* 0x00010000180a7824 */ /* 0x000fe400078e00ff */
[----:B------:R-:W-:-:S02]  /*10ad0*/  FFMA.FTZ R16, R17, R5, -R4 ;  /* 0x0000000511107223 */ /* 0x000fc40000010804 */
[----:B------:R-:W-:Y:S02]  /*10ae0*/  FMUL.FTZ R5, R11, R9 ;  /* 0x000000090b057220 */ /* 0x000fe40000410000 */
[----:B------:R-:W-:Y:S02]  /*10af0*/  IMAD.U32 R7, R27, 0x10000, RZ ;  /* 0x000100001b077824 */ /* 0x000fe400078e00ff */
[----:B------:R-:W-:Y:S02]  /*10b00*/  FMUL.FTZ R4, R15, R10 ;  /* 0x0000000a0f047220 */ /* 0x000fe40000410000 */
[-C--:B------:R-:W-:Y:S02]  /*10b10*/  FMUL.FTZ R6, R11, R8.reuse ;  /* 0x000000080b067220 */ /* 0x080fe40000410000 */
[----:B------:R-:W-:Y:S02]  /*10b20*/  FFMA.FTZ R17, R17, R13, R2 ;  /* 0x0000000d11117223 */ /* 0x000fe40000010002 */
[----:B------:R-:W-:Y:S01]  /*10b30*/  FFMA.FTZ R13, R18, R8, R5 ;  /* 0x00000008120d7223 */ /* 0x000fe20000010005 */
[----:B------:R-:W-:Y:S01]  /*10b40*/  LOP3.LUT R8, R24, 0xffff0000, RZ, 0xc0, !PT ;  /* 0xffff000018087812 */ /* 0x000fe200078ec0ff */
[-C--:B------:R-:W-:Y:S01]  /*10b50*/  FMUL.FTZ R2, R15, R7.reuse ;  /* 0x000000070f027220 */ /* 0x080fe20000410000 */
[----:B------:R-:W-:Y:S01]  /*10b60*/  LOP3.LUT R15, R25, 0xffff0000, RZ, 0xc0, !PT ;  /* 0xffff0000190f7812 */ /* 0x000fe200078ec0ff */
[----:B------:R-:W-:Y:S01]  /*10b70*/  FFMA.FTZ R12, R26, R7, -R4 ;  /* 0x000000071a0c7223 */ /* 0x000fe20000010804 */
[----:B------:R-:W-:Y:S01]  /*10b80*/  LOP3.LUT R7, R27, 0xffff0000, RZ, 0xc0, !PT ;  /* 0xffff00001b077812 */ /* 0x000fe200078ec0ff */
[----:B------:R-:W-:Y:S01]  /*10b90*/  FFMA.FTZ R14, R18, R9, -R6 ;  /* 0x00000009120e7223 */ /* 0x000fe20000010806 */
[----:B------:R-:W-:Y:S01]  /*10ba0*/  LOP3.LUT R9, R28, 0xffff0000, RZ, 0xc0, !PT ;  /* 0xffff00001c097812 */ /* 0x000fe200078ec0ff */
[----:B------:R-:W-:-:S02]  /*10bb0*/  FMUL.FTZ R6, R23, R8 ;  /* 0x0000000817067220 */ /* 0x000fc40000410000 */
[----:B------:R-:W-:Y:S02]  /*10bc0*/  FMUL.FTZ R5, R23, R7 ;  /* 0x0000000717057220 */ /* 0x000fe40000410000 */
[----:B------:R-:W-:Y:S02]  /*10bd0*/  FFMA.FTZ R11, R26, R10, R2 ;  /* 0x0000000a1a0b7223 */ /* 0x000fe40000010002 */
[C---:B------:R-:W-:Y:S02]  /*10be0*/  FMUL.FTZ R4, R22.reuse, R15 ;  /* 0x0000000f16047220 */ /* 0x040fe40000410000 */
[----:B------:R-:W-:Y:S02]  /*10bf0*/  FMUL.FTZ R2, R22, R9 ;  /* 0x0000000916027220 */ /* 0x000fe40000410000 */
[C---:B------:R-:W-:Y:S02]  /*10c00*/  FFMA.FTZ R10, R30.reuse, R7, -R6 ;  /* 0x000000071e0a7223 */ /* 0x040fe40000010806 */
[----:B------:R-:W-:Y:S01]  /*10c10*/  FFMA.FTZ R6, R30, R8, R5 ;  /* 0x000000081e067223 */ /* 0x000fe20000010005 */
[----:B------:R-:W-:Y:S01]  /*10c20*/  F2FP.BF16.PACK_AB R8, R33, R39 ;  /* 0x000000272108723e */ /* 0x000fe200000010ff */
[C---:B------:R-:W-:Y:S01]  /*10c30*/  FFMA.FTZ R7, R29.reuse, R9, -R4 ;  /* 0x000000091d077223 */ /* 0x040fe20000010804 */
[----:B------:R-:W-:Y:S01]  /*10c40*/  F2FP.BF16.PACK_AB R9, R14, R31 ;  /* 0x0000001f0e09723e */ /* 0x000fe200000010ff */
[----:B------:R-:W-:Y:S01]  /*10c50*/  FFMA.FTZ R2, R29, R15, R2 ;  /* 0x0000000f1d027223 */ /* 0x000fe20000010002 */
[----:B------:R-:W-:-:S02]  /*10c60*/  F2FP.BF16.PACK_AB R6, R6, R11 ;  /* 0x0000000b0606723e */ /* 0x000fc400000010ff */
[----:B------:R-:W-:Y:S02]  /*10c70*/  F2FP.BF16.PACK_AB R10, R10, R12 ;  /* 0x0000000c0a0a723e */ /* 0x000fe400000010ff */
[----:B------:R-:W-:Y:S02]  /*10c80*/  F2FP.BF16.PACK_AB R11, R7, R16 ;  /* 0x00000010070b723e */ /* 0x000fe400000010ff */
[----:B------:R-:W-:Y:S02]  /*10c90*/  F2FP.BF16.PACK_AB R4, R32, R38 ;  /* 0x000000262004723e */ /* 0x000fe400000010ff */
[----:B------:R-:W-:Y:S01]  /*10ca0*/  F2FP.BF16.PACK_AB R5, R13, R19 ;  /* 0x000000130d05723e */ /* 0x000fe200000010ff */
[----:B------:R1:W-:Y:S01]  /*10cb0*/  STS.128 [R48+0x8100], R8 ;  /* 0x0081000830007388 */ /* 0x0003e20000000c00 */
[----:B------:R-:W-:-:S05]  /*10cc0*/  F2FP.BF16.PACK_AB R7, R2, R17 ;  /* 0x000000110207723e */ /* 0x000fca00000010ff */
[----:B------:R1:W-:Y:S02]  /*10cd0*/  STS.128 [R35+0x8100], R4 ;  /* 0x0081000423007388 */ /* 0x0003e40000000c00 */
.L_x_1774:
[----:B------:R-:W-:Y:S05]  /*10ce0*/  BSYNC B0 ;  /* 0x0000000000007941 */ /* 0x000fea0003800000 */
.L_x_1773:
        /* <DEDUP_REMOVED lines=117> */
.L_x_1776:
[----:B------:R-:W-:Y:S05]  /*11440*/  BSYNC B0 ;  /* 0x0000000000007941 */ /* 0x000fea0003800000 */
.L_x_1775:
        /* <DEDUP_REMOVED lines=117> */
.L_x_1778:
[----:B------:R-:W-:Y:S05]  /*11ba0*/  BSYNC B0 ;  /* 0x0000000000007941 */ /* 0x000fea0003800000 */
.L_x_1777:
[----:B------:R-:W-:Y:S01]  /*11bb0*/  IADD3 R2, R68, 0x40, RZ ;  /* 0x0000004044027810 */ /* 0x000fe20007ffe0ff */
[----:B------:R-:W-:Y:S03]  /*11bc0*/  BSSY B0, `(.L_x_1779) ;  /* 0x0000074000007945 */ /* 0x000fe60003800000 */
[----:B------:R-:W-:-:S13]  /*11bd0*/  ISETP.GE.OR P0, PT, R2, UR4, P2 ;  /* 0x0000000402007c0c */ /* 0x000fda0009706670 */
[----:B------:R-:W-:Y:S05]  /*11be0*/  @P0 BRA `(.L_x_1780) ;  /* 0x0000071000000947 */ /* 0x000fea0003800000 */
[----:B-1----:R-:W-:Y:S01]  /*11bf0*/  SHF.R.S32.HI R4, RZ, 0x1f, R2 ;  /* 0x0000001fff047819 */ /* 0x002fe20000011402 */
[----:B------:R-:W-:Y:S01]  /*11c00*/  IMAD.MOV.U32 R9, RZ, RZ, c[0x0][0x27c] ;  /* 0x00009f00ff097624 */ /* 0x000fe200078e00ff */
[----:B------:R-:W-:Y:S01]  /*11c10*/  SHF.R.U32.HI R12, RZ, 0x10, R73 ;  /* 0x00000010ff0c7819 */ /* 0x000fe20000011649 */
[----:B------:R-:W-:Y:S01]  /*11c20*/  IMAD.SHL.U32 R5, R2, 0x40, RZ ;  /* 0x0000004002057824 */ /* 0x000fe200078e00ff */
[----:B------:R-:W-:Y:S02]  /*11c30*/  LEA.HI R4, R4, R2, RZ, 0x3 ;  /* 0x0000000204047211 */ /* 0x000fe400078f18ff */
[----:B------:R-:W-:Y:S02]  /*11c40*/  LEA.HI R9, R9, R49, RZ, 0x1d ;  /* 0x0000003109097211 */ /* 0x000fe400078fe8ff */
[----:B------:R-:W-:Y:S01]  /*11c50*/  LOP3.LUT R2, R5, 0x1c0, RZ, 0xc0, !PT ;  /* 0x000001c005027812 */ /* 0x000fe200078ec0ff */
[----:B------:R-:W-:Y:S01]  /*11c60*/  IMAD.SHL.U32 R5, R4, 0x40, RZ ;  /* 0x0000004004057824 */ /* 0x000fe200078e00ff */
[----:B------:R-:W-:Y:S01]  /*11c70*/  SHF.R.S32.HI R10, RZ, 0x1f, R9 ;  /* 0x0000001fff0a7819 */ /* 0x000fe20000011409 */
[----:B------:R-:W-:Y:S01]  /*11c80*/  IMAD.SHL.U32 R7, R9, 0x8, RZ ;  /* 0x0000000809077824 */ /* 0x000fe200078e00ff */
[----:B------:R-:W-:-:S02]  /*11c90*/  LOP3.LUT R8, R2, 0x38, R36, 0xf8, !PT ;  /* 0x0000003802087812 */ /* 0x000fc400078ef824 */
[----:B------:R-:W-:Y:S02]  /*11ca0*/  LOP3.LUT R6, R5, 0xfffffe00, RZ, 0xc0, !PT ;  /* 0xfffffe0005067812 */ /* 0x000fe400078ec0ff */
[----:B------:R-:W-:Y:S02]  /*11cb0*/  LEA.HI R5, R10, R9, RZ, 0x3 ;  /* 0x000000090a057211 */ /* 0x000fe400078f18ff */
[----:B------:R-:W-:Y:S02]  /*11cc0*/  SHF.R.U32.HI R4, RZ, 0x3, R2 ;  /* 0x00000003ff047819 */ /* 0x000fe40000011602 */
[----:B------:R-:W-:Y:S01]  /*11cd0*/  LOP3.LUT R7, R2, 0x38, R7, 0xf8, !PT ;  /* 0x0000003802077812 */ /* 0x000fe200078ef807 */
[----:B------:R-:W-:Y:S01]  /*11ce0*/  IMAD.SHL.U32 R2, R5, 0x400, RZ ;  /* 0x0000040005027824 */ /* 0x000fe200078e00ff */
[----:B------:R-:W-:Y:S02]  /*11cf0*/  LOP3.LUT R8, R6, R8, R4, 0xf6, !PT ;  /* 0x0000000806087212 */ /* 0x000fe400078ef604 */
[----:B------:R-:W-:-:S02]  /*11d00*/  LOP3.LUT R4, R7, R4, RZ, 0x3c, !PT ;  /* 0x0000000407047212 */ /* 0x000fc400078e3cff */
[----:B------:R-:W-:Y:S01]  /*11d10*/  LOP3.LUT R2, R2, 0x7fffe000, RZ, 0xc0, !PT ;  /* 0x7fffe00002027812 */ /* 0x000fe200078ec0ff */
[----:B------:R-:W-:Y:S01]  /*11d20*/  IMAD.SHL.U32 R39, R8, 0x2, RZ ;  /* 0x0000000208277824 */ /* 0x000fe200078e00ff */
[----:B------:R-:W-:Y:S02]  /*11d30*/  SHF.R.U64 R15, R80, 0x10, R81 ;  /* 0x00000010500f7819 */ /* 0x000fe40000001251 */
[----:B------:R-:W-:Y:S02]  /*11d40*/  IADD3 R2, R4, R2, R6 ;  /* 0x0000000204027210 */ /* 0x000fe40007ffe006 */
[----:B------:R-:W1:Y:S01]  /*11d50*/  LDS.128 R8, [R39+0x8100] ;  /* 0x0081000027087984 */ /* 0x000e620000000c00 */
[----:B------:R-:W-:Y:S02]  /*11d60*/  PRMT R21, R112, 0x5410, R12 ;  /* 0x0000541070157816 */ /* 0x000fe4000000000c */
[----:B------:R-:W-:Y:S01]  /*11d70*/  IMAD.SHL.U32 R35, R2, 0x2, RZ ;  /* 0x0000000202237824 */ /* 0x000fe200078e00ff */
[----:B------:R-:W-:-:S02]  /*11d80*/  SHF.R.U64 R2, R72, 0x10, R73 ;  /* 0x0000001048027819 */ /* 0x000fc40000001249 */
[----:B------:R-:W-:Y:S02]  /*11d90*/  PRMT R12, R111, 0x5432, R15 ;  /* 0x000054326f0c7816 */ /* 0x000fe4000000000f */
[----:B------:R-:W2:Y:S01]  /*11da0*/  LDS.128 R4, [R35+0x8100] ;  /* 0x0081000023047984 */ /* 0x000ea20000000c00 */
[--C-:B------:R-:W-:Y:S02]  /*11db0*/  SHF.R.U64 R13, R74, 0x10, R75.reuse ;  /* 0x000000104a0d7819 */ /* 0x100fe4000000124b */
[----:B------:R-:W-:Y:S01]  /*11dc0*/  SHF.R.U32.HI R14, RZ, 0x10, R75 ;  /* 0x00000010ff0e7819 */ /* 0x000fe2000001164b */
[----:B------:R-:W-:Y:S01]  /*11dd0*/  IMAD.U32 R32, R12, 0x10000, RZ ;  /* 0x000100000c207824 */ /* 0x000fe200078e00ff */
[----:B------:R-:W-:Y:S02]  /*11de0*/  SHF.R.U32.HI R16, RZ, 0x10, R81 ;  /* 0x00000010ff107819 */ /* 0x000fe40000011651 */
[--C-:B------:R-:W-:Y:S02]  /*11df0*/  SHF.R.U64 R17, R82, 0x10, R83.reuse ;  /* 0x0000001052117819 */ /* 0x100fe40000001253 */
[----:B------:R-:W-:-:S02]  /*11e00*/  SHF.R.U32.HI R18, RZ, 0x10, R83 ;  /* 0x00000010ff127819 */ /* 0x000fc40000011653 */
[----:B------:R-:W-:Y:S02]  /*11e10*/  PRMT R19, R112, 0x5432, R2 ;  /* 0x0000543270137816 */ /* 0x000fe40000000002 */
[C---:B------:R-:W-:Y:S02]  /*11e20*/  PRMT R27, R114.reuse, 0x5432, R13 ;  /* 0x00005432721b7816 */ /* 0x040fe4000000000d */
[----:B------:R-:W-:Y:S01]  /*11e30*/  PRMT R28, R114, 0x5410, R14 ;  /* 0x00005410721c7816 */ /* 0x000fe2000000000e */
[----:B------:R-:W-:Y:S01]  /*11e40*/  IMAD.U32 R31, R19, 0x10000, RZ ;  /* 0x00010000131f7824 */ /* 0x000fe200078e00ff */
[----:B------:R-:W-:Y:S02]  /*11e50*/  PRMT R20, R111, 0x5410, R16 ;  /* 0x000054106f147816 */ /* 0x000fe40000000010 */
[C---:B------:R-:W-:Y:S02]  /*11e60*/  PRMT R24, R113.reuse, 0x5432, R17 ;  /* 0x0000543271187816 */ /* 0x040fe40000000011 */
[----:B------:R-:W-:-:S02]  /*11e70*/  PRMT R25, R113, 0x5410, R18 ;  /* 0x0000541071197816 */ /* 0x000fc40000000012 */
[----:B------:R-:W-:Y:S01]  /*11e80*/  LOP3.LUT R34, R12, 0xffff0000, RZ, 0xc0, !PT ;  /* 0xffff00000c227812 */ /* 0x000fe200078ec0ff */
[----:B------:R-:W-:Y:S02]  /*11e90*/  IMAD.U32 R12, R20, 0x10000, RZ ;  /* 0x00010000140c7824 */ /* 0x000fe400078e00ff */
        /* <DEDUP_REMOVED lines=70> */
.L_x_1780:
[----:B------:R-:W-:Y:S05]  /*12300*/  BSYNC B0 ;  /* 0x0000000000007941 */ /* 0x000fea0003800000 */
.L_x_1779:
        /* <DEDUP_REMOVED lines=117> */
.L_x_1782:
[----:B------:R-:W-:Y:S05]  /*12a60*/  BSYNC B0 ;  /* 0x0000000000007941 */ /* 0x000fea0003800000 */
.L_x_1781:
        /* <DEDUP_REMOVED lines=117> */
.L_x_1784:
[----:B------:R-:W-:Y:S05]  /*131c0*/  BSYNC B0 ;  /* 0x0000000000007941 */ /* 0x000fea0003800000 */
.L_x_1783:
[----:B-1----:R-:W-:-:S04]  /*131d0*/  IADD3 R4, R68, 0x70, RZ ;  /* 0x0000007044047810 */ /* 0x002fc80007ffe0ff */
[----:B------:R-:W-:-:S13]  /*131e0*/  ISETP.GE.OR P0, PT, R4, UR4, P2 ;  /* 0x0000000404007c0c */ /* 0x000fda0009706670 */
[----:B------:R-:W-:Y:S05]  /*131f0*/  @P0 BRA `(.L_x_1760) ;  /* 0x0000071000000947 */ /* 0x000fea0003800000 */
[----:B------:R-:W-:Y:S01]  /*13200*/  SHF.R.S32.HI R5, RZ, 0x1f, R4 ;  /* 0x0000001fff057819 */ /* 0x000fe20000011404 */
        /* <DEDUP_REMOVED lines=27> */
[----:B------:R-:W-:Y:S02]  /*133c0*/  PRMT R19, R124, 0x5432, R2 ;  /* 0x000054327c137816 */ /* 0x000fe40000000002 */
[----:B------:R-:W-:Y:S01]  /*133d0*/  SHF.R.U32.HI R16, RZ, 0x10, R89 ;  /* 0x00000010ff107819 */ /* 0x000fe20000011659 */
[----:B------:R-:W-:Y:S01]  /*133e0*/  IMAD.U32 R32, R12, 0x10000, RZ ;  /* 0x000100000c207824 */ /* 0x000fe200078e00ff */
[--C-:B------:R-:W-:Y:S01]  /*133f0*/  SHF.R.U64 R13, R102, 0x10, R103.reuse ;  /* 0x00000010660d7819 */ /* 0x100fe20000001267 */
[----:B------:R-:W-:Y:S01]  /*13400*/  IMAD.U32 R31, R19, 0x10000, RZ ;  /* 0x00010000131f7824 */ /* 0x000fe200078e00ff */
[----:B------:R-:W-:Y:S02]  /*13410*/  SHF.R.U32.HI R14, RZ, 0x10, R103 ;  /* 0x00000010ff0e7819 */ /* 0x000fe40000011667 */
[----:B------:R-:W-:-:S02]  /*13420*/  SHF.R.U64 R17, R90, 0x10, R91 ;  /* 0x000000105a117819 */ /* 0x000fc4000000125b */
[----:B------:R-:W-:Y:S02]  /*13430*/  SHF.R.U32.HI R18, RZ, 0x10, R91 ;  /* 0x00000010ff127819 */ /* 0x000fe4000001165b */
[----:B------:R-:W-:Y:S02]  /*13440*/  PRMT R20, R123, 0x5410, R16 ;  /* 0x000054107b147816 */ /* 0x000fe40000000010 */
[C---:B------:R-:W-:Y:S02]  /*13450*/  PRMT R27, R126.reuse, 0x5432, R13 ;  /* 0x000054327e1b7816 */ /* 0x040fe4000000000d */
[----:B------:R-:W-:Y:S02]  /*13460*/  PRMT R28, R126, 0x5410, R14 ;  /* 0x000054107e1c7816 */ /* 0x000fe4000000000e */
[C---:B------:R-:W-:Y:S02]  /*13470*/  PRMT R24, R125.reuse, 0x5432, R17 ;  /* 0x000054327d187816 */ /* 0x040fe40000000011 */
[----:B------:R-:W-:-:S02]  /*13480*/  PRMT R25, R125, 0x5410, R18 ;  /* 0x000054107d197816 */ /* 0x000fc40000000012 */
[----:B------:R-:W-:Y:S02]  /*13490*/  LOP3.LUT R12, R12, 0xffff0000, RZ, 0xc0, !PT ;  /* 0xffff00000c0c7812 */ /* 0x000fe400078ec0ff */
        /* <DEDUP_REMOVED lines=19> */
[----:B------:R-:W-:Y:S01]  /*135d0*/  IMAD.U32 R7, R20, 0x10000, RZ ;  /* 0x0001000014077824 */ /* 0x000fe200078e00ff */
[----:B------:R-:W-:Y:S01]  /*135e0*/  SHF.L.U32 R6, R21, 0x10, RZ ;  /* 0x0000001015067819 */ /* 0x000fe200000006ff */
[----:B------:R-:W-:-:S02]  /*135f0*/  FFMA.FTZ R37, R13, R31, -R5 ;  /* 0x0000001f0d257223 */ /* 0x000fc40000010805 */
[C---:B------:R-:W-:Y:S02]  /*13600*/  FMUL.FTZ R2, R8.reuse, R12 ;  /* 0x0000000c08027220 */ /* 0x040fe40000410000 */
[----:B------:R-:W-:Y:S02]  /*13610*/  FFMA.FTZ R35, R13, R32, R4 ;  /* 0x000000200d237223 */ /* 0x000fe40000010004 */
[----:B------:R-:W-:Y:S01]  /*13620*/  FMUL.FTZ R5, R8, R19 ;  /* 0x0000001308057220 */ /* 0x000fe20000410000 */
[----:B------:R-:W-:Y:S01]  /*13630*/  LOP3.LUT R8, R20, 0xffff0000, RZ, 0xc0, !PT ;  /* 0xffff000014087812 */ /* 0x000fe200078ec0ff */
[----:B------:R-:W-:Y:S02]  /*13640*/  FMUL.FTZ R4, R9, R7 ;  /* 0x0000000709047220 */ /* 0x000fe40000410000 */
[----:B------:R-:W-:Y:S02]  /*13650*/  IMAD.U32 R13, R25, 0x10000, RZ ;  /* 0x00010000190d7824 */ /* 0x000fe400078e00ff */
[----:B------:R-:W-:-:S02]  /*13660*/  FFMA.FTZ R33, R14, R19, -R2 ;  /* 0x000000130e217223 */ /* 0x000fc40000010802 */
[----:B------:R-:W-:Y:S01]  /*13670*/  FMUL.FTZ R2, R9, R6 ;  /* 0x0000000609027220 */ /* 0x000fe20000410000 */
[----:B------:R-:W-:Y:S01]  /*13680*/  LOP3.LUT R9, R21, 0xffff0000, RZ, 0xc0, !PT ;  /* 0xffff000015097812 */ /* 0x000fe200078ec0ff */
[----:B------:R-:W-:Y:S02]  /*13690*/  FFMA.FTZ R32, R14, R12, R5 ;  /* 0x0000000c0e207223 */ /* 0x000fe40000010005 */
[----:B------:R-:W-:Y:S02]  /*136a0*/  FFMA.FTZ R31, R16, R6, -R4 ;  /* 0x00000006101f7223 */ /* 0x000fe40000010804 */
[----:B------:R-:W-:Y:S02]  /*136b0*/  IMAD.U32 R5, R28, 0x10000, RZ ;  /* 0x000100001c057824 */ /* 0x000fe400078e00ff */
[----:B------:R-:W-:Y:S02]  /*136c0*/  FMUL.FTZ R4, R10, R13 ;  /* 0x0000000d0a047220 */ /* 0x000fe40000410000 */
[----:B------:R-:W-:-:S02]  /*136d0*/  IMAD.U32 R12, R24, 0x10000, RZ ;  /* 0x00010000180c7824 */ /* 0x000fc400078e00ff */
[----:B------:R-:W-:Y:S02]  /*136e0*/  FFMA.FTZ R19, R16, R7, R2 ;  /* 0x0000000710137223 */ /* 0x000fe40000010002 */
[-C--:B------:R-:W-:Y:S02]  /*136f0*/  FMUL.FTZ R2, R10, R5.reuse ;  /* 0x000000050a027220 */ /* 0x080fe40000410000 */
[----:B------:R-:W-:Y:S02]  /*13700*/  FFMA.FTZ R16, R17, R5, -R4 ;  /* 0x0000000511107223 */ /* 0x000fe40000010804 */
[----:B------:R-:W-:Y:S02]  /*13710*/  IMAD.U32 R7, R27, 0x10000, RZ ;  /* 0x000100001b077824 */ /* 0x000fe400078e00ff */
[----:B------:R-:W-:Y:S02]  /*13720*/  FMUL.FTZ R5, R11, R9 ;  /* 0x000000090b057220 */ /* 0x000fe40000410000 */
[----:B------:R-:W-:-:S02]  /*13730*/  FMUL.FTZ R4, R15, R12 ;  /* 0x0000000c0f047220 */ /* 0x000fc40000410000 */
[----:B------:R-:W-:Y:S02]  /*13740*/  FFMA.FTZ R17, R17, R13, R2 ;  /* 0x0000000d11117223 */ /* 0x000fe40000010002 */
[-C--:B------:R-:W-:Y:S01]  /*13750*/  FMUL.FTZ R6, R11, R8.reuse ;  /* 0x000000080b067220 */ /* 0x080fe20000410000 */
[----:B------:R-:W-:Y:S01]  /*13760*/  LOP3.LUT R11, R28, 0xffff0000, RZ, 0xc0, !PT ;  /* 0xffff00001c0b7812 */ /* 0x000fe200078ec0ff */
[----:B------:R-:W-:Y:S01]  /*13770*/  FFMA.FTZ R14, R18, R8, R5 ;  /* 0x00000008120e7223 */ /* 0x000fe20000010005 */
[----:B------:R-:W-:Y:S01]  /*13780*/  LOP3.LUT R8, R24, 0xffff0000, RZ, 0xc0, !PT ;  /* 0xffff000018087812 */ /* 0x000fe200078ec0ff */
[-C--:B------:R-:W-:Y:S01]  /*13790*/  FMUL.FTZ R2, R15, R7.reuse ;  /* 0x000000070f027220 */ /* 0x080fe20000410000 */
[----:B------:R-:W-:Y:S01]  /*137a0*/  LOP3.LUT R15, R25, 0xffff0000, RZ, 0xc0, !PT ;  /* 0xffff0000190f7812 */ /* 0x000fe200078ec0ff */
[----:B------:R-:W-:Y:S01]  /*137b0*/  FFMA.FTZ R13, R26, R7, -R4 ;  /* 0x000000071a0d7223 */ /* 0x000fe20000010804 */
[----:B------:R-:W-:Y:S01]  /*137c0*/  LOP3.LUT R7, R27, 0xffff0000, RZ, 0xc0, !PT ;  /* 0xffff00001b077812 */ /* 0x000fe200078ec0ff */
[----:B------:R-:W-:-:S02]  /*137d0*/  FFMA.FTZ R9, R18, R9, -R6 ;  /* 0x0000000912097223 */ /* 0x000fc40000010806 */
[----:B------:R-:W-:Y:S02]  /*137e0*/  FFMA.FTZ R12, R26, R12, R2 ;  /* 0x0000000c1a0c7223 */ /* 0x000fe40000010002 */
[----:B------:R-:W-:Y:S01]  /*137f0*/  FMUL.FTZ R6, R23, R8 ;  /* 0x0000000817067220 */ /* 0x000fe20000410000 */
[----:B------:R-:W-:Y:S01]  /*13800*/  F2FP.BF16.PACK_AB R9, R9, R31 ;  /* 0x0000001f0909723e */ /* 0x000fe200000010ff */
[C---:B------:R-:W-:Y:S02]  /*13810*/  FMUL.FTZ R4, R22.reuse, R15 ;  /* 0x0000000f16047220 */ /* 0x040fe40000410000 */
[----:B------:R-:W-:Y:S02]  /*13820*/  FMUL.FTZ R5, R23, R7 ;  /* 0x0000000717057220 */ /* 0x000fe40000410000 */
[----:B------:R-:W-:Y:S02]  /*13830*/  FMUL.FTZ R2, R22, R11 ;  /* 0x0000000b16027220 */ /* 0x000fe40000410000 */
[----:B------:R-:W-:-:S02]  /*13840*/  FFMA.FTZ R10, R30, R7, -R6 ;  /* 0x000000071e0a7223 */ /* 0x000fc40000010806 */
[----:B------:R-:W-:Y:S01]  /*13850*/  FFMA.FTZ R11, R29, R11, -R4 ;  /* 0x0000000b1d0b7223 */ /* 0x000fe20000010804 */
[----:B------:R-:W-:Y:S01]  /*13860*/  F2FP.BF16.PACK_AB R4, R32, R35 ;  /* 0x000000232004723e */ /* 0x000fe200000010ff */
[----:B------:R-:W-:Y:S01]  /*13870*/  FFMA.FTZ R6, R30, R8, R5 ;  /* 0x000000081e067223 */ /* 0x000fe20000010005 */
[----:B------:R-:W-:Y:S01]  /*13880*/  F2FP.BF16.PACK_AB R8, R33, R37 ;  /* 0x000000252108723e */ /* 0x000fe200000010ff */
[----:B------:R-:W-:Y:S01]  /*13890*/  FFMA.FTZ R2, R29, R15, R2 ;  /* 0x0000000f1d027223 */ /* 0x000fe20000010002 */
[----:B------:R-:W-:Y:S02]  /*138a0*/  F2FP.BF16.PACK_AB R10, R10, R13 ;  /* 0x0000000d0a0a723e */ /* 0x000fe400000010ff */
[----:B------:R-:W-:Y:S02]  /*138b0*/  F2FP.BF16.PACK_AB R11, R11, R16 ;  /* 0x000000100b0b723e */ /* 0x000fe400000010ff */
[----:B------:R-:W-:Y:S02]  /*138c0*/  F2FP.BF16.PACK_AB R5, R14, R19 ;  /* 0x000000130e05723e */ /* 0x000fe400000010ff */
[----:B------:R-:W-:Y:S01]  /*138d0*/  F2FP.BF16.PACK_AB R6, R6, R12 ;  /* 0x0000000c0606723e */ /* 0x000fe200000010ff */
[----:B------:R1:W-:Y:S01]  /*138e0*/  STS.128 [R36+0x8100], R8 ;  /* 0x0081000824007388 */ /* 0x0003e20000000c00 */
[----:B------:R-:W-:-:S05]  /*138f0*/  F2FP.BF16.PACK_AB R7, R2, R17 ;  /* 0x000000110207723e */ /* 0x000fca00000010ff */
[----:B------:R1:W-:Y:S02]  /*13900*/  STS.128 [R34+0x8100], R4 ;  /* 0x0081000422007388 */ /* 0x0003e40000000c00 */
.L_x_1760:
[----:B------:R-:W-:Y:S05]  /*13910*/  BSYNC B2 ;  /* 0x0000000000027941 */ /* 0x000fea0003800000 */
.L_x_1714:
[----:B-1----:R-:W-:Y:S01]  /*13920*/  SHF.R.S32.HI R7, RZ, 0x4, R129 ;  /* 0x00000004ff077819 */ /* 0x002fe20000011481 */
[----:B------:R-:W-:Y:S01]  /*13930*/  IMAD.SHL.U32 R6, R49, 0x40, RZ ;  /* 0x0000004031067824 */ /* 0x000fe200078e00ff */
[----:B------:R-:W-:-:S04]  /*13940*/  DEPBAR.LE SB0, 0x0 ;  /* 0x000080000000791a */ /* 0x000fc80000000000 */
[----:B------:R-:W-:Y:S01]  /*13950*/  LEA.HI R2, R129, R7, RZ, 0x1 ;  /* 0x0000000781027211 */ /* 0x000fe200078f08ff */
[----:B------:R-:W-:Y:S01]  /*13960*/  IMAD.SHL.U32 R4, R127, 0x40, RZ ;  /* 0x000000407f047824 */ /* 0x000fe200078e00ff */
[----:B------:R-:W-:Y:S01]  /*13970*/  ULDC.64 UR4, c[0x0][0x208] ;  /* 0x0000820000047ab9 */ /* 0x000fe20000000a00 */
[----:B------:R-:W-:Y:S01]  /*13980*/  IMAD.SHL.U32 R5, R128, 0x40, RZ ;  /* 0x0000004080057824 */ /* 0x000fe200078e00ff */
[----:B------:R-:W-:Y:S01]  /*13990*/  LOP3.LUT R2, R2, 0xfffffffe, RZ, 0xc0, !PT ;  /* 0xfffffffe02027812 */ /* 0x000fe200078ec0ff */
[----:B------:R-:W-:Y:S01]  /*139a0*/  IMAD.SHL.U32 R8, R68, 0x8, RZ ;  /* 0x0000000844087824 */ /* 0x000fe200078e00ff */
[----:B------:R-:W-:Y:S01]  /*139b0*/  LOP3.LUT R4, R4, 0x1c0, RZ, 0xc0, !PT ;  /* 0x000001c004047812 */ /* 0x000fe200078ec0ff */
[----:B------:R-:W-:Y:S01]  /*139c0*/  UIMAD UR6, UR14, UR4, URZ ;  /* 0x000000040e0672a4 */ /* 0x000fe2000f8e023f */
[----:B------:R-:W-:Y:S01]  /*139d0*/  LOP3.LUT R153, R5, 0xfffffe00, RZ, 0xc0, !PT ;  /* 0xfffffe0005997812 */ /* 0x000fe200078ec0ff */
[----:B------:R-:W-:Y:S01]  /*139e0*/  IMAD.IADD R7, R7, 0x1, -R2 ;  /* 0x0000000107077824 */ /* 0x000fe200078e0a02 */
[----:B------:R-:W-:Y:S01]  /*139f0*/  LOP3.LUT R2, R6, 0x1c0, RZ, 0xc0, !PT ;  /* 0x000001c006027812 */ /* 0x000fe200078ec0ff */
[----:B------:R-:W-:Y:S01]  /*13a00*/  UIMAD.WIDE.U32 UR20, UR15, UR4, URZ ;  /* 0x000000040f1472a5 */ /* 0x000fe2000f8e003f */
[----:B------:R-:W-:Y:S01]  /*13a10*/  LOP3.LUT P1, RZ, R49, 0x2, RZ, 0xc0, !PT ;  /* 0x0000000231ff7812 */ /* 0x000fe2000782c0ff */
[----:B------:R-:W-:Y:S01]  /*13a20*/  IMAD.SHL.U32 R6, R7, 0x8, RZ ;  /* 0x0000000807067824 */ /* 0x000fe200078e00ff */
[----:B------:R-:W-:Y:S01]  /*13a30*/  LOP3.LUT R5, R2, 0x8, R8, 0xf8, !PT ;  /* 0x0000000802057812 */ /* 0x000fe200078ef808 */
[----:B------:R-:W-:Y:S01]  /*13a40*/  UIMAD UR6, UR15, UR5, UR6 ;  /* 0x000000050f0672a4 */ /* 0x000fe2000f8e0206 */
[----:B------:R-:W-:Y:S01]  /*13a50*/  SHF.R.U32.HI R2, RZ, 0x3, R2 ;  /* 0x00000003ff027819 */ /* 0x000fe20000011602 */
[----:B------:R-:W-:Y:S01]  /*13a60*/  UIMAD UR19, UR15, -0x40, UR13 ;  /* 0xffffffc00f1378a4 */ /* 0x000fe2000f8e020d */
[----:B------:R-:W-:Y:S01]  /*13a70*/  LOP3.LUT R8, R4, 0x8, R6, 0xf8, !PT ;  /* 0x0000000804087812 */ /* 0x000fe200078ef806 */
[----:B------:R-:W-:Y:S01]  /*13a80*/  UMOV UR9, 0x5 ;  /* 0x0000000500097882 */ /* 0x000fe20000000000 */
[----:B------:R-:W-:Y:S01]  /*13a90*/  SHF.R.U32.HI R6, RZ, 0x3, R4 ;  /* 0x00000003ff067819 */ /* 0x000fe20000011604 */
[----:B------:R-:W-:Y:S01]  /*13aa0*/  IMAD R4, R156, 0x400, R153 ;  /* 0x000004009c047824 */ /* 0x000fe200078e0299 */
[----:B------:R-:W-:Y:S01]  /*13ab0*/  LOP3.LUT R2, R5, R2, RZ, 0x3c, !PT ;  /* 0x0000000205027212 */ /* 0x000fe200078e3cff */
[----:B------:R-:W-:Y:S01]  /*13ac0*/  USHF.L.U64.HI UR7, UR4, UR9, UR5 ;  /* 0x0000000904077299 */ /* 0x000fe20008010205 */
[----:B------:R-:W-:Y:S01]  /*13ad0*/  LOP3.LUT R152, R8, R6, RZ, 0x3c, !PT ;  /* 0x0000000608987212 */ /* 0x000fe200078e3cff */
[----:B------:R-:W-:Y:S01]  /*13ae0*/  IMAD.SHL.U32 R244, R244, 0x2, RZ ;  /* 0x00000002f4f47824 */ /* 0x000fe200078e00ff */
[----:B------:R-:W-:Y:S01]  /*13af0*/  BAR.SYNC.DEFER_BLOCKING 0x0 ;  /* 0x0000000000007b1d */ /* 0x000fe20000010000 */
[----:B------:R-:W-:Y:S01]  /*13b00*/  IMAD R2, R7, 0x200, R2 ;  /* 0x0000020007027824 */ /* 0x000fe200078e0202 */
[----:B------:R-:W-:Y:S01]  /*13b10*/  LOP3.LUT P2, RZ, R161, 0x1, RZ, 0xc0, !PT ;  /* 0x00000001a1ff7812 */ /* 0x000fe2000784c0ff */
[----:B------:R-:W-:-:S02]  /*13b20*/  IMAD.IADD R4, R152, 0x1, R4 ;  /* 0x0000000198047824 */ /* 0x000fc400078e0204 */
[----:B------:R-:W-:Y:S02]  /*13b30*/  IMAD.SHL.U32 R224, R2, 0x2, RZ ;  /* 0x0000000202e07824 */ /* 0x000fe400078e00ff */
[----:B------:R-:W-:-:S03]  /*13b40*/  IMAD.SHL.U32 R231, R4, 0x2, RZ ;  /* 0x0000000204e77824 */ /* 0x000fc600078e00ff */
[----:B------:R-:W-:Y:S01]  /*13b50*/  IADD3 R235, R224, 0x4120, RZ ;  /* 0x00004120e0eb7810 */ /* 0x000fe20007ffe0ff */
[C-C-:B------:R-:W-:Y:S02]  /*13b60*/  IMAD R233, R3.reuse, 0x2, R231.reuse ;  /* 0x0000000203e97824 */ /* 0x140fe400078e02e7 */
[C---:B------:R-:W-:Y:S02]  /*13b70*/  IMAD R232, R0.reuse, 0x2, R231 ;  /* 0x0000000200e87824 */ /* 0x040fe400078e02e7 */
[----:B------:R-:W-:Y:S02]  /*13b80*/  IMAD R234, R0, 0x2, R233 ;  /* 0x0000000200ea7824 */ /* 0x000fe400078e02e9 */
[----:B------:R-:W-:Y:S01]  /*13b90*/  IMAD R236, R3, 0x2, R232 ;  /* 0x0000000203ec7824 */ /* 0x000fe200078e02e8 */
[----:B------:R-:W-:Y:S04]  /*13ba0*/  LDSM.16.M88.4 R16, [R224+0x4100] ;  /* 0x00410000e010783b */ /* 0x000fe80000000200 */
[----:B------:R-:W1:Y:S04]  /*13bb0*/  LDSM.16.M88.4 R4, [R231+0xa100] ;  /* 0x00a10000e704783b */ /* 0x000e680000000200 */
[----:B------:R-:W2:Y:S04]  /*13bc0*/  LDSM.16.M88.4 R12, [R224+0x4900] ;  /* 0x00490000e00c783b */ /* 0x000ea80000000200 */
[----:B------:R-:W3:Y:S04]  /*13bd0*/  LDSM.16.M88.4 R20, [R224+0x5100] ;  /* 0x00510000e014783b */ /* 0x000ee80000000200 */
[----:B------:R-:W4:Y:S04]  /*13be0*/  LDSM.16.M88.4 R24, [R224+0x5900] ;  /* 0x00590000e018783b */ /* 0x000f280000000200 */
[----:B------:R-:W5:Y:S01]  /*13bf0*/  LDSM.16.M88.4 R8, [R231+0x8100] ;  /* 0x00810000e708783b */ /* 0x000f620000000200 */
[C---:B-1----:R-:W-:Y:S08]  /*13c00*/  HMMA.16816.F32.BF16 R36, R4.reuse, R16, RZ ;  /* 0x000000100424723c */ /* 0x042ff000000418ff */
[C---:B--2---:R-:W-:Y:S08]  /*13c10*/  HMMA.16816.F32.BF16 R56, R4.reuse, R12, RZ ;  /* 0x0000000c0438723c */ /* 0x044ff000000418ff */
[C---:B---3--:R-:W-:Y:S08]  /*13c20*/  HMMA.16816.F32.BF16 R60, R4.reuse, R20, RZ ;  /* 0x00000014043c723c */ /* 0x048ff000000418ff */
[C---:B----4-:R-:W-:Y:S08]  /*13c30*/  HMMA.16816.F32.BF16 R64, R4.reuse, R24, RZ ;  /* 0x000000180440723c */ /* 0x050ff000000418ff */
[C---:B------:R-:W-:Y:S08]  /*13c40*/  HMMA.16816.F32.BF16 R40, R4.reuse, R18, RZ ;  /* 0x000000120428723c */ /* 0x040ff000000418ff */
[C---:B------:R-:W-:Y:S08]  /*13c50*/  HMMA.16816.F32.BF16 R76, R4.reuse, R14, RZ ;  /* 0x0000000e044c723c */ /* 0x040ff000000418ff */
[C---:B------:R-:W-:Y:S08]  /*13c60*/  HMMA.16816.F32.BF16 R84, R4.reuse, R22, RZ ;  /* 0x000000160454723c */ /* 0x040ff000000418ff */
[----:B------:R-:W-:Y:S07]  /*13c70*/  HMMA.16816.F32.BF16 R96, R4, R26, RZ ;  /* 0x0000001a0460723c */ /* 0x000fee00000418ff */
[----:B------:R-:W-:Y:S01]  /*13c80*/  IMAD.U32 R5, RZ, RZ, UR21 ;  /* 0x00000015ff057e24 */ /* 0x000fe2000f8e00ff */
[----:B------:R-:W-:Y:S01]  /*13c90*/  IADD3 R6, R224, 0x4100, RZ ;  /* 0x00004100e0067810 */ /* 0x000fe20007ffe0ff */
[----:B------:R-:W-:Y:S01]  /*13ca0*/  IMAD.U32 R4, RZ, RZ, UR20 ;  /* 0x00000014ff047e24 */ /* 0x000fe2000f8e00ff */
[----:B-----5:R-:W-:Y:S01]  /*13cb0*/  HMMA.16816.F32.BF16 R108, R8, R16, RZ ;  /* 0x00000010086c723c */ /* 0x020fe200000418ff */
[----:B------:R-:W-:Y:S01]  /*13cc0*/  IMAD.U32 R5, RZ, RZ, UR6 ;  /* 0x00000006ff057e24 */ /* 0x000fe2000f8e00ff */
[----:B------:R-:W-:Y:S01]  /*13cd0*/  USHF.L.U32 UR6, UR4, 0x5, URZ ;  /* 0x0000000504067899 */ /* 0x000fe2000800063f */
[----:B------:R-:W-:-:S02]  /*13ce0*/  @P1 IADD3 R235, R6, -0x20, RZ ;  /* 0xffffffe006eb1810 */ /* 0x000fc40007ffe0ff */
[C---:B------:R-:W-:Y:S01]  /*13cf0*/  LEA R2, P0, R4.reuse, R132, 0x6 ;  /* 0x0000008404027211 */ /* 0x040fe200078030ff */
[----:B------:R-:W-:Y:S01]  /*13d00*/  UIADD3 UR4, UP0, UR6, 0x80, URZ ;  /* 0x0000008006047890 */ /* 0x000fe2000ff1e03f */
[----:B------:R-:W-:Y:S01]  /*13d10*/  IADD3 R5, R5, UR21, RZ ;  /* 0x0000001505057c10 */ /* 0x000fe2000fffe0ff */
[C---:B------:R-:W-:Y:S01]  /*13d20*/  HMMA.16816.F32.BF16 R112, R8.reuse, R18, RZ ;  /* 0x000000120870723c */ /* 0x040fe200000418ff */
[----:B------:R-:W-:Y:S01]  /*13d30*/  LDSM.16.M88.4 R32, [R235] ;  /* 0x00000000eb20783b */ /* 0x000fe20000000200 */
[----:B------:R-:W-:Y:S01]  /*13d40*/  UIADD3.X UR14, URZ, UR7, URZ, UP0, !UPT ;  /* 0x000000073f0e7290 */ /* 0x000fe200087fe43f */
[----:B------:R-:W-:Y:S01]  /*13d50*/  LEA.HI.X R5, R4, R131, R5, 0x6, P0 ;  /* 0x0000008304057211 */ /* 0x000fe200000f3405 */
[----:B------:R-:W-:Y:S01]  /*13d60*/  UISETP.GE.AND UP0, UPT, UR12, 0x2, UPT ;  /* 0x000000020c00788c */ /* 0x000fe2000bf06270 */
[C---:B------:R-:W-:Y:S01]  /*13d70*/  LEA R4, P0, R2.reuse, c[0x0][0x1f8], 0x1 ;  /* 0x00007e0002047a11 */ /* 0x040fe200078008ff */
[----:B------:R-:W-:Y:S01]  /*13d80*/  LDSM.16.M88.4 R28, [R235+0x800] ;  /* 0x00080000eb1c783b */ /* 0x000fe20000000200 */
[----:B------:R-:W-:Y:S01]  /*13d90*/  IADD3 R243, R235, 0x800, RZ ;  /* 0x00000800ebf37810 */ /* 0x000fe20007ffe0ff */
[----:B------:R-:W-:Y:S01]  /*13da0*/  HMMA.16816.F32.BF16 R88, R8, R12, RZ ;  /* 0x0000000c0858723c */ /* 0x000fe200000418ff */
[----:B------:R-:W-:-:S02]  /*13db0*/  LEA.HI.X R5, R2, c[0x0][0x1fc], R5, 0x1, P0 ;  /* 0x00007f0002057a11 */ /* 0x000fc400000f0c05 */
[----:B------:R-:W-:Y:S02]  /*13dc0*/  IADD3 R2, -R68, UR19, RZ ;  /* 0x0000001344027c10 */ /* 0x000fe4000fffe1ff */
[----:B------:R-:W-:Y:S02]  /*13dd0*/  IADD3 R6, P0, R4, UR6, RZ ;  /* 0x0000000604067c10 */ /* 0x000fe4000ff1e0ff */
[C---:B------:R-:W-:Y:S01]  /*13de0*/  ISETP.LT.OR P3, PT, R2.reuse, 0x1, P6 ;  /* 0x000000010200780c */ /* 0x040fe20003761670 */
[----:B------:R-:W-:Y:S01]  /*13df0*/  HMMA.16816.F32.BF16 R100, R8, R14, RZ ;  /* 0x0000000e0864723c */ /* 0x000fe200000418ff */
[C---:B------:R-:W-:Y:S01]  /*13e00*/  ISETP.LT.OR P2, PT, R2.reuse, 0x1, P2 ;  /* 0x000000010200780c */ /* 0x040fe20001741670 */
[----:B------:R-:W1:Y:S01]  /*13e10*/  LDSM.16.M88.4 R12, [R233+0xa100] ;  /* 0x00a10000e90c783b */ /* 0x000e620000000200 */
[----:B------:R-:W-:Y:S02]  /*13e20*/  ISETP.LT.OR P1, PT, R2, 0x11, P6 ;  /* 0x000000110200780c */ /* 0x000fe40003721670 */
[----:B------:R-:W-:-:S02]  /*13e30*/  IADD3.X R7, R5, UR7, RZ, P0, !PT ;  /* 0x0000000705077c10 */ /* 0x000fc400087fe4ff */
[----:B------:R-:W-:Y:S01]  /*13e40*/  LOP3.LUT P0, RZ, R161, 0x1, RZ, 0xc0, !PT ;  /* 0x00000001a1ff7812 */ /* 0x000fe2000780c0ff */
[C---:B------:R-:W-:Y:S01]  /*13e50*/  HMMA.16816.F32.BF16 R80, R8.reuse, R20, RZ ;  /* 0x000000140850723c */ /* 0x040fe200000418ff */
[C---:B------:R-:W-:Y:S02]  /*13e60*/  IADD3 R242, R235.reuse, 0x1000, RZ ;  /* 0x00001000ebf27810 */ /* 0x040fe40007ffe0ff */
[C---:B------:R-:W-:Y:S02]  /*13e70*/  IADD3 R241, R235.reuse, 0x1800, RZ ;  /* 0x00001800ebf17810 */ /* 0x040fe40007ffe0ff */
[C---:B------:R-:W-:Y:S02]  /*13e80*/  IADD3 R240, R235.reuse, 0x2000, RZ ;  /* 0x00002000ebf07810 */ /* 0x040fe40007ffe0ff */
[C---:B------:R-:W-:Y:S01]  /*13e90*/  IADD3 R239, R235.reuse, 0x2800, RZ ;  /* 0x00002800ebef7810 */ /* 0x040fe20007ffe0ff */
[----:B------:R-:W-:Y:S01]  /*13ea0*/  HMMA.16816.F32.BF16 R104, R8, R22, RZ ;  /* 0x000000160868723c */ /* 0x000fe200000418ff */
[----:B------:R-:W2:Y:S01]  /*13eb0*/  LDSM.16.M88.4 R20, [R235+0x1800] ;  /* 0x00180000eb14783b */ /* 0x000ea20000000200 */
[----:B------:R-:W-:-:S02]  /*13ec0*/  IADD3 R238, R235, 0x3000, RZ ;  /* 0x00003000ebee7810 */ /* 0x000fc40007ffe0ff */
[----:B------:R-:W-:-:S04]  /*13ed0*/  IADD3 R237, R235, 0x3800, RZ ;  /* 0x00003800ebed7810 */ /* 0x000fc80007ffe0ff */
[C---:B------:R-:W-:Y:S08]  /*13ee0*/  HMMA.16816.F32.BF16 R72, R8.reuse, R24, RZ ;  /* 0x000000180848723c */ /* 0x040ff000000418ff */
[----:B------:R-:W-:Y:S01]  /*13ef0*/  HMMA.16816.F32.BF16 R68, R8, R26, RZ ;  /* 0x0000001a0844723c */ /* 0x000fe200000418ff */
[----:B------:R-:W3:Y:S06]  /*13f00*/  LDSM.16.M88.4 R24, [R235+0x1000] ;  /* 0x00100000eb18783b */ /* 0x000eec0000000200 */
[----:B------:R-:W-:Y:S01]  /*13f10*/  IMAD.U32 R8, RZ, RZ, UR6 ;  /* 0x00000006ff087e24 */ /* 0x000fe2000f8e00ff */
[----:B-1----:R-:W-:Y:S04]  /*13f20*/  HMMA.16816.F32.BF16 R36, R12, R32, R36 ;  /* 0x000000200c24723c */ /* 0x002fe80000041824 */
[----:B------:R-:W-:-:S02]  /*13f30*/  IADD3 R18, P5, P4, R8, 0x80, R4 ;  /* 0x0000008008127810 */ /* 0x000fc40007cbe004 */
[----:B------:R-:W1:Y:S02]  /*13f40*/  LDSM.16.M88.4 R8, [R233+0x8100] ;  /* 0x00810000e908783b */ /* 0x000e640000000200 */
[----:B------:R-:W-:Y:S02]  /*13f50*/  IADD3.X R19, RZ, UR7, R5, P5, P4 ;  /* 0x00000007ff137c10 */ /* 0x000fe4000afe8405 */
[----:B------:R-:W-:Y:S01]  /*13f60*/  @!PT LDS RZ, [RZ] ;  /* 0x00000000fffff984 */ /* 0x000fe20000000800 */
[----:B------:R-:W-:Y:S01]  /*13f70*/  @!PT LDS RZ, [RZ] ;  /* 0x00000000fffff984 */ /* 0x000fe20000000800 */
[----:B------:R-:W-:Y:S01]  /*13f80*/  @!PT LDS RZ, [RZ] ;  /* 0x00000000fffff984 */ /* 0x000fe20000000800 */
[----:B------:R4:W-:Y:S01]  /*13f90*/  LDGSTS.E.BYPASS.LTC128B.128 [R244+0x100], [R4.64], !P3 ;  /* 0x0010000004f47fae */ /* 0x0009e2000d901d5c */
[C---:B------:R-:W-:Y:S01]  /*13fa0*/  ISETP.LT.OR P5, PT, R2.reuse, 0x21, P6 ;  /* 0x000000210200780c */ /* 0x040fe200037a1670 */
[----:B------:R-:W-:Y:S01]  /*13fb0*/  HMMA.16816.F32.BF16 R92, R12, R34, R40 ;  /* 0x000000220c5c723c */ /* 0x000fe20000041828 */
[----:B------:R-:W-:Y:S01]  /*13fc0*/  LOP3.LUT P3, RZ, R49, 0x4, RZ, 0xc0, !PT ;  /* 0x0000000431ff7812 */ /* 0x000fe2000786c0ff */
[----:B------:R4:W-:Y:S01]  /*13fd0*/  LDGSTS.E.BYPASS.LTC128B.128 [R244+0x2100], [R4.64+0x80], !P2 ;  /* 0x0210008004f47fae */ /* 0x0009e2000d101d5c */
[----:B------:R-:W-:-:S03]  /*13fe0*/  ISETP.LT.OR P2, PT, R2, 0x11, P0 ;  /* 0x000000110200780c */ /* 0x000fc60000741670 */
[----:B------:R5:W-:Y:S02]  /*13ff0*/  LDGSTS.E.BYPASS.LTC128B.128 [R244+0x900], [R6.64], !P1 ;  /* 0x0090000006f47fae */ /* 0x000be4000c901d5c */
[C---:B------:R-:W-:Y:S08]  /*14000*/  HMMA.16816.F32.BF16 R56, R12.reuse, R28, R56 ;  /* 0x0000001c0c38723c */ /* 0x040ff00000041838 */
[----:B------:R5:W-:Y:S01]  /*14010*/  LDGSTS.E.BYPASS.LTC128B.128 [R244+0x2900], [R18.64], !P2 ;  /* 0x0290000012f47fae */ /* 0x000be2000d101d5c */
[----:B------:R-:W-:Y:S01]  /*14020*/  ISETP.LT.OR P2, PT, R2, 0x31, P6 ;  /* 0x000000310200780c */ /* 0x000fe20003741670 */
[C---:B--2---:R-:W-:Y:S08]  /*14030*/  HMMA.16816.F32.BF16 R64, R12.reuse, R20, R64 ;  /* 0x000000140c40723c */ /* 0x044ff00000041840 */
[----:B---3--:R-:W-:Y:S01]  /*14040*/  HMMA.16816.F32.BF16 R84, R12, R26, R84 ;  /* 0x0000001a0c54723c */ /* 0x008fe20000041854 */
[----:B----4-:R-:W-:-:S04]  /*14050*/  IADD3 R4, P1, R6, UR6, RZ ;  /* 0x0000000606047c10 */ /* 0x010fc8000ff3e0ff */
[----:B------:R-:W-:-:S03]  /*14060*/  IADD3.X R5, R7, UR7, RZ, P1, !PT ;  /* 0x0000000707057c10 */ /* 0x000fc60008ffe4ff */
[C---:B-1----:R-:W-:Y:S01]  /*14070*/  HMMA.16816.F32.BF16 R124, R8.reuse, R24, R80 ;  /* 0x00000018087c723c */ /* 0x042fe20000041850 */
[----:B------:R-:W-:Y:S02]  /*14080*/  LOP3.LUT P1, RZ, R161, 0x1, RZ, 0xc0, !PT ;  /* 0x00000001a1ff7812 */ /* 0x000fe4000782c0ff */
[----:B-----5:R-:W-:Y:S01]  /*14090*/  IADD3 R6, P0, R6, UR4, RZ ;  /* 0x0000000406067c10 */ /* 0x020fe2000ff1e0ff */
[----:B------:R1:W-:Y:S01]  /*140a0*/  LDGSTS.E.BYPASS.LTC128B.128 [R244+0x1100], [R4.64], !P5 ;  /* 0x0110000004f47fae */ /* 0x0003e2000e901d5c */
[C---:B------:R-:W-:Y:S02]  /*140b0*/  ISETP.LT.OR P4, PT, R2.reuse, 0x21, P1 ;  /* 0x000000210200780c */ /* 0x040fe40000f81670 */
[----:B------:R-:W-:Y:S01]  /*140c0*/  IADD3.X R7, R7, UR14, RZ, P0, !PT ;  /* 0x0000000e07077c10 */ /* 0x000fe200087fe4ff */
[----:B------:R-:W-:Y:S01]  /*140d0*/  HMMA.16816.F32.BF16 R108, R8, R32, R108 ;  /* 0x00000020086c723c */ /* 0x000fe2000004186c */
[----:B------:R-:W-:Y:S01]  /*140e0*/  ISETP.LT.OR P1, PT, R2, 0x31, P1 ;  /* 0x000000310200780c */ /* 0x000fe20000f21670 */
[----:B------:R-:W-:Y:S01]  /*140f0*/  IMAD.MOV.U32 R2, RZ, RZ, 0x40 ;  /* 0x00000040ff027424 */ /* 0x000fe200078e00ff */
[----:B------:R-:W-:-:S04]  /*14100*/  IADD3 R16, P0, R4, UR6, RZ ;  /* 0x0000000604107c10 */ /* 0x000fc8000ff1e0ff */
[----:B------:R-:W-:Y:S01]  /*14110*/  IADD3.X R17, R5, UR7, RZ, P0, !PT ;  /* 0x0000000705117c10 */ /* 0x000fe200087fe4ff */
[C---:B------:R-:W-:Y:S01]  /*14120*/  HMMA.16816.F32.BF16 R80, R8.reuse, R34, R112 ;  /* 0x000000220850723c */ /* 0x040fe20000041870 */
[----:B------:R-:W-:Y:S01]  /*14130*/  SEL R2, R2, 0xffffffc0, !P3 ;  /* 0xffffffc002027807 */ /* 0x000fe20005800000 */
[----:B------:R2:W-:Y:S04]  /*14140*/  LDGSTS.E.BYPASS.LTC128B.128 [R244+0x3100], [R6.64], !P4 ;  /* 0x0310000006f47fae */ /* 0x0005e8000e101d5c */
[----:B------:R-:W-:Y:S01]  /*14150*/  IMAD.IADD R230, R224, 0x1, R2 ;  /* 0x00000001e0e67824 */ /* 0x000fe200078e0202 */
[----:B------:R3:W-:Y:S01]  /*14160*/  LDGSTS.E.BYPASS.LTC128B.128 [R244+0x1900], [R16.64], !P2 ;  /* 0x0190000010f47fae */ /* 0x0007e2000d101d5c */
[----:B------:R-:W-:Y:S01]  /*14170*/  HMMA.16816.F32.BF16 R32, R8, R30, R100 ;  /* 0x0000001e0820723c */ /* 0x000fe20000041864 */
[----:B------:R-:W-:Y:S01]  /*14180*/  IMAD.IADD R229, R2, 0x1, R235 ;  /* 0x0000000102e57824 */ /* 0x000fe200078e02eb */
[----:B------:R-:W-:-:S02]  /*14190*/  LOP3.LUT R2, R152, R153, RZ, 0xfc, !PT ;  /* 0x0000009998027212 */ /* 0x000fc400078efcff */
[----:B-1----:R-:W-:-:S04]  /*141a0*/  IADD3 R4, P0, R4, UR4, RZ ;  /* 0x0000000404047c10 */ /* 0x002fc8000ff1e0ff */
[----:B------:R-:W-:Y:S01]  /*141b0*/  HMMA.16816.F32.BF16 R120, R8, R28, R88 ;  /* 0x0000001c0878723c */ /* 0x000fe20000041858 */
[----:B------:R-:W-:Y:S02]  /*141c0*/  IADD3.X R5, R5, UR14, RZ, P0, !PT ;  /* 0x0000000e05057c10 */ /* 0x000fe400087fe4ff */
[----:B------:R-:W-:-:S03]  /*141d0*/  PLOP3.LUT P0, PT, PT, PT, UP0, 0x80, 0x0 ;  /* 0x000000000000781c */ /* 0x000fc60003f0f008 */
[----:B------:R2:W-:Y:S02]  /*141e0*/  LDGSTS.E.BYPASS.LTC128B.128 [R244+0x3900], [R4.64], !P1 ;  /* 0x0390000004f47fae */ /* 0x0005e4000c901d5c */
[C---:B------:R-:W-:Y:S02]  /*141f0*/  HMMA.16816.F32.BF16 R128, R8.reuse, R20, R72 ;  /* 0x000000140880723c */ /* 0x040fe40000041848 */
[----:B------:R-:W-:Y:S04]  /*14200*/  LDSM.16.M88.4 R52, [R230+0x4100] ;  /* 0x00410000e634783b */ /* 0x000fe80000000200 */
[----:B------:R-:W-:Y:S02]  /*14210*/  LDSM.16.M88.4 R44, [R230+0x5100] ;  /* 0x00510000e62c783b */ /* 0x000fe40000000200 */
[C---:B------:R-:W-:Y:S02]  /*14220*/  HMMA.16816.F32.BF16 R104, R8.reuse, R26, R104 ;  /* 0x0000001a0868723c */ /* 0x040fe40000041868 */
[----:B---3--:R-:W1:Y:S04]  /*14230*/  LDSM.16.M88.4 R16, [R232+0xa100] ;  /* 0x00a10000e810783b */ /* 0x008e680000000200 */
[----:B------:R-:W3:Y:S02]  /*14240*/  LDSM.16.M88.4 R48, [R230+0x4900] ;  /* 0x00490000e630783b */ /* 0x000ee40000000200 */
[----:B------:R-:W-:Y:S02]  /*14250*/  HMMA.16816.F32.BF16 R100, R8, R22, R68 ;  /* 0x000000160864723c */ /* 0x000fe40000041844 */
[----:B------:R-:W4:Y:S04]  /*14260*/  LDSM.16.M88.4 R8, [R232+0x8100] ;  /* 0x00810000e808783b */ /* 0x000f280000000200 */
[----:B------:R-:W5:Y:S02]  /*14270*/  LDSM.16.M88.4 R40, [R230+0x5900] ;  /* 0x00590000e628783b */ /* 0x000f640000000200 */
[C---:B------:R-:W-:Y:S02]  /*14280*/  HMMA.16816.F32.BF16 R60, R12.reuse, R24, R60 ;  /* 0x000000180c3c723c */ /* 0x040fe4000004183c */
[----:B--2---:R-:W-:Y:S04]  /*14290*/  LDSM.16.M88.4 R4, [R234+0xa100] ;  /* 0x00a10000ea04783b */ /* 0x004fe80000000200 */
[----:B------:R-:W-:Y:S02]  /*142a0*/  LDSM.16.M88.4 R24, [R229+0x800] ;  /* 0x00080000e518783b */ /* 0x000fe40000000200 */
[C---:B------:R-:W-:Y:S02]  /*142b0*/  HMMA.16816.F32.BF16 R76, R12.reuse, R30, R76 ;  /* 0x0000001e0c4c723c */ /* 0x040fe4000004184c */
[----:B------:R-:W2:Y:S04]  /*142c0*/  LDSM.16.M88.4 R28, [R229] ;  /* 0x00000000e51c783b */ /* 0x000ea80000000200 */
[----:B------:R-:W0:Y:S02]  /*142d0*/  LDGDEPBAR ;  /* 0x00000000000079af */ /* 0x000e240000000000 */
[----:B------:R-:W-:Y:S02]  /*142e0*/  HMMA.16816.F32.BF16 R96, R12, R22, R96 ;  /* 0x000000160c60723c */ /* 0x000fe40000041860 */
[----:B------:R-:W2:Y:S04]  /*142f0*/  LDSM.16.M88.4 R20, [R229+0x1000] ;  /* 0x00100000e514783b */ /* 0x000ea80000000200 */
[----:B------:R-:W2:Y:S02]  /*14300*/  LDSM.16.M88.4 R12, [R234+0x8100] ;  /* 0x00810000ea0c783b */ /* 0x000ea40000000200 */
[C---:B-1----:R-:W-:Y:S02]  /*14310*/  HMMA.16816.F32.BF16 R72, R16.reuse, R52, R36 ;  /* 0x000000341048723c */ /* 0x042fe40000041824 */
[----:B------:R-:W1:Y:S06]  /*14320*/  LDSM.16.M88.4 R36, [R229+0x1800] ;  /* 0x00180000e524783b */ /* 0x000e6c0000000200 */
[C---:B------:R-:W-:Y:S08]  /*14330*/  HMMA.16816.F32.BF16 R68, R16.reuse, R46, R84 ;  /* 0x0000002e1044723c */ /* 0x040ff00000041854 */
[C---:B---3--:R-:W-:Y:S08]  /*14340*/  HMMA.16816.F32.BF16 R112, R16.reuse, R48, R56 ;  /* 0x000000301070723c */ /* 0x048ff00000041838 */
[C---:B------:R-:W-:Y:S08]  /*14350*/  HMMA.16816.F32.BF16 R116, R16.reuse, R44, R60 ;  /* 0x0000002c1074723c */ /* 0x040ff0000004183c */
[----:B------:R-:W-:Y:S08]  /*14360*/  HMMA.16816.F32.BF16 R92, R16, R54, R92 ;  /* 0x00000036105c723c */ /* 0x000ff0000004185c */
[C---:B----4-:R-:W-:Y:S08]  /*14370*/  HMMA.16816.F32.BF16 R84, R8.reuse, R52, R108 ;  /* 0x000000340854723c */ /* 0x050ff0000004186c */
[----:B------:R-:W-:Y:S08]  /*14380*/  HMMA.16816.F32.BF16 R80, R8, R54, R80 ;  /* 0x000000360850723c */ /* 0x000ff00000041850 */
[C---:B-----5:R-:W-:Y:S08]  /*14390*/  HMMA.16816.F32.BF16 R88, R16.reuse, R40, R64 ;  /* 0x000000281058723c */ /* 0x060ff00000041840 */
        /* <DEDUP_REMOVED lines=10> */
[----:B------:R-:W3:Y:S03]  /*14440*/  LDSM.16.M88.4 R40, [R224+0x6900] ;  /* 0x00690000e028783b */ /* 0x000ee60000000200 */
[C---:B--2---:R-:W-:Y:S08]  /*14450*/  HMMA.16816.F32.BF16 R96, R4.reuse, R30, R92 ;  /* 0x0000001e0460723c */ /* 0x044ff0000004185c */
[C---:B------:R-:W-:Y:S08]  /*14460*/  HMMA.16816.F32.BF16 R100, R4.reuse, R24, R112 ;  /* 0x000000180464723c */ /* 0x040ff00000041870 */
[----:B------:R-:W-:Y:S08]  /*14470*/  HMMA.16816.F32.BF16 R140, R4, R20, R116 ;  /* 0x00000014048c723c */ /* 0x000ff00000041874 */
        /* <DEDUP_REMOVED lines=12> */
[----:B------:R-:W2:Y:S03]  /*14540*/  LDSM.16.M88.4 R16, [R224+0x7900] ;  /* 0x00790000e010783b */ /* 0x000ea60000000200 */
[C---:B------:R-:W-:Y:S01]  /*14550*/  HMMA.16816.F32.BF16 R76, R4.reuse, R26, R76 ;  /* 0x0000001a044c723c */ /* 0x040fe2000004184c */
[----:B------:R-:W-:Y:S07]  /*14560*/  LDSM.16.M88.4 R24, [R235+0x2800] ;  /* 0x00280000eb18783b */ /* 0x000fee0000000200 */
[C---:B------:R-:W-:Y:S01]  /*14570*/  HMMA.16816.F32.BF16 R104, R4.reuse, R22, R68 ;  /* 0x000000160468723c */ /* 0x040fe20000041844 */
[----:B------:R-:W4:Y:S07]  /*14580*/  LDSM.16.M88.4 R20, [R233+0xc100] ;  /* 0x00c10000e914783b */ /* 0x000f2e0000000200 */
[C---:B------:R-:W-:Y:S01]  /*14590*/  HMMA.16816.F32.BF16 R72, R4.reuse, R28, R72 ;  /* 0x0000001c0448723c */ /* 0x040fe20000041848 */
[----:B------:R-:W-:Y:S07]  /*145a0*/  LDSM.16.M88.4 R28, [R235+0x2000] ;  /* 0x00200000eb1c783b */ /* 0x000fee0000000200 */
[C---:B------:R-:W-:Y:S08]  /*145b0*/  HMMA.16816.F32.BF16 R136, R4.reuse, R36, R88 ;  /* 0x000000240488723c */ /* 0x040ff00000041858 */
[----:B------:R-:W-:Y:S01]  /*145c0*/  HMMA.16816.F32.BF16 R132, R4, R38, R56 ;  /* 0x000000260484723c */ /* 0x000fe20000041838 */
[----:B------:R-:W5:Y:S07]  /*145d0*/  LDSM.16.M88.4 R4, [R233+0xe100] ;  /* 0x00e10000e904783b */ /* 0x000f6e0000000200 */
[C---:B---3--:R-:W-:Y:S08]  /*145e0*/  HMMA.16816.F32.BF16 R60, R8.reuse, R40, R100 ;  /* 0x00000028083c723c */ /* 0x048ff00000041864 */
[----:B------:R-:W-:Y:S08]  /*145f0*/  HMMA.16816.F32.BF16 R56, R8, R42, R76 ;  /* 0x0000002a0838723c */ /* 0x000ff0000004184c */
[C---:B-1----:R-:W-:Y:S08]  /*14600*/  HMMA.16816.F32.BF16 R36, R12.reuse, R40, R120 ;  /* 0x000000280c24723c */ /* 0x042ff00000041878 */
[----:B------:R-:W-:Y:S08]  /*14610*/  HMMA.16816.F32.BF16 R40, R12, R42, R116 ;  /* 0x0000002a0c28723c */ /* 0x000ff00000041874 */
[C---:B------:R-:W-:Y:S08]  /*14620*/  HMMA.16816.F32.BF16 R72, R8.reuse, R48, R72 ;  /* 0x000000300848723c */ /* 0x040ff00000041848 */
[----:B------:R-:W-:Y:S08]  /*14630*/  HMMA.16816.F32.BF16 R68, R8, R50, R96 ;  /* 0x000000320844723c */ /* 0x000ff00000041860 */
[C---:B------:R-:W-:Y:S08]  /*14640*/  HMMA.16816.F32.BF16 R76, R12.reuse, R48, R128 ;  /* 0x000000300c4c723c */ /* 0x040ff00000041880 */
[----:B------:R-:W-:Y:S01]  /*14650*/  HMMA.16816.F32.BF16 R64, R12, R50, R124 ;  /* 0x000000320c40723c */ /* 0x000fe2000004187c */
[----:B------:R-:W-:Y:S07]  /*14660*/  LDSM.16.M88.4 R48, [R230+0x6100] ;  /* 0x00610000e630783b */ /* 0x000fee0000000200 */
[C---:B------:R-:W-:Y:S08]  /*14670*/  HMMA.16816.F32.BF16 R88, R8.reuse, R32, R140 ;  /* 0x000000200858723c */ /* 0x040ff0000004188c */
[C---:B------:R-:W-:Y:S08]  /*14680*/  HMMA.16816.F32.BF16 R104, R8.reuse, R34, R104 ;  /* 0x000000220868723c */ /* 0x040ff00000041868 */
[C---:B--2---:R-:W-:Y:S08]  /*14690*/  HMMA.16816.F32.BF16 R100, R8.reuse, R16, R136 ;  /* 0x000000100864723c */ /* 0x044ff00000041888 */
        /* <DEDUP_REMOVED lines=67> */
[----:B------:R-:W-:Y:S01]  /*14ad0*/  UIADD3 UR5, UR12, -0x2, URZ ;  /* 0xfffffffe0c057890 */ /* 0x000fe2000fffe03f */
[----:B------:R-:W-:Y:S01]  /*14ae0*/  LOP3.LUT P5, RZ, R161, 0x1, RZ, 0xc0, !PT ;  /* 0x00000001a1ff7812 */ /* 0x000fe200078ac0ff */
[----:B------:R-:W-:-:S02]  /*14af0*/  UIADD3 UR22, UP0, UR22, 0x80, URZ ;  /* 0x0000008016167890 */ /* 0x000fc4000ff1e03f */
[----:B------:R-:W-:Y:S02]  /*14b00*/  USHF.R.S32.HI UR4, URZ, 0x1f, UR5 ;  /* 0x0000001f3f047899 */ /* 0x000fe40008011405 */
[----:B------:R-:W-:Y:S01]  /*14b10*/  UIMAD UR11, UR11, UR5, URZ ;  /* 0x000000050b0b72a4 */ /* 0x000fe2000f8e023f */
[----:B------:R-:W-:Y:S01]  /*14b20*/  IMAD.WIDE.U32 R6, R154, UR5, R158 ;  /* 0x000000059a067c25 */ /* 0x000fe2000f8e009e */
[----:B------:R-:W-:Y:S02]  /*14b30*/  USHF.L.U32 UR5, UR8, 0x5, URZ ;  /* 0x0000000508057899 */ /* 0x000fe4000800063f */
[----:B------:R-:W-:Y:S02]  /*14b40*/  UIMAD UR11, UR4, UR10, UR11 ;  /* 0x0000000a040b72a4 */ /* 0x000fe4000f8e020b */
[----:B------:R-:W-:Y:S01]  /*14b50*/  LEA R4, P0, R6, c[0x0][0x1c8], 0x1 ;  /* 0x0000720006047a11 */ /* 0x000fe200078008ff */
[----:B------:R-:W-:Y:S02]  /*14b60*/  ULDC UR4, c[0x0][0x1e4] ;  /* 0x0000790000047ab9 */ /* 0x000fe40000000800 */
[----:B------:R-:W-:Y:S01]  /*14b70*/  USHF.L.U64.HI UR4, UR8, UR9, UR4 ;  /* 0x0000000908047299 */ /* 0x000fe20008010204 */
[----:B------:R-:W-:Y:S01]  /*14b80*/  IADD3 R5, R7, UR11, RZ ;  /* 0x0000000b07057c10 */ /* 0x000fe2000fffe0ff */
[----:B------:R-:W-:Y:S01]  /*14b90*/  IMAD.U32 R7, RZ, RZ, UR5 ;  /* 0x00000005ff077e24 */ /* 0x000fe2000f8e00ff */
[----:B------:R-:W-:-:S02]  /*14ba0*/  UIADD3.X UR8, URZ, UR17, URZ, UP0, !UPT ;  /* 0x000000113f087290 */ /* 0x000fc400087fe43f */
        /* <DEDUP_REMOVED lines=24> */
.L_x_1785:
[----:B---3--:R-:W-:Y:S01]  /*14d30*/  LOP3.LUT R4, R155, 0xffffffe0, RZ, 0xc0, !PT ;  /* 0xffffffe09b047812 */ /* 0x008fe200078ec0ff */
[----:B------:R-:W-:Y:S01]  /*14d40*/  UMOV UR4, 0xffffffc0 ;  /* 0xffffffc000047882 */ /* 0x000fe20000000000 */
[----:B------:R-:W-:Y:S01]  /*14d50*/  LEA.HI R6, R157, R177, RZ, 0x2 ;  /* 0x000000b19d067211 */ /* 0x000fe200078f10ff */
[----:B------:R-:W-:Y:S01]  /*14d60*/  UIMAD UR4, UR15, UR4, 0x1 ;  /* 0x000000010f0474a4 */ /* 0x000fe2000f8e0204 */
[----:B------:R-:W-:Y:S01]  /*14d70*/  SHF.R.S32.HI R5, RZ, 0x1f, R156 ;  /* 0x0000001fff057819 */ /* 0x000fe2000001149c */
[----:B------:R-:W-:Y:S01]  /*14d80*/  IMAD.IADD R4, R177, 0x1, -R4 ;  /* 0x00000001b1047824 */ /* 0x000fe200078e0a04 */
[----:B------:R-:W-:Y:S01]  /*14d90*/  LOP3.LUT R6, R6, 0xfffffffc, RZ, 0xc0, !PT ;  /* 0xfffffffc06067812 */ /* 0x000fe200078ec0ff */
[----:B------:R-:W-:Y:S01]  /*14da0*/  STL [R1+0x98], R242 ;  /* 0x000098f201007387 */ /* 0x000fe20000100800 */
[----:B------:R-:W-:Y:S01]  /*14db0*/  LEA.HI R5, R5, R156, RZ, 0x2 ;  /* 0x0000009c05057211 */ /* 0x000fe200078f10ff */
[----:B------:R-:W-:Y:S01]  /*14dc0*/  IMAD.SHL.U32 R225, R2, 0x2, RZ ;  /* 0x0000000202e17824 */ /* 0x000fe200078e00ff */
[----:B------:R-:W-:Y:S01]  /*14dd0*/  SHF.R.S32.HI R7, RZ, 0x1f, R4 ;  /* 0x0000001fff077819 */ /* 0x000fe20000011404 */
[----:B------:R-:W-:Y:S01]  /*14de0*/  IMAD.IADD R6, R177, 0x1, -R6 ;  /* 0x00000001b1067824 */ /* 0x000fe200078e0a06 */
[----:B------:R-:W-:Y:S01]  /*14df0*/  LOP3.LUT R8, R5, 0xffffffc, RZ, 0xc0, !PT ;  /* 0x0ffffffc05087812 */ /* 0x000fe200078ec0ff */
[----:B------:R-:W-:Y:S01]  /*14e00*/  STL [R1+0x94], R241 ;  /* 0x000094f101007387 */ /* 0x000fe20000100800 */
[----:B------:R-:W-:Y:S01]  /*14e10*/  LEA.HI R7, R7, R4, RZ, 0x2 ;  /* 0x0000000407077211 */ /* 0x000fe200078f10ff */
[--C-:B------:R-:W-:Y:S01]  /*14e20*/  IMAD R226, R3, 0x2, R225.reuse ;  /* 0x0000000203e27824 */ /* 0x100fe200078e02e1 */
[----:B------:R-:W-:Y:S01]  /*14e30*/  LEA.HI R5, R6, R6, RZ, 0x1 ;  /* 0x0000000606057211 */ /* 0x000fe200078f08ff */
[----:B------:R-:W-:Y:S01]  /*14e40*/  IMAD.IADD R9, R156, 0x1, -R8 ;  /* 0x000000019c097824 */ /* 0x000fe200078e0a08 */
[----:B------:R-:W-:Y:S01]  /*14e50*/  LEA.HI.SX32 R8, R7, UR18, 0x1e ;  /* 0x0000001207087c11 */ /* 0x000fe2000f8ff2ff */
[----:B------:R-:W-:Y:S01]  /*14e60*/  STL [R1+0x90], R240 ;  /* 0x000090f001007387 */ /* 0x000fe20000100800 */
[C---:B------:R-:W-:Y:S01]  /*14e70*/  SHF.L.U32 R10, R5.reuse, 0x5, RZ ;  /* 0x00000005050a7819 */ /* 0x040fe200000006ff */
[----:B------:R-:W-:Y:S01]  /*14e80*/  IMAD R228, R0, 0x2, R225 ;  /* 0x0000000200e47824 */ /* 0x000fe200078e02e1 */
[----:B------:R-:W-:Y:S01]  /*14e90*/  LOP3.LUT R5, R5, 0x1ffffffe, RZ, 0xc0, !PT ;  /* 0x1ffffffe05057812 */ /* 0x000fe200078ec0ff */
[----:B------:R-:W-:Y:S01]  /*14ea0*/  IMAD R9, R9, 0x10, R8 ;  /* 0x0000001009097824 */ /* 0x000fe200078e0208 */
[----:B------:R-:W-:Y:S01]  /*14eb0*/  LOP3.LUT R8, R10, 0xffffffc0, RZ, 0xc0, !PT ;  /* 0xffffffc00a087812 */ /* 0x000fe200078ec0ff */
[----:B------:R-:W-:Y:S01]  /*14ec0*/  STL [R1+0x8c], R239 ;  /* 0x00008cef01007387 */ /* 0x000fe20000100800 */
[----:B------:R-:W-:Y:S01]  /*14ed0*/  PLOP3.LUT P1, PT, PT, PT, UP2, 0x80, 0x0 ;  /* 0x000000000000781c */ /* 0x000fe20003f2f028 */
[----:B------:R-:W-:Y:S01]  /*14ee0*/  IMAD.IADD R6, R6, 0x1, -R5 ;  /* 0x0000000106067824 */ /* 0x000fe200078e0a05 */
[----:B------:R-:W-:Y:S01]  /*14ef0*/  PLOP3.LUT P0, PT, PT, PT, UP2, 0x80, 0x0 ;  /* 0x000000000000781c */ /* 0x000fe20003f0f028 */
[----:B------:R-:W-:Y:S01]  /*14f00*/  IMAD.IADD R5, R8, 0x1, R9 ;  /* 0x0000000108057824 */ /* 0x000fe200078e0209 */
[----:B------:R-:W-:Y:S01]  /*14f10*/  LOP3.LUT R7, R7, 0x7ffffffc, RZ, 0xc0, !PT ;  /* 0x7ffffffc07077812 */ /* 0x000fe200078ec0ff */
[----:B------:R-:W-:Y:S01]  /*14f20*/  STL [R1+0x88], R238 ;  /* 0x000088ee01007387 */ /* 0x000fe20000100800 */
[----:B------:R-:W-:-:S02]  /*14f30*/  LEA R227, R0, R226, 0x1 ;  /* 0x000000e200e37211 */ /* 0x000fc400078e08ff */
[----:B------:R-:W-:Y:S01]  /*14f40*/  LEA R11, R6, R5, 0x3 ;  /* 0x00000005060b7211 */ /* 0x000fe200078e18ff */
[----:B------:R-:W-:Y:S01]  /*14f50*/  IMAD.IADD R4, R4, 0x1, -R7 ;  /* 0x0000000104047824 */ /* 0x000fe200078e0a07 */
[----:B------:R-:W-:Y:S01]  /*14f60*/  STL [R1+0x84], R237 ;  /* 0x000084ed01007387 */ /* 0x000fe20000100800 */
[----:B------:R-:W-:Y:S01]  /*14f70*/  IMAD.U32 R7, RZ, RZ, UR4 ;  /* 0x00000004ff077e24 */ /* 0x000fe2000f8e00ff */
[----:B------:R-:W-:Y:S01]  /*14f80*/  ULDC.64 UR4, c[0x0][0x2c8] ;  /* 0x0000b20000047ab9 */ /* 0x000fe20000000a00 */
[----:B------:R-:W-:Y:S01]  /*14f90*/  @P1 IMAD.HI.U32 R5, R11, c[0x0][0x2c8], RZ ;  /* 0x0000b2000b051a27 */ /* 0x000fe200078e00ff */
[----:B------:R-:W-:Y:S01]  /*14fa0*/  SHF.L.U32 R10, R4, 0x1, RZ ;  /* 0x00000001040a7819 */ /* 0x000fe200000006ff */
[----:B------:R-:W-:Y:S02]  /*14fb0*/  STL [R1+0x80], R236 ;  /* 0x000080ec01007387 */ /* 0x000fe40000100800 */
[----:B------:R-:W-:Y:S01]  /*14fc0*/  IMAD.MOV.U32 R6, RZ, RZ, R11 ;  /* 0x000000ffff067224 */ /* 0x000fe200078e000b */
[----:B------:R-:W-:Y:S01]  /*14fd0*/  @P0 SHF.R.U32.HI R6, RZ, c[0x0][0x2cc], R5 ;  /* 0x0000b300ff060a19 */ /* 0x000fe20000011605 */
[----:B------:R-:W-:Y:S01]  /*14fe0*/  STL [R1+0x7c], R235 ;  /* 0x00007ceb01007387 */ /* 0x000fe20000100800 */
[----:B------:R-:W-:-:S03]  /*14ff0*/  IADD3 R4, -R10, UR13, R7 ;  /* 0x0000000d0a047c10 */ /* 0x000fc6000fffe107 */
[----:B------:R-:W1:Y:S01]  /*15000*/  SHFL.IDX PT, R5, R6, 0x2, 0x1c1f ;  /* 0x005c1f0006057f89 */ /* 0x000e6200000e0000 */
[----:B------:R-:W-:-:S03]  /*15010*/  IADD3 R9, R4, -UR24, RZ ;  /* 0x8000001804097c10 */ /* 0x000fc6000fffe0ff */
[----:B------:R-:W-:Y:S04]  /*15020*/  STL [R1+0x78], R234 ;  /* 0x000078ea01007387 */ /* 0x000fe80000100800 */
[----:B------:R-:W2:Y:S04]  /*15030*/  SHFL.IDX PT, R8, R6, 0x3, 0x1c1f ;  /* 0x007c1f0006087f89 */ /* 0x000ea800000e0000 */
[----:B------:R-:W-:Y:S04]  /*15040*/  STL [R1+0x74], R233 ;  /* 0x000074e901007387 */ /* 0x000fe80000100800 */
[----:B------:R-:W-:Y:S04]  /*15050*/  STL [R1+0x70], R232 ;  /* 0x000070e801007387 */ /* 0x000fe80000100800 */
[----:B------:R-:W-:Y:S04]  /*15060*/  STL [R1+0x6c], R231 ;  /* 0x00006ce701007387 */ /* 0x000fe80000100800 */
[----:B------:R-:W-:Y:S01]  /*15070*/  STL [R1+0x68], R230 ;  /* 0x000068e601007387 */ /* 0x000fe20000100800 */
[----:B-1----:R-:W-:-:S03]  /*15080*/  IMAD.IADD R5, R9, 0x1, R5 ;  /* 0x0000000109057824 */ /* 0x002fc600078e0205 */
[----:B------:R-:W-:Y:S04]  /*15090*/  STL [R1+0x64], R229 ;  /* 0x000064e501007387 */ /* 0x000fe80000100800 */
[----:B------:R-:W-:Y:S01]  /*150a0*/  STL [R1+0x60], R224 ;  /* 0x000060e001007387 */ /* 0x000fe20000100800 */
[----:B--2---:R-:W-:-:S03]  /*150b0*/  IMAD.IADD R4, R9, 0x1, R8 ;  /* 0x0000000109047824 */ /* 0x004fc600078e0208 */
[----:B------:R1:W-:Y:S04]  /*150c0*/  STL [R1+0x20], R11 ;  /* 0x0000200b01007387 */ /* 0x0003e80000100800 */
[----:B------:R-:W-:Y:S04]  /*150d0*/  STL [R1+0x3c], R10 ;  /* 0x00003c0a01007387 */ /* 0x000fe80000100800 */
[----:B------:R-:W-:Y:S04]  /*150e0*/  LDSM.16.MT88.4 R104, [R226+0x2100] ;  /* 0x00210000e268783b */ /* 0x000fe80000004200 */
[----:B------:R-:W-:Y:S04]  /*150f0*/  LDSM.16.MT88.4 R112, [R228+0x2100] ;  /* 0x00210000e470783b */ /* 0x000fe80000004200 */
[----:B------:R-:W-:Y:S04]  /*15100*/  LDSM.16.MT88.4 R116, [R227+0x2100] ;  /* 0x00210000e374783b */ /* 0x000fe80000004200 */
[----:B------:R-:W0:Y:S01]  /*15110*/  LDGDEPBAR ;  /* 0x00000000000079af */ /* 0x000e220000000000 */
[----:B-1----:R-:W-:-:S04]  /*15120*/  IADD3 R11, -R10, UR19, RZ ;  /* 0x000000130a0b7c10 */ /* 0x002fc8000fffe1ff */
        /* <DEDUP_REMOVED lines=22> */
[----:B------:R-:W-:Y:S02]  /*15290*/  ISETP.GT.AND P1, PT, R4, 0x8, PT ;  /* 0x000000080400780c */ /* 0x000fe40003f24270 */
[----:B------:R-:W-:-:S02]  /*152a0*/  FSEL R18, R103, -INF , P0 ;  /* 0xff80000067127808 */ /* 0x000fc40000000000 */
[----:B------:R-:W-:Y:S01]  /*152b0*/  ISETP.GT.AND P2, PT, R5, 0x19, PT ;  /* 0x000000190500780c */ /* 0x000fe20003f44270 */
[----:B------:R-:W-:Y:S01]  /*152c0*/  LDSM.16.MT88.4 R100, [R225+0x2100] ;  /* 0x00210000e164783b */ /* 0x000fe20000004200 */
[----:B------:R-:W-:Y:S02]  /*152d0*/  FSEL R23, R88, -INF , P3 ;  /* 0xff80000058177808 */ /* 0x000fe40001800000 */
[----:B------:R-:W-:Y:S02]  /*152e0*/  FMNMX.FTZ R7, R22, R7, !PT ;  /* 0x0000000716077209 */ /* 0x000fe40007810000 */
[----:B------:R-:W-:Y:S02]  /*152f0*/  ISETP.GT.AND P0, PT, R4, 0x9, PT ;  /* 0x000000090400780c */ /* 0x000fe40003f04270 */
[----:B------:R-:W-:Y:S02]  /*15300*/  FSEL R19, R98, -INF , P1 ;  /* 0xff80000062137808 */ /* 0x000fe40000800000 */
[----:B------:R-:W-:-:S02]  /*15310*/  ISETP.GT.AND P1, PT, R4, 0x10, PT ;  /* 0x000000100400780c */ /* 0x000fc40003f24270 */
        /* <DEDUP_REMOVED lines=8> */
[----:B------:R-:W-:Y:S02]  /*153a0*/  ISETP.GT.AND P1, PT, R4, 0x18, PT ;  /* 0x000000180400780c */ /* 0x000fe40003f24270 */
        /* <DEDUP_REMOVED lines=19> */
[C---:B------:R-:W-:Y:S02]  /*154e0*/  ISETP.GT.AND P4, PT, R5.reuse, 0x31, PT ;  /* 0x000000310500780c */ /* 0x040fe40003f84270 */
[C---:B------:R-:W-:Y:S02]  /*154f0*/  ISETP.GT.AND P3, PT, R5.reuse, 0x38, PT ;  /* 0x000000380500780c */ /* 0x040fe40003f64270 */
[----:B------:R-:W-:Y:S02]  /*15500*/  ISETP.GT.AND P2, PT, R5, 0x39, PT ;  /* 0x000000390500780c */ /* 0x000fe40003f44270 */
[----:B------:R-:W-:Y:S02]  /*15510*/  FSEL R179, R81, -INF , P0 ;  /* 0xff80000051b37808 */ /* 0x000fe40000000000 */
[----:B------:R-:W-:Y:S02]  /*15520*/  FMNMX.FTZ R5, R38, R8, !PT ;  /* 0x0000000826057209 */ /* 0x000fe40007810000 */
[----:B------:R-:W-:-:S02]  /*15530*/  FMNMX.FTZ R7, R176, R7, !PT ;  /* 0x00000007b0077209 */ /* 0x000fc40007810000 */
[----:B------:R-:W-:Y:S02]  /*15540*/  ISETP.GT.AND P1, PT, R4, 0x20, PT ;  /* 0x000000200400780c */ /* 0x000fe40003f24270 */
[----:B------:R-:W-:Y:S02]  /*15550*/  FSEL R238, R76, -INF , P5 ;  /* 0xff8000004cee7808 */ /* 0x000fe40002800000 */
[----:B------:R-:W-:Y:S02]  /*15560*/  FMNMX.FTZ R5, R39, R5, !PT ;  /* 0x0000000527057209 */ /* 0x000fe40007810000 */
[----:B------:R-:W-:Y:S02]  /*15570*/  FMNMX.FTZ R7, R179, R7, !PT ;  /* 0x00000007b3077209 */ /* 0x000fe40007810000 */
[----:B------:R-:W-:Y:S02]  /*15580*/  ISETP.GT.AND P0, PT, R4, 0x21, PT ;  /* 0x000000210400780c */ /* 0x000fe40003f04270 */
[----:B------:R-:W-:-:S02]  /*15590*/  FSEL R171, R86, -INF , P1 ;  /* 0xff80000056ab7808 */ /* 0x000fc40000800000 */
        /* <DEDUP_REMOVED lines=8> */
[----:B------:R-:W-:Y:S02]  /*15620*/  ISETP.GT.AND P0, PT, R4, 0x29, PT ;  /* 0x000000290400780c */ /* 0x000fe40003f04270 */
[----:B------:R-:W-:Y:S02]  /*15630*/  FSEL R237, R65, -INF , P2 ;  /* 0xff80000041ed7808 */ /* 0x000fe40001000000 */
[----:B------:R-:W-:Y:S02]  /*15640*/  FSEL R169, R82, -INF , P1 ;  /* 0xff80000052a97808 */ /* 0x000fe40000800000 */
[----:B------:R-:W-:-:S02]  /*15650*/  FMNMX.FTZ R5, R170, R5, !PT ;  /* 0x00000005aa057209 */ /* 0x000fc40007810000 */
[----:B------:R-:W-:Y:S02]  /*15660*/  FMNMX.FTZ R7, R189, R7, !PT ;  /* 0x00000007bd077209 */ /* 0x000fe40007810000 */
[----:B------:R-:W-:Y:S02]  /*15670*/  FSEL R168, R83, -INF , P0 ;  /* 0xff80000053a87808 */ /* 0x000fe40000000000 */
[C---:B------:R-:W-:Y:S01]  /*15680*/  ISETP.GT.AND P1, PT, R4.reuse, 0x30, PT ;  /* 0x000000300400780c */ /* 0x040fe20003f24270 */
[----:B------:R-:W-:Y:S01]  /*15690*/  LDSM.16.MT88.4 R80, [R225+0x100] ;  /* 0x00010000e150783b */ /* 0x000fe20000004200 */
[----:B------:R-:W-:Y:S02]  /*156a0*/  FMNMX.FTZ R5, R169, R5, !PT ;  /* 0x00000005a9057209 */ /* 0x000fe40007810000 */
[----:B------:R-:W-:Y:S02]  /*156b0*/  FMNMX.FTZ R7, R237, R7, !PT ;  /* 0x00000007ed077209 */ /* 0x000fe40007810000 */
[----:B------:R-:W-:-:S02]  /*156c0*/  ISETP.GT.AND P0, PT, R4, 0x31, PT ;  /* 0x000000310400780c */ /* 0x000fc40003f04270 */
[----:B------:R-:W-:Y:S01]  /*156d0*/  FSEL R229, R78, -INF , P1 ;  /* 0xff8000004ee57808 */ /* 0x000fe20000800000 */
[----:B------:R-:W1:Y:S01]  /*156e0*/  SHFL.BFLY PT, R10, R7, 0x2, 0x1f ;  /* 0x0c401f00070a7f89 */ /* 0x000e6200000e0000 */
[----:B------:R-:W-:Y:S02]  /*156f0*/  FMNMX.FTZ R5, R168, R5, !PT ;  /* 0x00000005a8057209 */ /* 0x000fe40007810000 */
[----:B------:R-:W-:Y:S02]  /*15700*/  FSEL R224, R79, -INF , P0 ;  /* 0xff8000004fe07808 */ /* 0x000fe40000000000 */
[C---:B------:R-:W-:Y:S02]  /*15710*/  ISETP.GT.AND P1, PT, R4.reuse, 0x38, PT ;  /* 0x000000380400780c */ /* 0x040fe40003f24270 */
[----:B------:R-:W-:Y:S02]  /*15720*/  FMNMX.FTZ R5, R229, R5, !PT ;  /* 0x00000005e5057209 */ /* 0x000fe40007810000 */
[----:B------:R-:W-:-:S02]  /*15730*/  ISETP.GT.AND P0, PT, R4, 0x39, PT ;  /* 0x000000390400780c */ /* 0x000fc40003f04270 */
[----:B------:R-:W-:Y:S02]  /*15740*/  FSEL R236, R66, -INF , P1 ;  /* 0xff80000042ec7808 */ /* 0x000fe40000800000 */
[----:B------:R-:W-:Y:S02]  /*15750*/  FMNMX.FTZ R5, R224, R5, !PT ;  /* 0x00000005e0057209 */ /* 0x000fe40007810000 */
[----:B------:R-:W-:Y:S02]  /*15760*/  FSEL R181, R67, -INF , P0 ;  /* 0xff80000043b57808 */ /* 0x000fe40000000000 */
[----:B------:R-:W-:Y:S01]  /*15770*/  FMNMX.FTZ R5, R236, R5, !PT ;  /* 0x00000005ec057209 */ /* 0x000fe20007810000 */
[----:B------:R-:W-:Y:S03]  /*15780*/  LDSM.16.MT88.4 R64, [R226+0x2900] ;  /* 0x00290000e240783b */ /* 0x000fe60000004200 */
[----:B------:R-:W-:-:S02]  /*15790*/  FMNMX.FTZ R5, R181, R5, !PT ;  /* 0x00000005b5057209 */ /* 0x000fc40007810000 */
        /* <DEDUP_REMOVED lines=10> */
[----:B------:R-:W-:-:S05]  /*15840*/  FSEL R13, R4, RZ, P0 ;  /* 0x000000ff040d7208 */ /* 0x000fca0000000000 */
[----:B------:R-:W-:-:S04]  /*15850*/  FFMA.FTZ R4, R12, c[0x0][0x2d0], -R13 ;  /* 0x0000b4000c047a23 */ /* 0x000fc8000001080d */
[----:B------:R4:W-:Y:S01]  /*15860*/  MUFU.EX2 R234, R4 ;  /* 0x0000000400ea7308 */ /* 0x0009e20000000800 */
[----:B-1----:R-:W-:Y:S01]  /*15870*/  FMNMX.FTZ R182, R5, R8, !PT ;  /* 0x0000000805b67209 */ /* 0x002fe20007810000 */
[----:B------:R-:W-:Y:S01]  /*15880*/  FFMA.FTZ R5, R15, c[0x0][0x2d0], -R13 ;  /* 0x0000b4000f057a23 */ /* 0x000fe2000001080d */
[----:B--2---:R-:W-:-:S05]  /*15890*/  IADD3 R2, R9, R7, RZ ;  /* 0x0000000709027210 */ /* 0x004fca0007ffe0ff */
[----:B------:R3:W-:Y:S01]  /*158a0*/  MUFU.EX2 R192, R5 ;  /* 0x0000000500c07308 */ /* 0x0007e20000000800 */
[----:B------:R-:W-:Y:S02]  /*158b0*/  FSETP.NEU.FTZ.AND P0, PT, R182, -INF , PT ;  /* 0xff800000b600780b */ /* 0x000fe40003f1d000 */
[----:B------:R-:W-:Y:S01]  /*158c0*/  IMNMX R3, R11, R2, PT ;  /* 0x000000020b037217 */ /* 0x000fe20003800200 */
[----:B----4-:R-:W-:-:S03]  /*158d0*/  FFMA.FTZ R4, R14, c[0x0][0x2d0], -R13 ;  /* 0x0000b4000e047a23 */ /* 0x010fc6000001080d */
[C---:B------:R-:W-:Y:S02]  /*158e0*/  ISETP.GT.AND P3, PT, R3.reuse, RZ, PT ;  /* 0x000000ff0300720c */ /* 0x040fe40003f64270 */
[C---:B------:R-:W-:Y:S01]  /*158f0*/  ISETP.GT.AND P2, PT, R3.reuse, 0x1, PT ;  /* 0x000000010300780c */ /* 0x040fe20003f44270 */
[----:B------:R1:W2:Y:S01]  /*15900*/  MUFU.EX2 R233, R4 ;  /* 0x0000000400e97308 */ /* 0x0002a20000000800 */
[----:B------:R-:W-:Y:S02]  /*15910*/  ISETP.GT.AND P5, PT, R3, 0x30, PT ;  /* 0x000000300300780c */ /* 0x000fe40003fa4270 */
[----:B------:R-:W-:Y:S02]  /*15920*/  FSEL R24, R61, -INF , P2 ;  /* 0xff8000003d187808 */ /* 0x000fe40001000000 */
[----:B------:R-:W-:Y:S01]  /*15930*/  ISETP.GT.AND P2, PT, R3, 0x9, PT ;  /* 0x000000090300780c */ /* 0x000fe20003f44270 */
[----:B---3--:R-:W-:Y:S01]  /*15940*/  IMAD.IADD R5, R9, 0x1, R6 ;  /* 0x0000000109057824 */ /* 0x008fe200078e0206 */
[----:B------:R-:W-:-:S02]  /*15950*/  ISETP.GT.AND P4, PT, R3, 0x31, PT ;  /* 0x000000310300780c */ /* 0x000fc40003f84270 */
[----:B------:R-:W-:Y:S02]  /*15960*/  FSEL R246, R164, -INF , P5 ;  /* 0xff800000a4f67808 */ /* 0x000fe40002800000 */
[----:B------:R-:W-:Y:S02]  /*15970*/  IMNMX R2, R11, R5, PT ;  /* 0x000000050b027217 */ /* 0x000fe40003800200 */
[----:B------:R-:W-:Y:S02]  /*15980*/  FSEL R245, R165, -INF , P4 ;  /* 0xff800000a5f57808 */ /* 0x000fe40002000000 */
[----:B------:R-:W-:Y:S01]  /*15990*/  ISETP.GT.AND P1, PT, R2, RZ, PT ;  /* 0x000000ff0200720c */ /* 0x000fe20003f24270 */
[----:B-1----:R-:W-:Y:S01]  /*159a0*/  FMUL.FTZ R4, R182, c[0x0][0x2d0] ;  /* 0x0000b400b6047a20 */ /* 0x002fe20000410000 */
[----:B------:R-:W-:Y:S02]  /*159b0*/  ISETP.GT.AND P5, PT, R2, 0x28, PT ;  /* 0x000000280200780c */ /* 0x000fe40003fa4270 */
[----:B------:R-:W-:-:S02]  /*159c0*/  FSEL R30, R62, -INF , P1 ;  /* 0xff8000003e1e7808 */ /* 0x000fc40000800000 */
[----:B------:R-:W-:Y:S01]  /*159d0*/  FSEL R12, R4, RZ, P0 ;  /* 0x000000ff040c7208 */ /* 0x000fe20000000000 */
[----:B------:R-:W-:Y:S01]  /*159e0*/  FFMA.FTZ R4, R16, c[0x0][0x2d0], -R13 ;  /* 0x0000b40010047a23 */ /* 0x000fe2000001080d */
[C---:B------:R-:W-:Y:S02]  /*159f0*/  ISETP.GT.AND P0, PT, R2.reuse, 0x1, PT ;  /* 0x000000010200780c */ /* 0x040fe40003f04270 */
[----:B------:R-:W-:Y:S01]  /*15a00*/  ISETP.GT.AND P1, PT, R2, 0x8, PT ;  /* 0x000000080200780c */ /* 0x000fe20003f24270 */
[----:B------:R1:W3:Y:S01]  /*15a10*/  MUFU.EX2 R183, R4 ;  /* 0x0000000400b77308 */ /* 0x0002e20000000800 */
[----:B------:R-:W-:Y:S01]  /*15a20*/  FFMA.FTZ R0, R20, c[0x0][0x2d0], -R12 ;  /* 0x0000b40014007a23 */ /* 0x000fe2000001080c */
[----:B------:R-:W-:Y:S02]  /*15a30*/  FSEL R32, R63, -INF , P0 ;  /* 0xff8000003f207808 */ /* 0x000fe40000000000 */
[----:B------:R-:W-:Y:S02]  /*15a40*/  ISETP.GT.AND P0, PT, R2, 0x9, PT ;  /* 0x000000090200780c */ /* 0x000fe40003f04270 */
[----:B------:R-:W-:-:S02]  /*15a50*/  FSEL R28, R58, -INF , P1 ;  /* 0xff8000003a1c7808 */ /* 0x000fc40000800000 */
[----:B------:R4:W-:Y:S01]  /*15a60*/  MUFU.EX2 R191, R0 ;  /* 0x0000000000bf7308 */ /* 0x0009e20000000800 */
[----:B------:R-:W-:Y:S02]  /*15a70*/  FSEL R29, R59, -INF , P0 ;  /* 0xff8000003b1d7808 */ /* 0x000fe40000000000 */
[C---:B------:R-:W-:Y:S02]  /*15a80*/  ISETP.GT.AND P0, PT, R2.reuse, 0x11, PT ;  /* 0x000000110200780c */ /* 0x040fe40003f04270 */
[----:B------:R-:W-:Y:S02]  /*15a90*/  ISETP.GT.AND P1, PT, R2, 0x10, PT ;  /* 0x000000100200780c */ /* 0x000fe40003f24270 */
[----:B------:R-:W-:Y:S01]  /*15aa0*/  FSEL R33, R55, -INF , P0 ;  /* 0xff80000037217808 */ /* 0x000fe20000000000 */
[----:B-1----:R-:W-:Y:S01]  /*15ab0*/  FFMA.FTZ R4, R17, c[0x0][0x2d0], -R12 ;  /* 0x0000b40011047a23 */ /* 0x002fe2000001080c */
[----:B------:R-:W-:Y:S02]  /*15ac0*/  FSEL R17, R60, -INF , P3 ;  /* 0xff8000003c117808 */ /* 0x000fe40001800000 */
[----:B------:R-:W-:Y:S01]  /*15ad0*/  ISETP.GT.AND P3, PT, R3, 0x8, PT ;  /* 0x000000080300780c */ /* 0x000fe20003f64270 */
[----:B------:R1:W-:Y:S01]  /*15ae0*/  MUFU.EX2 R235, R4 ;  /* 0x0000000400eb7308 */ /* 0x0003e20000000800 */
[----:B------:R-:W-:Y:S01]  /*15af0*/  ISETP.GT.AND P0, PT, R2, 0x19, PT ;  /* 0x000000190200780c */ /* 0x000fe20003f04270 */
[----:B------:R-:W-:Y:S01]  /*15b00*/  LDSM.16.MT88.4 R60, [R225+0x900] ;  /* 0x00090000e13c783b */ /* 0x000fe20000004200 */
[----:B------:R-:W-:-:S02]  /*15b10*/  FSEL R16, R56, -INF , P3 ;  /* 0xff80000038107808 */ /* 0x000fc40001800000 */
[----:B----4-:R-:W-:Y:S02]  /*15b20*/  FMNMX.FTZ R0, R17, R24, !PT ;  /* 0x0000001811007209 */ /* 0x010fe40007810000 */
[----:B------:R-:W-:Y:S02]  /*15b30*/  ISETP.GT.AND P3, PT, R3, 0x10, PT ;  /* 0x000000100300780c */ /* 0x000fe40003f64270 */
[----:B------:R-:W-:Y:S02]  /*15b40*/  FMNMX.FTZ R0, R16, R0, !PT ;  /* 0x0000000010007209 */ /* 0x000fe40007810000 */
[----:B------:R-:W-:Y:S02]  /*15b50*/  FSEL R35, R47, -INF , P0 ;  /* 0xff8000002f237808 */ /* 0x000fe40000000000 */
[----:B------:R-:W-:Y:S02]  /*15b60*/  FSEL R31, R54, -INF , P1 ;  /* 0xff800000361f7808 */ /* 0x000fe40000800000 */
[----:B------:R-:W-:Y:S01]  /*15b70*/  ISETP.GT.AND P0, PT, R3, 0x28, PT ;  /* 0x000000280300780c */ /* 0x000fe20003f04270 */
[----:B-1----:R-:W-:Y:S01]  /*15b80*/  FFMA.FTZ R4, R18, c[0x0][0x2d0], -R12 ;  /* 0x0000b40012047a23 */ /* 0x002fe2000001080c */
[----:B------:R-:W-:-:S02]  /*15b90*/  FSEL R18, R57, -INF , P2 ;  /* 0xff80000039127808 */ /* 0x000fc40001000000 */
[----:B------:R-:W-:Y:S01]  /*15ba0*/  ISETP.GT.AND P2, PT, R3, 0x11, PT ;  /* 0x000000110300780c */ /* 0x000fe20003f44270 */
[----:B------:R1:W4:Y:S01]  /*15bb0*/  MUFU.EX2 R188, R4 ;  /* 0x0000000400bc7308 */ /* 0x0003220000000800 */
[----:B------:R-:W-:Y:S01]  /*15bc0*/  FMNMX.FTZ R0, R18, R0, !PT ;  /* 0x0000000012007209 */ /* 0x000fe20007810000 */
[----:B------:R-:W-:Y:S01]  /*15bd0*/  LDSM.16.MT88.4 R56, [R227+0x900] ;  /* 0x00090000e338783b */ /* 0x000fe20000004200 */
[----:B------:R-:W-:Y:S02]  /*15be0*/  FSEL R25, R53, -INF , P2 ;  /* 0xff80000035197808 */ /* 0x000fe40001000000 */
[----:B------:R-:W-:Y:S02]  /*15bf0*/  ISETP.GT.AND P2, PT, R3, 0x19, PT ;  /* 0x000000190300780c */ /* 0x000fe40003f44270 */
[----:B------:R-:W-:Y:S02]  /*15c00*/  ISETP.GT.AND P1, PT, R2, 0x18, PT ;  /* 0x000000180200780c */ /* 0x000fe40003f24270 */
[----:B------:R-:W-:-:S02]  /*15c10*/  FSEL R27, R45, -INF , P2 ;  /* 0xff8000002d1b7808 */ /* 0x000fc40001000000 */
[----:B------:R-:W-:Y:S02]  /*15c20*/  ISETP.GT.AND P2, PT, R3, 0x20, PT ;  /* 0x000000200300780c */ /* 0x000fe40003f44270 */
[----:B------:R-:W-:Y:S02]  /*15c30*/  FSEL R160, R72, -INF , P0 ;  /* 0xff80000048a07808 */ /* 0x000fe40000000000 */
[----:B------:R-:W-:Y:S01]  /*15c40*/  FSEL R34, R46, -INF , P1 ;  /* 0xff8000002e227808 */ /* 0x000fe20000800000 */
[----:B-1----:R-:W-:Y:S01]  /*15c50*/  FFMA.FTZ R4, R19, c[0x0][0x2d0], -R12 ;  /* 0x0000b40013047a23 */ /* 0x002fe2000001080c */
[----:B------:R-:W-:Y:S02]  /*15c60*/  FSEL R19, R52, -INF , P3 ;  /* 0xff80000034137808 */ /* 0x000fe40001800000 */
[----:B------:R-:W-:Y:S01]  /*15c70*/  ISETP.GT.AND P3, PT, R3, 0x18, PT ;  /* 0x000000180300780c */ /* 0x000fe20003f64270 */
[----:B------:R1:W1:Y:S01]  /*15c80*/  MUFU.EX2 R230, R4 ;  /* 0x0000000400e67308 */ /* 0x0002620000000800 */
[----:B------:R-:W-:Y:S01]  /*15c90*/  FMNMX.FTZ R0, R19, R0, !PT ;  /* 0x0000000013007209 */ /* 0x000fe20007810000 */
[----:B------:R-:W-:Y:S01]  /*15ca0*/  LDSM.16.MT88.4 R52, [R228+0x2900] ;  /* 0x00290000e434783b */ /* 0x000fe20000004200 */
[----:B------:R-:W-:-:S02]  /*15cb0*/  FSEL R26, R44, -INF , P3 ;  /* 0xff8000002c1a7808 */ /* 0x000fc40001800000 */
[----:B------:R-:W-:Y:S01]  /*15cc0*/  FMNMX.FTZ R0, R25, R0, !PT ;  /* 0x0000000019007209 */ /* 0x000fe20007810000 */
[----:B------:R-:W-:Y:S01]  /*15cd0*/  LDSM.16.MT88.4 R44, [R226+0x900] ;  /* 0x00090000e22c783b */ /* 0x000fe20000004200 */
[----:B------:R-:W-:Y:S02]  /*15ce0*/  ISETP.GT.AND P0, PT, R2, 0x20, PT ;  /* 0x000000200200780c */ /* 0x000fe40003f04270 */
[----:B------:R-:W-:Y:S02]  /*15cf0*/  FMNMX.FTZ R0, R26, R0, !PT ;  /* 0x000000001a007209 */ /* 0x000fe40007810000 */
[----:B------:R-:W-:Y:S02]  /*15d00*/  ISETP.GT.AND P1, PT, R3, 0x21, PT ;  /* 0x000000210300780c */ /* 0x000fe40003f24270 */
[----:B------:R-:W-:Y:S02]  /*15d10*/  FSEL R162, R68, -INF , P2 ;  /* 0xff80000044a27808 */ /* 0x000fe40001000000 */
[----:B------:R-:W-:Y:S01]  /*15d20*/  FMNMX.FTZ R0, R27, R0, !PT ;  /* 0x000000001b007209 */ /* 0x000fe20007810000 */
[----:B-1----:R-:W-:Y:S01]  /*15d30*/  FFMA.FTZ R4, R22, c[0x0][0x2d0], -R13 ;  /* 0x0000b40016047a23 */ /* 0x002fe2000001080d */
[----:B------:R-:W-:-:S02]  /*15d40*/  FSEL R139, R70, -INF , P0 ;  /* 0xff800000468b7808 */ /* 0x000fc40000000000 */
[----:B------:R-:W-:Y:S01]  /*15d50*/  ISETP.GT.AND P3, PT, R3, 0x29, PT ;  /* 0x000000290300780c */ /* 0x000fe20003f64270 */
[----:B------:R-:W-:Y:S01]  /*15d60*/  MUFU.EX2 R252, R4 ;  /* 0x0000000400fc7308 */ /* 0x000fe20000000800 */
[----:B------:R-:W-:Y:S02]  /*15d70*/  FSEL R161, R69, -INF , P1 ;  /* 0xff80000045a17808 */ /* 0x000fe40000800000 */
[----:B------:R-:W-:Y:S02]  /*15d80*/  FMNMX.FTZ R0, R162, R0, !PT ;  /* 0x00000000a2007209 */ /* 0x000fe40007810000 */
[C---:B------:R-:W-:Y:S02]  /*15d90*/  ISETP.GT.AND P2, PT, R3.reuse, 0x38, PT ;  /* 0x000000380300780c */ /* 0x040fe40003f44270 */
[----:B------:R-:W-:Y:S01]  /*15da0*/  ISETP.GT.AND P0, PT, R3, 0x39, PT ;  /* 0x000000390300780c */ /* 0x000fe20003f04270 */
[----:B------:R-:W-:Y:S01]  /*15db0*/  FFMA.FTZ R3, R21, c[0x0][0x2d0], -R13 ;  /* 0x0000b40015037a23 */ /* 0x000fe2000001080d */
[----:B------:R-:W-:-:S02]  /*15dc0*/  FMNMX.FTZ R0, R161, R0, !PT ;  /* 0x00000000a1007209 */ /* 0x000fc40007810000 */
[----:B------:R-:W-:Y:S01]  /*15dd0*/  FSEL R163, R73, -INF , P3 ;  /* 0xff80000049a37808 */ /* 0x000fe20001800000 */
[----:B------:R1:W1:Y:S01]  /*15de0*/  MUFU.EX2 R240, R3 ;  /* 0x0000000300f07308 */ /* 0x0002620000000800 */
[----:B------:R-:W-:Y:S02]  /*15df0*/  FMNMX.FTZ R0, R160, R0, !PT ;  /* 0x00000000a0007209 */ /* 0x000fe40007810000 */
[----:B------:R-:W-:Y:S02]  /*15e00*/  FSEL R215, R172, -INF , P2 ;  /* 0xff800000acd77808 */ /* 0x000fe40001000000 */
[----:B------:R-:W-:Y:S02]  /*15e10*/  FMNMX.FTZ R0, R163, R0, !PT ;  /* 0x00000000a3007209 */ /* 0x000fe40007810000 */
[----:B------:R-:W-:Y:S02]  /*15e20*/  FSEL R214, R173, -INF , P0 ;  /* 0xff800000add67808 */ /* 0x000fe40000000000 */
[----:B------:R-:W-:-:S02]  /*15e30*/  FMNMX.FTZ R0, R246, R0, !PT ;  /* 0x00000000f6007209 */ /* 0x000fc40007810000 */
[----:B------:R-:W-:Y:S02]  /*15e40*/  ISETP.GT.AND P1, PT, R2, 0x21, PT ;  /* 0x000000210200780c */ /* 0x000fe40003f24270 */
[----:B------:R-:W-:Y:S02]  /*15e50*/  FMNMX.FTZ R0, R245, R0, !PT ;  /* 0x00000000f5007209 */ /* 0x000fe40007810000 */
[----:B------:R-:W-:Y:S02]  /*15e60*/  FSEL R138, R71, -INF , P1 ;  /* 0xff800000478a7808 */ /* 0x000fe40000800000 */
[----:B-1----:R-:W-:Y:S01]  /*15e70*/  FMNMX.FTZ R3, R30, R32, !PT ;  /* 0x000000201e037209 */ /* 0x002fe20007810000 */
[----:B------:R-:W-:Y:S01]  /*15e80*/  LDSM.16.MT88.4 R68, [R225+0x2900] ;  /* 0x00290000e144783b */ /* 0x000fe20000004200 */
[----:B------:R-:W-:Y:S02]  /*15e90*/  FMNMX.FTZ R0, R215, R0, !PT ;  /* 0x00000000d7007209 */ /* 0x000fe40007810000 */
[----:B------:R-:W-:-:S02]  /*15ea0*/  FMNMX.FTZ R3, R28, R3, !PT ;  /* 0x000000031c037209 */ /* 0x000fc40007810000 */
[----:B------:R-:W-:Y:S02]  /*15eb0*/  FMNMX.FTZ R0, R214, R0, !PT ;  /* 0x00000000d6007209 */ /* 0x000fe40007810000 */
[----:B------:R-:W-:Y:S01]  /*15ec0*/  FMNMX.FTZ R4, R29, R3, !PT ;  /* 0x000000031d047209 */ /* 0x000fe20007810000 */
[----:B------:R-:W-:Y:S01]  /*15ed0*/  FFMA.FTZ R3, R23, c[0x0][0x2d0], -R13 ;  /* 0x0000b40017037a23 */ /* 0x000fe2000001080d */
[----:B------:R-:W-:Y:S01]  /*15ee0*/  ISETP.GT.AND P4, PT, R2, 0x29, PT ;  /* 0x000000290200780c */ /* 0x000fe20003f84270 */
[----:B------:R-:W1:Y:S01]  /*15ef0*/  SHFL.BFLY PT, R5, R0, 0x2, 0x1f ;  /* 0x0c401f0000057f89 */ /* 0x000e6200000e0000 */
[----:B------:R-:W-:Y:S01]  /*15f00*/  FMNMX.FTZ R4, R31, R4, !PT ;  /* 0x000000041f047209 */ /* 0x000fe20007810000 */
[----:B------:R2:W-:Y:S01]  /*15f10*/  MUFU.EX2 R180, R3 ;  /* 0x0000000300b47308 */ /* 0x0005e20000000800 */
[----:B------:R-:W-:Y:S02]  /*15f20*/  FSEL R137, R74, -INF , P5 ;  /* 0xff8000004a897808 */ /* 0x000fe40002800000 */
[----:B------:R-:W-:-:S02]  /*15f30*/  ISETP.GT.AND P3, PT, R2, 0x30, PT ;  /* 0x000000300200780c */ /* 0x000fc40003f64270 */
[----:B------:R-:W-:Y:S02]  /*15f40*/  FSEL R136, R75, -INF , P4 ;  /* 0xff8000004b887808 */ /* 0x000fe40002000000 */
[----:B------:R-:W-:Y:S01]  /*15f50*/  ISETP.GT.AND P2, PT, R2, 0x31, PT ;  /* 0x000000310200780c */ /* 0x000fe20003f44270 */
[----:B------:R-:W-:Y:S01]  /*15f60*/  LDSM.16.MT88.4 R72, [R228+0x900] ;  /* 0x00090000e448783b */ /* 0x000fe20000004200 */
[----:B------:R-:W-:Y:S02]  /*15f70*/  FSEL R207, R166, -INF , P3 ;  /* 0xff800000a6cf7808 */ /* 0x000fe40001800000 */
[C---:B------:R-:W-:Y:S02]  /*15f80*/  ISETP.GT.AND P1, PT, R2.reuse, 0x38, PT ;  /* 0x000000380200780c */ /* 0x040fe40003f24270 */
[----:B------:R-:W-:Y:S02]  /*15f90*/  FSEL R206, R167, -INF , P2 ;  /* 0xff800000a7ce7808 */ /* 0x000fe40001000000 */
[----:B------:R-:W-:Y:S01]  /*15fa0*/  ISETP.GT.AND P0, PT, R2, 0x39, PT ;  /* 0x000000390200780c */ /* 0x000fe20003f04270 */
[----:B------:R-:W-:Y:S01]  /*15fb0*/  FFMA.FTZ R2, R37, c[0x0][0x2d0], -R12 ;  /* 0x0000b40025027a23 */ /* 0x000fe2000001080c */
[----:B--2---:R-:W-:Y:S01]  /*15fc0*/  FMNMX.FTZ R3, R33, R4, !PT ;  /* 0x0000000421037209 */ /* 0x004fe20007810000 */
[----:B------:R-:W-:Y:S01]  /*15fd0*/  FFMA.FTZ R4, R36, c[0x0][0x2d0], -R13 ;  /* 0x0000b40024047a23 */ /* 0x000fe2000001080d */
[----:B------:R-:W-:Y:S01]  /*15fe0*/  FSEL R205, R174, -INF , P1 ;  /* 0xff800000aecd7808 */ /* 0x000fe20000800000 */
[----:B------:R2:W-:Y:S01]  /*15ff0*/  MUFU.EX2 R193, R2 ;  /* 0x0000000200c17308 */ /* 0x0005e20000000800 */
[----:B------:R-:W-:-:S02]  /*16000*/  FMNMX.FTZ R3, R34, R3, !PT ;  /* 0x0000000322037209 */ /* 0x000fc40007810000 */
[----:B-1----:R-:W-:Y:S02]  /*16010*/  FMNMX.FTZ R0, R0, R5, !PT ;  /* 0x0000000500007209 */ /* 0x002fe40007810000 */
[----:B------:R-:W-:Y:S02]  /*16020*/  FMNMX.FTZ R3, R35, R3, !PT ;  /* 0x0000000323037209 */ /* 0x000fe40007810000 */
[----:B------:R-:W-:Y:S01]  /*16030*/  FSEL R204, R175, -INF , P0 ;  /* 0xff800000afcc7808 */ /* 0x000fe20000000000 */
[----:B------:R-:W1:Y:S01]  /*16040*/  SHFL.BFLY PT, R15, R0, 0x1, 0x1f ;  /* 0x0c201f00000f7f89 */ /* 0x000e6200000e0000 */
[----:B------:R-:W-:Y:S01]  /*16050*/  FMNMX.FTZ R3, R139, R3, !PT ;  /* 0x000000038b037209 */ /* 0x000fe20007810000 */
[----:B------:R1:W1:Y:S01]  /*16060*/  MUFU.EX2 R187, R4 ;  /* 0x0000000400bb7308 */ /* 0x0002620000000800 */
[----:B------:R-:W-:Y:S02]  /*16070*/  F2FP.BF16.PACK_AB R8, R233, R234 ;  /* 0x000000eae908723e */ /* 0x000fe400000010ff */
[----:B------:R-:W-:-:S02]  /*16080*/  FMNMX.FTZ R3, R138, R3, !PT ;  /* 0x000000038a037209 */ /* 0x000fc40007810000 */
[----:B---3--:R-:W-:Y:S01]  /*16090*/  F2FP.BF16.PACK_AB R10, R183, R192 ;  /* 0x000000c0b70a723e */ /* 0x008fe200000010ff */
[----:B--2---:R-:W-:Y:S01]  /*160a0*/  FFMA.FTZ R2, R38, c[0x0][0x2d0], -R12 ;  /* 0x0000b40026027a23 */ /* 0x004fe2000001080c */
[----:B------:R-:W-:Y:S02]  /*160b0*/  FMNMX.FTZ R3, R137, R3, !PT ;  /* 0x0000000389037209 */ /* 0x000fe40007810000 */
[----:B----4-:R-:W-:Y:S01]  /*160c0*/  F2FP.BF16.PACK_AB R9, R188, R235 ;  /* 0x000000ebbc09723e */ /* 0x010fe200000010ff */
[----:B------:R2:W3:Y:S01]  /*160d0*/  MUFU.EX2 R194, R2 ;  /* 0x0000000200c27308 */ /* 0x0004e20000000800 */
[----:B------:R-:W-:Y:S02]  /*160e0*/  FMNMX.FTZ R3, R136, R3, !PT ;  /* 0x0000000388037209 */ /* 0x000fe40007810000 */
[----:B------:R-:W-:Y:S02]  /*160f0*/  F2FP.BF16.PACK_AB R11, R191, R230 ;  /* 0x000000e6bf0b723e */ /* 0x000fe400000010ff */
[----:B------:R-:W-:-:S02]  /*16100*/  FMNMX.FTZ R3, R207, R3, !PT ;  /* 0x00000003cf037209 */ /* 0x000fc40007810000 */
[----:B-1----:R-:W-:Y:S02]  /*16110*/  F2FP.BF16.PACK_AB R4, R252, R240 ;  /* 0x000000f0fc04723e */ /* 0x002fe400000010ff */
[----:B------:R-:W-:Y:S01]  /*16120*/  FMNMX.FTZ R3, R206, R3, !PT ;  /* 0x00000003ce037209 */ /* 0x000fe20007810000 */
[C---:B------:R-:W-:Y:S01]  /*16130*/  HMMA.16816.F32.BF16 R148, R8.reuse, R88, RZ ;  /* 0x000000580894723c */ /* 0x040fe200000418ff */
[----:B------:R-:W-:Y:S02]  /*16140*/  F2FP.BF16.PACK_AB R6, R187, R180 ;  /* 0x000000b4bb06723e */ /* 0x000fe400000010ff */
[----:B------:R-:W-:Y:S02]  /*16150*/  FMNMX.FTZ R3, R205, R3, !PT ;  /* 0x00000003cd037209 */ /* 0x000fe40007810000 */
[----:B------:R-:W-:Y:S01]  /*16160*/  FMNMX.FTZ R186, R0, R15, !PT ;  /* 0x0000000f00ba7209 */ /* 0x000fe20007810000 */
[----:B--2---:R-:W-:Y:S01]  /*16170*/  FFMA.FTZ R2, R39, c[0x0][0x2d0], -R12 ;  /* 0x0000b40027027a23 */ /* 0x004fe2000001080c */
[----:B------:R-:W-:Y:S01]  /*16180*/  FMNMX.FTZ R3, R204, R3, !PT ;  /* 0x00000003cc037209 */ /* 0x000fe20007810000 */
[----:B------:R-:W-:Y:S01]  /*16190*/  HMMA.16816.F32.BF16 R144, R8, R100, RZ ;  /* 0x000000640890723c */ /* 0x000fe200000418ff */
[----:B---3--:R-:W-:Y:S01]  /*161a0*/  F2FP.BF16.PACK_AB R5, R194, R193 ;  /* 0x000000c1c205723e */ /* 0x008fe200000010ff */
[----:B------:R1:W-:Y:S01]  /*161b0*/  MUFU.EX2 R242, R2 ;  /* 0x0000000200f27308 */ /* 0x0003e20000000800 */
[----:B------:R-:W-:Y:S01]  /*161c0*/  FSETP.NEU.FTZ.AND P0, PT, R186, -INF , PT ;  /* 0xff800000ba00780b */ /* 0x000fe20003f1d000 */
[----:B------:R-:W2:Y:S01]  /*161d0*/  SHFL.BFLY PT, R14, R3, 0x2, 0x1f ;  /* 0x0c401f00030e7f89 */ /* 0x000ea200000e0000 */
[----:B------:R-:W-:-:S03]  /*161e0*/  IMAD.MOV.U32 R15, RZ, RZ, R191 ;  /* 0x000000ffff0f7224 */ /* 0x000fc600078e00bf */
[C---:B------:R-:W-:Y:S08]  /*161f0*/  HMMA.16816.F32.BF16 R140, R8.reuse, R104, RZ ;  /* 0x00000068088c723c */ /* 0x040ff000000418ff */
[----:B------:R-:W-:Y:S01]  /*16200*/  HMMA.16816.F32.BF16 R48, R8, R80, RZ ;  /* 0x000000500830723c */ /* 0x000fe200000418ff */
[----:B-1----:R-:W-:-:S04]  /*16210*/  FFMA.FTZ R2, R40, c[0x0][0x2d0], -R12 ;  /* 0x0000b40028027a23 */ /* 0x002fc8000001080c */
[----:B------:R-:W1:Y:S03]  /*16220*/  MUFU.EX2 R241, R2 ;  /* 0x0000000200f17308 */ /* 0x000e660000000800 */
[----:B------:R-:W-:Y:S01]  /*16230*/  HMMA.16816.F32.BF16 R156, R8, R92, RZ ;  /* 0x0000005c089c723c */ /* 0x000fe200000418ff */
[----:B--2---:R-:W-:-:S07]  /*16240*/  FMNMX.FTZ R0, R3, R14, !PT ;  /* 0x0000000e03007209 */ /* 0x004fce0007810000 */
[----:B------:R-:W-:Y:S01]  /*16250*/  HMMA.16816.F32.BF16 R152, R8, R96, RZ ;  /* 0x000000600898723c */ /* 0x000fe200000418ff */
[----:B-1----:R-:W-:Y:S01]  /*16260*/  F2FP.BF16.PACK_AB R7, R241, R242 ;  /* 0x000000f2f107723e */ /* 0x002fe200000010ff */
[----:B------:R-:W-:-:S06]  /*16270*/  FMUL.FTZ R2, R186, c[0x0][0x2d0] ;  /* 0x0000b400ba027a20 */ /* 0x000fcc0000410000 */
[----:B------:R-:W-:Y:S01]  /*16280*/  HMMA.16816.F32.BF16 R132, R8, R112, RZ ;  /* 0x000000700884723c */ /* 0x000fe200000418ff */
[----:B------:R-:W-:-:S07]  /*16290*/  FSEL R2, R2, RZ, P0 ;  /* 0x000000ff02027208 */ /* 0x000fce0000000000 */
        /* <DEDUP_REMOVED lines=10> */
[----:B-1----:R-:W-:-:S07]  /*16340*/  FFMA.FTZ R3, R16, c[0x0][0x2d0], -R2 ;  /* 0x0000b40010037a23 */ /* 0x002fce0000010802 */
[C---:B------:R-:W-:Y:S08]  /*16350*/  HMMA.16816.F32.BF16 R40, R8.reuse, R106, RZ ;  /* 0x0000006a0828723c */ /* 0x040ff000000418ff */
[C---:B------:R-:W-:Y:S08]  /*16360*/  HMMA.16816.F32.BF16 R36, R8.reuse, R114, RZ ;  /* 0x000000720824723c */ /* 0x040ff000000418ff */
[----:B------:R-:W-:Y:S01]  /*16370*/  HMMA.16816.F32.BF16 R20, R8, R118, RZ ;  /* 0x000000760814723c */ /* 0x000fe200000418ff */
[----:B------:R-:W1:Y:S01]  /*16380*/  SHFL.BFLY PT, R8, R0, 0x1, 0x1f ;  /* 0x0c201f0000087f89 */ /* 0x000e6200000e0000 */
[----:B------:R2:W3:Y:S06]  /*16390*/  MUFU.EX2 R10, R3 ;  /* 0x00000003000a7308 */ /* 0x0004ec0000000800 */
[C---:B------:R-:W-:Y:S08]  /*163a0*/  HMMA.16816.F32.BF16 R220, R4.reuse, R44, R148 ;  /* 0x0000002c04dc723c */ /* 0x040ff00000041894 */
[----:B------:R-:W-:Y:S01]  /*163b0*/  HMMA.16816.F32.BF16 R148, R4, R68, R144 ;  /* 0x000000440494723c */ /* 0x000fe20000041890 */
[----:B--2---:R-:W-:-:S04]  /*163c0*/  FFMA.FTZ R3, R18, c[0x0][0x2d0], -R2 ;  /* 0x0000b40012037a23 */ /* 0x004fc80000010802 */
[----:B------:R2:W4:Y:S02]  /*163d0*/  MUFU.EX2 R231, R3 ;  /* 0x0000000300e77308 */ /* 0x0005240000000800 */
[----:B------:R-:W-:Y:S01]  /*163e0*/  IMAD.MOV.U32 R147, RZ, RZ, R190 ;  /* 0x000000ffff937224 */ /* 0x000fe200078e00be */
[----:B------:R-:W-:Y:S01]  /*163f0*/  HMMA.16816.F32.BF16 R140, R4, R64, R140 ;  /* 0x00000040048c723c */ /* 0x000fe2000004188c */
[----:B-1----:R-:W-:Y:S01]  /*16400*/  FMNMX.FTZ R185, R0, R8, !PT ;  /* 0x0000000800b97209 */ /* 0x002fe20007810000 */
[----:B------:R-:W-:-:S03]  /*16410*/  FFMA.FTZ R0, R25, c[0x0][0x2d0], -R2 ;  /* 0x0000b40019007a23 */ /* 0x000fc60000010802 */
[----:B------:R-:W-:Y:S01]  /*16420*/  FSETP.NEU.FTZ.AND P0, PT, R185, -INF , PT ;  /* 0xff800000b900780b */ /* 0x000fe20003f1d000 */
[----:B------:R1:W1:Y:S02]  /*16430*/  MUFU.EX2 R9, R0 ;  /* 0x0000000000097308 */ /* 0x0002640000000800 */
[----:B------:R-:W-:Y:S01]  /*16440*/  HMMA.16816.F32.BF16 R196, R4, R60, R48 ;  /* 0x0000003c04c4723c */ /* 0x000fe20000041830 */
[----:B------:R-:W4:Y:S01]  /*16450*/  LDSM.16.MT88.4 R48, [R227+0x2900] ;  /* 0x00290000e330783b */ /* 0x000f220000004200 */
[----:B--2---:R-:W-:-:S06]  /*16460*/  FFMA.FTZ R3, R19, c[0x0][0x2d0], -R2 ;  /* 0x0000b40013037a23 */ /* 0x004fcc0000010802 */
[----:B------:R-:W-:Y:S01]  /*16470*/  IMAD.MOV.U32 R17, RZ, RZ, R149 ;  /* 0x000000ffff117224 */ /* 0x000fe200078e0095 */
[----:B------:R-:W-:Y:S01]  /*16480*/  MOV R144, R148 ;  /* 0x0000009400907202 */ /* 0x000fe20000000f00 */
[----:B------:R2:W-:Y:S01]  /*16490*/  MUFU.EX2 R14, R3 ;  /* 0x00000003000e7308 */ /* 0x0005e20000000800 */
[C---:B------:R-:W-:Y:S01]  /*164a0*/  HMMA.16816.F32.BF16 R248, R4.reuse, R72, R156 ;  /* 0x0000004804f8723c */ /* 0x040fe2000004189c */
[----:B------:R-:W-:Y:S01]  /*164b0*/  IMAD.MOV.U32 R145, RZ, RZ, R150 ;  /* 0x000000ffff917224 */ /* 0x000fe200078e0096 */
[----:B------:R-:W-:Y:S01]  /*164c0*/  MOV R150, R189 ;  /* 0x000000bd00967202 */ /* 0x000fe20000000f00 */
[----:B-1----:R-:W-:Y:S02]  /*164d0*/  FMUL.FTZ R0, R185, c[0x0][0x2d0] ;  /* 0x0000b400b9007a20 */ /* 0x002fe40000410000 */
[----:B------:R-:W-:Y:S01]  /*164e0*/  IMAD.MOV.U32 R195, RZ, RZ, R141 ;  /* 0x000000ffffc37224 */ /* 0x000fe200078e008d */
[----:B------:R-:W-:Y:S01]  /*164f0*/  MOV R18, R140 ;  /* 0x0000008c00127202 */ /* 0x000fe20000000f00 */
[----:B------:R-:W-:Y:S01]  /*16500*/  IMAD.MOV.U32 R149, RZ, RZ, R142 ;  /* 0x000000ffff957224 */ /* 0x000fe200078e008e */
[----:B------:R-:W-:Y:S01]  /*16510*/  FSEL R0, R0, RZ, P0 ;  /* 0x000000ff00007208 */ /* 0x000fe20000000000 */
[----:B------:R-:W-:Y:S01]  /*16520*/  IMAD.MOV.U32 R148, RZ, RZ, R143 ;  /* 0x000000ffff947224 */ /* 0x000fe200078e008f */
[----:B------:R-:W-:Y:S01]  /*16530*/  HMMA.16816.F32.BF16 R156, R4, R74, R108 ;  /* 0x0000004a049c723c */ /* 0x000fe2000004186c */
[----:B------:R-:W-:-:S02]  /*16540*/  IMAD.MOV.U32 R16, RZ, RZ, R151 ;  /* 0x000000ffff107224 */ /* 0x000fc400078e0097 */
[----:B------:R-:W-:Y:S02]  /*16550*/  IMAD.MOV.U32 R146, RZ, RZ, R150 ;  /* 0x000000ffff927224 */ /* 0x000fe400078e0096 */
[----:B--2---:R-:W-:Y:S02]  /*16560*/  FFMA.FTZ R3, R26, c[0x0][0x2d0], -R2 ;  /* 0x0000b4001a037a23 */ /* 0x004fe40000010802 */
[----:B---3--:R-:W-:Y:S01]  /*16570*/  IMAD.MOV.U32 R111, RZ, RZ, R10 ;  /* 0x000000ffff6f7224 */ /* 0x008fe200078e000a */
[----:B------:R-:W-:Y:S01]  /*16580*/  HMMA.16816.F32.BF16 R140, R4, R52, R132 ;  /* 0x00000034048c723c */ /* 0x000fe20000041884 */
[----:B------:R1:W-:Y:S01]  /*16590*/  MUFU.EX2 R239, R3 ;  /* 0x0000000300ef7308 */ /* 0x0003e20000000800 */
[----:B------:R-:W-:Y:S02]  /*165a0*/  IMAD.MOV.U32 R150, RZ, RZ, R252 ;  /* 0x000000ffff967224 */ /* 0x000fe400078e00fc */
[----:B----4-:R-:W-:Y:S01]  /*165b0*/  F2FP.BF16.PACK_AB R10, R231, R111 ;  /* 0x0000006fe70a723e */ /* 0x010fe200000010ff */
[----:B------:R-:W-:-:S03]  /*165c0*/  IMAD.MOV.U32 R151, RZ, RZ, R188 ;  /* 0x000000ffff977224 */ /* 0x000fc600078e00bc */
[C---:B------:R-:W-:Y:S07]  /*165d0*/  HMMA.16816.F32.BF16 R172, R4.reuse, R58, R84 ;  /* 0x0000003a04ac723c */ /* 0x040fee0000041854 */
[----:B------:R-:W-:Y:S01]  /*165e0*/  IMAD.MOV.U32 R86, RZ, RZ, R9 ;  /* 0x000000ffff567224 */ /* 0x000fe200078e0009 */
[----:B------:R-:W-:Y:S01]  /*165f0*/  HMMA.16816.F32.BF16 R200, R4, R56, R152 ;  /* 0x0000003804c8723c */ /* 0x000fe20000041898 */
[----:B-1----:R-:W-:-:S04]  /*16600*/  FFMA.FTZ R3, R27, c[0x0][0x2d0], -R2 ;  /* 0x0000b4001b037a23 */ /* 0x002fc80000010802 */
[----:B------:R1:W2:Y:S03]  /*16610*/  MUFU.EX2 R8, R3 ;  /* 0x0000000300087308 */ /* 0x0002a60000000800 */
[----:B------:R-:W-:Y:S01]  /*16620*/  IMAD.MOV.U32 R134, RZ, RZ, R141 ;  /* 0x000000ffff867224 */ /* 0x000fe200078e008d */
[----:B------:R-:W-:Y:S01]  /*16630*/  MOV R19, R140 ;  /* 0x0000008c00137202 */ /* 0x000fe20000000f00 */
[----:B------:R-:W-:Y:S01]  /*16640*/  IMAD.MOV.U32 R133, RZ, RZ, R143 ;  /* 0x000000ffff857224 */ /* 0x000fe200078e008f */
[----:B------:R-:W-:Y:S01]  /*16650*/  HMMA.16816.F32.BF16 R208, R4, R50, R20 ;  /* 0x0000003204d0723c */ /* 0x000fe20000041814 */
[----:B------:R-:W-:-:S07]  /*16660*/  IMAD.MOV.U32 R132, RZ, RZ, R142 ;  /* 0x000000ffff847224 */ /* 0x000fce00078e008e */
[C---:B------:R-:W-:Y:S01]  /*16670*/  HMMA.16816.F32.BF16 R140, R4.reuse, R48, R128 ;  /* 0x00000030048c723c */ /* 0x040fe20000041880 */
[----:B-1----:R-:W-:Y:S02]  /*16680*/  FFMA.FTZ R3, R30, c[0x0][0x2d0], -R0 ;  /* 0x0000b4001e037a23 */ /* 0x002fe40000010800 */
[----:B--2---:R-:W-:Y:S01]  /*16690*/  IMAD.MOV.U32 R85, RZ, RZ, R8 ;  /* 0x000000ffff557224 */ /* 0x004fe200078e0008 */
[----:B------:R-:W-:Y:S01]  /*166a0*/  F2FP.BF16.PACK_AB R8, R212, R213 ;  /* 0x000000d5d408723e */ /* 0x000fe200000010ff */
[----:B------:R1:W-:Y:S01]  /*166b0*/  MUFU.EX2 R108, R3 ;  /* 0x00000003006c7308 */ /* 0x0003e20000000800 */
[----:B------:R-:W-:Y:S01]  /*166c0*/  IMAD.MOV.U32 R155, RZ, RZ, R200 ;  /* 0x000000ffff9b7224 */ /* 0x000fe200078e00c8 */
[----:B------:R-:W-:Y:S01]  /*166d0*/  MOV R152, R203 ;  /* 0x000000cb00987202 */ /* 0x000fe20000000f00 */
[----:B------:R-:W-:Y:S01]  /*166e0*/  IMAD.MOV.U32 R154, RZ, RZ, R201 ;  /* 0x000000ffff9a7224 */ /* 0x000fe200078e00c9 */
[----:B------:R-:W-:Y:S01]  /*166f0*/  HMMA.16816.F32.BF16 R164, R4, R54, R36 ;  /* 0x0000003604a4723c */ /* 0x000fe20000041824 */
[----:B------:R-:W-:-:S02]  /*16700*/  IMAD.MOV.U32 R153, RZ, RZ, R202 ;  /* 0x000000ffff997224 */ /* 0x000fc400078e00ca */
[----:B------:R-:W-:Y:S02]  /*16710*/  IMAD.MOV.U32 R130, RZ, RZ, R16 ;  /* 0x000000ffff827224 */ /* 0x000fe400078e0010 */
[----:B------:R-:W-:-:S03]  /*16720*/  IMAD.MOV.U32 R131, RZ, RZ, R193 ;  /* 0x000000ffff837224 */ /* 0x000fc600078e00c1 */
[----:B------:R-:W-:Y:S01]  /*16730*/  HMMA.16816.F32.BF16 R200, R4, R62, R124 ;  /* 0x0000003e04c8723c */ /* 0x000fe2000004187c */
[----:B-1----:R-:W-:-:S06]  /*16740*/  FFMA.FTZ R3, R32, c[0x0][0x2d0], -R0 ;  /* 0x0000b40020037a23 */ /* 0x002fcc0000010800 */
[----:B------:R-:W-:Y:S01]  /*16750*/  IMAD.MOV.U32 R129, RZ, RZ, R141 ;  /* 0x000000ffff817224 */ /* 0x000fe200078e008d */
[----:B------:R-:W-:Y:S01]  /*16760*/  MOV R24, R143 ;  /* 0x0000008f00187202 */ /* 0x000fe20000000f00 */
[----:B------:R1:W2:Y:S01]  /*16770*/  MUFU.EX2 R84, R3 ;  /* 0x0000000300547308 */ /* 0x0002a20000000800 */
[----:B------:R-:W-:Y:S01]  /*16780*/  IMAD.MOV.U32 R128, RZ, RZ, R140 ;  /* 0x000000ffff807224 */ /* 0x000fe200078e008c */
[C---:B------:R-:W-:Y:S01]  /*16790*/  HMMA.16816.F32.BF16 R216, R4.reuse, R70, R76 ;  /* 0x0000004604d8723c */ /* 0x040fe2000004184c */
[----:B------:R-:W-:Y:S01]  /*167a0*/  IMAD.MOV.U32 R25, RZ, RZ, R142 ;  /* 0x000000ffff197224 */ /* 0x000fe200078e008e */
[----:B------:R-:W-:Y:S01]  /*167b0*/  MOV R110, R129 ;  /* 0x00000081006e7202 */ /* 0x000fe20000000f00 */
[----:B------:R-:W-:Y:S01]  /*167c0*/  IMAD.MOV.U32 R124, RZ, RZ, R19 ;  /* 0x000000ffff7c7224 */ /* 0x000fe200078e0013 */
[----:B------:R-:W-:Y:S01]  /*167d0*/  MOV R127, R148 ;  /* 0x00000094007f7202 */ /* 0x000fe20000000f00 */
[----:B------:R-:W-:Y:S02]  /*167e0*/  IMAD.MOV.U32 R129, RZ, RZ, R17 ;  /* 0x000000ffff817224 */ /* 0x000fe400078e0011 */
[----:B------:R-:W-:Y:S01]  /*167f0*/  IMAD.MOV.U32 R126, RZ, RZ, R149 ;  /* 0x000000ffff7e7224 */ /* 0x000fe200078e0095 */
[----:B------:R-:W-:Y:S01]  /*16800*/  HMMA.16816.F32.BF16 R140, R4, R46, R120 ;  /* 0x0000002e048c723c */ /* 0x000fe20000041878 */
[----:B------:R-:W-:Y:S01]  /*16810*/  MOV R149, R194 ;  /* 0x000000c200957202 */ /* 0x000fe20000000f00 */
[----:B------:R-:W-:-:S02]  /*16820*/  IMAD.MOV.U32 R125, RZ, RZ, R195 ;  /* 0x000000ffff7d7224 */ /* 0x000fc400078e00c3 */
[----:B------:R-:W-:Y:S02]  /*16830*/  IMAD.MOV.U32 R148, RZ, RZ, R192 ;  /* 0x000000ffff947224 */ /* 0x000fe400078e00c0 */
[----:B-1----:R-:W-:Y:S01]  /*16840*/  FFMA.FTZ R3, R28, c[0x0][0x2d0], -R0 ;  /* 0x0000b4001c037a23 */ /* 0x002fe20000010800 */
[----:B--2---:R-:W-:Y:S01]  /*16850*/  F2FP.BF16.PACK_AB R9, R84, R108 ;  /* 0x0000006c5409723e */ /* 0x004fe200000010ff */
[----:B------:R-:W-:Y:S01]  /*16860*/  IMAD.MOV.U32 R120, RZ, RZ, R128 ;  /* 0x000000ffff787224 */ /* 0x000fe200078e0080 */
[----:B------:R-:W-:Y:S01]  /*16870*/  HMMA.16816.F32.BF16 R188, R4, R66, R40 ;  /* 0x0000004204bc723c */ /* 0x000fe20000041828 */
[----:B------:R1:W-:Y:S01]  /*16880*/  MUFU.EX2 R109, R3 ;  /* 0x00000003006d7308 */ /* 0x0003e20000000800 */
[----:B------:R-:W-:Y:S01]  /*16890*/  IMAD.MOV.U32 R128, RZ, RZ, R18 ;  /* 0x000000ffff807224 */ /* 0x000fe200078e0012 */
[----:B------:R-:W-:Y:S01]  /*168a0*/  MOV R123, R132 ;  /* 0x00000084007b7202 */ /* 0x000fe20000000f00 */
[----:B------:R-:W-:Y:S02]  /*168b0*/  IMAD.MOV.U32 R121, RZ, RZ, R134 ;  /* 0x000000ffff797224 */ /* 0x000fe400078e0086 */
[----:B------:R-:W-:Y:S01]  /*168c0*/  IMAD.MOV.U32 R122, RZ, RZ, R133 ;  /* 0x000000ffff7a7224 */ /* 0x000fe200078e0085 */
[----:B------:R-:W-:Y:S01]  /*168d0*/  F2FP.BF16.PACK_AB R4, R86, R14 ;  /* 0x0000000e5604723e */ /* 0x000fe200000010ff */
[----:B------:R-:W-:Y:S01]  /*168e0*/  IMAD.MOV.U32 R87, RZ, RZ, R149 ;  /* 0x000000ffff577224 */ /* 0x000fe200078e0095 */
[----:B------:R-:W-:Y:S01]  /*168f0*/  F2FP.BF16.PACK_AB R6, R85, R239 ;  /* 0x000000ef5506723e */ /* 0x000fe200000010ff */
[----:B-1----:R-:W-:-:S04]  /*16900*/  FFMA.FTZ R3, R29, c[0x0][0x2d0], -R0 ;  /* 0x0000b4001d037a23 */ /* 0x002fc80000010800 */
[----:B------:R1:W2:Y:S02]  /*16910*/  MUFU.EX2 R232, R3 ;  /* 0x0000000300e87308 */ /* 0x0002a40000000800 */
[----:B-1----:R-:W-:Y:S01]  /*16920*/  FFMA.FTZ R3, R31, c[0x0][0x2d0], -R0 ;  /* 0x0000b4001f037a23 */ /* 0x002fe20000010800 */
[----:B--2---:R-:W-:-:S05]  /*16930*/  F2FP.BF16.PACK_AB R11, R232, R109 ;  /* 0x0000006de80b723e */ /* 0x004fca00000010ff */
[----:B------:R1:W2:Y:S02]  /*16940*/  MUFU.EX2 R27, R3 ;  /* 0x00000003001b7308 */ /* 0x0002a40000000800 */
[C---:B------:R-:W-:Y:S08]  /*16950*/  HMMA.16816.F32.BF16 R20, R8.reuse, R80, RZ ;  /* 0x000000500814723c */ /* 0x040ff000000418ff */
[----:B------:R-:W-:Y:S01]  /*16960*/  HMMA.16816.F32.BF16 R16, R8, R88, RZ ;  /* 0x000000580810723c */ /* 0x000fe200000418ff */
[----:B-1----:R-:W-:Y:S01]  /*16970*/  FFMA.FTZ R3, R33, c[0x0][0x2d0], -R0 ;  /* 0x0000b40021037a23 */ /* 0x002fe20000010800 */
[----:B--2---:R-:W-:-:S05]  /*16980*/  MOV R81, R27 ;  /* 0x0000001b00517202 */ /* 0x004fca0000000f00 */
[----:B------:R-:W-:Y:S01]  /*16990*/  IMAD.MOV.U32 R88, RZ, RZ, R128 ;  /* 0x000000ffff587224 */ /* 0x000fe200078e0080 */
[----:B------:R1:W2:Y:S01]  /*169a0*/  MUFU.EX2 R247, R3 ;  /* 0x0000000300f77308 */ /* 0x0002a20000000800 */
[----:B------:R-:W-:Y:S01]  /*169b0*/  HMMA.16816.F32.BF16 R36, R8, R92, RZ ;  /* 0x0000005c0824723c */ /* 0x000fe200000418ff */
[----:B------:R-:W-:-:S06]  /*169c0*/  IMAD.MOV.U32 R89, RZ, RZ, R125 ;  /* 0x000000ffff597224 */ /* 0x000fcc00078e007d */
[----:B------:R-:W-:Y:S01]  /*169d0*/  IMAD.MOV.U32 R93, RZ, RZ, R151 ;  /* 0x000000ffff5d7224 */ /* 0x000fe200078e0097 */
[----:B------:R-:W-:Y:S01]  /*169e0*/  HMMA.16816.F32.BF16 R28, R8, R100, RZ ;  /* 0x00000064081c723c */ /* 0x000fe200000418ff */
[----:B------:R-:W-:Y:S01]  /*169f0*/  MOV R92, R126 ;  /* 0x0000007e005c7202 */ /* 0x000fe20000000f00 */
[----:B-1----:R-:W-:-:S05]  /*16a00*/  FFMA.FTZ R3, R34, c[0x0][0x2d0], -R0 ;  /* 0x0000b40022037a23 */ /* 0x002fca0000010800 */
[----:B------:R-:W-:Y:S01]  /*16a10*/  MOV R101, R24 ;  /* 0x0000001800657202 */ /* 0x000fe20000000f00 */
[----:B------:R-:W-:Y:S01]  /*16a20*/  IMAD.MOV.U32 R100, RZ, RZ, R25 ;  /* 0x000000ffff647224 */ /* 0x000fe200078e0019 */
[----:B--2---:R-:W-:Y:S01]  /*16a30*/  F2FP.BF16.PACK_AB R5, R247, R81 ;  /* 0x00000051f705723e */ /* 0x004fe200000010ff */
[----:B------:R1:W2:Y:S01]  /*16a40*/  MUFU.EX2 R26, R3 ;  /* 0x00000003001a7308 */ /* 0x0002a20000000800 */
[----:B------:R-:W-:Y:S01]  /*16a50*/  HMMA.16816.F32.BF16 R40, R8, R82, RZ ;  /* 0x000000520828723c */ /* 0x000fe200000418ff */
[----:B-1----:R-:W-:-:S07]  /*16a60*/  FFMA.FTZ R3, R35, c[0x0][0x2d0], -R0 ;  /* 0x0000b40023037a23 */ /* 0x002fce0000010800 */
[C---:B------:R-:W-:Y:S01]  /*16a70*/  HMMA.16816.F32.BF16 R32, R8.reuse, R96, RZ ;  /* 0x000000600820723c */ /* 0x040fe200000418ff */
[----:B--2---:R-:W-:Y:S01]  /*16a80*/  IMAD.MOV.U32 R80, RZ, RZ, R26 ;  /* 0x000000ffff507224 */ /* 0x004fe200078e001a */
[----:B------:R-:W1:Y:S05]  /*16a90*/  MUFU.EX2 R252, R3 ;  /* 0x0000000300fc7308 */ /* 0x000e6a0000000800 */
[----:B------:R-:W-:Y:S01]  /*16aa0*/  IMAD.MOV.U32 R97, RZ, RZ, R124 ;  /* 0x000000ffff617224 */ /* 0x000fe200078e007c */
[----:B------:R-:W-:Y:S01]  /*16ab0*/  HMMA.16816.F32.BF16 R24, R8, R104, RZ ;  /* 0x000000680818723c */ /* 0x000fe200000418ff */
[----:B------:R-:W-:-:S06]  /*16ac0*/  IMAD.MOV.U32 R96, RZ, RZ, R123 ;  /* 0x000000ffff607224 */ /* 0x000fcc00078e007b */
[----:B------:R-:W-:Y:S01]  /*16ad0*/  MOV R104, R122 ;  /* 0x0000007a00687202 */ /* 0x000fe20000000f00 */
[----:B------:R-:W-:Y:S01]  /*16ae0*/  IMAD.MOV.U32 R105, RZ, RZ, R121 ;  /* 0x000000ffff697224 */ /* 0x000fe200078e0079 */
[----:B-1----:R-:W-:Y:S02]  /*16af0*/  F2FP.BF16.PACK_AB R7, R252, R80 ;  /* 0x00000050fc07723e */ /* 0x002fe400000010ff */
[----:B------:R-:W-:-:S05]  /*16b00*/  MOV R3, R144 ;  /* 0x0000009000037202 */ /* 0x000fca0000000f00 */
[C---:B------:R-:W-:Y:S07]  /*16b10*/  HMMA.16816.F32.BF16 R192, R4.reuse, R60, R20 ;  /* 0x0000003c04c0723c */ /* 0x040fee0000041814 */
[----:B------:R-:W-:Y:S01]  /*16b20*/  MOV R60, R130 ;  /* 0x00000082003c7202 */ /* 0x000fe20000000f00 */
[----:B------:R-:W-:Y:S01]  /*16b30*/  HMMA.16816.F32.BF16 R132, R4, R44, R16 ;  /* 0x0000002c0484723c */ /* 0x000fe20000041810 */
[----:B------:R-:W-:-:S06]  /*16b40*/  IMAD.MOV.U32 R61, RZ, RZ, R145 ;  /* 0x000000ffff3d7224 */ /* 0x000fcc00078e0091 */
[----:B------:R-:W-:Y:S01]  /*16b50*/  IMAD.MOV.U32 R45, RZ, RZ, R129 ;  /* 0x000000ffff2d7224 */ /* 0x000fe200078e0081 */
[----:B------:R-:W-:Y:S01]  /*16b60*/  HMMA.16816.F32.BF16 R20, R8, R112, RZ ;  /* 0x000000700814723c */ /* 0x000fe200000418ff */
[----:B------:R-:W-:-:S06]  /*16b70*/  IMAD.MOV.U32 R44, RZ, RZ, R127 ;  /* 0x000000ffff2c7224 */ /* 0x000fcc00078e007f */
[----:B------:R-:W-:Y:S01]  /*16b80*/  IMAD.MOV.U32 R113, RZ, RZ, R110 ;  /* 0x000000ffff717224 */ /* 0x000fe200078e006e */
[----:B------:R-:W-:Y:S01]  /*16b90*/  HMMA.16816.F32.BF16 R16, R8, R116, RZ ;  /* 0x000000740810723c */ /* 0x000fe200000418ff */
[----:B------:R-:W-:Y:S02]  /*16ba0*/  IMAD.MOV.U32 R110, RZ, RZ, R150 ;  /* 0x000000ffff6e7224 */ /* 0x000fe400078e0096 */
[----:B------:R-:W-:-:S04]  /*16bb0*/  IMAD.MOV.U32 R112, RZ, RZ, R120 ;  /* 0x000000ffff707224 */ /* 0x000fc800078e0078 */
[----:B------:R-:W-:Y:S01]  /*16bc0*/  IMAD.MOV.U32 R117, RZ, RZ, R148 ;  /* 0x000000ffff757224 */ /* 0x000fe200078e0094 */
[----:B------:R-:W-:Y:S01]  /*16bd0*/  HMMA.16816.F32.BF16 R76, R4, R56, R32 ;  /* 0x00000038044c723c */ /* 0x000fe20000041820 */
[----:B------:R-:W-:-:S07]  /*16be0*/  IMAD.MOV.U32 R116, RZ, RZ, R131 ;  /* 0x000000ffff747224 */ /* 0x000fce00078e0083 */
[----:B------:R-:W-:Y:S07]  /*16bf0*/  HMMA.16816.F32.BF16 R148, R4, R72, R36 ;  /* 0x000000480494723c */ /* 0x000fee0000041824 */
[----:B------:R-:W-:Y:S01]  /*16c00*/  MOV R72, R146 ;  /* 0x0000009200487202 */ /* 0x000fe20000000f00 */
[----:B------:R-:W-:Y:S01]  /*16c10*/  HMMA.16816.F32.BF16 R32, R8, R94, RZ ;  /* 0x0000005e0820723c */ /* 0x000fe200000418ff */
[----:B------:R-:W-:-:S06]  /*16c20*/  IMAD.MOV.U32 R73, RZ, RZ, R147 ;  /* 0x000000ffff497224 */ /* 0x000fcc00078e0093 */
[----:B------:R-:W-:Y:S01]  /*16c30*/  IMAD.MOV.U32 R94, RZ, RZ, R72 ;  /* 0x000000ffff5e7224 */ /* 0x000fe200078e0048 */
[----:B------:R-:W-:Y:S01]  /*16c40*/  HMMA.16816.F32.BF16 R128, R4, R68, R28 ;  /* 0x000000440480723c */ /* 0x000fe2000004181c */
[----:B------:R-:W-:Y:S02]  /*16c50*/  IMAD.MOV.U32 R72, RZ, RZ, R3 ;  /* 0x000000ffff487224 */ /* 0x000fe400078e0003 */
[----:B------:R-:W-:Y:S02]  /*16c60*/  FFMA.FTZ R3, R162, c[0x0][0x2d0], -R2 ;  /* 0x0000b400a2037a23 */ /* 0x000fe40000010802 */
[----:B------:R-:W-:Y:S02]  /*16c70*/  IMAD.MOV.U32 R95, RZ, RZ, R183 ;  /* 0x000000ffff5f7224 */ /* 0x000fe400078e00b7 */
[----:B------:R-:W-:Y:S01]  /*16c80*/  IMAD.MOV.U32 R162, RZ, RZ, R153 ;  /* 0x000000ffffa27224 */ /* 0x000fe200078e0099 */
[C---:B------:R-:W-:Y:S07]  /*16c90*/  HMMA.16816.F32.BF16 R28, R8.reuse, R98, RZ ;  /* 0x00000062081c723c */ /* 0x040fee00000418ff */
[----:B------:R-:W-:Y:S01]  /*16ca0*/  IMAD.MOV.U32 R99, RZ, RZ, R73 ;  /* 0x000000ffff637224 */ /* 0x000fe200078e0049 */
[----:B------:R-:W-:Y:S01]  /*16cb0*/  HMMA.16816.F32.BF16 R36, R8, R90, RZ ;  /* 0x0000005a0824723c */ /* 0x000fe200000418ff */
[----:B------:R-:W-:-:S06]  /*16cc0*/  IMAD.MOV.U32 R73, RZ, RZ, R45 ;  /* 0x000000ffff497224 */ /* 0x000fcc00078e002d */
[----:B------:R-:W-:Y:S01]  /*16cd0*/  MOV R90, R92 ;  /* 0x0000005c005a7202 */ /* 0x000fe20000000f00 */
[----:B------:R-:W-:Y:S01]  /*16ce0*/  IMAD.MOV.U32 R92, RZ, RZ, R110 ;  /* 0x000000ffff5c7224 */ /* 0x000fe200078e006e */
[----:B------:R-:W-:Y:S01]  /*16cf0*/  HMMA.16816.F32.BF16 R124, R4, R64, R24 ;  /* 0x00000040047c723c */ /* 0x000fe20000041818 */
[----:B------:R-:W-:Y:S02]  /*16d00*/  IMAD.MOV.U32 R110, RZ, RZ, R180 ;  /* 0x000000ffff6e7224 */ /* 0x000fe400078e00b4 */
[----:B------:R1:W-:Y:S01]  /*16d10*/  MUFU.EX2 R180, R3 ;  /* 0x0000000300b47308 */ /* 0x0003e20000000800 */
[----:B------:R-:W-:-:S04]  /*16d20*/  IMAD.MOV.U32 R91, RZ, RZ, R44 ;  /* 0x000000ffff5b7224 */ /* 0x000fc800078e002c */
[----:B------:R-:W-:Y:S07]  /*16d30*/  HMMA.16816.F32.BF16 R24, R8, R102, RZ ;  /* 0x000000660818723c */ /* 0x000fee00000418ff */
[----:B------:R-:W-:Y:S01]  /*16d40*/  IMAD.MOV.U32 R102, RZ, RZ, R104 ;  /* 0x000000ffff667224 */ /* 0x000fe200078e0068 */
[----:B------:R-:W-:Y:S01]  /*16d50*/  MOV R103, R116 ;  /* 0x0000007400677202 */ /* 0x000fe20000000f00 */
[----:B------:R-:W-:Y:S01]  /*16d60*/  IMAD.MOV.U32 R104, RZ, RZ, R97 ;  /* 0x000000ffff687224 */ /* 0x000fe200078e0061 */
[----:B------:R-:W-:Y:S01]  /*16d70*/  HMMA.16816.F32.BF16 R28, R4, R58, R28 ;  /* 0x0000003a041c723c */ /* 0x000fe2000004181c */
[----:B-1----:R-:W-:-:S02]  /*16d80*/  FFMA.FTZ R3, R161, c[0x0][0x2d0], -R2 ;  /* 0x0000b400a1037a23 */ /* 0x002fc40000010802 */
[----:B------:R-:W-:Y:S02]  /*16d90*/  IMAD.MOV.U32 R97, RZ, RZ, R181 ;  /* 0x000000ffff617224 */ /* 0x000fe400078e00b5 */
[----:B------:R1:W2:Y:S01]  /*16da0*/  MUFU.EX2 R181, R3 ;  /* 0x0000000300b57308 */ /* 0x0002a20000000800 */
[----:B------:R-:W-:Y:S01]  /*16db0*/  IMAD.MOV.U32 R116, RZ, RZ, R87 ;  /* 0x000000ffff747224 */ /* 0x000fe200078e0057 */
[----:B------:R-:W-:Y:S01]  /*16dc0*/  MOV R87, R187 ;  /* 0x000000bb00577202 */ /* 0x000fe20000000f00 */
[----:B------:R-:W-:Y:S01]  /*16dd0*/  HMMA.16816.F32.BF16 R120, R4, R52, R20 ;  /* 0x000000340478723c */ /* 0x000fe20000041814 */
[----:B------:R-:W-:-:S07]  /*16de0*/  IMAD.MOV.U32 R161, RZ, RZ, R154 ;  /* 0x000000ffffa17224 */ /* 0x000fce00078e009a */
[----:B------:R-:W-:Y:S01]  /*16df0*/  HMMA.16816.F32.BF16 R20, R8, R106, RZ ;  /* 0x0000006a0814723c */ /* 0x000fe200000418ff */
[----:B-1----:R-:W-:Y:S01]  /*16e00*/  FFMA.FTZ R3, R160, c[0x0][0x2d0], -R2 ;  /* 0x0000b400a0037a23 */ /* 0x002fe20000010802 */
[----:B------:R-:W-:-:S05]  /*16e10*/  MOV R160, R155 ;  /* 0x0000009b00a07202 */ /* 0x000fca0000000f00 */
[----:B------:R-:W-:Y:S01]  /*16e20*/  IMAD.MOV.U32 R106, RZ, RZ, R60 ;  /* 0x000000ffff6a7224 */ /* 0x000fe200078e003c */
[----:B------:R-:W-:Y:S01]  /*16e30*/  HMMA.16816.F32.BF16 R144, R4, R48, R16 ;  /* 0x000000300490723c */ /* 0x000fe20000041810 */
[----:B------:R1:W-:Y:S01]  /*16e40*/  MUFU.EX2 R183, R3 ;  /* 0x0000000300b77308 */ /* 0x0003e20000000800 */
[----:B------:R-:W-:-:S06]  /*16e50*/  IMAD.MOV.U32 R107, RZ, RZ, R96 ;  /* 0x000000ffff6b7224 */ /* 0x000fcc00078e0060 */
[----:B------:R-:W-:Y:S07]  /*16e60*/  HMMA.16816.F32.BF16 R16, R8, R114, RZ ;  /* 0x000000720810723c */ /* 0x000fee00000418ff */
[----:B------:R-:W-:Y:S01]  /*16e70*/  MOV R115, R61 ;  /* 0x0000003d00737202 */ /* 0x000fe20000000f00 */
[----:B------:R-:W-:Y:S01]  /*16e80*/  HMMA.16816.F32.BF16 R40, R4, R62, R40 ;  /* 0x0000003e0428723c */ /* 0x000fe20000041828 */
[----:B-1----:R-:W-:Y:S02]  /*16e90*/  FFMA.FTZ R3, R163, c[0x0][0x2d0], -R2 ;  /* 0x0000b400a3037a23 */ /* 0x002fe40000010802 */
[----:B------:R-:W-:-:S02]  /*16ea0*/  IMAD.MOV.U32 R163, RZ, RZ, R152 ;  /* 0x000000ffffa37224 */ /* 0x000fc400078e0098 */
[----:B------:R1:W-:Y:S03]  /*16eb0*/  MUFU.EX2 R187, R3 ;  /* 0x0000000300bb7308 */ /* 0x0003e60000000800 */
[----:B------:R-:W-:Y:S08]  /*16ec0*/  HMMA.16816.F32.BF16 R36, R4, R46, R36 ;  /* 0x0000002e0424723c */ /* 0x000ff00000041824 */
[----:B------:R-:W-:Y:S01]  /*16ed0*/  HMMA.16816.F32.BF16 R8, R8, R118, RZ ;  /* 0x000000760808723c */ /* 0x000fe200000418ff */
[----:B-1----:R-:W-:-:S06]  /*16ee0*/  FFMA.FTZ R3, R139, c[0x0][0x2d0], -R0 ;  /* 0x0000b4008b037a23 */ /* 0x002fcc0000010800 */
[----:B------:R-:W-:Y:S01]  /*16ef0*/  IMAD.MOV.U32 R118, RZ, RZ, R106 ;  /* 0x000000ffff767224 */ /* 0x000fe200078e006a */
[C---:B------:R-:W-:Y:S01]  /*16f00*/  HMMA.16816.F32.BF16 R52, R4.reuse, R54, R16 ;  /* 0x000000360434723c */ /* 0x040fe20000041810 */
[----:B------:R1:W-:Y:S01]  /*16f10*/  MUFU.EX2 R59, R3 ;  /* 0x00000003003b7308 */ /* 0x0003e20000000800 */
[----:B------:R-:W3:Y:S01]  /*16f20*/  LDSM.16.MT88.4 R16, [R225+0x1100] ;  /* 0x00110000e110783b */ /* 0x000ee20000004200 */
[----:B------:R-:W-:Y:S01]  /*16f30*/  IMAD.MOV.U32 R106, RZ, RZ, R107 ;  /* 0x000000ffff6a7224 */ /* 0x000fe200078e006b */
[----:B------:R-:W-:Y:S01]  /*16f40*/  MOV R119, R103 ;  /* 0x0000006700777202 */ /* 0x000fe20000000f00 */
[----:B------:R-:W-:Y:S02]  /*16f50*/  IMAD.MOV.U32 R107, RZ, RZ, R102 ;  /* 0x000000ffff6b7224 */ /* 0x000fe400078e0066 */
[----:B------:R-:W-:Y:S01]  /*16f60*/  IMAD.MOV.U32 R102, RZ, RZ, R94 ;  /* 0x000000ffff667224 */ /* 0x000fe200078e005e */
[----:B------:R-:W-:Y:S01]  /*16f70*/  HMMA.16816.F32.BF16 R32, R4, R74, R32 ;  /* 0x0000004a0420723c */ /* 0x000fe20000041820 */
[----:B------:R-:W-:Y:S01]  /*16f80*/  IMAD.MOV.U32 R103, RZ, RZ, R112 ;  /* 0x000000ffff677224 */ /* 0x000fe200078e0070 */
[----:B------:R-:W-:-:S05]  /*16f90*/  MOV R94, R113 ;  /* 0x00000071005e7202 */ /* 0x000fca0000000f00 */
[----:B------:R-:W-:Y:S01]  /*16fa0*/  MOV R75, R115 ;  /* 0x00000073004b7202 */ /* 0x000fe20000000f00 */
[C---:B------:R-:W-:Y:S01]  /*16fb0*/  HMMA.16816.F32.BF16 R68, R4.reuse, R70, R24 ;  /* 0x000000460444723c */ /* 0x040fe20000041818 */
[----:B-1----:R-:W-:Y:S01]  /*16fc0*/  FFMA.FTZ R3, R138, c[0x0][0x2d0], -R0 ;  /* 0x0000b4008a037a23 */ /* 0x002fe20000010800 */
[----:B------:R-:W-:Y:S01]  /*16fd0*/  LDSM.16.MT88.4 R24, [R226+0x1100] ;  /* 0x00110000e218783b */ /* 0x000fe20000004200 */
[----:B------:R-:W-:Y:S02]  /*16fe0*/  IMAD.MOV.U32 R115, RZ, RZ, R99 ;  /* 0x000000ffff737224 */ /* 0x000fe400078e0063 */
[----:B------:R1:W4:Y:S01]  /*16ff0*/  MUFU.EX2 R60, R3 ;  /* 0x00000003003c7308 */ /* 0x0003220000000800 */
[----:B------:R-:W-:Y:S02]  /*17000*/  IMAD.MOV.U32 R74, RZ, RZ, R75 ;  /* 0x000000ffff4a7224 */ /* 0x000fe400078e004b */
[----:B------:R-:W-:Y:S01]  /*17010*/  HMMA.16816.F32.BF16 R64, R4, R66, R20 ;  /* 0x000000420440723c */ /* 0x000fe20000041814 */
[----:B------:R-:W3:Y:S01]  /*17020*/  LDSM.16.MT88.4 R20, [R228+0x1100] ;  /* 0x00110000e414783b */ /* 0x000ee20000004200 */
[----:B------:R-:W-:Y:S01]  /*17030*/  IMAD.MOV.U32 R75, RZ, RZ, R118 ;  /* 0x000000ffff4b7224 */ /* 0x000fe200078e0076 */
[----:B------:R-:W-:-:S05]  /*17040*/  MOV R118, R95 ;  /* 0x0000005f00767202 */ /* 0x000fca0000000f00 */
[----:B------:R-:W-:Y:S01]  /*17050*/  HMMA.16816.F32.BF16 R48, R4, R50, R8 ;  /* 0x000000320430723c */ /* 0x000fe20000041808 */
[----:B-1----:R-:W-:-:S06]  /*17060*/  FFMA.FTZ R3, R137, c[0x0][0x2d0], -R0 ;  /* 0x0000b40089037a23 */ /* 0x002fcc0000010800 */
[----:B------:R-:W-:Y:S01]  /*17070*/  FFMA.FTZ R4, R176, c[0x0][0x2d0], -R13 ;  /* 0x0000b400b0047a23 */ /* 0x000fe2000001080d */
[----:B--2---:R-:W-:Y:S01]  /*17080*/  F2FP.BF16.PACK_AB R8, R181, R180 ;  /* 0x000000b4b508723e */ /* 0x004fe200000010ff */
[----:B------:R1:W-:Y:S01]  /*17090*/  MUFU.EX2 R62, R3 ;  /* 0x00000003003e7308 */ /* 0x0003e20000000800 */
[----:B----4-:R-:W-:Y:S02]  /*170a0*/  F2FP.BF16.PACK_AB R9, R60, R59 ;  /* 0x0000003b3c09723e */ /* 0x010fe400000010ff */
[----:B------:R-:W-:-:S05]  /*170b0*/  F2FP.BF16.PACK_AB R10, R187, R183 ;  /* 0x000000b7bb0a723e */ /* 0x000fca00000010ff */
[----:B------:R-:W-:Y:S01]  /*170c0*/  MUFU.EX2 R58, R4 ;  /* 0x00000004003a7308 */ /* 0x000fe20000000800 */
[----:B-1----:R-:W-:-:S07]  /*170d0*/  FFMA.FTZ R3, R136, c[0x0][0x2d0], -R0 ;  /* 0x0000b40088037a23 */ /* 0x002fce0000010800 */
        /* <DEDUP_REMOVED lines=13> */
[----:B------:R1:W2:Y:S07]  /*171b0*/  MUFU.EX2 R61, R3 ;  /* 0x00000003003d7308 */ /* 0x0002ae0000000800 */
[----:B------:R-:W-:Y:S01]  /*171c0*/  HMMA.16816.F32.BF16 R36, R8, R26, R36 ;  /* 0x0000001a0824723c */ /* 0x000fe20000041824 */
[----:B-1----:R-:W-:Y:S01]  /*171d0*/  FFMA.FTZ R3, R171, c[0x0][0x2d0], -R12 ;  /* 0x0000b400ab037a23 */ /* 0x002fe2000001080c */
[----:B--2---:R-:W-:-:S03]  /*171e0*/  F2FP.BF16.PACK_AB R6, R61, R58 ;  /* 0x0000003a3d06723e */ /* 0x004fc600000010ff */
        /* <DEDUP_REMOVED lines=17> */
[C---:B-1----:R-:W-:Y:S01]  /*17300*/  HMMA.16816.F32.BF16 R20, R8.reuse, R18, R28 ;  /* 0x000000120814723c */ /* 0x042fe2000004181c */
[----:B------:R-:W-:Y:S07]  /*17310*/  LDSM.16.MT88.4 R28, [R227+0x3100] ;  /* 0x00310000e31c783b */ /* 0x000fee0000004200 */
[-C--:B------:R-:W-:Y:S08]  /*17320*/  HMMA.16816.F32.BF16 R76, R8, R16.reuse, R76 ;  /* 0x00000010084c723c */ /* 0x080ff0000004184c */
[----:B------:R-:W-:Y:S01]  /*17330*/  HMMA.16816.F32.BF16 R168, R4, R16, R160 ;  /* 0x0000001004a8723c */ /* 0x000fe200000418a0 */
[----:B------:R-:W-:-:S06]  /*17340*/  MOV R95, R239 ;  /* 0x000000ef005f7202 */ /* 0x000fcc0000000f00 */
[----:B------:R-:W-:Y:S01]  /*17350*/  IMAD.MOV.U32 R162, RZ, RZ, R102 ;  /* 0x000000ffffa27224 */ /* 0x000fe200078e0066 */
[----:B------:R-:W-:Y:S01]  /*17360*/  MOV R99, R23 ;  /* 0x0000001700637202 */ /* 0x000fe20000000f00 */
[----:B------:R-:W-:Y:S01]  /*17370*/  IMAD.MOV.U32 R114, RZ, RZ, R20 ;  /* 0x000000ffff727224 */ /* 0x000fe200078e0014 */
[----:B------:R-:W-:Y:S01]  /*17380*/  HMMA.16816.F32.BF16 R172, R4, R18, R172 ;  /* 0x0000001204ac723c */ /* 0x000fe200000418ac */
[----:B------:R-:W-:Y:S01]  /*17390*/  IMAD.MOV.U32 R113, RZ, RZ, R21 ;  /* 0x000000ffff717224 */ /* 0x000fe200078e0015 */
[----:B------:R-:W-:Y:S01]  /*173a0*/  LDSM.16.MT88.4 R16, [R228+0x3100] ;  /* 0x00310000e410783b */ /* 0x000fe20000004200 */
[----:B------:R-:W-:Y:S01]  /*173b0*/  IMAD.MOV.U32 R112, RZ, RZ, R22 ;  /* 0x000000ffff707224 */ /* 0x000fe200078e0016 */
[----:B------:R-:W-:Y:S01]  /*173c0*/  MOV R161, R115 ;  /* 0x0000007300a17202 */ /* 0x000fe20000000f00 */
[----:B------:R-:W-:Y:S01]  /*173d0*/  IMAD.MOV.U32 R102, RZ, RZ, R103 ;  /* 0x000000ffff667224 */ /* 0x000fe200078e0067 */
[----:B------:R-:W1:Y:S01]  /*173e0*/  LDSM.16.MT88.4 R20, [R226+0x3100] ;  /* 0x00310000e214783b */ /* 0x000e620000004200 */
[----:B------:R-:W-:Y:S01]  /*173f0*/  IMAD.MOV.U32 R160, RZ, RZ, R119 ;  /* 0x000000ffffa07224 */ /* 0x000fe200078e0077 */
[----:B------:R-:W-:Y:S01]  /*17400*/  MOV R98, R76 ;  /* 0x0000004c00627202 */ /* 0x000fe20000000f00 */
[----:B------:R-:W-:-:S02]  /*17410*/  IMAD.MOV.U32 R103, RZ, RZ, R94 ;  /* 0x000000ffff677224 */ /* 0x000fc400078e005e */
[----:B------:R-:W-:Y:S02]  /*17420*/  IMAD.MOV.U32 R119, RZ, RZ, R97 ;  /* 0x000000ffff777224 */ /* 0x000fe400078e0061 */
[----:B------:R-:W-:Y:S02]  /*17430*/  IMAD.MOV.U32 R115, RZ, RZ, R81 ;  /* 0x000000ffff737224 */ /* 0x000fe400078e0051 */
[----:B------:R-:W-:Y:S02]  /*17440*/  IMAD.MOV.U32 R220, RZ, RZ, R229 ;  /* 0x000000ffffdc7224 */ /* 0x000fe400078e00e5 */
[----:B------:R-:W-:Y:S01]  /*17450*/  IMAD.MOV.U32 R251, RZ, RZ, R224 ;  /* 0x000000fffffb7224 */ /* 0x000fe200078e00e0 */
[----:B--2---:R-:W-:Y:S01]  /*17460*/  HMMA.16816.F32.BF16 R72, R4, R24, R72 ;  /* 0x000000180448723c */ /* 0x004fe20000041848 */
        /* <DEDUP_REMOVED lines=36> */
[----:B------:R-:W-:-:S02]  /*176b0*/  IMAD.MOV.U32 R179, RZ, RZ, R94 ;  /* 0x000000ffffb37224 */ /* 0x000fc400078e005e */
[----:B------:R-:W-:Y:S01]  /*176c0*/  IMAD.MOV.U32 R176, RZ, RZ, R95 ;  /* 0x000000ffffb07224 */ /* 0x000fe200078e005f */
[----:B------:R-:W-:Y:S01]  /*176d0*/  MOV R219, R93 ;  /* 0x0000005d00db7202 */ /* 0x000fe20000000f00 */
[----:B------:R-:W-:Y:S01]  /*176e0*/  IMAD.MOV.U32 R118, RZ, RZ, R116 ;  /* 0x000000ffff767224 */ /* 0x000fe200078e0074 */
[----:B-1----:R-:W-:Y:S01]  /*176f0*/  HMMA.16816.F32.BF16 R92, R4, R22, R188 ;  /* 0x00000016045c723c */ /* 0x002fe200000418bc */
[----:B------:R-:W-:Y:S02]  /*17700*/  IMAD.MOV.U32 R97, RZ, RZ, R86 ;  /* 0x000000ffff617224 */ /* 0x000fe400078e0056 */
[----:B------:R-:W-:Y:S02]  /*17710*/  IMAD.MOV.U32 R250, RZ, RZ, R118 ;  /* 0x000000fffffa7224 */ /* 0x000fe400078e0076 */
[----:B------:R-:W-:Y:S02]  /*17720*/  IMAD.MOV.U32 R216, RZ, RZ, R219 ;  /* 0x000000ffffd87224 */ /* 0x000fe400078e00db */
[----:B------:R-:W-:Y:S01]  /*17730*/  IMAD.MOV.U32 R188, RZ, RZ, R102 ;  /* 0x000000ffffbc7224 */ /* 0x000fe200078e0066 */
[----:B------:R-:W-:Y:S01]  /*17740*/  MOV R191, R101 ;  /* 0x0000006500bf7202 */ /* 0x000fe20000000f00 */
[----:B------:R-:W-:-:S02]  /*17750*/  IMAD.MOV.U32 R189, RZ, RZ, R103 ;  /* 0x000000ffffbd7224 */ /* 0x000fc400078e0067 */
[----:B------:R-:W-:Y:S01]  /*17760*/  IMAD.MOV.U32 R190, RZ, RZ, R100 ;  /* 0x000000ffffbe7224 */ /* 0x000fe200078e0064 */
[----:B------:R-:W-:Y:S01]  /*17770*/  HMMA.16816.F32.BF16 R88, R4, R20, R88 ;  /* 0x000000140458723c */ /* 0x000fe20000041858 */
[----:B------:R-:W-:Y:S01]  /*17780*/  IMAD.MOV.U32 R217, RZ, RZ, R248 ;  /* 0x000000ffffd97224 */ /* 0x000fe200078e00f8 */
[----:B------:R-:W-:Y:S01]  /*17790*/  MOV R219, R250 ;  /* 0x000000fa00db7202 */ /* 0x000fe20000000f00 */
[----:B------:R-:W-:-:S05]  /*177a0*/  IMAD.MOV.U32 R218, RZ, RZ, R249 ;  /* 0x000000ffffda7224 */ /* 0x000fca00078e00f9 */
[----:B------:R-:W-:Y:S08]  /*177b0*/  HMMA.16816.F32.BF16 R104, R4, R16, R104 ;  /* 0x000000100468723c */ /* 0x000ff00000041868 */
[----:B------:R-:W-:Y:S01]  /*177c0*/  HMMA.16816.F32.BF16 R52, R8, R18, R52 ;  /* 0x000000120834723c */ /* 0x000fe20000041834 */
[----:B------:R-:W-:Y:S02]  /*177d0*/  IMAD.MOV.U32 R116, RZ, RZ, R232 ;  /* 0x000000ffff747224 */ /* 0x000fe400078e00e8 */
[----:B------:R-:W-:-:S05]  /*177e0*/  IMAD.MOV.U32 R86, RZ, RZ, R242 ;  /* 0x000000ffff567224 */ /* 0x000fca00078e00f2 */
[C---:B------:R-:W-:Y:S08]  /*177f0*/  HMMA.16816.F32.BF16 R100, R4.reuse, R18, R164 ;  /* 0x000000120464723c */ /* 0x040ff000000418a4 */
[----:B------:R-:W-:Y:S01]  /*17800*/  HMMA.16816.F32.BF16 R188, R4, R28, R188 ;  /* 0x0000001c04bc723c */ /* 0x000fe200000418bc */
[----:B------:R-:W-:Y:S01]  /*17810*/  IMAD.MOV.U32 R118, RZ, RZ, R116 ;  /* 0x000000ffff767224 */ /* 0x000fe200078e0074 */
[----:B------:R-:W-:-:S06]  /*17820*/  UIMAD.WIDE.U32 UR8, UR18, UR4, URZ ;  /* 0x00000004120872a5 */ /* 0x000fcc000f8e003f */
[-C--:B------:R-:W-:Y:S01]  /*17830*/  HMMA.16816.F32.BF16 R48, R8, R30.reuse, R48 ;  /* 0x0000001e0830723c */ /* 0x080fe20000041830 */
[----:B------:R-:W-:Y:S01]  /*17840*/  IMAD.MOV.U32 R110, RZ, RZ, R241 ;  /* 0x000000ffff6e7224 */ /* 0x000fe200078e00f1 */
[----:B------:R1:W5:Y:S06]  /*17850*/  LDL.LU R242, [R1+0x98] ;  /* 0x0000980001f27983 */ /* 0x00036c0000300800 */
[----:B------:R-:W-:Y:S01]  /*17860*/  HMMA.16816.F32.BF16 R164, R4, R30, R208 ;  /* 0x0000001e04a4723c */ /* 0x000fe200000418d0 */
[----:B------:R-:W-:Y:S01]  /*17870*/  IMAD.MOV.U32 R116, RZ, RZ, R230 ;  /* 0x000000ffff747224 */ /* 0x000fe200078e00e6 */
[----:B------:R-:W-:Y:S01]  /*17880*/  @UP2 USHF.R.U32.HI UR18, URZ, UR5, UR9 ;  /* 0x000000053f122299 */ /* 0x000fe20008011609 */
[----:B------:R1:W5:Y:S04]  /*17890*/  LDL.LU R241, [R1+0x94] ;  /* 0x0000940001f17983 */ /* 0x0003680000300800 */
[----:B------:R-:W-:Y:S01]  /*178a0*/  IMAD.MOV.U32 R7, RZ, RZ, R251 ;  /* 0x000000ffff077224 */ /* 0x000fe200078e00fb */
[----:B------:R-:W-:Y:S01]  /*178b0*/  MOV R210, R222 ;  /* 0x000000de00d27202 */ /* 0x000fe20000000f00 */
[----:B------:R-:W-:Y:S01]  /*178c0*/  IMAD.MOV.U32 R208, RZ, RZ, R220 ;  /* 0x000000ffffd07224 */ /* 0x000fe200078e00dc */
[----:B------:R-:W-:Y:S01]  /*178d0*/  HMMA.16816.F32.BF16 R248, R8, R24, R128 ;  /* 0x0000001808f8723c */ /* 0x000fe20000041880 */
[----:B------:R-:W-:-:S02]  /*178e0*/  IMAD.MOV.U32 R211, RZ, RZ, R223 ;  /* 0x000000ffffd37224 */ /* 0x000fc400078e00df */
[----:B------:R-:W-:Y:S02]  /*178f0*/  IMAD.MOV.U32 R209, RZ, RZ, R221 ;  /* 0x000000ffffd17224 */ /* 0x000fe400078e00dd */
[----:B------:R-:W-:Y:S02]  /*17900*/  IMAD.MOV.U32 R4, RZ, RZ, R216 ;  /* 0x000000ffff047224 */ /* 0x000fe400078e00d8 */
[----:B------:R-:W-:Y:S01]  /*17910*/  IMAD.MOV.U32 R6, RZ, RZ, R118 ;  /* 0x000000ffff067224 */ /* 0x000fe200078e0076 */
[----:B------:R-:W-:Y:S01]  /*17920*/  MOV R30, R83 ;  /* 0x00000053001e7202 */ /* 0x000fe20000000f00 */
[----:B------:R-:W-:Y:S01]  /*17930*/  IMAD.MOV.U32 R129, RZ, RZ, R3 ;  /* 0x000000ffff817224 */ /* 0x000fe200078e0003 */
[----:B------:R-:W-:Y:S01]  /*17940*/  HMMA.16816.F32.BF16 R220, R8, R26, R68 ;  /* 0x0000001a08dc723c */ /* 0x000fe20000041844 */
[----:B------:R-:W-:Y:S01]  /*17950*/  FFMA.FTZ R3, R246, c[0x0][0x2d0], -R2 ;  /* 0x0000b400f6037a23 */ /* 0x000fe20000010802 */
[----:B------:R-:W-:Y:S01]  /*17960*/  MOV R5, R211 ;  /* 0x000000d300057202 */ /* 0x000fe20000000f00 */
[----:B------:R-:W-:Y:S01]  /*17970*/  IMAD.MOV.U32 R31, RZ, RZ, R82 ;  /* 0x000000ffff1f7224 */ /* 0x000fe200078e0052 */
[----:B------:R-:W-:Y:S01]  /*17980*/  UIADD3 UR18, UR18, UR13, -UR24 ;  /* 0x0000000d12127290 */ /* 0x000fe2000fffe818 */
[----:B------:R1:W5:Y:S02]  /*17990*/  LDL.LU R240, [R1+0x90] ;  /* 0x0000900001f07983 */ /* 0x0003640000300800 */
[----:B------:R-:W-:Y:S01]  /*179a0*/  MOV R68, R208 ;  /* 0x000000d000447202 */ /* 0x000fe20000000f00 */
[----:B------:R-:W-:-:S02]  /*179b0*/  IMAD.MOV.U32 R27, RZ, RZ, R209 ;  /* 0x000000ffff1b7224 */ /* 0x000fc400078e00d1 */
[----:B------:R-:W-:Y:S01]  /*179c0*/  IMAD.MOV.U32 R26, RZ, RZ, R210 ;  /* 0x000000ffff1a7224 */ /* 0x000fe200078e00d2 */
[----:B------:R-:W-:Y:S01]  /*179d0*/  MOV R71, R218 ;  /* 0x000000da00477202 */ /* 0x000fe20000000f00 */
[----:B------:R-:W-:Y:S01]  /*179e0*/  HMMA.16816.F32.BF16 R208, R8, R22, R64 ;  /* 0x0000001608d0723c */ /* 0x000fe20000041840 */
[----:B------:R2:W-:Y:S01]  /*179f0*/  MUFU.EX2 R22, R3 ;  /* 0x0000000300167308 */ /* 0x0005e20000000800 */
[----:B------:R-:W-:Y:S02]  /*17a00*/  IMAD.MOV.U32 R70, RZ, RZ, R217 ;  /* 0x000000ffff467224 */ /* 0x000fe400078e00d9 */
[----:B------:R-:W-:Y:S01]  /*17a10*/  IMAD.MOV.U32 R128, RZ, RZ, R219 ;  /* 0x000000ffff807224 */ /* 0x000fe200078e00db */
[----:B------:R-:W-:Y:S01]  /*17a20*/  MOV R130, R179 ;  /* 0x000000b300827202 */ /* 0x000fe20000000f00 */
[----:B------:R-:W-:Y:S02]  /*17a30*/  IMAD.MOV.U32 R131, RZ, RZ, R176 ;  /* 0x000000ffff837224 */ /* 0x000fe400078e00b0 */
[----:B------:R-:W-:-:S02]  /*17a40*/  IMAD.MOV.U32 R69, RZ, RZ, R7 ;  /* 0x000000ffff457224 */ /* 0x000fc400078e0007 */
[----:B------:R-:W-:Y:S01]  /*17a50*/  IMAD.MOV.U32 R246, RZ, RZ, R97 ;  /* 0x000000fffff67224 */ /* 0x000fe200078e0061 */
[----:B------:R-:W-:Y:S01]  /*17a60*/  USHF.R.S32.HI UR4, URZ, 0x1f, UR18 ;  /* 0x0000001f3f047899 */ /* 0x000fe20008011412 */
[----:B------:R1:W5:Y:S01]  /*17a70*/  LDL.LU R239, [R1+0x8c] ;  /* 0x00008c0001ef7983 */ /* 0x0003620000300800 */
[----:B--2---:R-:W-:Y:S01]  /*17a80*/  FFMA.FTZ R3, R245, c[0x0][0x2d0], -R2 ;  /* 0x0000b400f5037a23 */ /* 0x004fe20000010802 */
[C---:B------:R-:W-:Y:S08]  /*17a90*/  HMMA.16816.F32.BF16 R216, R8.reuse, R20, R124 ;  /* 0x0000001408d8723c */ /* 0x040ff0000004187c */
[----:B------:R-:W-:Y:S01]  /*17aa0*/  HMMA.16816.F32.BF16 R64, R8, R16, R120 ;  /* 0x000000100840723c */ /* 0x000fe20000041878 */
[----:B------:R2:W-:Y:S01]  /*17ab0*/  MUFU.EX2 R24, R3 ;  /* 0x0000000300187308 */ /* 0x0005e20000000800 */
[----:B------:R-:W-:Y:S01]  /*17ac0*/  MOV R7, R119 ;  /* 0x0000007700077202 */ /* 0x000fe20000000f00 */
[----:B------:R-:W-:-:S02]  /*17ad0*/  IMAD.MOV.U32 R179, RZ, RZ, R116 ;  /* 0x000000ffffb37224 */ /* 0x000fc400078e0074 */
[----:B------:R-:W-:Y:S01]  /*17ae0*/  IMAD.MOV.U32 R176, RZ, RZ, R117 ;  /* 0x000000ffffb07224 */ /* 0x000fe200078e0075 */
[----:B------:R-:W-:Y:S01]  /*17af0*/  ULEA.HI UR4, UR4, UR18, URZ, 0x6 ;  /* 0x0000001204047291 */ /* 0x000fe2000f8f303f */
[----:B------:R1:W5:Y:S01]  /*17b00*/  LDL.LU R238, [R1+0x88] ;  /* 0x0000880001ee7983 */ /* 0x0003620000300800 */
[--C-:B--2---:R-:W-:Y:S01]  /*17b10*/  FFMA.FTZ R3, R215, c[0x0][0x2d0], -R2.reuse ;  /* 0x0000b400d7037a23 */ /* 0x104fe20000010802 */
[----:B------:R-:W-:Y:S01]  /*17b20*/  HMMA.16816.F32.BF16 R116, R8, R28, R144 ;  /* 0x0000001c0874723c */ /* 0x000fe20000041890 */
[----:B------:R-:W-:Y:S01]  /*17b30*/  FFMA.FTZ R2, R214, c[0x0][0x2d0], -R2 ;  /* 0x0000b400d6027a23 */ /* 0x000fe20000010802 */
[----:B------:R-:W-:Y:S03]  /*17b40*/  LDSM.16.MT88.4 R144, [R226+0x1900] ;  /* 0x00190000e290783b */ /* 0x000fe60000004200 */
[----:B------:R2:W-:Y:S01]  /*17b50*/  MUFU.EX2 R23, R2 ;  /* 0x0000000200177308 */ /* 0x0005e20000000800 */
[----:B------:R-:W-:Y:S01]  /*17b60*/  MOV R120, R114 ;  /* 0x0000007200787202 */ /* 0x000fe20000000f00 */
[----:B------:R-:W-:-:S02]  /*17b70*/  IMAD.MOV.U32 R121, RZ, RZ, R113 ;  /* 0x000000ffff797224 */ /* 0x000fc400078e0071 */
[----:B------:R-:W-:Y:S01]  /*17b80*/  IMAD.MOV.U32 R122, RZ, RZ, R112 ;  /* 0x000000ffff7a7224 */ /* 0x000fe200078e0070 */
[----:B------:R-:W-:Y:S01]  /*17b90*/  MOV R123, R99 ;  /* 0x00000063007b7202 */ /* 0x000fe20000000f00 */
[----:B------:R-:W-:Y:S01]  /*17ba0*/  USHF.R.S32.HI UR4, URZ, 0x6, UR4 ;  /* 0x000000063f047899 */ /* 0x000fe20008011404 */
[----:B------:R1:W5:Y:S01]  /*17bb0*/  LDL.LU R237, [R1+0x84] ;  /* 0x0000840001ed7983 */ /* 0x0003620000300800 */
[----:B------:R3:W-:Y:S01]  /*17bc0*/  MUFU.EX2 R25, R3 ;  /* 0x0000000300197308 */ /* 0x0007e20000000800 */
[----:B------:R-:W-:Y:S02]  /*17bd0*/  IMAD.MOV.U32 R28, RZ, RZ, R98 ;  /* 0x000000ffff1c7224 */ /* 0x000fe400078e0062 */
[----:B------:R-:W-:Y:S01]  /*17be0*/  IMAD.MOV.U32 R29, RZ, RZ, R96 ;  /* 0x000000ffff1d7224 */ /* 0x000fe200078e0060 */
[----:B------:R1:W5:Y:S01]  /*17bf0*/  LDL.LU R236, [R1+0x80] ;  /* 0x0000800001ec7983 */ /* 0x0003620000300800 */
[----:B--2---:R-:W-:-:S03]  /*17c00*/  FFMA.FTZ R2, R207, c[0x0][0x2d0], -R0 ;  /* 0x0000b400cf027a23 */ /* 0x004fc60000010800 */
[----:B------:R-:W-:Y:S01]  /*17c10*/  LDSM.16.MT88.4 R96, [R226+0x3900] ;  /* 0x00390000e260783b */ /* 0x000fe20000004200 */
[----:B------:R2:W-:Y:S03]  /*17c20*/  MUFU.EX2 R18, R2 ;  /* 0x0000000200127308 */ /* 0x0005e60000000800 */
[----:B------:R1:W5:Y:S01]  /*17c30*/  LDL.LU R235, [R1+0x7c] ;  /* 0x00007c0001eb7983 */ /* 0x0003620000300800 */
[----:B---3--:R-:W-:-:S03]  /*17c40*/  FADD.FTZ R3, R108, R84 ;  /* 0x000000546c037221 */ /* 0x008fc60000010000 */
[----:B------:R1:W5:Y:S01]  /*17c50*/  LDL.LU R234, [R1+0x78] ;  /* 0x0000780001ea7983 */ /* 0x0003620000300800 */
[----:B------:R-:W-:-:S03]  /*17c60*/  UIADD3 UR21, UR12, -0x2, URZ ;  /* 0xfffffffe0c157890 */ /* 0x000fc6000fffe03f */
[----:B------:R1:W5:Y:S04]  /*17c70*/  LDL.LU R233, [R1+0x74] ;  /* 0x0000740001e97983 */ /* 0x0003680000300800 */
[----:B------:R1:W5:Y:S01]  /*17c80*/  LDL.LU R232, [R1+0x70] ;  /* 0x0000700001e87983 */ /* 0x0003620000300800 */
[----:B--2---:R-:W-:-:S03]  /*17c90*/  FFMA.FTZ R2, R206, c[0x0][0x2d0], -R0 ;  /* 0x0000b400ce027a23 */ /* 0x004fc60000010800 */
[----:B------:R1:W5:Y:S01]  /*17ca0*/  LDL.LU R231, [R1+0x6c] ;  /* 0x00006c0001e77983 */ /* 0x0003620000300800 */
[----:B------:R2:W-:Y:S03]  /*17cb0*/  MUFU.EX2 R19, R2 ;  /* 0x0000000200137308 */ /* 0x0005e60000000800 */
[----:B------:R1:W5:Y:S04]  /*17cc0*/  LDL.LU R230, [R1+0x68] ;  /* 0x0000680001e67983 */ /* 0x0003680000300800 */
[----:B------:R1:W5:Y:S04]  /*17cd0*/  LDL.LU R229, [R1+0x64] ;  /* 0x0000640001e57983 */ /* 0x0003680000300800 */
[----:B------:R1:W5:Y:S01]  /*17ce0*/  LDL.LU R224, [R1+0x60] ;  /* 0x0000600001e07983 */ /* 0x0003620000300800 */
[----:B--2---:R-:W-:-:S02]  /*17cf0*/  FFMA.FTZ R2, R205, c[0x0][0x2d0], -R0 ;  /* 0x0000b400cd027a23 */ /* 0x004fc40000010800 */
[----:B------:R-:W-:Y:S02]  /*17d00*/  FFMA.FTZ R0, R204, c[0x0][0x2d0], -R0 ;  /* 0x0000b400cc007a23 */ /* 0x000fe40000010800 */
[----:B------:R-:W2:Y:S01]  /*17d10*/  LDSM.16.MT88.4 R204, [R225+0x1900] ;  /* 0x00190000e1cc783b */ /* 0x000ea20000004200 */
[----:B------:R-:W-:Y:S08]  /*17d20*/  MUFU.EX2 R21, R2 ;  /* 0x0000000200157308 */ /* 0x000ff00000000800 */
[----:B------:R3:W-:Y:S02]  /*17d30*/  MUFU.EX2 R20, R0 ;  /* 0x0000000000147308 */ /* 0x0007e40000000800 */
[----:B---3--:R-:W-:Y:S01]  /*17d40*/  FFMA.FTZ R0, R70, c[0x0][0x2d0], -R13 ;  /* 0x0000b40046007a23 */ /* 0x008fe2000001080d */
[----:B------:R-:W-:Y:S01]  /*17d50*/  MOV R70, R71 ;  /* 0x0000004700467202 */ /* 0x000fe20000000f00 */
[----:B------:R-:W-:-:S02]  /*17d60*/  IMAD.MOV.U32 R71, RZ, RZ, R128 ;  /* 0x000000ffff477224 */ /* 0x000fc400078e0080 */
[----:B------:R-:W-:Y:S01]  /*17d70*/  IMAD.MOV.U32 R128, RZ, RZ, R129 ;  /* 0x000000ffff807224 */ /* 0x000fe200078e0081 */
[----:B------:R-:W-:Y:S01]  /*17d80*/  MOV R129, R130 ;  /* 0x0000008200817202 */ /* 0x000fe20000000f00 */
[----:B------:R-:W-:Y:S02]  /*17d90*/  IMAD.MOV.U32 R130, RZ, RZ, R131 ;  /* 0x000000ffff827224 */ /* 0x000fe400078e0083 */
[----:B------:R-:W-:Y:S01]  /*17da0*/  IMAD.MOV.U32 R131, RZ, RZ, R4 ;  /* 0x000000ffff837224 */ /* 0x000fe200078e0004 */
[----:B------:R-:W-:Y:S01]  /*17db0*/  MOV R4, R5 ;  /* 0x0000000500047202 */ /* 0x000fe20000000f00 */
[----:B------:R-:W-:Y:S02]  /*17dc0*/  IMAD.MOV.U32 R5, RZ, RZ, R163 ;  /* 0x000000ffff057224 */ /* 0x000fe400078e00a3 */
[----:B------:R-:W-:Y:S01]  /*17dd0*/  IMAD.MOV.U32 R163, RZ, RZ, R160 ;  /* 0x000000ffffa37224 */ /* 0x000fe200078e00a0 */
[----:B------:R-:W-:Y:S01]  /*17de0*/  MOV R160, R161 ;  /* 0x000000a100a07202 */ /* 0x000fe20000000f00 */
[----:B------:R-:W-:-:S02]  /*17df0*/  IMAD.MOV.U32 R161, RZ, RZ, R15 ;  /* 0x000000ffffa17224 */ /* 0x000fc400078e000f */
[----:B------:R3:W-:Y:S02]  /*17e00*/  MUFU.EX2 R15, R0 ;  /* 0x00000000000f7308 */ /* 0x0007e40000000800 */
[----:B---3--:R-:W-:-:S06]  /*17e10*/  FFMA.FTZ R0, R26, c[0x0][0x2d0], -R13 ;  /* 0x0000b4001a007a23 */ /* 0x008fcc000001080d */
[----:B------:R3:W4:Y:S02]  /*17e20*/  MUFU.EX2 R16, R0 ;  /* 0x0000000000107308 */ /* 0x0007240000000800 */
[----:B---3--:R-:W-:Y:S01]  /*17e30*/  FFMA.FTZ R0, R27, c[0x0][0x2d0], -R13 ;  /* 0x0000b4001b007a23 */ /* 0x008fe2000001080d */
[----:B----4-:R-:W-:-:S05]  /*17e40*/  F2FP.BF16.PACK_AB R124, R16, R15 ;  /* 0x0000000f107c723e */ /* 0x010fca00000010ff */
[----:B------:R3:W-:Y:S02]  /*17e50*/  MUFU.EX2 R17, R0 ;  /* 0x0000000000117308 */ /* 0x0007e40000000800 */
[----:B---3--:R-:W-:Y:S02]  /*17e60*/  FFMA.FTZ R0, R70, c[0x0][0x2d0], -R13 ;  /* 0x0000b40046007a23 */ /* 0x008fe4000001080d */
[----:B------:R-:W-:Y:S01]  /*17e70*/  IMAD.MOV.U32 R70, RZ, RZ, R71 ;  /* 0x000000ffff467224 */ /* 0x000fe200078e0047 */
[----:B------:R-:W-:Y:S01]  /*17e80*/  MOV R71, R128 ;  /* 0x0000008000477202 */ /* 0x000fe20000000f00 */
[----:B------:R-:W-:Y:S02]  /*17e90*/  IMAD.MOV.U32 R128, RZ, RZ, R129 ;  /* 0x000000ffff807224 */ /* 0x000fe400078e0081 */
        /* <DEDUP_REMOVED lines=9> */
[----:B------:R-:W-:Y:S01]  /*17f30*/  FFMA.FTZ R2, R70, c[0x0][0x2d0], -R12 ;  /* 0x0000b40046027a23 */ /* 0x000fe2000001080c */
[----:B------:R3:W4:Y:S01]  /*17f40*/  MUFU.EX2 R14, R0 ;  /* 0x00000000000e7308 */ /* 0x0007220000000800 */
[----:B------:R-:W-:Y:S01]  /*17f50*/  IMAD.MOV.U32 R127, RZ, RZ, R128 ;  /* 0x000000ffff7f7224 */ /* 0x000fe200078e0080 */
[----:B------:R-:W-:Y:S01]  /*17f60*/  F2FP.BF16.PACK_AB R128, R24, R22 ;  /* 0x000000161880723e */ /* 0x000fe200000010ff */
[----:B------:R-:W-:Y:S01]  /*17f70*/  IMAD.MOV.U32 R26, RZ, RZ, R130 ;  /* 0x000000ffff1a7224 */ /* 0x000fe200078e0082 */
[----:B------:R-:W-:Y:S01]  /*17f80*/  F2FP.BF16.PACK_AB R129, R19, R18 ;  /* 0x000000121381723e */ /* 0x000fe200000010ff */
[----:B------:R-:W-:Y:S01]  /*17f90*/  FADD.FTZ R8, R127, R126 ;  /* 0x0000007e7f087221 */ /* 0x000fe20000010000 */
[----:B------:R-:W-:Y:S01]  /*17fa0*/  F2FP.BF16.PACK_AB R130, R23, R25 ;  /* 0x000000191782723e */ /* 0x000fe200000010ff */
[----:B------:R-:W-:Y:S01]  /*17fb0*/  IMAD.MOV.U32 R27, RZ, RZ, R71 ;  /* 0x000000ffff1b7224 */ /* 0x000fe200078e0047 */
[----:B------:R-:W-:Y:S01]  /*17fc0*/  MOV R71, R161 ;  /* 0x000000a100477202 */ /* 0x000fe20000000f00 */
[----:B------:R-:W-:-:S02]  /*17fd0*/  IMAD.MOV.U32 R70, RZ, RZ, R162 ;  /* 0x000000ffff467224 */ /* 0x000fc400078e00a2 */
[----:B------:R-:W-:Y:S01]  /*17fe0*/  FADD.FTZ R9, R27, R26 ;  /* 0x0000001a1b097221 */ /* 0x000fe20000010000 */
[----:B------:R-:W-:Y:S01]  /*17ff0*/  MOV R26, R177 ;  /* 0x000000b1001a7202 */ /* 0x000fe20000000f00 */
[----:B------:R-:W-:Y:S02]  /*18000*/  IMAD.MOV.U32 R27, RZ, RZ, R178 ;  /* 0x000000ffff1b7224 */ /* 0x000fe400078e00b2 */
[--C-:B---3--:R-:W-:Y:S01]  /*18010*/  FFMA.FTZ R0, R68, c[0x0][0x2d0], -R12.reuse ;  /* 0x0000b40044007a23 */ /* 0x108fe2000001080c */
[----:B----4-:R-:W-:Y:S01]  /*18020*/  F2FP.BF16.PACK_AB R126, R14, R17 ;  /* 0x000000110e7e723e */ /* 0x010fe200000010ff */
[----:B------:R-:W-:Y:S01]  /*18030*/  IMAD.MOV.U32 R68, RZ, RZ, R131 ;  /* 0x000000ffff447224 */ /* 0x000fe200078e0083 */
[----:B------:R-:W-:Y:S01]  /*18040*/  F2FP.BF16.PACK_AB R131, R20, R21 ;  /* 0x000000151483723e */ /* 0x000fe200000010ff */
[----:B------:R3:W-:Y:S06]  /*18050*/  MUFU.EX2 R10, R0 ;  /* 0x00000000000a7308 */ /* 0x0007ec0000000800 */
[C---:B--2---:R-:W-:Y:S08]  /*18060*/  HMMA.16816.F32.BF16 R192, R128.reuse, R204, R192 ;  /* 0x000000cc80c0723c */ /* 0x044ff000000418c0 */
[----:B------:R-:W-:Y:S01]  /*18070*/  HMMA.16816.F32.BF16 R132, R128, R144, R132 ;  /* 0x000000908084723c */ /* 0x000fe20000041884 */
[----:B---3--:R-:W-:Y:S01]  /*18080*/  FFMA.FTZ R0, R69, c[0x0][0x2d0], -R12 ;  /* 0x0000b40045007a23 */ /* 0x008fe2000001080c */
[----:B------:R-:W-:Y:S01]  /*18090*/  MOV R69, R4 ;  /* 0x0000000400457202 */ /* 0x000fe20000000f00 */
[----:B------:R-:W-:-:S02]  /*180a0*/  IMAD.MOV.U32 R4, RZ, RZ, R160 ;  /* 0x000000ffff047224 */ /* 0x000fc400078e00a0 */
[----:B------:R2:W3:Y:S02]  /*180b0*/  MUFU.EX2 R11, R0 ;  /* 0x00000000000b7308 */ /* 0x0004e40000000800 */
[----:B--2---:R-:W-:Y:S01]  /*180c0*/  FFMA.FTZ R0, R5, c[0x0][0x2d0], -R12 ;  /* 0x0000b40005007a23 */ /* 0x004fe2000001080c */
[----:B---3--:R-:W-:-:S05]  /*180d0*/  F2FP.BF16.PACK_AB R125, R11, R10 ;  /* 0x0000000a0b7d723e */ /* 0x008fca00000010ff */
[----:B------:R2:W-:Y:S01]  /*180e0*/  MUFU.EX2 R12, R2 ;  /* 0x00000002000c7308 */ /* 0x0005e20000000800 */
[----:B------:R-:W-:Y:S02]  /*180f0*/  IMAD.MOV.U32 R5, RZ, RZ, R163 ;  /* 0x000000ffff057224 */ /* 0x000fe400078e00a3 */
[----:B------:R-:W3:Y:S05]  /*18100*/  LDSM.16.MT88.4 R160, [R228+0x1900] ;  /* 0x00190000e4a0783b */ /* 0x000eea0000004200 */
[----:B------:R-:W4:Y:S01]  /*18110*/  MUFU.EX2 R13, R0 ;  /* 0x00000000000d7308 */ /* 0x000f220000000800 */
[----:B--2---:R-:W-:Y:S01]  /*18120*/  FADD.FTZ R2, R213, R212 ;  /* 0x000000d4d5027221 */ /* 0x004fe20000010000 */
[----:B------:R-:W-:Y:S01]  /*18130*/  MOV R213, R69 ;  /* 0x0000004500d57202 */ /* 0x000fe20000000f00 */
[----:B------:R-:W-:Y:S01]  /*18140*/  IMAD.MOV.U32 R212, RZ, RZ, R68 ;  /* 0x000000ffffd47224 */ /* 0x000fe200078e0044 */
[----:B------:R-:W-:Y:S01]  /*18150*/  MOV R69, R80 ;  /* 0x0000005000457202 */ /* 0x000fe20000000f00 */
[----:B------:R-:W-:-:S02]  /*18160*/  IMAD.MOV.U32 R68, RZ, RZ, R115 ;  /* 0x000000ffff447224 */ /* 0x000fc400078e0073 */
[----:B------:R-:W-:Y:S01]  /*18170*/  LDSM.16.MT88.4 R112, [R228+0x3900] ;  /* 0x00390000e470783b */ /* 0x000fe20000004200 */
[----:B----4-:R-:W-:Y:S01]  /*18180*/  F2FP.BF16.PACK_AB R127, R13, R12 ;  /* 0x0000000c0d7f723e */ /* 0x010fe200000010ff */
[----:B------:R-:W-:Y:S02]  /*18190*/  IMAD.MOV.U32 R0, RZ, RZ, R111 ;  /* 0x000000ffff007224 */ /* 0x000fe400078e006f */
[----:B------:R-:W-:Y:S02]  /*181a0*/  IMAD.MOV.U32 R214, RZ, RZ, R69 ;  /* 0x000000ffffd67224 */ /* 0x000fe400078e0045 */
[----:B------:R-:W-:Y:S02]  /*181b0*/  FADD.FTZ R0, R0, R2 ;  /* 0x0000000200007221 */ /* 0x000fe40000010000 */
[C---:B------:R-:W-:Y:S08]  /*181c0*/  HMMA.16816.F32.BF16 R196, R124.reuse, R204, R196 ;  /* 0x000000cc7cc4723c */ /* 0x040ff000000418c4 */
[-C--:B------:R-:W-:Y:S08]  /*181d0*/  HMMA.16816.F32.BF16 R200, R124, R206.reuse, R200 ;  /* 0x000000ce7cc8723c */ /* 0x080ff000000418c8 */
[----:B------:R-:W-:Y:S07]  /*181e0*/  HMMA.16816.F32.BF16 R204, R128, R206, R40 ;  /* 0x000000ce80cc723c */ /* 0x000fee0000041828 */
[----:B------:R-:W-:Y:S01]  /*181f0*/  IMAD.MOV.U32 R43, RZ, RZ, R70 ;  /* 0x000000ffff2b7224 */ /* 0x000fe200078e0046 */
[----:B------:R-:W-:Y:S01]  /*18200*/  HMMA.16816.F32.BF16 R136, R124, R144, R136 ;  /* 0x000000907c88723c */ /* 0x000fe20000041888 */
[----:B------:R-:W-:Y:S01]  /*18210*/  MOV R41, R4 ;  /* 0x0000000400297202 */ /* 0x000fe20000000f00 */
[----:B------:R-:W-:-:S02]  /*18220*/  IMAD.MOV.U32 R40, RZ, RZ, R5 ;  /* 0x000000ffff287224 */ /* 0x000fc400078e0005 */
[----:B------:R-:W-:Y:S02]  /*18230*/  IMAD.MOV.U32 R70, RZ, RZ, R81 ;  /* 0x000000ffff467224 */ /* 0x000fe400078e0051 */
[----:B------:R-:W2:Y:S01]  /*18240*/  LDSM.16.MT88.4 R80, [R225+0x3900] ;  /* 0x00390000e150783b */ /* 0x000ea20000004200 */
[----:B------:R-:W-:Y:S01]  /*18250*/  IMAD.MOV.U32 R42, RZ, RZ, R71 ;  /* 0x000000ffff2a7224 */ /* 0x000fe200078e0047 */
[----:B------:R-:W-:Y:S01]  /*18260*/  HMMA.16816.F32.BF16 R140, R124, R146, R140 ;  /* 0x000000927c8c723c */ /* 0x000fe2000004188c */
[----:B------:R-:W-:Y:S01]  /*18270*/  IMAD.MOV.U32 R71, RZ, RZ, R86 ;  /* 0x000000ffff477224 */ /* 0x000fe200078e0056 */
[----:B------:R-:W-:Y:S02]  /*18280*/  MOV R86, R110 ;  /* 0x0000006e00567202 */ /* 0x000fe40000000f00 */
[----:B------:R-:W-:Y:S01]  /*18290*/  MOV R215, R70 ;  /* 0x0000004600d77202 */ /* 0x000fe20000000f00 */
[----:B------:R-:W-:-:S03]  /*182a0*/  IMAD.MOV.U32 R245, RZ, RZ, R71 ;  /* 0x000000fffff57224 */ /* 0x000fc600078e0047 */
[C---:B------:R-:W-:Y:S07]  /*182b0*/  HMMA.16816.F32.BF16 R144, R128.reuse, R146, R36 ;  /* 0x000000928090723c */ /* 0x040fee0000041824 */
[----:B------:R-:W-:Y:S01]  /*182c0*/  IMAD.MOV.U32 R39, RZ, RZ, R6 ;  /* 0x000000ffff277224 */ /* 0x000fe200078e0006 */
[----:B------:R-:W-:Y:S01]  /*182d0*/  MOV R38, R7 ;  /* 0x0000000700267202 */ /* 0x000fe20000000f00 */
[----:B------:R-:W-:Y:S01]  /*182e0*/  IMAD.MOV.U32 R37, RZ, RZ, R179 ;  /* 0x000000ffff257224 */ /* 0x000fe200078e00b3 */
[----:B------:R-:W-:Y:S01]  /*182f0*/  LDSM.16.MT88.4 R4, [R227+0x3900] ;  /* 0x00390000e304783b */ /* 0x000fe20000004200 */
[----:B------:R-:W-:Y:S01]  /*18300*/  IMAD.MOV.U32 R36, RZ, RZ, R176 ;  /* 0x000000ffff247224 */ /* 0x000fe200078e00b0 */
[----:B---3--:R-:W-:Y:S01]  /*18310*/  HMMA.16816.F32.BF16 R148, R128, R160, R148 ;  /* 0x000000a08094723c */ /* 0x008fe20000041894 */
[----:B------:R-:W-:Y:S01]  /*18320*/  FADD.FTZ R9, R37, R9 ;  /* 0x0000000925097221 */ /* 0x000fe20000010000 */
[----:B------:R-:W3:Y:S01]  /*18330*/  LDSM.16.MT88.4 R176, [R227+0x1900] ;  /* 0x00190000e3b0783b */ /* 0x000ee20000004200 */
[----:B------:R-:W-:-:S02]  /*18340*/  FADD.FTZ R2, R36, R8 ;  /* 0x0000000824027221 */ /* 0x000fc40000010000 */
[----:B------:R-:W-:Y:S02]  /*18350*/  FADD.FTZ R8, R38, R0 ;  /* 0x0000000026087221 */ /* 0x000fe40000010000 */
[----:B------:R-:W-:Y:S01]  /*18360*/  FADD.FTZ R0, R41, R9 ;  /* 0x0000000929007221 */ /* 0x000fe20000010000 */
[----:B------:R-:W-:Y:S01]  /*18370*/  HMMA.16816.F32.BF16 R152, R124, R160, R152 ;  /* 0x000000a07c98723c */ /* 0x000fe20000041898 */
[----:B------:R-:W-:Y:S02]  /*18380*/  FADD.FTZ R8, R42, R8 ;  /* 0x000000082a087221 */ /* 0x000fe40000010000 */
[----:B------:R-:W-:-:S05]  /*18390*/  FADD.FTZ R2, R40, R2 ;  /* 0x0000000228027221 */ /* 0x000fca0000010000 */
[-C--:B------:R-:W-:Y:S08]  /*183a0*/  HMMA.16816.F32.BF16 R156, R124, R162.reuse, R156 ;  /* 0x000000a27c9c723c */ /* 0x080ff0000004189c */
[----:B------:R-:W-:Y:S07]  /*183b0*/  HMMA.16816.F32.BF16 R160, R128, R162, R32 ;  /* 0x000000a280a0723c */ /* 0x000fee0000041820 */
[----:B------:R-:W-:Y:S01]  /*183c0*/  IMAD.MOV.U32 R35, RZ, RZ, R109 ;  /* 0x000000ffff237224 */ /* 0x000fe200078e006d */
[----:B--2---:R-:W-:Y:S03]  /*183d0*/  HMMA.16816.F32.BF16 R72, R124, R80, R72 ;  /* 0x000000507c48723c */ /* 0x004fe60000041848 */
[----:B------:R-:W-:-:S04]  /*183e0*/  FADD.FTZ R3, R35, R3 ;  /* 0x0000000323037221 */ /* 0x000fc80000010000 */
[----:B------:R-:W-:Y:S01]  /*183f0*/  FADD.FTZ R3, R39, R3 ;  /* 0x0000000327037221 */ /* 0x000fe20000010000 */
[C---:B------:R-:W-:Y:S07]  /*18400*/  HMMA.16816.F32.BF16 R108, R124.reuse, R114, R100 ;  /* 0x000000727c6c723c */ /* 0x040fee0000041864 */
[----:B------:R-:W-:Y:S01]  /*18410*/  MOV R100, R120 ;  /* 0x0000007800647202 */ /* 0x000fe20000000f00 */
[----:B------:R-:W-:Y:S01]  /*18420*/  IMAD.MOV.U32 R101, RZ, RZ, R121 ;  /* 0x000000ffff657224 */ /* 0x000fe200078e0079 */
[----:B------:R-:W-:Y:S01]  /*18430*/  MOV R103, R123 ;  /* 0x0000007b00677202 */ /* 0x000fe20000000f00 */
[----:B------:R-:W-:Y:S01]  /*18440*/  IMAD.MOV.U32 R102, RZ, RZ, R122 ;  /* 0x000000ffff667224 */ /* 0x000fe200078e007a */
[C---:B---3--:R-:W-:Y:S08]  /*18450*/  HMMA.16816.F32.BF16 R168, R124.reuse, R176, R168 ;  /* 0x000000b07ca8723c */ /* 0x048ff000000418a8 */
[C---:B------:R-:W-:Y:S08]  /*18460*/  HMMA.16816.F32.BF16 R172, R124.reuse, R178, R172 ;  /* 0x000000b27cac723c */ /* 0x040ff000000418ac */
[C---:B------:R-:W-:Y:S08]  /*18470*/  HMMA.16816.F32.BF16 R76, R124.reuse, R82, R76 ;  /* 0x000000527c4c723c */ /* 0x040ff0000004184c */
[C---:B------:R-:W-:Y:S08]  /*18480*/  HMMA.16816.F32.BF16 R88, R124.reuse, R96, R88 ;  /* 0x000000607c58723c */ /* 0x040ff00000041858 */
[C---:B------:R-:W-:Y:S08]  /*18490*/  HMMA.16816.F32.BF16 R92, R124.reuse, R98, R92 ;  /* 0x000000627c5c723c */ /* 0x040ff0000004185c */
[C---:B------:R-:W-:Y:S08]  /*184a0*/  HMMA.16816.F32.BF16 R104, R124.reuse, R112, R104 ;  /* 0x000000707c68723c */ /* 0x040ff00000041868 */
[C---:B------:R-:W-:Y:S08]  /*184b0*/  HMMA.16816.F32.BF16 R120, R124.reuse, R4, R188 ;  /* 0x000000047c78723c */ /* 0x040ff000000418bc */
[----:B------:R-:W-:Y:S08]  /*184c0*/  HMMA.16816.F32.BF16 R124, R124, R6, R164 ;  /* 0x000000067c7c723c */ /* 0x000ff000000418a4 */
[C---:B------:R-:W-:Y:S07]  /*184d0*/  HMMA.16816.F32.BF16 R164, R128.reuse, R176, R28 ;  /* 0x000000b080a4723c */ /* 0x040fee000004181c */
[----:B------:R-:W-:Y:S01]  /*184e0*/  IMAD.MOV.U32 R30, RZ, RZ, R246 ;  /* 0x000000ffff1e7224 */ /* 0x000fe200078e00f6 */
[----:B------:R-:W-:Y:S01]  /*184f0*/  HMMA.16816.F32.BF16 R116, R128, R4, R116 ;  /* 0x000000048074723c */ /* 0x000fe20000041874 */
[----:B------:R-:W-:Y:S01]  /*18500*/  IMAD.MOV.U32 R29, RZ, RZ, R68 ;  /* 0x000000ffff1d7224 */ /* 0x000fe200078e0044 */
[----:B------:R-:W-:Y:S01]  /*18510*/  MOV R28, R27 ;  /* 0x0000001b001c7202 */ /* 0x000fe20000000f00 */
[----:B------:R-:W-:Y:S01]  /*18520*/  IMAD.MOV.U32 R31, RZ, RZ, R26 ;  /* 0x000000ffff1f7224 */ /* 0x000fe200078e001a */
[----:B------:R-:W-:Y:S01]  /*18530*/  MOV R27, R86 ;  /* 0x00000056001b7202 */ /* 0x000fe20000000f00 */
[----:B------:R-:W-:-:S02]  /*18540*/  IMAD.MOV.U32 R246, RZ, RZ, R85 ;  /* 0x000000fffff67224 */ /* 0x000fc400078e0055 */
[----:B------:R-:W-:Y:S01]  /*18550*/  FADD.FTZ R4, R212, R0 ;  /* 0x00000000d4047221 */ /* 0x000fe20000010000 */
[C---:B------:R-:W-:Y:S01]  /*18560*/  HMMA.16816.F32.BF16 R176, R128.reuse, R178, R100 ;  /* 0x000000b280b0723c */ /* 0x040fe20000041864 */
[----:B------:R-:W-:Y:S02]  /*18570*/  FADD.FTZ R0, R30, R8 ;  /* 0x000000081e007221 */ /* 0x000fe40000010000 */
[----:B------:R-:W-:Y:S02]  /*18580*/  FADD.FTZ R5, R43, R3 ;  /* 0x000000032b057221 */ /* 0x000fe40000010000 */
[----:B------:R-:W-:Y:S02]  /*18590*/  FADD.FTZ R3, R213, R2 ;  /* 0x00000002d5037221 */ /* 0x000fe40000010000 */
[----:B------:R-:W-:Y:S01]  /*185a0*/  FADD.FTZ R0, R29, R0 ;  /* 0x000000001d007221 */ /* 0x000fe20000010000 */
[----:B------:R-:W-:Y:S01]  /*185b0*/  HMMA.16816.F32.BF16 R68, R128, R80, R248 ;  /* 0x000000508044723c */ /* 0x000fe200000418f8 */
[----:B------:R-:W-:Y:S01]  /*185c0*/  FADD.FTZ R2, R247, R5 ;  /* 0x00000005f7027221 */ /* 0x000fe20000010000 */
[----:B------:R-:W-:Y:S01]  /*185d0*/  IMNMX R5, RZ, UR4, !PT ;  /* 0x00000004ff057c17 */ /* 0x000fe2000f800200 */
[----:B------:R-:W-:-:S02]  /*185e0*/  FADD.FTZ R4, R28, R4 ;  /* 0x000000041c047221 */ /* 0x000fc40000010000 */
[----:B------:R-:W-:Y:S01]  /*185f0*/  FADD.FTZ R3, R31, R3 ;  /* 0x000000031f037221 */ /* 0x000fe20000010000 */
[----:B------:R-:W-:Y:S01]  /*18600*/  ISETP.LE.AND P0, PT, R5, UR21, PT ;  /* 0x0000001505007c0c */ /* 0x000fe2000bf03270 */
[----:B------:R-:W-:Y:S01]  /*18610*/  FADD.FTZ R0, R246, R0 ;  /* 0x00000000f6007221 */ /* 0x000fe20000010000 */
[----:B------:R2:W-:Y:S01]  /*18620*/  STL [R1+0x24], R5 ;  /* 0x0000240501007387 */ /* 0x0005e20000100800 */
[----:B------:R-:W-:Y:S01]  /*18630*/  FADD.FTZ R2, R214, R2 ;  /* 0x00000002d6027221 */ /* 0x000fe20000010000 */
[----:B------:R-:W-:Y:S01]  /*18640*/  HMMA.16816.F32.BF16 R100, R128, R112, R64 ;  /* 0x000000708064723c */ /* 0x000fe20000041840 */
[----:B------:R-:W-:Y:S02]  /*18650*/  FADD.FTZ R4, R245, R4 ;  /* 0x00000004f5047221 */ /* 0x000fe40000010000 */
[----:B------:R-:W-:Y:S02]  /*18660*/  IMAD.MOV.U32 R26, RZ, RZ, R87 ;  /* 0x000000ffff1a7224 */ /* 0x000fe400078e0057 */
        /* <DEDUP_REMOVED lines=37> */
[----:B------:R3:W-:Y:S01]  /*188c0*/  STL [R1], R0 ;  /* 0x0000000001007387 */ /* 0x0007e20000100800 */
[----:B------:R-:W-:Y:S02]  /*188d0*/  FADD.FTZ R3, R17, R3 ;  /* 0x0000000311037221 */ /* 0x000fe40000010000 */
[----:B--2---:R-:W-:Y:S02]  /*188e0*/  FADD.FTZ R5, R20, R2 ;  /* 0x0000000214057221 */ /* 0x004fe40000010000 */
[----:B------:R-:W-:-:S03]  /*188f0*/  FADD.FTZ R2, R14, R3 ;  /* 0x000000030e027221 */ /* 0x000fc60000010000 */
[----:B------:R1:W-:Y:S01]  /*18900*/  STL [R1+0x4], R5 ;  /* 0x0000040501007387 */ /* 0x0003e20000100800 */
[----:B---3--:R-:W-:-:S05]  /*18910*/  FADD.FTZ R0, R13, R4 ;  /* 0x000000040d007221 */ /* 0x008fca0000010000 */
[----:B------:R1:W-:Y:S04]  /*18920*/  STL [R1+0x8], R0 ;  /* 0x0000080001007387 */ /* 0x0003e80000100800 */
[----:B------:R1:W-:Y:S01]  /*18930*/  STL [R1+0x1c], R2 ;  /* 0x00001c0201007387 */ /* 0x0003e20000100800 */
[----:B------:R-:W-:Y:S05]  /*18940*/  @!P0 BRA `(.L_x_1786) ;  /* 0x00004ec000008947 */ /* 0x000fea0003800000 */
[----:B------:R-:W2:Y:S04]  /*18950*/  LDL.64 R214, [R1+0x58] ;  /* 0x0000580001d67983 */ /* 0x000ea80000100a00 */
[----:B------:R-:W3:Y:S04]  /*18960*/  LDL.64 R30, [R1+0x48] ;  /* 0x00004800011e7983 */ /* 0x000ee80000100a00 */
[----:B------:R-:W4:Y:S01]  /*18970*/  LDL.64 R26, [R1+0x40] ;  /* 0x00004000011a7983 */ /* 0x000f220000100a00 */
[----:B------:R-:W-:Y:S01]  /*18980*/  MOV R181, R185 ;  /* 0x000000b900b57202 */ /* 0x000fe20000000f00 */
[----:B------:R-:W-:Y:S01]  /*18990*/  IMAD.MOV.U32 R180, RZ, RZ, R186 ;  /* 0x000000ffffb47224 */ /* 0x000fe200078e00ba */
[----:B------:R-:W-:Y:S01]  /*189a0*/  MOV R188, R182 ;  /* 0x000000b600bc7202 */ /* 0x000fe20000000f00 */
[----:B------:R-:W-:Y:S01]  /*189b0*/  IMAD.MOV.U32 R187, RZ, RZ, R184 ;  /* 0x000000ffffbb7224 */ /* 0x000fe200078e00b8 */
[----:B------:R-:W-:-:S02]  /*189c0*/  ULDC.64 UR8, c[0x0][0x1e0] ;  /* 0x0000780000087ab9 */ /* 0x000fc40000000a00 */
[----:B------:R-:W-:Y:S02]  /*189d0*/  UIADD3 UR11, UR6, 0x80, URZ ;  /* 0x00000080060b7890 */ /* 0x000fe4000fffe03f */
[----:B------:R-:W-:Y:S02]  /*189e0*/  UMOV UR22, UR21 ;  /* 0x0000001500167c82 */ /* 0x000fe40008000000 */
[----:B------:R-:W-:Y:S02]  /*189f0*/  UMOV UR12, 0xffffffc0 ;  /* 0xffffffc0000c7882 */ /* 0x000fe40000000000 */
[----:B------:R-:W-:Y:S01]  /*18a00*/  ULDC.64 UR4, c[0x0][0x208] ;  /* 0x0000820000047ab9 */ /* 0x000fe20000000a00 */
[----:B--2---:R-:W-:Y:S02]  /*18a10*/  IMAD.MOV.U32 R28, RZ, RZ, R214 ;  /* 0x000000ffff1c7224 */ /* 0x004fe400078e00d6 */
[----:B------:R-:W-:Y:S02]  /*18a20*/  IMAD.MOV.U32 R29, RZ, RZ, R215 ;  /* 0x000000ffff1d7224 */ /* 0x000fe400078e00d7 */
[----:B------:R-:W2:Y:S01]  /*18a30*/  LDL.64 R214, [R1+0x50] ;  /* 0x0000500001d67983 */ /* 0x000ea20000100a00 */
[----:B-1-3--:R-:W-:-:S02]  /*18a40*/  IADD3 R0, R30, 0x40, RZ ;  /* 0x000000401e007810 */ /* 0x00afc40007ffe0ff */
[----:B------:R-:W-:Y:S02]  /*18a50*/  IADD3 RZ, P0, R30, 0x40, RZ ;  /* 0x000000401eff7810 */ /* 0x000fe40007f1e0ff */
[----:B------:R-:W-:Y:S01]  /*18a60*/  IADD3 R3, P1, R28, 0x40, RZ ;  /* 0x000000401c037810 */ /* 0x000fe20007f3e0ff */
[----:B------:R4:W-:Y:S04]  /*18a70*/  STL [R1+0x34], R0 ;  /* 0x0000340001007387 */ /* 0x0009e80000100800 */
[----:B------:R1:W-:Y:S01]  /*18a80*/  STL [R1+0x30], R3 ;  /* 0x0000300301007387 */ /* 0x0003e20000100800 */
[----:B----4-:R-:W-:-:S05]  /*18a90*/  IMAD.X R0, RZ, RZ, R27, P0 ;  /* 0x000000ffff007224 */ /* 0x010fca00000e061b */
[----:B------:R1:W-:Y:S01]  /*18aa0*/  STL [R1+0x28], R0 ;  /* 0x0000280001007387 */ /* 0x0003e20000100800 */
[----:B------:R-:W-:Y:S01]  /*18ab0*/  USHF.L.U32 UR10, UR8, 0x5, URZ ;  /* 0x00000005080a7899 */ /* 0x000fe2000800063f */
[----:B--2---:R-:W-:-:S05]  /*18ac0*/  IADD3.X R2, RZ, R215, RZ, P1, !PT ;  /* 0x000000d7ff027210 */ /* 0x004fca0000ffe4ff */
[----:B------:R1:W-:Y:S04]  /*18ad0*/  STL [R1+0x2c], R2 ;  /* 0x00002c0201007387 */ /* 0x0003e80000100800 */
.L_x_1787:
[----:B-1----:R-:W2:Y:S01]  /*18ae0*/  LDL.64 R2, [R1+0x58] ;  /* 0x0000580001027983 */ /* 0x002ea20000100a00 */
[----:B------:R-:W-:Y:S04]  /*18af0*/  DEPBAR.LE SB0, 0x0 ;  /* 0x000080000000791a */ /* 0x000fe80000000000 */
[----:B------:R-:W-:Y:S01]  /*18b00*/  UISETP.GE.AND UP0, UPT, UR22, URZ, UPT ;  /* 0x0000003f1600728c */ /* 0x000fe2000bf06270 */
[----:B------:R-:W3:Y:S01]  /*18b10*/  LDL.64 R190, [R1+0x50] ;  /* 0x0000500001be7983 */ /* 0x000ee20000100a00 */
[----:B------:R-:W-:Y:S05]  /*18b20*/  UISETP.GE.AND UP1, UPT, UR22, 0x1, UPT ;  /* 0x000000011600788c */ /* 0x000fea000bf26270 */
[----:B------:R-:W-:Y:S01]  /*18b30*/  BAR.SYNC.DEFER_BLOCKING 0x0 ;  /* 0x0000000000007b1d */ /* 0x000fe20000010000 */
[----:B------:R-:W-:Y:S03]  /*18b40*/  PLOP3.LUT P0, PT, PT, PT, UP0, 0x80, 0x0 ;  /* 0x000000000000781c */ /* 0x000fe60003f0f008 */
[----:B------:R-:W-:Y:S02]  /*18b50*/  @UP0 USHF.R.S32.HI UR15, URZ, 0x1f, UR22 ;  /* 0x0000001f3f0f0899 */ /* 0x000fe40008011416 */
[----:B------:R-:W-:Y:S02]  /*18b60*/  @UP0 UIMAD.WIDE.U32 UR20, UR22, UR4, URZ ;  /* 0x00000004161402a5 */ /* 0x000fe4000f8e003f */
[----:B------:R-:W-:Y:S02]  /*18b70*/  @UP0 UIMAD UR15, UR15, UR4, URZ ;  /* 0x000000040f0f02a4 */ /* 0x000fe4000f8e023f */
[----:B------:R-:W-:Y:S02]  /*18b80*/  @UP0 USHF.L.U32 UR18, UR20, 0x6, URZ ;  /* 0x0000000614120899 */ /* 0x000fe4000800063f */
[----:B------:R-:W-:Y:S02]  /*18b90*/  @UP0 UIMAD UR15, UR22, UR5, UR15 ;  /* 0x00000005160f02a4 */ /* 0x000fe4000f8e020f */
[----:B------:R-:W-:Y:S02]  /*18ba0*/  @UP1 USHF.L.U32 UR19, UR8, 0x5, URZ ;  /* 0x0000000508131899 */ /* 0x000fe4000800063f */
[----:B------:R-:W-:Y:S02]  /*18bb0*/  @UP0 UIADD3 UR15, UR21, UR15, URZ ;  /* 0x0000000f150f0290 */ /* 0x000fe4000fffe03f */
[----:B------:R-:W-:Y:S02]  /*18bc0*/  UIADD3 UR21, UR22, -0x1, URZ ;  /* 0xffffffff16157890 */ /* 0x000fe4000fffe03f */
[----:B------:R-:W-:Y:S02]  /*18bd0*/  @UP0 USHF.L.U64.HI UR15, UR20, 0x6, UR15 ;  /* 0x00000006140f0899 */ /* 0x000fe4000801020f */
[----:B------:R-:W-:Y:S01]  /*18be0*/  @UP1 UIMAD.WIDE.U32 UR30, UR21, UR8, URZ ;  /* 0x00000008151e12a5 */ /* 0x000fe2000f8e003f */
[----:B-----5:R-:W-:Y:S01]  /*18bf0*/  LDSM.16.M88.4 R64, [R231+0x8100] ;  /* 0x00810000e740783b */ /* 0x020fe20000000200 */
[----:B------:R-:W-:Y:S02]  /*18c00*/  @UP1 UMOV UR20, 0x5 ;  /* 0x0000000500141882 */ /* 0x000fe40000000000 */
[----:B------:R-:W-:Y:S05]  /*18c10*/  @UP1 USHF.L.U64.HI UR20, UR8, UR20, UR9 ;  /* 0x0000001408141299 */ /* 0x000fea0008010209 */
[----:B------:R-:W4:Y:S04]  /*18c20*/  LDL R182, [R1+0x30] ;  /* 0x0000300001b67983 */ /* 0x000f280000100800 */
[----:B------:R-:W4:Y:S04]  /*18c30*/  LDL R248, [R1+0x38] ;  /* 0x0000380001f87983 */ /* 0x000f280000100800 */
        /* <DEDUP_REMOVED lines=13> */
[----:B------:R-:W-:Y:S04]  /*18d10*/  STL [R1+0x60], R235 ;  /* 0x000060eb01007387 */ /* 0x000fe80000100800 */
[----:B------:R-:W-:Y:S01]  /*18d20*/  STL [R1+0x64], R243 ;  /* 0x000064f301007387 */ /* 0x000fe20000100800 */
[-C--:B------:R-:W-:Y:S03]  /*18d30*/  HMMA.16816.F32.BF16 R20, R64, R32.reuse, RZ ;  /* 0x000000204014723c */ /* 0x080fe600000418ff */
[----:B------:R-:W-:Y:S04]  /*18d40*/  STL [R1+0x68], R242 ;  /* 0x000068f201007387 */ /* 0x000fe80000100800 */
[----:B------:R-:W-:Y:S01]  /*18d50*/  STL [R1+0x6c], R241 ;  /* 0x00006cf101007387 */ /* 0x000fe20000100800 */
[C---:B------:R-:W-:Y:S03]  /*18d60*/  HMMA.16816.F32.BF16 R24, R60.reuse, R32, RZ ;  /* 0x000000203c18723c */ /* 0x040fe600000418ff */
[----:B------:R-:W4:Y:S04]  /*18d70*/  LDL R189, [R1+0x20] ;  /* 0x0000200001bd7983 */ /* 0x000f280000100800 */
[----:B------:R-:W4:Y:S01]  /*18d80*/  LDL R186, [R1+0x3c] ;  /* 0x00003c0001ba7983 */ /* 0x000f220000100800 */
[-C--:B------:R-:W-:Y:S03]  /*18d90*/  HMMA.16816.F32.BF16 R28, R60, R34.reuse, RZ ;  /* 0x000000223c1c723c */ /* 0x080fe600000418ff */
[----:B------:R-:W-:Y:S04]  /*18da0*/  STL [R1+0x70], R231 ;  /* 0x000070e701007387 */ /* 0x000fe80000100800 */
[----:B------:R-:W-:Y:S01]  /*18db0*/  STL [R1+0x74], R224 ;  /* 0x000074e001007387 */ /* 0x000fe20000100800 */
[C---:B------:R-:W-:Y:S03]  /*18dc0*/  HMMA.16816.F32.BF16 R32, R64.reuse, R34, RZ ;  /* 0x000000224020723c */ /* 0x040fe600000418ff */
[----:B------:R-:W-:Y:S04]  /*18dd0*/  STL [R1+0x78], R240 ;  /* 0x000078f001007387 */ /* 0x000fe80000100800 */
[----:B------:R-:W-:Y:S01]  /*18de0*/  STL [R1+0x7c], R233 ;  /* 0x00007ce901007387 */ /* 0x000fe20000100800 */
[-C--:B------:R-:W-:Y:S03]  /*18df0*/  HMMA.16816.F32.BF16 R36, R64, R48.reuse, RZ ;  /* 0x000000304024723c */ /* 0x080fe600000418ff */
[----:B------:R-:W-:Y:S04]  /*18e00*/  STL [R1+0x80], R239 ;  /* 0x000080ef01007387 */ /* 0x000fe80000100800 */
[----:B------:R-:W-:Y:S01]  /*18e10*/  STL [R1+0x84], R238 ;  /* 0x000084ee01007387 */ /* 0x000fe20000100800 */
[C---:B------:R-:W-:Y:S03]  /*18e20*/  HMMA.16816.F32.BF16 R40, R60.reuse, R48, RZ ;  /* 0x000000303c28723c */ /* 0x040fe600000418ff */
[----:B------:R-:W-:Y:S05]  /*18e30*/  STL [R1+0x88], R237 ;  /* 0x000088ed01007387 */ /* 0x000fea0000100800 */
        /* <DEDUP_REMOVED lines=16> */
[----:B------:R-:W3:Y:S07]  /*18f40*/  LDSM.16.M88.4 R208, [R241] ;  /* 0x00000000f1d0783b */ /* 0x000eee0000000200 */
[-C--:B-1----:R-:W-:Y:S08]  /*18f50*/  HMMA.16816.F32.BF16 R36, R212, R216.reuse, R36 ;  /* 0x000000d8d424723c */ /* 0x082ff00000041824 */
[C---:B------:R-:W-:Y:S04]  /*18f60*/  HMMA.16816.F32.BF16 R40, R220.reuse, R216, R40 ;  /* 0x000000d8dc28723c */ /* 0x040fe80000041828 */
[----:B--2---:R-:W-:Y:S04]  /*18f70*/  @P0 IADD3 R0, P2, R2, UR18, RZ ;  /* 0x0000001202000c10 */ /* 0x004fe8000ff5e0ff */
[-C--:B------:R-:W-:Y:S04]  /*18f80*/  HMMA.16816.F32.BF16 R44, R220, R218.reuse, R44 ;  /* 0x000000dadc2c723c */ /* 0x080fe8000004182c */
[C---:B------:R-:W-:Y:S02]  /*18f90*/  @P0 LEA R2, P1, R0.reuse, c[0x0][0x1f8], 0x1 ;  /* 0x00007e0000020a11 */ /* 0x040fe400078208ff */
[----:B---3--:R-:W-:Y:S02]  /*18fa0*/  @P0 IADD3.X R3, R191, UR15, RZ, P2, !PT ;  /* 0x0000000fbf030c10 */ /* 0x008fe400097fe4ff */
[C---:B------:R-:W-:Y:S04]  /*18fb0*/  HMMA.16816.F32.BF16 R48, R212.reuse, R218, R48 ;  /* 0x000000dad430723c */ /* 0x040fe80000041830 */
[----:B------:R-:W-:Y:S04]  /*18fc0*/  @P0 LEA.HI.X R3, R0, c[0x0][0x1fc], R3, 0x1, P1 ;  /* 0x00007f0000030a11 */ /* 0x000fe800008f0c03 */
[-C--:B------:R-:W-:Y:S01]  /*18fd0*/  HMMA.16816.F32.BF16 R52, R212, R208.reuse, R52 ;  /* 0x000000d0d434723c */ /* 0x080fe20000041834 */
[----:B------:R-:W-:Y:S01]  /*18fe0*/  @!PT LDS RZ, [RZ] ;  /* 0x00000000fffff984 */ /* 0x000fe20000000800 */
[----:B------:R-:W-:Y:S01]  /*18ff0*/  @!PT LDS RZ, [RZ] ;  /* 0x00000000fffff984 */ /* 0x000fe20000000800 */
[----:B------:R-:W-:Y:S01]  /*19000*/  @!PT LDS RZ, [RZ] ;  /* 0x00000000fffff984 */ /* 0x000fe20000000800 */
[----:B------:R1:W-:Y:S07]  /*19010*/  @P0 LDGSTS.E.BYPASS.LTC128B.128 [R244+0x100], [R2.64], !P6 ;  /* 0x0010000002f40fae */ /* 0x0003ee000f101d5c */
[C---:B------:R-:W-:Y:S08]  /*19020*/  HMMA.16816.F32.BF16 R56, R220.reuse, R208, R56 ;  /* 0x000000d0dc38723c */ /* 0x040ff00000041838 */
[-C--:B------:R-:W-:Y:S04]  /*19030*/  HMMA.16816.F32.BF16 R60, R220, R210.reuse, R60 ;  /* 0x000000d2dc3c723c */ /* 0x080fe8000004183c */
[----:B----4-:R-:W-:Y:S01]  /*19040*/  @P0 IADD3 R0, P1, R182, UR18, RZ ;  /* 0x00000012b6000c10 */ /* 0x010fe2000ff3e0ff */
[----:B------:R-:W-:Y:S03]  /*19050*/  @UP1 USHF.L.U32 UR18, UR30, 0x6, URZ ;  /* 0x000000061e121899 */ /* 0x000fe6000800063f */
[----:B------:R-:W-:Y:S04]  /*19060*/  HMMA.16816.F32.BF16 R64, R212, R210, R64 ;  /* 0x000000d2d440723c */ /* 0x000fe80000041840 */
[----:B------:R-:W-:Y:S02]  /*19070*/  LOP3.LUT P4, RZ, R248, 0x1, RZ, 0xc0, !PT ;  /* 0x00000001f8ff7812 */ /* 0x000fe4000788c0ff */
[----:B------:R-:W-:Y:S02]  /*19080*/  @P0 LEA R182, P2, R0, c[0x0][0x1f8], 0x1 ;  /* 0x00007e0000b60a11 */ /* 0x000fe400078408ff */
[----:B------:R-:W-:Y:S01]  /*19090*/  @P0 IADD3.X R183, R184, UR15, RZ, P1, !PT ;  /* 0x0000000fb8b70c10 */ /* 0x000fe20008ffe4ff */
[----:B------:R-:W-:Y:S03]  /*190a0*/  UIMAD UR15, UR22, UR12, 0x1 ;  /* 0x00000001160f74a4 */ /* 0x000fe6000f8e020c */
[----:B------:R-:W-:Y:S02]  /*190b0*/  @P0 LEA.HI.X R183, R0, c[0x0][0x1fc], R183, 0x1, P2 ;  /* 0x00007f0000b70a11 */ /* 0x000fe400010f0cb7 */
[----:B-1----:R-:W-:Y:S03]  /*190c0*/  @P0 IADD3 R2, P1, R2, UR6, RZ ;  /* 0x0000000602020c10 */ /* 0x002fe6000ff3e0ff */
[----:B------:R1:W-:Y:S01]  /*190d0*/  @P0 LDGSTS.E.BYPASS.LTC128B.128 [R244+0x2100], [R182.64], !P4 ;  /* 0x02100000b6f40fae */ /* 0x0003e2000e101d5c */
[----:B------:R-:W-:Y:S02]  /*190e0*/  @P0 IADD3.X R3, R3, UR7, RZ, P1, !PT ;  /* 0x0000000703030c10 */ /* 0x000fe40008ffe4ff */
[C---:B------:R-:W-:Y:S04]  /*190f0*/  @P0 IADD3 R190, P3, R2.reuse, UR11, RZ ;  /* 0x0000000b02be0c10 */ /* 0x040fe8000ff7e0ff */
[C---:B------:R-:W-:Y:S01]  /*19100*/  @P0 IADD3.X R191, R3.reuse, UR14, RZ, P3, !PT ;  /* 0x0000000e03bf0c10 */ /* 0x040fe20009ffe4ff */
[----:B------:R2:W-:Y:S08]  /*19110*/  @P0 LDGSTS.E.BYPASS.LTC128B.128 [R244+0x900], [R2.64], !P6 ;  /* 0x0090000002f40fae */ /* 0x0005f0000f101d5c */
[----:B------:R2:W-:Y:S01]  /*19120*/  @P0 LDGSTS.E.BYPASS.LTC128B.128 [R244+0x2900], [R2.64+0x80], !P4 ;  /* 0x0290008002f40fae */ /* 0x0005e2000e101d5c */
[----:B-1----:R-:W-:Y:S04]  /*19130*/  @P0 IADD3 R182, P1, R2, UR6, RZ ;  /* 0x0000000602b60c10 */ /* 0x002fe8000ff3e0ff */
[----:B------:R-:W-:Y:S02]  /*19140*/  @P0 IADD3.X R183, R3, UR7, RZ, P1, !PT ;  /* 0x0000000703b70c10 */ /* 0x000fe40008ffe4ff */
[C---:B------:R-:W-:Y:S03]  /*19150*/  @P0 IADD3 R184, P2, R182.reuse, UR6, RZ ;  /* 0x00000006b6b80c10 */ /* 0x040fe6000ff5e0ff */
[----:B------:R1:W-:Y:S01]  /*19160*/  @P0 LDGSTS.E.BYPASS.LTC128B.128 [R244+0x1100], [R182.64], !P6 ;  /* 0x01100000b6f40fae */ /* 0x0003e2000f101d5c */
[C---:B------:R-:W-:Y:S02]  /*19170*/  @P0 IADD3.X R185, R183.reuse, UR7, RZ, P2, !PT ;  /* 0x00000007b7b90c10 */ /* 0x040fe400097fe4ff */
[----:B--2---:R-:W-:Y:S05]  /*19180*/  @P0 IADD3 R2, P1, R182, UR11, RZ ;  /* 0x0000000bb6020c10 */ /* 0x004fea000ff3e0ff */
[----:B------:R2:W-:Y:S01]  /*19190*/  @P0 LDGSTS.E.BYPASS.LTC128B.128 [R244+0x3100], [R190.64], !P4 ;  /* 0x03100000bef40fae */ /* 0x0005e2000e101d5c */
[----:B------:R-:W-:Y:S02]  /*191a0*/  @P0 IADD3.X R3, R183, UR14, RZ, P1, !PT ;  /* 0x0000000eb7030c10 */ /* 0x000fe40008ffe4ff */
[----:B------:R-:W-:Y:S05]  /*191b0*/  PLOP3.LUT P1, PT, PT, PT, UP2, 0x80, 0x0 ;  /* 0x000000000000781c */ /* 0x000fea0003f2f028 */
[----:B------:R3:W-:Y:S08]  /*191c0*/  @P0 LDGSTS.E.BYPASS.LTC128B.128 [R244+0x1900], [R184.64], !P6 ;  /* 0x01900000b8f40fae */ /* 0x0007f0000f101d5c */
[----:B------:R4:W-:Y:S01]  /*191d0*/  @P0 LDGSTS.E.BYPASS.LTC128B.128 [R244+0x3900], [R2.64], !P4 ;  /* 0x0390000002f40fae */ /* 0x0009e2000e101d5c */
[----:B------:R-:W-:Y:S07]  /*191e0*/  PLOP3.LUT P0, PT, PT, PT, UP2, 0x80, 0x0 ;  /* 0x000000000000781c */ /* 0x000fee0003f0f028 */
[----:B------:R-:W-:Y:S01]  /*191f0*/  LDSM.16.M88.4 R216, [R232+0x8100] ;  /* 0x00810000e8d8783b */ /* 0x000fe20000000200 */
[----:B------:R-:W-:Y:S07]  /*19200*/  IMAD.MOV.U32 R0, RZ, RZ, R189 ;  /* 0x000000ffff007224 */ /* 0x000fee00078e00bd */
[----:B------:R-:W2:Y:S08]  /*19210*/  LDSM.16.M88.4 R220, [R230+0x4100] ;  /* 0x00410000e6dc783b */ /* 0x000eb00000000200 */
[----:B------:R-:W3:Y:S01]  /*19220*/  LDSM.16.M88.4 R208, [R232+0xa100] ;  /* 0x00a10000e8d0783b */ /* 0x000ee20000000200 */
[----:B----4-:R-:W-:Y:S07]  /*19230*/  @P1 IMAD.HI.U32 R2, R189, c[0x0][0x2c8], RZ ;  /* 0x0000b200bd021a27 */ /* 0x010fee00078e00ff */
[----:B------:R-:W4:Y:S01]  /*19240*/  LDSM.16.M88.4 R212, [R230+0x4900] ;  /* 0x00490000e6d4783b */ /* 0x000f220000000200 */
[----:B------:R-:W-:Y:S07]  /*19250*/  @P0 SHF.R.U32.HI R0, RZ, c[0x0][0x2cc], R2 ;  /* 0x0000b300ff000a19 */ /* 0x000fee0000011602 */
[----:B------:R-:W0:Y:S08]  /*19260*/  LDGDEPBAR ;  /* 0x00000000000079af */ /* 0x000e300000000000 */
[----:B-1----:R-:W-:Y:S01]  /*19270*/  SHFL.IDX PT, R183, R0, 0x3, 0x1c1f ;  /* 0x007c1f0000b77f89 */ /* 0x002fe200000e0000 */
[-C--:B--2---:R-:W-:Y:S07]  /*19280*/  HMMA.16816.F32.BF16 R4, R216, R220.reuse, R4 ;  /* 0x000000dcd804723c */ /* 0x084fee0000041804 */
[----:B------:R-:W1:Y:S01]  /*19290*/  SHFL.IDX PT, R3, R0, RZ, 0x1c1f ;  /* 0x001c1fff00037589 */ /* 0x000e6200000e0000 */
[C---:B---3--:R-:W-:Y:S07]  /*192a0*/  HMMA.16816.F32.BF16 R8, R208.reuse, R220, R8 ;  /* 0x000000dcd008723c */ /* 0x048fee0000041808 */
[----:B------:R-:W-:Y:S01]  /*192b0*/  SHFL.IDX PT, R2, R0, 0x2, 0x1c1f ;  /* 0x005c1f0000027f89 */ /* 0x000fe200000e0000 */
[-C--:B------:R-:W-:Y:S07]  /*192c0*/  HMMA.16816.F32.BF16 R12, R208, R222.reuse, R12 ;  /* 0x000000ded00c723c */ /* 0x080fee000004180c */
[----:B------:R2:W3:Y:S01]  /*192d0*/  SHFL.IDX PT, R184, R0, 0x1, 0x1c1f ;  /* 0x003c1f0000b87f89 */ /* 0x0004e200000e0000 */
[C---:B------:R-:W-:Y:S07]  /*192e0*/  HMMA.16816.F32.BF16 R16, R216.reuse, R222, R16 ;  /* 0x000000ded810723c */ /* 0x040fee0000041810 */
[----:B------:R-:W3:Y:S01]  /*192f0*/  LDSM.16.M88.4 R220, [R230+0x5100] ;  /* 0x00510000e6dc783b */ /* 0x000ee20000000200 */
[-C--:B----4-:R-:W-:Y:S08]  /*19300*/  HMMA.16816.F32.BF16 R20, R216, R212.reuse, R20 ;  /* 0x000000d4d814723c */ /* 0x090ff00000041814 */
[C---:B------:R-:W-:Y:S01]  /*19310*/  HMMA.16816.F32.BF16 R24, R208.reuse, R212, R24 ;  /* 0x000000d4d018723c */ /* 0x040fe20000041818 */
[----:B--2---:R-:W-:Y:S05]  /*19320*/  IMAD.U32 R0, RZ, RZ, UR13 ;  /* 0x0000000dff007e24 */ /* 0x004fea000f8e00ff */
[----:B------:R-:W-:Y:S01]  /*19330*/  IADD3 R0, R0, UR15, -R186 ;  /* 0x0000000f00007c10 */ /* 0x000fe2000fffe8ba */
[----:B------:R-:W-:Y:S01]  /*19340*/  @UP1 USHF.R.S32.HI UR15, URZ, 0x1f, UR21 ;  /* 0x0000001f3f0f1899 */ /* 0x000fe20008011415 */
[-C--:B------:R-:W-:Y:S03]  /*19350*/  HMMA.16816.F32.BF16 R28, R208, R214.reuse, R28 ;  /* 0x000000d6d01c723c */ /* 0x080fe6000004181c */
[----:B------:R-:W-:Y:S01]  /*19360*/  @UP1 UIMAD UR15, UR15, UR8, URZ ;  /* 0x000000080f0f12a4 */ /* 0x000fe2000f8e023f */
[----:B------:R-:W-:Y:S03]  /*19370*/  IADD3 R182, R0, -UR24, RZ ;  /* 0x8000001800b67c10 */ /* 0x000fe6000fffe0ff */
[----:B------:R-:W-:Y:S01]  /*19380*/  @UP1 UIMAD UR15, UR21, UR9, UR15 ;  /* 0x00000009150f12a4 */ /* 0x000fe2000f8e020f */
[C---:B------:R-:W-:Y:S01]  /*19390*/  HMMA.16816.F32.BF16 R32, R216.reuse, R214, R32 ;  /* 0x000000d6d820723c */ /* 0x040fe20000041820 */
[----:B------:R-:W2:Y:S02]  /*193a0*/  LDSM.16.M88.4 R212, [R230+0x5900] ;  /* 0x00590000e6d4783b */ /* 0x000ea40000000200 */
[----:B------:R-:W-:Y:S01]  /*193b0*/  @UP1 UIADD3 UR15, UR31, UR15, URZ ;  /* 0x0000000f1f0f1290 */ /* 0x000fe2000fffe03f */
[C---:B-1----:R-:W-:Y:S01]  /*193c0*/  IADD3 R0, R182.reuse, R3, RZ ;  /* 0x00000003b6007210 */ /* 0x042fe20007ffe0ff */
[C---:B---3--:R-:W-:Y:S02]  /*193d0*/  IMAD.IADD R3, R182.reuse, 0x1, R184 ;  /* 0x00000001b6037824 */ /* 0x048fe400078e02b8 */
[----:B------:R-:W-:Y:S01]  /*193e0*/  IMAD.IADD R2, R182, 0x1, R2 ;  /* 0x00000001b6027824 */ /* 0x000fe200078e0202 */
[C---:B------:R-:W-:Y:S01]  /*193f0*/  ISETP.GT.AND P3, PT, R0.reuse, RZ, PT ;  /* 0x000000ff0000720c */ /* 0x040fe20003f64270 */
[-C--:B------:R-:W-:Y:S01]  /*19400*/  HMMA.16816.F32.BF16 R36, R216, R220.reuse, R36 ;  /* 0x000000dcd824723c */ /* 0x080fe20000041824 */
[----:B------:R-:W-:Y:S02]  /*19410*/  @UP1 USHF.L.U64.HI UR15, UR30, 0x6, UR15 ;  /* 0x000000061e0f1899 */ /* 0x000fe4000801020f */
[----:B------:R-:W-:Y:S02]  /*19420*/  ISETP.GT.AND P2, PT, R0, 0x1, PT ;  /* 0x000000010000780c */ /* 0x000fe40003f44270 */
[C---:B------:R-:W-:Y:S02]  /*19430*/  ISETP.GT.AND P1, PT, R3.reuse, RZ, PT ;  /* 0x000000ff0300720c */ /* 0x040fe40003f24270 */
[----:B------:R-:W-:Y:S01]  /*19440*/  ISETP.GT.AND P0, PT, R3, 0x1, PT ;  /* 0x000000010300780c */ /* 0x000fe20003f04270 */
[C---:B------:R-:W-:Y:S04]  /*19450*/  HMMA.16816.F32.BF16 R40, R208.reuse, R220, R40 ;  /* 0x000000dcd028723c */ /* 0x040fe80000041828 */
[----:B------:R-:W-:Y:S02]  /*19460*/  IADD3 R182, R182, R183, RZ ;  /* 0x000000b7b6b67210 */ /* 0x000fe40007ffe0ff */
[C---:B------:R-:W-:Y:S02]  /*19470*/  ISETP.GT.AND P4, PT, R0.reuse, 0x20, PT ;  /* 0x000000200000780c */ /* 0x040fe40003f84270 */
[-C--:B------:R-:W-:Y:S03]  /*19480*/  HMMA.16816.F32.BF16 R44, R208, R222.reuse, R44 ;  /* 0x000000ded02c723c */ /* 0x080fe6000004182c */
[----:B------:R-:W-:Y:S05]  /*19490*/  ISETP.GT.AND P5, PT, R0, 0x21, PT ;  /* 0x000000210000780c */ /* 0x000fea0003fa4270 */
[C---:B------:R-:W-:Y:S01]  /*194a0*/  HMMA.16816.F32.BF16 R48, R216.reuse, R222, R48 ;  /* 0x000000ded830723c */ /* 0x040fe20000041830 */
[----:B------:R-:W-:Y:S07]  /*194b0*/  LDSM.16.M88.4 R220, [R229] ;  /* 0x00000000e5dc783b */ /* 0x000fee0000000200 */
[-C--:B--2---:R-:W-:Y:S08]  /*194c0*/  HMMA.16816.F32.BF16 R52, R216, R212.reuse, R52 ;  /* 0x000000d4d834723c */ /* 0x084ff00000041834 */
[C---:B------:R-:W-:Y:S08]  /*194d0*/  HMMA.16816.F32.BF16 R56, R208.reuse, R212, R56 ;  /* 0x000000d4d038723c */ /* 0x040ff00000041838 */
[-C--:B------:R-:W-:Y:S01]  /*194e0*/  HMMA.16816.F32.BF16 R60, R208, R214.reuse, R60 ;  /* 0x000000d6d03c723c */ /* 0x080fe2000004183c */
[----:B------:R-:W1:Y:S07]  /*194f0*/  LDSM.16.M88.4 R208, [R234+0x8100] ;  /* 0x00810000ead0783b */ /* 0x000e6e0000000200 */
[----:B------:R-:W-:Y:S01]  /*19500*/  HMMA.16816.F32.BF16 R64, R216, R214, R64 ;  /* 0x000000d6d840723c */ /* 0x000fe20000041840 */
[----:B------:R-:W2:Y:S08]  /*19510*/  LDSM.16.M88.4 R212, [R234+0xa100] ;  /* 0x00a10000ead4783b */ /* 0x000eb00000000200 */
[----:B------:R-:W3:Y:S01]  /*19520*/  LDSM.16.M88.4 R216, [R229+0x800] ;  /* 0x00080000e5d8783b */ /* 0x000ee20000000200 */
        /* <DEDUP_REMOVED lines=43> */
[----:B------:R-:W3:Y:S01]  /*197e0*/  LDSM.16.M88.4 R216, [R239] ;  /* 0x00000000efd8783b */ /* 0x000ee20000000200 */
[-C--:B-1----:R-:W-:Y:S08]  /*197f0*/  HMMA.16816.F32.BF16 R4, R208, R220.reuse, R4 ;  /* 0x000000dcd004723c */ /* 0x082ff00000041804 */
        /* <DEDUP_REMOVED lines=47> */
[----:B------:R-:W1:Y:S03]  /*19af0*/  LDSM.16.M88.4 R220, [R229+0x3000] ;  /* 0x00300000e5dc783b */ /* 0x000e660000000200 */
[----:B------:R-:W-:Y:S02]  /*19b00*/  FSEL R183, R4, -INF , P3 ;  /* 0xff80000004b77808 */ /* 0x000fe40001800000 */
[----:B------:R-:W-:Y:S02]  /*19b10*/  FSEL R189, R5, -INF , P2 ;  /* 0xff80000005bd7808 */ /* 0x000fe40001000000 */
[-C--:B---3--:R-:W-:Y:S03]  /*19b20*/  HMMA.16816.F32.BF16 R20, R208, R216.reuse, R20 ;  /* 0x000000d8d014723c */ /* 0x088fe60000041814 */
[----:B------:R-:W-:Y:S02]  /*19b30*/  ISETP.GT.AND P3, PT, R2, RZ, PT ;  /* 0x000000ff0200720c */ /* 0x000fe40003f64270 */
[----:B------:R-:W-:Y:S02]  /*19b40*/  FSEL R190, R6, -INF , P1 ;  /* 0xff80000006be7808 */ /* 0x000fe40000800000 */
[----:B------:R-:W-:Y:S01]  /*19b50*/  FSEL R191, R7, -INF , P0 ;  /* 0xff80000007bf7808 */ /* 0x000fe20000000000 */
[C---:B------:R-:W-:Y:S01]  /*19b60*/  HMMA.16816.F32.BF16 R24, R212.reuse, R216, R24 ;  /* 0x000000d8d418723c */ /* 0x040fe20000041818 */
[----:B------:R-:W2:Y:S01]  /*19b70*/  LDSM.16.M88.4 R4, [R229+0x3800] ;  /* 0x00380000e504783b */ /* 0x000ea20000000200 */
[----:B------:R-:W-:Y:S07]  /*19b80*/  DEPBAR.LE SB0, 0x0 ;  /* 0x000080000000791a */ /* 0x000fee0000000000 */
[----:B------:R-:W-:Y:S01]  /*19b90*/  BAR.SYNC.DEFER_BLOCKING 0x0 ;  /* 0x0000000000007b1d */ /* 0x000fe20000010000 */
[-C--:B------:R-:W-:Y:S05]  /*19ba0*/  HMMA.16816.F32.BF16 R28, R212, R218.reuse, R28 ;  /* 0x000000dad41c723c */ /* 0x080fea000004181c */
[----:B------:R-:W-:Y:S02]  /*19bb0*/  ISETP.GT.AND P1, PT, R182, RZ, PT ;  /* 0x000000ffb600720c */ /* 0x000fe40003f24270 */
[----:B------:R-:W-:Y:S01]  /*19bc0*/  FSEL R216, R8, -INF , P3 ;  /* 0xff80000008d87808 */ /* 0x000fe20001800000 */
[C---:B------:R-:W-:Y:S04]  /*19bd0*/  HMMA.16816.F32.BF16 R32, R208.reuse, R218, R32 ;  /* 0x000000dad020723c */ /* 0x040fe80000041820 */
[----:B------:R-:W-:Y:S02]  /*19be0*/  FSEL R247, R10, -INF , P1 ;  /* 0xff8000000af77808 */ /* 0x000fe40000800000 */
[----:B------:R-:W-:Y:S02]  /*19bf0*/  ISETP.GT.AND P1, PT, R182, 0x8, PT ;  /* 0x00000008b600780c */ /* 0x000fe40003f24270 */
[-C--:B-1----:R-:W-:Y:S03]  /*19c00*/  HMMA.16816.F32.BF16 R36, R208, R220.reuse, R36 ;  /* 0x000000dcd024723c */ /* 0x082fe60000041824 */
[----:B------:R-:W-:Y:S02]  /*19c10*/  ISETP.GT.AND P3, PT, R2, 0x8, PT ;  /* 0x000000080200780c */ /* 0x000fe40003f64270 */
[----:B------:R-:W-:Y:S02]  /*19c20*/  ISETP.GT.AND P0, PT, R182, 0x1, PT ;  /* 0x00000001b600780c */ /* 0x000fe40003f04270 */
[----:B------:R-:W-:Y:S01]  /*19c30*/  FSEL R217, R12, -INF , P3 ;  /* 0xff8000000cd97808 */ /* 0x000fe20001800000 */
[C---:B------:R-:W-:Y:S01]  /*19c40*/  HMMA.16816.F32.BF16 R40, R212.reuse, R220, R40 ;  /* 0x000000dcd428723c */ /* 0x040fe20000041828 */
[----:B------:R-:W3:Y:S03]  /*19c50*/  LDL R10, [R1+0x34] ;  /* 0x00003400010a7983 */ /* 0x000ee60000100800 */
[----:B------:R-:W-:Y:S02]  /*19c60*/  ISETP.GT.AND P2, PT, R2, 0x1, PT ;  /* 0x000000010200780c */ /* 0x000fe40003f44270 */
[----:B------:R-:W-:Y:S02]  /*19c70*/  FSEL R246, R11, -INF , P0 ;  /* 0xff8000000bf67808 */ /* 0x000fe40000000000 */
[-C--:B------:R-:W-:Y:S03]  /*19c80*/  HMMA.16816.F32.BF16 R44, R212, R222.reuse, R44 ;  /* 0x000000ded42c723c */ /* 0x080fe6000004182c */
[----:B------:R-:W-:Y:S02]  /*19c90*/  ISETP.GT.AND P0, PT, R182, 0x9, PT ;  /* 0x00000009b600780c */ /* 0x000fe40003f04270 */
[----:B------:R-:W-:Y:S02]  /*19ca0*/  FSEL R9, R9, -INF , P2 ;  /* 0xff80000009097808 */ /* 0x000fe40001000000 */
[----:B------:R-:W-:Y:S01]  /*19cb0*/  ISETP.GT.AND P2, PT, R2, 0x9, PT ;  /* 0x000000090200780c */ /* 0x000fe20003f44270 */
[C---:B------:R-:W-:Y:S04]  /*19cc0*/  HMMA.16816.F32.BF16 R48, R208.reuse, R222, R48 ;  /* 0x000000ded030723c */ /* 0x040fe80000041830 */
[----:B------:R-:W-:Y:S02]  /*19cd0*/  FSEL R218, R13, -INF , P2 ;  /* 0xff8000000dda7808 */ /* 0x000fe40001000000 */
[----:B------:R-:W4:Y:S01]  /*19ce0*/  LDL.64 R12, [R1+0x48] ;  /* 0x00004800010c7983 */ /* 0x000f220000100a00 */
[----:B------:R-:W-:Y:S01]  /*19cf0*/  FSEL R245, R15, -INF , P0 ;  /* 0xff8000000ff57808 */ /* 0x000fe20000000000 */
[-C--:B--2---:R-:W-:Y:S03]  /*19d00*/  HMMA.16816.F32.BF16 R52, R208, R4.reuse, R52 ;  /* 0x00000004d034723c */ /* 0x084fe60000041834 */
[----:B------:R-:W-:Y:S02]  /*19d10*/  ISETP.GT.AND P0, PT, R3, 0x9, PT ;  /* 0x000000090300780c */ /* 0x000fe40003f04270 */
[----:B------:R-:W-:Y:S02]  /*19d20*/  FSEL R220, R14, -INF , P1 ;  /* 0xff8000000edc7808 */ /* 0x000fe40000800000 */
[----:B------:R-:W2:Y:S01]  /*19d30*/  LDL.64 R14, [R1+0x40] ;  /* 0x00004000010e7983 */ /* 0x000ea20000100a00 */
[C---:B------:R-:W-:Y:S04]  /*19d40*/  HMMA.16816.F32.BF16 R56, R212.reuse, R4, R56 ;  /* 0x00000004d438723c */ /* 0x040fe80000041838 */
[----:B------:R-:W-:Y:S02]  /*19d50*/  FSEL R36, R36, -INF , P4 ;  /* 0xff80000024247808 */ /* 0x000fe40002000000 */
[----:B------:R-:W-:Y:S02]  /*19d60*/  FSEL R37, R37, -INF , P5 ;  /* 0xff80000025257808 */ /* 0x000fe40002800000 */
[-C--:B------:R-:W-:Y:S03]  /*19d70*/  HMMA.16816.F32.BF16 R60, R212, R6.reuse, R60 ;  /* 0x00000006d43c723c */ /* 0x080fe6000004183c */
[C---:B------:R-:W-:Y:S02]  /*19d80*/  ISETP.GT.AND P2, PT, R0.reuse, 0x9, PT ;  /* 0x000000090000780c */ /* 0x040fe40003f44270 */
[----:B------:R-:W-:Y:S02]  /*19d90*/  ISETP.GT.AND P1, PT, R3, 0x8, PT ;  /* 0x000000080300780c */ /* 0x000fe40003f24270 */
[----:B------:R-:W-:Y:S01]  /*19da0*/  FSEL R17, R17, -INF , P2 ;  /* 0xff80000011117808 */ /* 0x000fe20001000000 */
[----:B------:R-:W-:Y:S01]  /*19db0*/  HMMA.16816.F32.BF16 R64, R208, R6, R64 ;  /* 0x00000006d040723c */ /* 0x000fe20000041840 */
[----:B------:R-:W2:Y:S03]  /*19dc0*/  LDL R7, [R1+0x28] ;  /* 0x0000280001077983 */ /* 0x000ea60000100800 */
[C---:B------:R-:W-:Y:S02]  /*19dd0*/  ISETP.GT.AND P2, PT, R0.reuse, 0x11, PT ;  /* 0x000000110000780c */ /* 0x040fe40003f44270 */
[----:B------:R-:W-:Y:S02]  /*19de0*/  ISETP.GT.AND P3, PT, R0, 0x8, PT ;  /* 0x000000080000780c */ /* 0x000fe40003f64270 */
[----:B------:R-:W-:Y:S02]  /*19df0*/  FSEL R18, R18, -INF , P1 ;  /* 0xff80000012127808 */ /* 0x000fe40000800000 */
[----:B------:R-:W-:Y:S02]  /*19e00*/  ISETP.GT.AND P1, PT, R3, 0x10, PT ;  /* 0x000000100300780c */ /* 0x000fe40003f24270 */
[----:B------:R-:W-:Y:S02]  /*19e10*/  FSEL R19, R19, -INF , P0 ;  /* 0xff80000013137808 */ /* 0x000fe40000000000 */
        /* <DEDUP_REMOVED lines=15> */
[C---:B------:R-:W-:Y:S02]  /*19f10*/  ISETP.GT.AND P3, PT, R0.reuse, 0x28, PT ;  /* 0x000000280000780c */ /* 0x040fe40003f64270 */
[C---:B------:R-:W-:Y:S02]  /*19f20*/  ISETP.GT.AND P1, PT, R0.reuse, 0x30, PT ;  /* 0x000000300000780c */ /* 0x040fe40003f24270 */
[C---:B------:R-:W-:Y:S02]  /*19f30*/  ISETP.GT.AND P4, PT, R0.reuse, 0x31, PT ;  /* 0x000000310000780c */ /* 0x040fe40003f84270 */
[----:B------:R-:W-:Y:S02]  /*19f40*/  ISETP.GT.AND P0, PT, R0, 0x29, PT ;  /* 0x000000290000780c */ /* 0x000fe40003f04270 */
[----:B------:R-:W-:Y:S02]  /*19f50*/  FMNMX.FTZ R0, R183, R180, !PT ;  /* 0x000000b4b7007209 */ /* 0x000fe40007810000 */
[----:B------:R-:W-:Y:S02]  /*19f60*/  FSEL R48, R48, -INF , P3 ;  /* 0xff80000030307808 */ /* 0x000fe40001800000 */
        /* <DEDUP_REMOVED lines=23> */
[----:B------:R-:W-:Y:S02]  /*1a0e0*/  ISETP.GT.AND P0, PT, R3, 0x19, PT ;  /* 0x000000190300780c */ /* 0x000fe40003f04270 */
[----:B------:R-:W-:Y:S02]  /*1a0f0*/  FMNMX.FTZ R186, R53, R186, !PT ;  /* 0x000000ba35ba7209 */ /* 0x000fe40007810000 */
[----:B------:R-:W-:Y:S02]  /*1a100*/  FSEL R35, R35, -INF , P0 ;  /* 0xff80000023237808 */ /* 0x000fe40000000000 */
[----:B------:R-:W-:Y:S02]  /*1a110*/  FMNMX.FTZ R186, R64, R186, !PT ;  /* 0x000000ba40ba7209 */ /* 0x000fe40007810000 */
[----:B------:R-:W-:Y:S02]  /*1a120*/  ISETP.GT.AND P1, PT, R3, 0x20, PT ;  /* 0x000000200300780c */ /* 0x000fe40003f24270 */
[----:B------:R-:W-:Y:S02]  /*1a130*/  FMNMX.FTZ R186, R65, R186, !PT ;  /* 0x000000ba41ba7209 */ /* 0x000fe40007810000 */
[----:B------:R-:W-:Y:S02]  /*1a140*/  FMNMX.FTZ R185, R34, R185, !PT ;  /* 0x000000b922b97209 */ /* 0x000fe40007810000 */
[C---:B------:R-:W-:Y:S01]  /*1a150*/  ISETP.GT.AND P3, PT, R3.reuse, 0x38, PT ;  /* 0x000000380300780c */ /* 0x040fe20003f64270 */
[----:B------:R-:W1:Y:S01]  /*1a160*/  SHFL.BFLY PT, R4, R186, 0x2, 0x1f ;  /* 0x0c401f00ba047f89 */ /* 0x000e6200000e0000 */
[----:B------:R-:W-:Y:S02]  /*1a170*/  ISETP.GT.AND P0, PT, R3, 0x21, PT ;  /* 0x000000210300780c */ /* 0x000fe40003f04270 */
[----:B------:R-:W-:Y:S02]  /*1a180*/  FSEL R38, R38, -INF , P1 ;  /* 0xff80000026267808 */ /* 0x000fe40000800000 */
[----:B------:R-:W-:Y:S02]  /*1a190*/  FMNMX.FTZ R185, R35, R185, !PT ;  /* 0x000000b923b97209 */ /* 0x000fe40007810000 */
[----:B------:R-:W-:Y:S02]  /*1a1a0*/  FSEL R66, R66, -INF , P3 ;  /* 0xff80000042427808 */ /* 0x000fe40001800000 */
[----:B------:R-:W-:Y:S02]  /*1a1b0*/  ISETP.GT.AND P3, PT, R2, 0x18, PT ;  /* 0x000000180200780c */ /* 0x000fe40003f64270 */
[----:B------:R-:W-:Y:S02]  /*1a1c0*/  FSEL R39, R39, -INF , P0 ;  /* 0xff80000027277808 */ /* 0x000fe40000000000 */
[C---:B------:R-:W-:Y:S02]  /*1a1d0*/  ISETP.GT.AND P1, PT, R3.reuse, 0x28, PT ;  /* 0x000000280300780c */ /* 0x040fe40003f24270 */
[----:B------:R-:W-:Y:S02]  /*1a1e0*/  ISETP.GT.AND P0, PT, R3, 0x29, PT ;  /* 0x000000290300780c */ /* 0x000fe40003f04270 */
[----:B------:R-:W-:Y:S02]  /*1a1f0*/  FMNMX.FTZ R185, R38, R185, !PT ;  /* 0x000000b926b97209 */ /* 0x000fe40007810000 */
[----:B------:R-:W-:Y:S02]  /*1a200*/  FSEL R28, R28, -INF , P3 ;  /* 0xff8000001c1c7808 */ /* 0x000fe40001800000 */
[----:B------:R-:W-:Y:S02]  /*1a210*/  ISETP.GT.AND P3, PT, R2, 0x20, PT ;  /* 0x000000200200780c */ /* 0x000fe40003f64270 */
[----:B------:R-:W-:Y:S02]  /*1a220*/  FSEL R50, R50, -INF , P1 ;  /* 0xff80000032327808 */ /* 0x000fe40000800000 */
[----:B-1----:R-:W-:Y:S02]  /*1a230*/  FMNMX.FTZ R186, R186, R4, !PT ;  /* 0x00000004baba7209 */ /* 0x002fe40007810000 */
[----:B------:R-:W-:Y:S02]  /*1a240*/  FSEL R51, R51, -INF , P0 ;  /* 0xff80000033337808 */ /* 0x000fe40000000000 */
[----:B------:R-:W-:Y:S01]  /*1a250*/  ISETP.GT.AND P2, PT, R182, 0x10, PT ;  /* 0x00000010b600780c */ /* 0x000fe20003f44270 */
[----:B------:R-:W1:Y:S01]  /*1a260*/  SHFL.BFLY PT, R5, R186, 0x1, 0x1f ;  /* 0x0c201f00ba057f89 */ /* 0x000e6200000e0000 */
[C---:B------:R-:W-:Y:S02]  /*1a270*/  ISETP.GT.AND P1, PT, R2.reuse, 0x10, PT ;  /* 0x000000100200780c */ /* 0x040fe40003f24270 */
[----:B------:R-:W-:Y:S02]  /*1a280*/  ISETP.GT.AND P0, PT, R2, 0x11, PT ;  /* 0x000000110200780c */ /* 0x000fe40003f04270 */
[----:B------:R-:W-:Y:S02]  /*1a290*/  FMNMX.FTZ R185, R39, R185, !PT ;  /* 0x000000b927b97209 */ /* 0x000fe40007810000 */
[----:B------:R-:W-:Y:S02]  /*1a2a0*/  FSEL R40, R40, -INF , P3 ;  /* 0xff80000028287808 */ /* 0x000fe40001800000 */
[----:B------:R-:W-:Y:S02]  /*1a2b0*/  ISETP.GT.AND P3, PT, R2, 0x31, PT ;  /* 0x000000310200780c */ /* 0x000fe40003f64270 */
[----:B------:R-:W-:Y:S02]  /*1a2c0*/  FSEL R26, R26, -INF , P2 ;  /* 0xff8000001a1a7808 */ /* 0x000fe40001000000 */
[----:B------:R-:W-:Y:S02]  /*1a2d0*/  FSEL R24, R24, -INF , P1 ;  /* 0xff80000018187808 */ /* 0x000fe40000800000 */
[----:B------:R-:W-:Y:S02]  /*1a2e0*/  FSEL R25, R25, -INF , P0 ;  /* 0xff80000019197808 */ /* 0x000fe40000000000 */
[----:B------:R-:W-:Y:S02]  /*1a2f0*/  ISETP.GT.AND P0, PT, R182, 0x11, PT ;  /* 0x00000011b600780c */ /* 0x000fe40003f04270 */
[C---:B------:R-:W-:Y:S02]  /*1a300*/  ISETP.GT.AND P1, PT, R3.reuse, 0x39, PT ;  /* 0x000000390300780c */ /* 0x040fe40003f24270 */
[----:B------:R-:W-:Y:S02]  /*1a310*/  ISETP.GT.AND P2, PT, R2, 0x19, PT ;  /* 0x000000190200780c */ /* 0x000fe40003f44270 */
[----:B------:R-:W-:Y:S02]  /*1a320*/  ISETP.GT.AND P5, PT, R3, 0x30, PT ;  /* 0x000000300300780c */ /* 0x000fe40003fa4270 */
[----:B-1----:R-:W-:Y:S02]  /*1a330*/  FMNMX.FTZ R186, R186, R5, !PT ;  /* 0x00000005baba7209 */ /* 0x002fe40007810000 */
[----:B------:R-:W-:Y:S02]  /*1a340*/  FMNMX.FTZ R185, R50, R185, !PT ;  /* 0x000000b932b97209 */ /* 0x000fe40007810000 */
[----:B------:R-:W-:Y:S01]  /*1a350*/  FSEL R57, R57, -INF , P3 ;  /* 0xff80000039397808 */ /* 0x000fe20001800000 */
[C---:B------:R-:W-:Y:S01]  /*1a360*/  FMUL.FTZ R6, R186.reuse, c[0x0][0x2d0] ;  /* 0x0000b400ba067a20 */ /* 0x040fe20000410000 */
[----:B------:R-:W-:Y:S02]  /*1a370*/  FSETP.NEU.FTZ.AND P3, PT, R186, -INF , PT ;  /* 0xff800000ba00780b */ /* 0x000fe40003f7d000 */
[----:B------:R-:W-:Y:S02]  /*1a380*/  FSEL R67, R67, -INF , P1 ;  /* 0xff80000043437808 */ /* 0x000fe40000800000 */
[----:B------:R-:W-:Y:S02]  /*1a390*/  FSEL R27, R27, -INF , P0 ;  /* 0xff8000001b1b7808 */ /* 0x000fe40000000000 */
[C---:B------:R-:W-:Y:S02]  /*1a3a0*/  ISETP.GT.AND P1, PT, R182.reuse, 0x18, PT ;  /* 0x00000018b600780c */ /* 0x040fe40003f24270 */
[----:B------:R-:W-:Y:S02]  /*1a3b0*/  FSEL R29, R29, -INF , P2 ;  /* 0xff8000001d1d7808 */ /* 0x000fe40001000000 */
[----:B------:R-:W-:Y:S02]  /*1a3c0*/  ISETP.GT.AND P0, PT, R182, 0x19, PT ;  /* 0x00000019b600780c */ /* 0x000fe40003f04270 */
[----:B------:R-:W-:Y:S02]  /*1a3d0*/  ISETP.GT.AND P2, PT, R2, 0x21, PT ;  /* 0x000000210200780c */ /* 0x000fe40003f44270 */
[----:B------:R-:W-:Y:S02]  /*1a3e0*/  FSEL R54, R54, -INF , P5 ;  /* 0xff80000036367808 */ /* 0x000fe40002800000 */
[----:B------:R-:W-:Y:S02]  /*1a3f0*/  ISETP.GT.AND P4, PT, R3, 0x31, PT ;  /* 0x000000310300780c */ /* 0x000fe40003f84270 */
[----:B------:R-:W-:Y:S02]  /*1a400*/  FMNMX.FTZ R185, R51, R185, !PT ;  /* 0x000000b933b97209 */ /* 0x000fe40007810000 */
[----:B------:R-:W-:Y:S02]  /*1a410*/  FSEL R6, R6, RZ, P3 ;  /* 0x000000ff06067208 */ /* 0x000fe40001800000 */
[----:B------:R-:W-:Y:S02]  /*1a420*/  FSEL R209, R30, -INF , P1 ;  /* 0xff8000001ed17808 */ /* 0x000fe40000800000 */
[----:B------:R-:W-:Y:S01]  /*1a430*/  FSEL R208, R31, -INF , P0 ;  /* 0xff8000001fd07808 */ /* 0x000fe20000000000 */
[----:B------:R-:W-:Y:S01]  /*1a440*/  IMAD.MOV.U32 R31, RZ, RZ, R26 ;  /* 0x000000ffff1f7224 */ /* 0x000fe200078e001a */
[----:B------:R-:W-:Y:S01]  /*1a450*/  ISETP.GT.AND P1, PT, R182, 0x20, PT ;  /* 0x00000020b600780c */ /* 0x000fe20003f24270 */
[--C-:B------:R-:W-:Y:S01]  /*1a460*/  FFMA.FTZ R238, R65, c[0x0][0x2d0], -R6.reuse ;  /* 0x0000b40041ee7a23 */ /* 0x100fe20000010806 */
[----:B------:R-:W-:Y:S01]  /*1a470*/  FMNMX.FTZ R3, R247, R188, !PT ;  /* 0x000000bcf7037209 */ /* 0x000fe20007810000 */
[--C-:B------:R-:W-:Y:S01]  /*1a480*/  FFMA.FTZ R36, R36, c[0x0][0x2d0], -R6.reuse ;  /* 0x0000b40024247a23 */ /* 0x100fe20000010806 */
[----:B------:R-:W-:Y:S01]  /*1a490*/  ISETP.GT.AND P0, PT, R182, 0x21, PT ;  /* 0x00000021b600780c */ /* 0x000fe20003f04270 */
[--C-:B------:R-:W-:Y:S01]  /*1a4a0*/  FFMA.FTZ R237, R64, c[0x0][0x2d0], -R6.reuse ;  /* 0x0000b40040ed7a23 */ /* 0x100fe20000010806 */
[----:B------:R-:W-:Y:S02]  /*1a4b0*/  FSEL R41, R41, -INF , P2 ;  /* 0xff80000029297808 */ /* 0x000fe40001000000 */
[----:B------:R-:W-:Y:S02]  /*1a4c0*/  ISETP.GT.AND P2, PT, R2, 0x28, PT ;  /* 0x000000280200780c */ /* 0x000fe40003f44270 */
[----:B------:R-:W-:Y:S02]  /*1a4d0*/  FSEL R55, R55, -INF , P4 ;  /* 0xff80000037377808 */ /* 0x000fe40002000000 */
[----:B------:R-:W-:Y:S02]  /*1a4e0*/  FMNMX.FTZ R185, R54, R185, !PT ;  /* 0x000000b936b97209 */ /* 0x000fe40007810000 */
[----:B------:R-:W-:Y:S01]  /*1a4f0*/  FSEL R22, R42, -INF , P1 ;  /* 0xff8000002a167808 */ /* 0x000fe20000800000 */
[----:B------:R-:W-:Y:S01]  /*1a500*/  FFMA.FTZ R42, R32, c[0x0][0x2d0], -R6 ;  /* 0x0000b400202a7a23 */ /* 0x000fe20000010806 */
[C---:B------:R-:W-:Y:S01]  /*1a510*/  ISETP.GT.AND P4, PT, R2.reuse, 0x38, PT ;  /* 0x000000380200780c */ /* 0x040fe20003f84270 */
[----:B------:R-:W-:Y:S01]  /*1a520*/  IMAD.MOV.U32 R32, RZ, RZ, R208 ;  /* 0x000000ffff207224 */ /* 0x000fe200078e00d0 */
[----:B------:R-:W-:Y:S02]  /*1a530*/  FSEL R30, R43, -INF , P0 ;  /* 0xff8000002b1e7808 */ /* 0x000fe40000000000 */
[----:B------:R-:W-:Y:S02]  /*1a540*/  ISETP.GT.AND P0, PT, R2, 0x30, PT ;  /* 0x000000300200780c */ /* 0x000fe40003f04270 */
[----:B------:R-:W-:Y:S02]  /*1a550*/  FSEL R44, R44, -INF , P2 ;  /* 0xff8000002c2c7808 */ /* 0x000fe40001000000 */
[C---:B------:R-:W-:Y:S02]  /*1a560*/  ISETP.GT.AND P2, PT, R2.reuse, 0x39, PT ;  /* 0x000000390200780c */ /* 0x040fe40003f44270 */
[----:B------:R-:W-:Y:S02]  /*1a570*/  ISETP.GT.AND P1, PT, R2, 0x29, PT ;  /* 0x000000290200780c */ /* 0x000fe40003f24270 */
[----:B------:R-:W-:Y:S01]  /*1a580*/  FMNMX.FTZ R2, R246, R3, !PT ;  /* 0x00000003f6027209 */ /* 0x000fe20007810000 */
[--C-:B------:R-:W-:Y:S01]  /*1a590*/  FFMA.FTZ R3, R183, c[0x0][0x2d0], -R6.reuse ;  /* 0x0000b400b7037a23 */ /* 0x100fe20000010806 */
[----:B------:R-:W-:Y:S02]  /*1a5a0*/  FMNMX.FTZ R185, R55, R185, !PT ;  /* 0x000000b937b97209 */ /* 0x000fe40007810000 */
[----:B------:R-:W-:Y:S01]  /*1a5b0*/  FMNMX.FTZ R2, R220, R2, !PT ;  /* 0x00000002dc027209 */ /* 0x000fe20007810000 */
[----:B------:R1:W-:Y:S01]  /*1a5c0*/  MUFU.EX2 R250, R3 ;  /* 0x0000000300fa7308 */ /* 0x0003e20000000800 */
        /* <DEDUP_REMOVED lines=12> */
[----:B------:R-:W-:Y:S02]  /*1a690*/  FSEL R45, R45, -INF , P1 ;  /* 0xff8000002d2d7808 */ /* 0x000fe40000800000 */
[----:B-1----:R-:W-:Y:S01]  /*1a6a0*/  FMNMX.FTZ R3, R22, R2, !PT ;  /* 0x0000000216037209 */ /* 0x002fe20007810000 */
[--C-:B------:R-:W-:Y:S01]  /*1a6b0*/  FFMA.FTZ R2, R189, c[0x0][0x2d0], -R6.reuse ;  /* 0x0000b400bd027a23 */ /* 0x100fe20000010806 */
[----:B------:R-:W-:Y:S02]  /*1a6c0*/  FMNMX.FTZ R0, R24, R0, !PT ;  /* 0x0000000018007209 */ /* 0x000fe40007810000 */
[----:B------:R-:W-:Y:S01]  /*1a6d0*/  ISETP.GT.AND P1, PT, R182, 0x28, PT ;  /* 0x00000028b600780c */ /* 0x000fe20003f24270 */
[----:B------:R1:W-:Y:S01]  /*1a6e0*/  MUFU.EX2 R252, R2 ;  /* 0x0000000200fc7308 */ /* 0x0003e20000000800 */
[----:B------:R-:W-:Y:S02]  /*1a6f0*/  FMNMX.FTZ R0, R25, R0, !PT ;  /* 0x0000000019007209 */ /* 0x000fe40007810000 */
[----:B------:R-:W-:Y:S02]  /*1a700*/  FSEL R251, R46, -INF , P1 ;  /* 0xff8000002efb7808 */ /* 0x000fe40000800000 */
[----:B---3--:R-:W-:Y:S02]  /*1a710*/  FMNMX.FTZ R185, R185, R4, !PT ;  /* 0x00000004b9b97209 */ /* 0x008fe40007810000 */
[----:B------:R-:W-:Y:S02]  /*1a720*/  FMNMX.FTZ R0, R28, R0, !PT ;  /* 0x000000001c007209 */ /* 0x000fe40007810000 */
[----:B------:R-:W-:Y:S01]  /*1a730*/  FMNMX.FTZ R3, R30, R3, !PT ;  /* 0x000000031e037209 */ /* 0x000fe20007810000 */
[----:B------:R-:W3:Y:S01]  /*1a740*/  SHFL.BFLY PT, R4, R185, 0x1, 0x1f ;  /* 0x0c201f00b9047f89 */ /* 0x000ee200000e0000 */
[----:B------:R-:W-:Y:S02]  /*1a750*/  FMNMX.FTZ R0, R29, R0, !PT ;  /* 0x000000001d007209 */ /* 0x000fe40007810000 */
[----:B------:R-:W-:Y:S02]  /*1a760*/  FSEL R56, R56, -INF , P0 ;  /* 0xff80000038387808 */ /* 0x000fe40000000000 */
[----:B------:R-:W-:Y:S02]  /*1a770*/  FMNMX.FTZ R0, R40, R0, !PT ;  /* 0x0000000028007209 */ /* 0x000fe40007810000 */
[----:B------:R-:W-:Y:S02]  /*1a780*/  FSEL R61, R61, -INF , P2 ;  /* 0xff8000003d3d7808 */ /* 0x000fe40001000000 */
[----:B------:R-:W-:Y:S02]  /*1a790*/  FMNMX.FTZ R0, R41, R0, !PT ;  /* 0x0000000029007209 */ /* 0x000fe40007810000 */
[----:B------:R-:W-:Y:S02]  /*1a7a0*/  ISETP.GT.AND P2, PT, R182, 0x31, PT ;  /* 0x00000031b600780c */ /* 0x000fe40003f44270 */
[----:B------:R-:W-:Y:S02]  /*1a7b0*/  FMNMX.FTZ R0, R44, R0, !PT ;  /* 0x000000002c007209 */ /* 0x000fe40007810000 */
[----:B-1----:R-:W-:Y:S01]  /*1a7c0*/  FMNMX.FTZ R2, R251, R3, !PT ;  /* 0x00000003fb027209 */ /* 0x002fe20007810000 */
[----:B------:R-:W-:Y:S01]  /*1a7d0*/  FFMA.FTZ R3, R16, c[0x0][0x2d0], -R6 ;  /* 0x0000b40010037a23 */ /* 0x000fe20000010806 */
[----:B------:R-:W-:Y:S02]  /*1a7e0*/  FMNMX.FTZ R0, R45, R0, !PT ;  /* 0x000000002d007209 */ /* 0x000fe40007810000 */
[----:B------:R-:W-:Y:S01]  /*1a7f0*/  LOP3.LUT P5, RZ, R248, 0x1, RZ, 0xc0, !PT ;  /* 0x00000001f8ff7812 */ /* 0x000fe200078ac0ff */
[----:B------:R1:W-:Y:S01]  /*1a800*/  MUFU.EX2 R46, R3 ;  /* 0x00000003002e7308 */ /* 0x0003e20000000800 */
[----:B------:R-:W-:Y:S02]  /*1a810*/  FMNMX.FTZ R0, R56, R0, !PT ;  /* 0x0000000038007209 */ /* 0x000fe40007810000 */
[----:B------:R-:W-:Y:S01]  /*1a820*/  FSEL R248, R59, -INF , P2 ;  /* 0xff8000003bf87808 */ /* 0x000fe20001000000 */
[----:B------:R-:W-:Y:S01]  /*1a830*/  IMAD.MOV.U32 R59, RZ, RZ, R22 ;  /* 0x000000ffff3b7224 */ /* 0x000fe200078e0016 */
[----:B---3--:R-:W-:Y:S02]  /*1a840*/  FMNMX.FTZ R185, R185, R4, !PT ;  /* 0x00000004b9b97209 */ /* 0x008fe40007810000 */
[----:B------:R-:W-:Y:S02]  /*1a850*/  FSEL R60, R60, -INF , P4 ;  /* 0xff8000003c3c7808 */ /* 0x000fe40002000000 */
[C---:B------:R-:W-:Y:S01]  /*1a860*/  FSETP.NEU.FTZ.AND P2, PT, R185.reuse, -INF , PT ;  /* 0xff800000b900780b */ /* 0x040fe20003f5d000 */
[----:B------:R-:W-:Y:S01]  /*1a870*/  FMUL.FTZ R8, R185, c[0x0][0x2d0] ;  /* 0x0000b400b9087a20 */ /* 0x000fe20000410000 */
        /* <DEDUP_REMOVED lines=8> */
[----:B------:R-:W-:Y:S01]  /*1a900*/  PLOP3.LUT P4, PT, PT, PT, UP1, 0x80, 0x0 ;  /* 0x000000000000781c */ /* 0x000fe20003f8f018 */
[--C-:B-1----:R-:W-:Y:S01]  /*1a910*/  FFMA.FTZ R3, R190, c[0x0][0x2d0], -R8.reuse ;  /* 0x0000b400be037a23 */ /* 0x102fe20000010808 */
[C---:B------:R-:W-:Y:S01]  /*1a920*/  ISETP.GT.AND P0, PT, R182.reuse, 0x29, PT ;  /* 0x00000029b600780c */ /* 0x040fe20003f04270 */
[----:B------:R-:W1:Y:S01]  /*1a930*/  SHFL.BFLY PT, R184, R0, 0x2, 0x1f ;  /* 0x0c401f0000b87f89 */ /* 0x000e6200000e0000 */
[----:B------:R-:W-:Y:S01]  /*1a940*/  MUFU.EX2 R190, R4 ;  /* 0x0000000400be7308 */ /* 0x000fe20000000800 */
[----:B------:R-:W-:Y:S01]  /*1a950*/  ISETP.GT.AND P1, PT, R182, 0x38, PT ;  /* 0x00000038b600780c */ /* 0x000fe20003f24270 */
[--C-:B------:R-:W-:Y:S01]  /*1a960*/  FFMA.FTZ R219, R219, c[0x0][0x2d0], -R8.reuse ;  /* 0x0000b400dbdb7a23 */ /* 0x100fe20000010808 */
[----:B------:R-:W-:Y:S01]  /*1a970*/  FSEL R249, R47, -INF , P0 ;  /* 0xff8000002ff97808 */ /* 0x000fe20000000000 */
[--C-:B------:R-:W-:Y:S01]  /*1a980*/  FFMA.FTZ R239, R66, c[0x0][0x2d0], -R8.reuse ;  /* 0x0000b40042ef7a23 */ /* 0x100fe20000010808 */
[----:B------:R-:W-:Y:S01]  /*1a990*/  ISETP.GT.AND P0, PT, R182, 0x39, PT ;  /* 0x00000039b600780c */ /* 0x000fe20003f04270 */
[--C-:B------:R-:W-:Y:S01]  /*1a9a0*/  FFMA.FTZ R233, R67, c[0x0][0x2d0], -R8.reuse ;  /* 0x0000b40043e97a23 */ /* 0x100fe20000010808 */
[----:B------:R-:W-:Y:S01]  /*1a9b0*/  FMNMX.FTZ R2, R249, R2, !PT ;  /* 0x00000002f9027209 */ /* 0x000fe20007810000 */
[--C-:B------:R-:W-:Y:S01]  /*1a9c0*/  FFMA.FTZ R221, R221, c[0x0][0x2d0], -R8.reuse ;  /* 0x0000b400dddd7a23 */ /* 0x100fe20000010808 */
[----:B------:R-:W-:Y:S01]  /*1a9d0*/  FSEL R222, R62, -INF , P1 ;  /* 0xff8000003ede7808 */ /* 0x000fe20000800000 */
[----:B------:R4:W-:Y:S01]  /*1a9e0*/  MUFU.EX2 R215, R3 ;  /* 0x0000000300d77308 */ /* 0x0009e20000000800 */
[----:B------:R-:W-:Y:S01]  /*1a9f0*/  FMNMX.FTZ R2, R223, R2, !PT ;  /* 0x00000002df027209 */ /* 0x000fe20007810000 */
[----:B------:R-:W-:Y:S01]  /*1aa00*/  FFMA.FTZ R62, R55, c[0x0][0x2d0], -R8 ;  /* 0x0000b400373e7a23 */ /* 0x000fe20000010808 */
[----:B------:R-:W-:Y:S02]  /*1aa10*/  FSEL R183, R63, -INF , P0 ;  /* 0xff8000003fb77808 */ /* 0x000fe40000000000 */
[----:B-1----:R-:W-:Y:S02]  /*1aa20*/  FMNMX.FTZ R184, R0, R184, !PT ;  /* 0x000000b800b87209 */ /* 0x002fe40007810000 */
[----:B------:R-:W-:Y:S01]  /*1aa30*/  FMNMX.FTZ R0, R248, R2, !PT ;  /* 0x00000002f8007209 */ /* 0x000fe20007810000 */
[----:B------:R-:W-:Y:S02]  /*1aa40*/  FFMA.FTZ R2, R17, c[0x0][0x2d0], -R6 ;  /* 0x0000b40011027a23 */ /* 0x000fe40000010806 */
[----:B------:R-:W1:Y:S01]  /*1aa50*/  SHFL.BFLY PT, R5, R184, 0x1, 0x1f ;  /* 0x0c201f00b8057f89 */ /* 0x000e6200000e0000 */
[----:B------:R-:W-:Y:S01]  /*1aa60*/  FMNMX.FTZ R0, R222, R0, !PT ;  /* 0x00000000de007209 */ /* 0x000fe20007810000 */
[----:B------:R3:W-:Y:S03]  /*1aa70*/  MUFU.EX2 R63, R2 ;  /* 0x00000002003f7308 */ /* 0x0007e60000000800 */
[----:B------:R-:W-:Y:S02]  /*1aa80*/  FMNMX.FTZ R0, R183, R0, !PT ;  /* 0x00000000b7007209 */ /* 0x000fe40007810000 */
[----:B----4-:R-:W-:Y:S04]  /*1aa90*/  @P4 IADD3 R3, P1, R12, UR18, RZ ;  /* 0x000000120c034c10 */ /* 0x010fe8000ff3e0ff */
[----:B------:R-:W-:Y:S02]  /*1aaa0*/  @P4 LEA R12, P0, R3, c[0x0][0x1c8], 0x1 ;  /* 0x00007200030c4a11 */ /* 0x000fe400078008ff */
[----:B--2---:R-:W-:Y:S04]  /*1aab0*/  @P4 IADD3.X R4, R15, UR15, RZ, P1, !PT ;  /* 0x0000000f0f044c10 */ /* 0x004fe80008ffe4ff */
[----:B------:R-:W-:Y:S01]  /*1aac0*/  @P4 LEA.HI.X R13, R3, c[0x0][0x1cc], R4, 0x1, P0 ;  /* 0x00007300030d4a11 */ /* 0x000fe200000f0c04 */
[----:B------:R-:W-:Y:S01]  /*1aad0*/  FFMA.FTZ R4, R18, c[0x0][0x2d0], -R8 ;  /* 0x0000b40012047a23 */ /* 0x000fe20000010808 */
[----:B------:R-:W-:Y:S01]  /*1aae0*/  @P4 IADD3 R3, P0, R10, UR18, RZ ;  /* 0x000000120a034c10 */ /* 0x000fe2000ff1e0ff */
[----:B------:R-:W-:Y:S01]  /*1aaf0*/  @UP1 UIADD3 UR18, UP0, UR10, 0x80, URZ ;  /* 0x000000800a121890 */ /* 0x000fe2000ff1e03f */
[--C-:B------:R-:W-:Y:S01]  /*1ab00*/  FFMA.FTZ R18, R37, c[0x0][0x2d0], -R6.reuse ;  /* 0x0000b40025127a23 */ /* 0x100fe20000010806 */
[----:B------:R2:W-:Y:S01]  /*1ab10*/  MUFU.EX2 R43, R4 ;  /* 0x00000004002b7308 */ /* 0x0005e20000000800 */
[----:B------:R4:W-:Y:S01]  /*1ab20*/  @P4 LDGSTS.E.BYPASS.LTC128B.128 [R244+0x4100], [R12.64], !P6 ;  /* 0x041000000cf44fae */ /* 0x0009e2000f101d5c */
[----:B-1----:R-:W-:Y:S01]  /*1ab30*/  FMNMX.FTZ R184, R184, R5, !PT ;  /* 0x00000005b8b87209 */ /* 0x002fe20007810000 */
[----:B------:R-:W-:Y:S03]  /*1ab40*/  FFMA.FTZ R37, R48, c[0x0][0x2d0], -R6 ;  /* 0x0000b40030257a23 */ /* 0x000fe60000010806 */
[C---:B------:R-:W-:Y:S03]  /*1ab50*/  FSETP.NEU.FTZ.AND P1, PT, R184.reuse, -INF , PT ;  /* 0xff800000b800780b */ /* 0x040fe60003f3d000 */
[----:B---3--:R-:W1:Y:S01]  /*1ab60*/  SHFL.BFLY PT, R2, R0, 0x2, 0x1f ;  /* 0x0c401f0000027f89 */ /* 0x008e6200000e0000 */
[----:B--2---:R-:W-:Y:S01]  /*1ab70*/  @P4 IADD3.X R4, R7, UR15, RZ, P0, !PT ;  /* 0x0000000f07044c10 */ /* 0x004fe200087fe4ff */
[----:B------:R-:W-:Y:S01]  /*1ab80*/  FMUL.FTZ R7, R184, c[0x0][0x2d0] ;  /* 0x0000b400b8077a20 */ /* 0x000fe20000410000 */
[----:B------:R-:W-:Y:S01]  /*1ab90*/  @P4 LEA R14, P0, R3, c[0x0][0x1c8], 0x1 ;  /* 0x00007200030e4a11 */ /* 0x000fe200078008ff */
[----:B------:R-:W-:Y:S03]  /*1aba0*/  @UP1 UIADD3.X UR15, URZ, UR17, URZ, UP0, !UPT ;  /* 0x000000113f0f1290 */ /* 0x000fe600087fe43f */
[----:B------:R-:W-:Y:S02]  /*1abb0*/  FSEL R7, R7, RZ, P1 ;  /* 0x000000ff07077208 */ /* 0x000fe40000800000 */
[----:B------:R-:W-:Y:S02]  /*1abc0*/  @P4 LEA.HI.X R15, R3, c[0x0][0x1cc], R4, 0x1, P0 ;  /* 0x00007300030f4a11 */ /* 0x000fe400000f0c04 */
[----:B-1----:R-:W-:Y:S01]  /*1abd0*/  FMNMX.FTZ R0, R0, R2, !PT ;  /* 0x0000000200007209 */ /* 0x002fe20007810000 */
[--C-:B------:R-:W-:Y:S01]  /*1abe0*/  FFMA.FTZ R3, R216, c[0x0][0x2d0], -R7.reuse ;  /* 0x0000b400d8037a23 */ /* 0x100fe20000010807 */
[----:B------:R-:W-:Y:S01]  /*1abf0*/  @P4 IADD3 R4, P0, R12, UR19, RZ ;  /* 0x000000130c044c10 */ /* 0x000fe2000ff1e0ff */
[--C-:B------:R-:W-:Y:S01]  /*1ac00*/  FFMA.FTZ R2, R19, c[0x0][0x2d0], -R8.reuse ;  /* 0x0000b40013027a23 */ /* 0x100fe20000010808 */
[----:B------:R1:W-:Y:S01]  /*1ac10*/  @P4 LDGSTS.E.BYPASS.LTC128B.128 [R244+0x6100], [R14.64], !P5 ;  /* 0x061000000ef44fae */ /* 0x0003e2000e901d5c */
[----:B------:R2:W-:Y:S01]  /*1ac20*/  MUFU.EX2 R214, R3 ;  /* 0x0000000300d67308 */ /* 0x0005e20000000800 */
[----:B------:R-:W-:Y:S01]  /*1ac30*/  @P4 IADD3.X R5, R13, UR20, RZ, P0, !PT ;  /* 0x000000140d054c10 */ /* 0x000fe200087fe4ff */
[----:B------:R-:W-:Y:S01]  /*1ac40*/  FFMA.FTZ R216, R35, c[0x0][0x2d0], -R8 ;  /* 0x0000b40023d87a23 */ /* 0x000fe20000010808 */
[----:B------:R-:W-:Y:S01]  /*1ac50*/  @P4 IADD3 R10, P0, R4, UR19, RZ ;  /* 0x00000013040a4c10 */ /* 0x000fe2000ff1e0ff */
[--C-:B------:R-:W-:Y:S02]  /*1ac60*/  FFMA.FTZ R240, R56, c[0x0][0x2d0], -R7.reuse ;  /* 0x0000b40038f07a23 */ /* 0x100fe40000010807 */
[--C-:B------:R-:W-:Y:S01]  /*1ac70*/  FFMA.FTZ R224, R57, c[0x0][0x2d0], -R7.reuse ;  /* 0x0000b40039e07a23 */ /* 0x100fe20000010807 */
[C---:B------:R-:W-:Y:S01]  /*1ac80*/  @P4 IADD3.X R11, R5.reuse, UR20, RZ, P0, !PT ;  /* 0x00000014050b4c10 */ /* 0x040fe200087fe4ff */
[----:B------:R3:W-:Y:S01]  /*1ac90*/  @P4 LDGSTS.E.BYPASS.LTC128B.128 [R244+0x4900], [R4.64], !P6 ;  /* 0x0490000004f44fae */ /* 0x0007e2000f101d5c */
[----:B------:R-:W-:Y:S01]  /*1aca0*/  @P4 IADD3 R16, P0, R4, UR18, RZ ;  /* 0x0000001204104c10 */ /* 0x000fe2000ff1e0ff */
[----:B------:R-:W1:Y:S01]  /*1acb0*/  MUFU.EX2 R242, R2 ;  /* 0x0000000200f27308 */ /* 0x000e620000000800 */
[--C-:B------:R-:W-:Y:S02]  /*1acc0*/  FFMA.FTZ R231, R60, c[0x0][0x2d0], -R7.reuse ;  /* 0x0000b4003ce77a23 */ /* 0x100fe40000010807 */
[----:B------:R-:W-:Y:S01]  /*1acd0*/  @P4 IADD3.X R17, R5, UR15, RZ, P0, !PT ;  /* 0x0000000f05114c10 */ /* 0x000fe200087fe4ff */
[--C-:B------:R-:W-:Y:S01]  /*1ace0*/  FFMA.FTZ R241, R61, c[0x0][0x2d0], -R7.reuse ;  /* 0x0000b4003df17a23 */ /* 0x100fe20000010807 */
[----:B----4-:R-:W-:Y:S01]  /*1acf0*/  @P4 IADD3 R12, P0, R10, UR19, RZ ;  /* 0x000000130a0c4c10 */ /* 0x010fe2000ff1e0ff */
[----:B------:R3:W-:Y:S01]  /*1ad00*/  @P4 LDGSTS.E.BYPASS.LTC128B.128 [R244+0x6900], [R4.64+0x80], !P5 ;  /* 0x0690008004f44fae */ /* 0x0007e2000e901d5c */
[--C-:B------:R-:W-:Y:S02]  /*1ad10*/  FFMA.FTZ R44, R44, c[0x0][0x2d0], -R7.reuse ;  /* 0x0000b4002c2c7a23 */ /* 0x100fe40000010807 */
[----:B------:R-:W-:Y:S01]  /*1ad20*/  @P4 IADD3.X R13, R11, UR20, RZ, P0, !PT ;  /* 0x000000140b0d4c10 */ /* 0x000fe200087fe4ff */
[--C-:B------:R-:W-:Y:S02]  /*1ad30*/  FFMA.FTZ R40, R40, c[0x0][0x2d0], -R7.reuse ;  /* 0x0000b40028287a23 */ /* 0x100fe40000010807 */
[--C-:B------:R-:W-:Y:S02]  /*1ad40*/  FFMA.FTZ R41, R41, c[0x0][0x2d0], -R7.reuse ;  /* 0x0000b40029297a23 */ /* 0x100fe40000010807 */
[----:B--2---:R-:W-:Y:S01]  /*1ad50*/  FFMA.FTZ R3, R9, c[0x0][0x2d0], -R7 ;  /* 0x0000b40009037a23 */ /* 0x004fe20000010807 */
[----:B------:R2:W-:Y:S01]  /*1ad60*/  @P4 LDGSTS.E.BYPASS.LTC128B.128 [R244+0x5100], [R10.64], !P6 ;  /* 0x051000000af44fae */ /* 0x0005e2000f101d5c */
[----:B------:R-:W-:Y:S02]  /*1ad70*/  FFMA.FTZ R9, R53, c[0x0][0x2d0], -R6 ;  /* 0x0000b40035097a23 */ /* 0x000fe40000010806 */
[----:B------:R4:W2:Y:S01]  /*1ad80*/  MUFU.EX2 R189, R3 ;  /* 0x0000000300bd7308 */ /* 0x0008a20000000800 */
[--C-:B------:R-:W-:Y:S01]  /*1ad90*/  FFMA.FTZ R19, R51, c[0x0][0x2d0], -R8.reuse ;  /* 0x0000b40033137a23 */ /* 0x100fe20000010808 */
[----:B------:R-:W-:Y:S01]  /*1ada0*/  MOV R51, R27 ;  /* 0x0000001b00337202 */ /* 0x000fe20000000f00 */
[----:B------:R-:W-:Y:S02]  /*1adb0*/  IMAD.MOV.U32 R65, RZ, RZ, R9 ;  /* 0x000000ffff417224 */ /* 0x000fe400078e0009 */
[----:B------:R2:W-:Y:S01]  /*1adc0*/  @P4 LDGSTS.E.BYPASS.LTC128B.128 [R244+0x7100], [R16.64], !P5 ;  /* 0x0710000010f44fae */ /* 0x0005e2000e901d5c */
[----:B-1----:R-:W-:Y:S01]  /*1add0*/  F2FP.BF16.PACK_AB R191, R242, R43 ;  /* 0x0000002bf2bf723e */ /* 0x002fe200000010ff */
[----:B------:R-:W-:Y:S06]  /*1ade0*/  IMAD.MOV.U32 R67, RZ, RZ, R19 ;  /* 0x000000ffff437224 */ /* 0x000fec00078e0013 */
[----:B------:R-:W1:Y:S01]  /*1adf0*/  SHFL.BFLY PT, R2, R0, 0x1, 0x1f ;  /* 0x0c201f0000027f89 */ /* 0x000e6200000e0000 */
[----:B---3--:R-:W-:Y:S07]  /*1ae00*/  FSEL R4, R186, RZ, P3 ;  /* 0x000000ffba047208 */ /* 0x008fee0001800000 */
[----:B------:R3:W-:Y:S01]  /*1ae10*/  @P4 LDGSTS.E.BYPASS.LTC128B.128 [R244+0x5900], [R12.64], !P6 ;  /* 0x059000000cf44fae */ /* 0x0007e2000f101d5c */
[--C-:B----4-:R-:W-:Y:S02]  /*1ae20*/  FFMA.FTZ R3, R217, c[0x0][0x2d0], -R7.reuse ;  /* 0x0000b400d9037a23 */ /* 0x110fe40000010807 */
[----:B------:R-:W-:Y:S02]  /*1ae30*/  FFMA.FTZ R217, R34, c[0x0][0x2d0], -R8 ;  /* 0x0000b40022d97a23 */ /* 0x000fe40000010808 */
[----:B------:R4:W3:Y:S01]  /*1ae40*/  MUFU.EX2 R26, R3 ;  /* 0x00000003001a7308 */ /* 0x0008e20000000800 */
[----:B------:R-:W-:Y:S01]  /*1ae50*/  FFMA.FTZ R34, R45, c[0x0][0x2d0], -R7 ;  /* 0x0000b4002d227a23 */ /* 0x000fe20000010807 */
[----:B------:R-:W-:Y:S01]  /*1ae60*/  MOV R45, R190 ;  /* 0x000000be002d7202 */ /* 0x000fe20000000f00 */
[----:B--2---:R-:W-:Y:S01]  /*1ae70*/  IMAD.MOV.U32 R56, RZ, RZ, R189 ;  /* 0x000000ffff387224 */ /* 0x004fe200078e00bd */
[----:B------:R-:W-:Y:S02]  /*1ae80*/  F2FP.BF16.PACK_AB R190, R63, R46 ;  /* 0x0000002e3fbe723e */ /* 0x000fe400000010ff */
[----:B------:R-:W-:Y:S02]  /*1ae90*/  F2FP.BF16.PACK_AB R189, R45, R215 ;  /* 0x000000d72dbd723e */ /* 0x000fe400000010ff */
[----:B------:R-:W-:Y:S02]  /*1aea0*/  F2FP.BF16.PACK_AB R208, R56, R214 ;  /* 0x000000d638d0723e */ /* 0x000fe400000010ff */
[----:B-1----:R-:W-:Y:S01]  /*1aeb0*/  FMNMX.FTZ R182, R0, R2, !PT ;  /* 0x0000000200b67209 */ /* 0x002fe20007810000 */
[--C-:B------:R-:W-:Y:S01]  /*1aec0*/  FFMA.FTZ R0, R218, c[0x0][0x2d0], -R7.reuse ;  /* 0x0000b400da007a23 */ /* 0x100fe20000010807 */
[----:B------:R-:W-:Y:S01]  /*1aed0*/  @P4 IADD3 R2, P0, R10, UR18, RZ ;  /* 0x000000120a024c10 */ /* 0x000fe2000ff1e0ff */
[--C-:B------:R-:W-:Y:S02]  /*1aee0*/  FFMA.FTZ R218, R28, c[0x0][0x2d0], -R7.reuse ;  /* 0x0000b4001cda7a23 */ /* 0x100fe40000010807 */
[----:B------:R-:W1:Y:S01]  /*1aef0*/  MUFU.EX2 R243, R0 ;  /* 0x0000000000f37308 */ /* 0x000e620000000800 */
[C---:B------:R-:W-:Y:S02]  /*1af00*/  FMUL.FTZ R212, R182.reuse, c[0x0][0x2d0] ;  /* 0x0000b400b6d47a20 */ /* 0x040fe40000410000 */
[----:B------:R-:W-:Y:S05]  /*1af10*/  FFMA.FTZ R10, R49, c[0x0][0x2d0], -R6 ;  /* 0x0000b400310a7a23 */ /* 0x000fea0000010806 */
[----:B------:R-:W-:Y:S02]  /*1af20*/  MOV R64, R10 ;  /* 0x0000000a00407202 */ /* 0x000fe40000000f00 */
[----:B----4-:R-:W-:Y:S02]  /*1af30*/  @P4 IADD3.X R3, R11, UR15, RZ, P0, !PT ;  /* 0x0000000f0b034c10 */ /* 0x010fe400087fe4ff */
[----:B------:R-:W-:Y:S02]  /*1af40*/  FSETP.NEU.FTZ.AND P0, PT, R182, -INF , PT ;  /* 0xff800000b600780b */ /* 0x000fe40003f1d000 */
[----:B---3--:R-:W-:Y:S01]  /*1af50*/  MOV R49, R26 ;  /* 0x0000001a00317202 */ /* 0x008fe20000000f00 */
[----:B------:R2:W-:Y:S01]  /*1af60*/  @P4 LDGSTS.E.BYPASS.LTC128B.128 [R244+0x7900], [R2.64], !P5 ;  /* 0x0790000002f44fae */ /* 0x0005e2000e901d5c */
[----:B------:R-:W-:Y:S01]  /*1af70*/  FSEL R212, R212, RZ, P0 ;  /* 0x000000ffd4d47208 */ /* 0x000fe20000000000 */
[----:B------:R-:W-:Y:S02]  /*1af80*/  FFMA.FTZ R26, R50, c[0x0][0x2d0], -R8 ;  /* 0x0000b400321a7a23 */ /* 0x000fe40000010808 */
[----:B------:R-:W-:Y:S02]  /*1af90*/  IMAD.MOV.U32 R50, RZ, RZ, R36 ;  /* 0x000000ffff327224 */ /* 0x000fe400078e0024 */
[--C-:B------:R-:W-:Y:S02]  /*1afa0*/  FFMA.FTZ R5, R245, c[0x0][0x2d0], -R212.reuse ;  /* 0x0000b400f5057a23 */ /* 0x100fe400000108d4 */
[----:B------:R-:W-:Y:S01]  /*1afb0*/  FFMA.FTZ R245, R29, c[0x0][0x2d0], -R7 ;  /* 0x0000b4001df57a23 */ /* 0x000fe20000010807 */
[----:B-1----:R-:W-:Y:S01]  /*1afc0*/  F2FP.BF16.PACK_AB R210, R243, R49 ;  /* 0x00000031f3d2723e */ /* 0x002fe200000010ff */
[----:B------:R-:W-:Y:S01]  /*1afd0*/  FFMA.FTZ R0, R247, c[0x0][0x2d0], -R212 ;  /* 0x0000b400f7007a23 */ /* 0x000fe200000108d4 */
[----:B------:R1:W-:Y:S01]  /*1afe0*/  MUFU.EX2 R235, R5 ;  /* 0x0000000500eb7308 */ /* 0x0003e20000000800 */
[----:B------:R-:W-:Y:S01]  /*1aff0*/  FFMA.FTZ R247, R20, c[0x0][0x2d0], -R6 ;  /* 0x0000b40014f77a23 */ /* 0x000fe20000010806 */
[----:B------:R-:W0:Y:S01]  /*1b000*/  LDGDEPBAR ;  /* 0x00000000000079af */ /* 0x000e220000000000 */
[----:B------:R-:W-:Y:S02]  /*1b010*/  IMAD.MOV.U32 R66, RZ, RZ, R26 ;  /* 0x000000ffff427224 */ /* 0x000fe400078e001a */
[----:B------:R-:W-:Y:S05]  /*1b020*/  FFMA.FTZ R222, R222, c[0x0][0x2d0], -R212 ;  /* 0x0000b400dede7a23 */ /* 0x000fea00000108d4 */
[----:B------:R3:W-:Y:S01]  /*1b030*/  MUFU.EX2 R213, R0 ;  /* 0x0000000000d57308 */ /* 0x0007e20000000800 */
[----:B--2---:R-:W-:Y:S02]  /*1b040*/  FSEL R3, R185, RZ, P2 ;  /* 0x000000ffb9037208 */ /* 0x004fe40001000000 */
[----:B------:R-:W-:Y:S01]  /*1b050*/  FSEL R2, R184, RZ, P1 ;  /* 0x000000ffb8027208 */ /* 0x000fe20000800000 */
[----:B-1----:R-:W-:Y:S02]  /*1b060*/  FADD.FTZ R5, -R4, R180 ;  /* 0x000000b404057221 */ /* 0x002fe40000010100 */
[----:B------:R-:W-:Y:S02]  /*1b070*/  FADD.FTZ R4, -R3, R181 ;  /* 0x000000b503047221 */ /* 0x000fe40000010100 */
[----:B------:R-:W-:Y:S02]  /*1b080*/  FADD.FTZ R3, -R2, R187 ;  /* 0x000000bb02037221 */ /* 0x000fe40000010100 */
[----:B------:R-:W-:Y:S02]  /*1b090*/  FFMA.FTZ R187, R24, c[0x0][0x2d0], -R7 ;  /* 0x0000b40018bb7a23 */ /* 0x000fe40000010807 */
[----:B---3--:R-:W-:Y:S02]  /*1b0a0*/  FFMA.FTZ R0, R246, c[0x0][0x2d0], -R212 ;  /* 0x0000b400f6007a23 */ /* 0x008fe400000108d4 */
[----:B------:R-:W-:Y:S02]  /*1b0b0*/  FFMA.FTZ R246, R33, c[0x0][0x2d0], -R6 ;  /* 0x0000b40021f67a23 */ /* 0x000fe40000010806 */
[----:B------:R1:W2:Y:S01]  /*1b0c0*/  MUFU.EX2 R23, R0 ;  /* 0x0000000000177308 */ /* 0x0002a20000000800 */
[----:B------:R-:W-:Y:S02]  /*1b0d0*/  FFMA.FTZ R33, R54, c[0x0][0x2d0], -R8 ;  /* 0x0000b40036217a23 */ /* 0x000fe40000010808 */
[----:B-1----:R-:W-:Y:S02]  /*1b0e0*/  FFMA.FTZ R0, R220, c[0x0][0x2d0], -R212 ;  /* 0x0000b400dc007a23 */ /* 0x002fe400000108d4 */
[----:B------:R-:W-:Y:S05]  /*1b0f0*/  FFMA.FTZ R220, R21, c[0x0][0x2d0], -R6 ;  /* 0x0000b40015dc7a23 */ /* 0x000fea0000010806 */
[----:B------:R1:W3:Y:S01]  /*1b100*/  MUFU.EX2 R47, R0 ;  /* 0x00000000002f7308 */ /* 0x0002e20000000800 */
[----:B--2---:R-:W-:Y:S02]  /*1b110*/  IMAD.MOV.U32 R53, RZ, RZ, R23 ;  /* 0x000000ffff357224 */ /* 0x004fe400078e0017 */
[----:B------:R-:W2:Y:S01]  /*1b120*/  LDSM.16.MT88.4 R20, [R225+0x100] ;  /* 0x00010000e114783b */ /* 0x000ea20000004200 */
[----:B-1----:R-:W-:Y:S01]  /*1b130*/  FSEL R0, R182, RZ, P0 ;  /* 0x000000ffb6007208 */ /* 0x002fe20000000000 */
[----:B---3--:R-:W-:Y:S02]  /*1b140*/  IMAD.MOV.U32 R48, RZ, RZ, R47 ;  /* 0x000000ffff307224 */ /* 0x008fe400078e002f */
[----:B------:R-:W-:Y:S02]  /*1b150*/  FFMA.FTZ R47, R39, c[0x0][0x2d0], -R8 ;  /* 0x0000b400272f7a23 */ /* 0x000fe40000010808 */
[----:B------:R-:W-:Y:S01]  /*1b160*/  FADD.FTZ R2, -R0, R188 ;  /* 0x000000bc00027221 */ /* 0x000fe20000010100 */
[----:B------:R-:W-:Y:S01]  /*1b170*/  F2FP.BF16.PACK_AB R188, R252, R250 ;  /* 0x000000fafcbc723e */ /* 0x000fe200000010ff */
[----:B------:R-:W-:Y:S01]  /*1b180*/  FMUL.FTZ R0, R5, c[0x0][0x2d0] ;  /* 0x0000b40005007a20 */ /* 0x000fe20000410000 */
[----:B------:R-:W-:Y:S01]  /*1b190*/  F2FP.BF16.PACK_AB R211, R235, R48 ;  /* 0x00000030ebd3723e */ /* 0x000fe200000010ff */
[----:B------:R-:W-:Y:S02]  /*1b1a0*/  FFMA.FTZ R5, R52, c[0x0][0x2d0], -R6 ;  /* 0x0000b40034057a23 */ /* 0x000fe40000010806 */
[----:B------:R1:W3:Y:S01]  /*1b1b0*/  MUFU.EX2 R181, R0 ;  /* 0x0000000000b57308 */ /* 0x0002e20000000800 */
[----:B------:R-:W-:Y:S01]  /*1b1c0*/  IMAD.MOV.U32 R52, RZ, RZ, R209 ;  /* 0x000000ffff347224 */ /* 0x000fe200078e00d1 */
[----:B------:R-:W-:Y:S02]  /*1b1d0*/  F2FP.BF16.PACK_AB R209, R53, R213 ;  /* 0x000000d535d1723e */ /* 0x000fe400000010ff */
[----:B------:R-:W-:Y:S01]  /*1b1e0*/  MOV R35, R5 ;  /* 0x0000000500237202 */ /* 0x000fe20000000f00 */
[----:B-1----:R-:W-:Y:S02]  /*1b1f0*/  FMUL.FTZ R0, R4, c[0x0][0x2d0] ;  /* 0x0000b40004007a20 */ /* 0x002fe40000410000 */
[C---:B---3--:R-:W-:Y:S03]  /*1b200*/  FMUL.FTZ R4, R181.reuse, R192 ;  /* 0x000000c0b5047220 */ /* 0x048fe60000410000 */
[----:B------:R1:W3:Y:S01]  /*1b210*/  MUFU.EX2 R180, R0 ;  /* 0x0000000000b47308 */ /* 0x0002e20000000800 */
[C---:B------:R-:W-:Y:S01]  /*1b220*/  FMUL.FTZ R5, R181.reuse, R193 ;  /* 0x000000c1b5057220 */ /* 0x040fe20000410000 */
[----:B------:R-:W-:Y:S01]  /*1b230*/  MOV R193, R50 ;  /* 0x0000003200c17202 */ /* 0x000fe20000000f00 */
[C---:B------:R-:W-:Y:S01]  /*1b240*/  FMUL.FTZ R17, R181.reuse, R205 ;  /* 0x000000cdb5117220 */ /* 0x040fe20000410000 */
[----:B------:R-:W-:Y:S01]  /*1b250*/  MOV R205, R65 ;  /* 0x0000004100cd7202 */ /* 0x000fe20000000f00 */
[----:B------:R-:W-:Y:S02]  /*1b260*/  IMAD.MOV.U32 R65, RZ, RZ, R37 ;  /* 0x000000ffff417224 */ /* 0x000fe400078e0025 */
[----:B------:R-:W4:Y:S01]  /*1b270*/  LDSM.16.MT88.4 R36, [R226+0x100] ;  /* 0x00010000e224783b */ /* 0x000f220000004200 */
[C---:B------:R-:W-:Y:S02]  /*1b280*/  FMUL.FTZ R16, R181.reuse, R204 ;  /* 0x000000ccb5107220 */ /* 0x040fe40000410000 */
[----:B------:R-:W-:Y:S01]  /*1b290*/  IMAD.MOV.U32 R204, RZ, RZ, R33 ;  /* 0x000000ffffcc7224 */ /* 0x000fe200078e0021 */
[----:B------:R-:W-:Y:S01]  /*1b2a0*/  MUFU.EX2 R193, R193 ;  /* 0x000000c100c17308 */ /* 0x000fe20000000800 */
[C---:B------:R-:W-:Y:S01]  /*1b2b0*/  FMUL.FTZ R33, R181.reuse, R145 ;  /* 0x00000091b5217220 */ /* 0x040fe20000410000 */
[----:B------:R-:W-:Y:S01]  /*1b2c0*/  MOV R145, R67 ;  /* 0x0000004300917202 */ /* 0x000fe20000000f00 */
[----:B------:R-:W-:Y:S02]  /*1b2d0*/  IMAD.MOV.U32 R192, RZ, RZ, R66 ;  /* 0x000000ffffc07224 */ /* 0x000fe400078e0042 */
[C---:B------:R-:W-:Y:S02]  /*1b2e0*/  FMUL.FTZ R68, R181.reuse, R68 ;  /* 0x00000044b5447220 */ /* 0x040fe40000410000 */
[C---:B------:R-:W-:Y:S02]  /*1b2f0*/  FMUL.FTZ R69, R181.reuse, R69 ;  /* 0x00000045b5457220 */ /* 0x040fe40000410000 */
[C---:B------:R-:W-:Y:S02]  /*1b300*/  FMUL.FTZ R80, R181.reuse, R80 ;  /* 0x00000050b5507220 */ /* 0x040fe40000410000 */
[----:B------:R-:W-:Y:S02]  /*1b310*/  FMUL.FTZ R81, R181, R81 ;  /* 0x00000051b5517220 */ /* 0x000fe40000410000 */
[----:B-1----:R-:W-:Y:S02]  /*1b320*/  FMUL.FTZ R0, R3, c[0x0][0x2d0] ;  /* 0x0000b40003007a20 */ /* 0x002fe40000410000 */
[C---:B---3--:R-:W-:Y:S01]  /*1b330*/  FMUL.FTZ R6, R180.reuse, R194 ;  /* 0x000000c2b4067220 */ /* 0x048fe20000410000 */
[----:B------:R-:W-:Y:S01]  /*1b340*/  MOV R194, R52 ;  /* 0x0000003400c27202 */ /* 0x000fe20000000f00 */
[----:B------:R1:W3:Y:S01]  /*1b350*/  MUFU.EX2 R3, R0 ;  /* 0x0000000000037308 */ /* 0x0002e20000000800 */
[C---:B------:R-:W-:Y:S02]  /*1b360*/  FMUL.FTZ R19, R180.reuse, R207 ;  /* 0x000000cfb4137220 */ /* 0x040fe40000410000 */
[C---:B------:R-:W-:Y:S02]  /*1b370*/  FMUL.FTZ R50, R180.reuse, R162 ;  /* 0x000000a2b4327220 */ /* 0x040fe40000410000 */
[----:B------:R-:W-:Y:S02]  /*1b380*/  IMAD.MOV.U32 R207, RZ, RZ, R64 ;  /* 0x000000ffffcf7224 */ /* 0x000fe400078e0040 */
        /* <DEDUP_REMOVED lines=11> */
[----:B-1----:R-:W-:Y:S02]  /*1b440*/  FMUL.FTZ R0, R2, c[0x0][0x2d0] ;  /* 0x0000b40002007a20 */ /* 0x002fe40000410000 */
[----:B------:R-:W-:Y:S02]  /*1b450*/  FFMA.FTZ R2, R25, c[0x0][0x2d0], -R7 ;  /* 0x0000b40019027a23 */ /* 0x000fe40000010807 */
[C---:B------:R-:W-:Y:S01]  /*1b460*/  FMUL.FTZ R7, R180.reuse, R195 ;  /* 0x000000c3b4077220 */ /* 0x040fe20000410000 */
[----:B------:R-:W-:Y:S01]  /*1b470*/  MUFU.EX2 R176, R245 ;  /* 0x000000f500b07308 */ /* 0x000fe20000000800 */
[C---:B---3--:R-:W-:Y:S02]  /*1b480*/  FMUL.FTZ R8, R3.reuse, R196 ;  /* 0x000000c403087220 */ /* 0x048fe40000410000 */
[C---:B------:R-:W-:Y:S02]  /*1b490*/  FMUL.FTZ R9, R3.reuse, R197 ;  /* 0x000000c503097220 */ /* 0x040fe40000410000 */
[C---:B------:R-:W-:Y:S01]  /*1b4a0*/  FMUL.FTZ R12, R3.reuse, R200 ;  /* 0x000000c8030c7220 */ /* 0x040fe20000410000 */
[-C--:B--2---:R-:W-:Y:S04]  /*1b4b0*/  HMMA.16816.F32.BF16 R4, R188, R20.reuse, R4 ;  /* 0x00000014bc04723c */ /* 0x084fe80000041804 */
[----:B------:R-:W1:Y:S01]  /*1b4c0*/  MUFU.EX2 R0, R0 ;  /* 0x0000000000007308 */ /* 0x000e620000000800 */
[C---:B------:R-:W-:Y:S01]  /*1b4d0*/  FMUL.FTZ R13, R3.reuse, R201 ;  /* 0x000000c9030d7220 */ /* 0x040fe20000410000 */
[----:B------:R-:W-:Y:S01]  /*1b4e0*/  MOV R200, R58 ;  /* 0x0000003a00c87202 */ /* 0x000fe20000000f00 */
[----:B------:R-:W-:Y:S02]  /*1b4f0*/  IMAD.MOV.U32 R196, RZ, RZ, R18 ;  /* 0x000000ffffc47224 */ /* 0x000fe400078e0012 */
[C---:B------:R-:W-:Y:S03]  /*1b500*/  FMUL.FTZ R18, R180.reuse, R206 ;  /* 0x000000ceb4127220 */ /* 0x040fe60000410000 */
[C---:B------:R-:W-:Y:S02]  /*1b510*/  FMUL.FTZ R29, R3.reuse, R141 ;  /* 0x0000008d031d7220 */ /* 0x040fe40000410000 */
[----:B------:R-:W-:Y:S01]  /*1b520*/  IMAD.MOV.U32 R141, RZ, RZ, R30 ;  /* 0x000000ffff8d7224 */ /* 0x000fe200078e001e */
[----:B------:R-:W-:Y:S01]  /*1b530*/  MUFU.EX2 R200, R200 ;  /* 0x000000c800c87308 */ /* 0x000fe20000000800 */
[C---:B------:R-:W-:Y:S02]  /*1b540*/  FMUL.FTZ R24, R3.reuse, R136 ;  /* 0x0000008803187220 */ /* 0x040fe40000410000 */
[C---:B------:R-:W-:Y:S01]  /*1b550*/  FMUL.FTZ R25, R3.reuse, R137 ;  /* 0x0000008903197220 */ /* 0x040fe20000410000 */
[----:B------:R-:W-:Y:S01]  /*1b560*/  MOV R137, R43 ;  /* 0x0000002b00897202 */ /* 0x000fe20000000f00 */
[----:B------:R-:W-:Y:S01]  /*1b570*/  FMUL.FTZ R28, R3, R140 ;  /* 0x0000008c031c7220 */ /* 0x000fe20000410000 */
[----:B------:R-:W-:Y:S01]  /*1b580*/  MOV R140, R34 ;  /* 0x00000022008c7202 */ /* 0x000fe20000000f00 */
[----:B------:R-:W-:Y:S02]  /*1b590*/  IMAD.MOV.U32 R206, RZ, RZ, R35 ;  /* 0x000000ffffce7224 */ /* 0x000fe400078e0023 */
[C---:B------:R-:W-:Y:S02]  /*1b5a0*/  FMUL.FTZ R34, R180.reuse, R146 ;  /* 0x00000092b4227220 */ /* 0x040fe40000410000 */
[----:B------:R-:W-:Y:S01]  /*1b5b0*/  FMUL.FTZ R35, R180, R147 ;  /* 0x00000093b4237220 */ /* 0x000fe20000410000 */
[----:B------:R-:W-:Y:S01]  /*1b5c0*/  MOV R147, R45 ;  /* 0x0000002d00937202 */ /* 0x000fe20000000f00 */
[C---:B-1----:R-:W-:Y:S01]  /*1b5d0*/  FMUL.FTZ R10, R0.reuse, R198 ;  /* 0x000000c6000a7220 */ /* 0x042fe20000410000 */
[----:B------:R-:W-:Y:S01]  /*1b5e0*/  MOV R198, R63 ;  /* 0x0000003f00c67202 */ /* 0x000fe20000000f00 */
[C---:B------:R-:W-:Y:S02]  /*1b5f0*/  FMUL.FTZ R11, R0.reuse, R199 ;  /* 0x000000c7000b7220 */ /* 0x040fe40000410000 */
[----:B------:R-:W-:Y:S02]  /*1b600*/  IMAD.MOV.U32 R136, RZ, RZ, R65 ;  /* 0x000000ffff887224 */ /* 0x000fe400078e0041 */
[----:B------:R-:W-:Y:S02]  /*1b610*/  FFMA.FTZ R246, R223, c[0x0][0x2d0], -R212 ;  /* 0x0000b400dff67a23 */ /* 0x000fe400000108d4 */
[C---:B------:R-:W-:Y:S01]  /*1b620*/  FMUL.FTZ R14, R0.reuse, R202 ;  /* 0x000000ca000e7220 */ /* 0x040fe20000410000 */
[C---:B------:R-:W-:Y:S03]  /*1b630*/  HMMA.16816.F32.BF16 R8, R208.reuse, R20, R8 ;  /* 0x00000014d008723c */ /* 0x040fe60000041808 */
[----:B------:R-:W-:Y:S01]  /*1b640*/  MUFU.EX2 R246, R246 ;  /* 0x000000f600f67308 */ /* 0x000fe20000000800 */
[C---:B------:R-:W-:Y:S01]  /*1b650*/  FMUL.FTZ R15, R0.reuse, R203 ;  /* 0x000000cb000f7220 */ /* 0x040fe20000410000 */
[----:B------:R-:W-:Y:S01]  /*1b660*/  MOV R203, R44 ;  /* 0x0000002c00cb7202 */ /* 0x000fe20000000f00 */
[----:B------:R-:W-:Y:S02]  /*1b670*/  FMUL.FTZ R44, R3, R156 ;  /* 0x0000009c032c7220 */ /* 0x000fe40000410000 */
[C---:B------:R-:W-:Y:S03]  /*1b680*/  FMUL.FTZ R20, R181.reuse, R132 ;  /* 0x00000084b5147220 */ /* 0x040fe60000410000 */
[-C--:B------:R-:W-:Y:S03]  /*1b690*/  HMMA.16816.F32.BF16 R12, R208, R22.reuse, R12 ;  /* 0x00000016d00c723c */ /* 0x080fe6000004180c */
[C---:B------:R-:W-:Y:S02]  /*1b6a0*/  FMUL.FTZ R21, R181.reuse, R133 ;  /* 0x00000085b5157220 */ /* 0x040fe40000410000 */
[C---:B------:R-:W-:Y:S02]  /*1b6b0*/  FMUL.FTZ R30, R0.reuse, R142 ;  /* 0x0000008e001e7220 */ /* 0x040fe40000410000 */
[C---:B------:R-:W-:Y:S01]  /*1b6c0*/  FMUL.FTZ R26, R0.reuse, R138 ;  /* 0x0000008a001a7220 */ /* 0x040fe20000410000 */
[C---:B------:R-:W-:Y:S04]  /*1b6d0*/  HMMA.16816.F32.BF16 R16, R188.reuse, R22, R16 ;  /* 0x00000016bc10723c */ /* 0x040fe80000041810 */
[----:B------:R-:W-:Y:S01]  /*1b6e0*/  IMAD.MOV.U32 R142, RZ, RZ, R59 ;  /* 0x000000ffff8e7224 */ /* 0x000fe200078e003b */
[----:B------:R-:W-:Y:S01]  /*1b6f0*/  MOV R59, R31 ;  /* 0x0000001f003b7202 */ /* 0x000fe20000000f00 */
[----:B------:R-:W-:Y:S02]  /*1b700*/  FMUL.FTZ R31, R0, R143 ;  /* 0x0000008f001f7220 */ /* 0x000fe40000410000 */
[C---:B------:R-:W-:Y:S04]  /*1b710*/  FMUL.FTZ R22, R180.reuse, R134 ;  /* 0x00000086b4167220 */ /* 0x040fe80000410000 */
[----:B------:R-:W-:Y:S02]  /*1b720*/  FMUL.FTZ R23, R180, R135 ;  /* 0x00000087b4177220 */ /* 0x000fe40000410000 */
[----:B------:R-:W-:Y:S01]  /*1b730*/  IMAD.MOV.U32 R143, RZ, RZ, R32 ;  /* 0x000000ffff8f7224 */ /* 0x000fe200078e0020 */
[----:B------:R-:W-:Y:S01]  /*1b740*/  LDSM.16.MT88.4 R132, [R227+0x100] ;  /* 0x00010000e384783b */ /* 0x000fe20000004200 */
[----:B------:R-:W-:Y:S02]  /*1b750*/  FMUL.FTZ R32, R181, R144 ;  /* 0x00000090b5207220 */ /* 0x000fe40000410000 */
[----:B------:R-:W-:Y:S01]  /*1b760*/  IMAD.MOV.U32 R144, RZ, RZ, R53 ;  /* 0x000000ffff907224 */ /* 0x000fe200078e0035 */
[-C--:B----4-:R-:W-:Y:S03]  /*1b770*/  HMMA.16816.F32.BF16 R20, R188, R36.reuse, R20 ;  /* 0x00000024bc14723c */ /* 0x090fe60000041814 */
[C---:B------:R-:W-:Y:S01]  /*1b780*/  FMUL.FTZ R27, R0.reuse, R139 ;  /* 0x0000008b001b7220 */ /* 0x040fe20000410000 */
[----:B------:R-:W1:Y:S01]  /*1b790*/  LDSM.16.MT88.4 R52, [R228+0x100] ;  /* 0x00010000e434783b */ /* 0x000e620000004200 */
[----:B------:R-:W-:Y:S02]  /*1b7a0*/  IMAD.MOV.U32 R139, RZ, RZ, R47 ;  /* 0x000000ffff8b7224 */ /* 0x000fe400078e002f */
[----:B------:R-:W-:Y:S02]  /*1b7b0*/  IMAD.MOV.U32 R138, RZ, RZ, R46 ;  /* 0x000000ffff8a7224 */ /* 0x000fe400078e002e */
[----:B------:R-:W-:Y:S01]  /*1b7c0*/  IMAD.MOV.U32 R146, RZ, RZ, R41 ;  /* 0x000000ffff927224 */ /* 0x000fe200078e0029 */
[C---:B------:R-:W-:Y:S04]  /*1b7d0*/  HMMA.16816.F32.BF16 R24, R208.reuse, R36, R24 ;  /* 0x00000024d018723c */ /* 0x040fe80000041818 */
[C---:B------:R-:W-:Y:S02]  /*1b7e0*/  FMUL.FTZ R41, R3.reuse, R153 ;  /* 0x0000009903297220 */ /* 0x040fe40000410000 */
[----:B------:R-:W-:Y:S02]  /*1b7f0*/  FMUL.FTZ R43, R0, R155 ;  /* 0x0000009b002b7220 */ /* 0x000fe40000410000 */
[-C--:B------:R-:W-:Y:S04]  /*1b800*/  HMMA.16816.F32.BF16 R28, R208, R38.reuse, R28 ;  /* 0x00000026d01c723c */ /* 0x080fe8000004181c */
[----:B------:R-:W-:Y:S02]  /*1b810*/  FMUL.FTZ R45, R3, R157 ;  /* 0x0000009d032d7220 */ /* 0x000fe40000410000 */
[----:B------:R-:W-:Y:S02]  /*1b820*/  FFMA.FTZ R157, R249, c[0x0][0x2d0], -R212 ;  /* 0x0000b400f99d7a23 */ /* 0x000fe400000108d4 */
[C---:B------:R-:W-:Y:S01]  /*1b830*/  HMMA.16816.F32.BF16 R32, R188.reuse, R38, R32 ;  /* 0x00000026bc20723c */ /* 0x040fe20000041820 */
[----:B------:R-:W-:Y:S03]  /*1b840*/  MUFU.EX2 R249, R233 ;  /* 0x000000e900f97308 */ /* 0x000fe60000000800 */
[C---:B------:R-:W-:Y:S02]  /*1b850*/  FMUL.FTZ R36, R181.reuse, R148 ;  /* 0x00000094b5247220 */ /* 0x040fe40000410000 */
[----:B------:R-:W-:Y:S02]  /*1b860*/  FMUL.FTZ R37, R181, R149 ;  /* 0x00000095b5257220 */ /* 0x000fe40000410000 */
[C---:B------:R-:W-:Y:S04]  /*1b870*/  FMUL.FTZ R38, R180.reuse, R150 ;  /* 0x00000096b4267220 */ /* 0x040fe80000410000 */
[----:B------:R-:W-:Y:S02]  /*1b880*/  FMUL.FTZ R39, R180, R151 ;  /* 0x00000097b4277220 */ /* 0x000fe40000410000 */
[C---:B------:R-:W-:Y:S02]  /*1b890*/  FMUL.FTZ R46, R0.reuse, R158 ;  /* 0x0000009e002e7220 */ /* 0x040fe40000410000 */
[C---:B------:R-:W-:Y:S02]  /*1b8a0*/  FMUL.FTZ R47, R0.reuse, R159 ;  /* 0x0000009f002f7220 */ /* 0x040fe40000410000 */
[----:B------:R-:W-:Y:S01]  /*1b8b0*/  IMAD.MOV.U32 R199, RZ, RZ, R49 ;  /* 0x000000ffffc77224 */ /* 0x000fe200078e0031 */
[-C--:B-1----:R-:W-:Y:S03]  /*1b8c0*/  HMMA.16816.F32.BF16 R36, R188, R52.reuse, R36 ;  /* 0x00000034bc24723c */ /* 0x082fe60000041824 */
[----:B------:R-:W-:Y:S02]  /*1b8d0*/  IMAD.MOV.U32 R201, RZ, RZ, R40 ;  /* 0x000000ffffc97224 */ /* 0x000fe400078e0028 */
[C---:B------:R-:W-:Y:S02]  /*1b8e0*/  FMUL.FTZ R40, R3.reuse, R152 ;  /* 0x0000009803287220 */ /* 0x040fe40000410000 */
[----:B------:R-:W-:Y:S02]  /*1b8f0*/  IMAD.MOV.U32 R197, RZ, RZ, R42 ;  /* 0x000000ffffc57224 */ /* 0x000fe400078e002a */
[C---:B------:R-:W-:Y:S01]  /*1b900*/  FMUL.FTZ R42, R0.reuse, R154 ;  /* 0x0000009a002a7220 */ /* 0x040fe20000410000 */
[----:B------:R-:W-:Y:S02]  /*1b910*/  MUFU.EX2 R201, R201 ;  /* 0x000000c900c97308 */ /* 0x000fe40000000800 */
[C---:B------:R-:W-:Y:S01]  /*1b920*/  FMUL.FTZ R57, R3.reuse, R169 ;  /* 0x000000a903397220 */ /* 0x040fe20000410000 */
[----:B------:R-:W-:Y:S01]  /*1b930*/  MOV R154, R203 ;  /* 0x000000cb009a7202 */ /* 0x000fe20000000f00 */
[----:B------:R-:W-:Y:S02]  /*1b940*/  FMUL.FTZ R58, R0, R170 ;  /* 0x000000aa003a7220 */ /* 0x000fe40000410000 */
[C---:B------:R-:W-:Y:S04]  /*1b950*/  HMMA.16816.F32.BF16 R40, R208.reuse, R52, R40 ;  /* 0x00000034d028723c */ /* 0x040fe80000041828 */
[----:B------:R-:W-:Y:S01]  /*1b960*/  IMAD.MOV.U32 R195, RZ, RZ, R62 ;  /* 0x000000ffffc37224 */ /* 0x000fe200078e003e */
[----:B------:R-:W-:Y:S01]  /*1b970*/  MUFU.EX2 R197, R197 ;  /* 0x000000c500c57308 */ /* 0x000fe20000000800 */
[----:B------:R-:W-:Y:S01]  /*1b980*/  FMUL.FTZ R60, R3, R172 ;  /* 0x000000ac033c7220 */ /* 0x000fe20000410000 */
[----:B------:R-:W-:Y:S01]  /*1b990*/  MOV R158, R154 ;  /* 0x0000009a009e7202 */ /* 0x000fe20000000f00 */
[-C--:B------:R-:W-:Y:S04]  /*1b9a0*/  HMMA.16816.F32.BF16 R44, R208, R54.reuse, R44 ;  /* 0x00000036d02c723c */ /* 0x080fe8000004182c */
[----:B------:R-:W-:Y:S02]  /*1b9b0*/  IMAD.MOV.U32 R149, RZ, RZ, R51 ;  /* 0x000000ffff957224 */ /* 0x000fe400078e0033 */
[C---:B------:R-:W-:Y:S02]  /*1b9c0*/  FMUL.FTZ R51, R180.reuse, R163 ;  /* 0x000000a3b4337220 */ /* 0x040fe40000410000 */
[----:B------:R-:W-:Y:S01]  /*1b9d0*/  IMAD.MOV.U32 R202, RZ, RZ, R48 ;  /* 0x000000ffffca7224 */ /* 0x000fe200078e0030 */
[----:B------:R-:W-:Y:S03]  /*1b9e0*/  MUFU.EX2 R163, R221 ;  /* 0x000000dd00a37308 */ /* 0x000fe60000000800 */
[C---:B------:R-:W-:Y:S02]  /*1b9f0*/  FMUL.FTZ R48, R181.reuse, R160 ;  /* 0x000000a0b5307220 */ /* 0x040fe40000410000 */
[----:B------:R-:W-:Y:S02]  /*1ba00*/  FMUL.FTZ R49, R181, R161 ;  /* 0x000000a1b5317220 */ /* 0x000fe40000410000 */
[----:B------:R-:W-:Y:S02]  /*1ba10*/  FFMA.FTZ R154, R251, c[0x0][0x2d0], -R212 ;  /* 0x0000b400fb9a7a23 */ /* 0x000fe400000108d4 */
[C---:B------:R-:W-:Y:S01]  /*1ba20*/  FMUL.FTZ R52, R181.reuse, R164 ;  /* 0x000000a4b5347220 */ /* 0x040fe20000410000 */
[----:B------:R-:W-:Y:S01]  /*1ba30*/  MUFU.EX2 R251, R239 ;  /* 0x000000ef00fb7308 */ /* 0x000fe20000000800 */
[----:B------:R-:W-:Y:S01]  /*1ba40*/  FMUL.FTZ R53, R181, R165 ;  /* 0x000000a5b5357220 */ /* 0x000fe20000410000 */
[C---:B------:R-:W-:Y:S04]  /*1ba50*/  HMMA.16816.F32.BF16 R48, R188.reuse, R54, R48 ;  /* 0x00000036bc30723c */ /* 0x040fe80000041830 */
[----:B------:R-:W-:Y:S02]  /*1ba60*/  IMAD.MOV.U32 R148, RZ, RZ, R56 ;  /* 0x000000ffff947224 */ /* 0x000fe400078e0038 */
[C---:B------:R-:W-:Y:S02]  /*1ba70*/  FMUL.FTZ R56, R3.reuse, R168 ;  /* 0x000000a803387220 */ /* 0x040fe40000410000 */
[C---:B------:R-:W-:Y:S01]  /*1ba80*/  FMUL.FTZ R54, R180.reuse, R166 ;  /* 0x000000a6b4367220 */ /* 0x040fe20000410000 */
[----:B------:R1:W-:Y:S03]  /*1ba90*/  MUFU.EX2 R168, R2 ;  /* 0x0000000200a87308 */ /* 0x0003e60000000800 */
[----:B------:R-:W-:Y:S02]  /*1baa0*/  FMUL.FTZ R55, R180, R167 ;  /* 0x000000a7b4377220 */ /* 0x000fe40000410000 */
[----:B------:R-:W-:Y:S02]  /*1bab0*/  FMUL.FTZ R61, R3, R173 ;  /* 0x000000ad033d7220 */ /* 0x000fe40000410000 */
[C---:B------:R-:W-:Y:S02]  /*1bac0*/  FMUL.FTZ R62, R0.reuse, R174 ;  /* 0x000000ae003e7220 */ /* 0x040fe40000410000 */
[C---:B------:R-:W-:Y:S01]  /*1bad0*/  FMUL.FTZ R63, R0.reuse, R175 ;  /* 0x000000af003f7220 */ /* 0x040fe20000410000 */
[-C--:B------:R-:W-:Y:S01]  /*1bae0*/  HMMA.16816.F32.BF16 R52, R188, R132.reuse, R52 ;  /* 0x00000084bc34723c */ /* 0x080fe20000041834 */
[----:B------:R-:W-:Y:S02]  /*1baf0*/  MUFU.EX2 R167, R219 ;  /* 0x000000db00a77308 */ /* 0x000fe40000000800 */
[----:B------:R-:W-:Y:S02]  /*1bb00*/  IMAD.MOV.U32 R150, RZ, RZ, R59 ;  /* 0x000000ffff967224 */ /* 0x000fe400078e003b */
[C---:B------:R-:W-:Y:S02]  /*1bb10*/  FMUL.FTZ R59, R0.reuse, R171 ;  /* 0x000000ab003b7220 */ /* 0x040fe40000410000 */
[----:B------:R-:W-:Y:S02]  /*1bb20*/  FMUL.FTZ R65, R181, R177 ;  /* 0x000000b1b5417220 */ /* 0x000fe40000410000 */
[C---:B------:R-:W-:Y:S02]  /*1bb30*/  FMUL.FTZ R72, R3.reuse, R72 ;  /* 0x0000004803487220 */ /* 0x040fe40000410000 */
[----:B------:R-:W-:Y:S01]  /*1bb40*/  MUFU.EX2 R177, R216 ;  /* 0x000000d800b17308 */ /* 0x000fe20000000800 */
[C---:B------:R-:W-:Y:S04]  /*1bb50*/  HMMA.16816.F32.BF16 R56, R208.reuse, R132, R56 ;  /* 0x00000084d038723c */ /* 0x040fe80000041838 */
[C---:B------:R-:W-:Y:S02]  /*1bb60*/  FMUL.FTZ R73, R3.reuse, R73 ;  /* 0x0000004903497220 */ /* 0x040fe40000410000 */
[C---:B------:R-:W-:Y:S02]  /*1bb70*/  FMUL.FTZ R74, R0.reuse, R74 ;  /* 0x0000004a004a7220 */ /* 0x040fe40000410000 */
[-C--:B------:R-:W-:Y:S01]  /*1bb80*/  HMMA.16816.F32.BF16 R60, R208, R134.reuse, R60 ;  /* 0x00000086d03c723c */ /* 0x080fe2000004183c */
[----:B------:R-:W-:Y:S03]  /*1bb90*/  MUFU.EX2 R166, R220 ;  /* 0x000000dc00a67308 */ /* 0x000fe60000000800 */
[C---:B------:R-:W-:Y:S02]  /*1bba0*/  FMUL.FTZ R75, R0.reuse, R75 ;  /* 0x0000004b004b7220 */ /* 0x040fe40000410000 */
[C---:B------:R-:W-:Y:S02]  /*1bbb0*/  FMUL.FTZ R76, R3.reuse, R76 ;  /* 0x0000004c034c7220 */ /* 0x040fe40000410000 */
[C---:B------:R-:W-:Y:S01]  /*1bbc0*/  HMMA.16816.F32.BF16 R64, R188.reuse, R134, R64 ;  /* 0x00000086bc40723c */ /* 0x040fe20000041840 */
[----:B------:R-:W2:Y:S02]  /*1bbd0*/  LDSM.16.MT88.4 R132, [R225+0x2100] ;  /* 0x00210000e184783b */ /* 0x000ea40000004200 */
[----:B------:R-:W-:Y:S01]  /*1bbe0*/  MUFU.EX2 R165, R187 ;  /* 0x000000bb00a57308 */ /* 0x000fe20000000800 */
[C---:B------:R-:W-:Y:S02]  /*1bbf0*/  FMUL.FTZ R77, R3.reuse, R77 ;  /* 0x0000004d034d7220 */ /* 0x040fe40000410000 */
[C---:B------:R-:W-:Y:S02]  /*1bc00*/  FMUL.FTZ R78, R0.reuse, R78 ;  /* 0x0000004e004e7220 */ /* 0x040fe40000410000 */
[----:B------:R-:W-:Y:S04]  /*1bc10*/  FMUL.FTZ R79, R0, R79 ;  /* 0x0000004f004f7220 */ /* 0x000fe80000410000 */
[C---:B------:R-:W-:Y:S01]  /*1bc20*/  FMUL.FTZ R86, R180.reuse, R86 ;  /* 0x00000056b4567220 */ /* 0x040fe20000410000 */
[----:B------:R-:W-:Y:S01]  /*1bc30*/  MUFU.EX2 R187, R231 ;  /* 0x000000e700bb7308 */ /* 0x000fe20000000800 */
        /* <DEDUP_REMOVED lines=14> */
[-C--:B--2---:R-:W-:Y:S03]  /*1bd20*/  HMMA.16816.F32.BF16 R68, R188, R132.reuse, R68 ;  /* 0x00000084bc44723c */ /* 0x084fe60000041844 */
        /* <DEDUP_REMOVED lines=27> */
[----:B------:R-:W-:Y:S01]  /*1bee0*/  IMAD.MOV.U32 R151, RZ, RZ, R150 ;  /* 0x000000ffff977224 */ /* 0x000fe200078e0096 */
[----:B------:R-:W-:Y:S01]  /*1bef0*/  MOV R150, R149 ;  /* 0x0000009500967202 */ /* 0x000fe20000000f00 */
[----:B------:R-:W-:Y:S01]  /*1bf00*/  FMUL.FTZ R124, R3, R124 ;  /* 0x0000007c037c7220 */ /* 0x000fe20000410000 */
[-C--:B--2---:R-:W-:Y:S03]  /*1bf10*/  HMMA.16816.F32.BF16 R84, R188, R132.reuse, R84 ;  /* 0x00000084bc54723c */ /* 0x084fe60000041854 */
[----:B-1----:R-:W-:Y:S02]  /*1bf20*/  FFMA.FTZ R2, R151, c[0x0][0x2d0], -R212 ;  /* 0x0000b40097027a23 */ /* 0x002fe400000108d4 */
[----:B------:R-:W-:Y:S02]  /*1bf30*/  IMAD.MOV.U32 R151, RZ, RZ, R137 ;  /* 0x000000ffff977224 */ /* 0x000fe400078e0089 */
[----:B------:R1:W-:Y:S01]  /*1bf40*/  MUFU.EX2 R164, R2 ;  /* 0x0000000200a47308 */ /* 0x0003e20000000800 */
[C---:B------:R-:W-:Y:S04]  /*1bf50*/  HMMA.16816.F32.BF16 R88, R208.reuse, R132, R88 ;  /* 0x00000084d058723c */ /* 0x040fe80000041858 */
[----:B------:R-:W-:Y:S02]  /*1bf60*/  FMUL.FTZ R125, R3, R125 ;  /* 0x0000007d037d7220 */ /* 0x000fe40000410000 */
[C---:B------:R-:W-:Y:S02]  /*1bf70*/  FMUL.FTZ R126, R0.reuse, R126 ;  /* 0x0000007e007e7220 */ /* 0x040fe40000410000 */
[-C--:B------:R-:W-:Y:S04]  /*1bf80*/  HMMA.16816.F32.BF16 R92, R208, R134.reuse, R92 ;  /* 0x00000086d05c723c */ /* 0x080fe8000004185c */
[----:B------:R-:W-:Y:S02]  /*1bf90*/  FMUL.FTZ R127, R0, R127 ;  /* 0x0000007f007f7220 */ /* 0x000fe40000410000 */
[----:B------:R-:W-:Y:S02]  /*1bfa0*/  IMAD.MOV.U32 R203, RZ, RZ, R202 ;  /* 0x000000ffffcb7224 */ /* 0x000fe400078e00ca */
[C---:B------:R-:W-:Y:S01]  /*1bfb0*/  HMMA.16816.F32.BF16 R96, R188.reuse, R134, R96 ;  /* 0x00000086bc60723c */ /* 0x040fe20000041860 */
[----:B------:R-:W2:Y:S03]  /*1bfc0*/  LDSM.16.MT88.4 R132, [R228+0x2100] ;  /* 0x00210000e484783b */ /* 0x000ea60000004200 */
[----:B------:R-:W-:Y:S02]  /*1bfd0*/  IMAD.MOV.U32 R202, RZ, RZ, R195 ;  /* 0x000000ffffca7224 */ /* 0x000fe400078e00c3 */
[----:B------:R-:W3:Y:S01]  /*1bfe0*/  MUFU.EX2 R195, R218 ;  /* 0x000000da00c37308 */ /* 0x000ee20000000800 */
[----:B-1----:R-:W-:Y:S01]  /*1bff0*/  FFMA.FTZ R2, R150, c[0x0][0x2d0], -R212 ;  /* 0x0000b40096027a23 */ /* 0x002fe200000108d4 */
[----:B------:R-:W-:Y:S01]  /*1c000*/  MOV R150, R138 ;  /* 0x0000008a00967202 */ /* 0x000fe20000000f00 */
[C---:B------:R-:W-:Y:S03]  /*1c010*/  FMUL.FTZ R130, R180.reuse, R130 ;  /* 0x00000082b4827220 */ /* 0x040fe60000410000 */
[----:B------:R-:W-:Y:S02]  /*1c020*/  FMUL.FTZ R131, R180, R131 ;  /* 0x00000083b4837220 */ /* 0x000fe40000410000 */
[----:B------:R-:W-:Y:S02]  /*1c030*/  IMAD.MOV.U32 R169, RZ, RZ, R158 ;  /* 0x000000ffffa97224 */ /* 0x000fe400078e009e */
[----:B------:R-:W-:Y:S02]  /*1c040*/  FFMA.FTZ R245, R248, c[0x0][0x2d0], -R212 ;  /* 0x0000b400f8f57a23 */ /* 0x000fe400000108d4 */
[----:B------:R-:W-:Y:S01]  /*1c050*/  MUFU.EX2 R248, R240 ;  /* 0x000000f000f87308 */ /* 0x000fe20000000800 */
        /* <DEDUP_REMOVED lines=9> */
[----:B------:R1:W-:Y:S01]  /*1c0f0*/  MUFU.EX2 R196, R217 ;  /* 0x000000d900c47308 */ /* 0x0003e20000000800 */
[----:B------:R-:W-:Y:S01]  /*1c100*/  MOV R143, R136 ;  /* 0x00000088008f7202 */ /* 0x000fe20000000f00 */
[----:B------:R-:W-:Y:S01]  /*1c110*/  FMUL.FTZ R128, R181, R128 ;  /* 0x00000080b5807220 */ /* 0x000fe20000410000 */
[----:B------:R-:W-:Y:S01]  /*1c120*/  MOV R153, R142 ;  /* 0x0000008e00997202 */ /* 0x000fe20000000f00 */
[----:B------:R-:W-:Y:S01]  /*1c130*/  IMAD.MOV.U32 R142, RZ, RZ, R139 ;  /* 0x000000ffff8e7224 */ /* 0x000fe200078e008b */
[----:B------:R-:W-:Y:S01]  /*1c140*/  MOV R175, R143 ;  /* 0x0000008f00af7202 */ /* 0x000fe20000000f00 */
[----:B------:R-:W-:Y:S01]  /*1c150*/  LDSM.16.MT88.4 R136, [R225+0x900] ;  /* 0x00090000e188783b */ /* 0x000fe20000004200 */
[--C-:B------:R-:W-:Y:S01]  /*1c160*/  FFMA.FTZ R152, R152, c[0x0][0x2d0], -R212.reuse ;  /* 0x0000b40098987a23 */ /* 0x100fe200000108d4 */
[----:B------:R-:W-:Y:S01]  /*1c170*/  MOV R178, R141 ;  /* 0x0000008d00b27202 */ /* 0x000fe20000000f00 */
[----:B------:R-:W-:Y:S01]  /*1c180*/  FFMA.FTZ R153, R153, c[0x0][0x2d0], -R212 ;  /* 0x0000b40099997a23 */ /* 0x000fe200000108d4 */
[----:B------:R-:W4:Y:S01]  /*1c190*/  MUFU.EX2 R198, R2 ;  /* 0x0000000200c67308 */ /* 0x000f220000000800 */
[----:B------:R-:W-:Y:S01]  /*1c1a0*/  IMAD.MOV.U32 R247, RZ, RZ, R142 ;  /* 0x000000fffff77224 */ /* 0x000fe200078e008e */
[----:B---3--:R-:W-:Y:S01]  /*1c1b0*/  F2FP.BF16.PACK_AB R142, R176, R195 ;  /* 0x000000c3b08e723e */ /* 0x008fe200000010ff */
[-C--:B--2---:R-:W-:Y:S03]  /*1c1c0*/  HMMA.16816.F32.BF16 R100, R188, R132.reuse, R100 ;  /* 0x00000084bc64723c */ /* 0x084fe60000041864 */
[----:B------:R-:W-:Y:S04]  /*1c1d0*/  FMUL.FTZ R129, R181, R129 ;  /* 0x00000081b5817220 */ /* 0x000fe80000410000 */
[----:B------:R-:W-:Y:S01]  /*1c1e0*/  MUFU.EX2 R178, R178 ;  /* 0x000000b200b27308 */ /* 0x000fe20000000800 */
[C---:B------:R-:W-:Y:S01]  /*1c1f0*/  HMMA.16816.F32.BF16 R104, R208.reuse, R132, R104 ;  /* 0x00000084d068723c */ /* 0x040fe20000041868 */
[----:B-1----:R-:W-:Y:S07]  /*1c200*/  LDSM.16.MT88.4 R216, [R226+0x3900] ;  /* 0x00390000e2d8783b */ /* 0x002fee0000004200 */
[-C--:B------:R-:W-:Y:S01]  /*1c210*/  HMMA.16816.F32.BF16 R108, R208, R134.reuse, R108 ;  /* 0x00000086d06c723c */ /* 0x080fe2000004186c */
[----:B------:R-:W-:Y:S03]  /*1c220*/  MUFU.EX2 R245, R245 ;  /* 0x000000f500f57308 */ /* 0x000fe60000000800 */
[----:B----4-:R-:W-:Y:S01]  /*1c230*/  F2FP.BF16.PACK_AB R141, R198, R164 ;  /* 0x000000a4c68d723e */ /* 0x010fe200000010ff */
[--C-:B------:R-:W-:Y:S03]  /*1c240*/  FFMA.FTZ R2, R194, c[0x0][0x2d0], -R212.reuse ;  /* 0x0000b400c2027a23 */ /* 0x100fe600000108d4 */
[C---:B------:R-:W-:Y:S01]  /*1c250*/  HMMA.16816.F32.BF16 R112, R188.reuse, R134, R112 ;  /* 0x00000086bc70723c */ /* 0x040fe20000041870 */
[----:B------:R-:W1:Y:S02]  /*1c260*/  LDSM.16.MT88.4 R132, [R227+0x2100] ;  /* 0x00210000e384783b */ /* 0x000e640000004200 */
[----:B------:R2:W-:Y:S10]  /*1c270*/  MUFU.EX2 R194, R2 ;  /* 0x0000000200c27308 */ /* 0x0005f40000000800 */
[----:B------:R-:W-:Y:S01]  /*1c280*/  MUFU.EX2 R175, R175 ;  /* 0x000000af00af7308 */ /* 0x000fe20000000800 */
[--C-:B--2---:R-:W-:Y:S02]  /*1c290*/  FFMA.FTZ R2, R155, c[0x0][0x2d0], -R212.reuse ;  /* 0x0000b4009b027a23 */ /* 0x104fe400000108d4 */
[----:B------:R-:W-:Y:S07]  /*1c2a0*/  FFMA.FTZ R212, R183, c[0x0][0x2d0], -R212 ;  /* 0x0000b400b7d47a23 */ /* 0x000fee00000108d4 */
        /* <DEDUP_REMOVED lines=10> */
[-C--:B-1----:R-:W-:Y:S01]  /*1c350*/  HMMA.16816.F32.BF16 R116, R188, R132.reuse, R116 ;  /* 0x00000084bc74723c */ /* 0x082fe20000041874 */
[----:B------:R1:W2:Y:S02]  /*1c360*/  MUFU.EX2 R192, R2 ;  /* 0x0000000200c07308 */ /* 0x0002a40000000800 */
[----:B------:R-:W-:Y:S01]  /*1c370*/  IMAD.MOV.U32 R151, RZ, RZ, R147 ;  /* 0x000000ffff977224 */ /* 0x000fe200078e0093 */
[----:B------:R-:W-:Y:S01]  /*1c380*/  MOV R158, R155 ;  /* 0x0000009b009e7202 */ /* 0x000fe20000000f00 */
[----:B------:R-:W-:Y:S01]  /*1c390*/  IMAD.MOV.U32 R161, RZ, RZ, R149 ;  /* 0x000000ffffa17224 */ /* 0x000fe200078e0095 */
[----:B------:R-:W-:Y:S01]  /*1c3a0*/  MOV R160, R150 ;  /* 0x0000009600a07202 */ /* 0x000fe20000000f00 */
[----:B------:R-:W-:Y:S01]  /*1c3b0*/  IMAD.MOV.U32 R149, RZ, RZ, R145 ;  /* 0x000000ffff957224 */ /* 0x000fe200078e0091 */
[C---:B------:R-:W-:Y:S01]  /*1c3c0*/  HMMA.16816.F32.BF16 R120, R208.reuse, R132, R120 ;  /* 0x00000084d078723c */ /* 0x040fe20000041878 */
[----:B------:R-:W3:Y:S03]  /*1c3d0*/  LDL.LU R133, [R1] ;  /* 0x0000000001857983 */ /* 0x000ee60000300800 */
[----:B------:R-:W-:Y:S01]  /*1c3e0*/  MOV R150, R146 ;  /* 0x0000009200967202 */ /* 0x000fe20000000f00 */
[----:B------:R-:W4:Y:S01]  /*1c3f0*/  LDL.LU R132, [R1+0x4] ;  /* 0x0000040001847983 */ /* 0x000f220000300800 */
[----:B------:R-:W-:Y:S01]  /*1c400*/  MOV R173, R151 ;  /* 0x0000009700ad7202 */ /* 0x000fe20000000f00 */
[----:B------:R-:W-:Y:S01]  /*1c410*/  IMAD.MOV.U32 R220, RZ, RZ, R161 ;  /* 0x000000ffffdc7224 */ /* 0x000fe200078e00a1 */
[-C--:B------:R-:W-:Y:S01]  /*1c420*/  HMMA.16816.F32.BF16 R124, R208, R134.reuse, R124 ;  /* 0x00000086d07c723c */ /* 0x080fe2000004187c */
[----:B------:R-:W4:Y:S03]  /*1c430*/  LDL.LU R156, [R1+0x1c] ;  /* 0x00001c00019c7983 */ /* 0x000f260000300800 */
[----:B------:R-:W-:Y:S01]  /*1c440*/  IMAD.MOV.U32 R170, RZ, RZ, R150 ;  /* 0x000000ffffaa7224 */ /* 0x000fe200078e0096 */
[----:B------:R-:W-:Y:S01]  /*1c450*/  MOV R174, R149 ;  /* 0x0000009500ae7202 */ /* 0x000fe20000000f00 */
[----:B------:R-:W-:Y:S01]  /*1c460*/  IMAD.MOV.U32 R161, RZ, RZ, R159 ;  /* 0x000000ffffa17224 */ /* 0x000fe200078e009f */
[----:B------:R-:W-:Y:S01]  /*1c470*/  MOV R159, R199 ;  /* 0x000000c7009f7202 */ /* 0x000fe20000000f00 */
[----:B------:R-:W-:Y:S01]  /*1c480*/  HMMA.16816.F32.BF16 R128, R188, R134, R128 ;  /* 0x00000086bc80723c */ /* 0x000fe20000041880 */
[----:B-1----:R-:W4:Y:S01]  /*1c490*/  LDL.LU R2, [R1+0x8] ;  /* 0x0000080001027983 */ /* 0x002f220000300800 */
[----:B------:R-:W-:Y:S02]  /*1c4a0*/  MUFU.EX2 R199, R153 ;  /* 0x0000009900c77308 */ /* 0x000fe40000000800 */
[----:B------:R-:W-:Y:S02]  /*1c4b0*/  MOV R155, R148 ;  /* 0x00000094009b7202 */ /* 0x000fe40000000f00 */
[----:B------:R-:W-:Y:S02]  /*1c4c0*/  MOV R148, R144 ;  /* 0x0000009000947202 */ /* 0x000fe40000000f00 */
[----:B------:R-:W1:Y:S01]  /*1c4d0*/  LDSM.16.MT88.4 R144, [R226+0x900] ;  /* 0x00090000e290783b */ /* 0x000e620000004200 */
[----:B------:R-:W-:Y:S03]  /*1c4e0*/  F2FP.BF16.PACK_AB R134, R179, R197 ;  /* 0x000000c5b386723e */ /* 0x000fe600000010ff */
[----:B------:R-:W-:Y:S01]  /*1c4f0*/  F2FP.BF16.PACK_AB R135, R177, R196 ;  /* 0x000000c4b187723e */ /* 0x000fe200000010ff */
[----:B------:R-:W-:Y:S01]  /*1c500*/  IMAD.MOV.U32 R172, RZ, RZ, R155 ;  /* 0x000000ffffac7224 */ /* 0x000fe200078e009b */
[----:B--2---:R-:W-:Y:S01]  /*1c510*/  F2FP.BF16.PACK_AB R143, R192, R194 ;  /* 0x000000c2c08f723e */ /* 0x004fe200000010ff */
[----:B------:R-:W-:Y:S01]  /*1c520*/  IMAD.MOV.U32 R155, RZ, RZ, R140 ;  /* 0x000000ffff9b7224 */ /* 0x000fe200078e008c */
[----:B------:R-:W-:Y:S01]  /*1c530*/  F2FP.BF16.PACK_AB R140, R168, R165 ;  /* 0x000000a5a88c723e */ /* 0x000fe200000010ff */
[----:B------:R-:W-:Y:S01]  /*1c540*/  IMAD.MOV.U32 R171, RZ, RZ, R148 ;  /* 0x000000ffffab7224 */ /* 0x000fe200078e0094 */
[----:B------:R-:W-:Y:S01]  /*1c550*/  MOV R221, R172 ;  /* 0x000000ac00dd7202 */ /* 0x000fe20000000f00 */
[----:B------:R-:W2:Y:S01]  /*1c560*/  LDSM.16.MT88.4 R148, [R228+0x900] ;  /* 0x00090000e494783b */ /* 0x000ea20000004200 */
[----:B------:R-:W-:Y:S01]  /*1c570*/  MUFU.EX2 R172, R154 ;  /* 0x0000009a00ac7308 */ /* 0x000fe20000000800 */
[----:B------:R-:W-:Y:S02]  /*1c580*/  F2FP.BF16.PACK_AB R209, R245, R246 ;  /* 0x000000f6f5d1723e */ /* 0x000fe400000010ff */
[----:B------:R-:W-:Y:S07]  /*1c590*/  F2FP.BF16.PACK_AB R210, R183, R187 ;  /* 0x000000bbb7d2723e */ /* 0x000fee00000010ff */
[----:B------:R-:W-:Y:S10]  /*1c5a0*/  MUFU.EX2 R190, R157 ;  /* 0x0000009d00be7308 */ /* 0x000ff40000000800 */
[----:B------:R-:W-:Y:S10]  /*1c5b0*/  MUFU.EX2 R189, R205 ;  /* 0x000000cd00bd7308 */ /* 0x000ff40000000800 */
[----:B------:R1:W-:Y:S10]  /*1c5c0*/  MUFU.EX2 R188, R247 ;  /* 0x000000f700bc7308 */ /* 0x0003f40000000800 */
[----:B------:R-:W-:Y:S10]  /*1c5d0*/  MUFU.EX2 R191, R173 ;  /* 0x000000ad00bf7308 */ /* 0x000ff40000000800 */
[----:B------:R-:W-:Y:S01]  /*1c5e0*/  MUFU.EX2 R173, R169 ;  /* 0x000000a900ad7308 */ /* 0x000fe20000000800 */
[----:B-1----:R-:W-:Y:S02]  /*1c5f0*/  MOV R247, R160 ;  /* 0x000000a000f77202 */ /* 0x002fe40000000f00 */
[----:B------:R-:W-:Y:S01]  /*1c600*/  MOV R160, R158 ;  /* 0x0000009e00a07202 */ /* 0x000fe20000000f00 */
[----:B------:R-:W-:Y:S06]  /*1c610*/  IMAD.MOV.U32 R158, RZ, RZ, R203 ;  /* 0x000000ffff9e7224 */ /* 0x000fec00078e00cb */
[----:B------:R-:W-:Y:S10]  /*1c620*/  MUFU.EX2 R203, R152 ;  /* 0x0000009800cb7308 */ /* 0x000ff40000000800 */
[----:B------:R1:W-:Y:S10]  /*1c630*/  MUFU.EX2 R169, R155 ;  /* 0x0000009b00a97308 */ /* 0x0003f40000000800 */
[----:B------:R-:W-:Y:S10]  /*1c640*/  MUFU.EX2 R171, R171 ;  /* 0x000000ab00ab7308 */ /* 0x000ff40000000800 */
[----:B------:R-:W-:Y:S01]  /*1c650*/  MUFU.EX2 R174, R174 ;  /* 0x000000ae00ae7308 */ /* 0x000fe20000000800 */
[----:B-1----:R-:W-:Y:S09]  /*1c660*/  LDSM.16.MT88.4 R152, [R226+0x1100] ;  /* 0x00110000e298783b */ /* 0x002ff20000004200 */
[----:B------:R-:W-:Y:S01]  /*1c670*/  MUFU.EX2 R170, R170 ;  /* 0x000000aa00aa7308 */ /* 0x000fe20000000800 */
[----:B---3--:R-:W-:Y:S01]  /*1c680*/  FFMA.FTZ R181, R181, R133, R250 ;  /* 0x00000085b5b57223 */ /* 0x008fe200000100fa */
[----:B------:R-:W-:Y:S08]  /*1c690*/  F2FP.BF16.PACK_AB R133, R167, R163 ;  /* 0x000000a3a785723e */ /* 0x000ff000000010ff */
[----:B------:R1:W-:Y:S01]  /*1c6a0*/  MUFU.EX2 R250, R237 ;  /* 0x000000ed00fa7308 */ /* 0x0003e20000000800 */
[----:B----4-:R-:W-:Y:S01]  /*1c6b0*/  FFMA.FTZ R180, R180, R132, R215 ;  /* 0x00000084b4b47223 */ /* 0x010fe200000100d7 */
[----:B------:R-:W-:Y:S01]  /*1c6c0*/  F2FP.BF16.PACK_AB R132, R166, R162 ;  /* 0x000000a2a684723e */ /* 0x000fe200000010ff */
[----:B------:R-:W-:Y:S06]  /*1c6d0*/  FFMA.FTZ R156, R3, R156, R214 ;  /* 0x0000009c039c7223 */ /* 0x000fec00000100d6 */
[-C--:B------:R-:W-:Y:S05]  /*1c6e0*/  HMMA.16816.F32.BF16 R4, R132, R136.reuse, R4 ;  /* 0x000000888404723c */ /* 0x080fea0000041804 */
[----:B------:R-:W-:Y:S02]  /*1c6f0*/  FFMA.FTZ R3, R0, R2, R213 ;  /* 0x0000000200037223 */ /* 0x000fe400000100d5 */
[----:B------:R-:W-:Y:S01]  /*1c700*/  FADD.FTZ R0, R221, R180 ;  /* 0x000000b4dd007221 */ /* 0x000fe20000010000 */
[C---:B------:R-:W-:Y:S01]  /*1c710*/  HMMA.16816.F32.BF16 R8, R140.reuse, R136, R8 ;  /* 0x000000888c08723c */ /* 0x040fe20000041808 */
[----:B------:R-:W-:Y:S03]  /*1c720*/  MUFU.EX2 R180, R206 ;  /* 0x000000ce00b47308 */ /* 0x000fe60000000800 */
[----:B------:R-:W-:Y:S01]  /*1c730*/  FADD.FTZ R0, R160, R0 ;  /* 0x00000000a0007221 */ /* 0x000fe20000010000 */
[----:B-1----:R1:W5:Y:S01]  /*1c740*/  LDL.LU R237, [R1+0x88] ;  /* 0x0000880001ed7983 */ /* 0x0023620000300800 */
[----:B------:R-:W-:Y:S02]  /*1c750*/  FADD.FTZ R2, R252, R181 ;  /* 0x000000b5fc027221 */ /* 0x000fe40000010000 */
[-C--:B------:R-:W-:Y:S03]  /*1c760*/  HMMA.16816.F32.BF16 R12, R140, R138.reuse, R12 ;  /* 0x0000008a8c0c723c */ /* 0x080fe6000004180c */
[----:B------:R-:W-:Y:S01]  /*1c770*/  MUFU.EX2 R181, R222 ;  /* 0x000000de00b57308 */ /* 0x000fe20000000800 */
[----:B------:R-:W-:Y:S02]  /*1c780*/  FADD.FTZ R0, R242, R0 ;  /* 0x00000000f2007221 */ /* 0x000fe40000010000 */
[----:B------:R-:W-:Y:S02]  /*1c790*/  FADD.FTZ R3, R247, R3 ;  /* 0x00000003f7037221 */ /* 0x000fe40000010000 */
[C---:B------:R-:W-:Y:S01]  /*1c7a0*/  HMMA.16816.F32.BF16 R16, R132.reuse, R138, R16 ;  /* 0x0000008a8410723c */ /* 0x040fe20000041810 */
[----:B------:R-:W3:Y:S03]  /*1c7b0*/  LDSM.16.MT88.4 R136, [R227+0x900] ;  /* 0x00090000e388783b */ /* 0x000ee60000004200 */
[----:B------:R-:W-:Y:S01]  /*1c7c0*/  FADD.FTZ R0, R163, R0 ;  /* 0x00000000a3007221 */ /* 0x000fe20000010000 */
[----:B------:R-:W4:Y:S01]  /*1c7d0*/  MUFU.EX2 R247, R224 ;  /* 0x000000e000f77308 */ /* 0x000f220000000800 */
[----:B------:R-:W-:Y:S02]  /*1c7e0*/  FADD.FTZ R2, R161, R2 ;  /* 0x00000002a1027221 */ /* 0x000fe40000010000 */
[-C--:B------:R-:W-:Y:S04]  /*1c7f0*/  HMMA.16816.F32.BF16 R20, R132, R144.reuse, R20 ;  /* 0x000000908414723c */ /* 0x080fe80000041814 */
[----:B------:R-:W-:Y:S02]  /*1c800*/  FADD.FTZ R161, R158, R3 ;  /* 0x000000039ea17221 */ /* 0x000fe40000010000 */
[----:B------:R-:W-:Y:S01]  /*1c810*/  FADD.FTZ R3, R207, R2 ;  /* 0x00000002cf037221 */ /* 0x000fe20000010000 */
[----:B------:R-:W-:Y:S01]  /*1c820*/  MUFU.EX2 R252, R202 ;  /* 0x000000ca00fc7308 */ /* 0x000fe20000000800 */
[C---:B------:R-:W-:Y:S04]  /*1c830*/  HMMA.16816.F32.BF16 R24, R140.reuse, R144, R24 ;  /* 0x000000908c18723c */ /* 0x040fe80000041818 */
[----:B------:R-:W-:Y:S04]  /*1c840*/  FADD.FTZ R3, R162, R3 ;  /* 0x00000003a2037221 */ /* 0x000fe80000010000 */
[-C--:B------:R-:W-:Y:S01]  /*1c850*/  HMMA.16816.F32.BF16 R28, R140, R146.reuse, R28 ;  /* 0x000000928c1c723c */ /* 0x080fe2000004181c */
[----:B------:R1:W-:Y:S03]  /*1c860*/  MUFU.EX2 R2, R204 ;  /* 0x000000cc00027308 */ /* 0x0003e60000000800 */
[----:B----4-:R-:W-:Y:S04]  /*1c870*/  F2FP.BF16.PACK_AB R208, R247, R248 ;  /* 0x000000f8f7d0723e */ /* 0x010fe800000010ff */
[C---:B------:R-:W-:Y:S01]  /*1c880*/  HMMA.16816.F32.BF16 R32, R132.reuse, R146, R32 ;  /* 0x000000928420723c */ /* 0x040fe20000041820 */
[----:B------:R-:W4:Y:S02]  /*1c890*/  LDSM.16.MT88.4 R144, [R225+0x2900] ;  /* 0x00290000e190783b */ /* 0x000f240000004200 */
[----:B------:R3:W3:Y:S05]  /*1c8a0*/  MUFU.EX2 R202, R238 ;  /* 0x000000ee00ca7308 */ /* 0x0006ea0000000800 */
[-C--:B--2---:R-:W-:Y:S08]  /*1c8b0*/  HMMA.16816.F32.BF16 R36, R132, R148.reuse, R36 ;  /* 0x000000948424723c */ /* 0x084ff00000041824 */
[C---:B------:R-:W-:Y:S01]  /*1c8c0*/  HMMA.16816.F32.BF16 R40, R140.reuse, R148, R40 ;  /* 0x000000948c28723c */ /* 0x040fe20000041828 */
[----:B-1----:R-:W-:Y:S07]  /*1c8d0*/  LDSM.16.MT88.4 R204, [R225+0x1900] ;  /* 0x00190000e1cc783b */ /* 0x002fee0000004200 */
[-C--:B------:R-:W-:Y:S01]  /*1c8e0*/  HMMA.16816.F32.BF16 R44, R140, R150.reuse, R44 ;  /* 0x000000968c2c723c */ /* 0x080fe2000004182c */
[----:B---3--:R1:W5:Y:S04]  /*1c8f0*/  LDL.LU R238, [R1+0x84] ;  /* 0x0000840001ee7983 */ /* 0x0083680000300800 */
[----:B------:R1:W5:Y:S03]  /*1c900*/  LDL.LU R239, [R1+0x80] ;  /* 0x0000800001ef7983 */ /* 0x0003660000300800 */
[C---:B------:R-:W-:Y:S01]  /*1c910*/  HMMA.16816.F32.BF16 R48, R132.reuse, R150, R48 ;  /* 0x000000968430723c */ /* 0x040fe20000041830 */
[----:B------:R-:W2:Y:S07]  /*1c920*/  LDSM.16.MT88.4 R148, [R226+0x2900] ;  /* 0x00290000e294783b */ /* 0x000eae0000004200 */
[-C--:B------:R-:W-:Y:S01]  /*1c930*/  HMMA.16816.F32.BF16 R52, R132, R136.reuse, R52 ;  /* 0x000000888434723c */ /* 0x080fe20000041834 */
[----:B------:R1:W5:Y:S04]  /*1c940*/  LDL.LU R233, [R1+0x7c] ;  /* 0x00007c0001e97983 */ /* 0x0003680000300800 */
[----:B------:R1:W5:Y:S03]  /*1c950*/  LDL.LU R240, [R1+0x78] ;  /* 0x0000780001f07983 */ /* 0x0003660000300800 */
[C---:B------:R-:W-:Y:S01]  /*1c960*/  HMMA.16816.F32.BF16 R56, R140.reuse, R136, R56 ;  /* 0x000000888c38723c */ /* 0x040fe20000041838 */
[----:B------:R1:W5:Y:S04]  /*1c970*/  LDL.LU R224, [R1+0x74] ;  /* 0x0000740001e07983 */ /* 0x0003680000300800 */
[----:B------:R1:W5:Y:S03]  /*1c980*/  LDL.LU R231, [R1+0x70] ;  /* 0x0000700001e77983 */ /* 0x0003660000300800 */
[-C--:B------:R-:W-:Y:S01]  /*1c990*/  HMMA.16816.F32.BF16 R60, R140, R138.reuse, R60 ;  /* 0x0000008a8c3c723c */ /* 0x080fe2000004183c */
[----:B------:R1:W5:Y:S04]  /*1c9a0*/  LDL.LU R241, [R1+0x6c] ;  /* 0x00006c0001f17983 */ /* 0x0003680000300800 */
[----:B------:R1:W5:Y:S03]  /*1c9b0*/  LDL.LU R242, [R1+0x68] ;  /* 0x0000680001f27983 */ /* 0x0003660000300800 */
[C---:B------:R-:W-:Y:S01]  /*1c9c0*/  HMMA.16816.F32.BF16 R64, R132.reuse, R138, R64 ;  /* 0x0000008a8440723c */ /* 0x040fe20000041840 */
[----:B------:R-:W3:Y:S07]  /*1c9d0*/  LDSM.16.MT88.4 R136, [R228+0x2900] ;  /* 0x00290000e488783b */ /* 0x000eee0000004200 */
[-C--:B----4-:R-:W-:Y:S08]  /*1c9e0*/  HMMA.16816.F32.BF16 R68, R132, R144.reuse, R68 ;  /* 0x000000908444723c */ /* 0x090ff00000041844 */
[C---:B------:R-:W-:Y:S08]  /*1c9f0*/  HMMA.16816.F32.BF16 R72, R140.reuse, R144, R72 ;  /* 0x000000908c48723c */ /* 0x040ff00000041848 */
[-C--:B------:R-:W-:Y:S08]  /*1ca00*/  HMMA.16816.F32.BF16 R76, R140, R146.reuse, R76 ;  /* 0x000000928c4c723c */ /* 0x080ff0000004184c */
[C---:B------:R-:W-:Y:S01]  /*1ca10*/  HMMA.16816.F32.BF16 R80, R132.reuse, R146, R80 ;  /* 0x000000928450723c */ /* 0x040fe20000041850 */
[----:B------:R-:W4:Y:S07]  /*1ca20*/  LDSM.16.MT88.4 R144, [R227+0x2900] ;  /* 0x00290000e390783b */ /* 0x000f2e0000004200 */
[-C--:B--2---:R-:W-:Y:S08]  /*1ca30*/  HMMA.16816.F32.BF16 R84, R132, R148.reuse, R84 ;  /* 0x000000948454723c */ /* 0x084ff00000041854 */
[C---:B------:R-:W-:Y:S08]  /*1ca40*/  HMMA.16816.F32.BF16 R88, R140.reuse, R148, R88 ;  /* 0x000000948c58723c */ /* 0x040ff00000041858 */
[-C--:B------:R-:W-:Y:S08]  /*1ca50*/  HMMA.16816.F32.BF16 R92, R140, R150.reuse, R92 ;  /* 0x000000968c5c723c */ /* 0x080ff0000004185c */
[C---:B------:R-:W-:Y:S01]  /*1ca60*/  HMMA.16816.F32.BF16 R96, R132.reuse, R150, R96 ;  /* 0x000000968460723c */ /* 0x040fe20000041860 */
[----:B------:R-:W2:Y:S07]  /*1ca70*/  LDSM.16.MT88.4 R148, [R225+0x1100] ;  /* 0x00110000e194783b */ /* 0x000eae0000004200 */
[-C--:B---3--:R-:W-:Y:S08]  /*1ca80*/  HMMA.16816.F32.BF16 R100, R132, R136.reuse, R100 ;  /* 0x000000888464723c */ /* 0x088ff00000041864 */
[C---:B------:R-:W-:Y:S07]  /*1ca90*/  HMMA.16816.F32.BF16 R104, R140.reuse, R136, R104 ;  /* 0x000000888c68723c */ /* 0x040fee0000041868 */
[----:B------:R-:W-:Y:S01]  /*1caa0*/  FADD.FTZ R136, R220, R156 ;  /* 0x0000009cdc887221 */ /* 0x000fe20000010000 */
[-C--:B------:R-:W-:Y:S01]  /*1cab0*/  HMMA.16816.F32.BF16 R108, R140, R138.reuse, R108 ;  /* 0x0000008a8c6c723c */ /* 0x080fe2000004186c */
[----:B------:R-:W-:Y:S03]  /*1cac0*/  LDSM.16.MT88.4 R220, [R228+0x3900] ;  /* 0x00390000e4dc783b */ /* 0x000fe60000004200 */
[----:B------:R-:W-:Y:S01]  /*1cad0*/  FADD.FTZ R160, R159, R136 ;  /* 0x000000889fa07221 */ /* 0x000fe20000010000 */
[----:B------:R-:W-:Y:S02]  /*1cae0*/  F2FP.BF16.PACK_AB R136, R191, R201 ;  /* 0x000000c9bf88723e */ /* 0x000fe400000010ff */
[----:B------:R-:W-:Y:S01]  /*1caf0*/  F2FP.BF16.PACK_AB R137, R199, R203 ;  /* 0x000000cbc789723e */ /* 0x000fe200000010ff */
[C---:B------:R-:W-:Y:S01]  /*1cb00*/  HMMA.16816.F32.BF16 R112, R132.reuse, R138, R112 ;  /* 0x0000008a8470723c */ /* 0x040fe20000041870 */
[----:B------:R-:W-:Y:S06]  /*1cb10*/  LDSM.16.MT88.4 R156, [R228+0x3100] ;  /* 0x00310000e49c783b */ /* 0x000fec0000004200 */
        /* <DEDUP_REMOVED lines=12> */
[-C--:B--2---:R-:W-:Y:S08]  /*1cbe0*/  HMMA.16816.F32.BF16 R4, R132, R148.reuse, R4 ;  /* 0x000000948404723c */ /* 0x084ff00000041804 */
        /* <DEDUP_REMOVED lines=20> */
[C---:B------:R-:W-:Y:S07]  /*1cd30*/  HMMA.16816.F32.BF16 R72, R136.reuse, R148, R72 ;  /* 0x000000948848723c */ /* 0x040fee0000041848 */
[----:B------:R-:W-:Y:S01]  /*1cd40*/  FADD.FTZ R148, R167, R0 ;  /* 0x00000000a7947221 */ /* 0x000fe20000010000 */
[-C--:B------:R-:W-:Y:S04]  /*1cd50*/  HMMA.16816.F32.BF16 R76, R136, R150.reuse, R76 ;  /* 0x00000096884c723c */ /* 0x080fe8000004184c */
[----:B------:R-:W-:Y:S01]  /*1cd60*/  IMAD.MOV.U32 R0, RZ, RZ, R177 ;  /* 0x000000ffff007224 */ /* 0x000fe200078e00b1 */
[----:B------:R-:W-:Y:S01]  /*1cd70*/  MOV R167, R176 ;  /* 0x000000b000a77202 */ /* 0x000fe20000000f00 */
[----:B------:R-:W-:Y:S02]  /*1cd80*/  IMAD.MOV.U32 R149, RZ, RZ, R199 ;  /* 0x000000ffff957224 */ /* 0x000fe400078e00c7 */
[C---:B------:R-:W-:Y:S07]  /*1cd90*/  HMMA.16816.F32.BF16 R80, R132.reuse, R150, R80 ;  /* 0x000000968450723c */ /* 0x040fee0000041850 */
[----:B------:R-:W-:Y:S01]  /*1cda0*/  MOV R151, R191 ;  /* 0x000000bf00977202 */ /* 0x000fe20000000f00 */
[-C--:B-1----:R-:W-:Y:S04]  /*1cdb0*/  HMMA.16816.F32.BF16 R84, R132, R152.reuse, R84 ;  /* 0x000000988454723c */ /* 0x082fe80000041854 */
[----:B------:R-:W-:Y:S01]  /*1cdc0*/  F2FP.BF16.PACK_AB R191, R249, R251 ;  /* 0x000000fbf9bf723e */ /* 0x000fe200000010ff */
[----:B------:R-:W-:Y:S03]  /*1cdd0*/  IMAD.MOV.U32 R150, RZ, RZ, R198 ;  /* 0x000000ffff967224 */ /* 0x000fe600078e00c6 */
[C---:B------:R-:W-:Y:S07]  /*1cde0*/  HMMA.16816.F32.BF16 R88, R136.reuse, R152, R88 ;  /* 0x000000988858723c */ /* 0x040fee0000041858 */
[----:B------:R-:W-:Y:S01]  /*1cdf0*/  FADD.FTZ R152, R166, R3 ;  /* 0x00000003a6987221 */ /* 0x000fe20000010000 */
[-C--:B------:R-:W-:Y:S04]  /*1ce00*/  HMMA.16816.F32.BF16 R92, R136, R154.reuse, R92 ;  /* 0x0000009a885c723c */ /* 0x080fe8000004185c */
[----:B------:R-:W-:Y:S04]  /*1ce10*/  IMAD.MOV.U32 R166, RZ, RZ, R179 ;  /* 0x000000ffffa67224 */ /* 0x000fe800078e00b3 */
[C---:B------:R-:W-:Y:S07]  /*1ce20*/  HMMA.16816.F32.BF16 R96, R132.reuse, R154, R96 ;  /* 0x0000009a8460723c */ /* 0x040fee0000041860 */
[----:B------:R-:W-:Y:S01]  /*1ce30*/  MOV R155, R197 ;  /* 0x000000c5009b7202 */ /* 0x000fe20000000f00 */
[-C--:B------:R-:W-:Y:S04]  /*1ce40*/  HMMA.16816.F32.BF16 R100, R132, R156.reuse, R100 ;  /* 0x0000009c8464723c */ /* 0x080fe80000041864 */
[----:B------:R-:W-:Y:S04]  /*1ce50*/  IMAD.MOV.U32 R154, RZ, RZ, R196 ;  /* 0x000000ffff9a7224 */ /* 0x000fe800078e00c4 */
[C---:B------:R-:W-:Y:S07]  /*1ce60*/  HMMA.16816.F32.BF16 R104, R136.reuse, R156, R104 ;  /* 0x0000009c8868723c */ /* 0x040fee0000041868 */
[----:B------:R-:W-:Y:S01]  /*1ce70*/  IMAD.MOV.U32 R156, RZ, RZ, R180 ;  /* 0x000000ffff9c7224 */ /* 0x000fe200078e00b4 */
[-C--:B------:R-:W-:Y:S01]  /*1ce80*/  HMMA.16816.F32.BF16 R108, R136, R158.reuse, R108 ;  /* 0x0000009e886c723c */ /* 0x080fe2000004186c */
[----:B------:R1:W2:Y:S03]  /*1ce90*/  MUFU.EX2 R180, R212 ;  /* 0x000000d400b47308 */ /* 0x0002a60000000800 */
[----:B------:R-:W-:Y:S02]  /*1cea0*/  MOV R157, R190 ;  /* 0x000000be009d7202 */ /* 0x000fe40000000f00 */
[----:B------:R-:W-:Y:S02]  /*1ceb0*/  F2FP.BF16.PACK_AB R190, R202, R250 ;  /* 0x000000facabe723e */ /* 0x000fe400000010ff */
[C---:B------:R-:W-:Y:S07]  /*1cec0*/  HMMA.16816.F32.BF16 R112, R132.reuse, R158, R112 ;  /* 0x0000009e8470723c */ /* 0x040fee0000041870 */
[----:B------:R-:W-:Y:S01]  /*1ced0*/  MOV R159, R2 ;  /* 0x00000002009f7202 */ /* 0x000fe20000000f00 */
[-C--:B---3--:R-:W-:Y:S04]  /*1cee0*/  HMMA.16816.F32.BF16 R116, R132, R140.reuse, R116 ;  /* 0x0000008c8474723c */ /* 0x088fe80000041874 */
[----:B------:R-:W-:Y:S02]  /*1cef0*/  FADD.FTZ R2, R243, R160 ;  /* 0x000000a0f3027221 */ /* 0x000fe40000010000 */
[----:B------:R3:W5:Y:S01]  /*1cf00*/  LDL.LU R243, [R1+0x64] ;  /* 0x0000640001f37983 */ /* 0x0007620000300800 */
[----:B------:R-:W-:Y:S01]  /*1cf10*/  IMAD.MOV.U32 R158, RZ, RZ, R195 ;  /* 0x000000ffff9e7224 */ /* 0x000fe200078e00c3 */
[C---:B------:R-:W-:Y:S02]  /*1cf20*/  HMMA.16816.F32.BF16 R120, R136.reuse, R140, R120 ;  /* 0x0000008c8878723c */ /* 0x040fe40000041878 */
[----:B-1----:R-:W-:Y:S02]  /*1cf30*/  LDSM.16.MT88.4 R212, [R225+0x3900] ;  /* 0x00390000e1d4783b */ /* 0x002fe40000004200 */
[----:B--2---:R-:W-:Y:S01]  /*1cf40*/  F2FP.BF16.PACK_AB R211, R180, R181 ;  /* 0x000000b5b4d3723e */ /* 0x004fe200000010ff */
[----:B------:R-:W-:Y:S01]  /*1cf50*/  FADD.FTZ R2, R165, R2 ;  /* 0x00000002a5027221 */ /* 0x000fe20000010000 */
[----:B------:R-:W-:Y:S01]  /*1cf60*/  MOV R165, R189 ;  /* 0x000000bd00a57202 */ /* 0x000fe20000000f00 */
[----:B------:R-:W-:Y:S01]  /*1cf70*/  FADD.FTZ R140, R235, R161 ;  /* 0x000000a1eb8c7221 */ /* 0x000fe20000010000 */
[-C--:B------:R-:W-:Y:S02]  /*1cf80*/  HMMA.16816.F32.BF16 R124, R136, R142.reuse, R124 ;  /* 0x0000008e887c723c */ /* 0x080fe4000004187c */
[----:B------:R-:W1:Y:S02]  /*1cf90*/  LDSM.16.MT88.4 R160, [R228+0x1900] ;  /* 0x00190000e4a0783b */ /* 0x000e640000004200 */
[----:B------:R-:W-:Y:S01]  /*1cfa0*/  MOV R141, R178 ;  /* 0x000000b2008d7202 */ /* 0x000fe20000000f00 */
[----:B------:R-:W-:Y:S01]  /*1cfb0*/  FADD.FTZ R153, R164, R140 ;  /* 0x0000008ca4997221 */ /* 0x000fe20000010000 */
[----:B------:R-:W-:Y:S01]  /*1cfc0*/  F2FP.BF16.PACK_AB R189, R252, R159 ;  /* 0x0000009ffcbd723e */ /* 0x000fe200000010ff */
[----:B------:R-:W-:Y:S01]  /*1cfd0*/  IMAD.MOV.U32 R139, RZ, RZ, R188 ;  /* 0x000000ffff8b7224 */ /* 0x000fe200078e00bc */
[----:B------:R-:W-:Y:S02]  /*1cfe0*/  HMMA.16816.F32.BF16 R128, R132, R142, R128 ;  /* 0x0000008e8480723c */ /* 0x000fe40000041880 */
[----:B------:R3:W5:Y:S02]  /*1cff0*/  LDL.LU R235, [R1+0x60] ;  /* 0x0000600001eb7983 */ /* 0x0007640000300800 */
[----:B------:R-:W-:Y:S01]  /*1d000*/  F2FP.BF16.PACK_AB R188, R165, R156 ;  /* 0x0000009ca5bc723e */ /* 0x000fe200000010ff */
[----:B------:R-:W-:Y:S01]  /*1d010*/  FADD.FTZ R3, R168, R2 ;  /* 0x00000002a8037221 */ /* 0x000fe20000010000 */
[----:B------:R-:W-:Y:S01]  /*1d020*/  MOV R164, R194 ;  /* 0x000000c200a47202 */ /* 0x000fe20000000f00 */
[----:B------:R-:W-:Y:S01]  /*1d030*/  IMAD.MOV.U32 R168, RZ, RZ, R193 ;  /* 0x000000ffffa87224 */ /* 0x000fe200078e00c1 */
[----:B------:R-:W-:Y:S01]  /*1d040*/  MOV R2, R192 ;  /* 0x000000c000027202 */ /* 0x000fe20000000f00 */
[----:B------:R-:W2:Y:S02]  /*1d050*/  LDSM.16.MT88.4 R176, [R227+0x1900] ;  /* 0x00190000e3b0783b */ /* 0x000ea40000004200 */
[-C--:B------:R-:W-:Y:S06]  /*1d060*/  HMMA.16816.F32.BF16 R192, R188, R204.reuse, R4 ;  /* 0x000000ccbcc0723c */ /* 0x080fec0000041804 */
[----:B------:R-:W1:Y:S02]  /*1d070*/  LDSM.16.MT88.4 R4, [R227+0x3900] ;  /* 0x00390000e304783b */ /* 0x000e640000004200 */
[C---:B------:R-:W-:Y:S07]  /*1d080*/  HMMA.16816.F32.BF16 R196, R208.reuse, R204, R8 ;  /* 0x000000ccd0c4723c */ /* 0x040fee0000041808 */
[----:B------:R-:W-:Y:S01]  /*1d090*/  IMAD.MOV.U32 R8, RZ, RZ, R203 ;  /* 0x000000ffff087224 */ /* 0x000fe200078e00cb */
[----:B------:R-:W-:Y:S01]  /*1d0a0*/  MOV R9, R202 ;  /* 0x000000ca00097202 */ /* 0x000fe20000000f00 */
[----:B------:R-:W-:Y:S03]  /*1d0b0*/  IMAD.MOV.U32 R10, RZ, RZ, R201 ;  /* 0x000000ffff0a7224 */ /* 0x000fe600078e00c9 */
[----:B------:R-:W-:Y:S02]  /*1d0c0*/  MOV R11, R200 ;  /* 0x000000c8000b7202 */ /* 0x000fe40000000f00 */
[-C--:B------:R-:W-:Y:S07]  /*1d0d0*/  HMMA.16816.F32.BF16 R200, R208, R206.reuse, R12 ;  /* 0x000000ced0c8723c */ /* 0x080fee000004180c */
[----:B------:R-:W-:Y:S01]  /*1d0e0*/  IMAD.MOV.U32 R12, RZ, RZ, R139 ;  /* 0x000000ffff0c7224 */ /* 0x000fe200078e008b */
[C---:B------:R-:W-:Y:S04]  /*1d0f0*/  HMMA.16816.F32.BF16 R204, R188.reuse, R206, R16 ;  /* 0x000000cebccc723c */ /* 0x040fe80000041810 */
[----:B------:R-:W-:Y:S01]  /*1d100*/  MOV R15, R9 ;  /* 0x00000009000f7202 */ /* 0x000fe20000000f00 */
[----:B------:R-:W-:Y:S01]  /*1d110*/  IMAD.MOV.U32 R14, RZ, RZ, R165 ;  /* 0x000000ffff0e7224 */ /* 0x000fe200078e00a5 */
[----:B------:R-:W-:Y:S01]  /*1d120*/  MOV R9, R2 ;  /* 0x0000000200097202 */ /* 0x000fe20000000f00 */
[----:B------:R-:W-:Y:S01]  /*1d130*/  IMAD.MOV.U32 R13, RZ, RZ, R159 ;  /* 0x000000ffff0d7224 */ /* 0x000fe200078e009f */
[-C--:B----4-:R-:W-:Y:S04]  /*1d140*/  HMMA.16816.F32.BF16 R132, R188, R144.reuse, R20 ;  /* 0x00000090bc84723c */ /* 0x090fe80000041814 */
[----:B------:R-:W-:Y:S01]  /*1d150*/  MOV R2, R150 ;  /* 0x0000009600027202 */ /* 0x000fe20000000f00 */
[----:B------:R-:W-:Y:S01]  /*1d160*/  IMAD.MOV.U32 R18, RZ, RZ, R157 ;  /* 0x000000ffff127224 */ /* 0x000fe200078e009d */
[----:B------:R-:W-:Y:S01]  /*1d170*/  MOV R19, R156 ;  /* 0x0000009c00137202 */ /* 0x000fe20000000f00 */
[----:B------:R-:W-:Y:S01]  /*1d180*/  IMAD.MOV.U32 R17, RZ, RZ, R169 ;  /* 0x000000ffff117224 */ /* 0x000fe200078e00a9 */
[C---:B------:R-:W-:Y:S04]  /*1d190*/  HMMA.16816.F32.BF16 R136, R208.reuse, R144, R24 ;  /* 0x00000090d088723c */ /* 0x040fe80000041818 */
[----:B------:R-:W-:Y:S01]  /*1d1a0*/  MOV R16, R170 ;  /* 0x000000aa00107202 */ /* 0x000fe20000000f00 */
[----:B------:R-:W-:Y:S01]  /*1d1b0*/  IMAD.MOV.U32 R23, RZ, RZ, R171 ;  /* 0x000000ffff177224 */ /* 0x000fe200078e00ab */
[----:B------:R-:W-:Y:S01]  /*1d1c0*/  MOV R20, R174 ;  /* 0x000000ae00147202 */ /* 0x000fe20000000f00 */
[----:B------:R-:W-:Y:S01]  /*1d1d0*/  IMAD.MOV.U32 R25, RZ, RZ, R151 ;  /* 0x000000ffff197224 */ /* 0x000fe200078e0097 */
[----:B------:R-:W-:Y:S01]  /*1d1e0*/  MOV R24, R141 ;  /* 0x0000008d00187202 */ /* 0x000fe20000000f00 */
[----:B------:R-:W-:Y:S01]  /*1d1f0*/  IMAD.MOV.U32 R27, RZ, RZ, R175 ;  /* 0x000000ffff1b7224 */ /* 0x000fe200078e00af */
[-C--:B------:R-:W-:Y:S03]  /*1d200*/  HMMA.16816.F32.BF16 R140, R208, R146.reuse, R28 ;  /* 0x00000092d08c723c */ /* 0x080fe6000004181c */
[----:B------:R-:W-:Y:S01]  /*1d210*/  IMAD.MOV.U32 R21, RZ, RZ, R173 ;  /* 0x000000ffff157224 */ /* 0x000fe200078e00ad */
[----:B------:R-:W-:Y:S02]  /*1d220*/  MOV R22, R172 ;  /* 0x000000ac00167202 */ /* 0x000fe40000000f00 */
        /* <DEDUP_REMOVED lines=11> */
[----:B------:R-:W-:Y:S01]  /*1d2e0*/  FADD.FTZ R11, R11, R32 ;  /* 0x000000200b0b7221 */ /* 0x000fe20000010000 */
[----:B------:R-:W-:Y:S01]  /*1d2f0*/  MOV R33, R158 ;  /* 0x0000009e00217202 */ /* 0x000fe20000000f00 */
[----:B------:R-:W-:Y:S01]  /*1d300*/  IMAD.MOV.U32 R0, RZ, RZ, R155 ;  /* 0x000000ffff007224 */ /* 0x000fe200078e009b */
[----:B------:R-:W-:Y:S01]  /*1d310*/  MOV R34, R164 ;  /* 0x000000a400227202 */ /* 0x000fe20000000f00 */
[----:B------:R-:W-:Y:S01]  /*1d320*/  IMAD.MOV.U32 R38, RZ, RZ, R153 ;  /* 0x000000ffff267224 */ /* 0x000fe200078e0099 */
[----:B------:R-:W-:Y:S02]  /*1d330*/  MOV R39, R152 ;  /* 0x0000009800277202 */ /* 0x000fe40000000f00 */
        /* <DEDUP_REMOVED lines=12> */
[----:B------:R-:W-:Y:S02]  /*1d400*/  FADD.FTZ R10, R12, R3 ;  /* 0x000000030c0a7221 */ /* 0x000fe40000010000 */
[----:B------:R-:W2:Y:S02]  /*1d410*/  LDL R12, [R1+0x24] ;  /* 0x00002400010c7983 */ /* 0x000ea40000100800 */
[----:B------:R-:W-:Y:S02]  /*1d420*/  IMAD.MOV.U32 R8, RZ, RZ, R168 ;  /* 0x000000ffff087224 */ /* 0x000fe400078e00a8 */
[C---:B------:R-:W-:Y:S04]  /*1d430*/  HMMA.16816.F32.BF16 R168, R208.reuse, R176, R56 ;  /* 0x000000b0d0a8723c */ /* 0x040fe80000041838 */
[----:B------:R-:W-:Y:S04]  /*1d440*/  FADD.FTZ R0, R0, R39 ;  /* 0x0000002700007221 */ /* 0x000fe80000010000 */
[-C--:B------:R-:W-:Y:S04]  /*1d450*/  HMMA.16816.F32.BF16 R172, R208, R178.reuse, R60 ;  /* 0x000000b2d0ac723c */ /* 0x080fe8000004183c */
[----:B------:R-:W-:Y:S04]  /*1d460*/  FADD.FTZ R0, R35, R0 ;  /* 0x0000000023007221 */ /* 0x000fe80000010000 */
        /* <DEDUP_REMOVED lines=41> */
[----:B------:R-:W-:Y:S01]  /*1d700*/  FADD.FTZ R2, R187, R0 ;  /* 0x00000000bb027221 */ /* 0x000fe20000010000 */
[----:B------:R-:W-:Y:S01]  /*1d710*/  MOV R187, R184 ;  /* 0x000000b800bb7202 */ /* 0x000fe20000000f00 */
[----:B------:R-:W-:Y:S01]  /*1d720*/  FADD.FTZ R0, R181, R3 ;  /* 0x00000003b5007221 */ /* 0x000fe20000010000 */
[----:B------:R3:W-:Y:S01]  /*1d730*/  STL [R1], R5 ;  /* 0x0000000501007387 */ /* 0x0007e20000100800 */
[----:B------:R-:W-:Y:S01]  /*1d740*/  FADD.FTZ R3, R249, R4 ;  /* 0x00000004f9037221 */ /* 0x000fe20000010000 */
[----:B------:R-:W-:Y:S01]  /*1d750*/  MOV R181, R185 ;  /* 0x000000b900b57202 */ /* 0x000fe20000000f00 */
[----:B------:R-:W-:Y:S02]  /*1d760*/  FADD.FTZ R2, R183, R2 ;  /* 0x00000002b7027221 */ /* 0x000fe40000010000 */
[----:B------:R-:W-:Y:S01]  /*1d770*/  FADD.FTZ R0, R180, R0 ;  /* 0x00000000b4007221 */ /* 0x000fe20000010000 */
[----:B------:R3:W-:Y:S01]  /*1d780*/  STL [R1+0x4], R3 ;  /* 0x0000040301007387 */ /* 0x0007e20000100800 */
[----:B------:R-:W-:Y:S02]  /*1d790*/  IMAD.MOV.U32 R188, RZ, RZ, R182 ;  /* 0x000000ffffbc7224 */ /* 0x000fe400078e00b6 */
[----:B------:R-:W-:Y:S01]  /*1d7a0*/  IMAD.MOV.U32 R180, RZ, RZ, R186 ;  /* 0x000000ffffb47224 */ /* 0x000fe200078e00ba */
[----:B------:R3:W-:Y:S04]  /*1d7b0*/  STL [R1+0x1c], R2 ;  /* 0x00001c0201007387 */ /* 0x0007e80000100800 */
[----:B------:R3:W-:Y:S01]  /*1d7c0*/  STL [R1+0x8], R0 ;  /* 0x0000080001007387 */ /* 0x0007e20000100800 */
[----:B--2---:R-:W-:Y:S01]  /*1d7d0*/  ISETP.LT.AND P0, PT, R12, UR22, PT ;  /* 0x000000160c007c0c */ /* 0x004fe2000bf01270 */
[----:B------:R-:W-:Y:S11]  /*1d7e0*/  UMOV UR22, UR21 ;  /* 0x0000001500167c82 */ /* 0x000ff60008000000 */
[----:B------:R-:W-:Y:S01]  /*1d7f0*/  @!UPT UIADD3 URZ, URZ, URZ, URZ ;  /* 0x0000003f3f3ff290 */ /* 0x000fe2000fffe03f */
[----:B---3--:R-:W-:-:S05]  /*1d800*/  @P0 BRA `(.L_x_1787) ;  /* 0xffffb2d000000947 */ /* 0x008fca000383ffff */
.L_x_1786:
[----:B------:R-:W-:-:S13]  /*1d810*/  ISETP.LE.AND P0, PT, RZ, UR21, PT ;  /* 0x00000015ff007c0c */ /* 0x000fda000bf03270 */
[----:B------:R-:W-:Y:S05]  /*1d820*/  @!P0 BRA `(.L_x_1788) ;  /* 0x00003b6000008947 */ /* 0x000fea0003800000 */
[----:B------:R-:W2:Y:S01]  /*1d830*/  LDL.64 R8, [R1+0x48] ;  /* 0x0000480001087983 */ /* 0x000ea20000100a00 */
[----:B------:R-:W-:-:S03]  /*1d840*/  ULDC.64 UR4, c[0x0][0x1e0] ;  /* 0x0000780000047ab9 */ /* 0x000fc60000000a00 */
[----:B------:R-:W3:Y:S04]  /*1d850*/  LDL.64 R12, [R1+0x40] ;  /* 0x00004000010c7983 */ /* 0x000ee80000100a00 */
[----:B------:R-:W4:Y:S04]  /*1d860*/  LDL.LU.64 R6, [R1+0x58] ;  /* 0x0000580001067983 */ /* 0x000f280000300a00 */
[----:B-1----:R-:W4:Y:S01]  /*1d870*/  LDL.LU.64 R4, [R1+0x50] ;  /* 0x0000500001047983 */ /* 0x002f220000300a00 */
[----:B------:R-:W-:Y:S02]  /*1d880*/  USHF.L.U32 UR12, UR4, 0x5, URZ ;  /* 0x00000005040c7899 */ /* 0x000fe4000800063f */
[----:B------:R-:W-:Y:S01]  /*1d890*/  UMOV UR8, 0x5 ;  /* 0x0000000500087882 */ /* 0x000fe20000000000 */
[----:B------:R-:W-:Y:S01]  /*1d8a0*/  IMAD.MOV.U32 R2, RZ, RZ, R185 ;  /* 0x000000ffff027224 */ /* 0x000fe200078e00b9 */
[----:B------:R-:W-:Y:S01]  /*1d8b0*/  USHF.L.U64.HI UR8, UR4, UR8, UR5 ;  /* 0x0000000804087299 */ /* 0x000fe20008010205 */
[----:B------:R-:W-:Y:S01]  /*1d8c0*/  IMAD.MOV.U32 R0, RZ, RZ, R186 ;  /* 0x000000ffff007224 */ /* 0x000fe200078e00ba */
[----:B------:R-:W-:Y:S01]  /*1d8d0*/  USHF.L.U32 UR9, UR4, 0x5, URZ ;  /* 0x0000000504097899 */ /* 0x000fe2000800063f */
[----:B------:R-:W-:Y:S01]  /*1d8e0*/  MOV R187, R182 ;  /* 0x000000b600bb7202 */ /* 0x000fe20000000f00 */
[----:B------:R-:W-:Y:S01]  /*1d8f0*/  UIADD3 UR12, UP0, UR12, 0x80, URZ ;  /* 0x000000800c0c7890 */ /* 0x000fe2000ff1e03f */
[----:B------:R-:W-:Y:S01]  /*1d900*/  IMAD.MOV.U32 R183, RZ, RZ, R184 ;  /* 0x000000ffffb77224 */ /* 0x000fe200078e00b8 */
[----:B------:R-:W-:-:S02]  /*1d910*/  UMOV UR10, 0x6 ;  /* 0x00000006000a7882 */ /* 0x000fc40000000000 */
[----:B------:R-:W-:Y:S02]  /*1d920*/  ULDC.64 UR4, c[0x0][0x208] ;  /* 0x0000820000047ab9 */ /* 0x000fe40000000a00 */
[----:B------:R-:W-:Y:S02]  /*1d930*/  USHF.L.U64.HI UR10, UR4, UR10, UR5 ;  /* 0x0000000a040a7299 */ /* 0x000fe40008010205 */
[----:B------:R-:W-:Y:S02]  /*1d940*/  USHF.L.U32 UR13, UR4, 0x6, URZ ;  /* 0x00000006040d7899 */ /* 0x000fe4000800063f */
[----:B------:R-:W-:Y:S02]  /*1d950*/  UIADD3 UR11, UR6, 0x80, URZ ;  /* 0x00000080060b7890 */ /* 0x000fe4000fffe03f */
[----:B------:R-:W-:Y:S02]  /*1d960*/  UIADD3.X UR17, URZ, UR17, URZ, UP0, !UPT ;  /* 0x000000113f117290 */ /* 0x000fe400087fe43f */
[----:B------:R-:W-:Y:S01]  /*1d970*/  ULDC.64 UR4, c[0x0][0x1e0] ;  /* 0x0000780000047ab9 */ /* 0x000fe20000000a00 */
[----:B--2---:R-:W-:-:S05]  /*1d980*/  IADD3 RZ, P0, R8, 0x40, RZ ;  /* 0x0000004008ff7810 */ /* 0x004fca0007f1e0ff */
[----:B---3--:R-:W-:Y:S01]  /*1d990*/  IMAD.X R3, RZ, RZ, R13, P0 ;  /* 0x000000ffff037224 */ /* 0x008fe200000e060d */
[C---:B----4-:R-:W-:Y:S02]  /*1d9a0*/  IADD3 RZ, P1, R6.reuse, 0x40, RZ ;  /* 0x0000004006ff7810 */ /* 0x050fe40007f3e0ff */
[----:B------:R-:W-:Y:S02]  /*1d9b0*/  IADD3 R10, R6, 0x40, RZ ;  /* 0x00000040060a7810 */ /* 0x000fe40007ffe0ff */
[----:B------:R1:W-:Y:S01]  /*1d9c0*/  STL [R1+0x18], R3 ;  /* 0x0000180301007387 */ /* 0x0003e20000100800 */
[----:B------:R-:W-:Y:S02]  /*1d9d0*/  MOV R4, R6 ;  /* 0x0000000600047202 */ /* 0x000fe40000000f00 */
[----:B------:R-:W-:-:S03]  /*1d9e0*/  IADD3.X R11, RZ, R5, RZ, P1, !PT ;  /* 0x00000005ff0b7210 */ /* 0x000fc60000ffe4ff */
[----:B------:R2:W-:Y:S04]  /*1d9f0*/  STL.64 [R1+0x50], R4 ;  /* 0x0000500401007387 */ /* 0x0005e80000100a00 */
[----:B------:R2:W-:Y:S01]  /*1da00*/  STL.64 [R1+0x10], R10 ;  /* 0x0000100a01007387 */ /* 0x0005e20000100a00 */
[----:B-1----:R-:W-:-:S05]  /*1da10*/  IADD3 R3, R8, 0x40, RZ ;  /* 0x0000004008037810 */ /* 0x002fca0007ffe0ff */
[----:B------:R2:W-:Y:S02]  /*1da20*/  STL [R1+0xc], R3 ;  /* 0x00000c0301007387 */ /* 0x0005e40000100800 */
.L_x_1789:
[----:B------:R-:W3:Y:S01]  /*1da30*/  LDL.64 R180, [R1+0x50] ;  /* 0x0000500001b47983 */ /* 0x000ee20000100a00 */
[----:B------:R-:W-:Y:S04]  /*1da40*/  DEPBAR.LE SB0, 0x0 ;  /* 0x000080000000791a */ /* 0x000fe80000000000 */
[----:B------:R-:W-:Y:S01]  /*1da50*/  MOV R182, UR13 ;  /* 0x0000000d00b67c02 */ /* 0x000fe20008000f00 */
[----:B--2---:R-:W2:Y:S01]  /*1da60*/  LDL R3, [R1+0x38] ;  /* 0x0000380001037983 */ /* 0x004ea20000100800 */
[----:B------:R-:W-:Y:S02]  /*1da70*/  USHF.R.S32.HI UR18, URZ, 0x1f, UR21 ;  /* 0x0000001f3f127899 */ /* 0x000fe40008011415 */
[----:B------:R-:W-:Y:S01]  /*1da80*/  UIMAD UR15, UR10, UR21, URZ ;  /* 0x000000150a0f72a4 */ /* 0x000fe2000f8e023f */
[----:B------:R-:W4:Y:S01]  /*1da90*/  LDL.64 R246, [R1+0x10] ;  /* 0x0000100001f67983 */ /* 0x000f220000100a00 */
[----:B------:R-:W-:Y:S02]  /*1daa0*/  UISETP.GT.AND UP0, UPT, UR21, URZ, UPT ;  /* 0x0000003f1500728c */ /* 0x000fe4000bf04270 */
[----:B------:R-:W-:Y:S03]  /*1dab0*/  UIMAD UR15, UR18, UR13, UR15 ;  /* 0x0000000d120f72a4 */ /* 0x000fe6000f8e020f */
[----:B------:R-:W-:Y:S08]  /*1dac0*/  BAR.SYNC.DEFER_BLOCKING 0x0 ;  /* 0x0000000000007b1d */ /* 0x000ff00000010000 */
[----:B-----5:R-:W-:Y:S08]  /*1dad0*/  LDSM.16.M88.4 R64, [R231+0x8100] ;  /* 0x00810000e740783b */ /* 0x020ff00000000200 */
[----:B------:R-:W1:Y:S08]  /*1dae0*/  LDSM.16.M88.4 R16, [R224+0x4100] ;  /* 0x00410000e010783b */ /* 0x000e700000000200 */
[----:B------:R-:W1:Y:S08]  /*1daf0*/  LDSM.16.M88.4 R60, [R231+0xa100] ;  /* 0x00a10000e73c783b */ /* 0x000e700000000200 */
[----:B------:R-:W1:Y:S08]  /*1db00*/  LDSM.16.M88.4 R32, [R224+0x4900] ;  /* 0x00490000e020783b */ /* 0x000e700000000200 */
[----:B------:R-:W4:Y:S04]  /*1db10*/  LDL R252, [R1+0xc] ;  /* 0x00000c0001fc7983 */ /* 0x000f280000100800 */
        /* <DEDUP_REMOVED lines=9> */
[----:B------:R-:W-:Y:S02]  /*1dbb0*/  LDSM.16.M88.4 R220, [R242] ;  /* 0x00000000f2dc783b */ /* 0x000fe40000000200 */
        /* <DEDUP_REMOVED lines=27> */
[----:B--2---:R-:W-:Y:S02]  /*1dd70*/  LOP3.LUT P4, RZ, R3, 0x1, RZ, 0xc0, !PT ;  /* 0x0000000103ff7812 */ /* 0x004fe4000788c0ff */
[C---:B------:R-:W-:Y:S02]  /*1dd80*/  LEA R180, P0, R184.reuse, c[0x0][0x1f8], 0x1 ;  /* 0x00007e00b8b47a11 */ /* 0x040fe400078008ff */
[----:B------:R-:W-:Y:S01]  /*1dd90*/  IADD3 R3, R185, UR15, RZ ;  /* 0x0000000fb9037c10 */ /* 0x000fe2000fffe0ff */
[-C--:B-1----:R-:W-:Y:S03]  /*1dda0*/  HMMA.16816.F32.BF16 R52, R208, R188.reuse, R52 ;  /* 0x000000bcd034723c */ /* 0x082fe60000041834 */
[----:B------:R-:W-:Y:S01]  /*1ddb0*/  LEA.HI.X R181, R184, c[0x0][0x1fc], R3, 0x1, P0 ;  /* 0x00007f00b8b57a11 */ /* 0x000fe200000f0c03 */
[----:B----4-:R-:W-:Y:S01]  /*1ddc0*/  IMAD.WIDE.U32 R184, R182, UR21, R246 ;  /* 0x00000015b6b87c25 */ /* 0x010fe2000f8e00f6 */
[----:B------:R-:W-:Y:S03]  /*1ddd0*/  UIADD3 UR21, UR21, -0x1, URZ ;  /* 0xffffffff15157890 */ /* 0x000fe6000fffe03f */
[C---:B------:R-:W-:Y:S01]  /*1dde0*/  HMMA.16816.F32.BF16 R56, R216.reuse, R188, R56 ;  /* 0x000000bcd838723c */ /* 0x040fe20000041838 */
[----:B------:R-:W-:Y:S01]  /*1ddf0*/  @!PT LDS RZ, [RZ] ;  /* 0x00000000fffff984 */ /* 0x000fe20000000800 */
[----:B------:R-:W-:Y:S01]  /*1de00*/  @!PT LDS RZ, [RZ] ;  /* 0x00000000fffff984 */ /* 0x000fe20000000800 */
[----:B------:R-:W-:Y:S01]  /*1de10*/  @!PT LDS RZ, [RZ] ;  /* 0x00000000fffff984 */ /* 0x000fe20000000800 */
[----:B------:R1:W-:Y:S01]  /*1de20*/  LDGSTS.E.BYPASS.LTC128B.128 [R244+0x100], [R180.64], !P6 ;  /* 0x00100000b4f47fae */ /* 0x0003e2000f101d5c */
[----:B------:R-:W-:Y:S02]  /*1de30*/  @UP0 UIMAD.WIDE.U32 UR22, UR21, UR4, URZ ;  /* 0x00000004151602a5 */ /* 0x000fe4000f8e003f */
[C---:B------:R-:W-:Y:S02]  /*1de40*/  LEA R212, P0, R184.reuse, c[0x0][0x1f8], 0x1 ;  /* 0x00007e00b8d47a11 */ /* 0x040fe400078008ff */
[----:B------:R-:W-:Y:S01]  /*1de50*/  IADD3 R3, R185, UR15, RZ ;  /* 0x0000000fb9037c10 */ /* 0x000fe2000fffe0ff */
[----:B------:R-:W-:Y:S01]  /*1de60*/  @UP0 USHF.L.U32 UR18, UR22, 0x6, URZ ;  /* 0x0000000616120899 */ /* 0x000fe2000800063f */
[-C--:B------:R-:W-:Y:S01]  /*1de70*/  HMMA.16816.F32.BF16 R60, R216, R190.reuse, R60 ;  /* 0x000000bed83c723c */ /* 0x080fe2000004183c */
[----:B------:R-:W-:Y:S03]  /*1de80*/  @UP0 USHF.R.S32.HI UR15, URZ, 0x1f, UR21 ;  /* 0x0000001f3f0f0899 */ /* 0x000fe60008011415 */
[----:B------:R-:W-:Y:S01]  /*1de90*/  LEA.HI.X R213, R184, c[0x0][0x1fc], R3, 0x1, P0 ;  /* 0x00007f00b8d57a11 */ /* 0x000fe200000f0c03 */
[----:B------:R-:W-:Y:S03]  /*1dea0*/  @UP0 UIMAD UR15, UR15, UR4, URZ ;  /* 0x000000040f0f02a4 */ /* 0x000fe6000f8e023f */
[----:B------:R-:W-:Y:S01]  /*1deb0*/  HMMA.16816.F32.BF16 R64, R208, R190, R64 ;  /* 0x000000bed040723c */ /* 0x000fe20000041840 */
[----:B------:R2:W-:Y:S01]  /*1dec0*/  LDGSTS.E.BYPASS.LTC128B.128 [R244+0x2100], [R212.64], !P4 ;  /* 0x02100000d4f47fae */ /* 0x0005e2000e101d5c */
[----:B------:R-:W-:Y:S04]  /*1ded0*/  @UP0 UIMAD UR15, UR21, UR5, UR15 ;  /* 0x00000005150f02a4 */ /* 0x000fe8000f8e020f */
[----:B------:R-:W-:Y:S04]  /*1dee0*/  @UP0 UIADD3 UR15, UR23, UR15, URZ ;  /* 0x0000000f170f0290 */ /* 0x000fe8000fffe03f */
[----:B------:R-:W-:Y:S02]  /*1def0*/  @UP0 USHF.L.U64.HI UR15, UR22, 0x6, UR15 ;  /* 0x00000006160f0899 */ /* 0x000fe4000801020f */
[----:B-1----:R-:W-:Y:S04]  /*1df00*/  IADD3 R180, P0, R180, UR6, RZ ;  /* 0x00000006b4b47c10 */ /* 0x002fe8000ff1e0ff */
[----:B------:R-:W-:Y:S02]  /*1df10*/  IADD3.X R181, R181, UR7, RZ, P0, !PT ;  /* 0x00000007b5b57c10 */ /* 0x000fe400087fe4ff */
[----:B------:R-:W-:Y:S03]  /*1df20*/  IADD3 R184, P1, R180, UR6, RZ ;  /* 0x00000006b4b87c10 */ /* 0x000fe6000ff3e0ff */
[----:B------:R1:W-:Y:S01]  /*1df30*/  LDGSTS.E.BYPASS.LTC128B.128 [R244+0x900], [R180.64], !P6 ;  /* 0x00900000b4f47fae */ /* 0x0003e2000f101d5c */
[----:B------:R-:W-:Y:S02]  /*1df40*/  IADD3.X R185, R181, UR7, RZ, P1, !PT ;  /* 0x00000007b5b97c10 */ /* 0x000fe40008ffe4ff */
[----:B------:R-:W-:Y:S02]  /*1df50*/  IADD3 R188, P1, R184, UR6, RZ ;  /* 0x00000006b8bc7c10 */ /* 0x000fe4000ff3e0ff */
[----:B--2---:R-:W-:Y:S03]  /*1df60*/  IADD3 R212, P0, R180, UR11, RZ ;  /* 0x0000000bb4d47c10 */ /* 0x004fe6000ff1e0ff */
[----:B------:R1:W-:Y:S01]  /*1df70*/  LDGSTS.E.BYPASS.LTC128B.128 [R244+0x2900], [R180.64+0x80], !P4 ;  /* 0x02900080b4f47fae */ /* 0x0003e2000e101d5c */
[----:B------:R-:W-:Y:S02]  /*1df80*/  IADD3.X R189, R185, UR7, RZ, P1, !PT ;  /* 0x00000007b9bd7c10 */ /* 0x000fe40008ffe4ff */
[----:B------:R-:W-:Y:S05]  /*1df90*/  IADD3.X R213, R181, UR14, RZ, P0, !PT ;  /* 0x0000000eb5d57c10 */ /* 0x000fea00087fe4ff */
[----:B------:R2:W-:Y:S08]  /*1dfa0*/  LDGSTS.E.BYPASS.LTC128B.128 [R244+0x1100], [R184.64], !P6 ;  /* 0x01100000b8f47fae */ /* 0x0005f0000f101d5c */
[----:B------:R3:W-:Y:S08]  /*1dfb0*/  LDGSTS.E.BYPASS.LTC128B.128 [R244+0x3100], [R212.64], !P4 ;  /* 0x03100000d4f47fae */ /* 0x0007f0000e101d5c */
[----:B------:R4:W-:Y:S01]  /*1dfc0*/  LDGSTS.E.BYPASS.LTC128B.128 [R244+0x1900], [R188.64], !P6 ;  /* 0x01900000bcf47fae */ /* 0x0009e2000f101d5c */
[----:B-1----:R-:W-:Y:S04]  /*1dfd0*/  IADD3 R180, P0, R184, UR11, RZ ;  /* 0x0000000bb8b47c10 */ /* 0x002fe8000ff1e0ff */
[----:B------:R-:W-:Y:S02]  /*1dfe0*/  IADD3.X R181, R185, UR14, RZ, P0, !PT ;  /* 0x0000000eb9b57c10 */ /* 0x000fe400087fe4ff */
[----:B------:R-:W-:Y:S03]  /*1dff0*/  PLOP3.LUT P0, PT, PT, PT, UP0, 0x80, 0x0 ;  /* 0x000000000000781c */ /* 0x000fe60003f0f008 */
[----:B------:R1:W-:Y:S08]  /*1e000*/  LDGSTS.E.BYPASS.LTC128B.128 [R244+0x3900], [R180.64], !P4 ;  /* 0x03900000b4f47fae */ /* 0x0003f0000e101d5c */
[----:B---3--:R-:W-:Y:S08]  /*1e010*/  LDSM.16.M88.4 R212, [R232+0x8100] ;  /* 0x00810000e8d4783b */ /* 0x008ff00000000200 */
[----:B------:R-:W3:Y:S08]  /*1e020*/  LDSM.16.M88.4 R216, [R230+0x4100] ;  /* 0x00410000e6d8783b */ /* 0x000ef00000000200 */
[----:B------:R-:W1:Y:S08]  /*1e030*/  LDSM.16.M88.4 R220, [R232+0xa100] ;  /* 0x00a10000e8dc783b */ /* 0x000e700000000200 */
[----:B----4-:R-:W4:Y:S08]  /*1e040*/  LDSM.16.M88.4 R188, [R230+0x4900] ;  /* 0x00490000e6bc783b */ /* 0x010f300000000200 */
[----:B------:R-:W0:Y:S08]  /*1e050*/  LDGDEPBAR ;  /* 0x00000000000079af */ /* 0x000e300000000000 */
[----:B------:R-:W2:Y:S01]  /*1e060*/  LDSM.16.M88.4 R208, [R230+0x5100] ;  /* 0x00510000e6d0783b */ /* 0x000ea20000000200 */
[-C--:B---3--:R-:W-:Y:S08]  /*1e070*/  HMMA.16816.F32.BF16 R4, R212, R216.reuse, R4 ;  /* 0x000000d8d404723c */ /* 0x088ff00000041804 */
[C---:B-1----:R-:W-:Y:S08]  /*1e080*/  HMMA.16816.F32.BF16 R8, R220.reuse, R216, R8 ;  /* 0x000000d8dc08723c */ /* 0x042ff00000041808 */
[-C--:B------:R-:W-:Y:S08]  /*1e090*/  HMMA.16816.F32.BF16 R12, R220, R218.reuse, R12 ;  /* 0x000000dadc0c723c */ /* 0x080ff0000004180c */
[C---:B------:R-:W-:Y:S01]  /*1e0a0*/  HMMA.16816.F32.BF16 R16, R212.reuse, R218, R16 ;  /* 0x000000dad410723c */ /* 0x040fe20000041810 */
[----:B------:R-:W1:Y:S07]  /*1e0b0*/  LDSM.16.M88.4 R216, [R230+0x5900] ;  /* 0x00590000e6d8783b */ /* 0x000e6e0000000200 */
[-C--:B----4-:R-:W-:Y:S08]  /*1e0c0*/  HMMA.16816.F32.BF16 R20, R212, R188.reuse, R20 ;  /* 0x000000bcd414723c */ /* 0x090ff00000041814 */
        /* <DEDUP_REMOVED lines=12> */
[----:B------:R-:W1:Y:S07]  /*1e190*/  LDSM.16.M88.4 R220, [R234+0xa100] ;  /* 0x00a10000eadc783b */ /* 0x000e6e0000000200 */
[----:B------:R-:W-:Y:S01]  /*1e1a0*/  HMMA.16816.F32.BF16 R64, R212, R218, R64 ;  /* 0x000000dad440723c */ /* 0x000fe20000041840 */
[----:B------:R-:W3:Y:S07]  /*1e1b0*/  LDSM.16.M88.4 R212, [R229+0x800] ;  /* 0x00080000e5d4783b */ /* 0x000eee0000000200 */
[-C--:B--2---:R-:W-:Y:S01]  /*1e1c0*/  HMMA.16816.F32.BF16 R4, R188, R208.reuse, R4 ;  /* 0x000000d0bc04723c */ /* 0x084fe20000041804 */
[----:B------:R-:W-:Y:S07]  /*1e1d0*/  LDSM.16.M88.4 R216, [R229+0x1800] ;  /* 0x00180000e5d8783b */ /* 0x000fee0000000200 */
[C---:B-1----:R-:W-:Y:S08]  /*1e1e0*/  HMMA.16816.F32.BF16 R8, R220.reuse, R208, R8 ;  /* 0x000000d0dc08723c */ /* 0x042ff00000041808 */
        /* <DEDUP_REMOVED lines=108> */
[----:B------:R-:W-:Y:S01]  /*1e8b0*/  FMNMX.FTZ R3, R17, R3, !PT ;  /* 0x0000000311037209 */ /* 0x000fe20007810000 */
[----:B------:R-:W4:Y:S01]  /*1e8c0*/  LDL R209, [R1+0x18] ;  /* 0x0000180001d17983 */ /* 0x000f220000100800 */
[-C--:B-1----:R-:W-:Y:S04]  /*1e8d0*/  HMMA.16816.F32.BF16 R36, R188, R216.reuse, R36 ;  /* 0x000000d8bc24723c */ /* 0x082fe80000041824 */
[----:B------:R-:W-:Y:S02]  /*1e8e0*/  FMNMX.FTZ R3, R20, R3, !PT ;  /* 0x0000000314037209 */ /* 0x000fe40007810000 */
[----:B------:R-:W-:Y:S02]  /*1e8f0*/  FMNMX.FTZ R180, R18, R180, !PT ;  /* 0x000000b412b47209 */ /* 0x000fe40007810000 */
[C---:B------:R-:W-:Y:S01]  /*1e900*/  HMMA.16816.F32.BF16 R40, R220.reuse, R216, R40 ;  /* 0x000000d8dc28723c */ /* 0x040fe20000041828 */
[----:B------:R-:W3:Y:S03]  /*1e910*/  LDL.64 R216, [R1+0x48] ;  /* 0x0000480001d87983 */ /* 0x000ee60000100a00 */
        /* <DEDUP_REMOVED lines=48> */
[----:B------:R-:W2:Y:S01]  /*1ec20*/  SHFL.BFLY PT, R185, R180, 0x2, 0x1f ;  /* 0x0c401f00b4b97f89 */ /* 0x000ea200000e0000 */
[----:B------:R-:W-:Y:S02]  /*1ec30*/  FMNMX.FTZ R181, R26, R181, !PT ;  /* 0x000000b51ab57209 */ /* 0x000fe40007810000 */
[----:B-1----:R-:W-:Y:S02]  /*1ec40*/  FMNMX.FTZ R186, R186, R184, !PT ;  /* 0x000000b8baba7209 */ /* 0x002fe40007810000 */
[----:B------:R-:W-:Y:S03]  /*1ec50*/  FMNMX.FTZ R181, R27, R181, !PT ;  /* 0x000000b51bb57209 */ /* 0x000fe60007810000 */
[----:B------:R-:W1:Y:S01]  /*1ec60*/  SHFL.BFLY PT, R188, R186, 0x1, 0x1f ;  /* 0x0c201f00babc7f89 */ /* 0x000e6200000e0000 */
[----:B--2---:R-:W-:Y:S07]  /*1ec70*/  FMNMX.FTZ R3, R3, R182, !PT ;  /* 0x000000b603037209 */ /* 0x004fee0007810000 */
[----:B------:R-:W2:Y:S01]  /*1ec80*/  SHFL.BFLY PT, R182, R3, 0x1, 0x1f ;  /* 0x0c201f0003b67f89 */ /* 0x000ea200000e0000 */
[----:B------:R-:W-:Y:S02]  /*1ec90*/  FMNMX.FTZ R184, R180, R185, !PT ;  /* 0x000000b9b4b87209 */ /* 0x000fe40007810000 */
[----:B------:R-:W-:Y:S05]  /*1eca0*/  FMNMX.FTZ R180, R30, R181, !PT ;  /* 0x000000b51eb47209 */ /* 0x000fea0007810000 */
[----:B------:R-:W2:Y:S01]  /*1ecb0*/  SHFL.BFLY PT, R181, R184, 0x1, 0x1f ;  /* 0x0c201f00b8b57f89 */ /* 0x000ea200000e0000 */
[----:B------:R-:W-:Y:S02]  /*1ecc0*/  FMNMX.FTZ R180, R31, R180, !PT ;  /* 0x000000b41fb47209 */ /* 0x000fe40007810000 */
[----:B-1----:R-:W-:Y:S02]  /*1ecd0*/  FMNMX.FTZ R186, R186, R188, !PT ;  /* 0x000000bcbaba7209 */ /* 0x002fe40007810000 */
[----:B------:R-:W-:Y:S03]  /*1ece0*/  FMNMX.FTZ R180, R42, R180, !PT ;  /* 0x000000b42ab47209 */ /* 0x000fe60007810000 */
[C---:B------:R-:W-:Y:S01]  /*1ecf0*/  FADD.FTZ R0, -R186.reuse, R0 ;  /* 0x00000000ba007221 */ /* 0x040fe20000010100 */
[----:B------:R-:W-:Y:S01]  /*1ed00*/  FMNMX.FTZ R180, R43, R180, !PT ;  /* 0x000000b42bb47209 */ /* 0x000fe20007810000 */
[----:B------:R-:W-:Y:S02]  /*1ed10*/  FMUL.FTZ R214, R186, c[0x0][0x2d0] ;  /* 0x0000b400bad67a20 */ /* 0x000fe40000410000 */
[----:B------:R-:W-:Y:S01]  /*1ed20*/  FMUL.FTZ R0, R0, c[0x0][0x2d0] ;  /* 0x0000b40000007a20 */ /* 0x000fe20000410000 */
[----:B------:R-:W-:Y:S01]  /*1ed30*/  FMNMX.FTZ R180, R46, R180, !PT ;  /* 0x000000b42eb47209 */ /* 0x000fe20007810000 */
[--C-:B------:R-:W-:Y:S01]  /*1ed40*/  FFMA.FTZ R4, R4, c[0x0][0x2d0], -R214.reuse ;  /* 0x0000b40004047a23 */ /* 0x100fe200000108d6 */
[----:B--2---:R-:W-:Y:S01]  /*1ed50*/  FMNMX.FTZ R185, R3, R182, !PT ;  /* 0x000000b603b97209 */ /* 0x004fe20007810000 */
[--C-:B------:R-:W-:Y:S01]  /*1ed60*/  FFMA.FTZ R5, R5, c[0x0][0x2d0], -R214.reuse ;  /* 0x0000b40005057a23 */ /* 0x100fe200000108d6 */
[----:B------:R-:W-:Y:S01]  /*1ed70*/  FMNMX.FTZ R3, R47, R180, !PT ;  /* 0x000000b42f037209 */ /* 0x000fe20007810000 */
[----:B------:R-:W-:Y:S01]  /*1ed80*/  MUFU.EX2 R245, R4 ;  /* 0x0000000400f57308 */ /* 0x000fe20000000800 */
[--C-:B------:R-:W-:Y:S02]  /*1ed90*/  FFMA.FTZ R16, R16, c[0x0][0x2d0], -R214.reuse ;  /* 0x0000b40010107a23 */ /* 0x100fe400000108d6 */
[----:B------:R-:W-:Y:S01]  /*1eda0*/  FMNMX.FTZ R3, R58, R3, !PT ;  /* 0x000000033a037209 */ /* 0x000fe20007810000 */
[----:B------:R-:W-:Y:S01]  /*1edb0*/  FMUL.FTZ R213, R185, c[0x0][0x2d0] ;  /* 0x0000b400b9d57a20 */ /* 0x000fe20000410000 */
[----:B------:R-:W-:Y:S01]  /*1edc0*/  FMNMX.FTZ R184, R184, R181, !PT ;  /* 0x000000b5b8b87209 */ /* 0x000fe20007810000 */
[----:B------:R-:W-:Y:S02]  /*1edd0*/  FFMA.FTZ R17, R17, c[0x0][0x2d0], -R214 ;  /* 0x0000b40011117a23 */ /* 0x000fe400000108d6 */
[--C-:B------:R-:W-:Y:S02]  /*1ede0*/  FFMA.FTZ R6, R6, c[0x0][0x2d0], -R213.reuse ;  /* 0x0000b40006067a23 */ /* 0x100fe400000108d5 */
[----:B------:R1:W2:Y:S01]  /*1edf0*/  MUFU.EX2 R180, R0 ;  /* 0x0000000000b47308 */ /* 0x0002a20000000800 */
[--C-:B------:R-:W-:Y:S02]  /*1ee00*/  FFMA.FTZ R7, R7, c[0x0][0x2d0], -R213.reuse ;  /* 0x0000b40007077a23 */ /* 0x100fe400000108d5 */
[----:B------:R-:W-:Y:S02]  /*1ee10*/  FMUL.FTZ R212, R184, c[0x0][0x2d0] ;  /* 0x0000b400b8d47a20 */ /* 0x000fe40000410000 */
[--C-:B------:R-:W-:Y:S02]  /*1ee20*/  FFMA.FTZ R18, R18, c[0x0][0x2d0], -R213.reuse ;  /* 0x0000b40012127a23 */ /* 0x100fe400000108d5 */
[--C-:B------:R-:W-:Y:S02]  /*1ee30*/  FFMA.FTZ R8, R8, c[0x0][0x2d0], -R212.reuse ;  /* 0x0000b40008087a23 */ /* 0x100fe400000108d4 */
[----:B------:R-:W-:Y:S01]  /*1ee40*/  FFMA.FTZ R12, R12, c[0x0][0x2d0], -R212 ;  /* 0x0000b4000c0c7a23 */ /* 0x000fe200000108d4 */
[----:B------:R-:W-:Y:S01]  /*1ee50*/  MUFU.EX2 R246, R6 ;  /* 0x0000000600f67308 */ /* 0x000fe20000000800 */
[--C-:B------:R-:W-:Y:S02]  /*1ee60*/  FFMA.FTZ R19, R19, c[0x0][0x2d0], -R213.reuse ;  /* 0x0000b40013137a23 */ /* 0x100fe400000108d5 */
[--C-:B------:R-:W-:Y:S02]  /*1ee70*/  FFMA.FTZ R32, R32, c[0x0][0x2d0], -R214.reuse ;  /* 0x0000b40020207a23 */ /* 0x100fe400000108d6 */
[----:B------:R-:W-:Y:S02]  /*1ee80*/  FFMA.FTZ R33, R33, c[0x0][0x2d0], -R214 ;  /* 0x0000b40021217a23 */ /* 0x000fe400000108d6 */
[--C-:B------:R-:W-:Y:S02]  /*1ee90*/  FFMA.FTZ R34, R34, c[0x0][0x2d0], -R213.reuse ;  /* 0x0000b40022227a23 */ /* 0x100fe400000108d5 */
[--C-:B------:R-:W-:Y:S01]  /*1eea0*/  FFMA.FTZ R35, R35, c[0x0][0x2d0], -R213.reuse ;  /* 0x0000b40023237a23 */ /* 0x100fe200000108d5 */
[----:B------:R-:W2:Y:S01]  /*1eeb0*/  MUFU.EX2 R223, R5 ;  /* 0x0000000500df7308 */ /* 0x000ea20000000800 */
[----:B------:R-:W-:Y:S02]  /*1eec0*/  FFMA.FTZ R28, R28, c[0x0][0x2d0], -R212 ;  /* 0x0000b4001c1c7a23 */ /* 0x000fe400000108d4 */
[----:B------:R-:W-:Y:S02]  /*1eed0*/  FFMA.FTZ R23, R23, c[0x0][0x2d0], -R213 ;  /* 0x0000b40017177a23 */ /* 0x000fe400000108d5 */
[----:B-1----:R-:W-:Y:S01]  /*1eee0*/  FADD.FTZ R0, -R185, R2 ;  /* 0x00000002b9007221 */ /* 0x002fe20000010100 */
[----:B------:R-:W-:Y:S01]  /*1eef0*/  FMNMX.FTZ R2, R59, R3, !PT ;  /* 0x000000033b027209 */ /* 0x000fe20007810000 */
[----:B--2---:R-:W-:Y:S02]  /*1ef00*/  FMUL.FTZ R132, R180, R132 ;  /* 0x00000084b4847220 */ /* 0x004fe40000410000 */
[----:B------:R-:W-:Y:S01]  /*1ef10*/  FMUL.FTZ R3, R0, c[0x0][0x2d0] ;  /* 0x0000b40000037a20 */ /* 0x000fe20000410000 */
[----:B------:R-:W-:Y:S01]  /*1ef20*/  FMNMX.FTZ R0, R62, R2, !PT ;  /* 0x000000023e007209 */ /* 0x000fe20007810000 */
[----:B------:R-:W-:Y:S01]  /*1ef30*/  FADD.FTZ R2, -R184, R183 ;  /* 0x000000b7b8027221 */ /* 0x000fe20000010100 */
[----:B------:R-:W1:Y:S01]  /*1ef40*/  MUFU.EX2 R251, R7 ;  /* 0x0000000700fb7308 */ /* 0x000e620000000800 */
[C---:B------:R-:W-:Y:S01]  /*1ef50*/  FMUL.FTZ R133, R180.reuse, R133 ;  /* 0x00000085b4857220 */ /* 0x040fe20000410000 */
[----:B------:R-:W-:Y:S01]  /*1ef60*/  FMNMX.FTZ R0, R63, R0, !PT ;  /* 0x000000003f007209 */ /* 0x000fe20007810000 */
[C---:B------:R-:W-:Y:S02]  /*1ef70*/  FMUL.FTZ R144, R180.reuse, R144 ;  /* 0x00000090b4907220 */ /* 0x040fe40000410000 */
[C---:B------:R-:W-:Y:S02]  /*1ef80*/  FMUL.FTZ R145, R180.reuse, R145 ;  /* 0x00000091b4917220 */ /* 0x040fe40000410000 */
[C---:B------:R-:W-:Y:S02]  /*1ef90*/  FMUL.FTZ R148, R180.reuse, R148 ;  /* 0x00000094b4947220 */ /* 0x040fe40000410000 */
[C---:B------:R-:W-:Y:S01]  /*1efa0*/  FMUL.FTZ R149, R180.reuse, R149 ;  /* 0x00000095b4957220 */ /* 0x040fe20000410000 */
[----:B------:R2:W2:Y:S01]  /*1efb0*/  MUFU.EX2 R181, R3 ;  /* 0x0000000300b57308 */ /* 0x0004a20000000800 */
[C---:B------:R-:W-:Y:S01]  /*1efc0*/  FMUL.FTZ R160, R180.reuse, R160 ;  /* 0x000000a0b4a07220 */ /* 0x040fe20000410000 */
[----:B------:R-:W-:Y:S01]  /*1efd0*/  F2FP.BF16.PACK_AB R188, R223, R245 ;  /* 0x000000f5dfbc723e */ /* 0x000fe200000010ff */
[C---:B------:R-:W-:Y:S02]  /*1efe0*/  FMUL.FTZ R161, R180.reuse, R161 ;  /* 0x000000a1b4a17220 */ /* 0x040fe40000410000 */
[C---:B------:R-:W-:Y:S02]  /*1eff0*/  FMUL.FTZ R164, R180.reuse, R164 ;  /* 0x000000a4b4a47220 */ /* 0x040fe40000410000 */
[C---:B------:R-:W-:Y:S02]  /*1f000*/  FMUL.FTZ R165, R180.reuse, R165 ;  /* 0x000000a5b4a57220 */ /* 0x040fe40000410000 */
[C---:B------:R-:W-:Y:S01]  /*1f010*/  FMUL.FTZ R176, R180.reuse, R176 ;  /* 0x000000b0b4b07220 */ /* 0x040fe20000410000 */
[----:B------:R-:W-:Y:S01]  /*1f020*/  MUFU.EX2 R250, R16 ;  /* 0x0000001000fa7308 */ /* 0x000fe20000000800 */
[C---:B------:R-:W-:Y:S02]  /*1f030*/  FMUL.FTZ R177, R180.reuse, R177 ;  /* 0x000000b1b4b17220 */ /* 0x040fe40000410000 */
[C---:B------:R-:W-:Y:S01]  /*1f040*/  FMUL.FTZ R68, R180.reuse, R68 ;  /* 0x00000044b4447220 */ /* 0x040fe20000410000 */
[----:B-1----:R-:W-:Y:S01]  /*1f050*/  F2FP.BF16.PACK_AB R189, R251, R246 ;  /* 0x000000f6fbbd723e */ /* 0x002fe200000010ff */
[C---:B------:R-:W-:Y:S02]  /*1f060*/  FMUL.FTZ R69, R180.reuse, R69 ;  /* 0x00000045b4457220 */ /* 0x040fe40000410000 */
[C---:B------:R-:W-:Y:S02]  /*1f070*/  FMUL.FTZ R80, R180.reuse, R80 ;  /* 0x00000050b4507220 */ /* 0x040fe40000410000 */
[C---:B------:R-:W-:Y:S01]  /*1f080*/  FMUL.FTZ R81, R180.reuse, R81 ;  /* 0x00000051b4517220 */ /* 0x040fe20000410000 */
[----:B------:R-:W1:Y:S01]  /*1f090*/  MUFU.EX2 R248, R17 ;  /* 0x0000001100f87308 */ /* 0x000e620000000800 */
[C---:B------:R-:W-:Y:S02]  /*1f0a0*/  FMUL.FTZ R84, R180.reuse, R84 ;  /* 0x00000054b4547220 */ /* 0x040fe40000410000 */
[----:B------:R-:W-:Y:S02]  /*1f0b0*/  FMUL.FTZ R85, R180, R85 ;  /* 0x00000055b4557220 */ /* 0x000fe40000410000 */
[----:B--2---:R-:W-:Y:S02]  /*1f0c0*/  FMUL.FTZ R3, R2, c[0x0][0x2d0] ;  /* 0x0000b40002037a20 */ /* 0x004fe40000410000 */
[----:B------:R-:W2:Y:S01]  /*1f0d0*/  SHFL.BFLY PT, R2, R0, 0x2, 0x1f ;  /* 0x0c401f0000027f89 */ /* 0x000ea200000e0000 */
[C---:B------:R-:W-:Y:S02]  /*1f0e0*/  FMUL.FTZ R134, R181.reuse, R134 ;  /* 0x00000086b5867220 */ /* 0x040fe40000410000 */
[----:B------:R2:W-:Y:S01]  /*1f0f0*/  MUFU.EX2 R249, R18 ;  /* 0x0000001200f97308 */ /* 0x0005e20000000800 */
[C---:B------:R-:W-:Y:S02]  /*1f100*/  FMUL.FTZ R135, R181.reuse, R135 ;  /* 0x00000087b5877220 */ /* 0x040fe40000410000 */
[C---:B------:R-:W-:Y:S02]  /*1f110*/  FMUL.FTZ R146, R181.reuse, R146 ;  /* 0x00000092b5927220 */ /* 0x040fe40000410000 */
[C---:B------:R-:W-:Y:S02]  /*1f120*/  FMUL.FTZ R147, R181.reuse, R147 ;  /* 0x00000093b5937220 */ /* 0x040fe40000410000 */
[C---:B------:R-:W-:Y:S02]  /*1f130*/  FMUL.FTZ R150, R181.reuse, R150 ;  /* 0x00000096b5967220 */ /* 0x040fe40000410000 */
[C---:B------:R-:W-:Y:S01]  /*1f140*/  FMUL.FTZ R151, R181.reuse, R151 ;  /* 0x00000097b5977220 */ /* 0x040fe20000410000 */
[----:B------:R-:W2:Y:S01]  /*1f150*/  MUFU.EX2 R3, R3 ;  /* 0x0000000300037308 */ /* 0x000ea20000000800 */
[C---:B------:R-:W-:Y:S02]  /*1f160*/  FMUL.FTZ R162, R181.reuse, R162 ;  /* 0x000000a2b5a27220 */ /* 0x040fe40000410000 */
[C---:B------:R-:W-:Y:S01]  /*1f170*/  FMUL.FTZ R163, R181.reuse, R163 ;  /* 0x000000a3b5a37220 */ /* 0x040fe20000410000 */
[----:B-1----:R-:W-:Y:S01]  /*1f180*/  F2FP.BF16.PACK_AB R190, R248, R250 ;  /* 0x000000faf8be723e */ /* 0x002fe200000010ff */
[----:B------:R-:W-:Y:S02]  /*1f190*/  FMUL.FTZ R17, R180, R205 ;  /* 0x000000cdb4117220 */ /* 0x000fe40000410000 */
[C---:B------:R-:W-:Y:S02]  /*1f1a0*/  FMUL.FTZ R166, R181.reuse, R166 ;  /* 0x000000a6b5a67220 */ /* 0x040fe40000410000 */
[C---:B------:R-:W-:Y:S01]  /*1f1b0*/  FMUL.FTZ R167, R181.reuse, R167 ;  /* 0x000000a7b5a77220 */ /* 0x040fe20000410000 */
[----:B------:R-:W1:Y:S01]  /*1f1c0*/  MUFU.EX2 R247, R19 ;  /* 0x0000001300f77308 */ /* 0x000e620000000800 */
[----:B--2---:R-:W-:Y:S01]  /*1f1d0*/  FMNMX.FTZ R0, R0, R2, !PT ;  /* 0x0000000200007209 */ /* 0x004fe20007810000 */
[C---:B------:R-:W-:Y:S02]  /*1f1e0*/  FMUL.FTZ R178, R181.reuse, R178 ;  /* 0x000000b2b5b27220 */ /* 0x040fe40000410000 */
[C---:B------:R-:W-:Y:S02]  /*1f1f0*/  FMUL.FTZ R18, R181.reuse, R206 ;  /* 0x000000ceb5127220 */ /* 0x040fe40000410000 */
[----:B------:R-:W2:Y:S01]  /*1f200*/  SHFL.BFLY PT, R2, R0, 0x1, 0x1f ;  /* 0x0c201f0000027f89 */ /* 0x000ea200000e0000 */
[C---:B------:R-:W-:Y:S02]  /*1f210*/  FMUL.FTZ R179, R181.reuse, R179 ;  /* 0x000000b3b5b37220 */ /* 0x040fe40000410000 */
[C---:B------:R-:W-:Y:S01]  /*1f220*/  FMUL.FTZ R70, R181.reuse, R70 ;  /* 0x00000046b5467220 */ /* 0x040fe20000410000 */
[----:B------:R-:W-:Y:S01]  /*1f230*/  MUFU.EX2 R221, R32 ;  /* 0x0000002000dd7308 */ /* 0x000fe20000000800 */
[C---:B------:R-:W-:Y:S02]  /*1f240*/  FMUL.FTZ R71, R181.reuse, R71 ;  /* 0x00000047b5477220 */ /* 0x040fe40000410000 */
[----:B------:R-:W-:Y:S02]  /*1f250*/  FMUL.FTZ R82, R181, R82 ;  /* 0x00000052b5527220 */ /* 0x000fe40000410000 */
[C---:B------:R-:W-:Y:S02]  /*1f260*/  FMUL.FTZ R136, R3.reuse, R136 ;  /* 0x0000008803887220 */ /* 0x040fe40000410000 */
[C---:B------:R-:W-:Y:S02]  /*1f270*/  FMUL.FTZ R137, R3.reuse, R137 ;  /* 0x0000008903897220 */ /* 0x040fe40000410000 */
[C---:B------:R-:W-:Y:S01]  /*1f280*/  FMUL.FTZ R140, R3.reuse, R140 ;  /* 0x0000008c038c7220 */ /* 0x040fe20000410000 */
[----:B------:R-:W-:Y:S01]  /*1f290*/  MUFU.EX2 R222, R34 ;  /* 0x0000002200de7308 */ /* 0x000fe20000000800 */
[C---:B------:R-:W-:Y:S02]  /*1f2a0*/  FMUL.FTZ R141, R3.reuse, R141 ;  /* 0x0000008d038d7220 */ /* 0x040fe40000410000 */
[----:B------:R-:W-:Y:S01]  /*1f2b0*/  FMUL.FTZ R152, R3, R152 ;  /* 0x0000009803987220 */ /* 0x000fe20000410000 */
[----:B-1----:R-:W-:Y:S01]  /*1f2c0*/  F2FP.BF16.PACK_AB R191, R247, R249 ;  /* 0x000000f9f7bf723e */ /* 0x002fe200000010ff */
[----:B------:R-:W-:Y:S01]  /*1f2d0*/  FMUL.FTZ R19, R181, R207 ;  /* 0x000000cfb5137220 */ /* 0x000fe20000410000 */
[----:B------:R-:W-:Y:S01]  /*1f2e0*/  MOV R207, R250 ;  /* 0x000000fa00cf7202 */ /* 0x000fe20000000f00 */
[C---:B------:R-:W-:Y:S02]  /*1f2f0*/  FMUL.FTZ R153, R3.reuse, R153 ;  /* 0x0000009903997220 */ /* 0x040fe40000410000 */
[C---:B------:R-:W-:Y:S01]  /*1f300*/  FMUL.FTZ R156, R3.reuse, R156 ;  /* 0x0000009c039c7220 */ /* 0x040fe20000410000 */
[----:B--2---:R-:W-:Y:S01]  /*1f310*/  FMNMX.FTZ R182, R0, R2, !PT ;  /* 0x0000000200b67209 */ /* 0x004fe20007810000 */
[C---:B------:R-:W-:Y:S01]  /*1f320*/  FMUL.FTZ R157, R3.reuse, R157 ;  /* 0x0000009d039d7220 */ /* 0x040fe20000410000 */
[----:B------:R-:W-:Y:S01]  /*1f330*/  @P0 IADD3 R2, P2, R252, UR18, RZ ;  /* 0x00000012fc020c10 */ /* 0x000fe2000ff5e0ff */
[----:B------:R-:W-:Y:S01]  /*1f340*/  FMUL.FTZ R168, R3, R168 ;  /* 0x000000a803a87220 */ /* 0x000fe20000410000 */
[----:B------:R1:W-:Y:S01]  /*1f350*/  MUFU.EX2 R252, R8 ;  /* 0x0000000800fc7308 */ /* 0x0003e20000000800 */
[----:B------:R-:W-:Y:S01]  /*1f360*/  FADD.FTZ R0, -R182, R187 ;  /* 0x000000bbb6007221 */ /* 0x000fe20000010100 */
[----:B----4-:R-:W-:Y:S01]  /*1f370*/  @P0 IADD3.X R16, R209, UR15, RZ, P2, !PT ;  /* 0x0000000fd1100c10 */ /* 0x010fe200097fe4ff */
[C---:B------:R-:W-:Y:S02]  /*1f380*/  FMUL.FTZ R169, R3.reuse, R169 ;  /* 0x000000a903a97220 */ /* 0x040fe40000410000 */
[----:B------:R-:W-:Y:S01]  /*1f390*/  FMUL.FTZ R0, R0, c[0x0][0x2d0] ;  /* 0x0000b40000007a20 */ /* 0x000fe20000410000 */
[----:B---3--:R-:W-:Y:S01]  /*1f3a0*/  @P0 IADD3 R4, P1, R216, UR18, RZ ;  /* 0x00000012d8040c10 */ /* 0x008fe2000ff3e0ff */
[C---:B------:R-:W-:Y:S02]  /*1f3b0*/  FMUL.FTZ R172, R3.reuse, R172 ;  /* 0x000000ac03ac7220 */ /* 0x040fe40000410000 */
[----:B------:R-:W-:Y:S01]  /*1f3c0*/  FMUL.FTZ R173, R3, R173 ;  /* 0x000000ad03ad7220 */ /* 0x000fe20000410000 */
[----:B------:R-:W-:Y:S01]  /*1f3d0*/  @P0 IADD3.X R5, R211, UR15, RZ, P1, !PT ;  /* 0x0000000fd3050c10 */ /* 0x000fe20008ffe4ff */
[----:B------:R-:W-:Y:S01]  /*1f3e0*/  MUFU.EX2 R187, R12 ;  /* 0x0000000c00bb7308 */ /* 0x000fe20000000800 */
[C---:B------:R-:W-:Y:S01]  /*1f3f0*/  @P0 LEA R6, P3, R4.reuse, c[0x0][0x1c8], 0x1 ;  /* 0x0000720004060a11 */ /* 0x040fe200078608ff */
[C---:B------:R-:W-:Y:S02]  /*1f400*/  FMUL.FTZ R72, R3.reuse, R72 ;  /* 0x0000004803487220 */ /* 0x040fe40000410000 */
[----:B------:R-:W-:Y:S01]  /*1f410*/  FMUL.FTZ R73, R3, R73 ;  /* 0x0000004903497220 */ /* 0x000fe20000410000 */
[----:B------:R-:W-:Y:S01]  /*1f420*/  @P0 LEA.HI.X R7, R4, c[0x0][0x1cc], R5, 0x1, P3 ;  /* 0x0000730004070a11 */ /* 0x000fe200018f0c05 */
[----:B------:R-:W-:Y:S01]  /*1f430*/  FFMA.FTZ R5, R9, c[0x0][0x2d0], -R212 ;  /* 0x0000b40009057a23 */ /* 0x000fe200000108d4 */
[----:B------:R-:W-:Y:S01]  /*1f440*/  @P0 IADD3 R4, P2, R6, UR9, RZ ;  /* 0x0000000906040c10 */ /* 0x000fe2000ff5e0ff */
[C---:B------:R-:W-:Y:S02]  /*1f450*/  FMUL.FTZ R76, R3.reuse, R76 ;  /* 0x0000004c034c7220 */ /* 0x040fe40000410000 */
[----:B------:R2:W3:Y:S01]  /*1f460*/  MUFU.EX2 R219, R5 ;  /* 0x0000000500db7308 */ /* 0x0004e20000000800 */
[----:B------:R4:W-:Y:S01]  /*1f470*/  @P0 LDGSTS.E.BYPASS.LTC128B.128 [R244+0x4100], [R6.64], !P6 ;  /* 0x0410000006f40fae */ /* 0x0009e2000f101d5c */
[----:B------:R-:W-:Y:S01]  /*1f480*/  FMUL.FTZ R77, R3, R77 ;  /* 0x0000004d034d7220 */ /* 0x000fe20000410000 */
[C---:B-1----:R-:W-:Y:S01]  /*1f490*/  @P0 LEA R8, P1, R2.reuse, c[0x0][0x1c8], 0x1 ;  /* 0x0000720002080a11 */ /* 0x042fe200078208ff */
[C---:B------:R-:W-:Y:S02]  /*1f4a0*/  FMUL.FTZ R83, R181.reuse, R83 ;  /* 0x00000053b5537220 */ /* 0x040fe40000410000 */
[----:B------:R-:W-:Y:S01]  /*1f4b0*/  FMUL.FTZ R86, R181, R86 ;  /* 0x00000056b5567220 */ /* 0x000fe20000410000 */
[----:B------:R-:W-:Y:S01]  /*1f4c0*/  @P0 LEA.HI.X R9, R2, c[0x0][0x1cc], R16, 0x1, P1 ;  /* 0x0000730002090a11 */ /* 0x000fe200008f0c10 */
[----:B------:R-:W-:Y:S02]  /*1f4d0*/  FFMA.FTZ R2, R13, c[0x0][0x2d0], -R212 ;  /* 0x0000b4000d027a23 */ /* 0x000fe400000108d4 */
[----:B------:R-:W1:Y:S01]  /*1f4e0*/  MUFU.EX2 R0, R0 ;  /* 0x0000000000007308 */ /* 0x000e620000000800 */
[C---:B------:R-:W-:Y:S01]  /*1f4f0*/  FMUL.FTZ R16, R180.reuse, R204 ;  /* 0x000000ccb4107220 */ /* 0x040fe20000410000 */
[----:B------:R1:W-:Y:S01]  /*1f500*/  @P0 LDGSTS.E.BYPASS.LTC128B.128 [R244+0x6100], [R8.64], !P4 ;  /* 0x0610000008f40fae */ /* 0x0003e2000e101d5c */
[----:B------:R-:W-:Y:S02]  /*1f510*/  FMUL.FTZ R87, R181, R87 ;  /* 0x00000057b5577220 */ /* 0x000fe40000410000 */
[C---:B------:R-:W-:Y:S02]  /*1f520*/  FMUL.FTZ R88, R3.reuse, R88 ;  /* 0x0000005803587220 */ /* 0x040fe40000410000 */
[C---:B------:R-:W-:Y:S02]  /*1f530*/  FMUL.FTZ R89, R3.reuse, R89 ;  /* 0x0000005903597220 */ /* 0x040fe40000410000 */
[C---:B------:R-:W-:Y:S01]  /*1f540*/  FMUL.FTZ R92, R3.reuse, R92 ;  /* 0x0000005c035c7220 */ /* 0x040fe20000410000 */
[----:B------:R1:W1:Y:S01]  /*1f550*/  MUFU.EX2 R183, R2 ;  /* 0x0000000200b77308 */ /* 0x0002620000000800 */
[----:B------:R-:W-:Y:S02]  /*1f560*/  FMUL.FTZ R93, R3, R93 ;  /* 0x0000005d035d7220 */ /* 0x000fe40000410000 */
[C---:B------:R-:W-:Y:S01]  /*1f570*/  FMUL.FTZ R96, R180.reuse, R96 ;  /* 0x00000060b4607220 */ /* 0x040fe20000410000 */
[----:B--2---:R-:W-:Y:S01]  /*1f580*/  @P0 IADD3.X R5, R7, UR8, RZ, P2, !PT ;  /* 0x0000000807050c10 */ /* 0x004fe200097fe4ff */
[----:B------:R-:W-:Y:S01]  /*1f590*/  FMUL.FTZ R97, R180, R97 ;  /* 0x00000061b4617220 */ /* 0x000fe20000410000 */
[----:B---3--:R-:W-:Y:S01]  /*1f5a0*/  MOV R206, R219 ;  /* 0x000000db00ce7202 */ /* 0x008fe20000000f00 */
[C---:B------:R-:W-:Y:S01]  /*1f5b0*/  FMUL.FTZ R98, R181.reuse, R98 ;  /* 0x00000062b5627220 */ /* 0x040fe20000410000 */
[----:B----4-:R-:W-:Y:S01]  /*1f5c0*/  @P0 IADD3 R6, P1, R4, UR9, RZ ;  /* 0x0000000904060c10 */ /* 0x010fe2000ff3e0ff */
[----:B------:R2:W-:Y:S01]  /*1f5d0*/  @P0 LDGSTS.E.BYPASS.LTC128B.128 [R244+0x4900], [R4.64], !P6 ;  /* 0x0490000004f40fae */ /* 0x0005e2000f101d5c */
[----:B------:R-:W-:Y:S01]  /*1f5e0*/  FMUL.FTZ R99, R181, R99 ;  /* 0x00000063b5637220 */ /* 0x000fe20000410000 */
[----:B------:R-:W-:Y:S01]  /*1f5f0*/  MUFU.EX2 R220, R35 ;  /* 0x0000002300dc7308 */ /* 0x000fe20000000800 */
[C---:B------:R-:W-:Y:S01]  /*1f600*/  @P0 IADD3.X R7, R5.reuse, UR8, RZ, P1, !PT ;  /* 0x0000000805070c10 */ /* 0x040fe20008ffe4ff */
[----:B------:R-:W-:Y:S01]  /*1f610*/  FMUL.FTZ R100, R180, R100 ;  /* 0x00000064b4647220 */ /* 0x000fe20000410000 */
[----:B------:R-:W-:Y:S01]  /*1f620*/  @P0 IADD3 R12, P1, R4, UR12, RZ ;  /* 0x0000000c040c0c10 */ /* 0x000fe2000ff3e0ff */
[C---:B-1----:R-:W-:Y:S02]  /*1f630*/  FMUL.FTZ R138, R0.reuse, R138 ;  /* 0x0000008a008a7220 */ /* 0x042fe40000410000 */
[----:B------:R2:W-:Y:S01]  /*1f640*/  @P0 LDGSTS.E.BYPASS.LTC128B.128 [R244+0x6900], [R4.64+0x80], !P4 ;  /* 0x0690008004f40fae */ /* 0x0005e2000e101d5c */
[----:B------:R-:W-:Y:S01]  /*1f650*/  @P0 IADD3.X R13, R5, UR17, RZ, P1, !PT ;  /* 0x00000011050d0c10 */ /* 0x000fe20008ffe4ff */
[----:B------:R-:W-:Y:S01]  /*1f660*/  FMUL.FTZ R139, R0, R139 ;  /* 0x0000008b008b7220 */ /* 0x000fe20000410000 */
[----:B------:R-:W-:Y:S01]  /*1f670*/  @P0 IADD3 R8, P2, R6, UR9, RZ ;  /* 0x0000000906080c10 */ /* 0x000fe2000ff5e0ff */
[C---:B------:R-:W-:Y:S01]  /*1f680*/  FMUL.FTZ R142, R0.reuse, R142 ;  /* 0x0000008e008e7220 */ /* 0x040fe20000410000 */
[----:B------:R-:W-:Y:S01]  /*1f690*/  MUFU.EX2 R204, R23 ;  /* 0x0000001700cc7308 */ /* 0x000fe20000000800 */
[----:B------:R-:W-:Y:S01]  /*1f6a0*/  FMUL.FTZ R143, R0, R143 ;  /* 0x0000008f008f7220 */ /* 0x000fe20000410000 */
[----:B------:R-:W-:Y:S01]  /*1f6b0*/  @P0 IADD3.X R9, R7, UR8, RZ, P2, !PT ;  /* 0x0000000807090c10 */ /* 0x000fe200097fe4ff */
[----:B------:R1:W-:Y:S01]  /*1f6c0*/  @P0 LDGSTS.E.BYPASS.LTC128B.128 [R244+0x5100], [R6.64], !P6 ;  /* 0x0510000006f40fae */ /* 0x0003e2000f101d5c */
[----:B------:R-:W-:Y:S02]  /*1f6d0*/  FMUL.FTZ R2, R182, c[0x0][0x2d0] ;  /* 0x0000b400b6027a20 */ /* 0x000fe40000410000 */
[----:B------:R-:W-:Y:S02]  /*1f6e0*/  FMUL.FTZ R154, R0, R154 ;  /* 0x0000009a009a7220 */ /* 0x000fe40000410000 */
[--C-:B------:R-:W-:Y:S02]  /*1f6f0*/  FFMA.FTZ R10, R10, c[0x0][0x2d0], -R2.reuse ;  /* 0x0000b4000a0a7a23 */ /* 0x100fe40000010802 */
[--C-:B------:R-:W-:Y:S01]  /*1f700*/  FFMA.FTZ R11, R11, c[0x0][0x2d0], -R2.reuse ;  /* 0x0000b4000b0b7a23 */ /* 0x100fe20000010802 */
[----:B------:R3:W-:Y:S01]  /*1f710*/  @P0 LDGSTS.E.BYPASS.LTC128B.128 [R244+0x7100], [R12.64], !P4 ;  /* 0x071000000cf40fae */ /* 0x0007e2000e101d5c */
[----:B------:R4:W-:Y:S01]  /*1f720*/  MUFU.EX2 R215, R10 ;  /* 0x0000000a00d77308 */ /* 0x0009e20000000800 */
[--C-:B------:R-:W-:Y:S02]  /*1f730*/  FFMA.FTZ R14, R14, c[0x0][0x2d0], -R2.reuse ;  /* 0x0000b4000e0e7a23 */ /* 0x100fe40000010802 */
[----:B------:R-:W-:Y:S02]  /*1f740*/  FFMA.FTZ R15, R15, c[0x0][0x2d0], -R2 ;  /* 0x0000b4000f0f7a23 */ /* 0x000fe40000010802 */
[C---:B------:R-:W-:Y:S02]  /*1f750*/  FMUL.FTZ R155, R0.reuse, R155 ;  /* 0x0000009b009b7220 */ /* 0x040fe40000410000 */
[----:B------:R3:W-:Y:S01]  /*1f760*/  @P0 LDGSTS.E.BYPASS.LTC128B.128 [R244+0x5900], [R8.64], !P6 ;  /* 0x0590000008f40fae */ /* 0x0007e2000f101d5c */
[----:B------:R-:W-:Y:S01]  /*1f770*/  FMUL.FTZ R158, R0, R158 ;  /* 0x0000009e009e7220 */ /* 0x000fe20000410000 */
[----:B--2---:R-:W-:Y:S01]  /*1f780*/  @P0 IADD3 R4, P1, R6, UR12, RZ ;  /* 0x0000000c06040c10 */ /* 0x004fe2000ff3e0ff */
[----:B------:R2:W2:Y:S01]  /*1f790*/  MUFU.EX2 R216, R11 ;  /* 0x0000000b00d87308 */ /* 0x0004a20000000800 */
[C---:B------:R-:W-:Y:S02]  /*1f7a0*/  FMUL.FTZ R159, R0.reuse, R159 ;  /* 0x0000009f009f7220 */ /* 0x040fe40000410000 */
[----:B------:R-:W-:Y:S01]  /*1f7b0*/  @P0 IADD3.X R5, R7, UR17, RZ, P1, !PT ;  /* 0x0000001107050c10 */ /* 0x000fe20008ffe4ff */
[C---:B------:R-:W-:Y:S02]  /*1f7c0*/  FMUL.FTZ R170, R0.reuse, R170 ;  /* 0x000000aa00aa7220 */ /* 0x040fe40000410000 */
[C---:B------:R-:W-:Y:S02]  /*1f7d0*/  FMUL.FTZ R171, R0.reuse, R171 ;  /* 0x000000ab00ab7220 */ /* 0x040fe40000410000 */
[----:B------:R2:W-:Y:S01]  /*1f7e0*/  @P0 LDGSTS.E.BYPASS.LTC128B.128 [R244+0x7900], [R4.64], !P4 ;  /* 0x0790000004f40fae */ /* 0x0005e2000e101d5c */
[C---:B-1----:R-:W-:Y:S01]  /*1f7f0*/  FMUL.FTZ R6, R181.reuse, R194 ;  /* 0x000000c2b5067220 */ /* 0x042fe20000410000 */
[----:B------:R-:W-:Y:S01]  /*1f800*/  MUFU.EX2 R217, R14 ;  /* 0x0000000e00d97308 */ /* 0x000fe20000000800 */
[----:B------:R-:W-:Y:S01]  /*1f810*/  FMUL.FTZ R7, R181, R195 ;  /* 0x000000c3b5077220 */ /* 0x000fe20000410000 */
[----:B------:R-:W-:Y:S01]  /*1f820*/  F2FP.BF16.PACK_AB R194, R183, R187 ;  /* 0x000000bbb7c2723e */ /* 0x000fe200000010ff */
[C---:B----4-:R-:W-:Y:S02]  /*1f830*/  FMUL.FTZ R10, R0.reuse, R198 ;  /* 0x000000c6000a7220 */ /* 0x050fe40000410000 */
[C---:B---3--:R-:W-:Y:S01]  /*1f840*/  FMUL.FTZ R12, R3.reuse, R200 ;  /* 0x000000c8030c7220 */ /* 0x048fe20000410000 */
[----:B------:R-:W1:Y:S01]  /*1f850*/  LDSM.16.MT88.4 R208, [R225+0x100] ;  /* 0x00010000e1d0783b */ /* 0x000e620000004200 */
[C---:B------:R-:W-:Y:S02]  /*1f860*/  FMUL.FTZ R13, R3.reuse, R201 ;  /* 0x000000c9030d7220 */ /* 0x040fe40000410000 */
[C---:B------:R-:W-:Y:S01]  /*1f870*/  FMUL.FTZ R174, R0.reuse, R174 ;  /* 0x000000ae00ae7220 */ /* 0x040fe20000410000 */
[----:B------:R-:W3:Y:S01]  /*1f880*/  MUFU.EX2 R218, R15 ;  /* 0x0000000f00da7308 */ /* 0x000ee20000000800 */
[C---:B------:R-:W-:Y:S02]  /*1f890*/  FMUL.FTZ R175, R0.reuse, R175 ;  /* 0x000000af00af7220 */ /* 0x040fe40000410000 */
[C---:B------:R-:W-:Y:S01]  /*1f8a0*/  FMUL.FTZ R8, R3.reuse, R196 ;  /* 0x000000c403087220 */ /* 0x040fe20000410000 */
[----:B------:R-:W0:Y:S01]  /*1f8b0*/  LDGDEPBAR ;  /* 0x00000000000079af */ /* 0x000e220000000000 */
[----:B------:R-:W-:Y:S02]  /*1f8c0*/  FMUL.FTZ R9, R3, R197 ;  /* 0x000000c503097220 */ /* 0x000fe40000410000 */
[C---:B--2---:R-:W-:Y:S02]  /*1f8d0*/  FMUL.FTZ R11, R0.reuse, R199 ;  /* 0x000000c7000b7220 */ /* 0x044fe40000410000 */
[C---:B------:R-:W-:Y:S02]  /*1f8e0*/  FMUL.FTZ R74, R0.reuse, R74 ;  /* 0x0000004a004a7220 */ /* 0x040fe40000410000 */
[C---:B------:R-:W-:Y:S01]  /*1f8f0*/  FMUL.FTZ R75, R0.reuse, R75 ;  /* 0x0000004b004b7220 */ /* 0x040fe20000410000 */
[----:B------:R-:W2:Y:S01]  /*1f900*/  LDSM.16.MT88.4 R196, [R226+0x100] ;  /* 0x00010000e2c4783b */ /* 0x000ea20000004200 */
[----:B------:R-:W-:Y:S02]  /*1f910*/  FMUL.FTZ R78, R0, R78 ;  /* 0x0000004e004e7220 */ /* 0x000fe40000410000 */
[C---:B------:R-:W-:Y:S01]  /*1f920*/  FMUL.FTZ R4, R180.reuse, R192 ;  /* 0x000000c0b4047220 */ /* 0x040fe20000410000 */
[----:B------:R-:W-:Y:S01]  /*1f930*/  F2FP.BF16.PACK_AB R192, R219, R252 ;  /* 0x000000fcdbc0723e */ /* 0x000fe200000010ff */
[----:B------:R-:W-:Y:S01]  /*1f940*/  FMUL.FTZ R5, R180, R193 ;  /* 0x000000c1b4057220 */ /* 0x000fe20000410000 */
[----:B------:R-:W-:Y:S01]  /*1f950*/  F2FP.BF16.PACK_AB R193, R216, R215 ;  /* 0x000000d7d8c1723e */ /* 0x000fe200000010ff */
[----:B------:R-:W-:Y:S02]  /*1f960*/  FFMA.FTZ R29, R29, c[0x0][0x2d0], -R212 ;  /* 0x0000b4001d1d7a23 */ /* 0x000fe400000108d4 */
[--C-:B------:R-:W-:Y:S02]  /*1f970*/  FFMA.FTZ R30, R30, c[0x0][0x2d0], -R2.reuse ;  /* 0x0000b4001e1e7a23 */ /* 0x100fe40000010802 */
[----:B------:R-:W-:Y:S01]  /*1f980*/  FFMA.FTZ R31, R31, c[0x0][0x2d0], -R2 ;  /* 0x0000b4001f1f7a23 */ /* 0x000fe20000010802 */
[----:B---3--:R-:W-:Y:S01]  /*1f990*/  F2FP.BF16.PACK_AB R195, R218, R217 ;  /* 0x000000d9dac3723e */ /* 0x008fe200000010ff */
[--C-:B------:R-:W-:Y:S02]  /*1f9a0*/  FFMA.FTZ R48, R48, c[0x0][0x2d0], -R214.reuse ;  /* 0x0000b40030307a23 */ /* 0x100fe400000108d6 */
[----:B------:R-:W-:Y:S02]  /*1f9b0*/  FFMA.FTZ R49, R49, c[0x0][0x2d0], -R214 ;  /* 0x0000b40031317a23 */ /* 0x000fe400000108d6 */
[--C-:B------:R-:W-:Y:S02]  /*1f9c0*/  FFMA.FTZ R38, R38, c[0x0][0x2d0], -R213.reuse ;  /* 0x0000b40026267a23 */ /* 0x100fe400000108d5 */
[--C-:B------:R-:W-:Y:S02]  /*1f9d0*/  FFMA.FTZ R40, R40, c[0x0][0x2d0], -R212.reuse ;  /* 0x0000b40028287a23 */ /* 0x100fe400000108d4 */
[----:B------:R-:W-:Y:S02]  /*1f9e0*/  FFMA.FTZ R41, R41, c[0x0][0x2d0], -R212 ;  /* 0x0000b40029297a23 */ /* 0x000fe400000108d4 */
[--C-:B------:R-:W-:Y:S01]  /*1f9f0*/  FFMA.FTZ R42, R42, c[0x0][0x2d0], -R2.reuse ;  /* 0x0000b4002a2a7a23 */ /* 0x100fe20000010802 */
[-C--:B-1----:R-:W-:Y:S01]  /*1fa00*/  HMMA.16816.F32.BF16 R4, R188, R208.reuse, R4 ;  /* 0x000000d0bc04723c */ /* 0x082fe20000041804 */
[----:B------:R-:W-:Y:S02]  /*1fa10*/  MUFU.EX2 R219, R40 ;  /* 0x0000002800db7308 */ /* 0x000fe40000000800 */
[----:B------:R-:W-:Y:S02]  /*1fa20*/  FFMA.FTZ R43, R43, c[0x0][0x2d0], -R2 ;  /* 0x0000b4002b2b7a23 */ /* 0x000fe40000010802 */
[C---:B------:R-:W-:Y:S02]  /*1fa30*/  FMUL.FTZ R79, R0.reuse, R79 ;  /* 0x0000004f004f7220 */ /* 0x040fe40000410000 */
[C---:B------:R-:W-:Y:S01]  /*1fa40*/  FMUL.FTZ R90, R0.reuse, R90 ;  /* 0x0000005a005a7220 */ /* 0x040fe20000410000 */
[C---:B------:R-:W-:Y:S03]  /*1fa50*/  HMMA.16816.F32.BF16 R8, R192.reuse, R208, R8 ;  /* 0x000000d0c008723c */ /* 0x040fe60000041808 */
[----:B------:R1:W-:Y:S01]  /*1fa60*/  MUFU.EX2 R208, R33 ;  /* 0x0000002100d07308 */ /* 0x0003e20000000800 */
[C---:B------:R-:W-:Y:S02]  /*1fa70*/  FMUL.FTZ R14, R0.reuse, R202 ;  /* 0x000000ca000e7220 */ /* 0x040fe40000410000 */
[C---:B------:R-:W-:Y:S02]  /*1fa80*/  FMUL.FTZ R15, R0.reuse, R203 ;  /* 0x000000cb000f7220 */ /* 0x040fe40000410000 */
[C---:B------:R-:W-:Y:S04]  /*1fa90*/  FMUL.FTZ R91, R0.reuse, R91 ;  /* 0x0000005b005b7220 */ /* 0x040fe80000410000 */
[C---:B------:R-:W-:Y:S01]  /*1faa0*/  FMUL.FTZ R94, R0.reuse, R94 ;  /* 0x0000005e005e7220 */ /* 0x040fe20000410000 */
[-C--:B------:R-:W-:Y:S01]  /*1fab0*/  HMMA.16816.F32.BF16 R12, R192, R210.reuse, R12 ;  /* 0x000000d2c00c723c */ /* 0x080fe2000004180c */
[----:B------:R-:W3:Y:S02]  /*1fac0*/  MUFU.EX2 R209, R28 ;  /* 0x0000001c00d17308 */ /* 0x000ee40000000800 */
[----:B------:R-:W-:Y:S02]  /*1fad0*/  FMUL.FTZ R95, R0, R95 ;  /* 0x0000005f005f7220 */ /* 0x000fe40000410000 */
[----:B------:R-:W-:Y:S02]  /*1fae0*/  FMUL.FTZ R101, R180, R101 ;  /* 0x00000065b4657220 */ /* 0x000fe40000410000 */
[C---:B------:R-:W-:Y:S01]  /*1faf0*/  FMUL.FTZ R102, R181.reuse, R102 ;  /* 0x00000066b5667220 */ /* 0x040fe20000410000 */
[C---:B------:R-:W-:Y:S03]  /*1fb00*/  HMMA.16816.F32.BF16 R16, R188.reuse, R210, R16 ;  /* 0x000000d2bc10723c */ /* 0x040fe60000041810 */
[----:B------:R-:W-:Y:S01]  /*1fb10*/  MUFU.EX2 R211, R31 ;  /* 0x0000001f00d37308 */ /* 0x000fe20000000800 */
[----:B------:R-:W-:Y:S01]  /*1fb20*/  FMUL.FTZ R103, R181, R103 ;  /* 0x00000067b5677220 */ /* 0x000fe20000410000 */
[----:B-1----:R-:W-:Y:S01]  /*1fb30*/  LDSM.16.MT88.4 R32, [R225+0x900] ;  /* 0x00090000e120783b */ /* 0x002fe20000004200 */
[C---:B------:R-:W-:Y:S02]  /*1fb40*/  FMUL.FTZ R104, R3.reuse, R104 ;  /* 0x0000006803687220 */ /* 0x040fe40000410000 */
[-C--:B--2---:R-:W-:Y:S04]  /*1fb50*/  HMMA.16816.F32.BF16 R132, R188, R196.reuse, R132 ;  /* 0x000000c4bc84723c */ /* 0x084fe80000041884 */
[C---:B------:R-:W-:Y:S02]  /*1fb60*/  FMUL.FTZ R105, R3.reuse, R105 ;  /* 0x0000006903697220 */ /* 0x040fe40000410000 */
[C---:B------:R-:W-:Y:S02]  /*1fb70*/  FMUL.FTZ R106, R0.reuse, R106 ;  /* 0x0000006a006a7220 */ /* 0x040fe40000410000 */
[C---:B------:R-:W-:Y:S04]  /*1fb80*/  HMMA.16816.F32.BF16 R136, R192.reuse, R196, R136 ;  /* 0x000000c4c088723c */ /* 0x040fe80000041888 */
[C---:B------:R-:W-:Y:S02]  /*1fb90*/  FMUL.FTZ R107, R0.reuse, R107 ;  /* 0x0000006b006b7220 */ /* 0x040fe40000410000 */
        /* <DEDUP_REMOVED lines=8> */
[C---:B------:R-:W-:Y:S04]  /*1fc20*/  FMUL.FTZ R113, R180.reuse, R113 ;  /* 0x00000071b4717220 */ /* 0x040fe80000410000 */
[C---:B------:R-:W-:Y:S02]  /*1fc30*/  FMUL.FTZ R114, R181.reuse, R114 ;  /* 0x00000072b5727220 */ /* 0x040fe40000410000 */
[C---:B------:R-:W-:Y:S02]  /*1fc40*/  FMUL.FTZ R115, R181.reuse, R115 ;  /* 0x00000073b5737220 */ /* 0x040fe40000410000 */
[C---:B------:R-:W-:Y:S02]  /*1fc50*/  FMUL.FTZ R116, R180.reuse, R116 ;  /* 0x00000074b4747220 */ /* 0x040fe40000410000 */
[----:B------:R-:W-:Y:S02]  /*1fc60*/  FMUL.FTZ R117, R180, R117 ;  /* 0x00000075b4757220 */ /* 0x000fe40000410000 */
[C---:B------:R-:W-:Y:S02]  /*1fc70*/  FMUL.FTZ R118, R181.reuse, R118 ;  /* 0x00000076b5767220 */ /* 0x040fe40000410000 */
[----:B------:R-:W-:Y:S02]  /*1fc80*/  FMUL.FTZ R119, R181, R119 ;  /* 0x00000077b5777220 */ /* 0x000fe40000410000 */
[--C-:B------:R-:W-:Y:S02]  /*1fc90*/  FFMA.FTZ R20, R20, c[0x0][0x2d0], -R214.reuse ;  /* 0x0000b40014147a23 */ /* 0x100fe400000108d6 */
[----:B------:R-:W-:Y:S02]  /*1fca0*/  FFMA.FTZ R21, R21, c[0x0][0x2d0], -R214 ;  /* 0x0000b40015157a23 */ /* 0x000fe400000108d6 */
[--C-:B------:R-:W-:Y:S01]  /*1fcb0*/  FFMA.FTZ R22, R22, c[0x0][0x2d0], -R213.reuse ;  /* 0x0000b40016167a23 */ /* 0x100fe200000108d5 */
[----:B------:R-:W-:Y:S01]  /*1fcc0*/  MUFU.EX2 R202, R20 ;  /* 0x0000001400ca7308 */ /* 0x000fe20000000800 */
[--C-:B------:R-:W-:Y:S02]  /*1fcd0*/  FFMA.FTZ R25, R25, c[0x0][0x2d0], -R212.reuse ;  /* 0x0000b40019197a23 */ /* 0x100fe400000108d4 */
[----:B------:R-:W-:Y:S02]  /*1fce0*/  FFMA.FTZ R24, R24, c[0x0][0x2d0], -R212 ;  /* 0x0000b40018187a23 */ /* 0x000fe400000108d4 */
[--C-:B------:R-:W-:Y:S02]  /*1fcf0*/  FFMA.FTZ R26, R26, c[0x0][0x2d0], -R2.reuse ;  /* 0x0000b4001a1a7a23 */ /* 0x100fe40000010802 */
[----:B------:R-:W-:Y:S02]  /*1fd00*/  FFMA.FTZ R27, R27, c[0x0][0x2d0], -R2 ;  /* 0x0000b4001b1b7a23 */ /* 0x000fe40000010802 */
[C---:B------:R-:W-:Y:S01]  /*1fd10*/  FMUL.FTZ R128, R180.reuse, R128 ;  /* 0x00000080b4807220 */ /* 0x040fe20000410000 */
[----:B------:R-:W2:Y:S01]  /*1fd20*/  MUFU.EX2 R20, R29 ;  /* 0x0000001d00147308 */ /* 0x000ea20000000800 */
[----:B------:R-:W-:Y:S01]  /*1fd30*/  FMUL.FTZ R129, R180, R129 ;  /* 0x00000081b4817220 */ /* 0x000fe20000410000 */
[-C--:B-1----:R-:W-:Y:S03]  /*1fd40*/  HMMA.16816.F32.BF16 R148, R188, R196.reuse, R148 ;  /* 0x000000c4bc94723c */ /* 0x082fe60000041894 */
[C---:B------:R-:W-:Y:S02]  /*1fd50*/  FMUL.FTZ R130, R181.reuse, R130 ;  /* 0x00000082b5827220 */ /* 0x040fe40000410000 */
[----:B------:R-:W-:Y:S02]  /*1fd60*/  FMUL.FTZ R131, R181, R131 ;  /* 0x00000083b5837220 */ /* 0x000fe40000410000 */
[--C-:B------:R-:W-:Y:S01]  /*1fd70*/  FFMA.FTZ R36, R36, c[0x0][0x2d0], -R214.reuse ;  /* 0x0000b40024247a23 */ /* 0x100fe200000108d6 */
[C---:B------:R-:W-:Y:S01]  /*1fd80*/  HMMA.16816.F32.BF16 R152, R192.reuse, R196, R152 ;  /* 0x000000c4c098723c */ /* 0x040fe20000041898 */
[----:B------:R-:W-:Y:S03]  /*1fd90*/  MUFU.EX2 R205, R25 ;  /* 0x0000001900cd7308 */ /* 0x000fe60000000800 */
[--C-:B------:R-:W-:Y:S02]  /*1fda0*/  FFMA.FTZ R39, R39, c[0x0][0x2d0], -R213.reuse ;  /* 0x0000b40027277a23 */ /* 0x100fe400000108d5 */
[----:B------:R-:W-:Y:S02]  /*1fdb0*/  FFMA.FTZ R37, R37, c[0x0][0x2d0], -R214 ;  /* 0x0000b40025257a23 */ /* 0x000fe400000108d6 */
[-C--:B------:R-:W-:Y:S03]  /*1fdc0*/  HMMA.16816.F32.BF16 R156, R192, R198.reuse, R156 ;  /* 0x000000c6c09c723c */ /* 0x080fe6000004189c */
[----:B------:R-:W-:Y:S01]  /*1fdd0*/  MUFU.EX2 R201, R24 ;  /* 0x0000001800c97308 */ /* 0x000fe20000000800 */
[--C-:B------:R-:W-:Y:S02]  /*1fde0*/  FFMA.FTZ R45, R45, c[0x0][0x2d0], -R212.reuse ;  /* 0x0000b4002d2d7a23 */ /* 0x100fe400000108d4 */
[--C-:B------:R-:W-:Y:S02]  /*1fdf0*/  FFMA.FTZ R50, R50, c[0x0][0x2d0], -R213.reuse ;  /* 0x0000b40032327a23 */ /* 0x100fe400000108d5 */
[C---:B------:R-:W-:Y:S01]  /*1fe00*/  HMMA.16816.F32.BF16 R160, R188.reuse, R198, R160 ;  /* 0x000000c6bca0723c */ /* 0x040fe200000418a0 */
[----:B------:R-:W1:Y:S03]  /*1fe10*/  LDSM.16.MT88.4 R196, [R227+0x100] ;  /* 0x00010000e3c4783b */ /* 0x000e660000004200 */
[--C-:B------:R-:W-:Y:S01]  /*1fe20*/  FFMA.FTZ R51, R51, c[0x0][0x2d0], -R213.reuse ;  /* 0x0000b40033337a23 */ /* 0x100fe200000108d5 */
[----:B------:R-:W-:Y:S01]  /*1fe30*/  MUFU.EX2 R210, R26 ;  /* 0x0000001a00d27308 */ /* 0x000fe20000000800 */
[----:B------:R-:W-:Y:S02]  /*1fe40*/  FFMA.FTZ R44, R44, c[0x0][0x2d0], -R212 ;  /* 0x0000b4002c2c7a23 */ /* 0x000fe400000108d4 */
[--C-:B------:R-:W-:Y:S04]  /*1fe50*/  FFMA.FTZ R46, R46, c[0x0][0x2d0], -R2.reuse ;  /* 0x0000b4002e2e7a23 */ /* 0x100fe80000010802 */
[----:B------:R-:W-:Y:S02]  /*1fe60*/  FFMA.FTZ R47, R47, c[0x0][0x2d0], -R2 ;  /* 0x0000b4002f2f7a23 */ /* 0x000fe40000010802 */
[--C-:B------:R-:W-:Y:S01]  /*1fe70*/  FFMA.FTZ R52, R52, c[0x0][0x2d0], -R214.reuse ;  /* 0x0000b40034347a23 */ /* 0x100fe200000108d6 */
[----:B------:R4:W-:Y:S01]  /*1fe80*/  MUFU.EX2 R250, R37 ;  /* 0x0000002500fa7308 */ /* 0x0009e20000000800 */
[--C-:B------:R-:W-:Y:S02]  /*1fe90*/  FFMA.FTZ R53, R53, c[0x0][0x2d0], -R214.reuse ;  /* 0x0000b40035357a23 */ /* 0x100fe400000108d6 */
[----:B------:R-:W-:Y:S02]  /*1fea0*/  FFMA.FTZ R65, R65, c[0x0][0x2d0], -R214 ;  /* 0x0000b40041417a23 */ /* 0x000fe400000108d6 */
[--C-:B------:R-:W-:Y:S02]  /*1feb0*/  FFMA.FTZ R54, R54, c[0x0][0x2d0], -R213.reuse ;  /* 0x0000b40036367a23 */ /* 0x100fe400000108d5 */
[--C-:B------:R-:W-:Y:S02]  /*1fec0*/  FFMA.FTZ R55, R55, c[0x0][0x2d0], -R213.reuse ;  /* 0x0000b40037377a23 */ /* 0x100fe400000108d5 */
[--C-:B------:R-:W-:Y:S01]  /*1fed0*/  FFMA.FTZ R66, R66, c[0x0][0x2d0], -R213.reuse ;  /* 0x0000b40042427a23 */ /* 0x100fe200000108d5 */
[----:B------:R-:W-:Y:S01]  /*1fee0*/  MUFU.EX2 R65, R65 ;  /* 0x0000004100417308 */ /* 0x000fe20000000800 */
[----:B------:R-:W-:Y:S02]  /*1fef0*/  FFMA.FTZ R67, R67, c[0x0][0x2d0], -R213 ;  /* 0x0000b40043437a23 */ /* 0x000fe400000108d5 */
[C---:B------:R-:W-:Y:S02]  /*1ff00*/  FMUL.FTZ R120, R3.reuse, R120 ;  /* 0x0000007803787220 */ /* 0x040fe40000410000 */
[C---:B------:R-:W-:Y:S02]  /*1ff10*/  FMUL.FTZ R121, R3.reuse, R121 ;  /* 0x0000007903797220 */ /* 0x040fe40000410000 */
[C---:B------:R-:W-:Y:S02]  /*1ff20*/  FMUL.FTZ R122, R0.reuse, R122 ;  /* 0x0000007a007a7220 */ /* 0x040fe40000410000 */
[C---:B------:R-:W-:Y:S01]  /*1ff30*/  FMUL.FTZ R123, R0.reuse, R123 ;  /* 0x0000007b007b7220 */ /* 0x040fe20000410000 */
[----:B------:R-:W-:Y:S01]  /*1ff40*/  MUFU.EX2 R67, R67 ;  /* 0x0000004300437308 */ /* 0x000fe20000000800 */
[C---:B------:R-:W-:Y:S02]  /*1ff50*/  FMUL.FTZ R124, R3.reuse, R124 ;  /* 0x0000007c037c7220 */ /* 0x040fe40000410000 */
[----:B------:R-:W-:Y:S01]  /*1ff60*/  FMUL.FTZ R125, R3, R125 ;  /* 0x0000007d037d7220 */ /* 0x000fe20000410000 */
[----:B----4-:R-:W-:Y:S01]  /*1ff70*/  MOV R37, R183 ;  /* 0x000000b700257202 */ /* 0x010fe20000000f00 */
[C---:B------:R-:W-:Y:S01]  /*1ff80*/  FMUL.FTZ R126, R0.reuse, R126 ;  /* 0x0000007e007e7220 */ /* 0x040fe20000410000 */
[-C--:B-1----:R-:W-:Y:S03]  /*1ff90*/  HMMA.16816.F32.BF16 R164, R188, R196.reuse, R164 ;  /* 0x000000c4bca4723c */ /* 0x082fe600000418a4 */
[----:B------:R-:W-:Y:S01]  /*1ffa0*/  FMUL.FTZ R127, R0, R127 ;  /* 0x0000007f007f7220 */ /* 0x000fe20000410000 */
[----:B------:R-:W-:Y:S01]  /*1ffb0*/  MUFU.EX2 R183, R43 ;  /* 0x0000002b00b77308 */ /* 0x000fe20000000800 */
[--C-:B------:R-:W-:Y:S02]  /*1ffc0*/  FFMA.FTZ R58, R58, c[0x0][0x2d0], -R2.reuse ;  /* 0x0000b4003a3a7a23 */ /* 0x100fe40000010802 */
[--C-:B------:R-:W-:Y:S01]  /*1ffd0*/  FFMA.FTZ R59, R59, c[0x0][0x2d0], -R2.reuse ;  /* 0x0000b4003b3b7a23 */ /* 0x100fe20000010802 */
[C---:B------:R-:W-:Y:S04]  /*1ffe0*/  HMMA.16816.F32.BF16 R168, R192.reuse, R196, R168 ;  /* 0x000000c4c0a8723c */ /* 0x040fe800000418a8 */
[--C-:B------:R-:W-:Y:S02]  /*1fff0*/  FFMA.FTZ R62, R62, c[0x0][0x2d0], -R2.reuse ;  /* 0x0000b4003e3e7a23 */ /* 0x100fe40000010802 */
[----:B------:R-:W-:Y:S01]  /*20000*/  FFMA.FTZ R2, R63, c[0x0][0x2d0], -R2 ;  /* 0x0000b4003f027a23 */ /* 0x000fe20000010802 */
[----:B------:R-:W1:Y:S01]  /*20010*/  MUFU.EX2 R203, R21 ;  /* 0x0000001500cb7308 */ /* 0x000e620000000800 */
[-C--:B------:R-:W-:Y:S04]  /*20020*/  HMMA.16816.F32.BF16 R172, R192, R198.reuse, R172 ;  /* 0x000000c6c0ac723c */ /* 0x080fe800000418ac */
[--C-:B------:R-:W-:Y:S02]  /*20030*/  FFMA.FTZ R56, R56, c[0x0][0x2d0], -R212.reuse ;  /* 0x0000b40038387a23 */ /* 0x100fe400000108d4 */
[--C-:B------:R-:W-:Y:S02]  /*20040*/  FFMA.FTZ R57, R57, c[0x0][0x2d0], -R212.reuse ;  /* 0x0000b40039397a23 */ /* 0x100fe400000108d4 */
[C---:B------:R-:W-:Y:S01]  /*20050*/  HMMA.16816.F32.BF16 R176, R188.reuse, R198, R176 ;  /* 0x000000c6bcb0723c */ /* 0x040fe200000418b0 */
[----:B------:R-:W4:Y:S01]  /*20060*/  LDSM.16.MT88.4 R196, [R225+0x2100] ;  /* 0x00210000e1c4783b */ /* 0x000f220000004200 */
[----:B------:R1:W1:Y:S02]  /*20070*/  MUFU.EX2 R200, R22 ;  /* 0x0000001600c87308 */ /* 0x0002640000000800 */
[--C-:B------:R-:W-:Y:S02]  /*20080*/  FFMA.FTZ R60, R60, c[0x0][0x2d0], -R212.reuse ;  /* 0x0000b4003c3c7a23 */ /* 0x100fe400000108d4 */
[----:B------:R-:W-:Y:S06]  /*20090*/  FFMA.FTZ R212, R61, c[0x0][0x2d0], -R212 ;  /* 0x0000b4003dd47a23 */ /* 0x000fec00000108d4 */
[----:B------:R-:W-:Y:S10]  /*200a0*/  MUFU.EX2 R212, R212 ;  /* 0x000000d400d47308 */ /* 0x000ff40000000800 */
[----:B------:R-:W-:Y:S10]  /*200b0*/  MUFU.EX2 R61, R54 ;  /* 0x00000036003d7308 */ /* 0x000ff40000000800 */
[----:B------:R-:W-:Y:S01]  /*200c0*/  MUFU.EX2 R55, R55 ;  /* 0x0000003700377308 */ /* 0x000fe20000000800 */
[-C--:B----4-:R-:W-:Y:S09]  /*200d0*/  HMMA.16816.F32.BF16 R68, R188, R196.reuse, R68 ;  /* 0x000000c4bc44723c */ /* 0x090ff20000041844 */
[----:B------:R-:W-:Y:S01]  /*200e0*/  MUFU.EX2 R66, R66 ;  /* 0x0000004200427308 */ /* 0x000fe20000000800 */
[C---:B------:R-:W-:Y:S09]  /*200f0*/  HMMA.16816.F32.BF16 R72, R192.reuse, R196, R72 ;  /* 0x000000c4c048723c */ /* 0x040ff20000041848 */
[----:B------:R-:W-:Y:S01]  /*20100*/  MUFU.EX2 R57, R57 ;  /* 0x0000003900397308 */ /* 0x000fe20000000800 */
[-C--:B------:R-:W-:Y:S09]  /*20110*/  HMMA.16816.F32.BF16 R76, R192, R198.reuse, R76 ;  /* 0x000000c6c04c723c */ /* 0x080ff2000004184c */
[----:B------:R-:W-:Y:S01]  /*20120*/  MUFU.EX2 R60, R60 ;  /* 0x0000003c003c7308 */ /* 0x000fe20000000800 */
[C---:B------:R-:W-:Y:S01]  /*20130*/  HMMA.16816.F32.BF16 R80, R188.reuse, R198, R80 ;  /* 0x000000c6bc50723c */ /* 0x040fe20000041850 */
[----:B------:R-:W4:Y:S08]  /*20140*/  LDSM.16.MT88.4 R196, [R226+0x2100] ;  /* 0x00210000e2c4783b */ /* 0x000f300000004200 */
[----:B------:R-:W-:Y:S10]  /*20150*/  MUFU.EX2 R62, R62 ;  /* 0x0000003e003e7308 */ /* 0x000ff40000000800 */
[----:B------:R-:W-:Y:S10]  /*20160*/  MUFU.EX2 R56, R56 ;  /* 0x0000003800387308 */ /* 0x000ff40000000800 */
[----:B------:R-:W-:Y:S10]  /*20170*/  MUFU.EX2 R58, R58 ;  /* 0x0000003a003a7308 */ /* 0x000ff40000000800 */
[----:B------:R-:W-:Y:S01]  /*20180*/  MUFU.EX2 R59, R59 ;  /* 0x0000003b003b7308 */ /* 0x000fe20000000800 */
[-C--:B----4-:R-:W-:Y:S08]  /*20190*/  HMMA.16816.F32.BF16 R84, R188, R196.reuse, R84 ;  /* 0x000000c4bc54723c */ /* 0x090ff00000041854 */
[C---:B------:R-:W-:Y:S08]  /*201a0*/  HMMA.16816.F32.BF16 R88, R192.reuse, R196, R88 ;  /* 0x000000c4c058723c */ /* 0x040ff00000041858 */
[-C--:B------:R-:W-:Y:S08]  /*201b0*/  HMMA.16816.F32.BF16 R92, R192, R198.reuse, R92 ;  /* 0x000000c6c05c723c */ /* 0x080ff0000004185c */
[C---:B------:R-:W-:Y:S01]  /*201c0*/  HMMA.16816.F32.BF16 R96, R188.reuse, R198, R96 ;  /* 0x000000c6bc60723c */ /* 0x040fe20000041860 */
[----:B------:R-:W4:Y:S07]  /*201d0*/  LDSM.16.MT88.4 R196, [R228+0x2100] ;  /* 0x00210000e4c4783b */ /* 0x000f2e0000004200 */
[-C--:B----4-:R-:W-:Y:S08]  /*201e0*/  HMMA.16816.F32.BF16 R100, R188, R196.reuse, R100 ;  /* 0x000000c4bc64723c */ /* 0x090ff00000041864 */
[C---:B------:R-:W-:Y:S08]  /*201f0*/  HMMA.16816.F32.BF16 R104, R192.reuse, R196, R104 ;  /* 0x000000c4c068723c */ /* 0x040ff00000041868 */
[-C--:B------:R-:W-:Y:S08]  /*20200*/  HMMA.16816.F32.BF16 R108, R192, R198.reuse, R108 ;  /* 0x000000c6c06c723c */ /* 0x080ff0000004186c */
[C---:B------:R-:W-:Y:S01]  /*20210*/  HMMA.16816.F32.BF16 R112, R188.reuse, R198, R112 ;  /* 0x000000c6bc70723c */ /* 0x040fe20000041870 */
[----:B------:R-:W4:Y:S07]  /*20220*/  LDSM.16.MT88.4 R196, [R227+0x2100] ;  /* 0x00210000e3c4783b */ /* 0x000f2e0000004200 */
[-C--:B----4-:R-:W-:Y:S08]  /*20230*/  HMMA.16816.F32.BF16 R116, R188, R196.reuse, R116 ;  /* 0x000000c4bc74723c */ /* 0x090ff00000041874 */
[C---:B------:R-:W-:Y:S07]  /*20240*/  HMMA.16816.F32.BF16 R120, R192.reuse, R196, R120 ;  /* 0x000000c4c078723c */ /* 0x040fee0000041878 */
[----:B------:R-:W-:Y:S01]  /*20250*/  MOV R197, R204 ;  /* 0x000000cc00c57202 */ /* 0x000fe20000000f00 */
[-C--:B------:R-:W-:Y:S04]  /*20260*/  HMMA.16816.F32.BF16 R124, R192, R198.reuse, R124 ;  /* 0x000000c6c07c723c */ /* 0x080fe8000004187c */
[----:B------:R-:W-:Y:S02]  /*20270*/  MOV R204, R223 ;  /* 0x000000df00cc7202 */ /* 0x000fe40000000f00 */
[----:B------:R-:W-:Y:S01]  /*20280*/  MUFU.EX2 R223, R39 ;  /* 0x0000002700df7308 */ /* 0x000fe20000000800 */
[----:B---3--:R-:W-:Y:S01]  /*20290*/  MOV R193, R209 ;  /* 0x000000d100c17202 */ /* 0x008fe20000000f00 */
[----:B------:R-:W-:Y:S04]  /*202a0*/  HMMA.16816.F32.BF16 R128, R188, R198, R128 ;  /* 0x000000c6bc80723c */ /* 0x000fe80000041880 */
[----:B------:R-:W-:Y:S02]  /*202b0*/  MOV R192, R208 ;  /* 0x000000d000c07202 */ /* 0x000fe40000000f00 */
[----:B------:R-:W-:Y:S02]  /*202c0*/  MOV R194, R222 ;  /* 0x000000de00c27202 */ /* 0x000fe40000000f00 */
[----:B------:R3:W-:Y:S01]  /*202d0*/  MUFU.EX2 R209, R30 ;  /* 0x0000001e00d17308 */ /* 0x0007e20000000800 */
[----:B------:R-:W-:Y:S03]  /*202e0*/  MOV R195, R221 ;  /* 0x000000dd00c37202 */ /* 0x000fe60000000f00 */
[----:B------:R-:W-:Y:S02]  /*202f0*/  MOV R199, R220 ;  /* 0x000000dc00c77202 */ /* 0x000fe40000000f00 */
[----:B--2---:R-:W-:Y:S02]  /*20300*/  MOV R198, R20 ;  /* 0x0000001400c67202 */ /* 0x004fe40000000f00 */
[----:B-1----:R-:W-:Y:S02]  /*20310*/  F2FP.BF16.PACK_AB R20, R203, R202 ;  /* 0x000000cacb14723e */ /* 0x002fe400000010ff */
[----:B------:R-:W1:Y:S01]  /*20320*/  MUFU.EX2 R208, R27 ;  /* 0x0000001b00d07308 */ /* 0x000e620000000800 */
[----:B------:R-:W-:Y:S02]  /*20330*/  F2FP.BF16.PACK_AB R22, R192, R195 ;  /* 0x000000c3c016723e */ /* 0x000fe400000010ff */
[----:B------:R-:W-:Y:S02]  /*20340*/  F2FP.BF16.PACK_AB R21, R197, R200 ;  /* 0x000000c8c515723e */ /* 0x000fe400000010ff */
[----:B------:R-:W-:Y:S02]  /*20350*/  F2FP.BF16.PACK_AB R23, R199, R194 ;  /* 0x000000c2c717723e */ /* 0x000fe400000010ff */
[----:B------:R-:W-:Y:S02]  /*20360*/  MOV R196, R205 ;  /* 0x000000cd00c47202 */ /* 0x000fe40000000f00 */
[----:B------:R-:W-:Y:S01]  /*20370*/  F2FP.BF16.PACK_AB R26, R198, R193 ;  /* 0x000000c1c61a723e */ /* 0x000fe200000010ff */
[----:B------:R-:W-:Y:S01]  /*20380*/  MUFU.EX2 R221, R38 ;  /* 0x0000002600dd7308 */ /* 0x000fe20000000800 */
[----:B------:R-:W-:Y:S01]  /*20390*/  F2FP.BF16.PACK_AB R24, R196, R201 ;  /* 0x000000c9c418723e */ /* 0x000fe200000010ff */
[-C--:B------:R-:W-:Y:S01]  /*203a0*/  HMMA.16816.F32.BF16 R4, R20, R32.reuse, R4 ;  /* 0x000000201404723c */ /* 0x080fe20000041804 */
[----:B---3--:R-:W2:Y:S04]  /*203b0*/  LDSM.16.MT88.4 R28, [R226+0x900] ;  /* 0x00090000e21c783b */ /* 0x008ea80000004200 */
[----:B------:R-:W-:Y:S02]  /*203c0*/  MOV R191, R249 ;  /* 0x000000f900bf7202 */ /* 0x000fe40000000f00 */
[----:B------:R-:W-:Y:S01]  /*203d0*/  MOV R189, R248 ;  /* 0x000000f800bd7202 */ /* 0x000fe20000000f00 */
[----:B------:R3:W-:Y:S01]  /*203e0*/  MUFU.EX2 R249, R48 ;  /* 0x0000003000f97308 */ /* 0x0007e20000000800 */
[----:B------:R-:W-:Y:S03]  /*203f0*/  MOV R205, R251 ;  /* 0x000000fb00cd7202 */ /* 0x000fe60000000f00 */
[----:B-1----:R-:W-:Y:S02]  /*20400*/  F2FP.BF16.PACK_AB R25, R208, R210 ;  /* 0x000000d2d019723e */ /* 0x002fe400000010ff */
[----:B------:R-:W-:Y:S02]  /*20410*/  F2FP.BF16.PACK_AB R27, R211, R209 ;  /* 0x000000d1d31b723e */ /* 0x000fe400000010ff */
[----:B------:R-:W-:Y:S02]  /*20420*/  MOV R39, R246 ;  /* 0x000000f600277202 */ /* 0x000fe40000000f00 */
[----:B------:R1:W-:Y:S01]  /*20430*/  MUFU.EX2 R248, R49 ;  /* 0x0000003100f87308 */ /* 0x0003e20000000800 */
[----:B------:R-:W-:Y:S02]  /*20440*/  MOV R213, R205 ;  /* 0x000000cd00d57202 */ /* 0x000fe40000000f00 */
[C---:B------:R-:W-:Y:S04]  /*20450*/  HMMA.16816.F32.BF16 R8, R24.reuse, R32, R8 ;  /* 0x000000201808723c */ /* 0x040fe80000041808 */
[----:B------:R-:W-:Y:S02]  /*20460*/  MOV R190, R187 ;  /* 0x000000bb00be7202 */ /* 0x000fe40000000f00 */
[----:B------:R-:W-:Y:S01]  /*20470*/  MOV R63, R194 ;  /* 0x000000c2003f7202 */ /* 0x000fe20000000f00 */
[----:B------:R-:W4:Y:S01]  /*20480*/  MUFU.EX2 R220, R41 ;  /* 0x0000002900dc7308 */ /* 0x000f220000000800 */
[-C--:B------:R-:W-:Y:S01]  /*20490*/  HMMA.16816.F32.BF16 R12, R24, R34.reuse, R12 ;  /* 0x00000022180c723c */ /* 0x080fe2000004180c */
[----:B---3--:R-:W3:Y:S03]  /*204a0*/  LDL.LU R48, [R1+0x8] ;  /* 0x0000080001307983 */ /* 0x008ee60000300800 */
[----:B------:R-:W-:Y:S04]  /*204b0*/  MOV R33, R245 ;  /* 0x000000f500217202 */ /* 0x000fe80000000f00 */
[C---:B------:R-:W-:Y:S01]  /*204c0*/  HMMA.16816.F32.BF16 R16, R20.reuse, R34, R16 ;  /* 0x000000221410723c */ /* 0x040fe20000041810 */
[----:B------:R4:W3:Y:S01]  /*204d0*/  MUFU.EX2 R188, R42 ;  /* 0x0000002a00bc7308 */ /* 0x0008e20000000800 */
[----:B-1----:R-:W3:Y:S06]  /*204e0*/  LDL.LU R49, [R1+0x1c] ;  /* 0x00001c0001317983 */ /* 0x002eec0000300800 */
[-C--:B--2---:R-:W-:Y:S01]  /*204f0*/  HMMA.16816.F32.BF16 R132, R20, R28.reuse, R132 ;  /* 0x0000001c1484723c */ /* 0x084fe20000041884 */
[----:B------:R-:W2:Y:S02]  /*20500*/  LDL.LU R38, [R1+0x4] ;  /* 0x0000040001267983 */ /* 0x000ea40000300800 */
[----:B------:R1:W1:Y:S02]  /*20510*/  MUFU.EX2 R251, R36 ;  /* 0x0000002400fb7308 */ /* 0x0002640000000800 */
[----:B------:R-:W2:Y:S03]  /*20520*/  LDL.LU R32, [R1] ;  /* 0x0000000001207983 */ /* 0x000ea60000300800 */
[C---:B------:R-:W-:Y:S05]  /*20530*/  HMMA.16816.F32.BF16 R136, R24.reuse, R28, R136 ;  /* 0x0000001c1888723c */ /* 0x040fea0000041888 */
[----:B------:R1:W-:Y:S03]  /*20540*/  MUFU.EX2 R245, R45 ;  /* 0x0000002d00f57308 */ /* 0x0003e60000000800 */
[-C--:B------:R-:W-:Y:S01]  /*20550*/  HMMA.16816.F32.BF16 R140, R24, R30.reuse, R140 ;  /* 0x0000001e188c723c */ /* 0x080fe2000004188c */
[----:B----4-:R-:W-:Y:S06]  /*20560*/  LDSM.16.MT88.4 R40, [R227+0x1100] ;  /* 0x00110000e328783b */ /* 0x010fec0000004200 */
[----:B------:R4:W-:Y:S01]  /*20570*/  MUFU.EX2 R246, R50 ;  /* 0x0000003200f67308 */ /* 0x0009e20000000800 */
[C---:B------:R-:W-:Y:S01]  /*20580*/  HMMA.16816.F32.BF16 R144, R20.reuse, R30, R144 ;  /* 0x0000001e1490723c */ /* 0x040fe20000041890 */
[----:B------:R-:W4:Y:S03]  /*20590*/  LDSM.16.MT88.4 R28, [R228+0x900] ;  /* 0x00090000e41c783b */ /* 0x000f260000004200 */
[----:B-1----:R-:W-:Y:S05]  /*205a0*/  MOV R36, R247 ;  /* 0x000000f700247202 */ /* 0x002fea0000000f00 */
[----:B------:R1:W1:Y:S03]  /*205b0*/  MUFU.EX2 R247, R51 ;  /* 0x0000003300f77308 */ /* 0x0002660000000800 */
[----:B------:R-:W-:Y:S01]  /*205c0*/  FFMA.FTZ R45, R64, c[0x0][0x2d0], -R214 ;  /* 0x0000b400402d7a23 */ /* 0x000fe200000108d6 */
[----:B------:R-:W-:Y:S06]  /*205d0*/  MOV R214, R206 ;  /* 0x000000ce00d67202 */ /* 0x000fec0000000f00 */
[----:B------:R-:W2:Y:S01]  /*205e0*/  MUFU.EX2 R222, R44 ;  /* 0x0000002c00de7308 */ /* 0x000ea20000000800 */
[----:B----4-:R-:W-:Y:S09]  /*205f0*/  MOV R50, R189 ;  /* 0x000000bd00327202 */ /* 0x010ff20000000f00 */
[----:B------:R4:W-:Y:S01]  /*20600*/  MUFU.EX2 R187, R46 ;  /* 0x0000002e00bb7308 */ /* 0x0009e20000000800 */
[----:B-1----:R-:W-:Y:S09]  /*20610*/  MOV R51, R190 ;  /* 0x000000be00337202 */ /* 0x002ff20000000f00 */
[----:B------:R1:W1:Y:S01]  /*20620*/  MUFU.EX2 R64, R47 ;  /* 0x0000002f00407308 */ /* 0x0002620000000800 */
[-C--:B------:R-:W-:Y:S08]  /*20630*/  HMMA.16816.F32.BF16 R148, R20, R28.reuse, R148 ;  /* 0x0000001c1494723c */ /* 0x080ff00000041894 */
[C---:B------:R-:W-:Y:S01]  /*20640*/  HMMA.16816.F32.BF16 R152, R24.reuse, R28, R152 ;  /* 0x0000001c1898723c */ /* 0x040fe20000041898 */
[----:B------:R-:W-:Y:S03]  /*20650*/  MUFU.EX2 R189, R52 ;  /* 0x0000003400bd7308 */ /* 0x000fe60000000800 */
[----:B----4-:R-:W-:Y:S04]  /*20660*/  MOV R46, R191 ;  /* 0x000000bf002e7202 */ /* 0x010fe80000000f00 */
[-C--:B------:R-:W-:Y:S03]  /*20670*/  HMMA.16816.F32.BF16 R156, R24, R30.reuse, R156 ;  /* 0x0000001e189c723c */ /* 0x080fe6000004189c */
[----:B------:R-:W-:Y:S01]  /*20680*/  MUFU.EX2 R191, R45 ;  /* 0x0000002d00bf7308 */ /* 0x000fe20000000800 */
[----:B-1----:R-:W-:Y:S04]  /*20690*/  MOV R47, R207 ;  /* 0x000000cf002f7202 */ /* 0x002fe80000000f00 */
[C---:B------:R-:W-:Y:S01]  /*206a0*/  HMMA.16816.F32.BF16 R160, R20.reuse, R30, R160 ;  /* 0x0000001e14a0723c */ /* 0x040fe200000418a0 */
[----:B------:R-:W1:Y:S04]  /*206b0*/  LDSM.16.MT88.4 R28, [R227+0x900] ;  /* 0x00090000e31c783b */ /* 0x000e680000004200 */
[----:B------:R4:W1:Y:S10]  /*206c0*/  MUFU.EX2 R52, R2 ;  /* 0x0000000200347308 */ /* 0x0008740000000800 */
[----:B------:R1:W1:Y:S02]  /*206d0*/  MUFU.EX2 R190, R53 ;  /* 0x0000003500be7308 */ /* 0x0002640000000800 */
        /* <DEDUP_REMOVED lines=16> */
[----:B------:R-:W-:Y:S02]  /*207e0*/  MOV R48, R37 ;  /* 0x0000002500307202 */ /* 0x000fe40000000f00 */
[----:B------:R-:W-:Y:S01]  /*207f0*/  MOV R215, R193 ;  /* 0x000000c100d77202 */ /* 0x000fe20000000f00 */
[----:B------:R-:W-:Y:S01]  /*20800*/  FFMA.FTZ R3, R3, R49, R252 ;  /* 0x0000003103037223 */ /* 0x000fe200000100fc */
[----:B------:R-:W-:Y:S03]  /*20810*/  MOV R49, R36 ;  /* 0x0000002400317202 */ /* 0x000fe60000000f00 */
[----:B------:R-:W-:Y:S01]  /*20820*/  MOV R252, R204 ;  /* 0x000000cc00fc7202 */ /* 0x000fe20000000f00 */
[----:B--2---:R-:W-:Y:S01]  /*20830*/  FFMA.FTZ R181, R181, R38, R39 ;  /* 0x00000026b5b57223 */ /* 0x004fe20000010027 */
[----:B------:R-:W-:Y:S01]  /*20840*/  LDSM.16.MT88.4 R204, [R225+0x1900] ;  /* 0x00190000e1cc783b */ /* 0x000fe20000004200 */
[----:B------:R-:W-:Y:S04]  /*20850*/  FFMA.FTZ R180, R180, R32, R33 ;  /* 0x00000020b4b47223 */ /* 0x000fe80000010021 */
[----:B------:R-:W-:Y:S03]  /*20860*/  FADD.FTZ R0, R252, R180 ;  /* 0x000000b4fc007221 */ /* 0x000fe60000010000 */
[----:B------:R-:W-:Y:S01]  /*20870*/  LDSM.16.MT88.4 R32, [R226+0x1100] ;  /* 0x00110000e220783b */ /* 0x000fe20000004200 */
[----:B------:R-:W-:Y:S01]  /*20880*/  MOV R252, R192 ;  /* 0x000000c000fc7202 */ /* 0x000fe20000000f00 */
[----:B------:R-:W-:Y:S01]  /*20890*/  FADD.FTZ R0, R47, R0 ;  /* 0x000000002f007221 */ /* 0x000fe20000010000 */
[----:B------:R-:W-:Y:S03]  /*208a0*/  MOV R180, R195 ;  /* 0x000000c300b47202 */ /* 0x000fe60000000f00 */
[----:B----4-:R-:W-:Y:S02]  /*208b0*/  FADD.FTZ R2, R50, R0 ;  /* 0x0000000032027221 */ /* 0x010fe40000010000 */
[----:B------:R-:W-:Y:S01]  /*208c0*/  LDSM.16.MT88.4 R36, [R228+0x1100] ;  /* 0x00110000e424783b */ /* 0x000fe20000004200 */
        /* <DEDUP_REMOVED lines=41> */
[-C--:B------:R-:W-:Y:S04]  /*20b60*/  HMMA.16816.F32.BF16 R76, R28, R26.reuse, R76 ;  /* 0x0000001a1c4c723c */ /* 0x080fe8000004184c */
[----:B------:R-:W-:Y:S01]  /*20b70*/  FADD.FTZ R25, R51, R25 ;  /* 0x0000001933197221 */ /* 0x000fe20000010000 */
[----:B------:R-:W-:Y:S01]  /*20b80*/  MOV R214, R198 ;  /* 0x000000c600d67202 */ /* 0x000fe20000000f00 */
[----:B------:R-:W-:Y:S01]  /*20b90*/  FADD.FTZ R3, R216, R44 ;  /* 0x0000002cd8037221 */ /* 0x000fe20000010000 */
[----:B------:R-:W-:Y:S01]  /*20ba0*/  MOV R216, R197 ;  /* 0x000000c500d87202 */ /* 0x000fe20000000f00 */
[C---:B------:R-:W-:Y:S04]  /*20bb0*/  HMMA.16816.F32.BF16 R80, R20.reuse, R26, R80 ;  /* 0x0000001a1450723c */ /* 0x040fe80000041850 */
[----:B------:R-:W-:Y:S02]  /*20bc0*/  FADD.FTZ R25, R48, R25 ;  /* 0x0000001930197221 */ /* 0x000fe40000010000 */
[----:B------:R-:W-:Y:S01]  /*20bd0*/  FADD.FTZ R24, R213, R181 ;  /* 0x000000b5d5187221 */ /* 0x000fe20000010000 */
[----:B------:R-:W-:Y:S01]  /*20be0*/  F2FP.BF16.PACK_AB R26, R212, R60 ;  /* 0x0000003cd41a723e */ /* 0x000fe200000010ff */
[-C--:B--2---:R-:W-:Y:S04]  /*20bf0*/  HMMA.16816.F32.BF16 R84, R20, R32.reuse, R84 ;  /* 0x000000201454723c */ /* 0x084fe80000041854 */
[----:B------:R-:W-:Y:S01]  /*20c00*/  FADD.FTZ R24, R46, R24 ;  /* 0x000000182e187221 */ /* 0x000fe20000010000 */
[----:B------:R-:W-:Y:S01]  /*20c10*/  F2FP.BF16.PACK_AB R27, R52, R62 ;  /* 0x0000003e341b723e */ /* 0x000fe200000010ff */
[----:B------:R-:W-:Y:S01]  /*20c20*/  LDSM.16.MT88.4 R44, [R226+0x3900] ;  /* 0x00390000e22c783b */ /* 0x000fe20000004200 */
[----:B------:R-:W-:Y:S01]  /*20c30*/  FADD.FTZ R53, R201, R25 ;  /* 0x00000019c9357221 */ /* 0x000fe20000010000 */
[C---:B------:R-:W-:Y:S04]  /*20c40*/  HMMA.16816.F32.BF16 R88, R28.reuse, R32, R88 ;  /* 0x000000201c58723c */ /* 0x040fe80000041858 */
[----:B------:R-:W-:Y:S01]  /*20c50*/  FADD.FTZ R0, R49, R24 ;  /* 0x0000001831007221 */ /* 0x000fe20000010000 */
[----:B------:R-:W-:Y:S01]  /*20c60*/  F2FP.BF16.PACK_AB R24, R57, R56 ;  /* 0x000000383918723e */ /* 0x000fe200000010ff */
[----:B------:R-:W-:Y:S01]  /*20c70*/  LDSM.16.MT88.4 R48, [R228+0x3900] ;  /* 0x00390000e430783b */ /* 0x000fe20000004200 */
[----:B------:R-:W-:Y:S01]  /*20c80*/  F2FP.BF16.PACK_AB R25, R59, R58 ;  /* 0x0000003a3b19723e */ /* 0x000fe200000010ff */
[-C--:B------:R-:W-:Y:S04]  /*20c90*/  HMMA.16816.F32.BF16 R92, R28, R34.reuse, R92 ;  /* 0x000000221c5c723c */ /* 0x080fe8000004185c */
[----:B------:R-:W-:Y:S01]  /*20ca0*/  MOV R213, R199 ;  /* 0x000000c700d57202 */ /* 0x000fe20000000f00 */
[----:B------:R-:W-:Y:S01]  /*20cb0*/  FADD.FTZ R3, R217, R3 ;  /* 0x00000003d9037221 */ /* 0x000fe20000010000 */
[----:B------:R-:W-:Y:S02]  /*20cc0*/  MOV R181, R196 ;  /* 0x000000c400b57202 */ /* 0x000fe40000000f00 */
[C---:B------:R-:W-:Y:S01]  /*20cd0*/  HMMA.16816.F32.BF16 R96, R20.reuse, R34, R96 ;  /* 0x000000221460723c */ /* 0x040fe20000041860 */
[----:B------:R-:W1:Y:S03]  /*20ce0*/  LDSM.16.MT88.4 R32, [R226+0x1900] ;  /* 0x00190000e220783b */ /* 0x000e660000004200 */
[----:B------:R-:W-:Y:S01]  /*20cf0*/  MOV R217, R203 ;  /* 0x000000cb00d97202 */ /* 0x000fe20000000f00 */
[----:B------:R-:W-:Y:S02]  /*20d00*/  FADD.FTZ R54, R218, R3 ;  /* 0x00000003da367221 */ /* 0x000fe40000010000 */
[----:B------:R-:W-:Y:S01]  /*20d10*/  FADD.FTZ R3, R202, R2 ;  /* 0x00000002ca037221 */ /* 0x000fe20000010000 */
[-C--:B---3--:R-:W-:Y:S04]  /*20d20*/  HMMA.16816.F32.BF16 R100, R20, R36.reuse, R100 ;  /* 0x000000241464723c */ /* 0x088fe80000041864 */
[----:B------:R-:W-:Y:S02]  /*20d30*/  FADD.FTZ R3, R217, R3 ;  /* 0x00000003d9037221 */ /* 0x000fe40000010000 */
[----:B------:R-:W-:Y:S02]  /*20d40*/  FADD.FTZ R2, R200, R0 ;  /* 0x00000000c8027221 */ /* 0x000fe40000010000 */
[C---:B------:R-:W-:Y:S04]  /*20d50*/  HMMA.16816.F32.BF16 R104, R28.reuse, R36, R104 ;  /* 0x000000241c68723c */ /* 0x040fe80000041868 */
[----:B------:R-:W-:Y:S02]  /*20d60*/  FADD.FTZ R3, R180, R3 ;  /* 0x00000003b4037221 */ /* 0x000fe40000010000 */
[----:B------:R-:W-:Y:S02]  /*20d70*/  FADD.FTZ R0, R210, R54 ;  /* 0x00000036d2007221 */ /* 0x000fe40000010000 */
[-C--:B------:R-:W-:Y:S04]  /*20d80*/  HMMA.16816.F32.BF16 R108, R28, R38.reuse, R108 ;  /* 0x000000261c6c723c */ /* 0x080fe8000004186c */
[----:B------:R-:W-:Y:S04]  /*20d90*/  FADD.FTZ R2, R216, R2 ;  /* 0x00000002d8027221 */ /* 0x000fe80000010000 */
[C---:B------:R-:W-:Y:S01]  /*20da0*/  HMMA.16816.F32.BF16 R112, R20.reuse, R38, R112 ;  /* 0x000000261470723c */ /* 0x040fe20000041870 */
[----:B------:R-:W-:Y:S03]  /*20db0*/  LDSM.16.MT88.4 R36, [R227+0x1900] ;  /* 0x00190000e324783b */ /* 0x000fe60000004200 */
[----:B------:R-:W-:Y:S04]  /*20dc0*/  FADD.FTZ R2, R63, R2 ;  /* 0x000000023f027221 */ /* 0x000fe80000010000 */
[-C--:B----4-:R-:W-:Y:S08]  /*20dd0*/  HMMA.16816.F32.BF16 R116, R20, R40.reuse, R116 ;  /* 0x000000281474723c */ /* 0x090ff00000041874 */
        /* <DEDUP_REMOVED lines=42> */
[----:B------:R-:W-:Y:S04]  /*21080*/  FADD.FTZ R8, R189, R8 ;  /* 0x00000008bd087221 */ /* 0x000fe80000010000 */
        /* <DEDUP_REMOVED lines=20> */
[----:B------:R-:W-:Y:S01]  /*211d0*/  FADD.FTZ R4, R187, R2 ;  /* 0x00000002bb047221 */ /* 0x000fe20000010000 */
[----:B------:R-:W-:Y:S01]  /*211e0*/  MOV R187, R182 ;  /* 0x000000b600bb7202 */ /* 0x000fe20000000f00 */
        /* <DEDUP_REMOVED lines=15> */
[----:B------:R-:W-:Y:S01]  /*212e0*/  STL [R1], R4 ;  /* 0x0000000401007387 */ /* 0x000fe20000100800 */
        /* <DEDUP_REMOVED lines=10> */
.L_x_1788:
[----:B-1----:R-:W2:Y:S04]  /*21390*/  LDL.LU R5, [R1] ;  /* 0x0000000001057983 */ /* 0x002ea80000300800 */
        /* <DEDUP_REMOVED lines=182> */
[----:B------:R-:W-:Y:S02]  /*21f00*/  @P1 FFMA.FTZ R63, R2, R184, R6 ;  /* 0x000000b8023f1223 */ /* 0x000fe40000010006 */
[----:B------:R-:W-:Y:S02]  /*21f10*/  @P0 FFMA.FTZ R64, R0, R182, R3 ;  /* 0x000000b600400223 */ /* 0x000fe40000010003 */
.L_x_1698:
[----:B------:R-:W-:Y:S01]  /*21f20*/  USHF.R.S32.HI UR8, URZ, 0x1f, UR16 ;  /* 0x0000001f3f087899 */ /* 0x000fe20008011410 */
[----:B------:R-:W-:Y:S05]  /*21f30*/  @P4 BRA `(.L_x_1790) ;  /* 0x00001dc000004947 */ /* 0x000fea0003800000 */
[----:B------:R-:W1:Y:S01]  /*21f40*/  S2R R66, SR_TID.X ;  /* 0x0000000000427919 */ /* 0x000e620000002100 */
[----:B------:R-:W-:Y:S01]  /*21f50*/  F2FP.BF16.PACK_AB R57, R57, R192 ;  /* 0x000000c03939723e */ /* 0x000fe200000010ff */
[----:B------:R-:W-:Y:S01]  /*21f60*/  ULDC.64 UR6, c[0x0][0x500] ;  /* 0x0001400000067ab9 */ /* 0x000fe20000000a00 */
[----:B------:R-:W-:Y:S01]  /*21f70*/  F2FP.BF16.PACK_AB R56, R56, R194 ;  /* 0x000000c23838723e */ /* 0x000fe200000010ff */
[----:B------:R-:W-:Y:S01]  /*21f80*/  UISETP.NE.U32.AND UP1, UPT, URZ, UR6, UPT ;  /* 0x000000063f00728c */ /* 0x000fe2000bf25070 */
[----:B------:R-:W-:Y:S01]  /*21f90*/  F2FP.BF16.PACK_AB R7, R205, R204 ;  /* 0x000000cccd07723e */ /* 0x000fe200000010ff */
[----:B------:R-:W-:Y:S01]  /*21fa0*/  ULDC.64 UR4, c[0x0][0x508] ;  /* 0x0001420000047ab9 */ /* 0x000fe20000000a00 */
[----:B------:R-:W-:Y:S01]  /*21fb0*/  F2FP.BF16.PACK_AB R52, R52, R206 ;  /* 0x000000ce3434723e */ /* 0x000fe200000010ff */
[----:B------:R-:W-:Y:S01]  /*21fc0*/  UISETP.NE.AND.EX UP1, UPT, URZ, UR7, UPT, UP1 ;  /* 0x000000073f00728c */ /* 0x000fe2000bf25310 */
[----:B------:R-:W-:Y:S01]  /*21fd0*/  F2FP.BF16.PACK_AB R58, R58, R196 ;  /* 0x000000c43a3a723e */ /* 0x000fe200000010ff */
[----:B------:R-:W-:Y:S01]  /*21fe0*/  UISETP.NE.U32.AND UP0, UPT, URZ, UR4, UPT ;  /* 0x000000043f00728c */ /* 0x000fe2000bf05070 */
[----:B------:R-:W-:Y:S01]  /*21ff0*/  F2FP.BF16.PACK_AB R198, R199, R198 ;  /* 0x000000c6c7c6723e */ /* 0x000fe200000010ff */
[----:B------:R-:W-:Y:S01]  /*22000*/  ULDC.64 UR6, c[0x0][0x500] ;  /* 0x0001400000067ab9 */ /* 0x000fe20000000a00 */
[----:B------:R-:W-:Y:S01]  /*22010*/  F2FP.BF16.PACK_AB R55, R55, R200 ;  /* 0x000000c83737723e */ /* 0x000fe200000010ff */
[----:B------:R-:W-:Y:S01]  /*22020*/  UMOV UR4, 0x4 ;  /* 0x0000000400047882 */ /* 0x000fe20000000000 */
[----:B------:R-:W-:Y:S01]  /*22030*/  F2FP.BF16.PACK_AB R202, R203, R202 ;  /* 0x000000cacbca723e */ /* 0x000fe200000010ff */
[----:B------:R-:W-:Y:S01]  /*22040*/  UIMAD.WIDE UR6, UR26, UR4, UR6 ;  /* 0x000000041a0672a5 */ /* 0x000fe2000f8e0206 */
[----:B------:R-:W-:Y:S01]  /*22050*/  F2FP.BF16.PACK_AB R51, R51, R132 ;  /* 0x000000843333723e */ /* 0x000fe200000010ff */
[----:B------:R-:W-:Y:S01]  /*22060*/  UISETP.NE.AND.EX UP0, UPT, URZ, UR5, UPT, UP0 ;  /* 0x000000053f00728c */ /* 0x000fe2000bf05300 */
        /* <DEDUP_REMOVED lines=99> */
[----:B--2---:R-:W-:Y:S01]  /*226a0*/  IMAD.IADD R8, R7, 0x1, R2 ;  /* 0x0000000107087824 */ /* 0x004fe200078e0202 */
[----:B------:R-:W-:Y:S01]  /*226b0*/  STS [R6+0x80], R49 ;  /* 0x0000803106007388 */ /* 0x000fe20000000800 */
[----:B------:R-:W-:Y:S02]  /*226c0*/  F2FP.BF16.PACK_AB R13, R13, R122 ;  /* 0x0000007a0d0d723e */ /* 0x000fe400000010ff */
[----:B-----5:R-:W-:Y:S01]  /*226d0*/  F2FP.BF16.PACK_AB R10, R125, R124 ;  /* 0x0000007c7d0a723e */ /* 0x020fe200000010ff */
[----:B------:R-:W-:Y:S01]  /*226e0*/  STS [R6+0x480], R48 ;  /* 0x0004803006007388 */ /* 0x000fe20000000800 */
[----:B------:R-:W-:-:S02]  /*226f0*/  F2FP.BF16.PACK_AB R9, R127, R126 ;  /* 0x0000007e7f09723e */ /* 0x000fc400000010ff */
[----:B------:R-:W-:Y:S01]  /*22700*/  PLOP3.LUT P0, PT, PT, PT, UP1, 0x80, 0x0 ;  /* 0x000000000000781c */ /* 0x000fe20003f0f018 */
[----:B------:R1:W-:Y:S01]  /*22710*/  STS [R8+0x400], R5 ;  /* 0x0004000508007388 */ /* 0x0003e20000000800 */
[----:B------:R-:W-:-:S03]  /*22720*/  PLOP3.LUT P1, PT, PT, PT, UP0, 0x80, 0x0 ;  /* 0x000000000000781c */ /* 0x000fc60003f2f008 */
        /* <DEDUP_REMOVED lines=37> */
[----:B-1----:R-:W-:-:S03]  /*22980*/  IMAD.U32 R4, RZ, RZ, UR6 ;  /* 0x00000006ff047e24 */ /* 0x002fc6000f8e00ff */
        /* <DEDUP_REMOVED lines=10> */
[----:B-1----:R-:W-:-:S03]  /*22a30*/  IMAD.U32 R5, RZ, RZ, UR7 ;  /* 0x00000007ff057e24 */ /* 0x002fc6000f8e00ff */
[----:B------:R-:W-:Y:S06]  /*22a40*/  BAR.SYNC.DEFER_BLOCKING 0x1, 0x80 ;  /* 0x0042000000007b1d */ /* 0x000fec0000010000 */
[----:B------:R-:W-:Y:S02]  /*22a50*/  ULDC.64 UR6, c[0x0][0x508] ;  /* 0x0001420000067ab9 */ /* 0x000fe40000000a00 */
[----:B------:R-:W-:Y:S01]  /*22a60*/  @UP0 UIMAD.WIDE UR6, UR26, UR4, UR6 ;  /* 0x000000041a0602a5 */ /* 0x000fe2000f8e0206 */
[----:B------:R-:W3:Y:S01]  /*22a70*/  @P0 LDG.E R0, [R4.64] ;  /* 0x0000001c04000981 */ /* 0x000ee2000c1e1900 */
[----:B------:R-:W-:-:S04]  /*22a80*/  IMAD.MOV.U32 R17, RZ, RZ, c[0x0][0x388] ;  /* 0x0000e200ff117624 */ /* 0x000fc800078e00ff */
[----:B------:R-:W-:Y:S02]  /*22a90*/  IMAD.U32 R2, RZ, RZ, UR6 ;  /* 0x00000006ff027e24 */ /* 0x000fe4000f8e00ff */
[----:B------:R-:W-:-:S05]  /*22aa0*/  IMAD.U32 R3, RZ, RZ, UR7 ;  /* 0x00000007ff037e24 */ /* 0x000fca000f8e00ff */
[----:B------:R1:W5:Y:S02]  /*22ab0*/  @P1 LDG.E R17, [R2.64] ;  /* 0x0000001c02111981 */ /* 0x000364000c1e1900 */
[----:B-1----:R-:W-:Y:S02]  /*22ac0*/  CS2R R2, SRZ ;  /* 0x0000000000027805 */ /* 0x002fe4000001ff00 */
[--C-:B---3--:R-:W-:Y:S01]  /*22ad0*/  @P0 SHF.R.S32.HI R3, RZ, 0x1f, R0.reuse ;  /* 0x0000001fff030819 */ /* 0x108fe20000011400 */
[----:B------:R-:W-:Y:S01]  /*22ae0*/  @P0 IMAD.MOV.U32 R2, RZ, RZ, R0 ;  /* 0x000000ffff020224 */ /* 0x000fe200078e0000 */
[----:B------:R-:W-:Y:S05]  /*22af0*/  @P1 BRA `(.L_x_1791) ;  /* 0x0000004000001947 */ /* 0x000fea0003800000 */
[----:B--2---:R-:W-:Y:S05]  /*22b00*/  @!P0 BRA `(.L_x_1791) ;  /* 0x0000003000008947 */ /* 0x004fea0003800000 */
[----:B------:R1:W2:Y:S04]  /*22b10*/  LDG.E R0, [R4.64] ;  /* 0x0000001c04007981 */ /* 0x0002a8000c1e1900 */
[----:B-1----:R-:W2:Y:S02]  /*22b20*/  LDG.E R4, [R4.64+0x4] ;  /* 0x0000041c04047981 */ /* 0x002ea4000c1e1900 */
[----:B--2--5:R-:W-:-:S02]  /*22b30*/  IADD3 R17, -R0, R4, RZ ;  /* 0x0000000400117210 */ /* 0x024fc40007ffe1ff */
.L_x_1791:
[----:B--2---:R-:W-:Y:S01]  /*22b40*/  LOP3.LUT R6, R60, 0xffffffe0, RZ, 0xc0, !PT ;  /* 0xffffffe03c067812 */ /* 0x004fe200078ec0ff */
[----:B------:R-:W1:Y:S01]  /*22b50*/  R2UR UR5, R3 ;  /* 0x00000000030573c2 */ /* 0x000e6200000e0000 */
[----:B------:R-:W-:Y:S01]  /*22b60*/  IMAD.MOV.U32 R5, RZ, RZ, c[0x0][0x4e8] ;  /* 0x00013a00ff057624 */ /* 0x000fe200078e00ff */
[----:B------:R-:W-:Y:S01]  /*22b70*/  SHF.R.S32.HI R4, RZ, 0x1f, R59 ;  /* 0x0000001fff047819 */ /* 0x000fe2000001143b */
[----:B------:R-:W2:Y:S01]  /*22b80*/  S2R R76, SR_CTAID.X ;  /* 0x00000000004c7919 */ /* 0x000ea20000002500 */
[----:B------:R-:W-:Y:S01]  /*22b90*/  IMAD.IADD R6, R66, 0x1, -R6 ;  /* 0x0000000142067824 */ /* 0x000fe200078e0a06 */
[----:B------:R-:W-:Y:S01]  /*22ba0*/  LEA.HI R0, R32, R32, RZ, 0x1 ;  /* 0x0000002020007211 */ /* 0x000fe200078f08ff */
[----:B------:R-:W-:Y:S01]  /*22bb0*/  ULDC.64 UR6, c[0x0][0x490] ;  /* 0x0001240000067ab9 */ /* 0x000fe20000000a00 */
[----:B------:R-:W-:Y:S01]  /*22bc0*/  LEA.HI R4, R4, R59, RZ, 0x2 ;  /* 0x0000003b04047211 */ /* 0x000fe200078f10ff */
[----:B------:R-:W3:Y:S01]  /*22bd0*/  R2UR UR10, R2 ;  /* 0x00000000020a73c2 */ /* 0x000ee200000e0000 */
[----:B------:R-:W-:Y:S01]  /*22be0*/  SHF.R.S32.HI R8, RZ, 0x1f, R6 ;  /* 0x0000001fff087819 */ /* 0x000fe20000011406 */
[----:B------:R-:W-:Y:S01]  /*22bf0*/  ULDC UR9, c[0x0][0x3a4] ;  /* 0x0000e90000097ab9 */ /* 0x000fe20000000800 */
[----:B------:R-:W-:Y:S01]  /*22c00*/  ISETP.NE.AND P1, PT, R5, 0x1, PT ;  /* 0x000000010500780c */ /* 0x000fe20003f25270 */
[----:B-----5:R-:W-:Y:S01]  /*22c10*/  IMAD R17, R17, c[0x0][0x4e8], RZ ;  /* 0x00013a0011117a24 */ /* 0x020fe200078e02ff */
[C---:B------:R-:W-:Y:S01]  /*22c20*/  LOP3.LUT R5, R0.reuse, 0x1ffffffe, RZ, 0xc0, !PT ;  /* 0x1ffffffe00057812 */ /* 0x040fe200078ec0ff */
[----:B------:R-:W-:Y:S01]  /*22c30*/  IMAD.SHL.U32 R0, R0, 0x20, RZ ;  /* 0x0000002000007824 */ /* 0x000fe200078e00ff */
[----:B------:R-:W-:Y:S01]  /*22c40*/  LOP3.LUT R4, R4, 0xffffffc, RZ, 0xc0, !PT ;  /* 0x0ffffffc04047812 */ /* 0x000fe200078ec0ff */
[----:B------:R4:W1:Y:S01]  /*22c50*/  R2UR UR11, R3 ;  /* 0x00000000030b73c2 */ /* 0x00086200000e0000 */
[----:B------:R-:W-:Y:S01]  /*22c60*/  LEA.HI R8, R8, R6, RZ, 0x2 ;  /* 0x0000000608087211 */ /* 0x000fe200078f10ff */
[----:B------:R-:W-:Y:S01]  /*22c70*/  IMAD.IADD R7, R32, 0x1, -R5 ;  /* 0x0000000120077824 */ /* 0x000fe200078e0a05 */
[----:B------:R-:W-:Y:S01]  /*22c80*/  LOP3.LUT R0, R0, 0xffffffc0, RZ, 0xc0, !PT ;  /* 0xffffffc000007812 */ /* 0x000fe200078ec0ff */
[----:B------:R-:W-:Y:S01]  /*22c90*/  IMAD.IADD R4, R59, 0x1, -R4 ;  /* 0x000000013b047824 */ /* 0x000fe200078e0a04 */
[----:B------:R-:W-:Y:S01]  /*22ca0*/  SHF.R.S32.HI R5, RZ, 0x2, R8 ;  /* 0x00000002ff057819 */ /* 0x000fe20000011408 */
[----:B------:R-:W-:Y:S01]  /*22cb0*/  BSSY B0, `(.L_x_1792) ;  /* 0x000008d000007945 */ /* 0x000fe20003800000 */
[----:B------:R-:W-:Y:S01]  /*22cc0*/  LOP3.LUT P0, RZ, R6, 0x3, RZ, 0xc0, !PT ;  /* 0x0000000306ff7812 */ /* 0x000fe2000780c0ff */
[----:B------:R-:W-:Y:S01]  /*22cd0*/  IMAD R0, R7, 0x8, R0 ;  /* 0x0000000807007824 */ /* 0x000fe200078e0200 */
[----:B-1----:R-:W-:Y:S01]  /*22ce0*/  UMOV UR11, UR5 ;  /* 0x00000005000b7c82 */ /* 0x002fe20008000000 */
[----:B------:R-:W-:Y:S01]  /*22cf0*/  IMAD R15, R4, 0x10, R5 ;  /* 0x00000010040f7824 */ /* 0x000fe200078e0205 */
[----:B------:R1:W1:Y:S02]  /*22d00*/  R2UR UR4, R2 ;  /* 0x00000000020473c2 */ /* 0x00026400000e0000 */
[----:B-1----:R-:W-:Y:S01]  /*22d10*/  UIMAD UR4, UR8, UR6, URZ ;  /* 0x00000006080472a4 */ /* 0x002fe2000f8e023f */
[-C--:B------:R-:W-:Y:S01]  /*22d20*/  LEA.HI R5, R65, R66.reuse, RZ, 0x3 ;  /* 0x0000004241057211 */ /* 0x080fe200078f18ff */
[----:B------:R-:W-:Y:S01]  /*22d30*/  IMAD.IADD R4, R15, 0x1, R0 ;  /* 0x000000010f047824 */ /* 0x000fe200078e0200 */
[----:B------:R-:W-:Y:S01]  /*22d40*/  LEA.HI R21, R65, R66, RZ, 0x6 ;  /* 0x0000004241157211 */ /* 0x000fe200078f30ff */
[----:B---3--:R-:W-:Y:S01]  /*22d50*/  UIMAD.WIDE.U32 UR10, UR16, UR6, UR10 ;  /* 0x00000006100a72a5 */ /* 0x008fe2000f8e000a */
[----:B------:R-:W-:Y:S01]  /*22d60*/  LOP3.LUT R6, R5, 0xfffffff8, RZ, 0xc0, !PT ;  /* 0xfffffff805067812 */ /* 0x000fe200078ec0ff */
[----:B--2---:R-:W-:Y:S01]  /*22d70*/  IMAD R4, R76, 0x80, R4 ;  /* 0x000000804c047824 */ /* 0x004fe200078e0204 */
[----:B------:R-:W1:Y:S01]  /*22d80*/  R2UR UR14, R2 ;  /* 0x00000000020e73c2 */ /* 0x000e6200000e0000 */
[----:B------:R-:W-:Y:S01]  /*22d90*/  USHF.R.S32.HI UR6, URZ, 0x1f, UR26 ;  /* 0x0000001f3f067899 */ /* 0x000fe2000801141a */
[----:B------:R-:W-:Y:S01]  /*22da0*/  SHF.R.S32.HI R19, RZ, 0x3, R5 ;  /* 0x00000003ff137819 */ /* 0x000fe20000011405 */
[----:B------:R-:W-:Y:S01]  /*22db0*/  UIMAD UR7, UR16, UR7, UR4 ;  /* 0x00000007100772a4 */ /* 0x000fe2000f8e0204 */
[----:B------:R-:W-:Y:S01]  /*22dc0*/  IMAD.MOV.U32 R0, RZ, RZ, R4 ;  /* 0x000000ffff007224 */ /* 0x000fe200078e0004 */
[----:B------:R-:W-:Y:S01]  /*22dd0*/  USEL UR6, UR6, URZ, !UP1 ;  /* 0x0000003f06067287 */ /* 0x000fe2000c800000 */
[----:B------:R-:W-:Y:S01]  /*22de0*/  IMAD.IADD R6, R66, 0x1, -R6 ;  /* 0x0000000142067824 */ /* 0x000fe200078e0a06 */
[----:B------:R-:W-:Y:S01]  /*22df0*/  ULDC.64 UR4, c[0x0][0x498] ;  /* 0x0001260000047ab9 */ /* 0x000fe20000000a00 */
[----:B------:R-:W2:Y:S01]  /*22e00*/  R2UR UR13, R3 ;  /* 0x00000000030d73c2 */ /* 0x000ea200000e0000 */
[----:B------:R-:W-:Y:S01]  /*22e10*/  UIADD3 UR11, UR11, UR7, URZ ;  /* 0x000000070b0b7290 */ /* 0x000fe2000fffe03f */
[----:B------:R-:W-:Y:S01]  /*22e20*/  IMAD R15, R76, 0x80, R15 ;  /* 0x000000804c0f7824 */ /* 0x000fe200078e020f */
[----:B------:R-:W-:-:S02]  /*22e30*/  USEL UR26, UR26, URZ, !UP1 ;  /* 0x0000003f1a1a7287 */ /* 0x000fc4000c800000 */
[----:B------:R-:W-:Y:S02]  /*22e40*/  UIMAD UR7, UR6, UR4, URZ ;  /* 0x00000004060772a4 */ /* 0x000fe4000f8e023f */
[----:B------:R-:W-:Y:S01]  /*22e50*/  UIMAD.WIDE.U32 UR18, UR26, UR4, UR10 ;  /* 0x000000041a1272a5 */ /* 0x000fe2000f8e000a */
[----:B------:R3:W4:Y:S01]  /*22e60*/  R2UR UR12, R2 ;  /* 0x00000000020c73c2 */ /* 0x00072200000e0000 */
[----:B------:R-:W-:Y:S02]  /*22e70*/  UIMAD UR7, UR26, UR5, UR7 ;  /* 0x000000051a0772a4 */ /* 0x000fe4000f8e0207 */
[----:B------:R-:W-:Y:S02]  /*22e80*/  ULDC UR10, c[0x0][0x3a0] ;  /* 0x0000e800000a7ab9 */ /* 0x000fe40000000800 */
[----:B------:R-:W-:Y:S02]  /*22e90*/  ULDC.64 UR4, c[0x0][0x3e8] ;  /* 0x0000fa0000047ab9 */ /* 0x000fe40000000a00 */
[----:B------:R-:W-:Y:S01]  /*22ea0*/  UIMAD UR8, UR8, UR4, URZ ;  /* 0x00000004080872a4 */ /* 0x000fe2000f8e023f */
[----:B------:R4:W1:Y:S02]  /*22eb0*/  R2UR UR15, R3 ;  /* 0x00000000030f73c2 */ /* 0x00086400000e0000 */
[----:B-1----:R-:W-:-:S02]  /*22ec0*/  UIMAD.WIDE.U32 UR14, UR14, UR10, URZ ;  /* 0x0000000a0e0e72a5 */ /* 0x002fc4000f8e003f */
[----:B------:R-:W-:Y:S02]  /*22ed0*/  UIMAD UR5, UR16, UR5, UR8 ;  /* 0x00000005100572a4 */ /* 0x000fe4000f8e0208 */
[----:B--2---:R-:W-:Y:S01]  /*22ee0*/  UIMAD UR10, UR13, UR10, URZ ;  /* 0x0000000a0d0a72a4 */ /* 0x004fe2000f8e023f */
[----:B---3--:R-:W-:-:S03]  /*22ef0*/  @P1 IMAD.HI.U32 R2, R4, c[0x0][0x4ec], RZ ;  /* 0x00013b0004021a27 */ /* 0x008fc600078e00ff */
[----:B----4-:R-:W-:Y:S02]  /*22f00*/  UIMAD UR9, UR12, UR9, UR10 ;  /* 0x000000090c0972a4 */ /* 0x010fe4000f8e020a */
[----:B------:R-:W-:Y:S02]  /*22f10*/  @P1 SHF.R.U32.HI R0, RZ, c[0x0][0x4f0], R2 ;  /* 0x00013c00ff001a19 */ /* 0x000fe40000011602 */
[----:B------:R-:W-:Y:S02]  /*22f20*/  UIADD3 UR15, UR15, UR9, URZ ;  /* 0x000000090f0f7290 */ /* 0x000fe4000fffe03f */
[--C-:B------:R-:W-:Y:S01]  /*22f30*/  SHF.R.S32.HI R3, RZ, 0x1f, R0.reuse ;  /* 0x0000001fff037819 */ /* 0x100fe20000011400 */
[----:B------:R-:W-:Y:S01]  /*22f40*/  IMAD.MOV R2, RZ, RZ, -R0 ;  /* 0x000000ffff027224 */ /* 0x000fe200078e0a00 */
[----:B------:R-:W-:Y:S01]  /*22f50*/  IADD3 R8, P2, R0, UR18, RZ ;  /* 0x0000001200087c10 */ /* 0x000fe2000ff5e0ff */
[----:B------:R-:W-:Y:S01]  /*22f60*/  IMAD.SHL.U32 R0, R19, 0x40, RZ ;  /* 0x0000004013007824 */ /* 0x000fe200078e00ff */
[----:B------:R-:W-:Y:S01]  /*22f70*/  UIMAD.WIDE.U32 UR16, UR16, UR4, UR14 ;  /* 0x00000004101072a5 */ /* 0x000fe2000f8e000e */
[----:B------:R-:W-:-:S02]  /*22f80*/  IMAD R4, R2, c[0x0][0x4e8], R4 ;  /* 0x00013a0002047a24 */ /* 0x000fc400078e0204 */
[----:B------:R-:W-:Y:S01]  /*22f90*/  IMAD.U32 R2, RZ, RZ, UR7 ;  /* 0x00000007ff027e24 */ /* 0x000fe2000f8e00ff */
[----:B------:R-:W-:Y:S01]  /*22fa0*/  LOP3.LUT R0, R0, 0x1c0, RZ, 0xc0, !PT ;  /* 0x000001c000007812 */ /* 0x000fe200078ec0ff */
[----:B------:R-:W-:-:S03]  /*22fb0*/  UIADD3 UR17, UR17, UR5, URZ ;  /* 0x0000000511117290 */ /* 0x000fc6000fffe03f */
[----:B------:R-:W-:Y:S01]  /*22fc0*/  IADD3.X R9, R3, UR19, R2, P2, !PT ;  /* 0x0000001303097c10 */ /* 0x000fe200097fe402 */
[----:B------:R-:W-:Y:S01]  /*22fd0*/  ULDC.64 UR4, c[0x0][0x3f0] ;  /* 0x0000fc0000047ab9 */ /* 0x000fe20000000a00 */
[C---:B------:R-:W-:Y:S01]  /*22fe0*/  LEA R2, R6.reuse, R19, 0x4 ;  /* 0x0000001306027211 */ /* 0x040fe200078e20ff */
[----:B------:R-:W-:Y:S01]  /*22ff0*/  IMAD.SHL.U32 R6, R6, 0x8, RZ ;  /* 0x0000000806067824 */ /* 0x000fe200078e00ff */
[----:B------:R-:W-:Y:S01]  /*23000*/  SHF.R.U32.HI R7, RZ, 0x3, R0 ;  /* 0x00000003ff077819 */ /* 0x000fe20000011600 */
[----:B------:R-:W-:Y:S01]  /*23010*/  UIMAD UR6, UR6, UR4, URZ ;  /* 0x00000004060672a4 */ /* 0x000fe2000f8e023f */
[----:B------:R-:W-:Y:S01]  /*23020*/  ISETP.GE.OR P2, PT, R15, R17, P0 ;  /* 0x000000110f00720c */ /* 0x000fe20000746670 */
[----:B------:R-:W-:Y:S01]  /*23030*/  IMAD R5, R76, 0x80, R2 ;  /* 0x000000804c057824 */ /* 0x000fe200078e0202 */
[----:B------:R-:W-:Y:S01]  /*23040*/  LOP3.LUT R0, R0, 0x38, R6, 0xf8, !PT ;  /* 0x0000003800007812 */ /* 0x000fe200078ef806 */
[----:B------:R-:W-:Y:S01]  /*23050*/  UIMAD.WIDE.U32 UR16, UR26, UR4, UR16 ;  /* 0x000000041a1072a5 */ /* 0x000fe2000f8e0010 */
[----:B------:R-:W-:Y:S01]  /*23060*/  SHF.R.S32.HI R2, RZ, 0x1f, R4 ;  /* 0x0000001fff027819 */ /* 0x000fe20000011404 */
[----:B------:R-:W-:Y:S01]  /*23070*/  @P1 IMAD.HI.U32 R3, R5, c[0x0][0x4ec], RZ ;  /* 0x00013b0005031a27 */ /* 0x000fe200078e00ff */
[----:B------:R-:W-:Y:S01]  /*23080*/  LOP3.LUT R20, R0, R7, RZ, 0x3c, !PT ;  /* 0x0000000700147212 */ /* 0x000fe200078e3cff */
[----:B------:R-:W-:-:S02]  /*23090*/  UIMAD UR5, UR26, UR5, UR6 ;  /* 0x000000051a0572a4 */ /* 0x000fc4000f8e0206 */
[----:B------:R-:W-:Y:S02]  /*230a0*/  IMAD R0, R2, c[0x0][0x488], RZ ;  /* 0x0001220002007a24 */ /* 0x000fe400078e02ff */
[----:B------:R-:W-:Y:S01]  /*230b0*/  IMAD.MOV.U32 R14, RZ, RZ, R5 ;  /* 0x000000ffff0e7224 */ /* 0x000fe200078e0005 */
[----:B------:R-:W-:Y:S01]  /*230c0*/  @P1 SHF.R.U32.HI R14, RZ, c[0x0][0x4f0], R3 ;  /* 0x00013c00ff0e1a19 */ /* 0x000fe20000011603 */
[C---:B------:R-:W-:Y:S01]  /*230d0*/  IMAD.WIDE.U32 R2, R4.reuse, c[0x0][0x488], R8 ;  /* 0x0001220004027a25 */ /* 0x040fe200078e0008 */
[----:B------:R-:W-:Y:S01]  /*230e0*/  IADD3 R8, R15, 0x8, RZ ;  /* 0x000000080f087810 */ /* 0x000fe20007ffe0ff */
[----:B------:R-:W-:Y:S01]  /*230f0*/  UIADD3 UR5, UR17, UR5, URZ ;  /* 0x0000000511057290 */ /* 0x000fe2000fffe03f */
[----:B------:R-:W-:Y:S01]  /*23100*/  SHF.R.S32.HI R9, RZ, 0x1f, R14 ;  /* 0x0000001fff097819 */ /* 0x000fe2000001140e */
[----:B------:R-:W-:Y:S01]  /*23110*/  IMAD R0, R4, c[0x0][0x48c], R0 ;  /* 0x0001230004007a24 */ /* 0x000fe200078e0200 */
[----:B------:R-:W-:Y:S01]  /*23120*/  LEA R4, P1, R2, c[0x0][0x450], 0x2 ;  /* 0x0001140002047a11 */ /* 0x000fe200078210ff */
[----:B------:R-:W-:Y:S01]  /*23130*/  IMAD.MOV R7, RZ, RZ, -R14 ;  /* 0x000000ffff077224 */ /* 0x000fe200078e0a0e */
[----:B------:R-:W-:Y:S01]  /*23140*/  ISETP.GE.OR P3, PT, R8, R17, P0 ;  /* 0x000000110800720c */ /* 0x000fe20000766670 */
[----:B------:R-:W-:Y:S01]  /*23150*/  IMAD.IADD R0, R3, 0x1, R0 ;  /* 0x0000000103007824 */ /* 0x000fe200078e0200 */
[----:B------:R-:W-:Y:S01]  /*23160*/  MOV R3, UR17 ;  /* 0x0000001100037c02 */ /* 0x000fe20008000f00 */
[----:B------:R-:W-:Y:S01]  /*23170*/  IMAD R16, R9, c[0x0][0x3e0], RZ ;  /* 0x0000f80009107a24 */ /* 0x000fe200078e02ff */
[----:B------:R-:W-:Y:S01]  /*23180*/  SHFL.IDX PT, R10, R4, RZ, 0x1c1f ;  /* 0x001c1fff040a7589 */ /* 0x000fe200000e0000 */
[----:B------:R-:W-:Y:S01]  /*23190*/  IMAD R7, R7, c[0x0][0x4e8], R5 ;  /* 0x00013a0007077a24 */ /* 0x000fe200078e0205 */
[----:B------:R-:W-:Y:S01]  /*231a0*/  LEA.HI.X R0, R2, c[0x0][0x454], R0, 0x2, P1 ;  /* 0x0001150002007a11 */ /* 0x000fe200008f1400 */
[----:B------:R-:W-:Y:S01]  /*231b0*/  IMAD.U32 R2, RZ, RZ, UR16 ;  /* 0x00000010ff027e24 */ /* 0x000fe2000f8e00ff */
[----:B------:R-:W-:Y:S01]  /*231c0*/  SHFL.IDX PT, R8, R4, 0x1, 0x1c1f ;  /* 0x003c1f0004087f89 */ /* 0x000fe200000e0000 */
[----:B------:R-:W-:-:S02]  /*231d0*/  IMAD.U32 R3, RZ, RZ, UR5 ;  /* 0x00000005ff037e24 */ /* 0x000fc4000f8e00ff */
[C---:B------:R-:W-:Y:S01]  /*231e0*/  IMAD R18, R14.reuse, c[0x0][0x3e4], R16 ;  /* 0x0000f9000e127a24 */ /* 0x040fe200078e0210 */
[----:B------:R-:W1:Y:S01]  /*231f0*/  SHFL.IDX PT, R11, R0, RZ, 0x1c1f ;  /* 0x001c1fff000b7589 */ /* 0x000e6200000e0000 */
[----:B------:R-:W-:Y:S01]  /*23200*/  IMAD.WIDE.U32 R2, R14, c[0x0][0x3e0], R2 ;  /* 0x0000f8000e027a25 */ /* 0x000fe200078e0002 */
[C---:B------:R-:W-:Y:S02]  /*23210*/  IADD3 R14, R15.reuse, 0x40, RZ ;  /* 0x000000400f0e7810 */ /* 0x040fe40007ffe0ff */
[----:B------:R-:W2:Y:S01]  /*23220*/  SHFL.IDX PT, R9, R0, 0x1, 0x1c1f ;  /* 0x003c1f0000097f89 */ /* 0x000ea200000e0000 */
[----:B------:R-:W-:Y:S01]  /*23230*/  IADD3 R15, R15, 0x48, RZ ;  /* 0x000000480f0f7810 */ /* 0x000fe20007ffe0ff */
[----:B------:R-:W-:Y:S01]  /*23240*/  IMAD.SHL.U32 R16, R21, 0x8, RZ ;  /* 0x0000000815107824 */ /* 0x000fe200078e00ff */
[-C--:B------:R-:W-:Y:S01]  /*23250*/  ISETP.GE.OR P1, PT, R14, R17.reuse, P0 ;  /* 0x000000110e00720c */ /* 0x080fe20000726670 */
[----:B------:R-:W-:Y:S01]  /*23260*/  SHFL.IDX PT, R12, R4, 0x2, 0x1c1f ;  /* 0x005c1f00040c7f89 */ /* 0x000fe200000e0000 */
[----:B------:R-:W-:Y:S01]  /*23270*/  ISETP.GE.OR P0, PT, R15, R17, P0 ;  /* 0x000000110f00720c */ /* 0x000fe20000706670 */
[----:B------:R-:W-:Y:S01]  /*23280*/  IMAD.IADD R3, R3, 0x1, R18 ;  /* 0x0000000103037824 */ /* 0x000fe200078e0212 */
[----:B------:R-:W-:Y:S01]  /*23290*/  LOP3.LUT R15, R20, 0x7ffffe00, R16, 0xf8, !PT ;  /* 0x7ffffe00140f7812 */ /* 0x000fe200078ef810 */
[----:B------:R-:W3:Y:S02]  /*232a0*/  SHFL.IDX PT, R13, R0, 0x2, 0x1c1f ;  /* 0x005c1f00000d7f89 */ /* 0x000ee400000e0000 */
[----:B------:R-:W-:-:S02]  /*232b0*/  IMAD.WIDE.U32 R2, R7, c[0x0][0x3d8], R2 ;  /* 0x0000f60007027a25 */ /* 0x000fc400078e0002 */
[----:B------:R-:W-:Y:S04]  /*232c0*/  SHFL.IDX PT, R4, R4, 0x3, 0x1c1f ;  /* 0x007c1f0004047f89 */ /* 0x000fe800000e0000 */
[----:B------:R4:W4:Y:S04]  /*232d0*/  SHFL.IDX PT, R5, R0, 0x3, 0x1c1f ;  /* 0x007c1f0000057f89 */ /* 0x00092800000e0000 */
[----:B-1----:R1:W-:Y:S04]  /*232e0*/  @!P2 ST.E [R10.64], R61 ;  /* 0x0000003d0a00a985 */ /* 0x0023e8000c10191c */
[----:B--2---:R1:W-:Y:S04]  /*232f0*/  @!P3 ST.E [R8.64], R62 ;  /* 0x0000003e0800b985 */ /* 0x0043e8000c10191c */
[----:B---3--:R1:W-:Y:S01]  /*23300*/  @!P1 ST.E [R12.64], R63 ;  /* 0x0000003f0c009985 */ /* 0x0083e2000c10191c */
[----:B----4-:R-:W-:-:S03]  /*23310*/  SHF.R.S32.HI R0, RZ, 0x1f, R7 ;  /* 0x0000001fff007819 */ /* 0x010fc60000011407 */
[----:B------:R1:W-:Y:S01]  /*23320*/  @!P0 ST.E [R4.64], R64 ;  /* 0x0000004004008985 */ /* 0x0003e2000c10191c */
[----:B------:R-:W-:Y:S01]  /*23330*/  LEA R18, P0, R2, c[0x0][0x380], 0x1 ;  /* 0x0000e00002127a11 */ /* 0x000fe200078008ff */
[----:B------:R-:W-:-:S04]  /*23340*/  IMAD R0, R0, c[0x0][0x3d8], RZ ;  /* 0x0000f60000007a24 */ /* 0x000fc800078e02ff */
[----:B------:R-:W-:Y:S02]  /*23350*/  IMAD R14, R7, c[0x0][0x3dc], R0 ;  /* 0x0000f700070e7a24 */ /* 0x000fe400078e0200 */
[----:B------:R-:W-:Y:S02]  /*23360*/  IMAD.SHL.U32 R0, R15, 0x2, RZ ;  /* 0x000000020f007824 */ /* 0x000fe400078e00ff */
[----:B------:R-:W-:Y:S02]  /*23370*/  IMAD.IADD R3, R3, 0x1, R14 ;  /* 0x0000000103037824 */ /* 0x000fe400078e020e */
[----:B------:R-:W-:Y:S01]  /*23380*/  IMAD R7, R76, 0x80, R19 ;  /* 0x000000804c077824 */ /* 0x000fe200078e0213 */
[----:B------:R1:W2:Y:S02]  /*23390*/  LDS.128 R24, [R0+0x880] ;  /* 0x0008800000187984 */ /* 0x0002a40000000c00 */
[----:B------:R-:W-:Y:S02]  /*233a0*/  LEA.HI.X R16, R2, c[0x0][0x384], R3, 0x1, P0 ;  /* 0x0000e10002107a11 */ /* 0x000fe400000f0c03 */
[----:B------:R1:W3:Y:S01]  /*233b0*/  LDS.128 R32, [R0+0x1080] ;  /* 0x0010800000207984 */ /* 0x0002e20000000c00 */
[----:B------:R-:W-:-:S03]  /*233c0*/  ISETP.GE.AND P0, PT, R7, R17, PT ;  /* 0x000000110700720c */ /* 0x000fc60003f06270 */
        /* <DEDUP_REMOVED lines=15> */
[----:B-1234-:R-:W1:Y:S01]  /*234c0*/  LDS.128 R12, [R0+0x80] ;  /* 0x00008000000c7984 */ /* 0x01ee620000000c00 */
[----:B------:R-:W-:-:S02]  /*234d0*/  IADD3 R4, R6, 0x40, RZ ;  /* 0x0000004006047810 */ /* 0x000fc40007ffe0ff */
[----:B------:R-:W-:Y:S01]  /*234e0*/  ISETP.GE.AND P1, PT, R6, c[0x0][0x3c8], PT ;  /* 0x0000f20006007a0c */ /* 0x000fe20003f26270 */
[----:B------:R2:W3:Y:S01]  /*234f0*/  LDS.128 R8, [R0+0x4080] ;  /* 0x0040800000087984 */ /* 0x0004e20000000c00 */
[----:B------:R-:W-:-:S13]  /*23500*/  ISETP.GE.AND P0, PT, R4, c[0x0][0x3c8], PT ;  /* 0x0000f20004007a0c */ /* 0x000fda0003f06270 */
[----:B--2---:R-:W-:-:S04]  /*23510*/  @!P0 SHF.R.S32.HI R0, RZ, 0x1f, R4 ;  /* 0x0000001fff008819 */ /* 0x004fc80000011404 */
[----:B------:R-:W-:Y:S01]  /*23520*/  @!P0 LEA.HI R0, R0, R4, RZ, 0x3 ;  /* 0x0000000400008211 */ /* 0x000fe200078f18ff */
[----:B------:R-:W-:-:S03]  /*23530*/  @!P1 IMAD.WIDE R4, R6, 0x2, R2 ;  /* 0x0000000206049825 */ /* 0x000fc600078e0202 */
[----:B------:R-:W-:-:S05]  /*23540*/  @!P0 LOP3.LUT R0, R0, 0xfffffff8, RZ, 0xc0, !PT ;  /* 0xfffffff800008812 */ /* 0x000fca00078ec0ff */
[----:B------:R-:W-:Y:S01]  /*23550*/  @!P0 IMAD.WIDE R2, R0, 0x2, R2 ;  /* 0x0000000200028825 */ /* 0x000fe200078e0202 */
[----:B-1----:R1:W-:Y:S04]  /*23560*/  @!P1 ST.E.128 [R4.64], R12 ;  /* 0x0000000c04009985 */ /* 0x0023e8000c101d1c */
[----:B---3--:R1:W-:Y:S02]  /*23570*/  @!P0 ST.E.128 [R2.64], R8 ;  /* 0x0000000802008985 */ /* 0x0083e4000c101d1c */
.L_x_1793:
[----:B--234-:R-:W-:Y:S05]  /*23580*/  BSYNC B0 ;  /* 0x0000000000007941 */ /* 0x01cfea0003800000 */
.L_x_1792:
        /* <DEDUP_REMOVED lines=16> */
.L_x_1795:
[----:B------:R-:W-:Y:S05]  /*23690*/  BSYNC B0 ;  /* 0x0000000000007941 */ /* 0x000fea0003800000 */
.L_x_1794:
        /* <DEDUP_REMOVED lines=16> */
.L_x_1797:
[----:B------:R-:W-:Y:S05]  /*237a0*/  BSYNC B0 ;  /* 0x0000000000007941 */ /* 0x000fea0003800000 */
.L_x_1796:
        /* <DEDUP_REMOVED lines=16> */
.L_x_1799:
[----:B------:R-:W-:Y:S05]  /*238b0*/  BSYNC B0 ;  /* 0x0000000000007941 */ /* 0x000fea0003800000 */
.L_x_1798:
        /* <DEDUP_REMOVED lines=16> */
.L_x_1801:
[----:B------:R-:W-:Y:S05]  /*239c0*/  BSYNC B0 ;  /* 0x0000000000007941 */ /* 0x000fea0003800000 */
.L_x_1800:
        /* <DEDUP_REMOVED lines=16> */
.L_x_1803:
[----:B------:R-:W-:Y:S05]  /*23ad0*/  BSYNC B0 ;  /* 0x0000000000007941 */ /* 0x000fea0003800000 */
.L_x_1802:
        /* <DEDUP_REMOVED lines=16> */
.L_x_1805:
[----:B------:R-:W-:Y:S05]  /*23be0*/  BSYNC B0 ;  /* 0x0000000000007941 */ /* 0x000fea0003800000 */
.L_x_1804:
        /* <DEDUP_REMOVED lines=17> */
.L_x_1790:
[----:B------:R-:W-:Y:S02]  /*23d00*/  ULDC.64 UR6, c[0x0][0x500] ;  /* 0x0001400000067ab9 */ /* 0x000fe40000000a00 */
[----:B------:R-:W-:Y:S02]  /*23d10*/  UISETP.NE.U32.AND UP1, UPT, URZ, UR6, UPT ;  /* 0x000000063f00728c */ /* 0x000fe4000bf25070 */
[----:B------:R-:W-:Y:S02]  /*23d20*/  ULDC.64 UR4, c[0x0][0x508] ;  /* 0x0001420000047ab9 */ /* 0x000fe40000000a00 */
[----:B------:R-:W-:Y:S02]  /*23d30*/  UISETP.NE.AND.EX UP1, UPT, URZ, UR7, UPT, UP1 ;  /* 0x000000073f00728c */ /* 0x000fe4000bf25310 */
[----:B------:R-:W-:Y:S02]  /*23d40*/  UISETP.NE.U32.AND UP0, UPT, URZ, UR4, UPT ;  /* 0x000000043f00728c */ /* 0x000fe4000bf05070 */
[----:B------:R-:W-:-:S02]  /*23d50*/  ULDC.64 UR6, c[0x0][0x500] ;  /* 0x0001400000067ab9 */ /* 0x000fc40000000a00 */
[----:B------:R-:W-:Y:S01]  /*23d60*/  UMOV UR4, 0x4 ;  /* 0x0000000400047882 */ /* 0x000fe20000000000 */
[----:B------:R-:W-:Y:S01]  /*23d70*/  PLOP3.LUT P0, PT, PT, PT, UP1, 0x80, 0x0 ;  /* 0x000000000000781c */ /* 0x000fe20003f0f018 */
[----:B------:R-:W-:Y:S02]  /*23d80*/  UIMAD.WIDE UR6, UR26, UR4, UR6 ;  /* 0x000000041a0672a5 */ /* 0x000fe4000f8e0206 */
[----:B------:R-:W-:-:S04]  /*23d90*/  UISETP.NE.AND.EX UP0, UPT, URZ, UR5, UPT, UP0 ;  /* 0x000000053f00728c */ /* 0x000fc8000bf05300 */
[----:B------:R-:W-:Y:S02]  /*23da0*/  IMAD.U32 R4, RZ, RZ, UR6 ;  /* 0x00000006ff047e24 */ /* 0x000fe4000f8e00ff */
[----:B------:R-:W-:Y:S01]  /*23db0*/  IMAD.U32 R5, RZ, RZ, UR7 ;  /* 0x00000007ff057e24 */ /* 0x000fe2000f8e00ff */
[----:B------:R-:W-:Y:S01]  /*23dc0*/  ULDC.64 UR6, c[0x0][0x508] ;  /* 0x0001420000067ab9 */ /* 0x000fe20000000a00 */
[----:B------:R-:W-:-:S03]  /*23dd0*/  PLOP3.LUT P1, PT, PT, PT, UP0, 0x80, 0x0 ;  /* 0x000000000000781c */ /* 0x000fc60003f2f008 */
[----:B------:R-:W2:Y:S01]  /*23de0*/  @P0 LDG.E R0, [R4.64] ;  /* 0x0000001c04000981 */ /* 0x000ea2000c1e1900 */
[----:B------:R-:W-:Y:S01]  /*23df0*/  @UP0 UIMAD.WIDE UR6, UR26, UR4, UR6 ;  /* 0x000000041a0602a5 */ /* 0x000fe2000f8e0206 */
[----:B-----5:R-:W-:-:S05]  /*23e00*/  MOV R10, c[0x0][0x388] ;  /* 0x0000e200000a7a02 */ /* 0x020fca0000000f00 */
[----:B------:R-:W-:Y:S01]  /*23e10*/  IMAD.U32 R2, RZ, RZ, UR6 ;  /* 0x00000006ff027e24 */ /* 0x000fe2000f8e00ff */
[----:B------:R-:W-:-:S05]  /*23e20*/  MOV R3, UR7 ;  /* 0x0000000700037c02 */ /* 0x000fca0008000f00 */
[----:B------:R1:W5:Y:S02]  /*23e30*/  @P1 LDG.E R10, [R2.64] ;  /* 0x0000001c020a1981 */ /* 0x000364000c1e1900 */
[----:B-1----:R-:W-:Y:S02]  /*23e40*/  CS2R R2, SRZ ;  /* 0x0000000000027805 */ /* 0x002fe4000001ff00 */
[--C-:B--2---:R-:W-:Y:S01]  /*23e50*/  @P0 SHF.R.S32.HI R3, RZ, 0x1f, R0.reuse ;  /* 0x0000001fff030819 */ /* 0x104fe20000011400 */
[----:B------:R-:W-:Y:S01]  /*23e60*/  @P0 IMAD.MOV.U32 R2, RZ, RZ, R0 ;  /* 0x000000ffff020224 */ /* 0x000fe200078e0000 */
[----:B------:R-:W-:Y:S05]  /*23e70*/  @P1 BRA `(.L_x_1806) ;  /* 0x0000004000001947 */ /* 0x000fea0003800000 */
[----:B------:R-:W-:Y:S05]  /*23e80*/  @!P0 BRA `(.L_x_1806) ;  /* 0x0000003000008947 */ /* 0x000fea0003800000 */
[----:B------:R1:W2:Y:S04]  /*23e90*/  LDG.E R0, [R4.64] ;  /* 0x0000001c04007981 */ /* 0x0002a8000c1e1900 */
[----:B-1----:R-:W2:Y:S02]  /*23ea0*/  LDG.E R4, [R4.64+0x4] ;  /* 0x0000041c04047981 */ /* 0x002ea4000c1e1900 */
[----:B--2--5:R-:W-:-:S02]  /*23eb0*/  IADD3 R10, -R0, R4, RZ ;  /* 0x00000004000a7210 */ /* 0x024fc40007ffe1ff */
.L_x_1806:
[----:B------:R-:W1:Y:S01]  /*23ec0*/  S2R R8, SR_TID.X ;  /* 0x0000000000087919 */ /* 0x000e620000002100 */
[----:B------:R-:W-:Y:S01]  /*23ed0*/  USHF.R.S32.HI UR6, URZ, 0x1f, UR26 ;  /* 0x0000001f3f067899 */ /* 0x000fe2000801141a */
[----:B------:R-:W-:Y:S01]  /*23ee0*/  BSSY B0, `(.L_x_1807) ;  /* 0x000002d000007945 */ /* 0x000fe20003800000 */
[----:B------:R-:W-:-:S02]  /*23ef0*/  USEL UR26, UR26, URZ, !UP1 ;  /* 0x0000003f1a1a7287 */ /* 0x000fc4000c800000 */
[----:B------:R-:W-:Y:S01]  /*23f00*/  USEL UR6, UR6, URZ, !UP1 ;  /* 0x0000003f06067287 */ /* 0x000fe2000c800000 */
[----:B-1----:R-:W-:-:S13]  /*23f10*/  ISETP.GT.AND P0, PT, R8, 0x7f, PT ;  /* 0x0000007f0800780c */ /* 0x002fda0003f04270 */
[----:B------:R-:W-:Y:S05]  /*23f20*/  @P0 BRA `(.L_x_1808) ;  /* 0x0000028000000947 */ /* 0x000fea0003800000 */
[----:B------:R-:W1:Y:S01]  /*23f30*/  S2R R4, SR_CTAID.X ;  /* 0x0000000000047919 */ /* 0x000e620000002500 */
[----:B-----5:R-:W-:Y:S01]  /*23f40*/  IMAD R0, R10, c[0x0][0x4e8], RZ ;  /* 0x00013a000a007a24 */ /* 0x020fe200078e02ff */
[----:B-1----:R-:W-:-:S04]  /*23f50*/  LEA R4, R4, R8, 0x7 ;  /* 0x0000000804047211 */ /* 0x002fc800078e38ff */
[----:B------:R-:W-:-:S13]  /*23f60*/  ISETP.GE.AND P0, PT, R4, R0, PT ;  /* 0x000000000400720c */ /* 0x000fda0003f06270 */
[----:B------:R-:W-:Y:S05]  /*23f70*/  @P0 BRA `(.L_x_1808) ;  /* 0x0000023000000947 */ /* 0x000fea0003800000 */
[----:B------:R-:W1:Y:S01]  /*23f80*/  R2UR UR12, R2 ;  /* 0x00000000020c73c2 */ /* 0x000e6200000e0000 */
[----:B------:R-:W-:Y:S01]  /*23f90*/  IMAD.MOV.U32 R0, RZ, RZ, c[0x0][0x4e8] ;  /* 0x00013a00ff007624 */ /* 0x000fe200078e00ff */
[----:B------:R-:W-:Y:S02]  /*23fa0*/  ULDC.64 UR4, c[0x0][0x490] ;  /* 0x0001240000047ab9 */ /* 0x000fe40000000a00 */
[----:B------:R-:W-:Y:S02]  /*23fb0*/  UIMAD UR7, UR8, UR4, URZ ;  /* 0x00000004080772a4 */ /* 0x000fe4000f8e023f */
[----:B------:R-:W-:Y:S01]  /*23fc0*/  ISETP.NE.AND P0, PT, R0, 0x1, PT ;  /* 0x000000010000780c */ /* 0x000fe20003f05270 */
[----:B------:R-:W-:Y:S01]  /*23fd0*/  IMAD.MOV.U32 R0, RZ, RZ, R4 ;  /* 0x000000ffff007224 */ /* 0x000fe200078e0004 */
[----:B------:R-:W2:Y:S01]  /*23fe0*/  R2UR UR11, R3 ;  /* 0x00000000030b73c2 */ /* 0x000ea200000e0000 */
[----:B------:R-:W-:-:S07]  /*23ff0*/  UIMAD UR7, UR16, UR5, UR7 ;  /* 0x00000005100772a4 */ /* 0x000fce000f8e0207 */
[----:B------:R3:W1:Y:S03]  /*24000*/  R2UR UR10, R2 ;  /* 0x00000000020a73c2 */ /* 0x00066600000e0000 */
[----:B------:R-:W-:Y:S01]  /*24010*/  @P0 IMAD.HI.U32 R5, R4, c[0x0][0x4ec], RZ ;  /* 0x00013b0004050a27 */ /* 0x000fe200078e00ff */
[----:B-1----:R-:W-:-:S04]  /*24020*/  UMOV UR10, UR12 ;  /* 0x0000000c000a7c82 */ /* 0x002fc80008000000 */
[----:B------:R-:W-:Y:S01]  /*24030*/  @P0 SHF.R.U32.HI R0, RZ, c[0x0][0x4f0], R5 ;  /* 0x00013c00ff000a19 */ /* 0x000fe20000011605 */
[----:B------:R3:W1:Y:S03]  /*24040*/  R2UR UR13, R3 ;  /* 0x00000000030d73c2 */ /* 0x00066600000e0000 */
[----:B------:R-:W-:Y:S02]  /*24050*/  IADD3 R6, -R0, RZ, RZ ;  /* 0x000000ff00067210 */ /* 0x000fe40007ffe1ff */
[----:B------:R-:W-:Y:S01]  /*24060*/  SHF.R.S32.HI R5, RZ, 0x1f, R0 ;  /* 0x0000001fff057819 */ /* 0x000fe20000011400 */
[----:B--2---:R-:W-:Y:S02]  /*24070*/  UIMAD.WIDE.U32 UR10, UR16, UR4, UR10 ;  /* 0x00000004100a72a5 */ /* 0x004fe4000f8e000a */
[----:B------:R-:W-:Y:S01]  /*24080*/  IMAD R6, R6, c[0x0][0x4e8], R4 ;  /* 0x00013a0006067a24 */ /* 0x000fe200078e0204 */
[----:B------:R-:W-:-:S02]  /*24090*/  ULDC.64 UR4, c[0x0][0x498] ;  /* 0x0001260000047ab9 */ /* 0x000fc40000000a00 */
[----:B------:R-:W-:Y:S02]  /*240a0*/  UIADD3 UR11, UR7, UR11, URZ ;  /* 0x0000000b070b7290 */ /* 0x000fe4000fffe03f */
[----:B------:R-:W-:Y:S02]  /*240b0*/  UIMAD UR7, UR6, UR4, URZ ;  /* 0x00000004060772a4 */ /* 0x000fe4000f8e023f */
[----:B------:R-:W-:Y:S02]  /*240c0*/  UIMAD.WIDE.U32 UR10, UR26, UR4, UR10 ;  /* 0x000000041a0a72a5 */ /* 0x000fe4000f8e000a */
[----:B------:R-:W-:-:S04]  /*240d0*/  UIMAD UR5, UR26, UR5, UR7 ;  /* 0x000000051a0572a4 */ /* 0x000fc8000f8e0207 */
[----:B------:R-:W-:Y:S02]  /*240e0*/  IADD3 R4, P0, R0, UR10, RZ ;  /* 0x0000000a00047c10 */ /* 0x000fe4000ff1e0ff */
[----:B------:R-:W-:Y:S01]  /*240f0*/  IMAD.U32 R7, RZ, RZ, UR5 ;  /* 0x00000005ff077e24 */ /* 0x000fe2000f8e00ff */
[----:B------:R-:W-:-:S04]  /*24100*/  SHF.R.S32.HI R0, RZ, 0x1f, R6 ;  /* 0x0000001fff007819 */ /* 0x000fc80000011406 */
[----:B------:R-:W-:Y:S01]  /*24110*/  IADD3.X R5, R5, UR11, R7, P0, !PT ;  /* 0x0000000b05057c10 */ /* 0x000fe200087fe407 */
[----:B------:R-:W-:-:S04]  /*24120*/  IMAD R0, R0, c[0x0][0x488], RZ ;  /* 0x0001220000007a24 */ /* 0x000fc800078e02ff */
[C---:B------:R-:W-:Y:S02]  /*24130*/  IMAD R0, R6.reuse, c[0x0][0x48c], R0 ;  /* 0x0001230006007a24 */ /* 0x040fe400078e0200 */
[----:B------:R-:W-:-:S05]  /*24140*/  IMAD.WIDE.U32 R4, R6, c[0x0][0x488], R4 ;  /* 0x0001220006047a25 */ /* 0x000fca00078e0004 */
[----:B------:R-:W-:Y:S02]  /*24150*/  IADD3 R0, R5, R0, RZ ;  /* 0x0000000005007210 */ /* 0x000fe40007ffe0ff */
[----:B------:R-:W-:-:S04]  /*24160*/  LEA R6, P0, R4, c[0x0][0x450], 0x2 ;  /* 0x0001140004067a11 */ /* 0x000fc800078010ff */
[----:B------:R-:W-:Y:S01]  /*24170*/  LEA.HI.X R7, R4, c[0x0][0x454], R0, 0x2, P0 ;  /* 0x0001150004077a11 */ /* 0x000fe200000f1400 */
[----:B------:R-:W-:-:S05]  /*24180*/  IMAD.MOV.U32 R0, RZ, RZ, -0x800000 ;  /* 0xff800000ff007424 */ /* 0x000fca00078e00ff */
[----:B------:R3:W-:Y:S01]  /*24190*/  STG.E [R6.64], R0 ;  /* 0x0000000006007986 */ /* 0x0007e2000c10191c */
[----:B------:R-:W-:-:S04]  /*241a0*/  DEPBAR.LE SB1, 0x0, {3} ;  /* 0x000090080000791a */ /* 0x000fc80000000000 */
.L_x_1808:
[----:B------:R-:W-:Y:S05]  /*241b0*/  BSYNC B0 ;  /* 0x0000000000007941 */ /* 0x000fea0003800000 */
.L_x_1807:
[----:B------:R-:W1:Y:S01]  /*241c0*/  R2UR UR13, R3 ;  /* 0x00000000030d73c2 */ /* 0x000e6200000e0000 */
[----:B------:R-:W2:Y:S01]  /*241d0*/  S2R R12, SR_CTAID.X ;  /* 0x00000000000c7919 */ /* 0x000ea20000002500 */
[----:B------:R-:W-:Y:S01]  /*241e0*/  SHF.R.S32.HI R0, RZ, 0x1f, R8 ;  /* 0x0000001fff007819 */ /* 0x000fe20000011408 */
[----:B------:R-:W-:Y:S01]  /*241f0*/  ULDC UR10, c[0x0][0x3a0] ;  /* 0x0000e800000a7ab9 */ /* 0x000fe20000000800 */
[----:B-----5:R-:W-:Y:S01]  /*24200*/  IMAD R10, R10, c[0x0][0x4e8], RZ ;  /* 0x00013a000a0a7a24 */ /* 0x020fe200078e02ff */
[----:B------:R-:W-:Y:S01]  /*24210*/  ULDC UR7, c[0x0][0x3a4] ;  /* 0x0000e90000077ab9 */ /* 0x000fe20000000800 */
[----:B------:R-:W-:Y:S01]  /*24220*/  LEA.HI R0, R0, R8, RZ, 0x3 ;  /* 0x0000000800007211 */ /* 0x000fe200078f18ff */
[----:B------:R-:W-:Y:S01]  /*24230*/  BSSY B0, `(.L_x_1809) ;  /* 0x000003d000007945 */ /* 0x000fe20003800000 */
[----:B------:R-:W3:Y:S08]  /*24240*/  R2UR UR12, R2 ;  /* 0x00000000020c73c2 */ /* 0x000ef000000e0000 */
[----:B------:R4:W2:Y:S08]  /*24250*/  R2UR UR14, R2 ;  /* 0x00000000020e73c2 */ /* 0x0008b000000e0000 */
[----:B------:R2:W2:Y:S01]  /*24260*/  R2UR UR15, R3 ;  /* 0x00000000030f73c2 */ /* 0x0004a200000e0000 */
[----:B-1----:R-:W-:-:S04]  /*24270*/  UIMAD UR4, UR13, UR10, URZ ;  /* 0x0000000a0d0472a4 */ /* 0x002fc8000f8e023f */
[----:B---3--:R-:W-:-:S03]  /*24280*/  UIMAD UR7, UR12, UR7, UR4 ;  /* 0x000000070c0772a4 */ /* 0x008fc6000f8e0204 */
[----:B------:R-:W-:Y:S01]  /*24290*/  ULDC.64 UR4, c[0x0][0x3e8] ;  /* 0x0000fa0000047ab9 */ /* 0x000fe20000000a00 */
[----:B----4-:R-:W-:Y:S01]  /*242a0*/  LOP3.LUT R2, R0, 0xfffffff8, RZ, 0xc0, !PT ;  /* 0xfffffff800027812 */ /* 0x010fe200078ec0ff */
[----:B--2---:R-:W-:-:S04]  /*242b0*/  UIMAD.WIDE.U32 UR10, UR14, UR10, URZ ;  /* 0x0000000a0e0a72a5 */ /* 0x004fc8000f8e003f */
[----:B------:R-:W-:Y:S01]  /*242c0*/  IMAD.IADD R7, R8, 0x1, -R2 ;  /* 0x0000000108077824 */ /* 0x000fe200078e0a02 */
[----:B------:R-:W-:Y:S01]  /*242d0*/  SHF.R.S32.HI R8, RZ, 0x3, R0 ;  /* 0x00000003ff087819 */ /* 0x000fe20000011400 */
[----:B------:R-:W-:Y:S01]  /*242e0*/  UIADD3 UR11, UR11, UR7, URZ ;  /* 0x000000070b0b7290 */ /* 0x000fe2000fffe03f */
[----:B------:R-:W-:Y:S01]  /*242f0*/  IMAD.MOV.U32 R3, RZ, RZ, c[0x0][0x4e8] ;  /* 0x00013a00ff037624 */ /* 0x000fe200078e00ff */
[----:B------:R-:W-:Y:S01]  /*24300*/  UIMAD UR7, UR8, UR4, URZ ;  /* 0x00000004080772a4 */ /* 0x000fe2000f8e023f */
[----:B------:R-:W-:Y:S01]  /*24310*/  LEA R0, R7, R8, 0x4 ;  /* 0x0000000807007211 */ /* 0x000fe200078e20ff */
[----:B------:R-:W-:Y:S01]  /*24320*/  UIMAD.WIDE.U32 UR10, UR16, UR4, UR10 ;  /* 0x00000004100a72a5 */ /* 0x000fe2000f8e000a */
[C---:B------:R-:W-:Y:S01]  /*24330*/  IMAD R8, R12.reuse, 0x80, R8 ;  /* 0x000000800c087824 */ /* 0x040fe200078e0208 */
[----:B------:R-:W-:Y:S01]  /*24340*/  ISETP.NE.AND P0, PT, R3, 0x1, PT ;  /* 0x000000010300780c */ /* 0x000fe20003f05270 */
[----:B------:R-:W-:Y:S01]  /*24350*/  UIMAD UR7, UR16, UR5, UR7 ;  /* 0x00000005100772a4 */ /* 0x000fe2000f8e0207 */
[----:B------:R-:W-:-:S02]  /*24360*/  IMAD R0, R12, 0x80, R0 ;  /* 0x000000800c007824 */ /* 0x000fc400078e0200 */
[----:B------:R-:W-:Y:S02]  /*24370*/  ULDC.64 UR4, c[0x0][0x3f0] ;  /* 0x0000fc0000047ab9 */ /* 0x000fe40000000a00 */
[----:B------:R-:W-:Y:S01]  /*24380*/  UIMAD UR6, UR6, UR4, URZ ;  /* 0x00000004060672a4 */ /* 0x000fe2000f8e023f */
[----:B------:R-:W-:Y:S01]  /*24390*/  MOV R4, R0 ;  /* 0x0000000000047202 */ /* 0x000fe20000000f00 */
[----:B------:R-:W-:Y:S02]  /*243a0*/  UIADD3 UR11, UR7, UR11, URZ ;  /* 0x0000000b070b7290 */ /* 0x000fe4000fffe03f */
[----:B------:R-:W-:Y:S02]  /*243b0*/  UIMAD UR5, UR26, UR5, UR6 ;  /* 0x000000051a0572a4 */ /* 0x000fe4000f8e0206 */
[----:B------:R-:W-:Y:S01]  /*243c0*/  UIMAD.WIDE.U32 UR10, UR26, UR4, UR10 ;  /* 0x000000041a0a72a5 */ /* 0x000fe2000f8e000a */
[----:B------:R-:W-:-:S03]  /*243d0*/  @P0 IMAD.HI.U32 R2, R0, c[0x0][0x4ec], RZ ;  /* 0x00013b0000020a27 */ /* 0x000fc600078e00ff */
[----:B------:R-:W-:Y:S02]  /*243e0*/  UIADD3 UR5, UR11, UR5, URZ ;  /* 0x000000050b057290 */ /* 0x000fe4000fffe03f */
[----:B------:R-:W-:-:S04]  /*243f0*/  @P0 SHF.R.U32.HI R4, RZ, c[0x0][0x4f0], R2 ;  /* 0x00013c00ff040a19 */ /* 0x000fc80000011602 */
[--C-:B------:R-:W-:Y:S01]  /*24400*/  SHF.R.S32.HI R3, RZ, 0x1f, R4.reuse ;  /* 0x0000001fff037819 */ /* 0x100fe20000011404 */
[----:B------:R-:W-:-:S04]  /*24410*/  IMAD.MOV R2, RZ, RZ, -R4 ;  /* 0x000000ffff027224 */ /* 0x000fc800078e0a04 */
[----:B------:R-:W-:Y:S01]  /*24420*/  IMAD R5, R2, c[0x0][0x4e8], R0 ;  /* 0x00013a0002057a24 */ /* 0x000fe200078e0200 */
[----:B------:R-:W-:Y:S01]  /*24430*/  MOV R2, UR10 ;  /* 0x0000000a00027c02 */ /* 0x000fe20008000f00 */
[----:B------:R-:W-:Y:S02]  /*24440*/  IMAD R0, R3, c[0x0][0x3e0], RZ ;  /* 0x0000f80003007a24 */ /* 0x000fe400078e02ff */
[----:B------:R-:W-:Y:S01]  /*24450*/  IMAD.U32 R3, RZ, RZ, UR11 ;  /* 0x0000000bff037e24 */ /* 0x000fe2000f8e00ff */
[----:B------:R-:W-:Y:S01]  /*24460*/  MOV R3, UR5 ;  /* 0x0000000500037c02 */ /* 0x000fe20008000f00 */
[----:B------:R-:W-:Y:S01]  /*24470*/  IMAD R6, R4, c[0x0][0x3e4], R0 ;  /* 0x0000f90004067a24 */ /* 0x000fe200078e0200 */
[----:B------:R-:W-:-:S03]  /*24480*/  SHF.R.S32.HI R0, RZ, 0x1f, R5 ;  /* 0x0000001fff007819 */ /* 0x000fc60000011405 */
[----:B------:R-:W-:-:S04]  /*24490*/  IMAD.WIDE.U32 R2, R4, c[0x0][0x3e0], R2 ;  /* 0x0000f80004027a25 */ /* 0x000fc800078e0002 */
[----:B------:R-:W-:Y:S02]  /*244a0*/  IMAD R0, R0, c[0x0][0x3d8], RZ ;  /* 0x0000f60000007a24 */ /* 0x000fe400078e02ff */
[----:B------:R-:W-:Y:S01]  /*244b0*/  IMAD.IADD R3, R3, 0x1, R6 ;  /* 0x0000000103037824 */ /* 0x000fe200078e0206 */
[----:B------:R-:W-:Y:S01]  /*244c0*/  SHF.L.U32 R6, R7, 0x3, RZ ;  /* 0x0000000307067819 */ /* 0x000fe200000006ff */
[C---:B------:R-:W-:Y:S02]  /*244d0*/  IMAD R0, R5.reuse, c[0x0][0x3dc], R0 ;  /* 0x0000f70005007a24 */ /* 0x040fe400078e0200 */
[----:B------:R-:W-:Y:S01]  /*244e0*/  IMAD.WIDE.U32 R2, R5, c[0x0][0x3d8], R2 ;  /* 0x0000f60005027a25 */ /* 0x000fe200078e0002 */
[----:B------:R-:W-:-:S04]  /*244f0*/  IADD3 R7, R6, 0x40, RZ ;  /* 0x0000004006077810 */ /* 0x000fc80007ffe0ff */
[----:B------:R-:W-:Y:S02]  /*24500*/  IADD3 R0, R3, R0, RZ ;  /* 0x0000000003007210 */ /* 0x000fe40007ffe0ff */
        /* <DEDUP_REMOVED lines=15> */
.L_x_1810:
[----:B------:R-:W-:Y:S05]  /*24600*/  BSYNC B0 ;  /* 0x0000000000007941 */ /* 0x000fea0003800000 */
.L_x_1809:
        /* <DEDUP_REMOVED lines=15> */
.L_x_1812:
[----:B------:R-:W-:Y:S05]  /*24700*/  BSYNC B0 ;  /* 0x0000000000007941 */ /* 0x000fea0003800000 */
.L_x_1811:
        /* <DEDUP_REMOVED lines=15> */
.L_x_1814:
[----:B------:R-:W-:Y:S05]  /*24800*/  BSYNC B0 ;  /* 0x0000000000007941 */ /* 0x000fea0003800000 */
.L_x_1813:
        /* <DEDUP_REMOVED lines=15> */
.L_x_1816:
[----:B------:R-:W-:Y:S05]  /*24900*/  BSYNC B0 ;  /* 0x0000000000007941 */ /* 0x000fea0003800000 */
.L_x_1815:
        /* <DEDUP_REMOVED lines=15> */
.L_x_1818:
[----:B------:R-:W-:Y:S05]  /*24a00*/  BSYNC B0 ;  /* 0x0000000000007941 */ /* 0x000fea0003800000 */
.L_x_1817:
        /* <DEDUP_REMOVED lines=15> */
.L_x_1820:
[----:B------:R-:W-:Y:S05]  /*24b00*/  BSYNC B0 ;  /* 0x0000000000007941 */ /* 0x000fea0003800000 */
.L_x_1819:
        /* <DEDUP_REMOVED lines=15> */
.L_x_1822:
[----:B------:R-:W-:Y:S05]  /*24c00*/  BSYNC B0 ;  /* 0x0000000000007941 */ /* 0x000fea0003800000 */
.L_x_1821:
        /* <DEDUP_REMOVED lines=16> */
.L_x_1823:
        /* <DEDUP_REMOVED lines=15> */
.L_x_1848:


//--------------------- .nv.shared._ZN7cutlass13device_kernelIN5flash19enable_sm80_to_sm89INS1_16FlashAttnFwdSm80INS1_25CollectiveMainloopFwdSm80ILi8ELi1ELb1EN4cute5tupleIJNS5_1CILi128EEES8_S8_EEELi128ENS_10bfloat16_tEfNS_4arch4Sm80ELb0ELb0ELb0ELb0ELb0ELb0ELb1ELb0EEENS1_21CollectiveEpilogueFwdIS9_NS6_IJNS7_ILi1EEESF_SF_EEESA_SC_Li256ELb0ELb1ELb0ELb0EEENS1_19SingleTileSchedulerILb0ELb0ELb1ELi128EEEEEEEEEvNT_6ParamsE --------------------------
	.section	.nv.shared._ZN7cutlass13device_kernelIN5flash19enable_sm80_to_sm89INS1_16FlashAttnFwdSm80INS1_25CollectiveMainloopFwdSm80ILi8ELi1ELb1EN4cute5tupleIJNS5_1CILi128EEES8_S8_EEELi128ENS_10bfloat16_tEfNS_4arch4Sm80ELb0ELb0ELb0ELb0ELb0ELb0ELb1ELb0EEENS1_21CollectiveEpilogueFwdIS9_NS6_IJNS7_ILi1EEESF_SF_EEESA_SC_Li256ELb0ELb1ELb0ELb0EEENS1_19SingleTileSchedulerILb0ELb0ELb1ELi128EEEEEEEEEvNT_6ParamsE,"aw",@nobits
	.sectionflags	@""
	.align	16


//--------------------- .nv.global                --------------------------
	.section	.nv.global,"aw",@nobits
.nv.global:
	.type		_ZN66_INTERNAL_43f44d2a_30_flash_fwd_hdim128_bf16_sm80_cu_f3e6f9ee_29264cute1_E,@object
	.size		_ZN66_INTERNAL_43f44d2a_30_flash_fwd_hdim128_bf16_sm80_cu_f3e6f9ee_29264cute1_E,(_ZN66_INTERNAL_43f44d2a_30_flash_fwd_hdim128_bf16_sm80_cu_f3e6f9ee_29264cuda3std3__45__cpo6cbeginE - _ZN66_INTERNAL_43f44d2a_30_flash_fwd_hdim128_bf16_sm80_cu_f3e6f9ee_29264cute1_E)
_ZN66_INTERNAL_43f44d2a_30_flash_fwd_hdim128_bf16_sm80_cu_f3e6f9ee_29264cute1_E:
	.zero		1
	.type		_ZN66_INTERNAL_43f44d2a_30_flash_fwd_hdim128_bf16_sm80_cu_f3e6f9ee_29264cuda3std3__45__cpo6cbeginE,@object
	.size		_ZN66_INTERNAL_43f44d2a_30_flash_fwd_hdim128_bf16_sm80_cu_f3e6f9ee_29264cuda3std3__45__cpo6cbeginE,(_ZN66_INTERNAL_43f44d2a_30_flash_fwd_hdim128_bf16_sm80_cu_f3e6f9ee_29264cuda3std3__48in_placeE - _ZN66_INTERNAL_43f44d2a_30_flash_fwd_hdim128_bf16_sm80_cu_f3e6f9ee_29264cuda3std3__45__cpo6cbeginE)
_ZN66_INTERNAL_43f44d2a_30_flash_fwd_hdim128_bf16_sm80_cu_f3e6f9ee_29264cuda3std3__45__cpo6cbeginE:
	.zero		1
	.type		_ZN66_INTERNAL_43f44d2a_30_flash_fwd_hdim128_bf16_sm80_cu_f3e6f9ee_29264cuda3std3__48in_placeE,@object
	.size		_ZN66_INTERNAL_43f44d2a_30_flash_fwd_hdim128_bf16_sm80_cu_f3e6f9ee_29264cuda3std3__48in_placeE,(_ZN66_INTERNAL_43f44d2a_30_flash_fwd_hdim128_bf16_sm80_cu_f3e6f9ee_29264cuda3std6ranges3__45__cpo9iter_moveE - _ZN66_INTERNAL_43f44d2a_30_flash_fwd_hdim128_bf16_sm80_cu_f3e6f9ee_29264cuda3std3__48in_placeE)
_ZN66_INTERNAL_43f44d2a_30_flash_fwd_hdim128_bf16_sm80_cu_f3e6f9ee_29264cuda3std3__48in_placeE:
	.zero		1
	.type		_ZN66_INTERNAL_43f44d2a_30_flash_fwd_hdim128_bf16_sm80_cu_f3e6f9ee_29264cuda3std6ranges3__45__cpo9iter_moveE,@object
	.size		_ZN66_INTERNAL_43f44d2a_30_flash_fwd_hdim128_bf16_sm80_cu_f3e6f9ee_29264cuda3std6ranges3__45__cpo9iter_moveE,(_ZN66_INTERNAL_43f44d2a_30_flash_fwd_hdim128_bf16_sm80_cu_f3e6f9ee_29264cuda3std3__45__cpo5beginE - _ZN66_INTERNAL_43f44d2a_30_flash_fwd_hdim128_bf16_sm80_cu_f3e6f9ee_29264cuda3std6ranges3__45__cpo9iter_moveE)
_ZN66_INTERNAL_43f44d2a_30_flash_fwd_hdim128_bf16_sm80_cu_f3e6f9ee_29264cuda3std6ranges3__45__cpo9iter_moveE:
	.zero		1
	.type		_ZN66_INTERNAL_43f44d2a_30_flash_fwd_hdim128_bf16_sm80_cu_f3e6f9ee_29264cuda3std3__45__cpo5beginE,@object
	.size		_ZN66_INTERNAL_43f44d2a_30_flash_fwd_hdim128_bf16_sm80_cu_f3e6f9ee_29264cuda3std3__45__cpo5beginE,(_ZN66_INTERNAL_43f44d2a_30_flash_fwd_hdim128_bf16_sm80_cu_f3e6f9ee_29264cuda3std3__468_GLOBAL__N__43f44d2a_30_flash_fwd_hdim128_bf16_sm80_cu_f3e6f9ee_29266ignoreE - _ZN66_INTERNAL_43f44d2a_30_flash_fwd_hdim128_bf16_sm80_cu_f3e6f9ee_29264cuda3std3__45__cpo5beginE)
_ZN66_INTERNAL_43f44d2a_30_flash_fwd_hdim128_bf16_sm80_cu_f3e6f9ee_29264cuda3std3__45__cpo5beginE:
	.zero		1
	.type		_ZN66_INTERNAL_43f44d2a_30_flash_fwd_hdim128_bf16_sm80_cu_f3e6f9ee_29264cuda3std3__468_GLOBAL__N__43f44d2a_30_flash_fwd_hdim128_bf16_sm80_cu_f3e6f9ee_29266ignoreE,@object
	.size		_ZN66_INTERNAL_43f44d2a_30_flash_fwd_hdim128_bf16_sm80_cu_f3e6f9ee_29264cuda3std3__468_GLOBAL__N__43f44d2a_30_flash_fwd_hdim128_bf16_sm80_cu_f3e6f9ee_29266ignoreE,(_ZN66_INTERNAL_43f44d2a_30_flash_fwd_hdim128_bf16_sm80_cu_f3e6f9ee_29264cute7productE - _ZN66_INTERNAL_43f44d2a_30_flash_fwd_hdim128_bf16_sm80_cu_f3e6f9ee_29264cuda3std3__468_GLOBAL__N__43f44d2a_30_flash_fwd_hdim128_bf16_sm80_cu_f3e6f9ee_29266ignoreE)
_ZN66_INTERNAL_43f44d2a_30_flash_fwd_hdim128_bf16_sm80_cu_f3e6f9ee_29264cuda3std3__468_GLOBAL__N__43f44d2a_30_flash_fwd_hdim128_bf16_sm80_cu_f3e6f9ee_29266ignoreE:
	.zero		1
	.type		_ZN66_INTERNAL_43f44d2a_30_flash_fwd_hdim128_bf16_sm80_cu_f3e6f9ee_29264cute7productE,@object
	.size		_ZN66_INTERNAL_43f44d2a_30_flash_fwd_hdim128_bf16_sm80_cu_f3e6f9ee_29264cute7productE,(_ZN66_INTERNAL_43f44d2a_30_flash_fwd_hdim128_bf16_sm80_cu_f3e6f9ee_29264cuda3std3__45__cpo3endE - _ZN66_INTERNAL_43f44d2a_30_flash_fwd_hdim128_bf16_sm80_cu_f3e6f9ee_29264cute7productE)
_ZN66_INTERNAL_43f44d2a_30_flash_fwd_hdim128_bf16_sm80_cu_f3e6f9ee_29264cute7productE:
	.zero		1
	.type		_ZN66_INTERNAL_43f44d2a_30_flash_fwd_hdim128_bf16_sm80_cu_f3e6f9ee_29264cuda3std3__45__cpo3endE,@object
	.size		_ZN66_INTERNAL_43f44d2a_30_flash_fwd_hdim128_bf16_sm80_cu_f3e6f9ee_29264cuda3std3__45__cpo3endE,(_ZN66_INTERNAL_43f44d2a_30_flash_fwd_hdim128_bf16_sm80_cu_f3e6f9ee_29264cuda3std3__419piecewise_constructE - _ZN66_INTERNAL_43f44d2a_30_flash_fwd_hdim128_bf16_sm80_cu_f3e6f9ee_29264cuda3std3__45__cpo3endE)
_ZN66_INTERNAL_43f44d2a_30_flash_fwd_hdim128_bf16_sm80_cu_f3e6f9ee_29264cuda3std3__45__cpo3endE:
	.zero		1
	.type		_ZN66_INTERNAL_43f44d2a_30_flash_fwd_hdim128_bf16_sm80_cu_f3e6f9ee_29264cuda3std3__419piecewise_constructE,@object
	.size		_ZN66_INTERNAL_43f44d2a_30_flash_fwd_hdim128_bf16_sm80_cu_f3e6f9ee_29264cuda3std3__419piecewise_constructE,(_ZN66_INTERNAL_43f44d2a_30_flash_fwd_hdim128_bf16_sm80_cu_f3e6f9ee_29264cuda3std3__45__cpo4cendE - _ZN66_INTERNAL_43f44d2a_30_flash_fwd_hdim128_bf16_sm80_cu_f3e6f9ee_29264cuda3std3__419piecewise_constructE)
_ZN66_INTERNAL_43f44d2a_30_flash_fwd_hdim128_bf16_sm80_cu_f3e6f9ee_29264cuda3std3__419piecewise_constructE:
	.zero		1
	.type		_ZN66_INTERNAL_43f44d2a_30_flash_fwd_hdim128_bf16_sm80_cu_f3e6f9ee_29264cuda3std3__45__cpo4cendE,@object
	.size		_ZN66_INTERNAL_43f44d2a_30_flash_fwd_hdim128_bf16_sm80_cu_f3e6f9ee_29264cuda3std3__45__cpo4cendE,(_ZN66_INTERNAL_43f44d2a_30_flash_fwd_hdim128_bf16_sm80_cu_f3e6f9ee_29264cuda3std6ranges3__45__cpo4swapE - _ZN66_INTERNAL_43f44d2a_30_flash_fwd_hdim128_bf16_sm80_cu_f3e6f9ee_29264cuda3std3__45__cpo4cendE)
_ZN66_INTERNAL_43f44d2a_30_flash_fwd_hdim128_bf16_sm80_cu_f3e6f9ee_29264cuda3std3__45__cpo4cendE:
	.zero		1
	.type		_ZN66_INTERNAL_43f44d2a_30_flash_fwd_hdim128_bf16_sm80_cu_f3e6f9ee_29264cuda3std6ranges3__45__cpo4swapE,@object
	.size		_ZN66_INTERNAL_43f44d2a_30_flash_fwd_hdim128_bf16_sm80_cu_f3e6f9ee_29264cuda3std6ranges3__45__cpo4swapE,(.L_7 - _ZN66_INTERNAL_43f44d2a_30_flash_fwd_hdim128_bf16_sm80_cu_f3e6f9ee_29264cuda3std6ranges3__45__cpo4swapE)
_ZN66_INTERNAL_43f44d2a_30_flash_fwd_hdim128_bf16_sm80_cu_f3e6f9ee_29264cuda3std6ranges3__45__cpo4swapE:
	.zero		1
.L_7:


//--------------------- .nv.shared._ZN7cutlass13device_kernelIN5flash19enable_sm80_to_sm89INS1_16FlashAttnFwdSm80INS1_25CollectiveMainloopFwdSm80ILi8ELi1ELb1EN4cute5tupleIJNS5_1CILi128EEES8_S8_EEELi128ENS_10bfloat16_tEfNS_4arch4Sm80ELb0ELb0ELb0ELb1ELb0ELb0ELb1ELb0EEENS1_21CollectiveEpilogueFwdIS9_NS6_IJNS7_ILi1EEESF_SF_EEESA_SC_Li256ELb1ELb1ELb0ELb0EEENS1_19SingleTileSchedulerILb1ELb0ELb1ELi128EEEEEEEEEvNT_6ParamsE --------------------------
	.section	.nv.shared._ZN7cutlass13device_kernelIN5flash19enable_sm80_to_sm89INS1_16FlashAttnFwdSm80INS1_25CollectiveMainloopFwdSm80ILi8ELi1ELb1EN4cute5tupleIJNS5_1CILi128EEES8_S8_EEELi128ENS_10bfloat16_tEfNS_4arch4Sm80ELb0ELb0ELb0ELb1ELb0ELb0ELb1ELb0EEENS1_21CollectiveEpilogueFwdIS9_NS6_IJNS7_ILi1EEESF_SF_EEESA_SC_Li256ELb1ELb1ELb0ELb0EEENS1_19SingleTileSchedulerILb1ELb0ELb1ELi128EEEEEEEEEvNT_6ParamsE,"aw",@nobits
	.sectionflags	@""
	.align	16


//--------------------- .nv.shared._ZN7cutlass13device_kernelIN5flash19enable_sm80_to_sm89INS1_16FlashAttnFwdSm80INS1_25CollectiveMainloopFwdSm80ILi8ELi1ELb1EN4cute5tupleIJNS5_1CILi128EEES8_S8_EEELi128ENS_10bfloat16_tEfNS_4arch4Sm80ELb0ELb0ELb0ELb1ELb0ELb1ELb1ELb0EEENS1_21CollectiveEpilogueFwdIS9_NS6_IJNS7_ILi1EEESF_SF_EEESA_SC_Li256ELb1ELb1ELb0ELb0EEENS1_19SingleTileSchedulerILb1ELb0ELb1ELi128EEEEEEEEEvNT_6ParamsE --------------------------
	.section	.nv.shared._ZN7cutlass13device_kernelIN5flash19enable_sm80_to_sm89INS1_16FlashAttnFwdSm80INS1_25CollectiveMainloopFwdSm80ILi8ELi1ELb1EN4cute5tupleIJNS5_1CILi128EEES8_S8_EEELi128ENS_10bfloat16_tEfNS_4arch4Sm80ELb0ELb0ELb0ELb1ELb0ELb1ELb1ELb0EEENS1_21CollectiveEpilogueFwdIS9_NS6_IJNS7_ILi1EEESF_SF_EEESA_SC_Li256ELb1ELb1ELb0ELb0EEENS1_19SingleTileSchedulerILb1ELb0ELb1ELi128EEEEEEEEEvNT_6ParamsE,"aw",@nobits
	.sectionflags	@""
	.align	16


//--------------------- .nv.shared._ZN7cutlass13device_kernelIN5flash19enable_sm80_to_sm89INS1_16FlashAttnFwdSm80INS1_25CollectiveMainloopFwdSm80ILi8ELi1ELb1EN4cute5tupleIJNS5_1CILi128EEENS7_ILi96EEES8_EEELi128ENS_10bfloat16_tEfNS_4arch4Sm80ELb0ELb1ELb0ELb0ELb0ELb0ELb1ELb0EEENS1_21CollectiveEpilogueFwdINS6_IJS8_S8_S9_EEENS6_IJNS7_ILi1EEESH_SH_EEESB_SD_Li256ELb0ELb1ELb0ELb0EEENS1_19SingleTileSchedulerILb0ELb0ELb1ELi128EEEEEEEEEvNT_6ParamsE --------------------------
	.section	.nv.shared._ZN7cutlass13device_kernelIN5flash19enable_sm80_to_sm89INS1_16FlashAttnFwdSm80INS1_25CollectiveMainloopFwdSm80ILi8ELi1ELb1EN4cute5tupleIJNS5_1CILi128EEENS7_ILi96EEES8_EEELi128ENS_10bfloat16_tEfNS_4arch4Sm80ELb0ELb1ELb0ELb0ELb0ELb0ELb1ELb0EEENS1_21CollectiveEpilogueFwdINS6_IJS8_S8_S9_EEENS6_IJNS7_ILi1EEESH_SH_EEESB_SD_Li256ELb0ELb1ELb0ELb0EEENS1_19SingleTileSchedulerILb0ELb0ELb1ELi128EEEEEEEEEvNT_6ParamsE,"aw",@nobits
	.sectionflags	@""
	.align	16


//--------------------- .nv.shared._ZN7cutlass13device_kernelIN5flash19enable_sm80_to_sm89INS1_16FlashAttnFwdSm80INS1_25CollectiveMainloopFwdSm80ILi8ELi1ELb1EN4cute5tupleIJNS5_1CILi128EEENS7_ILi96EEES8_EEELi128ENS_10bfloat16_tEfNS_4arch4Sm80ELb0ELb1ELb0ELb1ELb0ELb0ELb1ELb0EEENS1_21CollectiveEpilogueFwdINS6_IJS8_S8_S9_EEENS6_IJNS7_ILi1EEESH_SH_EEESB_SD_Li256ELb1ELb1ELb0ELb0EEENS1_19SingleTileSchedulerILb1ELb0ELb1ELi128EEEEEEEEEvNT_6ParamsE --------------------------
	.section	.nv.shared._ZN7cutlass13device_kernelIN5flash19enable_sm80_to_sm89INS1_16FlashAttnFwdSm80INS1_25CollectiveMainloopFwdSm80ILi8ELi1ELb1EN4cute5tupleIJNS5_1CILi128EEENS7_ILi96EEES8_EEELi128ENS_10bfloat16_tEfNS_4arch4Sm80ELb0ELb1ELb0ELb1ELb0ELb0ELb1ELb0EEENS1_21CollectiveEpilogueFwdINS6_IJS8_S8_S9_EEENS6_IJNS7_ILi1EEESH_SH_EEESB_SD_Li256ELb1ELb1ELb0ELb0EEENS1_19SingleTileSchedulerILb1ELb0ELb1ELi128EEEEEEEEEvNT_6ParamsE,"aw",@nobits
	.sectionflags	@""
	.align	16


//--------------------- .nv.shared._ZN7cutlass13device_kernelIN5flash19enable_sm80_to_sm89INS1_16FlashAttnFwdSm80INS1_25CollectiveMainloopFwdSm80ILi8ELi1ELb1EN4cute5tupleIJNS5_1CILi128EEENS7_ILi96EEES8_EEELi128ENS_10bfloat16_tEfNS_4arch4Sm80ELb0ELb1ELb0ELb1ELb0ELb1ELb1ELb0EEENS1_21CollectiveEpilogueFwdINS6_IJS8_S8_S9_EEENS6_IJNS7_ILi1EEESH_SH_EEESB_SD_Li256ELb1ELb1ELb0ELb0EEENS1_19SingleTileSchedulerILb1ELb0ELb1ELi128EEEEEEEEEvNT_6ParamsE --------------------------
	.section	.nv.shared._ZN7cutlass13device_kernelIN5flash19enable_sm80_to_sm89INS1_16FlashAttnFwdSm80INS1_25CollectiveMainloopFwdSm80ILi8ELi1ELb1EN4cute5tupleIJNS5_1CILi128EEENS7_ILi96EEES8_EEELi128ENS_10bfloat16_tEfNS_4arch4Sm80ELb0ELb1ELb0ELb1ELb0ELb1ELb1ELb0EEENS1_21CollectiveEpilogueFwdINS6_IJS8_S8_S9_EEENS6_IJNS7_ILi1EEESH_SH_EEESB_SD_Li256ELb1ELb1ELb0ELb0EEENS1_19SingleTileSchedulerILb1ELb0ELb1ELi128EEEEEEEEEvNT_6ParamsE,"aw",@nobits
	.sectionflags	@""
	.align	16


//--------------------- .nv.shared._ZN7cutlass13device_kernelIN5flash19enable_sm80_to_sm89INS1_16FlashAttnFwdSm80INS1_25CollectiveMainloopFwdSm80ILi8ELi1ELb1EN4cute5tupleIJNS5_1CILi128EEES8_S8_EEELi128ENS_10bfloat16_tEfNS_4arch4Sm80ELb1ELb0ELb0ELb0ELb0ELb0ELb1ELb0EEENS1_21CollectiveEpilogueFwdIS9_NS6_IJNS7_ILi1EEESF_SF_EEESA_SC_Li256ELb0ELb1ELb0ELb0EEENS1_30DynamicPersistentTileSchedulerILi256ELi256ELb0ELb1ELb0EEEEEEEEEvNT_6ParamsE --------------------------
	.section	.nv.shared._ZN7cutlass13device_kernelIN5flash19enable_sm80_to_sm89INS1_16FlashAttnFwdSm80INS1_25CollectiveMainloopFwdSm80ILi8ELi1ELb1EN4cute5tupleIJNS5_1CILi128EEES8_S8_EEELi128ENS_10bfloat16_tEfNS_4arch4Sm80ELb1ELb0ELb0ELb0ELb0ELb0ELb1ELb0EEENS1_21CollectiveEpilogueFwdIS9_NS6_IJNS7_ILi1EEESF_SF_EEESA_SC_Li256ELb0ELb1ELb0ELb0EEENS1_30DynamicPersistentTileSchedulerILi256ELi256ELb0ELb1ELb0EEEEEEEEEvNT_6ParamsE,"aw",@nobits
	.sectionflags	@""
	.align	16


//--------------------- .nv.shared._ZN7cutlass13device_kernelIN5flash19enable_sm80_to_sm89INS1_16FlashAttnFwdSm80INS1_25CollectiveMainloopFwdSm80ILi8ELi1ELb1EN4cute5tupleIJNS5_1CILi128EEES8_S8_EEELi128ENS_10bfloat16_tEfNS_4arch4Sm80ELb1ELb0ELb0ELb1ELb0ELb0ELb1ELb0EEENS1_21CollectiveEpilogueFwdIS9_NS6_IJNS7_ILi1EEESF_SF_EEESA_SC_Li256ELb1ELb1ELb0ELb0EEENS1_19SingleTileSchedulerILb1ELb0ELb1ELi128EEEEEEEEEvNT_6ParamsE --------------------------
	.section	.nv.shared._ZN7cutlass13device_kernelIN5flash19enable_sm80_to_sm89INS1_16FlashAttnFwdSm80INS1_25CollectiveMainloopFwdSm80ILi8ELi1ELb1EN4cute5tupleIJNS5_1CILi128EEES8_S8_EEELi128ENS_10bfloat16_tEfNS_4arch4Sm80ELb1ELb0ELb0ELb1ELb0ELb0ELb1ELb0EEENS1_21CollectiveEpilogueFwdIS9_NS6_IJNS7_ILi1EEESF_SF_EEESA_SC_Li256ELb1ELb1ELb0ELb0EEENS1_19SingleTileSchedulerILb1ELb0ELb1ELi128EEEEEEEEEvNT_6ParamsE,"aw",@nobits
	.sectionflags	@""
	.align	16


//--------------------- .nv.shared._ZN7cutlass13device_kernelIN5flash19enable_sm80_to_sm89INS1_16FlashAttnFwdSm80INS1_25CollectiveMainloopFwdSm80ILi8ELi1ELb1EN4cute5tupleIJNS5_1CILi128EEES8_S8_EEELi128ENS_10bfloat16_tEfNS_4arch4Sm80ELb1ELb0ELb0ELb1ELb0ELb1ELb1ELb0EEENS1_21CollectiveEpilogueFwdIS9_NS6_IJNS7_ILi1EEESF_SF_EEESA_SC_Li256ELb1ELb1ELb0ELb0EEENS1_19SingleTileSchedulerILb1ELb0ELb1ELi128EEEEEEEEEvNT_6ParamsE --------------------------
	.section	.nv.shared._ZN7cutlass13device_kernelIN5flash19enable_sm80_to_sm89INS1_16FlashAttnFwdSm80INS1_25CollectiveMainloopFwdSm80ILi8ELi1ELb1EN4cute5tupleIJNS5_1CILi128EEES8_S8_EEELi128ENS_10bfloat16_tEfNS_4arch4Sm80ELb1ELb0ELb0ELb1ELb0ELb1ELb1ELb0EEENS1_21CollectiveEpilogueFwdIS9_NS6_IJNS7_ILi1EEESF_SF_EEESA_SC_Li256ELb1ELb1ELb0ELb0EEENS1_19SingleTileSchedulerILb1ELb0ELb1ELi128EEEEEEEEEvNT_6ParamsE,"aw",@nobits
	.sectionflags	@""
	.align	16


//--------------------- .nv.shared._ZN7cutlass13device_kernelIN5flash19enable_sm80_to_sm89INS1_16FlashAttnFwdSm80INS1_25CollectiveMainloopFwdSm80ILi4ELi1ELb0EN4cute5tupleIJNS5_1CILi128EEENS7_ILi64EEES8_EEELi128ENS_10bfloat16_tEfNS_4arch4Sm80ELb0ELb0ELb0ELb0ELb0ELb0ELb1ELb0EEENS1_21CollectiveEpilogueFwdINS6_IJS8_S8_S9_EEENS6_IJNS7_ILi1EEESH_SH_EEESB_SD_Li128ELb0ELb1ELb0ELb0EEENS1_19SingleTileSchedulerILb0ELb0ELb1ELi128EEEEEEEEEvNT_6ParamsE --------------------------
	.section	.nv.shared._ZN7cutlass13device_kernelIN5flash19enable_sm80_to_sm89INS1_16FlashAttnFwdSm80INS1_25CollectiveMainloopFwdSm80ILi4ELi1ELb0EN4cute5tupleIJNS5_1CILi128EEENS7_ILi64EEES8_EEELi128ENS_10bfloat16_tEfNS_4arch4Sm80ELb0ELb0ELb0ELb0ELb0ELb0ELb1ELb0EEENS1_21CollectiveEpilogueFwdINS6_IJS8_S8_S9_EEENS6_IJNS7_ILi1EEESH_SH_EEESB_SD_Li128ELb0ELb1ELb0ELb0EEENS1_19SingleTileSchedulerILb0ELb0ELb1ELi128EEEEEEEEEvNT_6ParamsE,"aw",@nobits
	.sectionflags	@""
	.align	16


//--------------------- .nv.shared._ZN7cutlass13device_kernelIN5flash19enable_sm80_to_sm89INS1_16FlashAttnFwdSm80INS1_25CollectiveMainloopFwdSm80ILi4ELi1ELb0EN4cute5tupleIJNS5_1CILi128EEENS7_ILi64EEES8_EEELi128ENS_10bfloat16_tEfNS_4arch4Sm80ELb0ELb0ELb0ELb1ELb0ELb0ELb1ELb0EEENS1_21CollectiveEpilogueFwdINS6_IJS8_S8_S9_EEENS6_IJNS7_ILi1EEESH_SH_EEESB_SD_Li128ELb1ELb1ELb0ELb0EEENS1_19SingleTileSchedulerILb1ELb0ELb1ELi128EEEEEEEEEvNT_6ParamsE --------------------------
	.section	.nv.shared._ZN7cutlass13device_kernelIN5flash19enable_sm80_to_sm89INS1_16FlashAttnFwdSm80INS1_25CollectiveMainloopFwdSm80ILi4ELi1ELb0EN4cute5tupleIJNS5_1CILi128EEENS7_ILi64EEES8_EEELi128ENS_10bfloat16_tEfNS_4arch4Sm80ELb0ELb0ELb0ELb1ELb0ELb0ELb1ELb0EEENS1_21CollectiveEpilogueFwdINS6_IJS8_S8_S9_EEENS6_IJNS7_ILi1EEESH_SH_EEESB_SD_Li128ELb1ELb1ELb0ELb0EEENS1_19SingleTileSchedulerILb1ELb0ELb1ELi128EEEEEEEEEvNT_6ParamsE,"aw",@nobits
	.sectionflags	@""
	.align	16


//--------------------- .nv.shared._ZN7cutlass13device_kernelIN5flash19enable_sm80_to_sm89INS1_16FlashAttnFwdSm80INS1_25CollectiveMainloopFwdSm80ILi4ELi1ELb0EN4cute5tupleIJNS5_1CILi128EEENS7_ILi64EEES8_EEELi128ENS_10bfloat16_tEfNS_4arch4Sm80ELb0ELb0ELb0ELb1ELb0ELb1ELb1ELb0EEENS1_21CollectiveEpilogueFwdINS6_IJS8_S8_S9_EEENS6_IJNS7_ILi1EEESH_SH_EEESB_SD_Li128ELb1ELb1ELb0ELb0EEENS1_19SingleTileSchedulerILb1ELb0ELb1ELi128EEEEEEEEEvNT_6ParamsE --------------------------
	.section	.nv.shared._ZN7cutlass13device_kernelIN5flash19enable_sm80_to_sm89INS1_16FlashAttnFwdSm80INS1_25CollectiveMainloopFwdSm80ILi4ELi1ELb0EN4cute5tupleIJNS5_1CILi128EEENS7_ILi64EEES8_EEELi128ENS_10bfloat16_tEfNS_4arch4Sm80ELb0ELb0ELb0ELb1ELb0ELb1ELb1ELb0EEENS1_21CollectiveEpilogueFwdINS6_IJS8_S8_S9_EEENS6_IJNS7_ILi1EEESH_SH_EEESB_SD_Li128ELb1ELb1ELb0ELb0EEENS1_19SingleTileSchedulerILb1ELb0ELb1ELi128EEEEEEEEEvNT_6ParamsE,"aw",@nobits
	.sectionflags	@""
	.align	16


//--------------------- .nv.shared._ZN7cutlass13device_kernelIN5flash19enable_sm80_to_sm89INS1_16FlashAttnFwdSm80INS1_25CollectiveMainloopFwdSm80ILi4ELi1ELb0EN4cute5tupleIJNS5_1CILi128EEENS7_ILi48EEES8_EEELi128ENS_10bfloat16_tEfNS_4arch4Sm80ELb0ELb1ELb0ELb0ELb0ELb0ELb1ELb0EEENS1_21CollectiveEpilogueFwdINS6_IJS8_S8_S9_EEENS6_IJNS7_ILi1EEESH_SH_EEESB_SD_Li128ELb0ELb1ELb0ELb0EEENS1_19SingleTileSchedulerILb0ELb0ELb1ELi128EEEEEEEEEvNT_6ParamsE --------------------------
	.section	.nv.shared._ZN7cutlass13device_kernelIN5flash19enable_sm80_to_sm89INS1_16FlashAttnFwdSm80INS1_25CollectiveMainloopFwdSm80ILi4ELi1ELb0EN4cute5tupleIJNS5_1CILi128EEENS7_ILi48EEES8_EEELi128ENS_10bfloat16_tEfNS_4arch4Sm80ELb0ELb1ELb0ELb0ELb0ELb0ELb1ELb0EEENS1_21CollectiveEpilogueFwdINS6_IJS8_S8_S9_EEENS6_IJNS7_ILi1EEESH_SH_EEESB_SD_Li128ELb0ELb1ELb0ELb0EEENS1_19SingleTileSchedulerILb0ELb0ELb1ELi128EEEEEEEEEvNT_6ParamsE,"aw",@nobits
	.sectionflags	@""
	.align	16


//--------------------- .nv.shared._ZN7cutlass13device_kernelIN5flash19enable_sm80_to_sm89INS1_16FlashAttnFwdSm80INS1_25CollectiveMainloopFwdSm80ILi4ELi1ELb0EN4cute5tupleIJNS5_1CILi128EEENS7_ILi48EEES8_EEELi128ENS_10bfloat16_tEfNS_4arch4Sm80ELb0ELb1ELb0ELb1ELb0ELb0ELb1ELb0EEENS1_21CollectiveEpilogueFwdINS6_IJS8_S8_S9_EEENS6_IJNS7_ILi1EEESH_SH_EEESB_SD_Li128ELb1ELb1ELb0ELb0EEENS1_19SingleTileSchedulerILb1ELb0ELb1ELi128EEEEEEEEEvNT_6ParamsE --------------------------
	.section	.nv.shared._ZN7cutlass13device_kernelIN5flash19enable_sm80_to_sm89INS1_16FlashAttnFwdSm80INS1_25CollectiveMainloopFwdSm80ILi4ELi1ELb0EN4cute5tupleIJNS5_1CILi128EEENS7_ILi48EEES8_EEELi128ENS_10bfloat16_tEfNS_4arch4Sm80ELb0ELb1ELb0ELb1ELb0ELb0ELb1ELb0EEENS1_21CollectiveEpilogueFwdINS6_IJS8_S8_S9_EEENS6_IJNS7_ILi1EEESH_SH_EEESB_SD_Li128ELb1ELb1ELb0ELb0EEENS1_19SingleTileSchedulerILb1ELb0ELb1ELi128EEEEEEEEEvNT_6ParamsE,"aw",@nobits
	.sectionflags	@""
	.align	16


//--------------------- .nv.shared._ZN7cutlass13device_kernelIN5flash19enable_sm80_to_sm89INS1_16FlashAttnFwdSm80INS1_25CollectiveMainloopFwdSm80ILi4ELi1ELb0EN4cute5tupleIJNS5_1CILi128EEENS7_ILi48EEES8_EEELi128ENS_10bfloat16_tEfNS_4arch4Sm80ELb0ELb1ELb0ELb1ELb0ELb1ELb1ELb0EEENS1_21CollectiveEpilogueFwdINS6_IJS8_S8_S9_EEENS6_IJNS7_ILi1EEESH_SH_EEESB_SD_Li128ELb1ELb1ELb0ELb0EEENS1_19SingleTileSchedulerILb1ELb0ELb1ELi128EEEEEEEEEvNT_6ParamsE --------------------------
	.section	.nv.shared._ZN7cutlass13device_kernelIN5flash19enable_sm80_to_sm89INS1_16FlashAttnFwdSm80INS1_25CollectiveMainloopFwdSm80ILi4ELi1ELb0EN4cute5tupleIJNS5_1CILi128EEENS7_ILi48EEES8_EEELi128ENS_10bfloat16_tEfNS_4arch4Sm80ELb0ELb1ELb0ELb1ELb0ELb1ELb1ELb0EEENS1_21CollectiveEpilogueFwdINS6_IJS8_S8_S9_EEENS6_IJNS7_ILi1EEESH_SH_EEESB_SD_Li128ELb1ELb1ELb0ELb0EEENS1_19SingleTileSchedulerILb1ELb0ELb1ELi128EEEEEEEEEvNT_6ParamsE,"aw",@nobits
	.sectionflags	@""
	.align	16


//--------------------- .nv.shared._ZN7cutlass13device_kernelIN5flash19enable_sm80_to_sm89INS1_16FlashAttnFwdSm80INS1_25CollectiveMainloopFwdSm80ILi4ELi1ELb0EN4cute5tupleIJNS5_1CILi128EEENS7_ILi64EEES8_EEELi128ENS_10bfloat16_tEfNS_4arch4Sm80ELb1ELb0ELb0ELb0ELb0ELb0ELb1ELb0EEENS1_21CollectiveEpilogueFwdINS6_IJS8_S8_S9_EEENS6_IJNS7_ILi1EEESH_SH_EEESB_SD_Li128ELb0ELb1ELb0ELb0EEENS1_30DynamicPersistentTileSchedulerILi128ELi128ELb0ELb1ELb0EEEEEEEEEvNT_6ParamsE --------------------------
	.section	.nv.shared._ZN7cutlass13device_kernelIN5flash19enable_sm80_to_sm89INS1_16FlashAttnFwdSm80INS1_25CollectiveMainloopFwdSm80ILi4ELi1ELb0EN4cute5tupleIJNS5_1CILi128EEENS7_ILi64EEES8_EEELi128ENS_10bfloat16_tEfNS_4arch4Sm80ELb1ELb0ELb0ELb0ELb0ELb0ELb1ELb0EEENS1_21CollectiveEpilogueFwdINS6_IJS8_S8_S9_EEENS6_IJNS7_ILi1EEESH_SH_EEESB_SD_Li128ELb0ELb1ELb0ELb0EEENS1_30DynamicPersistentTileSchedulerILi128ELi128ELb0ELb1ELb0EEEEEEEEEvNT_6ParamsE,"aw",@nobits
	.sectionflags	@""
	.align	16


//--------------------- .nv.shared._ZN7cutlass13device_kernelIN5flash19enable_sm80_to_sm89INS1_16FlashAttnFwdSm80INS1_25CollectiveMainloopFwdSm80ILi4ELi1ELb0EN4cute5tupleIJNS5_1CILi128EEENS7_ILi64EEES8_EEELi128ENS_10bfloat16_tEfNS_4arch4Sm80ELb1ELb0ELb0ELb1ELb0ELb0ELb1ELb0EEENS1_21CollectiveEpilogueFwdINS6_IJS8_S8_S9_EEENS6_IJNS7_ILi1EEESH_SH_EEESB_SD_Li128ELb1ELb1ELb0ELb0EEENS1_19SingleTileSchedulerILb1ELb0ELb1ELi128EEEEEEEEEvNT_6ParamsE --------------------------
	.section	.nv.shared._ZN7cutlass13device_kernelIN5flash19enable_sm80_to_sm89INS1_16FlashAttnFwdSm80INS1_25CollectiveMainloopFwdSm80ILi4ELi1ELb0EN4cute5tupleIJNS5_1CILi128EEENS7_ILi64EEES8_EEELi128ENS_10bfloat16_tEfNS_4arch4Sm80ELb1ELb0ELb0ELb1ELb0ELb0ELb1ELb0EEENS1_21CollectiveEpilogueFwdINS6_IJS8_S8_S9_EEENS6_IJNS7_ILi1EEESH_SH_EEESB_SD_Li128ELb1ELb1ELb0ELb0EEENS1_19SingleTileSchedulerILb1ELb0ELb1ELi128EEEEEEEEEvNT_6ParamsE,"aw",@nobits
	.sectionflags	@""
	.align	16


//--------------------- .nv.shared._ZN7cutlass13device_kernelIN5flash19enable_sm80_to_sm89INS1_16FlashAttnFwdSm80INS1_25CollectiveMainloopFwdSm80ILi4ELi1ELb0EN4cute5tupleIJNS5_1CILi128EEENS7_ILi64EEES8_EEELi128ENS_10bfloat16_tEfNS_4arch4Sm80ELb1ELb0ELb0ELb1ELb0ELb1ELb1ELb0EEENS1_21CollectiveEpilogueFwdINS6_IJS8_S8_S9_EEENS6_IJNS7_ILi1EEESH_SH_EEESB_SD_Li128ELb1ELb1ELb0ELb0EEENS1_19SingleTileSchedulerILb1ELb0ELb1ELi128EEEEEEEEEvNT_6ParamsE --------------------------
	.section	.nv.shared._ZN7cutlass13device_kernelIN5flash19enable_sm80_to_sm89INS1_16FlashAttnFwdSm80INS1_25CollectiveMainloopFwdSm80ILi4ELi1ELb0EN4cute5tupleIJNS5_1CILi128EEENS7_ILi64EEES8_EEELi128ENS_10bfloat16_tEfNS_4arch4Sm80ELb1ELb0ELb0ELb1ELb0ELb1ELb1ELb0EEENS1_21CollectiveEpilogueFwdINS6_IJS8_S8_S9_EEENS6_IJNS7_ILi1EEESH_SH_EEESB_SD_Li128ELb1ELb1ELb0ELb0EEENS1_19SingleTileSchedulerILb1ELb0ELb1ELi128EEEEEEEEEvNT_6ParamsE,"aw",@nobits
	.sectionflags	@""
	.align	16
